	.target	sm_80

	.elftype	@"ET_EXEC"


//--------------------- .note.nv.tkinfo           --------------------------
	.section	.note.nv.tkinfo,"",@"SHT_NOTE"
	.sectionflags	@"SHF_NOTE_NV_TKINFO"
	.tkinfo
        /*0018*/ 	.word	0x00000002
        /*0030*/ 	.string	""
        /*0030*/ 	.string	"ptxas"
        /*0030*/ 	.string	"Cuda compilation tools, release 13.0, V13.0.88"
        /*0030*/ 	.string	"Build cuda_13.0.r13.0/compiler.36424714_0"
        /*0030*/ 	.string	"-arch sm_80 -m 64 "



//--------------------- .note.nv.cuinfo           --------------------------
	.section	.note.nv.cuinfo,"",@"SHT_NOTE"
	.sectionflags	@"SHF_NOTE_NV_CUINFO"
        /*0018*/ 	.short	0x0002
        /*001a*/ 	.short	0x0050
        /*001c*/ 	.short	0x0082
	.zero		2


//--------------------- .nv.info                  --------------------------
	.section	.nv.info,"",@"SHT_CUDA_INFO"
	.align	4


	//----- nvinfo : EIATTR_REGCOUNT
	.align		4
        /*0000*/ 	.byte	0x04, 0x2f
        /*0002*/ 	.short	(.L_12 - .L_11)
	.align		4
.L_11:
        /*0004*/ 	.word	index@(_ZN5flash16flash_fwd_kernelI23Flash_fwd_kernel_traitsILi96ELi128ELi64ELi4ELb0ELb0EN7cutlass6half_tE19Flash_kernel_traitsILi96ELi128ELi64ELi4ES3_EELb0ELb0ELb1ELb1ELb0ELb0ELb1ELb0EEEvNS_16Flash_fwd_paramsE)
        /*0008*/ 	.word	0x000000ff


	//----- nvinfo : EIATTR_FRAME_SIZE
	.align		4
.L_12:
        /*000c*/ 	.byte	0x04, 0x11
        /*000e*/ 	.short	(.L_14 - .L_13)
	.align		4
.L_13:
        /*0010*/ 	.word	index@(_ZN5flash16flash_fwd_kernelI23Flash_fwd_kernel_traitsILi96ELi128ELi64ELi4ELb0ELb0EN7cutlass6half_tE19Flash_kernel_traitsILi96ELi128ELi64ELi4ES3_EELb0ELb0ELb1ELb1ELb0ELb0ELb1ELb0EEEvNS_16Flash_fwd_paramsE)
        /*0014*/ 	.word	0x00000080


	//----- nvinfo : EIATTR_REGCOUNT
	.align		4
.L_14:
        /*0018*/ 	.byte	0x04, 0x2f
        /*001a*/ 	.short	(.L_16 - .L_15)
	.align		4
.L_15:
        /*001c*/ 	.word	index@(_ZN5flash16flash_fwd_kernelI23Flash_fwd_kernel_traitsILi96ELi128ELi64ELi4ELb0ELb0EN7cutlass6half_tE19Flash_kernel_traitsILi96ELi128ELi64ELi4ES3_EELb1ELb0ELb1ELb1ELb0ELb0ELb0ELb1EEEvNS_16Flash_fwd_paramsE)
        /*0020*/ 	.word	0x000000ff


	//----- nvinfo : EIATTR_FRAME_SIZE
	.align		4
.L_16:
        /*0024*/ 	.byte	0x04, 0x11
        /*0026*/ 	.short	(.L_18 - .L_17)
	.align		4
.L_17:
        /*0028*/ 	.word	index@($__internal_1_$__cuda_sm70_shflsync_bfly_p)
        /*002c*/ 	.word	0x00000000


	//----- nvinfo : EIATTR_FRAME_SIZE
	.align		4
.L_18:
        /*0030*/ 	.byte	0x04, 0x11
        /*0032*/ 	.short	(.L_20 - .L_19)
	.align		4
.L_19:
        /*0034*/ 	.word	index@($_ZN5flash16flash_fwd_kernelI23Flash_fwd_kernel_traitsILi96ELi128ELi64ELi4ELb0ELb0EN7cutlass6half_tE19Flash_kernel_traitsILi96ELi128ELi64ELi4ES3_EELb1ELb0ELb1ELb1ELb0ELb0ELb0ELb1EEEvNS_16Flash_fwd_paramsE$_ZN5flash22compute_attn_1rowblockI23Flash_fwd_kernel_traitsILi96ELi128ELi64ELi4ELb0ELb0EN7cutlass6half_tE19Flash_kernel_traitsILi96ELi128ELi64ELi4ES3_EELb1ELb0ELb1ELb1ELb0ELb0ELb0ELb1ENS_16Flash_fwd_paramsEEEvRKT8_iii)
        /*0038*/ 	.word	0x00000000


	//----- nvinfo : EIATTR_FRAME_SIZE
	.align		4
.L_20:
        /*003c*/ 	.byte	0x04, 0x11
        /*003e*/ 	.short	(.L_22 - .L_21)
	.align		4
.L_21:
        /*0040*/ 	.word	index@(_ZN5flash16flash_fwd_kernelI23Flash_fwd_kernel_traitsILi96ELi128ELi64ELi4ELb0ELb0EN7cutlass6half_tE19Flash_kernel_traitsILi96ELi128ELi64ELi4ES3_EELb1ELb0ELb1ELb1ELb0ELb0ELb0ELb1EEEvNS_16Flash_fwd_paramsE)
        /*0044*/ 	.word	0x000002b8


	//----- nvinfo : EIATTR_REGCOUNT
	.align		4
.L_22:
        /*0048*/ 	.byte	0x04, 0x2f
        /*004a*/ 	.short	(.L_24 - .L_23)
	.align		4
.L_23:
        /*004c*/ 	.word	index@(_ZN5flash16flash_fwd_kernelI23Flash_fwd_kernel_traitsILi96ELi128ELi64ELi4ELb0ELb0EN7cutlass6half_tE19Flash_kernel_traitsILi96ELi128ELi64ELi4ES3_EELb0ELb0ELb1ELb0ELb0ELb0ELb1ELb0EEEvNS_16Flash_fwd_paramsE)
        /*0050*/ 	.word	0x000000ff


	//----- nvinfo : EIATTR_FRAME_SIZE
	.align		4
.L_24:
        /*0054*/ 	.byte	0x04, 0x11
        /*0056*/ 	.short	(.L_26 - .L_25)
	.align		4
.L_25:
        /*0058*/ 	.word	index@(_ZN5flash16flash_fwd_kernelI23Flash_fwd_kernel_traitsILi96ELi128ELi64ELi4ELb0ELb0EN7cutlass6half_tE19Flash_kernel_traitsILi96ELi128ELi64ELi4ES3_EELb0ELb0ELb1ELb0ELb0ELb0ELb1ELb0EEEvNS_16Flash_fwd_paramsE)
        /*005c*/ 	.word	0x00000068


	//----- nvinfo : EIATTR_REGCOUNT
	.align		4
.L_26:
        /*0060*/ 	.byte	0x04, 0x2f
        /*0062*/ 	.short	(.L_28 - .L_27)
	.align		4
.L_27:
        /*0064*/ 	.word	index@(_ZN5flash16flash_fwd_kernelI23Flash_fwd_kernel_traitsILi96ELi128ELi64ELi4ELb0ELb0EN7cutlass6half_tE19Flash_kernel_traitsILi96ELi128ELi64ELi4ES3_EELb1ELb0ELb1ELb0ELb0ELb0ELb0ELb1EEEvNS_16Flash_fwd_paramsE)
        /*0068*/ 	.word	0x000000ff


	//----- nvinfo : EIATTR_FRAME_SIZE
	.align		4
.L_28:
        /*006c*/ 	.byte	0x04, 0x11
        /*006e*/ 	.short	(.L_30 - .L_29)
	.align		4
.L_29:
        /*0070*/ 	.word	index@($__internal_0_$__cuda_sm70_shflsync_bfly_p)
        /*0074*/ 	.word	0x00000000


	//----- nvinfo : EIATTR_FRAME_SIZE
	.align		4
.L_30:
        /*0078*/ 	.byte	0x04, 0x11
        /*007a*/ 	.short	(.L_32 - .L_31)
	.align		4
.L_31:
        /*007c*/ 	.word	index@($_ZN5flash16flash_fwd_kernelI23Flash_fwd_kernel_traitsILi96ELi128ELi64ELi4ELb0ELb0EN7cutlass6half_tE19Flash_kernel_traitsILi96ELi128ELi64ELi4ES3_EELb1ELb0ELb1ELb0ELb0ELb0ELb0ELb1EEEvNS_16Flash_fwd_paramsE$_ZN5flash22compute_attn_1rowblockI23Flash_fwd_kernel_traitsILi96ELi128ELi64ELi4ELb0ELb0EN7cutlass6half_tE19Flash_kernel_traitsILi96ELi128ELi64ELi4ES3_EELb1ELb0ELb1ELb0ELb0ELb0ELb0ELb1ENS_16Flash_fwd_paramsEEEvRKT8_iii)
        /*0080*/ 	.word	0x00000000


	//----- nvinfo : EIATTR_FRAME_SIZE
	.align		4
.L_32:
        /*0084*/ 	.byte	0x04, 0x11
        /*0086*/ 	.short	(.L_34 - .L_33)
	.align		4
.L_33:
        /*0088*/ 	.word	index@(_ZN5flash16flash_fwd_kernelI23Flash_fwd_kernel_traitsILi96ELi128ELi64ELi4ELb0ELb0EN7cutlass6half_tE19Flash_kernel_traitsILi96ELi128ELi64ELi4ES3_EELb1ELb0ELb1ELb0ELb0ELb0ELb0ELb1EEEvNS_16Flash_fwd_paramsE)
        /*008c*/ 	.word	0x00000298


	//----- nvinfo : EIATTR_REGCOUNT
	.align		4
.L_34:
        /*0090*/ 	.byte	0x04, 0x2f
        /*0092*/ 	.short	(.L_36 - .L_35)
	.align		4
.L_35:
        /*0094*/ 	.word	index@(_ZN5flash16flash_fwd_kernelI23Flash_fwd_kernel_traitsILi96ELi128ELi64ELi4ELb0ELb0EN7cutlass6half_tE19Flash_kernel_traitsILi96ELi128ELi64ELi4ES3_EELb1ELb0ELb1ELb1ELb0ELb0ELb0ELb0EEEvNS_16Flash_fwd_paramsE)
        /*0098*/ 	.word	0x000000ff


	//----- nvinfo : EIATTR_FRAME_SIZE
	.align		4
.L_36:
        /*009c*/ 	.byte	0x04, 0x11
        /*009e*/ 	.short	(.L_38 - .L_37)
	.align		4
.L_37:
        /*00a0*/ 	.word	index@(_ZN5flash16flash_fwd_kernelI23Flash_fwd_kernel_traitsILi96ELi128ELi64ELi4ELb0ELb0EN7cutlass6half_tE19Flash_kernel_traitsILi96ELi128ELi64ELi4ES3_EELb1ELb0ELb1ELb1ELb0ELb0ELb0ELb0EEEvNS_16Flash_fwd_paramsE)
        /*00a4*/ 	.word	0x000000e8


	//----- nvinfo : EIATTR_REGCOUNT
	.align		4
.L_38:
        /*00a8*/ 	.byte	0x04, 0x2f
        /*00aa*/ 	.short	(.L_40 - .L_39)
	.align		4
.L_39:
        /*00ac*/ 	.word	index@(_ZN5flash16flash_fwd_kernelI23Flash_fwd_kernel_traitsILi96ELi128ELi64ELi4ELb0ELb0EN7cutlass6half_tE19Flash_kernel_traitsILi96ELi128ELi64ELi4ES3_EELb0ELb0ELb1ELb0ELb0ELb1ELb1ELb0EEEvNS_16Flash_fwd_paramsE)
        /*00b0*/ 	.word	0x000000ff


	//----- nvinfo : EIATTR_FRAME_SIZE
	.align		4
.L_40:
        /*00b4*/ 	.byte	0x04, 0x11
        /*00b6*/ 	.short	(.L_42 - .L_41)
	.align		4
.L_41:
        /*00b8*/ 	.word	index@(_ZN5flash16flash_fwd_kernelI23Flash_fwd_kernel_traitsILi96ELi128ELi64ELi4ELb0ELb0EN7cutlass6half_tE19Flash_kernel_traitsILi96ELi128ELi64ELi4ES3_EELb0ELb0ELb1ELb0ELb0ELb1ELb1ELb0EEEvNS_16Flash_fwd_paramsE)
        /*00bc*/ 	.word	0x00000058


	//----- nvinfo : EIATTR_REGCOUNT
	.align		4
.L_42:
        /*00c0*/ 	.byte	0x04, 0x2f
        /*00c2*/ 	.short	(.L_44 - .L_43)
	.align		4
.L_43:
        /*00c4*/ 	.word	index@(_ZN5flash16flash_fwd_kernelI23Flash_fwd_kernel_traitsILi96ELi128ELi64ELi4ELb0ELb0EN7cutlass6half_tE19Flash_kernel_traitsILi96ELi128ELi64ELi4ES3_EELb1ELb0ELb1ELb0ELb0ELb1ELb0ELb0EEEvNS_16Flash_fwd_paramsE)
        /*00c8*/ 	.word	0x000000ff


	//----- nvinfo : EIATTR_FRAME_SIZE
	.align		4
.L_44:
        /*00cc*/ 	.byte	0x04, 0x11
        /*00ce*/ 	.short	(.L_46 - .L_45)
	.align		4
.L_45:
        /*00d0*/ 	.word	index@(_ZN5flash16flash_fwd_kernelI23Flash_fwd_kernel_traitsILi96ELi128ELi64ELi4ELb0ELb0EN7cutlass6half_tE19Flash_kernel_traitsILi96ELi128ELi64ELi4ES3_EELb1ELb0ELb1ELb0ELb0ELb1ELb0ELb0EEEvNS_16Flash_fwd_paramsE)
        /*00d4*/ 	.word	0x000000a8


	//----- nvinfo : EIATTR_REGCOUNT
	.align		4
.L_46:
        /*00d8*/ 	.byte	0x04, 0x2f
        /*00da*/ 	.short	(.L_48 - .L_47)
	.align		4
.L_47:
        /*00dc*/ 	.word	index@(_ZN5flash16flash_fwd_kernelI23Flash_fwd_kernel_traitsILi96ELi128ELi64ELi4ELb0ELb0EN7cutlass6half_tE19Flash_kernel_traitsILi96ELi128ELi64ELi4ES3_EELb0ELb0ELb0ELb1ELb0ELb0ELb1ELb0EEEvNS_16Flash_fwd_paramsE)
        /*00e0*/ 	.word	0x000000ff


	//----- nvinfo : EIATTR_FRAME_SIZE
	.align		4
.L_48:
        /*00e4*/ 	.byte	0x04, 0x11
        /*00e6*/ 	.short	(.L_50 - .L_49)
	.align		4
.L_49:
        /*00e8*/ 	.word	index@(_ZN5flash16flash_fwd_kernelI23Flash_fwd_kernel_traitsILi96ELi128ELi64ELi4ELb0ELb0EN7cutlass6half_tE19Flash_kernel_traitsILi96ELi128ELi64ELi4ES3_EELb0ELb0ELb0ELb1ELb0ELb0ELb1ELb0EEEvNS_16Flash_fwd_paramsE)
        /*00ec*/ 	.word	0x00000070


	//----- nvinfo : EIATTR_REGCOUNT
	.align		4
.L_50:
        /*00f0*/ 	.byte	0x04, 0x2f
        /*00f2*/ 	.short	(.L_52 - .L_51)
	.align		4
.L_51:
        /*00f4*/ 	.word	index@(_ZN5flash16flash_fwd_kernelI23Flash_fwd_kernel_traitsILi96ELi128ELi64ELi4ELb0ELb0EN7cutlass6half_tE19Flash_kernel_traitsILi96ELi128ELi64ELi4ES3_EELb1ELb0ELb0ELb1ELb0ELb0ELb0ELb1EEEvNS_16Flash_fwd_paramsE)
        /*00f8*/ 	.word	0x000000ff


	//----- nvinfo : EIATTR_FRAME_SIZE
	.align		4
.L_52:
        /*00fc*/ 	.byte	0x04, 0x11
        /*00fe*/ 	.short	(.L_54 - .L_53)
	.align		4
.L_53:
        /*0100*/ 	.word	index@(_ZN5flash16flash_fwd_kernelI23Flash_fwd_kernel_traitsILi96ELi128ELi64ELi4ELb0ELb0EN7cutlass6half_tE19Flash_kernel_traitsILi96ELi128ELi64ELi4ES3_EELb1ELb0ELb0ELb1ELb0ELb0ELb0ELb1EEEvNS_16Flash_fwd_paramsE)
        /*0104*/ 	.word	0x00000130


	//----- nvinfo : EIATTR_REGCOUNT
	.align		4
.L_54:
        /*0108*/ 	.byte	0x04, 0x2f
        /*010a*/ 	.short	(.L_56 - .L_55)
	.align		4
.L_55:
        /*010c*/ 	.word	index@(_ZN5flash16flash_fwd_kernelI23Flash_fwd_kernel_traitsILi96ELi128ELi64ELi4ELb0ELb0EN7cutlass6half_tE19Flash_kernel_traitsILi96ELi128ELi64ELi4ES3_EELb0ELb0ELb0ELb0ELb0ELb0ELb1ELb0EEEvNS_16Flash_fwd_paramsE)
        /*0110*/ 	.word	0x000000ff


	//----- nvinfo : EIATTR_FRAME_SIZE
	.align		4
.L_56:
        /*0114*/ 	.byte	0x04, 0x11
        /*0116*/ 	.short	(.L_58 - .L_57)
	.align		4
.L_57:
        /*0118*/ 	.word	index@(_ZN5flash16flash_fwd_kernelI23Flash_fwd_kernel_traitsILi96ELi128ELi64ELi4ELb0ELb0EN7cutlass6half_tE19Flash_kernel_traitsILi96ELi128ELi64ELi4ES3_EELb0ELb0ELb0ELb0ELb0ELb0ELb1ELb0EEEvNS_16Flash_fwd_paramsE)
        /*011c*/ 	.word	0x00000068


	//----- nvinfo : EIATTR_REGCOUNT
	.align		4
.L_58:
        /*0120*/ 	.byte	0x04, 0x2f
        /*0122*/ 	.short	(.L_60 - .L_59)
	.align		4
.L_59:
        /*0124*/ 	.word	index@(_ZN5flash16flash_fwd_kernelI23Flash_fwd_kernel_traitsILi96ELi128ELi64ELi4ELb0ELb0EN7cutlass6half_tE19Flash_kernel_traitsILi96ELi128ELi64ELi4ES3_EELb1ELb0ELb0ELb0ELb0ELb0ELb0ELb1EEEvNS_16Flash_fwd_paramsE)
        /*0128*/ 	.word	0x000000ff


	//----- nvinfo : EIATTR_FRAME_SIZE
	.align		4
.L_60:
        /*012c*/ 	.byte	0x04, 0x11
        /*012e*/ 	.short	(.L_62 - .L_61)
	.align		4
.L_61:
        /*0130*/ 	.word	index@(_ZN5flash16flash_fwd_kernelI23Flash_fwd_kernel_traitsILi96ELi128ELi64ELi4ELb0ELb0EN7cutlass6half_tE19Flash_kernel_traitsILi96ELi128ELi64ELi4ES3_EELb1ELb0ELb0ELb0ELb0ELb0ELb0ELb1EEEvNS_16Flash_fwd_paramsE)
        /*0134*/ 	.word	0x00000110


	//----- nvinfo : EIATTR_REGCOUNT
	.align		4
.L_62:
        /*0138*/ 	.byte	0x04, 0x2f
        /*013a*/ 	.short	(.L_64 - .L_63)
	.align		4
.L_63:
        /*013c*/ 	.word	index@(_ZN5flash16flash_fwd_kernelI23Flash_fwd_kernel_traitsILi96ELi128ELi64ELi4ELb0ELb0EN7cutlass6half_tE19Flash_kernel_traitsILi96ELi128ELi64ELi4ES3_EELb1ELb0ELb0ELb1ELb0ELb0ELb0ELb0EEEvNS_16Flash_fwd_paramsE)
        /*0140*/ 	.word	0x000000ff


	//----- nvinfo : EIATTR_FRAME_SIZE
	.align		4
.L_64:
        /*0144*/ 	.byte	0x04, 0x11
        /*0146*/ 	.short	(.L_66 - .L_65)
	.align		4
.L_65:
        /*0148*/ 	.word	index@(_ZN5flash16flash_fwd_kernelI23Flash_fwd_kernel_traitsILi96ELi128ELi64ELi4ELb0ELb0EN7cutlass6half_tE19Flash_kernel_traitsILi96ELi128ELi64ELi4ES3_EELb1ELb0ELb0ELb1ELb0ELb0ELb0ELb0EEEvNS_16Flash_fwd_paramsE)
        /*014c*/ 	.word	0x00000068


	//----- nvinfo : EIATTR_REGCOUNT
	.align		4
.L_66:
        /*0150*/ 	.byte	0x04, 0x2f
        /*0152*/ 	.short	(.L_68 - .L_67)
	.align		4
.L_67:
        /*0154*/ 	.word	index@(_ZN5flash16flash_fwd_kernelI23Flash_fwd_kernel_traitsILi96ELi128ELi64ELi4ELb0ELb0EN7cutlass6half_tE19Flash_kernel_traitsILi96ELi128ELi64ELi4ES3_EELb0ELb0ELb0ELb0ELb1ELb1ELb1ELb0EEEvNS_16Flash_fwd_paramsE)
        /*0158*/ 	.word	0x000000ff


	//----- nvinfo : EIATTR_FRAME_SIZE
	.align		4
.L_68:
        /*015c*/ 	.byte	0x04, 0x11
        /*015e*/ 	.short	(.L_70 - .L_69)
	.align		4
.L_69:
        /*0160*/ 	.word	index@(_ZN5flash16flash_fwd_kernelI23Flash_fwd_kernel_traitsILi96ELi128ELi64ELi4ELb0ELb0EN7cutlass6half_tE19Flash_kernel_traitsILi96ELi128ELi64ELi4ES3_EELb0ELb0ELb0ELb0ELb1ELb1ELb1ELb0EEEvNS_16Flash_fwd_paramsE)
        /*0164*/ 	.word	0x00000038


	//----- nvinfo : EIATTR_REGCOUNT
	.align		4
.L_70:
        /*0168*/ 	.byte	0x04, 0x2f
        /*016a*/ 	.short	(.L_72 - .L_71)
	.align		4
.L_71:
        /*016c*/ 	.word	index@(_ZN5flash16flash_fwd_kernelI23Flash_fwd_kernel_traitsILi96ELi128ELi64ELi4ELb0ELb0EN7cutlass6half_tE19Flash_kernel_traitsILi96ELi128ELi64ELi4ES3_EELb1ELb0ELb0ELb0ELb1ELb1ELb0ELb0EEEvNS_16Flash_fwd_paramsE)
        /*0170*/ 	.word	0x000000ff


	//----- nvinfo : EIATTR_FRAME_SIZE
	.align		4
.L_72:
        /*0174*/ 	.byte	0x04, 0x11
        /*0176*/ 	.short	(.L_74 - .L_73)
	.align		4
.L_73:
        /*0178*/ 	.word	index@(_ZN5flash16flash_fwd_kernelI23Flash_fwd_kernel_traitsILi96ELi128ELi64ELi4ELb0ELb0EN7cutlass6half_tE19Flash_kernel_traitsILi96ELi128ELi64ELi4ES3_EELb1ELb0ELb0ELb0ELb1ELb1ELb0ELb0EEEvNS_16Flash_fwd_paramsE)
        /*017c*/ 	.word	0x00000000


	//----- nvinfo : EIATTR_REGCOUNT
	.align		4
.L_74:
        /*0180*/ 	.byte	0x04, 0x2f
        /*0182*/ 	.short	(.L_76 - .L_75)
	.align		4
.L_75:
        /*0184*/ 	.word	index@(_ZN5flash16flash_fwd_kernelI23Flash_fwd_kernel_traitsILi96ELi128ELi64ELi4ELb0ELb0EN7cutlass6half_tE19Flash_kernel_traitsILi96ELi128ELi64ELi4ES3_EELb1ELb0ELb1ELb0ELb0ELb0ELb0ELb0EEEvNS_16Flash_fwd_paramsE)
        /*0188*/ 	.word	0x000000ff


	//----- nvinfo : EIATTR_FRAME_SIZE
	.align		4
.L_76:
        /*018c*/ 	.byte	0x04, 0x11
        /*018e*/ 	.short	(.L_78 - .L_77)
	.align		4
.L_77:
        /*0190*/ 	.word	index@(_ZN5flash16flash_fwd_kernelI23Flash_fwd_kernel_traitsILi96ELi128ELi64ELi4ELb0ELb0EN7cutlass6half_tE19Flash_kernel_traitsILi96ELi128ELi64ELi4ES3_EELb1ELb0ELb1ELb0ELb0ELb0ELb0ELb0EEEvNS_16Flash_fwd_paramsE)
        /*0194*/ 	.word	0x000000a0


	//----- nvinfo : EIATTR_REGCOUNT
	.align		4
.L_78:
        /*0198*/ 	.byte	0x04, 0x2f
        /*019a*/ 	.short	(.L_80 - .L_79)
	.align		4
.L_79:
        /*019c*/ 	.word	index@(_ZN5flash16flash_fwd_kernelI23Flash_fwd_kernel_traitsILi96ELi128ELi64ELi4ELb0ELb0EN7cutlass6half_tE19Flash_kernel_traitsILi96ELi128ELi64ELi4ES3_EELb1ELb0ELb0ELb0ELb0ELb0ELb0ELb0EEEvNS_16Flash_fwd_paramsE)
        /*01a0*/ 	.word	0x000000ff


	//----- nvinfo : EIATTR_FRAME_SIZE
	.align		4
.L_80:
        /*01a4*/ 	.byte	0x04, 0x11
        /*01a6*/ 	.short	(.L_82 - .L_81)
	.align		4
.L_81:
        /*01a8*/ 	.word	index@(_ZN5flash16flash_fwd_kernelI23Flash_fwd_kernel_traitsILi96ELi128ELi64ELi4ELb0ELb0EN7cutlass6half_tE19Flash_kernel_traitsILi96ELi128ELi64ELi4ES3_EELb1ELb0ELb0ELb0ELb0ELb0ELb0ELb0EEEvNS_16Flash_fwd_paramsE)
        /*01ac*/ 	.word	0x00000068


	//----- nvinfo : EIATTR_REGCOUNT
	.align		4
.L_82:
        /*01b0*/ 	.byte	0x04, 0x2f
        /*01b2*/ 	.short	(.L_84 - .L_83)
	.align		4
.L_83:
        /*01b4*/ 	.word	index@(_ZN5flash16flash_fwd_kernelI23Flash_fwd_kernel_traitsILi96ELi128ELi64ELi4ELb0ELb0EN7cutlass6half_tE19Flash_kernel_traitsILi96ELi128ELi64ELi4ES3_EELb0ELb0ELb0ELb0ELb0ELb1ELb1ELb0EEEvNS_16Flash_fwd_paramsE)
        /*01b8*/ 	.word	0x000000ff


	//----- nvinfo : EIATTR_FRAME_SIZE
	.align		4
.L_84:
        /*01bc*/ 	.byte	0x04, 0x11
        /*01be*/ 	.short	(.L_86 - .L_85)
	.align		4
.L_85:
        /*01c0*/ 	.word	index@(_ZN5flash16flash_fwd_kernelI23Flash_fwd_kernel_traitsILi96ELi128ELi64ELi4ELb0ELb0EN7cutlass6half_tE19Flash_kernel_traitsILi96ELi128ELi64ELi4ES3_EELb0ELb0ELb0ELb0ELb0ELb1ELb1ELb0EEEvNS_16Flash_fwd_paramsE)
        /*01c4*/ 	.word	0x00000060


	//----- nvinfo : EIATTR_REGCOUNT
	.align		4
.L_86:
        /*01c8*/ 	.byte	0x04, 0x2f
        /*01ca*/ 	.short	(.L_88 - .L_87)
	.align		4
.L_87:
        /*01cc*/ 	.word	index@(_ZN5flash16flash_fwd_kernelI23Flash_fwd_kernel_traitsILi96ELi128ELi64ELi4ELb0ELb0EN7cutlass6half_tE19Flash_kernel_traitsILi96ELi128ELi64ELi4ES3_EELb1ELb0ELb0ELb0ELb0ELb1ELb0ELb0EEEvNS_16Flash_fwd_paramsE)
        /*01d0*/ 	.word	0x000000ff


	//----- nvinfo : EIATTR_FRAME_SIZE
	.align		4
.L_88:
        /*01d4*/ 	.byte	0x04, 0x11
        /*01d6*/ 	.short	(.L_90 - .L_89)
	.align		4
.L_89:
        /*01d8*/ 	.word	index@(_ZN5flash16flash_fwd_kernelI23Flash_fwd_kernel_traitsILi96ELi128ELi64ELi4ELb0ELb0EN7cutlass6half_tE19Flash_kernel_traitsILi96ELi128ELi64ELi4ES3_EELb1ELb0ELb0ELb0ELb0ELb1ELb0ELb0EEEvNS_16Flash_fwd_paramsE)
        /*01dc*/ 	.word	0x00000048


	//----- nvinfo : EIATTR_REGCOUNT
	.align		4
.L_90:
        /*01e0*/ 	.byte	0x04, 0x2f
        /*01e2*/ 	.short	(.L_92 - .L_91)
	.align		4
.L_91:
        /*01e4*/ 	.word	index@(_ZN5flash16flash_fwd_kernelI23Flash_fwd_kernel_traitsILi96ELi128ELi64ELi4ELb0ELb0EN7cutlass6half_tE19Flash_kernel_traitsILi96ELi128ELi64ELi4ES3_EELb0ELb0ELb1ELb1ELb0ELb0ELb0ELb0EEEvNS_16Flash_fwd_paramsE)
        /*01e8*/ 	.word	0x000000ff


	//----- nvinfo : EIATTR_FRAME_SIZE
	.align		4
.L_92:
        /*01ec*/ 	.byte	0x04, 0x11
        /*01ee*/ 	.short	(.L_94 - .L_93)
	.align		4
.L_93:
        /*01f0*/ 	.word	index@(_ZN5flash16flash_fwd_kernelI23Flash_fwd_kernel_traitsILi96ELi128ELi64ELi4ELb0ELb0EN7cutlass6half_tE19Flash_kernel_traitsILi96ELi128ELi64ELi4ES3_EELb0ELb0ELb1ELb1ELb0ELb0ELb0ELb0EEEvNS_16Flash_fwd_paramsE)
        /*01f4*/ 	.word	0x00000090


	//----- nvinfo : EIATTR_REGCOUNT
	.align		4
.L_94:
        /*01f8*/ 	.byte	0x04, 0x2f
        /*01fa*/ 	.short	(.L_96 - .L_95)
	.align		4
.L_95:
        /*01fc*/ 	.word	index@(_ZN5flash16flash_fwd_kernelI23Flash_fwd_kernel_traitsILi96ELi128ELi64ELi4ELb0ELb0EN7cutlass6half_tE19Flash_kernel_traitsILi96ELi128ELi64ELi4ES3_EELb0ELb0ELb1ELb0ELb0ELb0ELb0ELb0EEEvNS_16Flash_fwd_paramsE)
        /*0200*/ 	.word	0x000000ff


	//----- nvinfo : EIATTR_FRAME_SIZE
	.align		4
.L_96:
        /*0204*/ 	.byte	0x04, 0x11
        /*0206*/ 	.short	(.L_98 - .L_97)
	.align		4
.L_97:
        /*0208*/ 	.word	index@(_ZN5flash16flash_fwd_kernelI23Flash_fwd_kernel_traitsILi96ELi128ELi64ELi4ELb0ELb0EN7cutlass6half_tE19Flash_kernel_traitsILi96ELi128ELi64ELi4ES3_EELb0ELb0ELb1ELb0ELb0ELb0ELb0ELb0EEEvNS_16Flash_fwd_paramsE)
        /*020c*/ 	.word	0x00000070


	//----- nvinfo : EIATTR_REGCOUNT
	.align		4
.L_98:
        /*0210*/ 	.byte	0x04, 0x2f
        /*0212*/ 	.short	(.L_100 - .L_99)
	.align		4
.L_99:
        /*0214*/ 	.word	index@(_ZN5flash16flash_fwd_kernelI23Flash_fwd_kernel_traitsILi96ELi128ELi64ELi4ELb0ELb0EN7cutlass6half_tE19Flash_kernel_traitsILi96ELi128ELi64ELi4ES3_EELb0ELb0ELb1ELb0ELb0ELb1ELb0ELb0EEEvNS_16Flash_fwd_paramsE)
        /*0218*/ 	.word	0x000000ff


	//----- nvinfo : EIATTR_FRAME_SIZE
	.align		4
.L_100:
        /*021c*/ 	.byte	0x04, 0x11
        /*021e*/ 	.short	(.L_102 - .L_101)
	.align		4
.L_101:
        /*0220*/ 	.word	index@(_ZN5flash16flash_fwd_kernelI23Flash_fwd_kernel_traitsILi96ELi128ELi64ELi4ELb0ELb0EN7cutlass6half_tE19Flash_kernel_traitsILi96ELi128ELi64ELi4ES3_EELb0ELb0ELb1ELb0ELb0ELb1ELb0ELb0EEEvNS_16Flash_fwd_paramsE)
        /*0224*/ 	.word	0x00000070


	//----- nvinfo : EIATTR_REGCOUNT
	.align		4
.L_102:
        /*0228*/ 	.byte	0x04, 0x2f
        /*022a*/ 	.short	(.L_104 - .L_103)
	.align		4
.L_103:
        /*022c*/ 	.word	index@(_ZN5flash16flash_fwd_kernelI23Flash_fwd_kernel_traitsILi96ELi128ELi64ELi4ELb0ELb0EN7cutlass6half_tE19Flash_kernel_traitsILi96ELi128ELi64ELi4ES3_EELb0ELb0ELb0ELb1ELb0ELb0ELb0ELb0EEEvNS_16Flash_fwd_paramsE)
        /*0230*/ 	.word	0x000000ff


	//----- nvinfo : EIATTR_FRAME_SIZE
	.align		4
.L_104:
        /*0234*/ 	.byte	0x04, 0x11
        /*0236*/ 	.short	(.L_106 - .L_105)
	.align		4
.L_105:
        /*0238*/ 	.word	index@(_ZN5flash16flash_fwd_kernelI23Flash_fwd_kernel_traitsILi96ELi128ELi64ELi4ELb0ELb0EN7cutlass6half_tE19Flash_kernel_traitsILi96ELi128ELi64ELi4ES3_EELb0ELb0ELb0ELb1ELb0ELb0ELb0ELb0EEEvNS_16Flash_fwd_paramsE)
        /*023c*/ 	.word	0x00000020


	//----- nvinfo : EIATTR_REGCOUNT
	.align		4
.L_106:
        /*0240*/ 	.byte	0x04, 0x2f
        /*0242*/ 	.short	(.L_108 - .L_107)
	.align		4
.L_107:
        /*0244*/ 	.word	index@(_ZN5flash16flash_fwd_kernelI23Flash_fwd_kernel_traitsILi96ELi128ELi64ELi4ELb0ELb0EN7cutlass6half_tE19Flash_kernel_traitsILi96ELi128ELi64ELi4ES3_EELb0ELb0ELb0ELb0ELb0ELb0ELb0ELb0EEEvNS_16Flash_fwd_paramsE)
        /*0248*/ 	.word	0x000000ff


	//----- nvinfo : EIATTR_FRAME_SIZE
	.align		4
.L_108:
        /*024c*/ 	.byte	0x04, 0x11
        /*024e*/ 	.short	(.L_110 - .L_109)
	.align		4
.L_109:
        /*0250*/ 	.word	index@(_ZN5flash16flash_fwd_kernelI23Flash_fwd_kernel_traitsILi96ELi128ELi64ELi4ELb0ELb0EN7cutlass6half_tE19Flash_kernel_traitsILi96ELi128ELi64ELi4ES3_EELb0ELb0ELb0ELb0ELb0ELb0ELb0ELb0EEEvNS_16Flash_fwd_paramsE)
        /*0254*/ 	.word	0x00000010


	//----- nvinfo : EIATTR_REGCOUNT
	.align		4
.L_110:
        /*0258*/ 	.byte	0x04, 0x2f
        /*025a*/ 	.short	(.L_112 - .L_111)
	.align		4
.L_111:
        /*025c*/ 	.word	index@(_ZN5flash16flash_fwd_kernelI23Flash_fwd_kernel_traitsILi96ELi128ELi64ELi4ELb0ELb0EN7cutlass6half_tE19Flash_kernel_traitsILi96ELi128ELi64ELi4ES3_EELb0ELb0ELb0ELb0ELb1ELb1ELb0ELb0EEEvNS_16Flash_fwd_paramsE)
        /*0260*/ 	.word	0x000000fc


	//----- nvinfo : EIATTR_FRAME_SIZE
	.align		4
.L_112:
        /*0264*/ 	.byte	0x04, 0x11
        /*0266*/ 	.short	(.L_114 - .L_113)
	.align		4
.L_113:
        /*0268*/ 	.word	index@(_ZN5flash16flash_fwd_kernelI23Flash_fwd_kernel_traitsILi96ELi128ELi64ELi4ELb0ELb0EN7cutlass6half_tE19Flash_kernel_traitsILi96ELi128ELi64ELi4ES3_EELb0ELb0ELb0ELb0ELb1ELb1ELb0ELb0EEEvNS_16Flash_fwd_paramsE)
        /*026c*/ 	.word	0x00000000


	//----- nvinfo : EIATTR_REGCOUNT
	.align		4
.L_114:
        /*0270*/ 	.byte	0x04, 0x2f
        /*0272*/ 	.short	(.L_116 - .L_115)
	.align		4
.L_115:
        /*0274*/ 	.word	index@(_ZN5flash16flash_fwd_kernelI23Flash_fwd_kernel_traitsILi96ELi128ELi64ELi4ELb0ELb0EN7cutlass6half_tE19Flash_kernel_traitsILi96ELi128ELi64ELi4ES3_EELb0ELb0ELb0ELb0ELb0ELb1ELb0ELb0EEEvNS_16Flash_fwd_paramsE)
        /*0278*/ 	.word	0x000000ff


	//----- nvinfo : EIATTR_FRAME_SIZE
	.align		4
.L_116:
        /*027c*/ 	.byte	0x04, 0x11
        /*027e*/ 	.short	(.L_118 - .L_117)
	.align		4
.L_117:
        /*0280*/ 	.word	index@(_ZN5flash16flash_fwd_kernelI23Flash_fwd_kernel_traitsILi96ELi128ELi64ELi4ELb0ELb0EN7cutlass6half_tE19Flash_kernel_traitsILi96ELi128ELi64ELi4ES3_EELb0ELb0ELb0ELb0ELb0ELb1ELb0ELb0EEEvNS_16Flash_fwd_paramsE)
        /*0284*/ 	.word	0x00000010


	//----- nvinfo : EIATTR_MIN_STACK_SIZE
	.align		4
.L_118:
        /*0288*/ 	.byte	0x04, 0x12
        /*028a*/ 	.short	(.L_120 - .L_119)
	.align		4
.L_119:
        /*028c*/ 	.word	index@(_ZN5flash16flash_fwd_kernelI23Flash_fwd_kernel_traitsILi96ELi128ELi64ELi4ELb0ELb0EN7cutlass6half_tE19Flash_kernel_traitsILi96ELi128ELi64ELi4ES3_EELb0ELb0ELb0ELb0ELb0ELb1ELb0ELb0EEEvNS_16Flash_fwd_paramsE)
        /*0290*/ 	.word	0x00000010


	//----- nvinfo : EIATTR_MIN_STACK_SIZE
	.align		4
.L_120:
        /*0294*/ 	.byte	0x04, 0x12
        /*0296*/ 	.short	(.L_122 - .L_121)
	.align		4
.L_121:
        /*0298*/ 	.word	index@(_ZN5flash16flash_fwd_kernelI23Flash_fwd_kernel_traitsILi96ELi128ELi64ELi4ELb0ELb0EN7cutlass6half_tE19Flash_kernel_traitsILi96ELi128ELi64ELi4ES3_EELb0ELb0ELb0ELb0ELb1ELb1ELb0ELb0EEEvNS_16Flash_fwd_paramsE)
        /*029c*/ 	.word	0x00000000


	//----- nvinfo : EIATTR_MIN_STACK_SIZE
	.align		4
.L_122:
        /*02a0*/ 	.byte	0x04, 0x12
        /*02a2*/ 	.short	(.L_124 - .L_123)
	.align		4
.L_123:
        /*02a4*/ 	.word	index@(_ZN5flash16flash_fwd_kernelI23Flash_fwd_kernel_traitsILi96ELi128ELi64ELi4ELb0ELb0EN7cutlass6half_tE19Flash_kernel_traitsILi96ELi128ELi64ELi4ES3_EELb0ELb0ELb0ELb0ELb0ELb0ELb0ELb0EEEvNS_16Flash_fwd_paramsE)
        /*02a8*/ 	.word	0x00000010


	//----- nvinfo : EIATTR_MIN_STACK_SIZE
	.align		4
.L_124:
        /*02ac*/ 	.byte	0x04, 0x12
        /*02ae*/ 	.short	(.L_126 - .L_125)
	.align		4
.L_125:
        /*02b0*/ 	.word	index@(_ZN5flash16flash_fwd_kernelI23Flash_fwd_kernel_traitsILi96ELi128ELi64ELi4ELb0ELb0EN7cutlass6half_tE19Flash_kernel_traitsILi96ELi128ELi64ELi4ES3_EELb0ELb0ELb0ELb1ELb0ELb0ELb0ELb0EEEvNS_16Flash_fwd_paramsE)
        /*02b4*/ 	.word	0x00000020


	//----- nvinfo : EIATTR_MIN_STACK_SIZE
	.align		4
.L_126:
        /*02b8*/ 	.byte	0x04, 0x12
        /*02ba*/ 	.short	(.L_128 - .L_127)
	.align		4
.L_127:
        /*02bc*/ 	.word	index@(_ZN5flash16flash_fwd_kernelI23Flash_fwd_kernel_traitsILi96ELi128ELi64ELi4ELb0ELb0EN7cutlass6half_tE19Flash_kernel_traitsILi96ELi128ELi64ELi4ES3_EELb0ELb0ELb1ELb0ELb0ELb1ELb0ELb0EEEvNS_16Flash_fwd_paramsE)
        /*02c0*/ 	.word	0x00000070


	//----- nvinfo : EIATTR_MIN_STACK_SIZE
	.align		4
.L_128:
        /*02c4*/ 	.byte	0x04, 0x12
        /*02c6*/ 	.short	(.L_130 - .L_129)
	.align		4
.L_129:
        /*02c8*/ 	.word	index@(_ZN5flash16flash_fwd_kernelI23Flash_fwd_kernel_traitsILi96ELi128ELi64ELi4ELb0ELb0EN7cutlass6half_tE19Flash_kernel_traitsILi96ELi128ELi64ELi4ES3_EELb0ELb0ELb1ELb0ELb0ELb0ELb0ELb0EEEvNS_16Flash_fwd_paramsE)
        /*02cc*/ 	.word	0x00000070


	//----- nvinfo : EIATTR_MIN_STACK_SIZE
	.align		4
.L_130:
        /*02d0*/ 	.byte	0x04, 0x12
        /*02d2*/ 	.short	(.L_132 - .L_131)
	.align		4
.L_131:
        /*02d4*/ 	.word	index@(_ZN5flash16flash_fwd_kernelI23Flash_fwd_kernel_traitsILi96ELi128ELi64ELi4ELb0ELb0EN7cutlass6half_tE19Flash_kernel_traitsILi96ELi128ELi64ELi4ES3_EELb0ELb0ELb1ELb1ELb0ELb0ELb0ELb0EEEvNS_16Flash_fwd_paramsE)
        /*02d8*/ 	.word	0x00000090


	//----- nvinfo : EIATTR_MIN_STACK_SIZE
	.align		4
.L_132:
        /*02dc*/ 	.byte	0x04, 0x12
        /*02de*/ 	.short	(.L_134 - .L_133)
	.align		4
.L_133:
        /*02e0*/ 	.word	index@(_ZN5flash16flash_fwd_kernelI23Flash_fwd_kernel_traitsILi96ELi128ELi64ELi4ELb0ELb0EN7cutlass6half_tE19Flash_kernel_traitsILi96ELi128ELi64ELi4ES3_EELb1ELb0ELb0ELb0ELb0ELb1ELb0ELb0EEEvNS_16Flash_fwd_paramsE)
        /*02e4*/ 	.word	0x00000048


	//----- nvinfo : EIATTR_MIN_STACK_SIZE
	.align		4
.L_134:
        /*02e8*/ 	.byte	0x04, 0x12
        /*02ea*/ 	.short	(.L_136 - .L_135)
	.align		4
.L_135:
        /*02ec*/ 	.word	index@(_ZN5flash16flash_fwd_kernelI23Flash_fwd_kernel_traitsILi96ELi128ELi64ELi4ELb0ELb0EN7cutlass6half_tE19Flash_kernel_traitsILi96ELi128ELi64ELi4ES3_EELb0ELb0ELb0ELb0ELb0ELb1ELb1ELb0EEEvNS_16Flash_fwd_paramsE)
        /*02f0*/ 	.word	0x00000060


	//----- nvinfo : EIATTR_MIN_STACK_SIZE
	.align		4
.L_136:
        /*02f4*/ 	.byte	0x04, 0x12
        /*02f6*/ 	.short	(.L_138 - .L_137)
	.align		4
.L_137:
        /*02f8*/ 	.word	index@(_ZN5flash16flash_fwd_kernelI23Flash_fwd_kernel_traitsILi96ELi128ELi64ELi4ELb0ELb0EN7cutlass6half_tE19Flash_kernel_traitsILi96ELi128ELi64ELi4ES3_EELb1ELb0ELb0ELb0ELb0ELb0ELb0ELb0EEEvNS_16Flash_fwd_paramsE)
        /*02fc*/ 	.word	0x00000068


	//----- nvinfo : EIATTR_MIN_STACK_SIZE
	.align		4
.L_138:
        /*0300*/ 	.byte	0x04, 0x12
        /*0302*/ 	.short	(.L_140 - .L_139)
	.align		4
.L_139:
        /*0304*/ 	.word	index@(_ZN5flash16flash_fwd_kernelI23Flash_fwd_kernel_traitsILi96ELi128ELi64ELi4ELb0ELb0EN7cutlass6half_tE19Flash_kernel_traitsILi96ELi128ELi64ELi4ES3_EELb1ELb0ELb1ELb0ELb0ELb0ELb0ELb0EEEvNS_16Flash_fwd_paramsE)
        /*0308*/ 	.word	0x000000a0


	//----- nvinfo : EIATTR_MIN_STACK_SIZE
	.align		4
.L_140:
        /*030c*/ 	.byte	0x04, 0x12
        /*030e*/ 	.short	(.L_142 - .L_141)
	.align		4
.L_141:
        /*0310*/ 	.word	index@(_ZN5flash16flash_fwd_kernelI23Flash_fwd_kernel_traitsILi96ELi128ELi64ELi4ELb0ELb0EN7cutlass6half_tE19Flash_kernel_traitsILi96ELi128ELi64ELi4ES3_EELb1ELb0ELb0ELb0ELb1ELb1ELb0ELb0EEEvNS_16Flash_fwd_paramsE)
        /*0314*/ 	.word	0x00000000


	//----- nvinfo : EIATTR_MIN_STACK_SIZE
	.align		4
.L_142:
        /*0318*/ 	.byte	0x04, 0x12
        /*031a*/ 	.short	(.L_144 - .L_143)
	.align		4
.L_143:
        /*031c*/ 	.word	index@(_ZN5flash16flash_fwd_kernelI23Flash_fwd_kernel_traitsILi96ELi128ELi64ELi4ELb0ELb0EN7cutlass6half_tE19Flash_kernel_traitsILi96ELi128ELi64ELi4ES3_EELb0ELb0ELb0ELb0ELb1ELb1ELb1ELb0EEEvNS_16Flash_fwd_paramsE)
        /*0320*/ 	.word	0x00000038


	//----- nvinfo : EIATTR_MIN_STACK_SIZE
	.align		4
.L_144:
        /*0324*/ 	.byte	0x04, 0x12
        /*0326*/ 	.short	(.L_146 - .L_145)
	.align		4
.L_145:
        /*0328*/ 	.word	index@(_ZN5flash16flash_fwd_kernelI23Flash_fwd_kernel_traitsILi96ELi128ELi64ELi4ELb0ELb0EN7cutlass6half_tE19Flash_kernel_traitsILi96ELi128ELi64ELi4ES3_EELb1ELb0ELb0ELb1ELb0ELb0ELb0ELb0EEEvNS_16Flash_fwd_paramsE)
        /*032c*/ 	.word	0x00000068


	//----- nvinfo : EIATTR_MIN_STACK_SIZE
	.align		4
.L_146:
        /*0330*/ 	.byte	0x04, 0x12
        /*0332*/ 	.short	(.L_148 - .L_147)
	.align		4
.L_147:
        /*0334*/ 	.word	index@(_ZN5flash16flash_fwd_kernelI23Flash_fwd_kernel_traitsILi96ELi128ELi64ELi4ELb0ELb0EN7cutlass6half_tE19Flash_kernel_traitsILi96ELi128ELi64ELi4ES3_EELb1ELb0ELb0ELb0ELb0ELb0ELb0ELb1EEEvNS_16Flash_fwd_paramsE)
        /*0338*/ 	.word	0x00000110


	//----- nvinfo : EIATTR_MIN_STACK_SIZE
	.align		4
.L_148:
        /*033c*/ 	.byte	0x04, 0x12
        /*033e*/ 	.short	(.L_150 - .L_149)
	.align		4
.L_149:
        /*0340*/ 	.word	index@(_ZN5flash16flash_fwd_kernelI23Flash_fwd_kernel_traitsILi96ELi128ELi64ELi4ELb0ELb0EN7cutlass6half_tE19Flash_kernel_traitsILi96ELi128ELi64ELi4ES3_EELb0ELb0ELb0ELb0ELb0ELb0ELb1ELb0EEEvNS_16Flash_fwd_paramsE)
        /*0344*/ 	.word	0x00000068


	//----- nvinfo : EIATTR_MIN_STACK_SIZE
	.align		4
.L_150:
        /*0348*/ 	.byte	0x04, 0x12
        /*034a*/ 	.short	(.L_152 - .L_151)
	.align		4
.L_151:
        /*034c*/ 	.word	index@(_ZN5flash16flash_fwd_kernelI23Flash_fwd_kernel_traitsILi96ELi128ELi64ELi4ELb0ELb0EN7cutlass6half_tE19Flash_kernel_traitsILi96ELi128ELi64ELi4ES3_EELb1ELb0ELb0ELb1ELb0ELb0ELb0ELb1EEEvNS_16Flash_fwd_paramsE)
        /*0350*/ 	.word	0x00000130


	//----- nvinfo : EIATTR_MIN_STACK_SIZE
	.align		4
.L_152:
        /*0354*/ 	.byte	0x04, 0x12
        /*0356*/ 	.short	(.L_154 - .L_153)
	.align		4
.L_153:
        /*0358*/ 	.word	index@(_ZN5flash16flash_fwd_kernelI23Flash_fwd_kernel_traitsILi96ELi128ELi64ELi4ELb0ELb0EN7cutlass6half_tE19Flash_kernel_traitsILi96ELi128ELi64ELi4ES3_EELb0ELb0ELb0ELb1ELb0ELb0ELb1ELb0EEEvNS_16Flash_fwd_paramsE)
        /*035c*/ 	.word	0x00000070


	//----- nvinfo : EIATTR_MIN_STACK_SIZE
	.align		4
.L_154:
        /*0360*/ 	.byte	0x04, 0x12
        /*0362*/ 	.short	(.L_156 - .L_155)
	.align		4
.L_155:
        /*0364*/ 	.word	index@(_ZN5flash16flash_fwd_kernelI23Flash_fwd_kernel_traitsILi96ELi128ELi64ELi4ELb0ELb0EN7cutlass6half_tE19Flash_kernel_traitsILi96ELi128ELi64ELi4ES3_EELb1ELb0ELb1ELb0ELb0ELb1ELb0ELb0EEEvNS_16Flash_fwd_paramsE)
        /*0368*/ 	.word	0x000000a8


	//----- nvinfo : EIATTR_MIN_STACK_SIZE
	.align		4
.L_156:
        /*036c*/ 	.byte	0x04, 0x12
        /*036e*/ 	.short	(.L_158 - .L_157)
	.align		4
.L_157:
        /*0370*/ 	.word	index@(_ZN5flash16flash_fwd_kernelI23Flash_fwd_kernel_traitsILi96ELi128ELi64ELi4ELb0ELb0EN7cutlass6half_tE19Flash_kernel_traitsILi96ELi128ELi64ELi4ES3_EELb0ELb0ELb1ELb0ELb0ELb1ELb1ELb0EEEvNS_16Flash_fwd_paramsE)
        /*0374*/ 	.word	0x00000058


	//----- nvinfo : EIATTR_MIN_STACK_SIZE
	.align		4
.L_158:
        /*0378*/ 	.byte	0x04, 0x12
        /*037a*/ 	.short	(.L_160 - .L_159)
	.align		4
.L_159:
        /*037c*/ 	.word	index@(_ZN5flash16flash_fwd_kernelI23Flash_fwd_kernel_traitsILi96ELi128ELi64ELi4ELb0ELb0EN7cutlass6half_tE19Flash_kernel_traitsILi96ELi128ELi64ELi4ES3_EELb1ELb0ELb1ELb1ELb0ELb0ELb0ELb0EEEvNS_16Flash_fwd_paramsE)
        /*0380*/ 	.word	0x000000e8


	//----- nvinfo : EIATTR_MIN_STACK_SIZE
	.align		4
.L_160:
        /*0384*/ 	.byte	0x04, 0x12
        /*0386*/ 	.short	(.L_162 - .L_161)
	.align		4
.L_161:
        /*0388*/ 	.word	index@(_ZN5flash16flash_fwd_kernelI23Flash_fwd_kernel_traitsILi96ELi128ELi64ELi4ELb0ELb0EN7cutlass6half_tE19Flash_kernel_traitsILi96ELi128ELi64ELi4ES3_EELb1ELb0ELb1ELb0ELb0ELb0ELb0ELb1EEEvNS_16Flash_fwd_paramsE)
        /*038c*/ 	.word	0x00000298


	//----- nvinfo : EIATTR_MIN_STACK_SIZE
	.align		4
.L_162:
        /*0390*/ 	.byte	0x04, 0x12
        /*0392*/ 	.short	(.L_164 - .L_163)
	.align		4
.L_163:
        /*0394*/ 	.word	index@(_ZN5flash16flash_fwd_kernelI23Flash_fwd_kernel_traitsILi96ELi128ELi64ELi4ELb0ELb0EN7cutlass6half_tE19Flash_kernel_traitsILi96ELi128ELi64ELi4ES3_EELb0ELb0ELb1ELb0ELb0ELb0ELb1ELb0EEEvNS_16Flash_fwd_paramsE)
        /*0398*/ 	.word	0x00000068


	//----- nvinfo : EIATTR_MIN_STACK_SIZE
	.align		4
.L_164:
        /*039c*/ 	.byte	0x04, 0x12
        /*039e*/ 	.short	(.L_166 - .L_165)
	.align		4
.L_165:
        /*03a0*/ 	.word	index@(_ZN5flash16flash_fwd_kernelI23Flash_fwd_kernel_traitsILi96ELi128ELi64ELi4ELb0ELb0EN7cutlass6half_tE19Flash_kernel_traitsILi96ELi128ELi64ELi4ES3_EELb1ELb0ELb1ELb1ELb0ELb0ELb0ELb1EEEvNS_16Flash_fwd_paramsE)
        /*03a4*/ 	.word	0x000002b8


	//----- nvinfo : EIATTR_MIN_STACK_SIZE
	.align		4
.L_166:
        /*03a8*/ 	.byte	0x04, 0x12
        /*03aa*/ 	.short	(.L_168 - .L_167)
	.align		4
.L_167:
        /*03ac*/ 	.word	index@(_ZN5flash16flash_fwd_kernelI23Flash_fwd_kernel_traitsILi96ELi128ELi64ELi4ELb0ELb0EN7cutlass6half_tE19Flash_kernel_traitsILi96ELi128ELi64ELi4ES3_EELb0ELb0ELb1ELb1ELb0ELb0ELb1ELb0EEEvNS_16Flash_fwd_paramsE)
        /*03b0*/ 	.word	0x00000080
.L_168:


//--------------------- .nv.info._ZN5flash16flash_fwd_kernelI23Flash_fwd_kernel_traitsILi96ELi128ELi64ELi4ELb0ELb0EN7cutlass6half_tE19Flash_kernel_traitsILi96ELi128ELi64ELi4ES3_EELb0ELb0ELb0ELb0ELb0ELb1ELb0ELb0EEEvNS_16Flash_fwd_paramsE --------------------------
	.section	.nv.info._ZN5flash16flash_fwd_kernelI23Flash_fwd_kernel_traitsILi96ELi128ELi64ELi4ELb0ELb0EN7cutlass6half_tE19Flash_kernel_traitsILi96ELi128ELi64ELi4ES3_EELb0ELb0ELb0ELb0ELb0ELb1ELb0ELb0EEEvNS_16Flash_fwd_paramsE,"",@"SHT_CUDA_INFO"
	.sectionflags	@""
	.align	4


	//----- nvinfo : EIATTR_CUDA_API_VERSION
	.align		4
        /*0000*/ 	.byte	0x04, 0x37
        /*0002*/ 	.short	(.L_170 - .L_169)
.L_169:
        /*0004*/ 	.word	0x00000082


	//----- nvinfo : EIATTR_SW2861232_WAR
	.align		4
.L_170:
        /*0008*/ 	.byte	0x01, 0x35
	.zero		2


	//----- nvinfo : EIATTR_PARAM_CBANK
	.align		4
        /*000c*/ 	.byte	0x04, 0x0a
        /*000e*/ 	.short	(.L_172 - .L_171)
	.align		4
.L_171:
        /*0010*/ 	.word	index@(.nv.constant0._ZN5flash16flash_fwd_kernelI23Flash_fwd_kernel_traitsILi96ELi128ELi64ELi4ELb0ELb0EN7cutlass6half_tE19Flash_kernel_traitsILi96ELi128ELi64ELi4ES3_EELb0ELb0ELb0ELb0ELb0ELb1ELb0ELb0EEEvNS_16Flash_fwd_paramsE)
        /*0014*/ 	.short	0x0160
        /*0016*/ 	.short	0x01d0


	//----- nvinfo : EIATTR_CBANK_PARAM_SIZE
	.align		4
.L_172:
        /*0018*/ 	.byte	0x03, 0x19
        /*001a*/ 	.short	0x01d0


	//----- nvinfo : EIATTR_KPARAM_INFO
	.align		4
        /*001c*/ 	.byte	0x04, 0x17
        /*001e*/ 	.short	(.L_174 - .L_173)
.L_173:
        /*0020*/ 	.word	0x00000000
        /*0024*/ 	.short	0x0000
        /*0026*/ 	.short	0x0000
        /*0028*/ 	.byte	0x00, 0xf0, 0x41, 0x07


	//----- nvinfo : EIATTR_MAXREG_COUNT
	.align		4
.L_174:
        /*002c*/ 	.byte	0x03, 0x1b
        /*002e*/ 	.short	0x00ff


	//----- nvinfo : EIATTR_NUM_BARRIERS
	.align		4
        /*0030*/ 	.byte	0x02, 0x4c
        /*0032*/ 	.byte	0x01
	.zero		1


	//----- nvinfo : EIATTR_ANNOTATIONS
	.align		4
        /*0034*/ 	.byte	0x04, 0x55
        /*0036*/ 	.short	(.L_176 - .L_175)


	//   ....[0]....
.L_175:
        /*0038*/ 	.word	0x00000001
        /*003c*/ 	.byte	0xc0, 0x08, 0x00, 0x00, 0x01, 0x00, 0x00, 0x00, 0x90, 0x09, 0x00, 0x00, 0x01, 0x00, 0x00, 0x00
        /*004c*/ 	.byte	0x30, 0x0a, 0x00, 0x00, 0x01, 0x00, 0x00, 0x00, 0x00, 0x17, 0x00, 0x00, 0x01, 0x00, 0x00, 0x00
        /*005c*/ 	.byte	0x40, 0x72, 0x00, 0x00, 0x01, 0x00, 0x00, 0x00, 0x60, 0x8a, 0x00, 0x00, 0x01, 0x00, 0x00, 0x00
        /*006c*/ 	.byte	0x80, 0x8b, 0x00, 0x00, 0x01, 0x00, 0x00, 0x00, 0xa0, 0x8c, 0x00, 0x00


	//----- nvinfo : EIATTR_MERCURY_ISA_VERSION
	.align		4
.L_176:
        /*0078*/ 	.byte	0x03, 0x5f
        /*007a*/ 	.short	0x0000


	//----- nvinfo : EIATTR_COOP_GROUP_MASK_REGIDS
	.align		4
        /*007c*/ 	.byte	0x04, 0x29
        /*007e*/ 	.short	(.L_178 - .L_177)


	//   ....[0]....
.L_177:
        /*0080*/ 	.word	0xffffffff


	//   ....[1]....
        /*0084*/ 	.word	0xffffffff


	//   ....[2]....
        /*0088*/ 	.word	0xffffffff


	//   ....[3]....
        /*008c*/ 	.word	0xffffffff


	//   ....[4]....
        /*0090*/ 	.word	0xffffffff


	//   ....[5]....
        /*0094*/ 	.word	0xffffffff


	//   ....[6]....
        /*0098*/ 	.word	0xffffffff


	//   ....[7]....
        /*009c*/ 	.word	0xffffffff


	//   ....[8]....
        /*00a0*/ 	.word	0xffffffff


	//   ....[9]....
        /*00a4*/ 	.word	0xffffffff


	//   ....[10]....
        /*00a8*/ 	.word	0xffffffff


	//   ....[11]....
        /*00ac*/ 	.word	0xffffffff


	//   ....[12]....
        /*00b0*/ 	.word	0xffffffff


	//   ....[13]....
        /*00b4*/ 	.word	0xffffffff


	//   ....[14]....
        /*00b8*/ 	.word	0xffffffff


	//   ....[15]....
        /*00bc*/ 	.word	0xffffffff


	//   ....[16]....
        /*00c0*/ 	.word	0xffffffff


	//   ....[17]....
        /*00c4*/ 	.word	0xffffffff


	//   ....[18]....
        /*00c8*/ 	.word	0xffffffff


	//   ....[19]....
        /*00cc*/ 	.word	0xffffffff


	//   ....[20]....
        /*00d0*/ 	.word	0xffffffff


	//   ....[21]....
        /*00d4*/ 	.word	0xffffffff


	//   ....[22]....
        /*00d8*/ 	.word	0xffffffff


	//   ....[23]....
        /*00dc*/ 	.word	0xffffffff


	//----- nvinfo : EIATTR_COOP_GROUP_INSTR_OFFSETS
	.align		4
.L_178:
        /*00e0*/ 	.byte	0x04, 0x28
        /*00e2*/ 	.short	(.L_180 - .L_179)


	//   ....[0]....
.L_179:
        /*00e4*/ 	.word	0x00002820


	//   ....[1]....
        /*00e8*/ 	.word	0x00002910


	//   ....[2]....
        /*00ec*/ 	.word	0x00002940


	//   ....[3]....
        /*00f0*/ 	.word	0x00002a10


	//   ....[4]....
        /*00f4*/ 	.word	0x00002a40


	//   ....[5]....
        /*00f8*/ 	.word	0x00002b30


	//   ....[6]....
        /*00fc*/ 	.word	0x00002b60


	//   ....[7]....
        /*0100*/ 	.word	0x00002cd0


	//   ....[8]....
        /*0104*/ 	.word	0x00005250


	//   ....[9]....
        /*0108*/ 	.word	0x000053e0


	//   ....[10]....
        /*010c*/ 	.word	0x00005420


	//   ....[11]....
        /*0110*/ 	.word	0x00005440


	//   ....[12]....
        /*0114*/ 	.word	0x00005450


	//   ....[13]....
        /*0118*/ 	.word	0x00005490


	//   ....[14]....
        /*011c*/ 	.word	0x000054d0


	//   ....[15]....
        /*0120*/ 	.word	0x00005500


	//   ....[16]....
        /*0124*/ 	.word	0x00007270


	//   ....[17]....
        /*0128*/ 	.word	0x00007280


	//   ....[18]....
        /*012c*/ 	.word	0x00007290


	//   ....[19]....
        /*0130*/ 	.word	0x000072a0


	//   ....[20]....
        /*0134*/ 	.word	0x000072e0


	//   ....[21]....
        /*0138*/ 	.word	0x00007300


	//   ....[22]....
        /*013c*/ 	.word	0x00007320


	//   ....[23]....
        /*0140*/ 	.word	0x00007340


	//----- nvinfo : EIATTR_EXIT_INSTR_OFFSETS
	.align		4
.L_180:
        /*0144*/ 	.byte	0x04, 0x1c
        /*0146*/ 	.short	(.L_182 - .L_181)


	//   ....[0]....
.L_181:
        /*0148*/ 	.word	0x000002f0


	//   ....[1]....
        /*014c*/ 	.word	0x00008cc0


	//   ....[2]....
        /*0150*/ 	.word	0x00008da0


	//   ....[3]....
        /*0154*/ 	.word	0x000096c0


	//   ....[4]....
        /*0158*/ 	.word	0x00009740


	//----- nvinfo : EIATTR_CTAIDZ_USED
	.align		4
.L_182:
        /*015c*/ 	.byte	0x01, 0x04
	.zero		2


	//----- nvinfo : EIATTR_CRS_STACK_SIZE
	.align		4
        /*0160*/ 	.byte	0x04, 0x1e
        /*0162*/ 	.short	(.L_184 - .L_183)
.L_183:
        /*0164*/ 	.word	0x00000000
.L_184:


//--------------------- .nv.info._ZN5flash16flash_fwd_kernelI23Flash_fwd_kernel_traitsILi96ELi128ELi64ELi4ELb0ELb0EN7cutlass6half_tE19Flash_kernel_traitsILi96ELi128ELi64ELi4ES3_EELb0ELb0ELb0ELb0ELb1ELb1ELb0ELb0EEEvNS_16Flash_fwd_paramsE --------------------------
	.section	.nv.info._ZN5flash16flash_fwd_kernelI23Flash_fwd_kernel_traitsILi96ELi128ELi64ELi4ELb0ELb0EN7cutlass6half_tE19Flash_kernel_traitsILi96ELi128ELi64ELi4ES3_EELb0ELb0ELb0ELb0ELb1ELb1ELb0ELb0EEEvNS_16Flash_fwd_paramsE,"",@"SHT_CUDA_INFO"
	.sectionflags	@""
	.align	4


	//----- nvinfo : EIATTR_CUDA_API_VERSION
	.align		4
        /*0000*/ 	.byte	0x04, 0x37
        /*0002*/ 	.short	(.L_186 - .L_185)
.L_185:
        /*0004*/ 	.word	0x00000082


	//----- nvinfo : EIATTR_SW2861232_WAR
	.align		4
.L_186:
        /*0008*/ 	.byte	0x01, 0x35
	.zero		2


	//----- nvinfo : EIATTR_PARAM_CBANK
	.align		4
        /*000c*/ 	.byte	0x04, 0x0a
        /*000e*/ 	.short	(.L_188 - .L_187)
	.align		4
.L_187:
        /*0010*/ 	.word	index@(.nv.constant0._ZN5flash16flash_fwd_kernelI23Flash_fwd_kernel_traitsILi96ELi128ELi64ELi4ELb0ELb0EN7cutlass6half_tE19Flash_kernel_traitsILi96ELi128ELi64ELi4ES3_EELb0ELb0ELb0ELb0ELb1ELb1ELb0ELb0EEEvNS_16Flash_fwd_paramsE)
        /*0014*/ 	.short	0x0160
        /*0016*/ 	.short	0x01d0


	//----- nvinfo : EIATTR_CBANK_PARAM_SIZE
	.align		4
.L_188:
        /*0018*/ 	.byte	0x03, 0x19
        /*001a*/ 	.short	0x01d0


	//----- nvinfo : EIATTR_KPARAM_INFO
	.align		4
        /*001c*/ 	.byte	0x04, 0x17
        /*001e*/ 	.short	(.L_190 - .L_189)
.L_189:
        /*0020*/ 	.word	0x00000000
        /*0024*/ 	.short	0x0000
        /*0026*/ 	.short	0x0000
        /*0028*/ 	.byte	0x00, 0xf0, 0x41, 0x07


	//----- nvinfo : EIATTR_MAXREG_COUNT
	.align		4
.L_190:
        /*002c*/ 	.byte	0x03, 0x1b
        /*002e*/ 	.short	0x00ff


	//----- nvinfo : EIATTR_NUM_BARRIERS
	.align		4
        /*0030*/ 	.byte	0x02, 0x4c
        /*0032*/ 	.byte	0x01
	.zero		1


	//----- nvinfo : EIATTR_MERCURY_ISA_VERSION
	.align		4
        /*0034*/ 	.byte	0x03, 0x5f
        /*0036*/ 	.short	0x0000


	//----- nvinfo : EIATTR_COOP_GROUP_MASK_REGIDS
	.align		4
        /*0038*/ 	.byte	0x04, 0x29
        /*003a*/ 	.short	(.L_192 - .L_191)


	//   ....[0]....
.L_191:
        /*003c*/ 	.word	0xffffffff


	//   ....[1]....
        /*0040*/ 	.word	0xffffffff


	//   ....[2]....
        /*0044*/ 	.word	0xffffffff


	//   ....[3]....
        /*0048*/ 	.word	0xffffffff


	//   ....[4]....
        /*004c*/ 	.word	0xffffffff


	//   ....[5]....
        /*0050*/ 	.word	0xffffffff


	//   ....[6]....
        /*0054*/ 	.word	0xffffffff


	//   ....[7]....
        /*0058*/ 	.word	0xffffffff


	//   ....[8]....
        /*005c*/ 	.word	0xffffffff


	//   ....[9]....
        /*0060*/ 	.word	0xffffffff


	//   ....[10]....
        /*0064*/ 	.word	0xffffffff


	//   ....[11]....
        /*0068*/ 	.word	0xffffffff


	//   ....[12]....
        /*006c*/ 	.word	0xffffffff


	//   ....[13]....
        /*0070*/ 	.word	0xffffffff


	//   ....[14]....
        /*0074*/ 	.word	0xffffffff


	//   ....[15]....
        /*0078*/ 	.word	0xffffffff


	//   ....[16]....
        /*007c*/ 	.word	0xffffffff


	//   ....[17]....
        /*0080*/ 	.word	0xffffffff


	//   ....[18]....
        /*0084*/ 	.word	0xffffffff


	//   ....[19]....
        /*0088*/ 	.word	0xffffffff


	//   ....[20]....
        /*008c*/ 	.word	0xffffffff


	//   ....[21]....
        /*0090*/ 	.word	0xffffffff


	//   ....[22]....
        /*0094*/ 	.word	0xffffffff


	//   ....[23]....
        /*0098*/ 	.word	0xffffffff


	//----- nvinfo : EIATTR_COOP_GROUP_INSTR_OFFSETS
	.align		4
.L_192:
        /*009c*/ 	.byte	0x04, 0x28
        /*009e*/ 	.short	(.L_194 - .L_193)


	//   ....[0]....
.L_193:
        /*00a0*/ 	.word	0x00001b50


	//   ....[1]....
        /*00a4*/ 	.word	0x00001c30


	//   ....[2]....
        /*00a8*/ 	.word	0x00001c60


	//   ....[3]....
        /*00ac*/ 	.word	0x00001d40


	//   ....[4]....
        /*00b0*/ 	.word	0x00001de0


	//   ....[5]....
        /*00b4*/ 	.word	0x00001e80


	//   ....[6]....
        /*00b8*/ 	.word	0x00001f50


	//   ....[7]....
        /*00bc*/ 	.word	0x00001ff0


	//   ....[8]....
        /*00c0*/ 	.word	0x00004380


	//   ....[9]....
        /*00c4*/ 	.word	0x000043e0


	//   ....[10]....
        /*00c8*/ 	.word	0x00004430


	//   ....[11]....
        /*00cc*/ 	.word	0x00004440


	//   ....[12]....
        /*00d0*/ 	.word	0x00004460


	//   ....[13]....
        /*00d4*/ 	.word	0x00004490


	//   ....[14]....
        /*00d8*/ 	.word	0x000044b0


	//   ....[15]....
        /*00dc*/ 	.word	0x000044d0


	//   ....[16]....
        /*00e0*/ 	.word	0x00006250


	//   ....[17]....
        /*00e4*/ 	.word	0x00006290


	//   ....[18]....
        /*00e8*/ 	.word	0x000062d0


	//   ....[19]....
        /*00ec*/ 	.word	0x000062e0


	//   ....[20]....
        /*00f0*/ 	.word	0x00006340


	//   ....[21]....
        /*00f4*/ 	.word	0x00006360


	//   ....[22]....
        /*00f8*/ 	.word	0x00006380


	//   ....[23]....
        /*00fc*/ 	.word	0x000063a0


	//----- nvinfo : EIATTR_EXIT_INSTR_OFFSETS
	.align		4
.L_194:
        /*0100*/ 	.byte	0x04, 0x1c
        /*0102*/ 	.short	(.L_196 - .L_195)


	//   ....[0]....
.L_195:
        /*0104*/ 	.word	0x00000160


	//   ....[1]....
        /*0108*/ 	.word	0x00007b20


	//----- nvinfo : EIATTR_CTAIDZ_USED
	.align		4
.L_196:
        /*010c*/ 	.byte	0x01, 0x04
	.zero		2


	//----- nvinfo : EIATTR_CRS_STACK_SIZE
	.align		4
        /*0110*/ 	.byte	0x04, 0x1e
        /*0112*/ 	.short	(.L_198 - .L_197)
.L_197:
        /*0114*/ 	.word	0x00000000
.L_198:


//--------------------- .nv.info._ZN5flash16flash_fwd_kernelI23Flash_fwd_kernel_traitsILi96ELi128ELi64ELi4ELb0ELb0EN7cutlass6half_tE19Flash_kernel_traitsILi96ELi128ELi64ELi4ES3_EELb0ELb0ELb0ELb0ELb0ELb0ELb0ELb0EEEvNS_16Flash_fwd_paramsE --------------------------
	.section	.nv.info._ZN5flash16flash_fwd_kernelI23Flash_fwd_kernel_traitsILi96ELi128ELi64ELi4ELb0ELb0EN7cutlass6half_tE19Flash_kernel_traitsILi96ELi128ELi64ELi4ES3_EELb0ELb0ELb0ELb0ELb0ELb0ELb0ELb0EEEvNS_16Flash_fwd_paramsE,"",@"SHT_CUDA_INFO"
	.sectionflags	@""
	.align	4


	//----- nvinfo : EIATTR_CUDA_API_VERSION
	.align		4
        /*0000*/ 	.byte	0x04, 0x37
        /*0002*/ 	.short	(.L_200 - .L_199)
.L_199:
        /*0004*/ 	.word	0x00000082


	//----- nvinfo : EIATTR_SW2861232_WAR
	.align		4
.L_200:
        /*0008*/ 	.byte	0x01, 0x35
	.zero		2


	//----- nvinfo : EIATTR_PARAM_CBANK
	.align		4
        /*000c*/ 	.byte	0x04, 0x0a
        /*000e*/ 	.short	(.L_202 - .L_201)
	.align		4
.L_201:
        /*0010*/ 	.word	index@(.nv.constant0._ZN5flash16flash_fwd_kernelI23Flash_fwd_kernel_traitsILi96ELi128ELi64ELi4ELb0ELb0EN7cutlass6half_tE19Flash_kernel_traitsILi96ELi128ELi64ELi4ES3_EELb0ELb0ELb0ELb0ELb0ELb0ELb0ELb0EEEvNS_16Flash_fwd_paramsE)
        /*0014*/ 	.short	0x0160
        /*0016*/ 	.short	0x01d0


	//----- nvinfo : EIATTR_CBANK_PARAM_SIZE
	.align		4
.L_202:
        /*0018*/ 	.byte	0x03, 0x19
        /*001a*/ 	.short	0x01d0


	//----- nvinfo : EIATTR_KPARAM_INFO
	.align		4
        /*001c*/ 	.byte	0x04, 0x17
        /*001e*/ 	.short	(.L_204 - .L_203)
.L_203:
        /*0020*/ 	.word	0x00000000
        /*0024*/ 	.short	0x0000
        /*0026*/ 	.short	0x0000
        /*0028*/ 	.byte	0x00, 0xf0, 0x41, 0x07


	//----- nvinfo : EIATTR_MAXREG_COUNT
	.align		4
.L_204:
        /*002c*/ 	.byte	0x03, 0x1b
        /*002e*/ 	.short	0x00ff


	//----- nvinfo : EIATTR_NUM_BARRIERS
	.align		4
        /*0030*/ 	.byte	0x02, 0x4c
        /*0032*/ 	.byte	0x01
	.zero		1


	//----- nvinfo : EIATTR_ANNOTATIONS
	.align		4
        /*0034*/ 	.byte	0x04, 0x55
        /*0036*/ 	.short	(.L_206 - .L_205)


	//   ....[0]....
.L_205:
        /*0038*/ 	.word	0x00000001
        /*003c*/ 	.byte	0x60, 0x0b, 0x00, 0x00, 0x01, 0x00, 0x00, 0x00, 0x40, 0x0e, 0x00, 0x00, 0x01, 0x00, 0x00, 0x00
        /*004c*/ 	.byte	0xb0, 0x10, 0x00, 0x00, 0x01, 0x00, 0x00, 0x00, 0x40, 0x13, 0x00, 0x00, 0x01, 0x00, 0x00, 0x00
        /*005c*/ 	.byte	0xf0, 0x84, 0x00, 0x00, 0x01, 0x00, 0x00, 0x00, 0x40, 0x9d, 0x00, 0x00, 0x01, 0x00, 0x00, 0x00
        /*006c*/ 	.byte	0x90, 0x9e, 0x00, 0x00, 0x01, 0x00, 0x00, 0x00, 0xe0, 0x9f, 0x00, 0x00


	//----- nvinfo : EIATTR_MERCURY_ISA_VERSION
	.align		4
.L_206:
        /*0078*/ 	.byte	0x03, 0x5f
        /*007a*/ 	.short	0x0000


	//----- nvinfo : EIATTR_COOP_GROUP_MASK_REGIDS
	.align		4
        /*007c*/ 	.byte	0x04, 0x29
        /*007e*/ 	.short	(.L_208 - .L_207)


	//   ....[0]....
.L_207:
        /*0080*/ 	.word	0xffffffff


	//   ....[1]....
        /*0084*/ 	.word	0xffffffff


	//   ....[2]....
        /*0088*/ 	.word	0xffffffff


	//   ....[3]....
        /*008c*/ 	.word	0xffffffff


	//   ....[4]....
        /*0090*/ 	.word	0xffffffff


	//   ....[5]....
        /*0094*/ 	.word	0xffffffff


	//   ....[6]....
        /*0098*/ 	.word	0xffffffff


	//   ....[7]....
        /*009c*/ 	.word	0xffffffff


	//   ....[8]....
        /*00a0*/ 	.word	0xffffffff


	//   ....[9]....
        /*00a4*/ 	.word	0xffffffff


	//   ....[10]....
        /*00a8*/ 	.word	0xffffffff


	//   ....[11]....
        /*00ac*/ 	.word	0xffffffff


	//   ....[12]....
        /*00b0*/ 	.word	0xffffffff


	//   ....[13]....
        /*00b4*/ 	.word	0xffffffff


	//   ....[14]....
        /*00b8*/ 	.word	0xffffffff


	//   ....[15]....
        /*00bc*/ 	.word	0xffffffff


	//   ....[16]....
        /*00c0*/ 	.word	0xffffffff


	//   ....[17]....
        /*00c4*/ 	.word	0xffffffff


	//   ....[18]....
        /*00c8*/ 	.word	0xffffffff


	//   ....[19]....
        /*00cc*/ 	.word	0xffffffff


	//   ....[20]....
        /*00d0*/ 	.word	0xffffffff


	//   ....[21]....
        /*00d4*/ 	.word	0xffffffff


	//   ....[22]....
        /*00d8*/ 	.word	0xffffffff


	//   ....[23]....
        /*00dc*/ 	.word	0xffffffff


	//----- nvinfo : EIATTR_COOP_GROUP_INSTR_OFFSETS
	.align		4
.L_208:
        /*00e0*/ 	.byte	0x04, 0x28
        /*00e2*/ 	.short	(.L_210 - .L_209)


	//   ....[0]....
.L_209:
        /*00e4*/ 	.word	0x00003680


	//   ....[1]....
        /*00e8*/ 	.word	0x00003770


	//   ....[2]....
        /*00ec*/ 	.word	0x000037a0


	//   ....[3]....
        /*00f0*/ 	.word	0x00003870


	//   ....[4]....
        /*00f4*/ 	.word	0x000038a0


	//   ....[5]....
        /*00f8*/ 	.word	0x00003980


	//   ....[6]....
        /*00fc*/ 	.word	0x000039b0


	//   ....[7]....
        /*0100*/ 	.word	0x00003ad0


	//   ....[8]....
        /*0104*/ 	.word	0x00006500


	//   ....[9]....
        /*0108*/ 	.word	0x00006690


	//   ....[10]....
        /*010c*/ 	.word	0x000066d0


	//   ....[11]....
        /*0110*/ 	.word	0x000066f0


	//   ....[12]....
        /*0114*/ 	.word	0x00006700


	//   ....[13]....
        /*0118*/ 	.word	0x00006740


	//   ....[14]....
        /*011c*/ 	.word	0x00006780


	//   ....[15]....
        /*0120*/ 	.word	0x000067b0


	//   ....[16]....
        /*0124*/ 	.word	0x00008520


	//   ....[17]....
        /*0128*/ 	.word	0x00008530


	//   ....[18]....
        /*012c*/ 	.word	0x00008540


	//   ....[19]....
        /*0130*/ 	.word	0x00008550


	//   ....[20]....
        /*0134*/ 	.word	0x00008590


	//   ....[21]....
        /*0138*/ 	.word	0x000085b0


	//   ....[22]....
        /*013c*/ 	.word	0x000085d0


	//   ....[23]....
        /*0140*/ 	.word	0x000085f0


	//----- nvinfo : EIATTR_EXIT_INSTR_OFFSETS
	.align		4
.L_210:
        /*0144*/ 	.byte	0x04, 0x1c
        /*0146*/ 	.short	(.L_212 - .L_211)


	//   ....[0]....
.L_211:
        /*0148*/ 	.word	0x000002f0


	//   ....[1]....
        /*014c*/ 	.word	0x0000a000


	//   ....[2]....
        /*0150*/ 	.word	0x0000a100


	//   ....[3]....
        /*0154*/ 	.word	0x0000a120


	//   ....[4]....
        /*0158*/ 	.word	0x0000ab20


	//   ....[5]....
        /*015c*/ 	.word	0x0000aba0


	//----- nvinfo : EIATTR_CTAIDZ_USED
	.align		4
.L_212:
        /*0160*/ 	.byte	0x01, 0x04
	.zero		2


	//----- nvinfo : EIATTR_CRS_STACK_SIZE
	.align		4
        /*0164*/ 	.byte	0x04, 0x1e
        /*0166*/ 	.short	(.L_214 - .L_213)
.L_213:
        /*0168*/ 	.word	0x00000000
.L_214:


//--------------------- .nv.info._ZN5flash16flash_fwd_kernelI23Flash_fwd_kernel_traitsILi96ELi128ELi64ELi4ELb0ELb0EN7cutlass6half_tE19Flash_kernel_traitsILi96ELi128ELi64ELi4ES3_EELb0ELb0ELb0ELb1ELb0ELb0ELb0ELb0EEEvNS_16Flash_fwd_paramsE --------------------------
	.section	.nv.info._ZN5flash16flash_fwd_kernelI23Flash_fwd_kernel_traitsILi96ELi128ELi64ELi4ELb0ELb0EN7cutlass6half_tE19Flash_kernel_traitsILi96ELi128ELi64ELi4ES3_EELb0ELb0ELb0ELb1ELb0ELb0ELb0ELb0EEEvNS_16Flash_fwd_paramsE,"",@"SHT_CUDA_INFO"
	.sectionflags	@""
	.align	4


	//----- nvinfo : EIATTR_CUDA_API_VERSION
	.align		4
        /*0000*/ 	.byte	0x04, 0x37
        /*0002*/ 	.short	(.L_216 - .L_215)
.L_215:
        /*0004*/ 	.word	0x00000082


	//----- nvinfo : EIATTR_SW2861232_WAR
	.align		4
.L_216:
        /*0008*/ 	.byte	0x01, 0x35
	.zero		2


	//----- nvinfo : EIATTR_PARAM_CBANK
	.align		4
        /*000c*/ 	.byte	0x04, 0x0a
        /*000e*/ 	.short	(.L_218 - .L_217)
	.align		4
.L_217:
        /*0010*/ 	.word	index@(.nv.constant0._ZN5flash16flash_fwd_kernelI23Flash_fwd_kernel_traitsILi96ELi128ELi64ELi4ELb0ELb0EN7cutlass6half_tE19Flash_kernel_traitsILi96ELi128ELi64ELi4ES3_EELb0ELb0ELb0ELb1ELb0ELb0ELb0ELb0EEEvNS_16Flash_fwd_paramsE)
        /*0014*/ 	.short	0x0160
        /*0016*/ 	.short	0x01d0


	//----- nvinfo : EIATTR_CBANK_PARAM_SIZE
	.align		4
.L_218:
        /*0018*/ 	.byte	0x03, 0x19
        /*001a*/ 	.short	0x01d0


	//----- nvinfo : EIATTR_KPARAM_INFO
	.align		4
        /*001c*/ 	.byte	0x04, 0x17
        /*001e*/ 	.short	(.L_220 - .L_219)
.L_219:
        /*0020*/ 	.word	0x00000000
        /*0024*/ 	.short	0x0000
        /*0026*/ 	.short	0x0000
        /*0028*/ 	.byte	0x00, 0xf0, 0x41, 0x07


	//----- nvinfo : EIATTR_MAXREG_COUNT
	.align		4
.L_220:
        /*002c*/ 	.byte	0x03, 0x1b
        /*002e*/ 	.short	0x00ff


	//----- nvinfo : EIATTR_NUM_BARRIERS
	.align		4
        /*0030*/ 	.byte	0x02, 0x4c
        /*0032*/ 	.byte	0x01
	.zero		1


	//----- nvinfo : EIATTR_ANNOTATIONS
	.align		4
        /*0034*/ 	.byte	0x04, 0x55
        /*0036*/ 	.short	(.L_222 - .L_221)


	//   ....[0]....
.L_221:
        /*0038*/ 	.word	0x00000001
        /*003c*/ 	.byte	0xc0, 0x07, 0x00, 0x00, 0x01, 0x00, 0x00, 0x00, 0x80, 0x09, 0x00, 0x00, 0x01, 0x00, 0x00, 0x00
        /*004c*/ 	.byte	0x00, 0x0a, 0x00, 0x00, 0x01, 0x00, 0x00, 0x00, 0x30, 0x0e, 0x00, 0x00, 0x01, 0x00, 0x00, 0x00
        /*005c*/ 	.byte	0xa0, 0x10, 0x00, 0x00, 0x01, 0x00, 0x00, 0x00, 0x30, 0x13, 0x00, 0x00, 0x01, 0x00, 0x00, 0x00
        /*006c*/ 	.byte	0x40, 0x25, 0x00, 0x00, 0x01, 0x00, 0x00, 0x00, 0x00, 0x38, 0x00, 0x00, 0x01, 0x00, 0x00, 0x00
        /*007c*/ 	.byte	0xa0, 0x66, 0x00, 0x00, 0x01, 0x00, 0x00, 0x00, 0xf0, 0x66, 0x00, 0x00, 0x01, 0x00, 0x00, 0x00
        /*008c*/ 	.byte	0x50, 0xa6, 0x00, 0x00, 0x01, 0x00, 0x00, 0x00, 0xc0, 0xba, 0x00, 0x00, 0x01, 0x00, 0x00, 0x00
        /*009c*/ 	.byte	0xd0, 0xba, 0x00, 0x00, 0x01, 0x00, 0x00, 0x00, 0xf0, 0xbc, 0x00, 0x00, 0x01, 0x00, 0x00, 0x00
        /*00ac*/ 	.byte	0x00, 0xbd, 0x00, 0x00, 0x01, 0x00, 0x00, 0x00, 0x90, 0xbe, 0x00, 0x00, 0x01, 0x00, 0x00, 0x00
        /*00bc*/ 	.byte	0xe0, 0xbf, 0x00, 0x00, 0x01, 0x00, 0x00, 0x00, 0x30, 0xc1, 0x00, 0x00


	//----- nvinfo : EIATTR_MERCURY_ISA_VERSION
	.align		4
.L_222:
        /*00c8*/ 	.byte	0x03, 0x5f
        /*00ca*/ 	.short	0x0000


	//----- nvinfo : EIATTR_COOP_GROUP_MASK_REGIDS
	.align		4
        /*00cc*/ 	.byte	0x04, 0x29
        /*00ce*/ 	.short	(.L_224 - .L_223)


	//   ....[0]....
.L_223:
        /*00d0*/ 	.word	0xffffffff


	//   ....[1]....
        /*00d4*/ 	.word	0xffffffff


	//   ....[2]....
        /*00d8*/ 	.word	0xffffffff


	//   ....[3]....
        /*00dc*/ 	.word	0xffffffff


	//   ....[4]....
        /*00e0*/ 	.word	0xffffffff


	//   ....[5]....
        /*00e4*/ 	.word	0xffffffff


	//   ....[6]....
        /*00e8*/ 	.word	0xffffffff


	//   ....[7]....
        /*00ec*/ 	.word	0xffffffff


	//   ....[8]....
        /*00f0*/ 	.word	0xffffffff


	//   ....[9]....
        /*00f4*/ 	.word	0xffffffff


	//   ....[10]....
        /*00f8*/ 	.word	0xffffffff


	//   ....[11]....
        /*00fc*/ 	.word	0xffffffff


	//   ....[12]....
        /*0100*/ 	.word	0xffffffff


	//   ....[13]....
        /*0104*/ 	.word	0xffffffff


	//   ....[14]....
        /*0108*/ 	.word	0xffffffff


	//   ....[15]....
        /*010c*/ 	.word	0xffffffff


	//   ....[16]....
        /*0110*/ 	.word	0xffffffff


	//   ....[17]....
        /*0114*/ 	.word	0xffffffff


	//   ....[18]....
        /*0118*/ 	.word	0xffffffff


	//   ....[19]....
        /*011c*/ 	.word	0xffffffff


	//   ....[20]....
        /*0120*/ 	.word	0xffffffff


	//   ....[21]....
        /*0124*/ 	.word	0xffffffff


	//   ....[22]....
        /*0128*/ 	.word	0xffffffff


	//   ....[23]....
        /*012c*/ 	.word	0xffffffff


	//----- nvinfo : EIATTR_COOP_GROUP_INSTR_OFFSETS
	.align		4
.L_224:
        /*0130*/ 	.byte	0x04, 0x28
        /*0132*/ 	.short	(.L_226 - .L_225)


	//   ....[0]....
.L_225:
        /*0134*/ 	.word	0x00004b10


	//   ....[1]....
        /*0138*/ 	.word	0x00004c00


	//   ....[2]....
        /*013c*/ 	.word	0x00004c30


	//   ....[3]....
        /*0140*/ 	.word	0x00004d00


	//   ....[4]....
        /*0144*/ 	.word	0x00004d30


	//   ....[5]....
        /*0148*/ 	.word	0x00004e10


	//   ....[6]....
        /*014c*/ 	.word	0x00004e40


	//   ....[7]....
        /*0150*/ 	.word	0x00004f50


	//   ....[8]....
        /*0154*/ 	.word	0x000085d0


	//   ....[9]....
        /*0158*/ 	.word	0x000086d0


	//   ....[10]....
        /*015c*/ 	.word	0x00008780


	//   ....[11]....
        /*0160*/ 	.word	0x00008810


	//   ....[12]....
        /*0164*/ 	.word	0x00008840


	//   ....[13]....
        /*0168*/ 	.word	0x00008890


	//   ....[14]....
        /*016c*/ 	.word	0x000088e0


	//   ....[15]....
        /*0170*/ 	.word	0x00008990


	//   ....[16]....
        /*0174*/ 	.word	0x0000a680


	//   ....[17]....
        /*0178*/ 	.word	0x0000a690


	//   ....[18]....
        /*017c*/ 	.word	0x0000a6a0


	//   ....[19]....
        /*0180*/ 	.word	0x0000a6b0


	//   ....[20]....
        /*0184*/ 	.word	0x0000a6f0


	//   ....[21]....
        /*0188*/ 	.word	0x0000a700


	//   ....[22]....
        /*018c*/ 	.word	0x0000a730


	//   ....[23]....
        /*0190*/ 	.word	0x0000a7c0


	//----- nvinfo : EIATTR_EXIT_INSTR_OFFSETS
	.align		4
.L_226:
        /*0194*/ 	.byte	0x04, 0x1c
        /*0196*/ 	.short	(.L_228 - .L_227)


	//   ....[0]....
.L_227:
        /*0198*/ 	.word	0x000002f0


	//   ....[1]....
        /*019c*/ 	.word	0x0000c150


	//   ....[2]....
        /*01a0*/ 	.word	0x0000c250


	//   ....[3]....
        /*01a4*/ 	.word	0x0000c270


	//   ....[4]....
        /*01a8*/ 	.word	0x0000cc70


	//   ....[5]....
        /*01ac*/ 	.word	0x0000ccf0


	//----- nvinfo : EIATTR_CTAIDZ_USED
	.align		4
.L_228:
        /*01b0*/ 	.byte	0x01, 0x04
	.zero		2


	//----- nvinfo : EIATTR_CRS_STACK_SIZE
	.align		4
        /*01b4*/ 	.byte	0x04, 0x1e
        /*01b6*/ 	.short	(.L_230 - .L_229)
.L_229:
        /*01b8*/ 	.word	0x00000000
.L_230:


//--------------------- .nv.info._ZN5flash16flash_fwd_kernelI23Flash_fwd_kernel_traitsILi96ELi128ELi64ELi4ELb0ELb0EN7cutlass6half_tE19Flash_kernel_traitsILi96ELi128ELi64ELi4ES3_EELb0ELb0ELb1ELb0ELb0ELb1ELb0ELb0EEEvNS_16Flash_fwd_paramsE --------------------------
	.section	.nv.info._ZN5flash16flash_fwd_kernelI23Flash_fwd_kernel_traitsILi96ELi128ELi64ELi4ELb0ELb0EN7cutlass6half_tE19Flash_kernel_traitsILi96ELi128ELi64ELi4ES3_EELb0ELb0ELb1ELb0ELb0ELb1ELb0ELb0EEEvNS_16Flash_fwd_paramsE,"",@"SHT_CUDA_INFO"
	.sectionflags	@""
	.align	4


	//----- nvinfo : EIATTR_CUDA_API_VERSION
	.align		4
        /*0000*/ 	.byte	0x04, 0x37
        /*0002*/ 	.short	(.L_232 - .L_231)
.L_231:
        /*0004*/ 	.word	0x00000082


	//----- nvinfo : EIATTR_SW2861232_WAR
	.align		4
.L_232:
        /*0008*/ 	.byte	0x01, 0x35
	.zero		2


	//----- nvinfo : EIATTR_PARAM_CBANK
	.align		4
        /*000c*/ 	.byte	0x04, 0x0a
        /*000e*/ 	.short	(.L_234 - .L_233)
	.align		4
.L_233:
        /*0010*/ 	.word	index@(.nv.constant0._ZN5flash16flash_fwd_kernelI23Flash_fwd_kernel_traitsILi96ELi128ELi64ELi4ELb0ELb0EN7cutlass6half_tE19Flash_kernel_traitsILi96ELi128ELi64ELi4ES3_EELb0ELb0ELb1ELb0ELb0ELb1ELb0ELb0EEEvNS_16Flash_fwd_paramsE)
        /*0014*/ 	.short	0x0160
        /*0016*/ 	.short	0x01d0


	//----- nvinfo : EIATTR_CBANK_PARAM_SIZE
	.align		4
.L_234:
        /*0018*/ 	.byte	0x03, 0x19
        /*001a*/ 	.short	0x01d0


	//----- nvinfo : EIATTR_KPARAM_INFO
	.align		4
        /*001c*/ 	.byte	0x04, 0x17
        /*001e*/ 	.short	(.L_236 - .L_235)
.L_235:
        /*0020*/ 	.word	0x00000000
        /*0024*/ 	.short	0x0000
        /*0026*/ 	.short	0x0000
        /*0028*/ 	.byte	0x00, 0xf0, 0x41, 0x07


	//----- nvinfo : EIATTR_MAXREG_COUNT
	.align		4
.L_236:
        /*002c*/ 	.byte	0x03, 0x1b
        /*002e*/ 	.short	0x00ff


	//----- nvinfo : EIATTR_NUM_BARRIERS
	.align		4
        /*0030*/ 	.byte	0x02, 0x4c
        /*0032*/ 	.byte	0x01
	.zero		1


	//----- nvinfo : EIATTR_ANNOTATIONS
	.align		4
        /*0034*/ 	.byte	0x04, 0x55
        /*0036*/ 	.short	(.L_238 - .L_237)


	//   ....[0]....
.L_237:
        /* <DEDUP_REMOVED lines=36> */


	//----- nvinfo : EIATTR_MERCURY_ISA_VERSION
	.align		4
.L_238:
        /*0268*/ 	.byte	0x03, 0x5f
        /*026a*/ 	.short	0x0000


	//----- nvinfo : EIATTR_COOP_GROUP_MASK_REGIDS
	.align		4
        /*026c*/ 	.byte	0x04, 0x29
        /*026e*/ 	.short	(.L_240 - .L_239)


	//   ....[0]....
.L_239:
        /*0270*/ 	.word	0xffffffff


	//   ....[1]....
        /*0274*/ 	.word	0xffffffff


	//   ....[2]....
        /*0278*/ 	.word	0xffffffff


	//   ....[3]....
        /*027c*/ 	.word	0xffffffff


	//   ....[4]....
        /*0280*/ 	.word	0xffffffff


	//   ....[5]....
        /*0284*/ 	.word	0xffffffff


	//   ....[6]....
        /*0288*/ 	.word	0xffffffff


	//   ....[7]....
        /*028c*/ 	.word	0xffffffff


	//   ....[8]....
        /*0290*/ 	.word	0xffffffff


	//   ....[9]....
        /*0294*/ 	.word	0xffffffff


	//   ....[10]....
        /*0298*/ 	.word	0xffffffff


	//   ....[11]....
        /*029c*/ 	.word	0xffffffff


	//   ....[12]....
        /*02a0*/ 	.word	0xffffffff


	//   ....[13]....
        /*02a4*/ 	.word	0xffffffff


	//   ....[14]....
        /*02a8*/ 	.word	0xffffffff


	//   ....[15]....
        /*02ac*/ 	.word	0xffffffff


	//   ....[16]....
        /*02b0*/ 	.word	0xffffffff


	//   ....[17]....
        /*02b4*/ 	.word	0xffffffff


	//   ....[18]....
        /*02b8*/ 	.word	0xffffffff


	//   ....[19]....
        /*02bc*/ 	.word	0xffffffff


	//   ....[20]....
        /*02c0*/ 	.word	0xffffffff


	//   ....[21]....
        /*02c4*/ 	.word	0xffffffff


	//   ....[22]....
        /*02c8*/ 	.word	0xffffffff


	//   ....[23]....
        /*02cc*/ 	.word	0xffffffff


	//   ....[24]....
        /*02d0*/ 	.word	0xffffffff


	//   ....[25]....
        /*02d4*/ 	.word	0xffffffff


	//   ....[26]....
        /*02d8*/ 	.word	0xffffffff


	//   ....[27]....
        /*02dc*/ 	.word	0xffffffff


	//   ....[28]....
        /*02e0*/ 	.word	0xffffffff


	//   ....[29]....
        /*02e4*/ 	.word	0xffffffff


	//   ....[30]....
        /*02e8*/ 	.word	0xffffffff


	//   ....[31]....
        /*02ec*/ 	.word	0xffffffff


	//   ....[32]....
        /*02f0*/ 	.word	0xffffffff


	//   ....[33]....
        /*02f4*/ 	.word	0xffffffff


	//   ....[34]....
        /*02f8*/ 	.word	0xffffffff


	//   ....[35]....
        /*02fc*/ 	.word	0xffffffff


	//   ....[36]....
        /*0300*/ 	.word	0xffffffff


	//   ....[37]....
        /*0304*/ 	.word	0xffffffff


	//   ....[38]....
        /*0308*/ 	.word	0xffffffff


	//   ....[39]....
        /*030c*/ 	.word	0xffffffff


	//----- nvinfo : EIATTR_COOP_GROUP_INSTR_OFFSETS
	.align		4
.L_240:
        /*0310*/ 	.byte	0x04, 0x28
        /*0312*/ 	.short	(.L_242 - .L_241)


	//   ....[0]....
.L_241:
        /*0314*/ 	.word	0x00003c60


	//   ....[1]....
        /*0318*/ 	.word	0x00003d50


	//   ....[2]....
        /*031c*/ 	.word	0x00003d80


	//   ....[3]....
        /*0320*/ 	.word	0x00003e50


	//   ....[4]....
        /*0324*/ 	.word	0x00003e80


	//   ....[5]....
        /*0328*/ 	.word	0x00003f40


	//   ....[6]....
        /*032c*/ 	.word	0x00003f90


	//   ....[7]....
        /*0330*/ 	.word	0x00004010


	//   ....[8]....
        /*0334*/ 	.word	0x000070c0


	//   ....[9]....
        /*0338*/ 	.word	0x000071b0


	//   ....[10]....
        /*033c*/ 	.word	0x000071e0


	//   ....[11]....
        /*0340*/ 	.word	0x000072d0


	//   ....[12]....
        /*0344*/ 	.word	0x00007390


	//   ....[13]....
        /*0348*/ 	.word	0x00007410


	//   ....[14]....
        /*034c*/ 	.word	0x000074d0


	//   ....[15]....
        /*0350*/ 	.word	0x00007560


	//   ....[16]....
        /*0354*/ 	.word	0x0000b150


	//   ....[17]....
        /*0358*/ 	.word	0x0000b3a0


	//   ....[18]....
        /*035c*/ 	.word	0x0000b440


	//   ....[19]....
        /*0360*/ 	.word	0x0000b620


	//   ....[20]....
        /*0364*/ 	.word	0x0000b6c0


	//   ....[21]....
        /*0368*/ 	.word	0x0000b7a0


	//   ....[22]....
        /*036c*/ 	.word	0x0000b7f0


	//   ....[23]....
        /*0370*/ 	.word	0x0000b880


	//   ....[24]....
        /*0374*/ 	.word	0x0000f510


	//   ....[25]....
        /*0378*/ 	.word	0x0000f7d0


	//   ....[26]....
        /*037c*/ 	.word	0x0000fbf0


	//   ....[27]....
        /*0380*/ 	.word	0x0000fd20


	//   ....[28]....
        /*0384*/ 	.word	0x0000fe10


	//   ....[29]....
        /*0388*/ 	.word	0x0000fe70


	//   ....[30]....
        /*038c*/ 	.word	0x0000fee0


	//   ....[31]....
        /*0390*/ 	.word	0x0000ff00


	//   ....[32]....
        /*0394*/ 	.word	0x000120f0


	//   ....[33]....
        /*0398*/ 	.word	0x00012100


	//   ....[34]....
        /*039c*/ 	.word	0x00012110


	//   ....[35]....
        /*03a0*/ 	.word	0x00012130


	//   ....[36]....
        /*03a4*/ 	.word	0x00012150


	//   ....[37]....
        /*03a8*/ 	.word	0x00012170


	//   ....[38]....
        /*03ac*/ 	.word	0x000121a0


	//   ....[39]....
        /*03b0*/ 	.word	0x00012220


	//----- nvinfo : EIATTR_EXIT_INSTR_OFFSETS
	.align		4
.L_242:
        /*03b4*/ 	.byte	0x04, 0x1c
        /*03b6*/ 	.short	(.L_244 - .L_243)


	//   ....[0]....
.L_243:
        /*03b8*/ 	.word	0x000002f0


	//   ....[1]....
        /*03bc*/ 	.word	0x00000d70


	//   ....[2]....
        /*03c0*/ 	.word	0x00000df0


	//   ....[3]....
        /*03c4*/ 	.word	0x00013bc0


	//   ....[4]....
        /*03c8*/ 	.word	0x00013ca0


	//----- nvinfo : EIATTR_CTAIDZ_USED
	.align		4
.L_244:
        /*03cc*/ 	.byte	0x01, 0x04
	.zero		2


	//----- nvinfo : EIATTR_CRS_STACK_SIZE
	.align		4
        /*03d0*/ 	.byte	0x04, 0x1e
        /*03d2*/ 	.short	(.L_246 - .L_245)
.L_245:
        /*03d4*/ 	.word	0x00000000
.L_246:


//--------------------- .nv.info._ZN5flash16flash_fwd_kernelI23Flash_fwd_kernel_traitsILi96ELi128ELi64ELi4ELb0ELb0EN7cutlass6half_tE19Flash_kernel_traitsILi96ELi128ELi64ELi4ES3_EELb0ELb0ELb1ELb0ELb0ELb0ELb0ELb0EEEvNS_16Flash_fwd_paramsE --------------------------
	.section	.nv.info._ZN5flash16flash_fwd_kernelI23Flash_fwd_kernel_traitsILi96ELi128ELi64ELi4ELb0ELb0EN7cutlass6half_tE19Flash_kernel_traitsILi96ELi128ELi64ELi4ES3_EELb0ELb0ELb1ELb0ELb0ELb0ELb0ELb0EEEvNS_16Flash_fwd_paramsE,"",@"SHT_CUDA_INFO"
	.sectionflags	@""
	.align	4


	//----- nvinfo : EIATTR_CUDA_API_VERSION
	.align		4
        /*0000*/ 	.byte	0x04, 0x37
        /*0002*/ 	.short	(.L_248 - .L_247)
.L_247:
        /*0004*/ 	.word	0x00000082


	//----- nvinfo : EIATTR_SW2861232_WAR
	.align		4
.L_248:
        /*0008*/ 	.byte	0x01, 0x35
	.zero		2


	//----- nvinfo : EIATTR_PARAM_CBANK
	.align		4
        /*000c*/ 	.byte	0x04, 0x0a
        /*000e*/ 	.short	(.L_250 - .L_249)
	.align		4
.L_249:
        /*0010*/ 	.word	index@(.nv.constant0._ZN5flash16flash_fwd_kernelI23Flash_fwd_kernel_traitsILi96ELi128ELi64ELi4ELb0ELb0EN7cutlass6half_tE19Flash_kernel_traitsILi96ELi128ELi64ELi4ES3_EELb0ELb0ELb1ELb0ELb0ELb0ELb0ELb0EEEvNS_16Flash_fwd_paramsE)
        /*0014*/ 	.short	0x0160
        /*0016*/ 	.short	0x01d0


	//----- nvinfo : EIATTR_CBANK_PARAM_SIZE
	.align		4
.L_250:
        /*0018*/ 	.byte	0x03, 0x19
        /*001a*/ 	.short	0x01d0


	//----- nvinfo : EIATTR_KPARAM_INFO
	.align		4
        /*001c*/ 	.byte	0x04, 0x17
        /*001e*/ 	.short	(.L_252 - .L_251)
.L_251:
        /*0020*/ 	.word	0x00000000
        /*0024*/ 	.short	0x0000
        /*0026*/ 	.short	0x0000
        /*0028*/ 	.byte	0x00, 0xf0, 0x41, 0x07


	//----- nvinfo : EIATTR_MAXREG_COUNT
	.align		4
.L_252:
        /*002c*/ 	.byte	0x03, 0x1b
        /*002e*/ 	.short	0x00ff


	//----- nvinfo : EIATTR_NUM_BARRIERS
	.align		4
        /*0030*/ 	.byte	0x02, 0x4c
        /*0032*/ 	.byte	0x01
	.zero		1


	//----- nvinfo : EIATTR_ANNOTATIONS
	.align		4
        /*0034*/ 	.byte	0x04, 0x55
        /*0036*/ 	.short	(.L_254 - .L_253)


	//   ....[0]....
.L_253:
        /* <DEDUP_REMOVED lines=45> */
        /*02fc*/ 	.byte	0xd0, 0x54, 0x01, 0x00


	//----- nvinfo : EIATTR_MERCURY_ISA_VERSION
	.align		4
.L_254:
        /*0300*/ 	.byte	0x03, 0x5f
        /*0302*/ 	.short	0x0000


	//----- nvinfo : EIATTR_COOP_GROUP_MASK_REGIDS
	.align		4
        /*0304*/ 	.byte	0x04, 0x29
        /*0306*/ 	.short	(.L_256 - .L_255)


	//   ....[0]....
.L_255:
        /*0308*/ 	.word	0xffffffff


	//   ....[1]....
        /*030c*/ 	.word	0xffffffff


	//   ....[2]....
        /*0310*/ 	.word	0xffffffff


	//   ....[3]....
        /*0314*/ 	.word	0xffffffff


	//   ....[4]....
        /*0318*/ 	.word	0xffffffff


	//   ....[5]....
        /*031c*/ 	.word	0xffffffff


	//   ....[6]....
        /*0320*/ 	.word	0xffffffff


	//   ....[7]....
        /*0324*/ 	.word	0xffffffff


	//   ....[8]....
        /*0328*/ 	.word	0xffffffff


	//   ....[9]....
        /*032c*/ 	.word	0xffffffff


	//   ....[10]....
        /*0330*/ 	.word	0xffffffff


	//   ....[11]....
        /*0334*/ 	.word	0xffffffff


	//   ....[12]....
        /*0338*/ 	.word	0xffffffff


	//   ....[13]....
        /*033c*/ 	.word	0xffffffff


	//   ....[14]....
        /*0340*/ 	.word	0xffffffff


	//   ....[15]....
        /*0344*/ 	.word	0xffffffff


	//   ....[16]....
        /*0348*/ 	.word	0xffffffff


	//   ....[17]....
        /*034c*/ 	.word	0xffffffff


	//   ....[18]....
        /*0350*/ 	.word	0xffffffff


	//   ....[19]....
        /*0354*/ 	.word	0xffffffff


	//   ....[20]....
        /*0358*/ 	.word	0xffffffff


	//   ....[21]....
        /*035c*/ 	.word	0xffffffff


	//   ....[22]....
        /*0360*/ 	.word	0xffffffff


	//   ....[23]....
        /*0364*/ 	.word	0xffffffff


	//   ....[24]....
        /*0368*/ 	.word	0xffffffff


	//   ....[25]....
        /*036c*/ 	.word	0xffffffff


	//   ....[26]....
        /*0370*/ 	.word	0xffffffff


	//   ....[27]....
        /*0374*/ 	.word	0xffffffff


	//   ....[28]....
        /*0378*/ 	.word	0xffffffff


	//   ....[29]....
        /*037c*/ 	.word	0xffffffff


	//   ....[30]....
        /*0380*/ 	.word	0xffffffff


	//   ....[31]....
        /*0384*/ 	.word	0xffffffff


	//   ....[32]....
        /*0388*/ 	.word	0xffffffff


	//   ....[33]....
        /*038c*/ 	.word	0xffffffff


	//   ....[34]....
        /*0390*/ 	.word	0xffffffff


	//   ....[35]....
        /*0394*/ 	.word	0xffffffff


	//   ....[36]....
        /*0398*/ 	.word	0xffffffff


	//   ....[37]....
        /*039c*/ 	.word	0xffffffff


	//   ....[38]....
        /*03a0*/ 	.word	0xffffffff


	//   ....[39]....
        /*03a4*/ 	.word	0xffffffff


	//----- nvinfo : EIATTR_COOP_GROUP_INSTR_OFFSETS
	.align		4
.L_256:
        /*03a8*/ 	.byte	0x04, 0x28
        /*03aa*/ 	.short	(.L_258 - .L_257)


	//   ....[0]....
.L_257:
        /*03ac*/ 	.word	0x00004b90


	//   ....[1]....
        /*03b0*/ 	.word	0x00004c80


	//   ....[2]....
        /*03b4*/ 	.word	0x00004cb0


	//   ....[3]....
        /*03b8*/ 	.word	0x00004d80


	//   ....[4]....
        /*03bc*/ 	.word	0x00004db0


	//   ....[5]....
        /*03c0*/ 	.word	0x00004e70


	//   ....[6]....
        /*03c4*/ 	.word	0x00004ec0


	//   ....[7]....
        /*03c8*/ 	.word	0x00004f40


	//   ....[8]....
        /*03cc*/ 	.word	0x00008600


	//   ....[9]....
        /*03d0*/ 	.word	0x00008700


	//   ....[10]....
        /*03d4*/ 	.word	0x00008730


	//   ....[11]....
        /*03d8*/ 	.word	0x00008860


	//   ....[12]....
        /*03dc*/ 	.word	0x000088c0


	//   ....[13]....
        /*03e0*/ 	.word	0x00008950


	//   ....[14]....
        /*03e4*/ 	.word	0x000089b0


	//   ....[15]....
        /*03e8*/ 	.word	0x00008ab0


	//   ....[16]....
        /*03ec*/ 	.word	0x0000c9f0


	//   ....[17]....
        /*03f0*/ 	.word	0x0000cc30


	//   ....[18]....
        /*03f4*/ 	.word	0x0000ccd0


	//   ....[19]....
        /*03f8*/ 	.word	0x0000ced0


	//   ....[20]....
        /*03fc*/ 	.word	0x0000cf30


	//   ....[21]....
        /*0400*/ 	.word	0x0000cff0


	//   ....[22]....
        /*0404*/ 	.word	0x0000d000


	//   ....[23]....
        /*0408*/ 	.word	0x0000d0a0


	//   ....[24]....
        /*040c*/ 	.word	0x000110d0


	//   ....[25]....
        /*0410*/ 	.word	0x000111d0


	//   ....[26]....
        /*0414*/ 	.word	0x00011580


	//   ....[27]....
        /*0418*/ 	.word	0x000117e0


	//   ....[28]....
        /*041c*/ 	.word	0x000118d0


	//   ....[29]....
        /*0420*/ 	.word	0x00011920


	//   ....[30]....
        /*0424*/ 	.word	0x000119a0


	//   ....[31]....
        /*0428*/ 	.word	0x000119d0


	//   ....[32]....
        /*042c*/ 	.word	0x00013d60


	//   ....[33]....
        /*0430*/ 	.word	0x00013d70


	//   ....[34]....
        /*0434*/ 	.word	0x00013d80


	//   ....[35]....
        /*0438*/ 	.word	0x00013db0


	//   ....[36]....
        /*043c*/ 	.word	0x00013de0


	//   ....[37]....
        /*0440*/ 	.word	0x00013e00


	//   ....[38]....
        /*0444*/ 	.word	0x00013e30


	//   ....[39]....
        /*0448*/ 	.word	0x00013e60


	//----- nvinfo : EIATTR_EXIT_INSTR_OFFSETS
	.align		4
.L_258:
        /*044c*/ 	.byte	0x04, 0x1c
        /*044e*/ 	.short	(.L_260 - .L_259)


	//   ....[0]....
.L_259:
        /*0450*/ 	.word	0x00000300


	//   ....[1]....
        /*0454*/ 	.word	0x00000e50


	//   ....[2]....
        /*0458*/ 	.word	0x00000ed0


	//   ....[3]....
        /*045c*/ 	.word	0x000159b0


	//   ....[4]....
        /*0460*/ 	.word	0x00015ab0


	//   ....[5]....
        /*0464*/ 	.word	0x00015ad0


	//----- nvinfo : EIATTR_CTAIDZ_USED
	.align		4
.L_260:
        /*0468*/ 	.byte	0x01, 0x04
	.zero		2


	//----- nvinfo : EIATTR_CRS_STACK_SIZE
	.align		4
        /*046c*/ 	.byte	0x04, 0x1e
        /*046e*/ 	.short	(.L_262 - .L_261)
.L_261:
        /*0470*/ 	.word	0x00000000
.L_262:


//--------------------- .nv.info._ZN5flash16flash_fwd_kernelI23Flash_fwd_kernel_traitsILi96ELi128ELi64ELi4ELb0ELb0EN7cutlass6half_tE19Flash_kernel_traitsILi96ELi128ELi64ELi4ES3_EELb0ELb0ELb1ELb1ELb0ELb0ELb0ELb0EEEvNS_16Flash_fwd_paramsE --------------------------
	.section	.nv.info._ZN5flash16flash_fwd_kernelI23Flash_fwd_kernel_traitsILi96ELi128ELi64ELi4ELb0ELb0EN7cutlass6half_tE19Flash_kernel_traitsILi96ELi128ELi64ELi4ES3_EELb0ELb0ELb1ELb1ELb0ELb0ELb0ELb0EEEvNS_16Flash_fwd_paramsE,"",@"SHT_CUDA_INFO"
	.sectionflags	@""
	.align	4


	//----- nvinfo : EIATTR_CUDA_API_VERSION
	.align		4
        /*0000*/ 	.byte	0x04, 0x37
        /*0002*/ 	.short	(.L_264 - .L_263)
.L_263:
        /*0004*/ 	.word	0x00000082


	//----- nvinfo : EIATTR_SW2861232_WAR
	.align		4
.L_264:
        /*0008*/ 	.byte	0x01, 0x35
	.zero		2


	//----- nvinfo : EIATTR_PARAM_CBANK
	.align		4
        /*000c*/ 	.byte	0x04, 0x0a
        /*000e*/ 	.short	(.L_266 - .L_265)
	.align		4
.L_265:
        /*0010*/ 	.word	index@(.nv.constant0._ZN5flash16flash_fwd_kernelI23Flash_fwd_kernel_traitsILi96ELi128ELi64ELi4ELb0ELb0EN7cutlass6half_tE19Flash_kernel_traitsILi96ELi128ELi64ELi4ES3_EELb0ELb0ELb1ELb1ELb0ELb0ELb0ELb0EEEvNS_16Flash_fwd_paramsE)
        /*0014*/ 	.short	0x0160
        /*0016*/ 	.short	0x01d0


	//----- nvinfo : EIATTR_CBANK_PARAM_SIZE
	.align		4
.L_266:
        /*0018*/ 	.byte	0x03, 0x19
        /*001a*/ 	.short	0x01d0


	//----- nvinfo : EIATTR_KPARAM_INFO
	.align		4
        /*001c*/ 	.byte	0x04, 0x17
        /*001e*/ 	.short	(.L_268 - .L_267)
.L_267:
        /*0020*/ 	.word	0x00000000
        /*0024*/ 	.short	0x0000
        /*0026*/ 	.short	0x0000
        /*0028*/ 	.byte	0x00, 0xf0, 0x41, 0x07


	//----- nvinfo : EIATTR_MAXREG_COUNT
	.align		4
.L_268:
        /*002c*/ 	.byte	0x03, 0x1b
        /*002e*/ 	.short	0x00ff


	//----- nvinfo : EIATTR_NUM_BARRIERS
	.align		4
        /*0030*/ 	.byte	0x02, 0x4c
        /*0032*/ 	.byte	0x01
	.zero		1


	//----- nvinfo : EIATTR_ANNOTATIONS
	.align		4
        /*0034*/ 	.byte	0x04, 0x55
        /*0036*/ 	.short	(.L_270 - .L_269)


	//   ....[0]....
.L_269:
        /* <DEDUP_REMOVED lines=57> */


	//----- nvinfo : EIATTR_MERCURY_ISA_VERSION
	.align		4
.L_270:
        /*03b8*/ 	.byte	0x03, 0x5f
        /*03ba*/ 	.short	0x0000


	//----- nvinfo : EIATTR_COOP_GROUP_MASK_REGIDS
	.align		4
        /*03bc*/ 	.byte	0x04, 0x29
        /*03be*/ 	.short	(.L_272 - .L_271)


	//   ....[0]....
.L_271:
        /*03c0*/ 	.word	0xffffffff


	//   ....[1]....
        /*03c4*/ 	.word	0xffffffff


	//   ....[2]....
        /*03c8*/ 	.word	0xffffffff


	//   ....[3]....
        /*03cc*/ 	.word	0xffffffff


	//   ....[4]....
        /*03d0*/ 	.word	0xffffffff


	//   ....[5]....
        /*03d4*/ 	.word	0xffffffff


	//   ....[6]....
        /*03d8*/ 	.word	0xffffffff


	//   ....[7]....
        /*03dc*/ 	.word	0xffffffff


	//   ....[8]....
        /*03e0*/ 	.word	0xffffffff


	//   ....[9]....
        /*03e4*/ 	.word	0xffffffff


	//   ....[10]....
        /*03e8*/ 	.word	0xffffffff


	//   ....[11]....
        /*03ec*/ 	.word	0xffffffff


	//   ....[12]....
        /*03f0*/ 	.word	0xffffffff


	//   ....[13]....
        /*03f4*/ 	.word	0xffffffff


	//   ....[14]....
        /*03f8*/ 	.word	0xffffffff


	//   ....[15]....
        /*03fc*/ 	.word	0xffffffff


	//   ....[16]....
        /*0400*/ 	.word	0xffffffff


	//   ....[17]....
        /*0404*/ 	.word	0xffffffff


	//   ....[18]....
        /*0408*/ 	.word	0xffffffff


	//   ....[19]....
        /*040c*/ 	.word	0xffffffff


	//   ....[20]....
        /*0410*/ 	.word	0xffffffff


	//   ....[21]....
        /*0414*/ 	.word	0xffffffff


	//   ....[22]....
        /*0418*/ 	.word	0xffffffff


	//   ....[23]....
        /*041c*/ 	.word	0xffffffff


	//   ....[24]....
        /*0420*/ 	.word	0xffffffff


	//   ....[25]....
        /*0424*/ 	.word	0xffffffff


	//   ....[26]....
        /*0428*/ 	.word	0xffffffff


	//   ....[27]....
        /*042c*/ 	.word	0xffffffff


	//   ....[28]....
        /*0430*/ 	.word	0xffffffff


	//   ....[29]....
        /*0434*/ 	.word	0xffffffff


	//   ....[30]....
        /*0438*/ 	.word	0xffffffff


	//   ....[31]....
        /*043c*/ 	.word	0xffffffff


	//   ....[32]....
        /*0440*/ 	.word	0xffffffff


	//   ....[33]....
        /*0444*/ 	.word	0xffffffff


	//   ....[34]....
        /*0448*/ 	.word	0xffffffff


	//   ....[35]....
        /*044c*/ 	.word	0xffffffff


	//   ....[36]....
        /*0450*/ 	.word	0xffffffff


	//   ....[37]....
        /*0454*/ 	.word	0xffffffff


	//   ....[38]....
        /*0458*/ 	.word	0xffffffff


	//   ....[39]....
        /*045c*/ 	.word	0xffffffff


	//----- nvinfo : EIATTR_COOP_GROUP_INSTR_OFFSETS
	.align		4
.L_272:
        /*0460*/ 	.byte	0x04, 0x28
        /*0462*/ 	.short	(.L_274 - .L_273)


	//   ....[0]....
.L_273:
        /*0464*/ 	.word	0x00005f20


	//   ....[1]....
        /*0468*/ 	.word	0x00005fb0


	//   ....[2]....
        /*046c*/ 	.word	0x00006000


	//   ....[3]....
        /*0470*/ 	.word	0x00006050


	//   ....[4]....
        /*0474*/ 	.word	0x00006340


	//   ....[5]....
        /*0478*/ 	.word	0x00006410


	//   ....[6]....
        /*047c*/ 	.word	0x00006420


	//   ....[7]....
        /*0480*/ 	.word	0x000064a0


	//   ....[8]....
        /*0484*/ 	.word	0x0000acf0


	//   ....[9]....
        /*0488*/ 	.word	0x0000ad40


	//   ....[10]....
        /*048c*/ 	.word	0x0000ad60


	//   ....[11]....
        /*0490*/ 	.word	0x0000ad80


	//   ....[12]....
        /*0494*/ 	.word	0x0000b1b0


	//   ....[13]....
        /*0498*/ 	.word	0x0000b240


	//   ....[14]....
        /*049c*/ 	.word	0x0000b260


	//   ....[15]....
        /*04a0*/ 	.word	0x0000b690


	//   ....[16]....
        /*04a4*/ 	.word	0x00011040


	//   ....[17]....
        /*04a8*/ 	.word	0x00011080


	//   ....[18]....
        /*04ac*/ 	.word	0x000110a0


	//   ....[19]....
        /*04b0*/ 	.word	0x000110c0


	//   ....[20]....
        /*04b4*/ 	.word	0x00011550


	//   ....[21]....
        /*04b8*/ 	.word	0x000115d0


	//   ....[22]....
        /*04bc*/ 	.word	0x000115f0


	//   ....[23]....
        /*04c0*/ 	.word	0x00011a20


	//   ....[24]....
        /*04c4*/ 	.word	0x00016e00


	//   ....[25]....
        /*04c8*/ 	.word	0x00016e50


	//   ....[26]....
        /*04cc*/ 	.word	0x00016f70


	//   ....[27]....
        /*04d0*/ 	.word	0x00017120


	//   ....[28]....
        /*04d4*/ 	.word	0x00017280


	//   ....[29]....
        /*04d8*/ 	.word	0x00017320


	//   ....[30]....
        /*04dc*/ 	.word	0x00017350


	//   ....[31]....
        /*04e0*/ 	.word	0x00017440


	//   ....[32]....
        /*04e4*/ 	.word	0x00019a60


	//   ....[33]....
        /*04e8*/ 	.word	0x00019a70


	//   ....[34]....
        /*04ec*/ 	.word	0x00019a80


	//   ....[35]....
        /*04f0*/ 	.word	0x00019a90


	//   ....[36]....
        /*04f4*/ 	.word	0x00019ad0


	//   ....[37]....
        /*04f8*/ 	.word	0x00019af0


	//   ....[38]....
        /*04fc*/ 	.word	0x00019b10


	//   ....[39]....
        /*0500*/ 	.word	0x00019b20


	//----- nvinfo : EIATTR_EXIT_INSTR_OFFSETS
	.align		4
.L_274:
        /*0504*/ 	.byte	0x04, 0x1c
        /*0506*/ 	.short	(.L_276 - .L_275)


	//   ....[0]....
.L_275:
        /*0508*/ 	.word	0x00000310


	//   ....[1]....
        /*050c*/ 	.word	0x00000e50


	//   ....[2]....
        /*0510*/ 	.word	0x00000ed0


	//   ....[3]....
        /*0514*/ 	.word	0x0001b670


	//   ....[4]....
        /*0518*/ 	.word	0x0001b770


	//   ....[5]....
        /*051c*/ 	.word	0x0001b790


	//----- nvinfo : EIATTR_CTAIDZ_USED
	.align		4
.L_276:
        /*0520*/ 	.byte	0x01, 0x04
	.zero		2


	//----- nvinfo : EIATTR_CRS_STACK_SIZE
	.align		4
        /*0524*/ 	.byte	0x04, 0x1e
        /*0526*/ 	.short	(.L_278 - .L_277)
.L_277:
        /*0528*/ 	.word	0x00000000
.L_278:


//--------------------- .nv.info._ZN5flash16flash_fwd_kernelI23Flash_fwd_kernel_traitsILi96ELi128ELi64ELi4ELb0ELb0EN7cutlass6half_tE19Flash_kernel_traitsILi96ELi128ELi64ELi4ES3_EELb1ELb0ELb0ELb0ELb0ELb1ELb0ELb0EEEvNS_16Flash_fwd_paramsE --------------------------
	.section	.nv.info._ZN5flash16flash_fwd_kernelI23Flash_fwd_kernel_traitsILi96ELi128ELi64ELi4ELb0ELb0EN7cutlass6half_tE19Flash_kernel_traitsILi96ELi128ELi64ELi4ES3_EELb1ELb0ELb0ELb0ELb0ELb1ELb0ELb0EEEvNS_16Flash_fwd_paramsE,"",@"SHT_CUDA_INFO"
	.sectionflags	@""
	.align	4


	//----- nvinfo : EIATTR_CUDA_API_VERSION
	.align		4
        /*0000*/ 	.byte	0x04, 0x37
        /*0002*/ 	.short	(.L_280 - .L_279)
.L_279:
        /*0004*/ 	.word	0x00000082


	//----- nvinfo : EIATTR_SW2861232_WAR
	.align		4
.L_280:
        /*0008*/ 	.byte	0x01, 0x35
	.zero		2


	//----- nvinfo : EIATTR_PARAM_CBANK
	.align		4
        /*000c*/ 	.byte	0x04, 0x0a
        /*000e*/ 	.short	(.L_282 - .L_281)
	.align		4
.L_281:
        /*0010*/ 	.word	index@(.nv.constant0._ZN5flash16flash_fwd_kernelI23Flash_fwd_kernel_traitsILi96ELi128ELi64ELi4ELb0ELb0EN7cutlass6half_tE19Flash_kernel_traitsILi96ELi128ELi64ELi4ES3_EELb1ELb0ELb0ELb0ELb0ELb1ELb0ELb0EEEvNS_16Flash_fwd_paramsE)
        /*0014*/ 	.short	0x0160
        /*0016*/ 	.short	0x01d0


	//----- nvinfo : EIATTR_CBANK_PARAM_SIZE
	.align		4
.L_282:
        /*0018*/ 	.byte	0x03, 0x19
        /*001a*/ 	.short	0x01d0


	//----- nvinfo : EIATTR_KPARAM_INFO
	.align		4
        /*001c*/ 	.byte	0x04, 0x17
        /*001e*/ 	.short	(.L_284 - .L_283)
.L_283:
        /*0020*/ 	.word	0x00000000
        /*0024*/ 	.short	0x0000
        /*0026*/ 	.short	0x0000
        /*0028*/ 	.byte	0x00, 0xf0, 0x41, 0x07


	//----- nvinfo : EIATTR_MAXREG_COUNT
	.align		4
.L_284:
        /*002c*/ 	.byte	0x03, 0x1b
        /*002e*/ 	.short	0x00ff


	//----- nvinfo : EIATTR_NUM_BARRIERS
	.align		4
        /*0030*/ 	.byte	0x02, 0x4c
        /*0032*/ 	.byte	0x01
	.zero		1


	//----- nvinfo : EIATTR_ANNOTATIONS
	.align		4
        /*0034*/ 	.byte	0x04, 0x55
        /*0036*/ 	.short	(.L_286 - .L_285)


	//   ....[0]....
.L_285:
        /* <DEDUP_REMOVED lines=13> */


	//----- nvinfo : EIATTR_MERCURY_ISA_VERSION
	.align		4
.L_286:
        /*00f8*/ 	.byte	0x03, 0x5f
        /*00fa*/ 	.short	0x0000


	//----- nvinfo : EIATTR_COOP_GROUP_MASK_REGIDS
	.align		4
        /*00fc*/ 	.byte	0x04, 0x29
        /*00fe*/ 	.short	(.L_288 - .L_287)


	//   ....[0]....
.L_287:
        /*0100*/ 	.word	0xffffffff


	//   ....[1]....
        /*0104*/ 	.word	0xffffffff


	//   ....[2]....
        /*0108*/ 	.word	0xffffffff


	//   ....[3]....
        /*010c*/ 	.word	0xffffffff


	//   ....[4]....
        /*0110*/ 	.word	0xffffffff


	//   ....[5]....
        /*0114*/ 	.word	0xffffffff


	//   ....[6]....
        /*0118*/ 	.word	0xffffffff


	//   ....[7]....
        /*011c*/ 	.word	0xffffffff


	//   ....[8]....
        /*0120*/ 	.word	0xffffffff


	//   ....[9]....
        /*0124*/ 	.word	0xffffffff


	//   ....[10]....
        /*0128*/ 	.word	0xffffffff


	//   ....[11]....
        /*012c*/ 	.word	0xffffffff


	//   ....[12]....
        /*0130*/ 	.word	0xffffffff


	//   ....[13]....
        /*0134*/ 	.word	0xffffffff


	//   ....[14]....
        /*0138*/ 	.word	0xffffffff


	//   ....[15]....
        /*013c*/ 	.word	0xffffffff


	//   ....[16]....
        /*0140*/ 	.word	0xffffffff


	//   ....[17]....
        /*0144*/ 	.word	0xffffffff


	//   ....[18]....
        /*0148*/ 	.word	0xffffffff


	//   ....[19]....
        /*014c*/ 	.word	0xffffffff


	//   ....[20]....
        /*0150*/ 	.word	0xffffffff


	//   ....[21]....
        /*0154*/ 	.word	0xffffffff


	//   ....[22]....
        /*0158*/ 	.word	0xffffffff


	//   ....[23]....
        /*015c*/ 	.word	0xffffffff


	//----- nvinfo : EIATTR_COOP_GROUP_INSTR_OFFSETS
	.align		4
.L_288:
        /*0160*/ 	.byte	0x04, 0x28
        /*0162*/ 	.short	(.L_290 - .L_289)


	//   ....[0]....
.L_289:
        /*0164*/ 	.word	0x00002c30


	//   ....[1]....
        /*0168*/ 	.word	0x00002d10


	//   ....[2]....
        /*016c*/ 	.word	0x00002d40


	//   ....[3]....
        /*0170*/ 	.word	0x00002df0


	//   ....[4]....
        /*0174*/ 	.word	0x00003480


	//   ....[5]....
        /*0178*/ 	.word	0x000034a0


	//   ....[6]....
        /*017c*/ 	.word	0x000035f0


	//   ....[7]....
        /*0180*/ 	.word	0x000037f0


	//   ....[8]....
        /*0184*/ 	.word	0x00006e70


	//   ....[9]....
        /*0188*/ 	.word	0x00006ed0


	//   ....[10]....
        /*018c*/ 	.word	0x00006ef0


	//   ....[11]....
        /*0190*/ 	.word	0x00006f40


	//   ....[12]....
        /*0194*/ 	.word	0x00006f70


	//   ....[13]....
        /*0198*/ 	.word	0x00006fa0


	//   ....[14]....
        /*019c*/ 	.word	0x00007540


	//   ....[15]....
        /*01a0*/ 	.word	0x00007670


	//   ....[16]....
        /*01a4*/ 	.word	0x0000a080


	//   ....[17]....
        /*01a8*/ 	.word	0x0000a090


	//   ....[18]....
        /*01ac*/ 	.word	0x0000a0a0


	//   ....[19]....
        /*01b0*/ 	.word	0x0000a0b0


	//   ....[20]....
        /*01b4*/ 	.word	0x0000a100


	//   ....[21]....
        /*01b8*/ 	.word	0x0000a120


	//   ....[22]....
        /*01bc*/ 	.word	0x0000a140


	//   ....[23]....
        /*01c0*/ 	.word	0x0000a150


	//----- nvinfo : EIATTR_EXIT_INSTR_OFFSETS
	.align		4
.L_290:
        /*01c4*/ 	.byte	0x04, 0x1c
        /*01c6*/ 	.short	(.L_292 - .L_291)


	//   ....[0]....
.L_291:
        /*01c8*/ 	.word	0x00000540


	//   ....[1]....
        /*01cc*/ 	.word	0x0000bbe0


	//   ....[2]....
        /*01d0*/ 	.word	0x0000bcc0


	//   ....[3]....
        /*01d4*/ 	.word	0x0000c600


	//   ....[4]....
        /*01d8*/ 	.word	0x0000c680


	//----- nvinfo : EIATTR_CTAIDZ_USED
	.align		4
.L_292:
        /*01dc*/ 	.byte	0x01, 0x04
	.zero		2


	//----- nvinfo : EIATTR_CRS_STACK_SIZE
	.align		4
        /*01e0*/ 	.byte	0x04, 0x1e
        /*01e2*/ 	.short	(.L_294 - .L_293)
.L_293:
        /*01e4*/ 	.word	0x00000000
.L_294:


//--------------------- .nv.info._ZN5flash16flash_fwd_kernelI23Flash_fwd_kernel_traitsILi96ELi128ELi64ELi4ELb0ELb0EN7cutlass6half_tE19Flash_kernel_traitsILi96ELi128ELi64ELi4ES3_EELb0ELb0ELb0ELb0ELb0ELb1ELb1ELb0EEEvNS_16Flash_fwd_paramsE --------------------------
	.section	.nv.info._ZN5flash16flash_fwd_kernelI23Flash_fwd_kernel_traitsILi96ELi128ELi64ELi4ELb0ELb0EN7cutlass6half_tE19Flash_kernel_traitsILi96ELi128ELi64ELi4ES3_EELb0ELb0ELb0ELb0ELb0ELb1ELb1ELb0EEEvNS_16Flash_fwd_paramsE,"",@"SHT_CUDA_INFO"
	.sectionflags	@""
	.align	4


	//----- nvinfo : EIATTR_CUDA_API_VERSION
	.align		4
        /*0000*/ 	.byte	0x04, 0x37
        /*0002*/ 	.short	(.L_296 - .L_295)
.L_295:
        /*0004*/ 	.word	0x00000082


	//----- nvinfo : EIATTR_SW2861232_WAR
	.align		4
.L_296:
        /*0008*/ 	.byte	0x01, 0x35
	.zero		2


	//----- nvinfo : EIATTR_PARAM_CBANK
	.align		4
        /*000c*/ 	.byte	0x04, 0x0a
        /*000e*/ 	.short	(.L_298 - .L_297)
	.align		4
.L_297:
        /*0010*/ 	.word	index@(.nv.constant0._ZN5flash16flash_fwd_kernelI23Flash_fwd_kernel_traitsILi96ELi128ELi64ELi4ELb0ELb0EN7cutlass6half_tE19Flash_kernel_traitsILi96ELi128ELi64ELi4ES3_EELb0ELb0ELb0ELb0ELb0ELb1ELb1ELb0EEEvNS_16Flash_fwd_paramsE)
        /*0014*/ 	.short	0x0160
        /*0016*/ 	.short	0x01d0


	//----- nvinfo : EIATTR_CBANK_PARAM_SIZE
	.align		4
.L_298:
        /*0018*/ 	.byte	0x03, 0x19
        /*001a*/ 	.short	0x01d0


	//----- nvinfo : EIATTR_KPARAM_INFO
	.align		4
        /*001c*/ 	.byte	0x04, 0x17
        /*001e*/ 	.short	(.L_300 - .L_299)
.L_299:
        /*0020*/ 	.word	0x00000000
        /*0024*/ 	.short	0x0000
        /*0026*/ 	.short	0x0000
        /*0028*/ 	.byte	0x00, 0xf0, 0x41, 0x07


	//----- nvinfo : EIATTR_MAXREG_COUNT
	.align		4
.L_300:
        /*002c*/ 	.byte	0x03, 0x1b
        /*002e*/ 	.short	0x00ff


	//----- nvinfo : EIATTR_NUM_BARRIERS
	.align		4
        /*0030*/ 	.byte	0x02, 0x4c
        /*0032*/ 	.byte	0x01
	.zero		1


	//----- nvinfo : EIATTR_ANNOTATIONS
	.align		4
        /*0034*/ 	.byte	0x04, 0x55
        /*0036*/ 	.short	(.L_302 - .L_301)


	//   ....[0]....
.L_301:
        /* <DEDUP_REMOVED lines=23> */


	//----- nvinfo : EIATTR_MERCURY_ISA_VERSION
	.align		4
.L_302:
        /*0198*/ 	.byte	0x03, 0x5f
        /*019a*/ 	.short	0x0000


	//----- nvinfo : EIATTR_COOP_GROUP_MASK_REGIDS
	.align		4
        /*019c*/ 	.byte	0x04, 0x29
        /*019e*/ 	.short	(.L_304 - .L_303)


	//   ....[0]....
.L_303:
        /*01a0*/ 	.word	0xffffffff


	//   ....[1]....
        /*01a4*/ 	.word	0xffffffff


	//   ....[2]....
        /*01a8*/ 	.word	0xffffffff


	//   ....[3]....
        /*01ac*/ 	.word	0xffffffff


	//   ....[4]....
        /*01b0*/ 	.word	0xffffffff


	//   ....[5]....
        /*01b4*/ 	.word	0xffffffff


	//   ....[6]....
        /*01b8*/ 	.word	0xffffffff


	//   ....[7]....
        /*01bc*/ 	.word	0xffffffff


	//   ....[8]....
        /*01c0*/ 	.word	0xffffffff


	//   ....[9]....
        /*01c4*/ 	.word	0xffffffff


	//   ....[10]....
        /*01c8*/ 	.word	0xffffffff


	//   ....[11]....
        /*01cc*/ 	.word	0xffffffff


	//   ....[12]....
        /*01d0*/ 	.word	0xffffffff


	//   ....[13]....
        /*01d4*/ 	.word	0xffffffff


	//   ....[14]....
        /*01d8*/ 	.word	0xffffffff


	//   ....[15]....
        /*01dc*/ 	.word	0xffffffff


	//   ....[16]....
        /*01e0*/ 	.word	0xffffffff


	//   ....[17]....
        /*01e4*/ 	.word	0xffffffff


	//   ....[18]....
        /*01e8*/ 	.word	0xffffffff


	//   ....[19]....
        /*01ec*/ 	.word	0xffffffff


	//   ....[20]....
        /*01f0*/ 	.word	0xffffffff


	//   ....[21]....
        /*01f4*/ 	.word	0xffffffff


	//   ....[22]....
        /*01f8*/ 	.word	0xffffffff


	//   ....[23]....
        /*01fc*/ 	.word	0xffffffff


	//----- nvinfo : EIATTR_COOP_GROUP_INSTR_OFFSETS
	.align		4
.L_304:
        /*0200*/ 	.byte	0x04, 0x28
        /*0202*/ 	.short	(.L_306 - .L_305)


	//   ....[0]....
.L_305:
        /*0204*/ 	.word	0x000030b0


	//   ....[1]....
        /*0208*/ 	.word	0x000031a0


	//   ....[2]....
        /*020c*/ 	.word	0x000031d0


	//   ....[3]....
        /*0210*/ 	.word	0x000032a0


	//   ....[4]....
        /*0214*/ 	.word	0x000032d0


	//   ....[5]....
        /*0218*/ 	.word	0x000033c0


	//   ....[6]....
        /*021c*/ 	.word	0x000033f0


	//   ....[7]....
        /*0220*/ 	.word	0x00003580


	//   ....[8]....
        /*0224*/ 	.word	0x00006190


	//   ....[9]....
        /*0228*/ 	.word	0x00006310


	//   ....[10]....
        /*022c*/ 	.word	0x00006350


	//   ....[11]....
        /*0230*/ 	.word	0x00006370


	//   ....[12]....
        /*0234*/ 	.word	0x00006390


	//   ....[13]....
        /*0238*/ 	.word	0x000063c0


	//   ....[14]....
        /*023c*/ 	.word	0x00006400


	//   ....[15]....
        /*0240*/ 	.word	0x00006430


	//   ....[16]....
        /*0244*/ 	.word	0x000084d0


	//   ....[17]....
        /*0248*/ 	.word	0x000084e0


	//   ....[18]....
        /*024c*/ 	.word	0x000084f0


	//   ....[19]....
        /*0250*/ 	.word	0x00008500


	//   ....[20]....
        /*0254*/ 	.word	0x00008540


	//   ....[21]....
        /*0258*/ 	.word	0x00008560


	//   ....[22]....
        /*025c*/ 	.word	0x00008580


	//   ....[23]....
        /*0260*/ 	.word	0x00008590


	//----- nvinfo : EIATTR_EXIT_INSTR_OFFSETS
	.align		4
.L_306:
        /*0264*/ 	.byte	0x04, 0x1c
        /*0266*/ 	.short	(.L_308 - .L_307)


	//   ....[0]....
.L_307:
        /*0268*/ 	.word	0x00000300


	//   ....[1]....
        /*026c*/ 	.word	0x00009f40


	//   ....[2]....
        /*0270*/ 	.word	0x0000a020


	//   ....[3]....
        /*0274*/ 	.word	0x0000a960


	//   ....[4]....
        /*0278*/ 	.word	0x0000a9e0


	//----- nvinfo : EIATTR_CTAIDZ_USED
	.align		4
.L_308:
        /*027c*/ 	.byte	0x01, 0x04
	.zero		2


	//----- nvinfo : EIATTR_CRS_STACK_SIZE
	.align		4
        /*0280*/ 	.byte	0x04, 0x1e
        /*0282*/ 	.short	(.L_310 - .L_309)
.L_309:
        /*0284*/ 	.word	0x00000000
.L_310:


//--------------------- .nv.info._ZN5flash16flash_fwd_kernelI23Flash_fwd_kernel_traitsILi96ELi128ELi64ELi4ELb0ELb0EN7cutlass6half_tE19Flash_kernel_traitsILi96ELi128ELi64ELi4ES3_EELb1ELb0ELb0ELb0ELb0ELb0ELb0ELb0EEEvNS_16Flash_fwd_paramsE --------------------------
	.section	.nv.info._ZN5flash16flash_fwd_kernelI23Flash_fwd_kernel_traitsILi96ELi128ELi64ELi4ELb0ELb0EN7cutlass6half_tE19Flash_kernel_traitsILi96ELi128ELi64ELi4ES3_EELb1ELb0ELb0ELb0ELb0ELb0ELb0ELb0EEEvNS_16Flash_fwd_paramsE,"",@"SHT_CUDA_INFO"
	.sectionflags	@""
	.align	4


	//----- nvinfo : EIATTR_CUDA_API_VERSION
	.align		4
        /*0000*/ 	.byte	0x04, 0x37
        /*0002*/ 	.short	(.L_312 - .L_311)
.L_311:
        /*0004*/ 	.word	0x00000082


	//----- nvinfo : EIATTR_SW2861232_WAR
	.align		4
.L_312:
        /*0008*/ 	.byte	0x01, 0x35
	.zero		2


	//----- nvinfo : EIATTR_PARAM_CBANK
	.align		4
        /*000c*/ 	.byte	0x04, 0x0a
        /*000e*/ 	.short	(.L_314 - .L_313)
	.align		4
.L_313:
        /*0010*/ 	.word	index@(.nv.constant0._ZN5flash16flash_fwd_kernelI23Flash_fwd_kernel_traitsILi96ELi128ELi64ELi4ELb0ELb0EN7cutlass6half_tE19Flash_kernel_traitsILi96ELi128ELi64ELi4ES3_EELb1ELb0ELb0ELb0ELb0ELb0ELb0ELb0EEEvNS_16Flash_fwd_paramsE)
        /*0014*/ 	.short	0x0160
        /*0016*/ 	.short	0x01d0


	//----- nvinfo : EIATTR_CBANK_PARAM_SIZE
	.align		4
.L_314:
        /*0018*/ 	.byte	0x03, 0x19
        /*001a*/ 	.short	0x01d0


	//----- nvinfo : EIATTR_KPARAM_INFO
	.align		4
        /*001c*/ 	.byte	0x04, 0x17
        /*001e*/ 	.short	(.L_316 - .L_315)
.L_315:
        /*0020*/ 	.word	0x00000000
        /*0024*/ 	.short	0x0000
        /*0026*/ 	.short	0x0000
        /*0028*/ 	.byte	0x00, 0xf0, 0x41, 0x07


	//----- nvinfo : EIATTR_MAXREG_COUNT
	.align		4
.L_316:
        /*002c*/ 	.byte	0x03, 0x1b
        /*002e*/ 	.short	0x00ff


	//----- nvinfo : EIATTR_NUM_BARRIERS
	.align		4
        /*0030*/ 	.byte	0x02, 0x4c
        /*0032*/ 	.byte	0x01
	.zero		1


	//----- nvinfo : EIATTR_ANNOTATIONS
	.align		4
        /*0034*/ 	.byte	0x04, 0x55
        /*0036*/ 	.short	(.L_318 - .L_317)


	//   ....[0]....
.L_317:
        /* <DEDUP_REMOVED lines=26> */


	//----- nvinfo : EIATTR_MERCURY_ISA_VERSION
	.align		4
.L_318:
        /*01c8*/ 	.byte	0x03, 0x5f
        /*01ca*/ 	.short	0x0000


	//----- nvinfo : EIATTR_COOP_GROUP_MASK_REGIDS
	.align		4
        /*01cc*/ 	.byte	0x04, 0x29
        /*01ce*/ 	.short	(.L_320 - .L_319)


	//   ....[0]....
.L_319:
        /*01d0*/ 	.word	0xffffffff


	//   ....[1]....
        /*01d4*/ 	.word	0xffffffff


	//   ....[2]....
        /*01d8*/ 	.word	0xffffffff


	//   ....[3]....
        /*01dc*/ 	.word	0xffffffff


	//   ....[4]....
        /*01e0*/ 	.word	0xffffffff


	//   ....[5]....
        /*01e4*/ 	.word	0xffffffff


	//   ....[6]....
        /*01e8*/ 	.word	0xffffffff


	//   ....[7]....
        /*01ec*/ 	.word	0xffffffff


	//   ....[8]....
        /*01f0*/ 	.word	0xffffffff


	//   ....[9]....
        /*01f4*/ 	.word	0xffffffff


	//   ....[10]....
        /*01f8*/ 	.word	0xffffffff


	//   ....[11]....
        /*01fc*/ 	.word	0xffffffff


	//   ....[12]....
        /*0200*/ 	.word	0xffffffff


	//   ....[13]....
        /*0204*/ 	.word	0xffffffff


	//   ....[14]....
        /*0208*/ 	.word	0xffffffff


	//   ....[15]....
        /*020c*/ 	.word	0xffffffff


	//   ....[16]....
        /*0210*/ 	.word	0xffffffff


	//   ....[17]....
        /*0214*/ 	.word	0xffffffff


	//   ....[18]....
        /*0218*/ 	.word	0xffffffff


	//   ....[19]....
        /*021c*/ 	.word	0xffffffff


	//   ....[20]....
        /*0220*/ 	.word	0xffffffff


	//   ....[21]....
        /*0224*/ 	.word	0xffffffff


	//   ....[22]....
        /*0228*/ 	.word	0xffffffff


	//   ....[23]....
        /*022c*/ 	.word	0xffffffff


	//----- nvinfo : EIATTR_COOP_GROUP_INSTR_OFFSETS
	.align		4
.L_320:
        /*0230*/ 	.byte	0x04, 0x28
        /*0232*/ 	.short	(.L_322 - .L_321)


	//   ....[0]....
.L_321:
        /*0234*/ 	.word	0x00003980


	//   ....[1]....
        /*0238*/ 	.word	0x00003a10


	//   ....[2]....
        /*023c*/ 	.word	0x00003a30


	//   ....[3]....
        /*0240*/ 	.word	0x00003b20


	//   ....[4]....
        /*0244*/ 	.word	0x000042e0


	//   ....[5]....
        /*0248*/ 	.word	0x000042f0


	//   ....[6]....
        /*024c*/ 	.word	0x00004440


	//   ....[7]....
        /*0250*/ 	.word	0x00004610


	//   ....[8]....
        /*0254*/ 	.word	0x00007ec0


	//   ....[9]....
        /*0258*/ 	.word	0x00007f20


	//   ....[10]....
        /*025c*/ 	.word	0x00007f40


	//   ....[11]....
        /*0260*/ 	.word	0x00007f90


	//   ....[12]....
        /*0264*/ 	.word	0x00007fc0


	//   ....[13]....
        /*0268*/ 	.word	0x00007ff0


	//   ....[14]....
        /*026c*/ 	.word	0x00008590


	//   ....[15]....
        /*0270*/ 	.word	0x000086c0


	//   ....[16]....
        /*0274*/ 	.word	0x0000b0d0


	//   ....[17]....
        /*0278*/ 	.word	0x0000b0e0


	//   ....[18]....
        /*027c*/ 	.word	0x0000b0f0


	//   ....[19]....
        /*0280*/ 	.word	0x0000b110


	//   ....[20]....
        /*0284*/ 	.word	0x0000b150


	//   ....[21]....
        /*0288*/ 	.word	0x0000b170


	//   ....[22]....
        /*028c*/ 	.word	0x0000b180


	//   ....[23]....
        /*0290*/ 	.word	0x0000b1b0


	//----- nvinfo : EIATTR_EXIT_INSTR_OFFSETS
	.align		4
.L_322:
        /*0294*/ 	.byte	0x04, 0x1c
        /*0296*/ 	.short	(.L_324 - .L_323)


	//   ....[0]....
.L_323:
        /*0298*/ 	.word	0x00000540


	//   ....[1]....
        /*029c*/ 	.word	0x0000cd10


	//   ....[2]....
        /*02a0*/ 	.word	0x0000ce10


	//   ....[3]....
        /*02a4*/ 	.word	0x0000ce30


	//   ....[4]....
        /*02a8*/ 	.word	0x0000d860


	//   ....[5]....
        /*02ac*/ 	.word	0x0000d8e0


	//----- nvinfo : EIATTR_CTAIDZ_USED
	.align		4
.L_324:
        /*02b0*/ 	.byte	0x01, 0x04
	.zero		2


	//----- nvinfo : EIATTR_CRS_STACK_SIZE
	.align		4
        /*02b4*/ 	.byte	0x04, 0x1e
        /*02b6*/ 	.short	(.L_326 - .L_325)
.L_325:
        /*02b8*/ 	.word	0x00000000
.L_326:


//--------------------- .nv.info._ZN5flash16flash_fwd_kernelI23Flash_fwd_kernel_traitsILi96ELi128ELi64ELi4ELb0ELb0EN7cutlass6half_tE19Flash_kernel_traitsILi96ELi128ELi64ELi4ES3_EELb1ELb0ELb1ELb0ELb0ELb0ELb0ELb0EEEvNS_16Flash_fwd_paramsE --------------------------
	.section	.nv.info._ZN5flash16flash_fwd_kernelI23Flash_fwd_kernel_traitsILi96ELi128ELi64ELi4ELb0ELb0EN7cutlass6half_tE19Flash_kernel_traitsILi96ELi128ELi64ELi4ES3_EELb1ELb0ELb1ELb0ELb0ELb0ELb0ELb0EEEvNS_16Flash_fwd_paramsE,"",@"SHT_CUDA_INFO"
	.sectionflags	@""
	.align	4


	//----- nvinfo : EIATTR_CUDA_API_VERSION
	.align		4
        /*0000*/ 	.byte	0x04, 0x37
        /*0002*/ 	.short	(.L_328 - .L_327)
.L_327:
        /*0004*/ 	.word	0x00000082


	//----- nvinfo : EIATTR_SW2861232_WAR
	.align		4
.L_328:
        /*0008*/ 	.byte	0x01, 0x35
	.zero		2


	//----- nvinfo : EIATTR_PARAM_CBANK
	.align		4
        /*000c*/ 	.byte	0x04, 0x0a
        /*000e*/ 	.short	(.L_330 - .L_329)
	.align		4
.L_329:
        /*0010*/ 	.word	index@(.nv.constant0._ZN5flash16flash_fwd_kernelI23Flash_fwd_kernel_traitsILi96ELi128ELi64ELi4ELb0ELb0EN7cutlass6half_tE19Flash_kernel_traitsILi96ELi128ELi64ELi4ES3_EELb1ELb0ELb1ELb0ELb0ELb0ELb0ELb0EEEvNS_16Flash_fwd_paramsE)
        /*0014*/ 	.short	0x0160
        /*0016*/ 	.short	0x01d0


	//----- nvinfo : EIATTR_CBANK_PARAM_SIZE
	.align		4
.L_330:
        /*0018*/ 	.byte	0x03, 0x19
        /*001a*/ 	.short	0x01d0


	//----- nvinfo : EIATTR_KPARAM_INFO
	.align		4
        /*001c*/ 	.byte	0x04, 0x17
        /*001e*/ 	.short	(.L_332 - .L_331)
.L_331:
        /*0020*/ 	.word	0x00000000
        /*0024*/ 	.short	0x0000
        /*0026*/ 	.short	0x0000
        /*0028*/ 	.byte	0x00, 0xf0, 0x41, 0x07


	//----- nvinfo : EIATTR_MAXREG_COUNT
	.align		4
.L_332:
        /*002c*/ 	.byte	0x03, 0x1b
        /*002e*/ 	.short	0x00ff


	//----- nvinfo : EIATTR_NUM_BARRIERS
	.align		4
        /*0030*/ 	.byte	0x02, 0x4c
        /*0032*/ 	.byte	0x01
	.zero		1


	//----- nvinfo : EIATTR_ANNOTATIONS
	.align		4
        /*0034*/ 	.byte	0x04, 0x55
        /*0036*/ 	.short	(.L_334 - .L_333)


	//   ....[0]....
.L_333:
        /* <DEDUP_REMOVED lines=61> */


	//----- nvinfo : EIATTR_MERCURY_ISA_VERSION
	.align		4
.L_334:
        /*03f8*/ 	.byte	0x03, 0x5f
        /*03fa*/ 	.short	0x0000


	//----- nvinfo : EIATTR_COOP_GROUP_MASK_REGIDS
	.align		4
        /*03fc*/ 	.byte	0x04, 0x29
        /*03fe*/ 	.short	(.L_336 - .L_335)


	//   ....[0]....
.L_335:
        /*0400*/ 	.word	0xffffffff


	//   ....[1]....
        /*0404*/ 	.word	0xffffffff


	//   ....[2]....
        /*0408*/ 	.word	0xffffffff


	//   ....[3]....
        /*040c*/ 	.word	0xffffffff


	//   ....[4]....
        /*0410*/ 	.word	0xffffffff


	//   ....[5]....
        /*0414*/ 	.word	0xffffffff


	//   ....[6]....
        /*0418*/ 	.word	0xffffffff


	//   ....[7]....
        /*041c*/ 	.word	0xffffffff


	//   ....[8]....
        /*0420*/ 	.word	0xffffffff


	//   ....[9]....
        /*0424*/ 	.word	0xffffffff


	//   ....[10]....
        /*0428*/ 	.word	0xffffffff


	//   ....[11]....
        /*042c*/ 	.word	0xffffffff


	//   ....[12]....
        /*0430*/ 	.word	0xffffffff


	//   ....[13]....
        /*0434*/ 	.word	0xffffffff


	//   ....[14]....
        /*0438*/ 	.word	0xffffffff


	//   ....[15]....
        /*043c*/ 	.word	0xffffffff


	//   ....[16]....
        /*0440*/ 	.word	0xffffffff


	//   ....[17]....
        /*0444*/ 	.word	0xffffffff


	//   ....[18]....
        /*0448*/ 	.word	0xffffffff


	//   ....[19]....
        /*044c*/ 	.word	0xffffffff


	//   ....[20]....
        /*0450*/ 	.word	0xffffffff


	//   ....[21]....
        /*0454*/ 	.word	0xffffffff


	//   ....[22]....
        /*0458*/ 	.word	0xffffffff


	//   ....[23]....
        /*045c*/ 	.word	0xffffffff


	//   ....[24]....
        /*0460*/ 	.word	0xffffffff


	//   ....[25]....
        /*0464*/ 	.word	0xffffffff


	//   ....[26]....
        /*0468*/ 	.word	0xffffffff


	//   ....[27]....
        /*046c*/ 	.word	0xffffffff


	//   ....[28]....
        /*0470*/ 	.word	0xffffffff


	//   ....[29]....
        /*0474*/ 	.word	0xffffffff


	//   ....[30]....
        /*0478*/ 	.word	0xffffffff


	//   ....[31]....
        /*047c*/ 	.word	0xffffffff


	//   ....[32]....
        /*0480*/ 	.word	0xffffffff


	//   ....[33]....
        /*0484*/ 	.word	0xffffffff


	//   ....[34]....
        /*0488*/ 	.word	0xffffffff


	//   ....[35]....
        /*048c*/ 	.word	0xffffffff


	//   ....[36]....
        /*0490*/ 	.word	0xffffffff


	//   ....[37]....
        /*0494*/ 	.word	0xffffffff


	//   ....[38]....
        /*0498*/ 	.word	0xffffffff


	//   ....[39]....
        /*049c*/ 	.word	0xffffffff


	//----- nvinfo : EIATTR_COOP_GROUP_INSTR_OFFSETS
	.align		4
.L_336:
        /*04a0*/ 	.byte	0x04, 0x28
        /*04a2*/ 	.short	(.L_338 - .L_337)


	//   ....[0]....
.L_337:
        /*04a4*/ 	.word	0x000052a0


	//   ....[1]....
        /*04a8*/ 	.word	0x000053b0


	//   ....[2]....
        /*04ac*/ 	.word	0x00005400


	//   ....[3]....
        /*04b0*/ 	.word	0x000054e0


	//   ....[4]....
        /*04b4*/ 	.word	0x00005ac0


	//   ....[5]....
        /*04b8*/ 	.word	0x00005ad0


	//   ....[6]....
        /*04bc*/ 	.word	0x00005b80


	//   ....[7]....
        /*04c0*/ 	.word	0x00005d80


	//   ....[8]....
        /*04c4*/ 	.word	0x0000a8a0


	//   ....[9]....
        /*04c8*/ 	.word	0x0000aa00


	//   ....[10]....
        /*04cc*/ 	.word	0x0000aa30


	//   ....[11]....
        /*04d0*/ 	.word	0x0000ab90


	//   ....[12]....
        /*04d4*/ 	.word	0x0000ac00


	//   ....[13]....
        /*04d8*/ 	.word	0x0000ac30


	//   ....[14]....
        /*04dc*/ 	.word	0x0000adc0


	//   ....[15]....
        /*04e0*/ 	.word	0x0000af00


	//   ....[16]....
        /*04e4*/ 	.word	0x00010890


	//   ....[17]....
        /*04e8*/ 	.word	0x000109f0


	//   ....[18]....
        /*04ec*/ 	.word	0x00010b20


	//   ....[19]....
        /*04f0*/ 	.word	0x00010bb0


	//   ....[20]....
        /*04f4*/ 	.word	0x00010c10


	//   ....[21]....
        /*04f8*/ 	.word	0x00010c60


	//   ....[22]....
        /*04fc*/ 	.word	0x00010cb0


	//   ....[23]....
        /*0500*/ 	.word	0x00010db0


	//   ....[24]....
        /*0504*/ 	.word	0x00016a60


	//   ....[25]....
        /*0508*/ 	.word	0x00016bf0


	//   ....[26]....
        /*050c*/ 	.word	0x00016c40


	//   ....[27]....
        /*0510*/ 	.word	0x00016d00


	//   ....[28]....
        /*0514*/ 	.word	0x00016f30


	//   ....[29]....
        /*0518*/ 	.word	0x00016f40


	//   ....[30]....
        /*051c*/ 	.word	0x00016fb0


	//   ....[31]....
        /*0520*/ 	.word	0x00016fe0


	//   ....[32]....
        /*0524*/ 	.word	0x0001af50


	//   ....[33]....
        /*0528*/ 	.word	0x0001af60


	//   ....[34]....
        /*052c*/ 	.word	0x0001af80


	//   ....[35]....
        /*0530*/ 	.word	0x0001afa0


	//   ....[36]....
        /*0534*/ 	.word	0x0001afb0


	//   ....[37]....
        /*0538*/ 	.word	0x0001afc0


	//   ....[38]....
        /*053c*/ 	.word	0x0001b040


	//   ....[39]....
        /*0540*/ 	.word	0x0001b060


	//----- nvinfo : EIATTR_EXIT_INSTR_OFFSETS
	.align		4
.L_338:
        /*0544*/ 	.byte	0x04, 0x1c
        /*0546*/ 	.short	(.L_340 - .L_339)


	//   ....[0]....
.L_339:
        /*0548*/ 	.word	0x00000730


	//   ....[1]....
        /*054c*/ 	.word	0x00001310


	//   ....[2]....
        /*0550*/ 	.word	0x00001390


	//   ....[3]....
        /*0554*/ 	.word	0x0001c950


	//   ....[4]....
        /*0558*/ 	.word	0x0001ca50


	//   ....[5]....
        /*055c*/ 	.word	0x0001ca70


	//----- nvinfo : EIATTR_CTAIDZ_USED
	.align		4
.L_340:
        /*0560*/ 	.byte	0x01, 0x04
	.zero		2


	//----- nvinfo : EIATTR_CRS_STACK_SIZE
	.align		4
        /*0564*/ 	.byte	0x04, 0x1e
        /*0566*/ 	.short	(.L_342 - .L_341)
.L_341:
        /*0568*/ 	.word	0x00000000
.L_342:


//--------------------- .nv.info._ZN5flash16flash_fwd_kernelI23Flash_fwd_kernel_traitsILi96ELi128ELi64ELi4ELb0ELb0EN7cutlass6half_tE19Flash_kernel_traitsILi96ELi128ELi64ELi4ES3_EELb1ELb0ELb0ELb0ELb1ELb1ELb0ELb0EEEvNS_16Flash_fwd_paramsE --------------------------
	.section	.nv.info._ZN5flash16flash_fwd_kernelI23Flash_fwd_kernel_traitsILi96ELi128ELi64ELi4ELb0ELb0EN7cutlass6half_tE19Flash_kernel_traitsILi96ELi128ELi64ELi4ES3_EELb1ELb0ELb0ELb0ELb1ELb1ELb0ELb0EEEvNS_16Flash_fwd_paramsE,"",@"SHT_CUDA_INFO"
	.sectionflags	@""
	.align	4


	//----- nvinfo : EIATTR_CUDA_API_VERSION
	.align		4
        /*0000*/ 	.byte	0x04, 0x37
        /*0002*/ 	.short	(.L_344 - .L_343)
.L_343:
        /*0004*/ 	.word	0x00000082


	//----- nvinfo : EIATTR_SW2861232_WAR
	.align		4
.L_344:
        /*0008*/ 	.byte	0x01, 0x35
	.zero		2


	//----- nvinfo : EIATTR_PARAM_CBANK
	.align		4
        /*000c*/ 	.byte	0x04, 0x0a
        /*000e*/ 	.short	(.L_346 - .L_345)
	.align		4
.L_345:
        /*0010*/ 	.word	index@(.nv.constant0._ZN5flash16flash_fwd_kernelI23Flash_fwd_kernel_traitsILi96ELi128ELi64ELi4ELb0ELb0EN7cutlass6half_tE19Flash_kernel_traitsILi96ELi128ELi64ELi4ES3_EELb1ELb0ELb0ELb0ELb1ELb1ELb0ELb0EEEvNS_16Flash_fwd_paramsE)
        /*0014*/ 	.short	0x0160
        /*0016*/ 	.short	0x01d0


	//----- nvinfo : EIATTR_CBANK_PARAM_SIZE
	.align		4
.L_346:
        /*0018*/ 	.byte	0x03, 0x19
        /*001a*/ 	.short	0x01d0


	//----- nvinfo : EIATTR_KPARAM_INFO
	.align		4
        /*001c*/ 	.byte	0x04, 0x17
        /*001e*/ 	.short	(.L_348 - .L_347)
.L_347:
        /*0020*/ 	.word	0x00000000
        /*0024*/ 	.short	0x0000
        /*0026*/ 	.short	0x0000
        /*0028*/ 	.byte	0x00, 0xf0, 0x41, 0x07


	//----- nvinfo : EIATTR_MAXREG_COUNT
	.align		4
.L_348:
        /*002c*/ 	.byte	0x03, 0x1b
        /*002e*/ 	.short	0x00ff


	//----- nvinfo : EIATTR_NUM_BARRIERS
	.align		4
        /*0030*/ 	.byte	0x02, 0x4c
        /*0032*/ 	.byte	0x01
	.zero		1


	//----- nvinfo : EIATTR_MERCURY_ISA_VERSION
	.align		4
        /*0034*/ 	.byte	0x03, 0x5f
        /*0036*/ 	.short	0x0000


	//----- nvinfo : EIATTR_COOP_GROUP_MASK_REGIDS
	.align		4
        /*0038*/ 	.byte	0x04, 0x29
        /*003a*/ 	.short	(.L_350 - .L_349)


	//   ....[0]....
.L_349:
        /*003c*/ 	.word	0xffffffff


	//   ....[1]....
        /*0040*/ 	.word	0xffffffff


	//   ....[2]....
        /*0044*/ 	.word	0xffffffff


	//   ....[3]....
        /*0048*/ 	.word	0xffffffff


	//   ....[4]....
        /*004c*/ 	.word	0xffffffff


	//   ....[5]....
        /*0050*/ 	.word	0xffffffff


	//   ....[6]....
        /*0054*/ 	.word	0xffffffff


	//   ....[7]....
        /*0058*/ 	.word	0xffffffff


	//   ....[8]....
        /*005c*/ 	.word	0xffffffff


	//   ....[9]....
        /*0060*/ 	.word	0xffffffff


	//   ....[10]....
        /*0064*/ 	.word	0xffffffff


	//   ....[11]....
        /*0068*/ 	.word	0xffffffff


	//   ....[12]....
        /*006c*/ 	.word	0xffffffff


	//   ....[13]....
        /*0070*/ 	.word	0xffffffff


	//   ....[14]....
        /*0074*/ 	.word	0xffffffff


	//   ....[15]....
        /*0078*/ 	.word	0xffffffff


	//   ....[16]....
        /*007c*/ 	.word	0xffffffff


	//   ....[17]....
        /*0080*/ 	.word	0xffffffff


	//   ....[18]....
        /*0084*/ 	.word	0xffffffff


	//   ....[19]....
        /*0088*/ 	.word	0xffffffff


	//   ....[20]....
        /*008c*/ 	.word	0xffffffff


	//   ....[21]....
        /*0090*/ 	.word	0xffffffff


	//   ....[22]....
        /*0094*/ 	.word	0xffffffff


	//   ....[23]....
        /*0098*/ 	.word	0xffffffff


	//----- nvinfo : EIATTR_COOP_GROUP_INSTR_OFFSETS
	.align		4
.L_350:
        /*009c*/ 	.byte	0x04, 0x28
        /*009e*/ 	.short	(.L_352 - .L_351)


	//   ....[0]....
.L_351:
        /*00a0*/ 	.word	0x00001ec0


	//   ....[1]....
        /*00a4*/ 	.word	0x00001ef0


	//   ....[2]....
        /*00a8*/ 	.word	0x00002000


	//   ....[3]....
        /*00ac*/ 	.word	0x00002040


	//   ....[4]....
        /*00b0*/ 	.word	0x00002350


	//   ....[5]....
        /*00b4*/ 	.word	0x00002760


	//   ....[6]....
        /*00b8*/ 	.word	0x000027a0


	//   ....[7]....
        /*00bc*/ 	.word	0x00002940


	//   ....[8]....
        /*00c0*/ 	.word	0x000057d0


	//   ....[9]....
        /*00c4*/ 	.word	0x00005840


	//   ....[10]....
        /*00c8*/ 	.word	0x00005940


	//   ....[11]....
        /*00cc*/ 	.word	0x00005990


	//   ....[12]....
        /*00d0*/ 	.word	0x000059f0


	//   ....[13]....
        /*00d4*/ 	.word	0x00005b20


	//   ....[14]....
        /*00d8*/ 	.word	0x00005b90


	//   ....[15]....
        /*00dc*/ 	.word	0x00005ce0


	//   ....[16]....
        /*00e0*/ 	.word	0x00008a00


	//   ....[17]....
        /*00e4*/ 	.word	0x00008a40


	//   ....[18]....
        /*00e8*/ 	.word	0x00008a80


	//   ....[19]....
        /*00ec*/ 	.word	0x00008aa0


	//   ....[20]....
        /*00f0*/ 	.word	0x00008b30


	//   ....[21]....
        /*00f4*/ 	.word	0x00008b70


	//   ....[22]....
        /*00f8*/ 	.word	0x00008b80


	//   ....[23]....
        /*00fc*/ 	.word	0x00008ba0


	//----- nvinfo : EIATTR_EXIT_INSTR_OFFSETS
	.align		4
.L_352:
        /*0100*/ 	.byte	0x04, 0x1c
        /*0102*/ 	.short	(.L_354 - .L_353)


	//   ....[0]....
.L_353:
        /*0104*/ 	.word	0x000003b0


	//   ....[1]....
        /*0108*/ 	.word	0x0000a370


	//----- nvinfo : EIATTR_CTAIDZ_USED
	.align		4
.L_354:
        /*010c*/ 	.byte	0x01, 0x04
	.zero		2


	//----- nvinfo : EIATTR_CRS_STACK_SIZE
	.align		4
        /*0110*/ 	.byte	0x04, 0x1e
        /*0112*/ 	.short	(.L_356 - .L_355)
.L_355:
        /*0114*/ 	.word	0x00000000
.L_356:


//--------------------- .nv.info._ZN5flash16flash_fwd_kernelI23Flash_fwd_kernel_traitsILi96ELi128ELi64ELi4ELb0ELb0EN7cutlass6half_tE19Flash_kernel_traitsILi96ELi128ELi64ELi4ES3_EELb0ELb0ELb0ELb0ELb1ELb1ELb1ELb0EEEvNS_16Flash_fwd_paramsE --------------------------
	.section	.nv.info._ZN5flash16flash_fwd_kernelI23Flash_fwd_kernel_traitsILi96ELi128ELi64ELi4ELb0ELb0EN7cutlass6half_tE19Flash_kernel_traitsILi96ELi128ELi64ELi4ES3_EELb0ELb0ELb0ELb0ELb1ELb1ELb1ELb0EEEvNS_16Flash_fwd_paramsE,"",@"SHT_CUDA_INFO"
	.sectionflags	@""
	.align	4


	//----- nvinfo : EIATTR_CUDA_API_VERSION
	.align		4
        /*0000*/ 	.byte	0x04, 0x37
        /*0002*/ 	.short	(.L_358 - .L_357)
.L_357:
        /*0004*/ 	.word	0x00000082


	//----- nvinfo : EIATTR_SW2861232_WAR
	.align		4
.L_358:
        /*0008*/ 	.byte	0x01, 0x35
	.zero		2


	//----- nvinfo : EIATTR_PARAM_CBANK
	.align		4
        /*000c*/ 	.byte	0x04, 0x0a
        /*000e*/ 	.short	(.L_360 - .L_359)
	.align		4
.L_359:
        /*0010*/ 	.word	index@(.nv.constant0._ZN5flash16flash_fwd_kernelI23Flash_fwd_kernel_traitsILi96ELi128ELi64ELi4ELb0ELb0EN7cutlass6half_tE19Flash_kernel_traitsILi96ELi128ELi64ELi4ES3_EELb0ELb0ELb0ELb0ELb1ELb1ELb1ELb0EEEvNS_16Flash_fwd_paramsE)
        /*0014*/ 	.short	0x0160
        /*0016*/ 	.short	0x01d0


	//----- nvinfo : EIATTR_CBANK_PARAM_SIZE
	.align		4
.L_360:
        /*0018*/ 	.byte	0x03, 0x19
        /*001a*/ 	.short	0x01d0


	//----- nvinfo : EIATTR_KPARAM_INFO
	.align		4
        /*001c*/ 	.byte	0x04, 0x17
        /*001e*/ 	.short	(.L_362 - .L_361)
.L_361:
        /*0020*/ 	.word	0x00000000
        /*0024*/ 	.short	0x0000
        /*0026*/ 	.short	0x0000
        /*0028*/ 	.byte	0x00, 0xf0, 0x41, 0x07


	//----- nvinfo : EIATTR_MAXREG_COUNT
	.align		4
.L_362:
        /*002c*/ 	.byte	0x03, 0x1b
        /*002e*/ 	.short	0x00ff


	//----- nvinfo : EIATTR_NUM_BARRIERS
	.align		4
        /*0030*/ 	.byte	0x02, 0x4c
        /*0032*/ 	.byte	0x01
	.zero		1


	//----- nvinfo : EIATTR_ANNOTATIONS
	.align		4
        /*0034*/ 	.byte	0x04, 0x55
        /*0036*/ 	.short	(.L_364 - .L_363)


	//   ....[0]....
.L_363:
        /* <DEDUP_REMOVED lines=14> */


	//----- nvinfo : EIATTR_MERCURY_ISA_VERSION
	.align		4
.L_364:
        /*0108*/ 	.byte	0x03, 0x5f
        /*010a*/ 	.short	0x0000


	//----- nvinfo : EIATTR_COOP_GROUP_MASK_REGIDS
	.align		4
        /*010c*/ 	.byte	0x04, 0x29
        /*010e*/ 	.short	(.L_366 - .L_365)


	//   ....[0]....
.L_365:
        /*0110*/ 	.word	0xffffffff


	//   ....[1]....
        /*0114*/ 	.word	0xffffffff


	//   ....[2]....
        /*0118*/ 	.word	0xffffffff


	//   ....[3]....
        /*011c*/ 	.word	0xffffffff


	//   ....[4]....
        /*0120*/ 	.word	0xffffffff


	//   ....[5]....
        /*0124*/ 	.word	0xffffffff


	//   ....[6]....
        /*0128*/ 	.word	0xffffffff


	//   ....[7]....
        /*012c*/ 	.word	0xffffffff


	//   ....[8]....
        /*0130*/ 	.word	0xffffffff


	//   ....[9]....
        /*0134*/ 	.word	0xffffffff


	//   ....[10]....
        /*0138*/ 	.word	0xffffffff


	//   ....[11]....
        /*013c*/ 	.word	0xffffffff


	//   ....[12]....
        /*0140*/ 	.word	0xffffffff


	//   ....[13]....
        /*0144*/ 	.word	0xffffffff


	//   ....[14]....
        /*0148*/ 	.word	0xffffffff


	//   ....[15]....
        /*014c*/ 	.word	0xffffffff


	//   ....[16]....
        /*0150*/ 	.word	0xffffffff


	//   ....[17]....
        /*0154*/ 	.word	0xffffffff


	//   ....[18]....
        /*0158*/ 	.word	0xffffffff


	//   ....[19]....
        /*015c*/ 	.word	0xffffffff


	//   ....[20]....
        /*0160*/ 	.word	0xffffffff


	//   ....[21]....
        /*0164*/ 	.word	0xffffffff


	//   ....[22]....
        /*0168*/ 	.word	0xffffffff


	//   ....[23]....
        /*016c*/ 	.word	0xffffffff


	//----- nvinfo : EIATTR_COOP_GROUP_INSTR_OFFSETS
	.align		4
.L_366:
        /*0170*/ 	.byte	0x04, 0x28
        /*0172*/ 	.short	(.L_368 - .L_367)


	//   ....[0]....
.L_367:
        /*0174*/ 	.word	0x00002420


	//   ....[1]....
        /*0178*/ 	.word	0x00002510


	//   ....[2]....
        /*017c*/ 	.word	0x00002540


	//   ....[3]....
        /*0180*/ 	.word	0x00002610


	//   ....[4]....
        /*0184*/ 	.word	0x00002640


	//   ....[5]....
        /*0188*/ 	.word	0x00002720


	//   ....[6]....
        /*018c*/ 	.word	0x00002750


	//   ....[7]....
        /*0190*/ 	.word	0x00002860


	//   ....[8]....
        /*0194*/ 	.word	0x00005440


	//   ....[9]....
        /*0198*/ 	.word	0x000055c0


	//   ....[10]....
        /*019c*/ 	.word	0x00005600


	//   ....[11]....
        /*01a0*/ 	.word	0x00005620


	//   ....[12]....
        /*01a4*/ 	.word	0x00005640


	//   ....[13]....
        /*01a8*/ 	.word	0x00005670


	//   ....[14]....
        /*01ac*/ 	.word	0x000056b0


	//   ....[15]....
        /*01b0*/ 	.word	0x000056e0


	//   ....[16]....
        /*01b4*/ 	.word	0x000077e0


	//   ....[17]....
        /*01b8*/ 	.word	0x000077f0


	//   ....[18]....
        /*01bc*/ 	.word	0x00007800


	//   ....[19]....
        /*01c0*/ 	.word	0x00007820


	//   ....[20]....
        /*01c4*/ 	.word	0x00007840


	//   ....[21]....
        /*01c8*/ 	.word	0x00007860


	//   ....[22]....
        /*01cc*/ 	.word	0x00007870


	//   ....[23]....
        /*01d0*/ 	.word	0x00007890


	//----- nvinfo : EIATTR_EXIT_INSTR_OFFSETS
	.align		4
.L_368:
        /*01d4*/ 	.byte	0x04, 0x1c
        /*01d6*/ 	.short	(.L_370 - .L_369)


	//   ....[0]....
.L_369:
        /*01d8*/ 	.word	0x00000170


	//   ....[1]....
        /*01dc*/ 	.word	0x00009000


	//----- nvinfo : EIATTR_CTAIDZ_USED
	.align		4
.L_370:
        /*01e0*/ 	.byte	0x01, 0x04
	.zero		2


	//----- nvinfo : EIATTR_CRS_STACK_SIZE
	.align		4
        /*01e4*/ 	.byte	0x04, 0x1e
        /*01e6*/ 	.short	(.L_372 - .L_371)
.L_371:
        /*01e8*/ 	.word	0x00000000
.L_372:


//--------------------- .nv.info._ZN5flash16flash_fwd_kernelI23Flash_fwd_kernel_traitsILi96ELi128ELi64ELi4ELb0ELb0EN7cutlass6half_tE19Flash_kernel_traitsILi96ELi128ELi64ELi4ES3_EELb1ELb0ELb0ELb1ELb0ELb0ELb0ELb0EEEvNS_16Flash_fwd_paramsE --------------------------
	.section	.nv.info._ZN5flash16flash_fwd_kernelI23Flash_fwd_kernel_traitsILi96ELi128ELi64ELi4ELb0ELb0EN7cutlass6half_tE19Flash_kernel_traitsILi96ELi128ELi64ELi4ES3_EELb1ELb0ELb0ELb1ELb0ELb0ELb0ELb0EEEvNS_16Flash_fwd_paramsE,"",@"SHT_CUDA_INFO"
	.sectionflags	@""
	.align	4


	//----- nvinfo : EIATTR_CUDA_API_VERSION
	.align		4
        /*0000*/ 	.byte	0x04, 0x37
        /*0002*/ 	.short	(.L_374 - .L_373)
.L_373:
        /*0004*/ 	.word	0x00000082


	//----- nvinfo : EIATTR_SW2861232_WAR
	.align		4
.L_374:
        /*0008*/ 	.byte	0x01, 0x35
	.zero		2


	//----- nvinfo : EIATTR_PARAM_CBANK
	.align		4
        /*000c*/ 	.byte	0x04, 0x0a
        /*000e*/ 	.short	(.L_376 - .L_375)
	.align		4
.L_375:
        /*0010*/ 	.word	index@(.nv.constant0._ZN5flash16flash_fwd_kernelI23Flash_fwd_kernel_traitsILi96ELi128ELi64ELi4ELb0ELb0EN7cutlass6half_tE19Flash_kernel_traitsILi96ELi128ELi64ELi4ES3_EELb1ELb0ELb0ELb1ELb0ELb0ELb0ELb0EEEvNS_16Flash_fwd_paramsE)
        /*0014*/ 	.short	0x0160
        /*0016*/ 	.short	0x01d0


	//----- nvinfo : EIATTR_CBANK_PARAM_SIZE
	.align		4
.L_376:
        /*0018*/ 	.byte	0x03, 0x19
        /*001a*/ 	.short	0x01d0


	//----- nvinfo : EIATTR_KPARAM_INFO
	.align		4
        /*001c*/ 	.byte	0x04, 0x17
        /*001e*/ 	.short	(.L_378 - .L_377)
.L_377:
        /*0020*/ 	.word	0x00000000
        /*0024*/ 	.short	0x0000
        /*0026*/ 	.short	0x0000
        /*0028*/ 	.byte	0x00, 0xf0, 0x41, 0x07


	//----- nvinfo : EIATTR_MAXREG_COUNT
	.align		4
.L_378:
        /*002c*/ 	.byte	0x03, 0x1b
        /*002e*/ 	.short	0x00ff


	//----- nvinfo : EIATTR_NUM_BARRIERS
	.align		4
        /*0030*/ 	.byte	0x02, 0x4c
        /*0032*/ 	.byte	0x01
	.zero		1


	//----- nvinfo : EIATTR_ANNOTATIONS
	.align		4
        /*0034*/ 	.byte	0x04, 0x55
        /*0036*/ 	.short	(.L_380 - .L_379)


	//   ....[0]....
.L_379:
        /* <DEDUP_REMOVED lines=25> */


	//----- nvinfo : EIATTR_MERCURY_ISA_VERSION
	.align		4
.L_380:
        /*01b8*/ 	.byte	0x03, 0x5f
        /*01ba*/ 	.short	0x0000


	//----- nvinfo : EIATTR_COOP_GROUP_MASK_REGIDS
	.align		4
        /*01bc*/ 	.byte	0x04, 0x29
        /*01be*/ 	.short	(.L_382 - .L_381)


	//   ....[0]....
.L_381:
        /*01c0*/ 	.word	0xffffffff


	//   ....[1]....
        /*01c4*/ 	.word	0xffffffff


	//   ....[2]....
        /*01c8*/ 	.word	0xffffffff


	//   ....[3]....
        /*01cc*/ 	.word	0xffffffff


	//   ....[4]....
        /*01d0*/ 	.word	0xffffffff


	//   ....[5]....
        /*01d4*/ 	.word	0xffffffff


	//   ....[6]....
        /*01d8*/ 	.word	0xffffffff


	//   ....[7]....
        /*01dc*/ 	.word	0xffffffff


	//   ....[8]....
        /*01e0*/ 	.word	0xffffffff


	//   ....[9]....
        /*01e4*/ 	.word	0xffffffff


	//   ....[10]....
        /*01e8*/ 	.word	0xffffffff


	//   ....[11]....
        /*01ec*/ 	.word	0xffffffff


	//   ....[12]....
        /*01f0*/ 	.word	0xffffffff


	//   ....[13]....
        /*01f4*/ 	.word	0xffffffff


	//   ....[14]....
        /*01f8*/ 	.word	0xffffffff


	//   ....[15]....
        /*01fc*/ 	.word	0xffffffff


	//   ....[16]....
        /*0200*/ 	.word	0xffffffff


	//   ....[17]....
        /*0204*/ 	.word	0xffffffff


	//   ....[18]....
        /*0208*/ 	.word	0xffffffff


	//   ....[19]....
        /*020c*/ 	.word	0xffffffff


	//   ....[20]....
        /*0210*/ 	.word	0xffffffff


	//   ....[21]....
        /*0214*/ 	.word	0xffffffff


	//   ....[22]....
        /*0218*/ 	.word	0xffffffff


	//   ....[23]....
        /*021c*/ 	.word	0xffffffff


	//----- nvinfo : EIATTR_COOP_GROUP_INSTR_OFFSETS
	.align		4
.L_382:
        /*0220*/ 	.byte	0x04, 0x28
        /*0222*/ 	.short	(.L_384 - .L_383)


	//   ....[0]....
.L_383:
        /*0224*/ 	.word	0x00004ea0


	//   ....[1]....
        /*0228*/ 	.word	0x00005010


	//   ....[2]....
        /*022c*/ 	.word	0x00005050


	//   ....[3]....
        /*0230*/ 	.word	0x00005140


	//   ....[4]....
        /*0234*/ 	.word	0x000056f0


	//   ....[5]....
        /*0238*/ 	.word	0x00005700


	//   ....[6]....
        /*023c*/ 	.word	0x000059f0


	//   ....[7]....
        /*0240*/ 	.word	0x00005a80


	//   ....[8]....
        /*0244*/ 	.word	0x00009e40


	//   ....[9]....
        /*0248*/ 	.word	0x0000a010


	//   ....[10]....
        /*024c*/ 	.word	0x0000a150


	//   ....[11]....
        /*0250*/ 	.word	0x0000a260


	//   ....[12]....
        /*0254*/ 	.word	0x0000a370


	//   ....[13]....
        /*0258*/ 	.word	0x0000a3e0


	//   ....[14]....
        /*025c*/ 	.word	0x0000a570


	//   ....[15]....
        /*0260*/ 	.word	0x0000a870


	//   ....[16]....
        /*0264*/ 	.word	0x0000d2c0


	//   ....[17]....
        /*0268*/ 	.word	0x0000d2d0


	//   ....[18]....
        /*026c*/ 	.word	0x0000d2e0


	//   ....[19]....
        /*0270*/ 	.word	0x0000d320


	//   ....[20]....
        /*0274*/ 	.word	0x0000d340


	//   ....[21]....
        /*0278*/ 	.word	0x0000d650


	//   ....[22]....
        /*027c*/ 	.word	0x0000d6e0


	//   ....[23]....
        /*0280*/ 	.word	0x0000d710


	//----- nvinfo : EIATTR_EXIT_INSTR_OFFSETS
	.align		4
.L_384:
        /*0284*/ 	.byte	0x04, 0x1c
        /*0286*/ 	.short	(.L_386 - .L_385)


	//   ....[0]....
.L_385:
        /*0288*/ 	.word	0x00000540


	//   ....[1]....
        /*028c*/ 	.word	0x0000ef50


	//   ....[2]....
        /*0290*/ 	.word	0x0000f050


	//   ....[3]....
        /*0294*/ 	.word	0x0000f070


	//   ....[4]....
        /*0298*/ 	.word	0x0000faa0


	//   ....[5]....
        /*029c*/ 	.word	0x0000fb20


	//----- nvinfo : EIATTR_CTAIDZ_USED
	.align		4
.L_386:
        /*02a0*/ 	.byte	0x01, 0x04
	.zero		2


	//----- nvinfo : EIATTR_CRS_STACK_SIZE
	.align		4
        /*02a4*/ 	.byte	0x04, 0x1e
        /*02a6*/ 	.short	(.L_388 - .L_387)
.L_387:
        /*02a8*/ 	.word	0x00000000
.L_388:


//--------------------- .nv.info._ZN5flash16flash_fwd_kernelI23Flash_fwd_kernel_traitsILi96ELi128ELi64ELi4ELb0ELb0EN7cutlass6half_tE19Flash_kernel_traitsILi96ELi128ELi64ELi4ES3_EELb1ELb0ELb0ELb0ELb0ELb0ELb0ELb1EEEvNS_16Flash_fwd_paramsE --------------------------
	.section	.nv.info._ZN5flash16flash_fwd_kernelI23Flash_fwd_kernel_traitsILi96ELi128ELi64ELi4ELb0ELb0EN7cutlass6half_tE19Flash_kernel_traitsILi96ELi128ELi64ELi4ES3_EELb1ELb0ELb0ELb0ELb0ELb0ELb0ELb1EEEvNS_16Flash_fwd_paramsE,"",@"SHT_CUDA_INFO"
	.sectionflags	@""
	.align	4


	//----- nvinfo : EIATTR_CUDA_API_VERSION
	.align		4
        /*0000*/ 	.byte	0x04, 0x37
        /*0002*/ 	.short	(.L_390 - .L_389)
.L_389:
        /*0004*/ 	.word	0x00000082


	//----- nvinfo : EIATTR_SW2861232_WAR
	.align		4
.L_390:
        /*0008*/ 	.byte	0x01, 0x35
	.zero		2


	//----- nvinfo : EIATTR_PARAM_CBANK
	.align		4
        /*000c*/ 	.byte	0x04, 0x0a
        /*000e*/ 	.short	(.L_392 - .L_391)
	.align		4
.L_391:
        /*0010*/ 	.word	index@(.nv.constant0._ZN5flash16flash_fwd_kernelI23Flash_fwd_kernel_traitsILi96ELi128ELi64ELi4ELb0ELb0EN7cutlass6half_tE19Flash_kernel_traitsILi96ELi128ELi64ELi4ES3_EELb1ELb0ELb0ELb0ELb0ELb0ELb0ELb1EEEvNS_16Flash_fwd_paramsE)
        /*0014*/ 	.short	0x0160
        /*0016*/ 	.short	0x01d0


	//----- nvinfo : EIATTR_CBANK_PARAM_SIZE
	.align		4
.L_392:
        /*0018*/ 	.byte	0x03, 0x19
        /*001a*/ 	.short	0x01d0


	//----- nvinfo : EIATTR_KPARAM_INFO
	.align		4
        /*001c*/ 	.byte	0x04, 0x17
        /*001e*/ 	.short	(.L_394 - .L_393)
.L_393:
        /*0020*/ 	.word	0x00000000
        /*0024*/ 	.short	0x0000
        /*0026*/ 	.short	0x0000
        /*0028*/ 	.byte	0x00, 0xf0, 0x41, 0x07


	//----- nvinfo : EIATTR_MAXREG_COUNT
	.align		4
.L_394:
        /*002c*/ 	.byte	0x03, 0x1b
        /*002e*/ 	.short	0x00ff


	//----- nvinfo : EIATTR_NUM_BARRIERS
	.align		4
        /*0030*/ 	.byte	0x02, 0x4c
        /*0032*/ 	.byte	0x01
	.zero		1


	//----- nvinfo : EIATTR_ANNOTATIONS
	.align		4
        /*0034*/ 	.byte	0x04, 0x55
        /*0036*/ 	.short	(.L_396 - .L_395)


	//   ....[0]....
.L_395:
        /* <DEDUP_REMOVED lines=60> */


	//----- nvinfo : EIATTR_MERCURY_ISA_VERSION
	.align		4
.L_396:
        /*03e8*/ 	.byte	0x03, 0x5f
        /*03ea*/ 	.short	0x0000


	//----- nvinfo : EIATTR_COOP_GROUP_MASK_REGIDS
	.align		4
        /*03ec*/ 	.byte	0x04, 0x29
        /*03ee*/ 	.short	(.L_398 - .L_397)


	//   ....[0]....
.L_397:
        /*03f0*/ 	.word	0xffffffff


	//   ....[1]....
        /*03f4*/ 	.word	0xffffffff


	//   ....[2]....
        /*03f8*/ 	.word	0xffffffff


	//   ....[3]....
        /*03fc*/ 	.word	0xffffffff


	//   ....[4]....
        /*0400*/ 	.word	0xffffffff


	//   ....[5]....
        /*0404*/ 	.word	0xffffffff


	//   ....[6]....
        /*0408*/ 	.word	0xffffffff


	//   ....[7]....
        /*040c*/ 	.word	0xffffffff


	//   ....[8]....
        /*0410*/ 	.word	0xffffffff


	//   ....[9]....
        /*0414*/ 	.word	0xffffffff


	//   ....[10]....
        /*0418*/ 	.word	0xffffffff


	//   ....[11]....
        /*041c*/ 	.word	0xffffffff


	//   ....[12]....
        /*0420*/ 	.word	0xffffffff


	//   ....[13]....
        /*0424*/ 	.word	0xffffffff


	//   ....[14]....
        /*0428*/ 	.word	0xffffffff


	//   ....[15]....
        /*042c*/ 	.word	0xffffffff


	//   ....[16]....
        /*0430*/ 	.word	0xffffffff


	//   ....[17]....
        /*0434*/ 	.word	0xffffffff


	//   ....[18]....
        /*0438*/ 	.word	0xffffffff


	//   ....[19]....
        /*043c*/ 	.word	0xffffffff


	//   ....[20]....
        /*0440*/ 	.word	0xffffffff


	//   ....[21]....
        /*0444*/ 	.word	0xffffffff


	//   ....[22]....
        /*0448*/ 	.word	0xffffffff


	//   ....[23]....
        /*044c*/ 	.word	0xffffffff


	//----- nvinfo : EIATTR_COOP_GROUP_INSTR_OFFSETS
	.align		4
.L_398:
        /*0450*/ 	.byte	0x04, 0x28
        /*0452*/ 	.short	(.L_400 - .L_399)


	//   ....[0]....
.L_399:
        /*0454*/ 	.word	0x000043d0


	//   ....[1]....
        /*0458*/ 	.word	0x00004650


	//   ....[2]....
        /*045c*/ 	.word	0x00004810


	//   ....[3]....
        /*0460*/ 	.word	0x000048b0


	//   ....[4]....
        /*0464*/ 	.word	0x000048e0


	//   ....[5]....
        /*0468*/ 	.word	0x00004910


	//   ....[6]....
        /*046c*/ 	.word	0x00004a30


	//   ....[7]....
        /*0470*/ 	.word	0x00004a70


	//   ....[8]....
        /*0474*/ 	.word	0x0000a1f0


	//   ....[9]....
        /*0478*/ 	.word	0x0000a300


	//   ....[10]....
        /*047c*/ 	.word	0x0000a310


	//   ....[11]....
        /*0480*/ 	.word	0x0000a320


	//   ....[12]....
        /*0484*/ 	.word	0x0000a370


	//   ....[13]....
        /*0488*/ 	.word	0x0000a3c0


	//   ....[14]....
        /*048c*/ 	.word	0x0000a5d0


	//   ....[15]....
        /*0490*/ 	.word	0x0000a610


	//   ....[16]....
        /*0494*/ 	.word	0x00010060


	//   ....[17]....
        /*0498*/ 	.word	0x00010070


	//   ....[18]....
        /*049c*/ 	.word	0x00010080


	//   ....[19]....
        /*04a0*/ 	.word	0x00010090


	//   ....[20]....
        /*04a4*/ 	.word	0x000100d0


	//   ....[21]....
        /*04a8*/ 	.word	0x000100f0


	//   ....[22]....
        /*04ac*/ 	.word	0x00010110


	//   ....[23]....
        /*04b0*/ 	.word	0x00010120


	//----- nvinfo : EIATTR_EXIT_INSTR_OFFSETS
	.align		4
.L_400:
        /*04b4*/ 	.byte	0x04, 0x1c
        /*04b6*/ 	.short	(.L_402 - .L_401)


	//   ....[0]....
.L_401:
        /*04b8*/ 	.word	0x000006a0


	//   ....[1]....
        /*04bc*/ 	.word	0x00011a70


	//   ....[2]....
        /*04c0*/ 	.word	0x00011b60


	//   ....[3]....
        /*04c4*/ 	.word	0x00011b80


	//   ....[4]....
        /*04c8*/ 	.word	0x00012600


	//   ....[5]....
        /*04cc*/ 	.word	0x00012680


	//----- nvinfo : EIATTR_CTAIDZ_USED
	.align		4
.L_402:
        /*04d0*/ 	.byte	0x01, 0x04
	.zero		2


	//----- nvinfo : EIATTR_CRS_STACK_SIZE
	.align		4
        /*04d4*/ 	.byte	0x04, 0x1e
        /*04d6*/ 	.short	(.L_404 - .L_403)
.L_403:
        /*04d8*/ 	.word	0x00000000
.L_404:


//--------------------- .nv.info._ZN5flash16flash_fwd_kernelI23Flash_fwd_kernel_traitsILi96ELi128ELi64ELi4ELb0ELb0EN7cutlass6half_tE19Flash_kernel_traitsILi96ELi128ELi64ELi4ES3_EELb0ELb0ELb0ELb0ELb0ELb0ELb1ELb0EEEvNS_16Flash_fwd_paramsE --------------------------
	.section	.nv.info._ZN5flash16flash_fwd_kernelI23Flash_fwd_kernel_traitsILi96ELi128ELi64ELi4ELb0ELb0EN7cutlass6half_tE19Flash_kernel_traitsILi96ELi128ELi64ELi4ES3_EELb0ELb0ELb0ELb0ELb0ELb0ELb1ELb0EEEvNS_16Flash_fwd_paramsE,"",@"SHT_CUDA_INFO"
	.sectionflags	@""
	.align	4


	//----- nvinfo : EIATTR_CUDA_API_VERSION
	.align		4
        /*0000*/ 	.byte	0x04, 0x37
        /*0002*/ 	.short	(.L_406 - .L_405)
.L_405:
        /*0004*/ 	.word	0x00000082


	//----- nvinfo : EIATTR_SW2861232_WAR
	.align		4
.L_406:
        /*0008*/ 	.byte	0x01, 0x35
	.zero		2


	//----- nvinfo : EIATTR_PARAM_CBANK
	.align		4
        /*000c*/ 	.byte	0x04, 0x0a
        /*000e*/ 	.short	(.L_408 - .L_407)
	.align		4
.L_407:
        /*0010*/ 	.word	index@(.nv.constant0._ZN5flash16flash_fwd_kernelI23Flash_fwd_kernel_traitsILi96ELi128ELi64ELi4ELb0ELb0EN7cutlass6half_tE19Flash_kernel_traitsILi96ELi128ELi64ELi4ES3_EELb0ELb0ELb0ELb0ELb0ELb0ELb1ELb0EEEvNS_16Flash_fwd_paramsE)
        /*0014*/ 	.short	0x0160
        /*0016*/ 	.short	0x01d0


	//----- nvinfo : EIATTR_CBANK_PARAM_SIZE
	.align		4
.L_408:
        /*0018*/ 	.byte	0x03, 0x19
        /*001a*/ 	.short	0x01d0


	//----- nvinfo : EIATTR_KPARAM_INFO
	.align		4
        /*001c*/ 	.byte	0x04, 0x17
        /*001e*/ 	.short	(.L_410 - .L_409)
.L_409:
        /*0020*/ 	.word	0x00000000
        /*0024*/ 	.short	0x0000
        /*0026*/ 	.short	0x0000
        /*0028*/ 	.byte	0x00, 0xf0, 0x41, 0x07


	//----- nvinfo : EIATTR_MAXREG_COUNT
	.align		4
.L_410:
        /*002c*/ 	.byte	0x03, 0x1b
        /*002e*/ 	.short	0x00ff


	//----- nvinfo : EIATTR_NUM_BARRIERS
	.align		4
        /*0030*/ 	.byte	0x02, 0x4c
        /*0032*/ 	.byte	0x01
	.zero		1


	//----- nvinfo : EIATTR_ANNOTATIONS
	.align		4
        /*0034*/ 	.byte	0x04, 0x55
        /*0036*/ 	.short	(.L_412 - .L_411)


	//   ....[0]....
.L_411:
        /* <DEDUP_REMOVED lines=27> */


	//----- nvinfo : EIATTR_MERCURY_ISA_VERSION
	.align		4
.L_412:
        /*01d8*/ 	.byte	0x03, 0x5f
        /*01da*/ 	.short	0x0000


	//----- nvinfo : EIATTR_COOP_GROUP_MASK_REGIDS
	.align		4
        /*01dc*/ 	.byte	0x04, 0x29
        /*01de*/ 	.short	(.L_414 - .L_413)


	//   ....[0]....
.L_413:
        /*01e0*/ 	.word	0xffffffff


	//   ....[1]....
        /*01e4*/ 	.word	0xffffffff


	//   ....[2]....
        /*01e8*/ 	.word	0xffffffff


	//   ....[3]....
        /*01ec*/ 	.word	0xffffffff


	//   ....[4]....
        /*01f0*/ 	.word	0xffffffff


	//   ....[5]....
        /*01f4*/ 	.word	0xffffffff


	//   ....[6]....
        /*01f8*/ 	.word	0xffffffff


	//   ....[7]....
        /*01fc*/ 	.word	0xffffffff


	//   ....[8]....
        /*0200*/ 	.word	0xffffffff


	//   ....[9]....
        /*0204*/ 	.word	0xffffffff


	//   ....[10]....
        /*0208*/ 	.word	0xffffffff


	//   ....[11]....
        /*020c*/ 	.word	0xffffffff


	//   ....[12]....
        /*0210*/ 	.word	0xffffffff


	//   ....[13]....
        /*0214*/ 	.word	0xffffffff


	//   ....[14]....
        /*0218*/ 	.word	0xffffffff


	//   ....[15]....
        /*021c*/ 	.word	0xffffffff


	//   ....[16]....
        /*0220*/ 	.word	0xffffffff


	//   ....[17]....
        /*0224*/ 	.word	0xffffffff


	//   ....[18]....
        /*0228*/ 	.word	0xffffffff


	//   ....[19]....
        /*022c*/ 	.word	0xffffffff


	//   ....[20]....
        /*0230*/ 	.word	0xffffffff


	//   ....[21]....
        /*0234*/ 	.word	0xffffffff


	//   ....[22]....
        /*0238*/ 	.word	0xffffffff


	//   ....[23]....
        /*023c*/ 	.word	0xffffffff


	//----- nvinfo : EIATTR_COOP_GROUP_INSTR_OFFSETS
	.align		4
.L_414:
        /*0240*/ 	.byte	0x04, 0x28
        /*0242*/ 	.short	(.L_416 - .L_415)


	//   ....[0]....
.L_415:
        /*0244*/ 	.word	0x00003f50


	//   ....[1]....
        /*0248*/ 	.word	0x00004040


	//   ....[2]....
        /*024c*/ 	.word	0x00004070


	//   ....[3]....
        /*0250*/ 	.word	0x00004130


	//   ....[4]....
        /*0254*/ 	.word	0x00004160


	//   ....[5]....
        /*0258*/ 	.word	0x00004240


	//   ....[6]....
        /*025c*/ 	.word	0x00004270


	//   ....[7]....
        /*0260*/ 	.word	0x000043c0


	//   ....[8]....
        /*0264*/ 	.word	0x00007450


	//   ....[9]....
        /*0268*/ 	.word	0x000075e0


	//   ....[10]....
        /*026c*/ 	.word	0x00007620


	//   ....[11]....
        /*0270*/ 	.word	0x00007640


	//   ....[12]....
        /*0274*/ 	.word	0x00007650


	//   ....[13]....
        /*0278*/ 	.word	0x00007690


	//   ....[14]....
        /*027c*/ 	.word	0x000076d0


	//   ....[15]....
        /*0280*/ 	.word	0x00007700


	//   ....[16]....
        /*0284*/ 	.word	0x000097b0


	//   ....[17]....
        /*0288*/ 	.word	0x000097c0


	//   ....[18]....
        /*028c*/ 	.word	0x000097d0


	//   ....[19]....
        /*0290*/ 	.word	0x000097e0


	//   ....[20]....
        /*0294*/ 	.word	0x00009820


	//   ....[21]....
        /*0298*/ 	.word	0x00009840


	//   ....[22]....
        /*029c*/ 	.word	0x00009860


	//   ....[23]....
        /*02a0*/ 	.word	0x00009870


	//----- nvinfo : EIATTR_EXIT_INSTR_OFFSETS
	.align		4
.L_416:
        /*02a4*/ 	.byte	0x04, 0x1c
        /*02a6*/ 	.short	(.L_418 - .L_417)


	//   ....[0]....
.L_417:
        /*02a8*/ 	.word	0x00000300


	//   ....[1]....
        /*02ac*/ 	.word	0x0000b2d0


	//   ....[2]....
        /*02b0*/ 	.word	0x0000b3d0


	//   ....[3]....
        /*02b4*/ 	.word	0x0000b3f0


	//   ....[4]....
        /*02b8*/ 	.word	0x0000be10


	//   ....[5]....
        /*02bc*/ 	.word	0x0000be90


	//----- nvinfo : EIATTR_CTAIDZ_USED
	.align		4
.L_418:
        /*02c0*/ 	.byte	0x01, 0x04
	.zero		2


	//----- nvinfo : EIATTR_CRS_STACK_SIZE
	.align		4
        /*02c4*/ 	.byte	0x04, 0x1e
        /*02c6*/ 	.short	(.L_420 - .L_419)
.L_419:
        /*02c8*/ 	.word	0x00000000
.L_420:


//--------------------- .nv.info._ZN5flash16flash_fwd_kernelI23Flash_fwd_kernel_traitsILi96ELi128ELi64ELi4ELb0ELb0EN7cutlass6half_tE19Flash_kernel_traitsILi96ELi128ELi64ELi4ES3_EELb1ELb0ELb0ELb1ELb0ELb0ELb0ELb1EEEvNS_16Flash_fwd_paramsE --------------------------
	.section	.nv.info._ZN5flash16flash_fwd_kernelI23Flash_fwd_kernel_traitsILi96ELi128ELi64ELi4ELb0ELb0EN7cutlass6half_tE19Flash_kernel_traitsILi96ELi128ELi64ELi4ES3_EELb1ELb0ELb0ELb1ELb0ELb0ELb0ELb1EEEvNS_16Flash_fwd_paramsE,"",@"SHT_CUDA_INFO"
	.sectionflags	@""
	.align	4


	//----- nvinfo : EIATTR_CUDA_API_VERSION
	.align		4
        /*0000*/ 	.byte	0x04, 0x37
        /*0002*/ 	.short	(.L_422 - .L_421)
.L_421:
        /*0004*/ 	.word	0x00000082


	//----- nvinfo : EIATTR_SW2861232_WAR
	.align		4
.L_422:
        /*0008*/ 	.byte	0x01, 0x35
	.zero		2


	//----- nvinfo : EIATTR_PARAM_CBANK
	.align		4
        /*000c*/ 	.byte	0x04, 0x0a
        /*000e*/ 	.short	(.L_424 - .L_423)
	.align		4
.L_423:
        /*0010*/ 	.word	index@(.nv.constant0._ZN5flash16flash_fwd_kernelI23Flash_fwd_kernel_traitsILi96ELi128ELi64ELi4ELb0ELb0EN7cutlass6half_tE19Flash_kernel_traitsILi96ELi128ELi64ELi4ES3_EELb1ELb0ELb0ELb1ELb0ELb0ELb0ELb1EEEvNS_16Flash_fwd_paramsE)
        /*0014*/ 	.short	0x0160
        /*0016*/ 	.short	0x01d0


	//----- nvinfo : EIATTR_CBANK_PARAM_SIZE
	.align		4
.L_424:
        /*0018*/ 	.byte	0x03, 0x19
        /*001a*/ 	.short	0x01d0


	//----- nvinfo : EIATTR_KPARAM_INFO
	.align		4
        /*001c*/ 	.byte	0x04, 0x17
        /*001e*/ 	.short	(.L_426 - .L_425)
.L_425:
        /*0020*/ 	.word	0x00000000
        /*0024*/ 	.short	0x0000
        /*0026*/ 	.short	0x0000
        /*0028*/ 	.byte	0x00, 0xf0, 0x41, 0x07


	//----- nvinfo : EIATTR_MAXREG_COUNT
	.align		4
.L_426:
        /*002c*/ 	.byte	0x03, 0x1b
        /*002e*/ 	.short	0x00ff


	//----- nvinfo : EIATTR_NUM_BARRIERS
	.align		4
        /*0030*/ 	.byte	0x02, 0x4c
        /*0032*/ 	.byte	0x01
	.zero		1


	//----- nvinfo : EIATTR_ANNOTATIONS
	.align		4
        /*0034*/ 	.byte	0x04, 0x55
        /*0036*/ 	.short	(.L_428 - .L_427)


	//   ....[0]....
.L_427:
        /* <DEDUP_REMOVED lines=68> */


	//----- nvinfo : EIATTR_MERCURY_ISA_VERSION
	.align		4
.L_428:
        /*0468*/ 	.byte	0x03, 0x5f
        /*046a*/ 	.short	0x0000


	//----- nvinfo : EIATTR_COOP_GROUP_MASK_REGIDS
	.align		4
        /*046c*/ 	.byte	0x04, 0x29
        /*046e*/ 	.short	(.L_430 - .L_429)


	//   ....[0]....
.L_429:
        /*0470*/ 	.word	0xffffffff


	//   ....[1]....
        /*0474*/ 	.word	0xffffffff


	//   ....[2]....
        /*0478*/ 	.word	0xffffffff


	//   ....[3]....
        /*047c*/ 	.word	0xffffffff


	//   ....[4]....
        /*0480*/ 	.word	0xffffffff


	//   ....[5]....
        /*0484*/ 	.word	0xffffffff


	//   ....[6]....
        /*0488*/ 	.word	0xffffffff


	//   ....[7]....
        /*048c*/ 	.word	0xffffffff


	//   ....[8]....
        /*0490*/ 	.word	0xffffffff


	//   ....[9]....
        /*0494*/ 	.word	0xffffffff


	//   ....[10]....
        /*0498*/ 	.word	0xffffffff


	//   ....[11]....
        /*049c*/ 	.word	0xffffffff


	//   ....[12]....
        /*04a0*/ 	.word	0xffffffff


	//   ....[13]....
        /*04a4*/ 	.word	0xffffffff


	//   ....[14]....
        /*04a8*/ 	.word	0xffffffff


	//   ....[15]....
        /*04ac*/ 	.word	0xffffffff


	//   ....[16]....
        /*04b0*/ 	.word	0xffffffff


	//   ....[17]....
        /*04b4*/ 	.word	0xffffffff


	//   ....[18]....
        /*04b8*/ 	.word	0xffffffff


	//   ....[19]....
        /*04bc*/ 	.word	0xffffffff


	//   ....[20]....
        /*04c0*/ 	.word	0xffffffff


	//   ....[21]....
        /*04c4*/ 	.word	0xffffffff


	//   ....[22]....
        /*04c8*/ 	.word	0xffffffff


	//   ....[23]....
        /*04cc*/ 	.word	0xffffffff


	//----- nvinfo : EIATTR_COOP_GROUP_INSTR_OFFSETS
	.align		4
.L_430:
        /*04d0*/ 	.byte	0x04, 0x28
        /*04d2*/ 	.short	(.L_432 - .L_431)


	//   ....[0]....
.L_431:
        /*04d4*/ 	.word	0x000054c0


	//   ....[1]....
        /*04d8*/ 	.word	0x00005910


	//   ....[2]....
        /*04dc*/ 	.word	0x00005a00


	//   ....[3]....
        /*04e0*/ 	.word	0x00005a40


	//   ....[4]....
        /*04e4*/ 	.word	0x00005ad0


	//   ....[5]....
        /*04e8*/ 	.word	0x00005b10


	//   ....[6]....
        /*04ec*/ 	.word	0x00005bd0


	//   ....[7]....
        /*04f0*/ 	.word	0x00005c70


	//   ....[8]....
        /*04f4*/ 	.word	0x0000c380


	//   ....[9]....
        /*04f8*/ 	.word	0x0000c460


	//   ....[10]....
        /*04fc*/ 	.word	0x0000c4c0


	//   ....[11]....
        /*0500*/ 	.word	0x0000c500


	//   ....[12]....
        /*0504*/ 	.word	0x0000c550


	//   ....[13]....
        /*0508*/ 	.word	0x0000c5c0


	//   ....[14]....
        /*050c*/ 	.word	0x0000c5f0


	//   ....[15]....
        /*0510*/ 	.word	0x0000c640


	//   ....[16]....
        /*0514*/ 	.word	0x00012150


	//   ....[17]....
        /*0518*/ 	.word	0x00012160


	//   ....[18]....
        /*051c*/ 	.word	0x00012170


	//   ....[19]....
        /*0520*/ 	.word	0x00012180


	//   ....[20]....
        /*0524*/ 	.word	0x000121c0


	//   ....[21]....
        /*0528*/ 	.word	0x000121e0


	//   ....[22]....
        /*052c*/ 	.word	0x00012200


	//   ....[23]....
        /*0530*/ 	.word	0x00012210


	//----- nvinfo : EIATTR_EXIT_INSTR_OFFSETS
	.align		4
.L_432:
        /*0534*/ 	.byte	0x04, 0x1c
        /*0536*/ 	.short	(.L_434 - .L_433)


	//   ....[0]....
.L_433:
        /*0538*/ 	.word	0x000006a0


	//   ....[1]....
        /*053c*/ 	.word	0x00013b60


	//   ....[2]....
        /*0540*/ 	.word	0x00013c50


	//   ....[3]....
        /*0544*/ 	.word	0x00013c70


	//   ....[4]....
        /*0548*/ 	.word	0x000146f0


	//   ....[5]....
        /*054c*/ 	.word	0x00014770


	//----- nvinfo : EIATTR_CTAIDZ_USED
	.align		4
.L_434:
        /*0550*/ 	.byte	0x01, 0x04
	.zero		2


	//----- nvinfo : EIATTR_CRS_STACK_SIZE
	.align		4
        /*0554*/ 	.byte	0x04, 0x1e
        /*0556*/ 	.short	(.L_436 - .L_435)
.L_435:
        /*0558*/ 	.word	0x00000000
.L_436:


//--------------------- .nv.info._ZN5flash16flash_fwd_kernelI23Flash_fwd_kernel_traitsILi96ELi128ELi64ELi4ELb0ELb0EN7cutlass6half_tE19Flash_kernel_traitsILi96ELi128ELi64ELi4ES3_EELb0ELb0ELb0ELb1ELb0ELb0ELb1ELb0EEEvNS_16Flash_fwd_paramsE --------------------------
	.section	.nv.info._ZN5flash16flash_fwd_kernelI23Flash_fwd_kernel_traitsILi96ELi128ELi64ELi4ELb0ELb0EN7cutlass6half_tE19Flash_kernel_traitsILi96ELi128ELi64ELi4ES3_EELb0ELb0ELb0ELb1ELb0ELb0ELb1ELb0EEEvNS_16Flash_fwd_paramsE,"",@"SHT_CUDA_INFO"
	.sectionflags	@""
	.align	4


	//----- nvinfo : EIATTR_CUDA_API_VERSION
	.align		4
        /*0000*/ 	.byte	0x04, 0x37
        /*0002*/ 	.short	(.L_438 - .L_437)
.L_437:
        /*0004*/ 	.word	0x00000082


	//----- nvinfo : EIATTR_SW2861232_WAR
	.align		4
.L_438:
        /*0008*/ 	.byte	0x01, 0x35
	.zero		2


	//----- nvinfo : EIATTR_PARAM_CBANK
	.align		4
        /*000c*/ 	.byte	0x04, 0x0a
        /*000e*/ 	.short	(.L_440 - .L_439)
	.align		4
.L_439:
        /*0010*/ 	.word	index@(.nv.constant0._ZN5flash16flash_fwd_kernelI23Flash_fwd_kernel_traitsILi96ELi128ELi64ELi4ELb0ELb0EN7cutlass6half_tE19Flash_kernel_traitsILi96ELi128ELi64ELi4ES3_EELb0ELb0ELb0ELb1ELb0ELb0ELb1ELb0EEEvNS_16Flash_fwd_paramsE)
        /*0014*/ 	.short	0x0160
        /*0016*/ 	.short	0x01d0


	//----- nvinfo : EIATTR_CBANK_PARAM_SIZE
	.align		4
.L_440:
        /*0018*/ 	.byte	0x03, 0x19
        /*001a*/ 	.short	0x01d0


	//----- nvinfo : EIATTR_KPARAM_INFO
	.align		4
        /*001c*/ 	.byte	0x04, 0x17
        /*001e*/ 	.short	(.L_442 - .L_441)
.L_441:
        /*0020*/ 	.word	0x00000000
        /*0024*/ 	.short	0x0000
        /*0026*/ 	.short	0x0000
        /*0028*/ 	.byte	0x00, 0xf0, 0x41, 0x07


	//----- nvinfo : EIATTR_MAXREG_COUNT
	.align		4
.L_442:
        /*002c*/ 	.byte	0x03, 0x1b
        /*002e*/ 	.short	0x00ff


	//----- nvinfo : EIATTR_NUM_BARRIERS
	.align		4
        /*0030*/ 	.byte	0x02, 0x4c
        /*0032*/ 	.byte	0x01
	.zero		1


	//----- nvinfo : EIATTR_ANNOTATIONS
	.align		4
        /*0034*/ 	.byte	0x04, 0x55
        /*0036*/ 	.short	(.L_444 - .L_443)


	//   ....[0]....
.L_443:
        /* <DEDUP_REMOVED lines=30> */


	//----- nvinfo : EIATTR_MERCURY_ISA_VERSION
	.align		4
.L_444:
        /*0208*/ 	.byte	0x03, 0x5f
        /*020a*/ 	.short	0x0000


	//----- nvinfo : EIATTR_COOP_GROUP_MASK_REGIDS
	.align		4
        /*020c*/ 	.byte	0x04, 0x29
        /*020e*/ 	.short	(.L_446 - .L_445)


	//   ....[0]....
.L_445:
        /*0210*/ 	.word	0xffffffff


	//   ....[1]....
        /*0214*/ 	.word	0xffffffff


	//   ....[2]....
        /*0218*/ 	.word	0xffffffff


	//   ....[3]....
        /*021c*/ 	.word	0xffffffff


	//   ....[4]....
        /*0220*/ 	.word	0xffffffff


	//   ....[5]....
        /*0224*/ 	.word	0xffffffff


	//   ....[6]....
        /*0228*/ 	.word	0xffffffff


	//   ....[7]....
        /*022c*/ 	.word	0xffffffff


	//   ....[8]....
        /*0230*/ 	.word	0xffffffff


	//   ....[9]....
        /*0234*/ 	.word	0xffffffff


	//   ....[10]....
        /*0238*/ 	.word	0xffffffff


	//   ....[11]....
        /*023c*/ 	.word	0xffffffff


	//   ....[12]....
        /*0240*/ 	.word	0xffffffff


	//   ....[13]....
        /*0244*/ 	.word	0xffffffff


	//   ....[14]....
        /*0248*/ 	.word	0xffffffff


	//   ....[15]....
        /*024c*/ 	.word	0xffffffff


	//   ....[16]....
        /*0250*/ 	.word	0xffffffff


	//   ....[17]....
        /*0254*/ 	.word	0xffffffff


	//   ....[18]....
        /*0258*/ 	.word	0xffffffff


	//   ....[19]....
        /*025c*/ 	.word	0xffffffff


	//   ....[20]....
        /*0260*/ 	.word	0xffffffff


	//   ....[21]....
        /*0264*/ 	.word	0xffffffff


	//   ....[22]....
        /*0268*/ 	.word	0xffffffff


	//   ....[23]....
        /*026c*/ 	.word	0xffffffff


	//----- nvinfo : EIATTR_COOP_GROUP_INSTR_OFFSETS
	.align		4
.L_446:
        /*0270*/ 	.byte	0x04, 0x28
        /*0272*/ 	.short	(.L_448 - .L_447)


	//   ....[0]....
.L_447:
        /*0274*/ 	.word	0x00005390


	//   ....[1]....
        /*0278*/ 	.word	0x00005480


	//   ....[2]....
        /*027c*/ 	.word	0x000054b0


	//   ....[3]....
        /*0280*/ 	.word	0x00005580


	//   ....[4]....
        /*0284*/ 	.word	0x000055b0


	//   ....[5]....
        /*0288*/ 	.word	0x00005690


	//   ....[6]....
        /*028c*/ 	.word	0x000056c0


	//   ....[7]....
        /*0290*/ 	.word	0x000057f0


	//   ....[8]....
        /*0294*/ 	.word	0x00009630


	//   ....[9]....
        /*0298*/ 	.word	0x00009690


	//   ....[10]....
        /*029c*/ 	.word	0x00009700


	//   ....[11]....
        /*02a0*/ 	.word	0x00009750


	//   ....[12]....
        /*02a4*/ 	.word	0x00009780


	//   ....[13]....
        /*02a8*/ 	.word	0x000097d0


	//   ....[14]....
        /*02ac*/ 	.word	0x00009810


	//   ....[15]....
        /*02b0*/ 	.word	0x000098f0


	//   ....[16]....
        /*02b4*/ 	.word	0x0000b7f0


	//   ....[17]....
        /*02b8*/ 	.word	0x0000b800


	//   ....[18]....
        /*02bc*/ 	.word	0x0000b810


	//   ....[19]....
        /*02c0*/ 	.word	0x0000b820


	//   ....[20]....
        /*02c4*/ 	.word	0x0000b860


	//   ....[21]....
        /*02c8*/ 	.word	0x0000b880


	//   ....[22]....
        /*02cc*/ 	.word	0x0000b890


	//   ....[23]....
        /*02d0*/ 	.word	0x0000b8f0


	//----- nvinfo : EIATTR_EXIT_INSTR_OFFSETS
	.align		4
.L_448:
        /*02d4*/ 	.byte	0x04, 0x1c
        /*02d6*/ 	.short	(.L_450 - .L_449)


	//   ....[0]....
.L_449:
        /*02d8*/ 	.word	0x00000300


	//   ....[1]....
        /*02dc*/ 	.word	0x0000d2d0


	//   ....[2]....
        /*02e0*/ 	.word	0x0000d3d0


	//   ....[3]....
        /*02e4*/ 	.word	0x0000d3f0


	//   ....[4]....
        /*02e8*/ 	.word	0x0000de10


	//   ....[5]....
        /*02ec*/ 	.word	0x0000de90


	//----- nvinfo : EIATTR_CTAIDZ_USED
	.align		4
.L_450:
        /*02f0*/ 	.byte	0x01, 0x04
	.zero		2


	//----- nvinfo : EIATTR_CRS_STACK_SIZE
	.align		4
        /*02f4*/ 	.byte	0x04, 0x1e
        /*02f6*/ 	.short	(.L_452 - .L_451)
.L_451:
        /*02f8*/ 	.word	0x00000000
.L_452:


//--------------------- .nv.info._ZN5flash16flash_fwd_kernelI23Flash_fwd_kernel_traitsILi96ELi128ELi64ELi4ELb0ELb0EN7cutlass6half_tE19Flash_kernel_traitsILi96ELi128ELi64ELi4ES3_EELb1ELb0ELb1ELb0ELb0ELb1ELb0ELb0EEEvNS_16Flash_fwd_paramsE --------------------------
	.section	.nv.info._ZN5flash16flash_fwd_kernelI23Flash_fwd_kernel_traitsILi96ELi128ELi64ELi4ELb0ELb0EN7cutlass6half_tE19Flash_kernel_traitsILi96ELi128ELi64ELi4ES3_EELb1ELb0ELb1ELb0ELb0ELb1ELb0ELb0EEEvNS_16Flash_fwd_paramsE,"",@"SHT_CUDA_INFO"
	.sectionflags	@""
	.align	4


	//----- nvinfo : EIATTR_CUDA_API_VERSION
	.align		4
        /*0000*/ 	.byte	0x04, 0x37
        /*0002*/ 	.short	(.L_454 - .L_453)
.L_453:
        /*0004*/ 	.word	0x00000082


	//----- nvinfo : EIATTR_SW2861232_WAR
	.align		4
.L_454:
        /*0008*/ 	.byte	0x01, 0x35
	.zero		2


	//----- nvinfo : EIATTR_PARAM_CBANK
	.align		4
        /*000c*/ 	.byte	0x04, 0x0a
        /*000e*/ 	.short	(.L_456 - .L_455)
	.align		4
.L_455:
        /*0010*/ 	.word	index@(.nv.constant0._ZN5flash16flash_fwd_kernelI23Flash_fwd_kernel_traitsILi96ELi128ELi64ELi4ELb0ELb0EN7cutlass6half_tE19Flash_kernel_traitsILi96ELi128ELi64ELi4ES3_EELb1ELb0ELb1ELb0ELb0ELb1ELb0ELb0EEEvNS_16Flash_fwd_paramsE)
        /*0014*/ 	.short	0x0160
        /*0016*/ 	.short	0x01d0


	//----- nvinfo : EIATTR_CBANK_PARAM_SIZE
	.align		4
.L_456:
        /*0018*/ 	.byte	0x03, 0x19
        /*001a*/ 	.short	0x01d0


	//----- nvinfo : EIATTR_KPARAM_INFO
	.align		4
        /*001c*/ 	.byte	0x04, 0x17
        /*001e*/ 	.short	(.L_458 - .L_457)
.L_457:
        /*0020*/ 	.word	0x00000000
        /*0024*/ 	.short	0x0000
        /*0026*/ 	.short	0x0000
        /*0028*/ 	.byte	0x00, 0xf0, 0x41, 0x07


	//----- nvinfo : EIATTR_MAXREG_COUNT
	.align		4
.L_458:
        /*002c*/ 	.byte	0x03, 0x1b
        /*002e*/ 	.short	0x00ff


	//----- nvinfo : EIATTR_NUM_BARRIERS
	.align		4
        /*0030*/ 	.byte	0x02, 0x4c
        /*0032*/ 	.byte	0x01
	.zero		1


	//----- nvinfo : EIATTR_ANNOTATIONS
	.align		4
        /*0034*/ 	.byte	0x04, 0x55
        /*0036*/ 	.short	(.L_460 - .L_459)


	//   ....[0]....
.L_459:
        /* <DEDUP_REMOVED lines=49> */


	//----- nvinfo : EIATTR_MERCURY_ISA_VERSION
	.align		4
.L_460:
        /*0338*/ 	.byte	0x03, 0x5f
        /*033a*/ 	.short	0x0000


	//----- nvinfo : EIATTR_COOP_GROUP_MASK_REGIDS
	.align		4
        /*033c*/ 	.byte	0x04, 0x29
        /*033e*/ 	.short	(.L_462 - .L_461)


	//   ....[0]....
.L_461:
        /*0340*/ 	.word	0xffffffff


	//   ....[1]....
        /*0344*/ 	.word	0xffffffff


	//   ....[2]....
        /*0348*/ 	.word	0xffffffff


	//   ....[3]....
        /*034c*/ 	.word	0xffffffff


	//   ....[4]....
        /*0350*/ 	.word	0xffffffff


	//   ....[5]....
        /*0354*/ 	.word	0xffffffff


	//   ....[6]....
        /*0358*/ 	.word	0xffffffff


	//   ....[7]....
        /*035c*/ 	.word	0xffffffff


	//   ....[8]....
        /*0360*/ 	.word	0xffffffff


	//   ....[9]....
        /*0364*/ 	.word	0xffffffff


	//   ....[10]....
        /*0368*/ 	.word	0xffffffff


	//   ....[11]....
        /*036c*/ 	.word	0xffffffff


	//   ....[12]....
        /*0370*/ 	.word	0xffffffff


	//   ....[13]....
        /*0374*/ 	.word	0xffffffff


	//   ....[14]....
        /*0378*/ 	.word	0xffffffff


	//   ....[15]....
        /*037c*/ 	.word	0xffffffff


	//   ....[16]....
        /*0380*/ 	.word	0xffffffff


	//   ....[17]....
        /*0384*/ 	.word	0xffffffff


	//   ....[18]....
        /*0388*/ 	.word	0xffffffff


	//   ....[19]....
        /*038c*/ 	.word	0xffffffff


	//   ....[20]....
        /*0390*/ 	.word	0xffffffff


	//   ....[21]....
        /*0394*/ 	.word	0xffffffff


	//   ....[22]....
        /*0398*/ 	.word	0xffffffff


	//   ....[23]....
        /*039c*/ 	.word	0xffffffff


	//   ....[24]....
        /*03a0*/ 	.word	0xffffffff


	//   ....[25]....
        /*03a4*/ 	.word	0xffffffff


	//   ....[26]....
        /*03a8*/ 	.word	0xffffffff


	//   ....[27]....
        /*03ac*/ 	.word	0xffffffff


	//   ....[28]....
        /*03b0*/ 	.word	0xffffffff


	//   ....[29]....
        /*03b4*/ 	.word	0xffffffff


	//   ....[30]....
        /*03b8*/ 	.word	0xffffffff


	//   ....[31]....
        /*03bc*/ 	.word	0xffffffff


	//   ....[32]....
        /*03c0*/ 	.word	0xffffffff


	//   ....[33]....
        /*03c4*/ 	.word	0xffffffff


	//   ....[34]....
        /*03c8*/ 	.word	0xffffffff


	//   ....[35]....
        /*03cc*/ 	.word	0xffffffff


	//   ....[36]....
        /*03d0*/ 	.word	0xffffffff


	//   ....[37]....
        /*03d4*/ 	.word	0xffffffff


	//   ....[38]....
        /*03d8*/ 	.word	0xffffffff


	//   ....[39]....
        /*03dc*/ 	.word	0xffffffff


	//----- nvinfo : EIATTR_COOP_GROUP_INSTR_OFFSETS
	.align		4
.L_462:
        /*03e0*/ 	.byte	0x04, 0x28
        /*03e2*/ 	.short	(.L_464 - .L_463)


	//   ....[0]....
.L_463:
        /*03e4*/ 	.word	0x000043c0


	//   ....[1]....
        /*03e8*/ 	.word	0x00004490


	//   ....[2]....
        /*03ec*/ 	.word	0x000044b0


	//   ....[3]....
        /*03f0*/ 	.word	0x00004570


	//   ....[4]....
        /*03f4*/ 	.word	0x00004b20


	//   ....[5]....
        /*03f8*/ 	.word	0x00004e20


	//   ....[6]....
        /*03fc*/ 	.word	0x00004e50


	//   ....[7]....
        /*0400*/ 	.word	0x00004fe0


	//   ....[8]....
        /*0404*/ 	.word	0x000098c0


	//   ....[9]....
        /*0408*/ 	.word	0x000098f0


	//   ....[10]....
        /*040c*/ 	.word	0x00009a70


	//   ....[11]....
        /*0410*/ 	.word	0x00009b40


	//   ....[12]....
        /*0414*/ 	.word	0x00009b80


	//   ....[13]....
        /*0418*/ 	.word	0x00009c60


	//   ....[14]....
        /*041c*/ 	.word	0x00009cd0


	//   ....[15]....
        /*0420*/ 	.word	0x00009e20


	//   ....[16]....
        /*0424*/ 	.word	0x0000ebd0


	//   ....[17]....
        /*0428*/ 	.word	0x0000ec00


	//   ....[18]....
        /*042c*/ 	.word	0x0000ece0


	//   ....[19]....
        /*0430*/ 	.word	0x0000ed50


	//   ....[20]....
        /*0434*/ 	.word	0x0000ee80


	//   ....[21]....
        /*0438*/ 	.word	0x0000f010


	//   ....[22]....
        /*043c*/ 	.word	0x0000f0b0


	//   ....[23]....
        /*0440*/ 	.word	0x0000f160


	//   ....[24]....
        /*0444*/ 	.word	0x00014000


	//   ....[25]....
        /*0448*/ 	.word	0x000140b0


	//   ....[26]....
        /*044c*/ 	.word	0x00014170


	//   ....[27]....
        /*0450*/ 	.word	0x00014230


	//   ....[28]....
        /*0454*/ 	.word	0x000144c0


	//   ....[29]....
        /*0458*/ 	.word	0x00014500


	//   ....[30]....
        /*045c*/ 	.word	0x00014570


	//   ....[31]....
        /*0460*/ 	.word	0x000145a0


	//   ....[32]....
        /*0464*/ 	.word	0x00018380


	//   ....[33]....
        /*0468*/ 	.word	0x00018390


	//   ....[34]....
        /*046c*/ 	.word	0x000183b0


	//   ....[35]....
        /*0470*/ 	.word	0x000183d0


	//   ....[36]....
        /*0474*/ 	.word	0x000183e0


	//   ....[37]....
        /*0478*/ 	.word	0x000183f0


	//   ....[38]....
        /*047c*/ 	.word	0x00018460


	//   ....[39]....
        /*0480*/ 	.word	0x00018480


	//----- nvinfo : EIATTR_EXIT_INSTR_OFFSETS
	.align		4
.L_464:
        /*0484*/ 	.byte	0x04, 0x1c
        /*0486*/ 	.short	(.L_466 - .L_465)


	//   ....[0]....
.L_465:
        /*0488*/ 	.word	0x00000730


	//   ....[1]....
        /*048c*/ 	.word	0x00001240


	//   ....[2]....
        /*0490*/ 	.word	0x000012c0


	//   ....[3]....
        /*0494*/ 	.word	0x00019c20


	//   ....[4]....
        /*0498*/ 	.word	0x00019d00


	//----- nvinfo : EIATTR_CTAIDZ_USED
	.align		4
.L_466:
        /*049c*/ 	.byte	0x01, 0x04
	.zero		2


	//----- nvinfo : EIATTR_CRS_STACK_SIZE
	.align		4
        /*04a0*/ 	.byte	0x04, 0x1e
        /*04a2*/ 	.short	(.L_468 - .L_467)
.L_467:
        /*04a4*/ 	.word	0x00000000
.L_468:


//--------------------- .nv.info._ZN5flash16flash_fwd_kernelI23Flash_fwd_kernel_traitsILi96ELi128ELi64ELi4ELb0ELb0EN7cutlass6half_tE19Flash_kernel_traitsILi96ELi128ELi64ELi4ES3_EELb0ELb0ELb1ELb0ELb0ELb1ELb1ELb0EEEvNS_16Flash_fwd_paramsE --------------------------
	.section	.nv.info._ZN5flash16flash_fwd_kernelI23Flash_fwd_kernel_traitsILi96ELi128ELi64ELi4ELb0ELb0EN7cutlass6half_tE19Flash_kernel_traitsILi96ELi128ELi64ELi4ES3_EELb0ELb0ELb1ELb0ELb0ELb1ELb1ELb0EEEvNS_16Flash_fwd_paramsE,"",@"SHT_CUDA_INFO"
	.sectionflags	@""
	.align	4


	//----- nvinfo : EIATTR_CUDA_API_VERSION
	.align		4
        /*0000*/ 	.byte	0x04, 0x37
        /*0002*/ 	.short	(.L_470 - .L_469)
.L_469:
        /*0004*/ 	.word	0x00000082


	//----- nvinfo : EIATTR_SW2861232_WAR
	.align		4
.L_470:
        /*0008*/ 	.byte	0x01, 0x35
	.zero		2


	//----- nvinfo : EIATTR_PARAM_CBANK
	.align		4
        /*000c*/ 	.byte	0x04, 0x0a
        /*000e*/ 	.short	(.L_472 - .L_471)
	.align		4
.L_471:
        /*0010*/ 	.word	index@(.nv.constant0._ZN5flash16flash_fwd_kernelI23Flash_fwd_kernel_traitsILi96ELi128ELi64ELi4ELb0ELb0EN7cutlass6half_tE19Flash_kernel_traitsILi96ELi128ELi64ELi4ES3_EELb0ELb0ELb1ELb0ELb0ELb1ELb1ELb0EEEvNS_16Flash_fwd_paramsE)
        /*0014*/ 	.short	0x0160
        /*0016*/ 	.short	0x01d0


	//----- nvinfo : EIATTR_CBANK_PARAM_SIZE
	.align		4
.L_472:
        /*0018*/ 	.byte	0x03, 0x19
        /*001a*/ 	.short	0x01d0


	//----- nvinfo : EIATTR_KPARAM_INFO
	.align		4
        /*001c*/ 	.byte	0x04, 0x17
        /*001e*/ 	.short	(.L_474 - .L_473)
.L_473:
        /*0020*/ 	.word	0x00000000
        /*0024*/ 	.short	0x0000
        /*0026*/ 	.short	0x0000
        /*0028*/ 	.byte	0x00, 0xf0, 0x41, 0x07


	//----- nvinfo : EIATTR_MAXREG_COUNT
	.align		4
.L_474:
        /*002c*/ 	.byte	0x03, 0x1b
        /*002e*/ 	.short	0x00ff


	//----- nvinfo : EIATTR_NUM_BARRIERS
	.align		4
        /*0030*/ 	.byte	0x02, 0x4c
        /*0032*/ 	.byte	0x01
	.zero		1


	//----- nvinfo : EIATTR_ANNOTATIONS
	.align		4
        /*0034*/ 	.byte	0x04, 0x55
        /*0036*/ 	.short	(.L_476 - .L_475)


	//   ....[0]....
.L_475:
        /* <DEDUP_REMOVED lines=32> */


	//----- nvinfo : EIATTR_MERCURY_ISA_VERSION
	.align		4
.L_476:
        /*0220*/ 	.byte	0x03, 0x5f
        /*0222*/ 	.short	0x0000


	//----- nvinfo : EIATTR_COOP_GROUP_MASK_REGIDS
	.align		4
        /*0224*/ 	.byte	0x04, 0x29
        /*0226*/ 	.short	(.L_478 - .L_477)


	//   ....[0]....
.L_477:
        /*0228*/ 	.word	0xffffffff


	//   ....[1]....
        /*022c*/ 	.word	0xffffffff


	//   ....[2]....
        /*0230*/ 	.word	0xffffffff


	//   ....[3]....
        /*0234*/ 	.word	0xffffffff


	//   ....[4]....
        /*0238*/ 	.word	0xffffffff


	//   ....[5]....
        /*023c*/ 	.word	0xffffffff


	//   ....[6]....
        /*0240*/ 	.word	0xffffffff


	//   ....[7]....
        /*0244*/ 	.word	0xffffffff


	//   ....[8]....
        /*0248*/ 	.word	0xffffffff


	//   ....[9]....
        /*024c*/ 	.word	0xffffffff


	//   ....[10]....
        /*0250*/ 	.word	0xffffffff


	//   ....[11]....
        /*0254*/ 	.word	0xffffffff


	//   ....[12]....
        /*0258*/ 	.word	0xffffffff


	//   ....[13]....
        /*025c*/ 	.word	0xffffffff


	//   ....[14]....
        /*0260*/ 	.word	0xffffffff


	//   ....[15]....
        /*0264*/ 	.word	0xffffffff


	//   ....[16]....
        /*0268*/ 	.word	0xffffffff


	//   ....[17]....
        /*026c*/ 	.word	0xffffffff


	//   ....[18]....
        /*0270*/ 	.word	0xffffffff


	//   ....[19]....
        /*0274*/ 	.word	0xffffffff


	//   ....[20]....
        /*0278*/ 	.word	0xffffffff


	//   ....[21]....
        /*027c*/ 	.word	0xffffffff


	//   ....[22]....
        /*0280*/ 	.word	0xffffffff


	//   ....[23]....
        /*0284*/ 	.word	0xffffffff


	//   ....[24]....
        /*0288*/ 	.word	0xffffffff


	//   ....[25]....
        /*028c*/ 	.word	0xffffffff


	//   ....[26]....
        /*0290*/ 	.word	0xffffffff


	//   ....[27]....
        /*0294*/ 	.word	0xffffffff


	//   ....[28]....
        /*0298*/ 	.word	0xffffffff


	//   ....[29]....
        /*029c*/ 	.word	0xffffffff


	//   ....[30]....
        /*02a0*/ 	.word	0xffffffff


	//   ....[31]....
        /*02a4*/ 	.word	0xffffffff


	//   ....[32]....
        /*02a8*/ 	.word	0xffffffff


	//   ....[33]....
        /*02ac*/ 	.word	0xffffffff


	//   ....[34]....
        /*02b0*/ 	.word	0xffffffff


	//   ....[35]....
        /*02b4*/ 	.word	0xffffffff


	//   ....[36]....
        /*02b8*/ 	.word	0xffffffff


	//   ....[37]....
        /*02bc*/ 	.word	0xffffffff


	//   ....[38]....
        /*02c0*/ 	.word	0xffffffff


	//   ....[39]....
        /*02c4*/ 	.word	0xffffffff


	//----- nvinfo : EIATTR_COOP_GROUP_INSTR_OFFSETS
	.align		4
.L_478:
        /*02c8*/ 	.byte	0x04, 0x28
        /*02ca*/ 	.short	(.L_480 - .L_479)


	//   ....[0]....
.L_479:
        /*02cc*/ 	.word	0x00004450


	//   ....[1]....
        /*02d0*/ 	.word	0x00004540


	//   ....[2]....
        /*02d4*/ 	.word	0x00004570


	//   ....[3]....
        /*02d8*/ 	.word	0x00004640


	//   ....[4]....
        /*02dc*/ 	.word	0x00004670


	//   ....[5]....
        /*02e0*/ 	.word	0x00004730


	//   ....[6]....
        /*02e4*/ 	.word	0x00004780


	//   ....[7]....
        /*02e8*/ 	.word	0x00004800


	//   ....[8]....
        /*02ec*/ 	.word	0x000082b0


	//   ....[9]....
        /*02f0*/ 	.word	0x000083b0


	//   ....[10]....
        /*02f4*/ 	.word	0x000083e0


	//   ....[11]....
        /*02f8*/ 	.word	0x00008500


	//   ....[12]....
        /*02fc*/ 	.word	0x00008560


	//   ....[13]....
        /*0300*/ 	.word	0x000085f0


	//   ....[14]....
        /*0304*/ 	.word	0x00008640


	//   ....[15]....
        /*0308*/ 	.word	0x00008730


	//   ....[16]....
        /*030c*/ 	.word	0x0000ca70


	//   ....[17]....
        /*0310*/ 	.word	0x0000cc20


	//   ....[18]....
        /*0314*/ 	.word	0x0000cd70


	//   ....[19]....
        /*0318*/ 	.word	0x0000cf90


	//   ....[20]....
        /*031c*/ 	.word	0x0000cfc0


	//   ....[21]....
        /*0320*/ 	.word	0x0000cfd0


	//   ....[22]....
        /*0324*/ 	.word	0x0000d030


	//   ....[23]....
        /*0328*/ 	.word	0x0000d0a0


	//   ....[24]....
        /*032c*/ 	.word	0x000113f0


	//   ....[25]....
        /*0330*/ 	.word	0x00011620


	//   ....[26]....
        /*0334*/ 	.word	0x00011940


	//   ....[27]....
        /*0338*/ 	.word	0x00011a80


	//   ....[28]....
        /*033c*/ 	.word	0x00011b40


	//   ....[29]....
        /*0340*/ 	.word	0x00011b80


	//   ....[30]....
        /*0344*/ 	.word	0x00011c10


	//   ....[31]....
        /*0348*/ 	.word	0x00011c40


	//   ....[32]....
        /*034c*/ 	.word	0x00013dd0


	//   ....[33]....
        /*0350*/ 	.word	0x00013de0


	//   ....[34]....
        /*0354*/ 	.word	0x00013df0


	//   ....[35]....
        /*0358*/ 	.word	0x00013e10


	//   ....[36]....
        /*035c*/ 	.word	0x00013e30


	//   ....[37]....
        /*0360*/ 	.word	0x00013e50


	//   ....[38]....
        /*0364*/ 	.word	0x00013e80


	//   ....[39]....
        /*0368*/ 	.word	0x00013f00


	//----- nvinfo : EIATTR_EXIT_INSTR_OFFSETS
	.align		4
.L_480:
        /*036c*/ 	.byte	0x04, 0x1c
        /*036e*/ 	.short	(.L_482 - .L_481)


	//   ....[0]....
.L_481:
        /*0370*/ 	.word	0x000002f0


	//   ....[1]....
        /*0374*/ 	.word	0x00000d70


	//   ....[2]....
        /*0378*/ 	.word	0x00000df0


	//   ....[3]....
        /*037c*/ 	.word	0x000158a0


	//   ....[4]....
        /*0380*/ 	.word	0x00015980


	//----- nvinfo : EIATTR_CTAIDZ_USED
	.align		4
.L_482:
        /*0384*/ 	.byte	0x01, 0x04
	.zero		2


	//----- nvinfo : EIATTR_CRS_STACK_SIZE
	.align		4
        /*0388*/ 	.byte	0x04, 0x1e
        /*038a*/ 	.short	(.L_484 - .L_483)
.L_483:
        /*038c*/ 	.word	0x00000000
.L_484:


//--------------------- .nv.info._ZN5flash16flash_fwd_kernelI23Flash_fwd_kernel_traitsILi96ELi128ELi64ELi4ELb0ELb0EN7cutlass6half_tE19Flash_kernel_traitsILi96ELi128ELi64ELi4ES3_EELb1ELb0ELb1ELb1ELb0ELb0ELb0ELb0EEEvNS_16Flash_fwd_paramsE --------------------------
	.section	.nv.info._ZN5flash16flash_fwd_kernelI23Flash_fwd_kernel_traitsILi96ELi128ELi64ELi4ELb0ELb0EN7cutlass6half_tE19Flash_kernel_traitsILi96ELi128ELi64ELi4ES3_EELb1ELb0ELb1ELb1ELb0ELb0ELb0ELb0EEEvNS_16Flash_fwd_paramsE,"",@"SHT_CUDA_INFO"
	.sectionflags	@""
	.align	4


	//----- nvinfo : EIATTR_CUDA_API_VERSION
	.align		4
        /*0000*/ 	.byte	0x04, 0x37
        /*0002*/ 	.short	(.L_486 - .L_485)
.L_485:
        /*0004*/ 	.word	0x00000082


	//----- nvinfo : EIATTR_SW2861232_WAR
	.align		4
.L_486:
        /*0008*/ 	.byte	0x01, 0x35
	.zero		2


	//----- nvinfo : EIATTR_PARAM_CBANK
	.align		4
        /*000c*/ 	.byte	0x04, 0x0a
        /*000e*/ 	.short	(.L_488 - .L_487)
	.align		4
.L_487:
        /*0010*/ 	.word	index@(.nv.constant0._ZN5flash16flash_fwd_kernelI23Flash_fwd_kernel_traitsILi96ELi128ELi64ELi4ELb0ELb0EN7cutlass6half_tE19Flash_kernel_traitsILi96ELi128ELi64ELi4ES3_EELb1ELb0ELb1ELb1ELb0ELb0ELb0ELb0EEEvNS_16Flash_fwd_paramsE)
        /*0014*/ 	.short	0x0160
        /*0016*/ 	.short	0x01d0


	//----- nvinfo : EIATTR_CBANK_PARAM_SIZE
	.align		4
.L_488:
        /*0018*/ 	.byte	0x03, 0x19
        /*001a*/ 	.short	0x01d0


	//----- nvinfo : EIATTR_KPARAM_INFO
	.align		4
        /*001c*/ 	.byte	0x04, 0x17
        /*001e*/ 	.short	(.L_490 - .L_489)
.L_489:
        /*0020*/ 	.word	0x00000000
        /*0024*/ 	.short	0x0000
        /*0026*/ 	.short	0x0000
        /*0028*/ 	.byte	0x00, 0xf0, 0x41, 0x07


	//----- nvinfo : EIATTR_MAXREG_COUNT
	.align		4
.L_490:
        /*002c*/ 	.byte	0x03, 0x1b
        /*002e*/ 	.short	0x00ff


	//----- nvinfo : EIATTR_NUM_BARRIERS
	.align		4
        /*0030*/ 	.byte	0x02, 0x4c
        /*0032*/ 	.byte	0x01
	.zero		1


	//----- nvinfo : EIATTR_ANNOTATIONS
	.align		4
        /*0034*/ 	.byte	0x04, 0x55
        /*0036*/ 	.short	(.L_492 - .L_491)


	//   ....[0]....
.L_491:
        /* <DEDUP_REMOVED lines=63> */


	//----- nvinfo : EIATTR_MERCURY_ISA_VERSION
	.align		4
.L_492:
        /*0418*/ 	.byte	0x03, 0x5f
        /*041a*/ 	.short	0x0000


	//----- nvinfo : EIATTR_COOP_GROUP_MASK_REGIDS
	.align		4
        /*041c*/ 	.byte	0x04, 0x29
        /*041e*/ 	.short	(.L_494 - .L_493)


	//   ....[0]....
.L_493:
        /*0420*/ 	.word	0xffffffff


	//   ....[1]....
        /*0424*/ 	.word	0xffffffff


	//   ....[2]....
        /*0428*/ 	.word	0xffffffff


	//   ....[3]....
        /*042c*/ 	.word	0xffffffff


	//   ....[4]....
        /*0430*/ 	.word	0xffffffff


	//   ....[5]....
        /*0434*/ 	.word	0xffffffff


	//   ....[6]....
        /*0438*/ 	.word	0xffffffff


	//   ....[7]....
        /*043c*/ 	.word	0xffffffff


	//   ....[8]....
        /*0440*/ 	.word	0xffffffff


	//   ....[9]....
        /*0444*/ 	.word	0xffffffff


	//   ....[10]....
        /*0448*/ 	.word	0xffffffff


	//   ....[11]....
        /*044c*/ 	.word	0xffffffff


	//   ....[12]....
        /*0450*/ 	.word	0xffffffff


	//   ....[13]....
        /*0454*/ 	.word	0xffffffff


	//   ....[14]....
        /*0458*/ 	.word	0xffffffff


	//   ....[15]....
        /*045c*/ 	.word	0xffffffff


	//   ....[16]....
        /*0460*/ 	.word	0xffffffff


	//   ....[17]....
        /*0464*/ 	.word	0xffffffff


	//   ....[18]....
        /*0468*/ 	.word	0xffffffff


	//   ....[19]....
        /*046c*/ 	.word	0xffffffff


	//   ....[20]....
        /*0470*/ 	.word	0xffffffff


	//   ....[21]....
        /*0474*/ 	.word	0xffffffff


	//   ....[22]....
        /*0478*/ 	.word	0xffffffff


	//   ....[23]....
        /*047c*/ 	.word	0xffffffff


	//   ....[24]....
        /*0480*/ 	.word	0xffffffff


	//   ....[25]....
        /*0484*/ 	.word	0xffffffff


	//   ....[26]....
        /*0488*/ 	.word	0xffffffff


	//   ....[27]....
        /*048c*/ 	.word	0xffffffff


	//   ....[28]....
        /*0490*/ 	.word	0xffffffff


	//   ....[29]....
        /*0494*/ 	.word	0xffffffff


	//   ....[30]....
        /*0498*/ 	.word	0xffffffff


	//   ....[31]....
        /*049c*/ 	.word	0xffffffff


	//   ....[32]....
        /*04a0*/ 	.word	0xffffffff


	//   ....[33]....
        /*04a4*/ 	.word	0xffffffff


	//   ....[34]....
        /*04a8*/ 	.word	0xffffffff


	//   ....[35]....
        /*04ac*/ 	.word	0xffffffff


	//   ....[36]....
        /*04b0*/ 	.word	0xffffffff


	//   ....[37]....
        /*04b4*/ 	.word	0xffffffff


	//   ....[38]....
        /*04b8*/ 	.word	0xffffffff


	//   ....[39]....
        /*04bc*/ 	.word	0xffffffff


	//----- nvinfo : EIATTR_COOP_GROUP_INSTR_OFFSETS
	.align		4
.L_494:
        /*04c0*/ 	.byte	0x04, 0x28
        /*04c2*/ 	.short	(.L_496 - .L_495)


	//   ....[0]....
.L_495:
        /*04c4*/ 	.word	0x00006710


	//   ....[1]....
        /*04c8*/ 	.word	0x000067d0


	//   ....[2]....
        /*04cc*/ 	.word	0x000067e0


	//   ....[3]....
        /*04d0*/ 	.word	0x000068b0


	//   ....[4]....
        /*04d4*/ 	.word	0x00006e20


	//   ....[5]....
        /*04d8*/ 	.word	0x000071a0


	//   ....[6]....
        /*04dc*/ 	.word	0x00007290


	//   ....[7]....
        /*04e0*/ 	.word	0x00007350


	//   ....[8]....
        /*04e4*/ 	.word	0x0000d070


	//   ....[9]....
        /*04e8*/ 	.word	0x0000d1f0


	//   ....[10]....
        /*04ec*/ 	.word	0x0000d220


	//   ....[11]....
        /*04f0*/ 	.word	0x0000d340


	//   ....[12]....
        /*04f4*/ 	.word	0x0000d370


	//   ....[13]....
        /*04f8*/ 	.word	0x0000d3a0


	//   ....[14]....
        /*04fc*/ 	.word	0x0000d440


	//   ....[15]....
        /*0500*/ 	.word	0x0000d460


	//   ....[16]....
        /*0504*/ 	.word	0x00013b40


	//   ....[17]....
        /*0508*/ 	.word	0x00013ca0


	//   ....[18]....
        /*050c*/ 	.word	0x00013cd0


	//   ....[19]....
        /*0510*/ 	.word	0x00013e10


	//   ....[20]....
        /*0514*/ 	.word	0x00013e30


	//   ....[21]....
        /*0518*/ 	.word	0x00013e40


	//   ....[22]....
        /*051c*/ 	.word	0x00013eb0


	//   ....[23]....
        /*0520*/ 	.word	0x00013ed0


	//   ....[24]....
        /*0524*/ 	.word	0x0001a3a0


	//   ....[25]....
        /*0528*/ 	.word	0x0001a4f0


	//   ....[26]....
        /*052c*/ 	.word	0x0001a720


	//   ....[27]....
        /*0530*/ 	.word	0x0001a760


	//   ....[28]....
        /*0534*/ 	.word	0x0001a7c0


	//   ....[29]....
        /*0538*/ 	.word	0x0001a7f0


	//   ....[30]....
        /*053c*/ 	.word	0x0001ab10


	//   ....[31]....
        /*0540*/ 	.word	0x0001ad00


	//   ....[32]....
        /*0544*/ 	.word	0x0001e9c0


	//   ....[33]....
        /*0548*/ 	.word	0x0001e9d0


	//   ....[34]....
        /*054c*/ 	.word	0x0001e9f0


	//   ....[35]....
        /*0550*/ 	.word	0x0001ea00


	//   ....[36]....
        /*0554*/ 	.word	0x0001ea20


	//   ....[37]....
        /*0558*/ 	.word	0x0001ea30


	//   ....[38]....
        /*055c*/ 	.word	0x0001eac0


	//   ....[39]....
        /*0560*/ 	.word	0x0001eae0


	//----- nvinfo : EIATTR_EXIT_INSTR_OFFSETS
	.align		4
.L_496:
        /*0564*/ 	.byte	0x04, 0x1c
        /*0566*/ 	.short	(.L_498 - .L_497)


	//   ....[0]....
.L_497:
        /*0568*/ 	.word	0x00000730


	//   ....[1]....
        /*056c*/ 	.word	0x00001310


	//   ....[2]....
        /*0570*/ 	.word	0x00001390


	//   ....[3]....
        /*0574*/ 	.word	0x00020350


	//   ....[4]....
        /*0578*/ 	.word	0x00020450


	//   ....[5]....
        /*057c*/ 	.word	0x00020470


	//----- nvinfo : EIATTR_CTAIDZ_USED
	.align		4
.L_498:
        /*0580*/ 	.byte	0x01, 0x04
	.zero		2


	//----- nvinfo : EIATTR_CRS_STACK_SIZE
	.align		4
        /*0584*/ 	.byte	0x04, 0x1e
        /*0586*/ 	.short	(.L_500 - .L_499)
.L_499:
        /*0588*/ 	.word	0x00000000
.L_500:


//--------------------- .nv.info._ZN5flash16flash_fwd_kernelI23Flash_fwd_kernel_traitsILi96ELi128ELi64ELi4ELb0ELb0EN7cutlass6half_tE19Flash_kernel_traitsILi96ELi128ELi64ELi4ES3_EELb1ELb0ELb1ELb0ELb0ELb0ELb0ELb1EEEvNS_16Flash_fwd_paramsE --------------------------
	.section	.nv.info._ZN5flash16flash_fwd_kernelI23Flash_fwd_kernel_traitsILi96ELi128ELi64ELi4ELb0ELb0EN7cutlass6half_tE19Flash_kernel_traitsILi96ELi128ELi64ELi4ES3_EELb1ELb0ELb1ELb0ELb0ELb0ELb0ELb1EEEvNS_16Flash_fwd_paramsE,"",@"SHT_CUDA_INFO"
	.sectionflags	@""
	.align	4


	//----- nvinfo : EIATTR_CUDA_API_VERSION
	.align		4
        /*0000*/ 	.byte	0x04, 0x37
        /*0002*/ 	.short	(.L_502 - .L_501)
.L_501:
        /*0004*/ 	.word	0x00000082


	//----- nvinfo : EIATTR_SW2861232_WAR
	.align		4
.L_502:
        /*0008*/ 	.byte	0x01, 0x35
	.zero		2


	//----- nvinfo : EIATTR_PARAM_CBANK
	.align		4
        /*000c*/ 	.byte	0x04, 0x0a
        /*000e*/ 	.short	(.L_504 - .L_503)
	.align		4
.L_503:
        /*0010*/ 	.word	index@(.nv.constant0._ZN5flash16flash_fwd_kernelI23Flash_fwd_kernel_traitsILi96ELi128ELi64ELi4ELb0ELb0EN7cutlass6half_tE19Flash_kernel_traitsILi96ELi128ELi64ELi4ES3_EELb1ELb0ELb1ELb0ELb0ELb0ELb0ELb1EEEvNS_16Flash_fwd_paramsE)
        /*0014*/ 	.short	0x0160
        /*0016*/ 	.short	0x01d0


	//----- nvinfo : EIATTR_CBANK_PARAM_SIZE
	.align		4
.L_504:
        /*0018*/ 	.byte	0x03, 0x19
        /*001a*/ 	.short	0x01d0


	//----- nvinfo : EIATTR_KPARAM_INFO
	.align		4
        /*001c*/ 	.byte	0x04, 0x17
        /*001e*/ 	.short	(.L_506 - .L_505)
.L_505:
        /*0020*/ 	.word	0x00000000
        /*0024*/ 	.short	0x0000
        /*0026*/ 	.short	0x0000
        /*0028*/ 	.byte	0x00, 0xf0, 0x41, 0x07


	//----- nvinfo : EIATTR_MAXREG_COUNT
	.align		4
.L_506:
        /*002c*/ 	.byte	0x03, 0x1b
        /*002e*/ 	.short	0x00ff


	//----- nvinfo : EIATTR_NUM_BARRIERS
	.align		4
        /*0030*/ 	.byte	0x02, 0x4c
        /*0032*/ 	.byte	0x01
	.zero		1


	//----- nvinfo : EIATTR_ANNOTATIONS
	.align		4
        /*0034*/ 	.byte	0x04, 0x55
        /*0036*/ 	.short	(.L_508 - .L_507)


	//   ....[0]....
.L_507:
        /* <DEDUP_REMOVED lines=253> */


	//----- nvinfo : EIATTR_MERCURY_ISA_VERSION
	.align		4
.L_508:
        /*0ff0*/ 	.byte	0x03, 0x5f
        /*0ff2*/ 	.short	0x0000


	//----- nvinfo : EIATTR_COOP_GROUP_MASK_REGIDS
	.align		4
        /*0ff4*/ 	.byte	0x04, 0x29
        /*0ff6*/ 	.short	(.L_510 - .L_509)


	//   ....[0]....
.L_509:
        /*0ff8*/ 	.word	0xffffffff


	//   ....[1]....
        /*0ffc*/ 	.word	0xffffffff


	//   ....[2]....
        /*1000*/ 	.word	0xffffffff


	//   ....[3]....
        /*1004*/ 	.word	0xffffffff


	//   ....[4]....
        /*1008*/ 	.word	0xffffffff


	//   ....[5]....
        /*100c*/ 	.word	0xffffffff


	//   ....[6]....
        /*1010*/ 	.word	0xffffffff


	//   ....[7]....
        /*1014*/ 	.word	0xffffffff


	//   ....[8]....
        /*1018*/ 	.word	0xffffffff


	//   ....[9]....
        /*101c*/ 	.word	0xffffffff


	//   ....[10]....
        /*1020*/ 	.word	0xffffffff


	//   ....[11]....
        /*1024*/ 	.word	0xffffffff


	//   ....[12]....
        /*1028*/ 	.word	0xffffffff


	//   ....[13]....
        /*102c*/ 	.word	0xffffffff


	//   ....[14]....
        /*1030*/ 	.word	0xffffffff


	//   ....[15]....
        /*1034*/ 	.word	0xffffffff


	//   ....[16]....
        /*1038*/ 	.word	0xffffffff


	//   ....[17]....
        /*103c*/ 	.word	0xffffffff


	//   ....[18]....
        /*1040*/ 	.word	0xffffffff


	//   ....[19]....
        /*1044*/ 	.word	0xffffffff


	//   ....[20]....
        /*1048*/ 	.word	0xffffffff


	//   ....[21]....
        /*104c*/ 	.word	0xffffffff


	//   ....[22]....
        /*1050*/ 	.word	0xffffffff


	//   ....[23]....
        /*1054*/ 	.word	0xffffffff


	//   ....[24]....
        /*1058*/ 	.word	0xffffffff


	//   ....[25]....
        /*105c*/ 	.word	0xffffffff


	//   ....[26]....
        /*1060*/ 	.word	0xffffffff


	//   ....[27]....
        /*1064*/ 	.word	0xffffffff


	//   ....[28]....
        /*1068*/ 	.word	0xffffffff


	//   ....[29]....
        /*106c*/ 	.word	0xffffffff


	//   ....[30]....
        /*1070*/ 	.word	0xffffffff


	//   ....[31]....
        /*1074*/ 	.word	0xffffffff


	//   ....[32]....
        /*1078*/ 	.word	0xffffffff


	//   ....[33]....
        /*107c*/ 	.word	0xffffffff


	//   ....[34]....
        /*1080*/ 	.word	0xffffffff


	//   ....[35]....
        /*1084*/ 	.word	0xffffffff


	//   ....[36]....
        /*1088*/ 	.word	0xffffffff


	//   ....[37]....
        /*108c*/ 	.word	0xffffffff


	//   ....[38]....
        /*1090*/ 	.word	0xffffffff


	//   ....[39]....
        /*1094*/ 	.word	0xffffffff


	//   ....[40]....
        /*1098*/ 	.word	0xffffffff


	//   ....[41]....
        /*109c*/ 	.word	0xffffffff


	//   ....[42]....
        /*10a0*/ 	.word	0xffffffff


	//   ....[43]....
        /*10a4*/ 	.word	0xffffffff


	//   ....[44]....
        /*10a8*/ 	.word	0xffffffff


	//   ....[45]....
        /*10ac*/ 	.word	0xffffffff


	//   ....[46]....
        /*10b0*/ 	.word	0xffffffff


	//   ....[47]....
        /*10b4*/ 	.word	0xffffffff


	//----- nvinfo : EIATTR_COOP_GROUP_INSTR_OFFSETS
	.align		4
.L_510:
        /*10b8*/ 	.byte	0x04, 0x28
        /*10ba*/ 	.short	(.L_512 - .L_511)


	//   ....[0]....
.L_511:
        /*10bc*/ 	.word	0x00005460


	//   ....[1]....
        /*10c0*/ 	.word	0x000054f0


	//   ....[2]....
        /*10c4*/ 	.word	0x000055b0


	//   ....[3]....
        /*10c8*/ 	.word	0x00005750


	//   ....[4]....
        /*10cc*/ 	.word	0x00006910


	//   ....[5]....
        /*10d0*/ 	.word	0x00006990


	//   ....[6]....
        /*10d4*/ 	.word	0x00006ba0


	//   ....[7]....
        /*10d8*/ 	.word	0x00006c00


	//   ....[8]....
        /*10dc*/ 	.word	0x0000c4f0


	//   ....[9]....
        /*10e0*/ 	.word	0x0000c560


	//   ....[10]....
        /*10e4*/ 	.word	0x0000c810


	//   ....[11]....
        /*10e8*/ 	.word	0x0000c830


	//   ....[12]....
        /*10ec*/ 	.word	0x0000cb50


	//   ....[13]....
        /*10f0*/ 	.word	0x0000cb70


	//   ....[14]....
        /*10f4*/ 	.word	0x0000ceb0


	//   ....[15]....
        /*10f8*/ 	.word	0x0000ced0


	//   ....[16]....
        /*10fc*/ 	.word	0x00014710


	//   ....[17]....
        /*1100*/ 	.word	0x00014870


	//   ....[18]....
        /*1104*/ 	.word	0x00014c60


	//   ....[19]....
        /*1108*/ 	.word	0x00014c80


	//   ....[20]....
        /*110c*/ 	.word	0x00015270


	//   ....[21]....
        /*1110*/ 	.word	0x00015290


	//   ....[22]....
        /*1114*/ 	.word	0x000156f0


	//   ....[23]....
        /*1118*/ 	.word	0x00015710


	//   ....[24]....
        /*111c*/ 	.word	0x0001d020


	//   ....[25]....
        /*1120*/ 	.word	0x0001d070


	//   ....[26]....
        /*1124*/ 	.word	0x0001d100


	//   ....[27]....
        /*1128*/ 	.word	0x0001d140


	//   ....[28]....
        /*112c*/ 	.word	0x0001d170


	//   ....[29]....
        /*1130*/ 	.word	0x0001d1c0


	//   ....[30]....
        /*1134*/ 	.word	0x0001d240


	//   ....[31]....
        /*1138*/ 	.word	0x0001d370


	//   ....[32]....
        /*113c*/ 	.word	0x00023190


	//   ....[33]....
        /*1140*/ 	.word	0x00023200


	//   ....[34]....
        /*1144*/ 	.word	0x00023220


	//   ....[35]....
        /*1148*/ 	.word	0x00023230


	//   ....[36]....
        /*114c*/ 	.word	0x00023240


	//   ....[37]....
        /*1150*/ 	.word	0x00023270


	//   ....[38]....
        /*1154*/ 	.word	0x00023290


	//   ....[39]....
        /*1158*/ 	.word	0x000232a0


	//   ....[40]....
        /*115c*/ 	.word	0x00025160


	//   ....[41]....
        /*1160*/ 	.word	0x000251c0


	//   ....[42]....
        /*1164*/ 	.word	0x00025210


	//   ....[43]....
        /*1168*/ 	.word	0x00025260


	//   ....[44]....
        /*116c*/ 	.word	0x000252b0


	//   ....[45]....
        /*1170*/ 	.word	0x00025310


	//   ....[46]....
        /*1174*/ 	.word	0x00025360


	//   ....[47]....
        /*1178*/ 	.word	0x000253c0


	//----- nvinfo : EIATTR_EXIT_INSTR_OFFSETS
	.align		4
.L_512:
        /*117c*/ 	.byte	0x04, 0x1c
        /*117e*/ 	.short	(.L_514 - .L_513)


	//   ....[0]....
.L_513:
        /*1180*/ 	.word	0x00000080


	//----- nvinfo : EIATTR_CTAIDZ_USED
	.align		4
.L_514:
        /*1184*/ 	.byte	0x01, 0x04
	.zero		2


	//----- nvinfo : EIATTR_CRS_STACK_SIZE
	.align		4
        /*1188*/ 	.byte	0x04, 0x1e
        /*118a*/ 	.short	(.L_516 - .L_515)
.L_515:
        /*118c*/ 	.word	0x00000000
.L_516:


//--------------------- .nv.info._ZN5flash16flash_fwd_kernelI23Flash_fwd_kernel_traitsILi96ELi128ELi64ELi4ELb0ELb0EN7cutlass6half_tE19Flash_kernel_traitsILi96ELi128ELi64ELi4ES3_EELb0ELb0ELb1ELb0ELb0ELb0ELb1ELb0EEEvNS_16Flash_fwd_paramsE --------------------------
	.section	.nv.info._ZN5flash16flash_fwd_kernelI23Flash_fwd_kernel_traitsILi96ELi128ELi64ELi4ELb0ELb0EN7cutlass6half_tE19Flash_kernel_traitsILi96ELi128ELi64ELi4ES3_EELb0ELb0ELb1ELb0ELb0ELb0ELb1ELb0EEEvNS_16Flash_fwd_paramsE,"",@"SHT_CUDA_INFO"
	.sectionflags	@""
	.align	4


	//----- nvinfo : EIATTR_CUDA_API_VERSION
	.align		4
        /*0000*/ 	.byte	0x04, 0x37
        /*0002*/ 	.short	(.L_518 - .L_517)
.L_517:
        /*0004*/ 	.word	0x00000082


	//----- nvinfo : EIATTR_SW2861232_WAR
	.align		4
.L_518:
        /*0008*/ 	.byte	0x01, 0x35
	.zero		2


	//----- nvinfo : EIATTR_PARAM_CBANK
	.align		4
        /*000c*/ 	.byte	0x04, 0x0a
        /*000e*/ 	.short	(.L_520 - .L_519)
	.align		4
.L_519:
        /*0010*/ 	.word	index@(.nv.constant0._ZN5flash16flash_fwd_kernelI23Flash_fwd_kernel_traitsILi96ELi128ELi64ELi4ELb0ELb0EN7cutlass6half_tE19Flash_kernel_traitsILi96ELi128ELi64ELi4ES3_EELb0ELb0ELb1ELb0ELb0ELb0ELb1ELb0EEEvNS_16Flash_fwd_paramsE)
        /*0014*/ 	.short	0x0160
        /*0016*/ 	.short	0x01d0


	//----- nvinfo : EIATTR_CBANK_PARAM_SIZE
	.align		4
.L_520:
        /*0018*/ 	.byte	0x03, 0x19
        /*001a*/ 	.short	0x01d0


	//----- nvinfo : EIATTR_KPARAM_INFO
	.align		4
        /*001c*/ 	.byte	0x04, 0x17
        /*001e*/ 	.short	(.L_522 - .L_521)
.L_521:
        /*0020*/ 	.word	0x00000000
        /*0024*/ 	.short	0x0000
        /*0026*/ 	.short	0x0000
        /*0028*/ 	.byte	0x00, 0xf0, 0x41, 0x07


	//----- nvinfo : EIATTR_MAXREG_COUNT
	.align		4
.L_522:
        /*002c*/ 	.byte	0x03, 0x1b
        /*002e*/ 	.short	0x00ff


	//----- nvinfo : EIATTR_NUM_BARRIERS
	.align		4
        /*0030*/ 	.byte	0x02, 0x4c
        /*0032*/ 	.byte	0x01
	.zero		1


	//----- nvinfo : EIATTR_ANNOTATIONS
	.align		4
        /*0034*/ 	.byte	0x04, 0x55
        /*0036*/ 	.short	(.L_524 - .L_523)


	//   ....[0]....
.L_523:
        /* <DEDUP_REMOVED lines=40> */


	//----- nvinfo : EIATTR_MERCURY_ISA_VERSION
	.align		4
.L_524:
        /*02a8*/ 	.byte	0x03, 0x5f
        /*02aa*/ 	.short	0x0000


	//----- nvinfo : EIATTR_COOP_GROUP_MASK_REGIDS
	.align		4
        /*02ac*/ 	.byte	0x04, 0x29
        /*02ae*/ 	.short	(.L_526 - .L_525)


	//   ....[0]....
.L_525:
        /*02b0*/ 	.word	0xffffffff


	//   ....[1]....
        /*02b4*/ 	.word	0xffffffff


	//   ....[2]....
        /*02b8*/ 	.word	0xffffffff


	//   ....[3]....
        /*02bc*/ 	.word	0xffffffff


	//   ....[4]....
        /*02c0*/ 	.word	0xffffffff


	//   ....[5]....
        /*02c4*/ 	.word	0xffffffff


	//   ....[6]....
        /*02c8*/ 	.word	0xffffffff


	//   ....[7]....
        /*02cc*/ 	.word	0xffffffff


	//   ....[8]....
        /*02d0*/ 	.word	0xffffffff


	//   ....[9]....
        /*02d4*/ 	.word	0xffffffff


	//   ....[10]....
        /*02d8*/ 	.word	0xffffffff


	//   ....[11]....
        /*02dc*/ 	.word	0xffffffff


	//   ....[12]....
        /*02e0*/ 	.word	0xffffffff


	//   ....[13]....
        /*02e4*/ 	.word	0xffffffff


	//   ....[14]....
        /*02e8*/ 	.word	0xffffffff


	//   ....[15]....
        /*02ec*/ 	.word	0xffffffff


	//   ....[16]....
        /*02f0*/ 	.word	0xffffffff


	//   ....[17]....
        /*02f4*/ 	.word	0xffffffff


	//   ....[18]....
        /*02f8*/ 	.word	0xffffffff


	//   ....[19]....
        /*02fc*/ 	.word	0xffffffff


	//   ....[20]....
        /*0300*/ 	.word	0xffffffff


	//   ....[21]....
        /*0304*/ 	.word	0xffffffff


	//   ....[22]....
        /*0308*/ 	.word	0xffffffff


	//   ....[23]....
        /*030c*/ 	.word	0xffffffff


	//   ....[24]....
        /*0310*/ 	.word	0xffffffff


	//   ....[25]....
        /*0314*/ 	.word	0xffffffff


	//   ....[26]....
        /*0318*/ 	.word	0xffffffff


	//   ....[27]....
        /*031c*/ 	.word	0xffffffff


	//   ....[28]....
        /*0320*/ 	.word	0xffffffff


	//   ....[29]....
        /*0324*/ 	.word	0xffffffff


	//   ....[30]....
        /*0328*/ 	.word	0xffffffff


	//   ....[31]....
        /*032c*/ 	.word	0xffffffff


	//   ....[32]....
        /*0330*/ 	.word	0xffffffff


	//   ....[33]....
        /*0334*/ 	.word	0xffffffff


	//   ....[34]....
        /*0338*/ 	.word	0xffffffff


	//   ....[35]....
        /*033c*/ 	.word	0xffffffff


	//   ....[36]....
        /*0340*/ 	.word	0xffffffff


	//   ....[37]....
        /*0344*/ 	.word	0xffffffff


	//   ....[38]....
        /*0348*/ 	.word	0xffffffff


	//   ....[39]....
        /*034c*/ 	.word	0xffffffff


	//----- nvinfo : EIATTR_COOP_GROUP_INSTR_OFFSETS
	.align		4
.L_526:
        /*0350*/ 	.byte	0x04, 0x28
        /*0352*/ 	.short	(.L_528 - .L_527)


	//   ....[0]....
.L_527:
        /*0354*/ 	.word	0x000053a0


	//   ....[1]....
        /*0358*/ 	.word	0x00005490


	//   ....[2]....
        /*035c*/ 	.word	0x000054c0


	//   ....[3]....
        /*0360*/ 	.word	0x00005590


	//   ....[4]....
        /*0364*/ 	.word	0x000055c0


	//   ....[5]....
        /*0368*/ 	.word	0x00005680


	//   ....[6]....
        /*036c*/ 	.word	0x000056d0


	//   ....[7]....
        /*0370*/ 	.word	0x00005750


	//   ....[8]....
        /*0374*/ 	.word	0x00009640


	//   ....[9]....
        /*0378*/ 	.word	0x00009720


	//   ....[10]....
        /*037c*/ 	.word	0x00009750


	//   ....[11]....
        /*0380*/ 	.word	0x00009840


	//   ....[12]....
        /*0384*/ 	.word	0x00009910


	//   ....[13]....
        /*0388*/ 	.word	0x000099a0


	//   ....[14]....
        /*038c*/ 	.word	0x000099f0


	//   ....[15]....
        /*0390*/ 	.word	0x00009ae0


	//   ....[16]....
        /*0394*/ 	.word	0x0000e300


	//   ....[17]....
        /*0398*/ 	.word	0x0000e4c0


	//   ....[18]....
        /*039c*/ 	.word	0x0000e5c0


	//   ....[19]....
        /*03a0*/ 	.word	0x0000e800


	//   ....[20]....
        /*03a4*/ 	.word	0x0000e830


	//   ....[21]....
        /*03a8*/ 	.word	0x0000e840


	//   ....[22]....
        /*03ac*/ 	.word	0x0000e890


	//   ....[23]....
        /*03b0*/ 	.word	0x0000e900


	//   ....[24]....
        /*03b4*/ 	.word	0x00013150


	//   ....[25]....
        /*03b8*/ 	.word	0x00013310


	//   ....[26]....
        /*03bc*/ 	.word	0x00013520


	//   ....[27]....
        /*03c0*/ 	.word	0x00013770


	//   ....[28]....
        /*03c4*/ 	.word	0x00013810


	//   ....[29]....
        /*03c8*/ 	.word	0x00013840


	//   ....[30]....
        /*03cc*/ 	.word	0x000138e0


	//   ....[31]....
        /*03d0*/ 	.word	0x00013910


	//   ....[32]....
        /*03d4*/ 	.word	0x00015a60


	//   ....[33]....
        /*03d8*/ 	.word	0x00015a70


	//   ....[34]....
        /*03dc*/ 	.word	0x00015a80


	//   ....[35]....
        /*03e0*/ 	.word	0x00015ab0


	//   ....[36]....
        /*03e4*/ 	.word	0x00015ae0


	//   ....[37]....
        /*03e8*/ 	.word	0x00015b00


	//   ....[38]....
        /*03ec*/ 	.word	0x00015b30


	//   ....[39]....
        /*03f0*/ 	.word	0x00015b60


	//----- nvinfo : EIATTR_EXIT_INSTR_OFFSETS
	.align		4
.L_528:
        /*03f4*/ 	.byte	0x04, 0x1c
        /*03f6*/ 	.short	(.L_530 - .L_529)


	//   ....[0]....
.L_529:
        /*03f8*/ 	.word	0x00000300


	//   ....[1]....
        /*03fc*/ 	.word	0x00000e50


	//   ....[2]....
        /*0400*/ 	.word	0x00000ed0


	//   ....[3]....
        /*0404*/ 	.word	0x000176b0


	//   ....[4]....
        /*0408*/ 	.word	0x000177b0


	//   ....[5]....
        /*040c*/ 	.word	0x000177d0


	//----- nvinfo : EIATTR_CTAIDZ_USED
	.align		4
.L_530:
        /*0410*/ 	.byte	0x01, 0x04
	.zero		2


	//----- nvinfo : EIATTR_CRS_STACK_SIZE
	.align		4
        /*0414*/ 	.byte	0x04, 0x1e
        /*0416*/ 	.short	(.L_532 - .L_531)
.L_531:
        /*0418*/ 	.word	0x00000000
.L_532:


//--------------------- .nv.info._ZN5flash16flash_fwd_kernelI23Flash_fwd_kernel_traitsILi96ELi128ELi64ELi4ELb0ELb0EN7cutlass6half_tE19Flash_kernel_traitsILi96ELi128ELi64ELi4ES3_EELb1ELb0ELb1ELb1ELb0ELb0ELb0ELb1EEEvNS_16Flash_fwd_paramsE --------------------------
	.section	.nv.info._ZN5flash16flash_fwd_kernelI23Flash_fwd_kernel_traitsILi96ELi128ELi64ELi4ELb0ELb0EN7cutlass6half_tE19Flash_kernel_traitsILi96ELi128ELi64ELi4ES3_EELb1ELb0ELb1ELb1ELb0ELb0ELb0ELb1EEEvNS_16Flash_fwd_paramsE,"",@"SHT_CUDA_INFO"
	.sectionflags	@""
	.align	4


	//----- nvinfo : EIATTR_CUDA_API_VERSION
	.align		4
        /*0000*/ 	.byte	0x04, 0x37
        /*0002*/ 	.short	(.L_534 - .L_533)
.L_533:
        /*0004*/ 	.word	0x00000082


	//----- nvinfo : EIATTR_SW2861232_WAR
	.align		4
.L_534:
        /*0008*/ 	.byte	0x01, 0x35
	.zero		2


	//----- nvinfo : EIATTR_PARAM_CBANK
	.align		4
        /*000c*/ 	.byte	0x04, 0x0a
        /*000e*/ 	.short	(.L_536 - .L_535)
	.align		4
.L_535:
        /*0010*/ 	.word	index@(.nv.constant0._ZN5flash16flash_fwd_kernelI23Flash_fwd_kernel_traitsILi96ELi128ELi64ELi4ELb0ELb0EN7cutlass6half_tE19Flash_kernel_traitsILi96ELi128ELi64ELi4ES3_EELb1ELb0ELb1ELb1ELb0ELb0ELb0ELb1EEEvNS_16Flash_fwd_paramsE)
        /*0014*/ 	.short	0x0160
        /*0016*/ 	.short	0x01d0


	//----- nvinfo : EIATTR_CBANK_PARAM_SIZE
	.align		4
.L_536:
        /*0018*/ 	.byte	0x03, 0x19
        /*001a*/ 	.short	0x01d0


	//----- nvinfo : EIATTR_KPARAM_INFO
	.align		4
        /*001c*/ 	.byte	0x04, 0x17
        /*001e*/ 	.short	(.L_538 - .L_537)
.L_537:
        /*0020*/ 	.word	0x00000000
        /*0024*/ 	.short	0x0000
        /*0026*/ 	.short	0x0000
        /*0028*/ 	.byte	0x00, 0xf0, 0x41, 0x07


	//----- nvinfo : EIATTR_MAXREG_COUNT
	.align		4
.L_538:
        /*002c*/ 	.byte	0x03, 0x1b
        /*002e*/ 	.short	0x00ff


	//----- nvinfo : EIATTR_NUM_BARRIERS
	.align		4
        /*0030*/ 	.byte	0x02, 0x4c
        /*0032*/ 	.byte	0x01
	.zero		1


	//----- nvinfo : EIATTR_ANNOTATIONS
	.align		4
        /*0034*/ 	.byte	0x04, 0x55
        /*0036*/ 	.short	(.L_540 - .L_539)


	//   ....[0]....
.L_539:
        /* <DEDUP_REMOVED lines=283> */


	//----- nvinfo : EIATTR_MERCURY_ISA_VERSION
	.align		4
.L_540:
        /*11d0*/ 	.byte	0x03, 0x5f
        /*11d2*/ 	.short	0x0000


	//----- nvinfo : EIATTR_COOP_GROUP_MASK_REGIDS
	.align		4
        /*11d4*/ 	.byte	0x04, 0x29
        /*11d6*/ 	.short	(.L_542 - .L_541)


	//   ....[0]....
.L_541:
        /*11d8*/ 	.word	0xffffffff


	//   ....[1]....
        /*11dc*/ 	.word	0xffffffff


	//   ....[2]....
        /*11e0*/ 	.word	0xffffffff


	//   ....[3]....
        /*11e4*/ 	.word	0xffffffff


	//   ....[4]....
        /*11e8*/ 	.word	0xffffffff


	//   ....[5]....
        /*11ec*/ 	.word	0xffffffff


	//   ....[6]....
        /*11f0*/ 	.word	0xffffffff


	//   ....[7]....
        /*11f4*/ 	.word	0xffffffff


	//   ....[8]....
        /*11f8*/ 	.word	0xffffffff


	//   ....[9]....
        /*11fc*/ 	.word	0xffffffff


	//   ....[10]....
        /*1200*/ 	.word	0xffffffff


	//   ....[11]....
        /*1204*/ 	.word	0xffffffff


	//   ....[12]....
        /*1208*/ 	.word	0xffffffff


	//   ....[13]....
        /*120c*/ 	.word	0xffffffff


	//   ....[14]....
        /*1210*/ 	.word	0xffffffff


	//   ....[15]....
        /*1214*/ 	.word	0xffffffff


	//   ....[16]....
        /*1218*/ 	.word	0xffffffff


	//   ....[17]....
        /*121c*/ 	.word	0xffffffff


	//   ....[18]....
        /*1220*/ 	.word	0xffffffff


	//   ....[19]....
        /*1224*/ 	.word	0xffffffff


	//   ....[20]....
        /*1228*/ 	.word	0xffffffff


	//   ....[21]....
        /*122c*/ 	.word	0xffffffff


	//   ....[22]....
        /*1230*/ 	.word	0xffffffff


	//   ....[23]....
        /*1234*/ 	.word	0xffffffff


	//   ....[24]....
        /*1238*/ 	.word	0xffffffff


	//   ....[25]....
        /*123c*/ 	.word	0xffffffff


	//   ....[26]....
        /*1240*/ 	.word	0xffffffff


	//   ....[27]....
        /*1244*/ 	.word	0xffffffff


	//   ....[28]....
        /*1248*/ 	.word	0xffffffff


	//   ....[29]....
        /*124c*/ 	.word	0xffffffff


	//   ....[30]....
        /*1250*/ 	.word	0xffffffff


	//   ....[31]....
        /*1254*/ 	.word	0xffffffff


	//   ....[32]....
        /*1258*/ 	.word	0xffffffff


	//   ....[33]....
        /*125c*/ 	.word	0xffffffff


	//   ....[34]....
        /*1260*/ 	.word	0xffffffff


	//   ....[35]....
        /*1264*/ 	.word	0xffffffff


	//   ....[36]....
        /*1268*/ 	.word	0xffffffff


	//   ....[37]....
        /*126c*/ 	.word	0xffffffff


	//   ....[38]....
        /*1270*/ 	.word	0xffffffff


	//   ....[39]....
        /*1274*/ 	.word	0xffffffff


	//   ....[40]....
        /*1278*/ 	.word	0xffffffff


	//   ....[41]....
        /*127c*/ 	.word	0xffffffff


	//   ....[42]....
        /*1280*/ 	.word	0xffffffff


	//   ....[43]....
        /*1284*/ 	.word	0xffffffff


	//   ....[44]....
        /*1288*/ 	.word	0xffffffff


	//   ....[45]....
        /*128c*/ 	.word	0xffffffff


	//   ....[46]....
        /*1290*/ 	.word	0xffffffff


	//   ....[47]....
        /*1294*/ 	.word	0xffffffff


	//----- nvinfo : EIATTR_COOP_GROUP_INSTR_OFFSETS
	.align		4
.L_542:
        /*1298*/ 	.byte	0x04, 0x28
        /*129a*/ 	.short	(.L_544 - .L_543)


	//   ....[0]....
.L_543:
        /*129c*/ 	.word	0x00006870


	//   ....[1]....
        /*12a0*/ 	.word	0x00006940


	//   ....[2]....
        /*12a4*/ 	.word	0x00006a00


	//   ....[3]....
        /*12a8*/ 	.word	0x00006b00


	//   ....[4]....
        /*12ac*/ 	.word	0x000079b0


	//   ....[5]....
        /*12b0*/ 	.word	0x00007a50


	//   ....[6]....
        /*12b4*/ 	.word	0x00007be0


	//   ....[7]....
        /*12b8*/ 	.word	0x00007c40


	//   ....[8]....
        /*12bc*/ 	.word	0x0000eef0


	//   ....[9]....
        /*12c0*/ 	.word	0x0000ef50


	//   ....[10]....
        /*12c4*/ 	.word	0x0000f220


	//   ....[11]....
        /*12c8*/ 	.word	0x0000f250


	//   ....[12]....
        /*12cc*/ 	.word	0x0000f5a0


	//   ....[13]....
        /*12d0*/ 	.word	0x0000f5c0


	//   ....[14]....
        /*12d4*/ 	.word	0x0000f910


	//   ....[15]....
        /*12d8*/ 	.word	0x0000f930


	//   ....[16]....
        /*12dc*/ 	.word	0x000186f0


	//   ....[17]....
        /*12e0*/ 	.word	0x00018720


	//   ....[18]....
        /*12e4*/ 	.word	0x00018ba0


	//   ....[19]....
        /*12e8*/ 	.word	0x00018bc0


	//   ....[20]....
        /*12ec*/ 	.word	0x00019150


	//   ....[21]....
        /*12f0*/ 	.word	0x00019170


	//   ....[22]....
        /*12f4*/ 	.word	0x00019690


	//   ....[23]....
        /*12f8*/ 	.word	0x000196b0


	//   ....[24]....
        /*12fc*/ 	.word	0x00021f10


	//   ....[25]....
        /*1300*/ 	.word	0x00021fb0


	//   ....[26]....
        /*1304*/ 	.word	0x00022030


	//   ....[27]....
        /*1308*/ 	.word	0x00022070


	//   ....[28]....
        /*130c*/ 	.word	0x000220b0


	//   ....[29]....
        /*1310*/ 	.word	0x00022140


	//   ....[30]....
        /*1314*/ 	.word	0x00022180


	//   ....[31]....
        /*1318*/ 	.word	0x00022270


	//   ....[32]....
        /*131c*/ 	.word	0x00028090


	//   ....[33]....
        /*1320*/ 	.word	0x00028100


	//   ....[34]....
        /*1324*/ 	.word	0x00028120


	//   ....[35]....
        /*1328*/ 	.word	0x00028130


	//   ....[36]....
        /*132c*/ 	.word	0x00028140


	//   ....[37]....
        /*1330*/ 	.word	0x00028170


	//   ....[38]....
        /*1334*/ 	.word	0x00028190


	//   ....[39]....
        /*1338*/ 	.word	0x000281a0


	//   ....[40]....
        /*133c*/ 	.word	0x0002a060


	//   ....[41]....
        /*1340*/ 	.word	0x0002a0c0


	//   ....[42]....
        /*1344*/ 	.word	0x0002a110


	//   ....[43]....
        /*1348*/ 	.word	0x0002a160


	//   ....[44]....
        /*134c*/ 	.word	0x0002a1b0


	//   ....[45]....
        /*1350*/ 	.word	0x0002a210


	//   ....[46]....
        /*1354*/ 	.word	0x0002a260


	//   ....[47]....
        /*1358*/ 	.word	0x0002a2c0


	//----- nvinfo : EIATTR_EXIT_INSTR_OFFSETS
	.align		4
.L_544:
        /*135c*/ 	.byte	0x04, 0x1c
        /*135e*/ 	.short	(.L_546 - .L_545)


	//   ....[0]....
.L_545:
        /*1360*/ 	.word	0x00000080


	//----- nvinfo : EIATTR_CTAIDZ_USED
	.align		4
.L_546:
        /*1364*/ 	.byte	0x01, 0x04
	.zero		2


	//----- nvinfo : EIATTR_CRS_STACK_SIZE
	.align		4
        /*1368*/ 	.byte	0x04, 0x1e
        /*136a*/ 	.short	(.L_548 - .L_547)
.L_547:
        /*136c*/ 	.word	0x00000000
.L_548:


//--------------------- .nv.info._ZN5flash16flash_fwd_kernelI23Flash_fwd_kernel_traitsILi96ELi128ELi64ELi4ELb0ELb0EN7cutlass6half_tE19Flash_kernel_traitsILi96ELi128ELi64ELi4ES3_EELb0ELb0ELb1ELb1ELb0ELb0ELb1ELb0EEEvNS_16Flash_fwd_paramsE --------------------------
	.section	.nv.info._ZN5flash16flash_fwd_kernelI23Flash_fwd_kernel_traitsILi96ELi128ELi64ELi4ELb0ELb0EN7cutlass6half_tE19Flash_kernel_traitsILi96ELi128ELi64ELi4ES3_EELb0ELb0ELb1ELb1ELb0ELb0ELb1ELb0EEEvNS_16Flash_fwd_paramsE,"",@"SHT_CUDA_INFO"
	.sectionflags	@""
	.align	4


	//----- nvinfo : EIATTR_CUDA_API_VERSION
	.align		4
        /*0000*/ 	.byte	0x04, 0x37
        /*0002*/ 	.short	(.L_550 - .L_549)
.L_549:
        /*0004*/ 	.word	0x00000082


	//----- nvinfo : EIATTR_SW2861232_WAR
	.align		4
.L_550:
        /*0008*/ 	.byte	0x01, 0x35
	.zero		2


	//----- nvinfo : EIATTR_PARAM_CBANK
	.align		4
        /*000c*/ 	.byte	0x04, 0x0a
        /*000e*/ 	.short	(.L_552 - .L_551)
	.align		4
.L_551:
        /*0010*/ 	.word	index@(.nv.constant0._ZN5flash16flash_fwd_kernelI23Flash_fwd_kernel_traitsILi96ELi128ELi64ELi4ELb0ELb0EN7cutlass6half_tE19Flash_kernel_traitsILi96ELi128ELi64ELi4ES3_EELb0ELb0ELb1ELb1ELb0ELb0ELb1ELb0EEEvNS_16Flash_fwd_paramsE)
        /*0014*/ 	.short	0x0160
        /*0016*/ 	.short	0x01d0


	//----- nvinfo : EIATTR_CBANK_PARAM_SIZE
	.align		4
.L_552:
        /*0018*/ 	.byte	0x03, 0x19
        /*001a*/ 	.short	0x01d0


	//----- nvinfo : EIATTR_KPARAM_INFO
	.align		4
        /*001c*/ 	.byte	0x04, 0x17
        /*001e*/ 	.short	(.L_554 - .L_553)
.L_553:
        /*0020*/ 	.word	0x00000000
        /*0024*/ 	.short	0x0000
        /*0026*/ 	.short	0x0000
        /*0028*/ 	.byte	0x00, 0xf0, 0x41, 0x07


	//----- nvinfo : EIATTR_MAXREG_COUNT
	.align		4
.L_554:
        /*002c*/ 	.byte	0x03, 0x1b
        /*002e*/ 	.short	0x00ff


	//----- nvinfo : EIATTR_NUM_BARRIERS
	.align		4
        /*0030*/ 	.byte	0x02, 0x4c
        /*0032*/ 	.byte	0x01
	.zero		1


	//----- nvinfo : EIATTR_ANNOTATIONS
	.align		4
        /*0034*/ 	.byte	0x04, 0x55
        /*0036*/ 	.short	(.L_556 - .L_555)


	//   ....[0]....
.L_555:
        /* <DEDUP_REMOVED lines=58> */


	//----- nvinfo : EIATTR_MERCURY_ISA_VERSION
	.align		4
.L_556:
        /*03c0*/ 	.byte	0x03, 0x5f
        /*03c2*/ 	.short	0x0000


	//----- nvinfo : EIATTR_COOP_GROUP_MASK_REGIDS
	.align		4
        /*03c4*/ 	.byte	0x04, 0x29
        /*03c6*/ 	.short	(.L_558 - .L_557)


	//   ....[0]....
.L_557:
        /*03c8*/ 	.word	0xffffffff


	//   ....[1]....
        /*03cc*/ 	.word	0xffffffff


	//   ....[2]....
        /*03d0*/ 	.word	0xffffffff


	//   ....[3]....
        /*03d4*/ 	.word	0xffffffff


	//   ....[4]....
        /*03d8*/ 	.word	0xffffffff


	//   ....[5]....
        /*03dc*/ 	.word	0xffffffff


	//   ....[6]....
        /*03e0*/ 	.word	0xffffffff


	//   ....[7]....
        /*03e4*/ 	.word	0xffffffff


	//   ....[8]....
        /*03e8*/ 	.word	0xffffffff


	//   ....[9]....
        /*03ec*/ 	.word	0xffffffff


	//   ....[10]....
        /*03f0*/ 	.word	0xffffffff


	//   ....[11]....
        /*03f4*/ 	.word	0xffffffff


	//   ....[12]....
        /*03f8*/ 	.word	0xffffffff


	//   ....[13]....
        /*03fc*/ 	.word	0xffffffff


	//   ....[14]....
        /*0400*/ 	.word	0xffffffff


	//   ....[15]....
        /*0404*/ 	.word	0xffffffff


	//   ....[16]....
        /*0408*/ 	.word	0xffffffff


	//   ....[17]....
        /*040c*/ 	.word	0xffffffff


	//   ....[18]....
        /*0410*/ 	.word	0xffffffff


	//   ....[19]....
        /*0414*/ 	.word	0xffffffff


	//   ....[20]....
        /*0418*/ 	.word	0xffffffff


	//   ....[21]....
        /*041c*/ 	.word	0xffffffff


	//   ....[22]....
        /*0420*/ 	.word	0xffffffff


	//   ....[23]....
        /*0424*/ 	.word	0xffffffff


	//   ....[24]....
        /*0428*/ 	.word	0xffffffff


	//   ....[25]....
        /*042c*/ 	.word	0xffffffff


	//   ....[26]....
        /*0430*/ 	.word	0xffffffff


	//   ....[27]....
        /*0434*/ 	.word	0xffffffff


	//   ....[28]....
        /*0438*/ 	.word	0xffffffff


	//   ....[29]....
        /*043c*/ 	.word	0xffffffff


	//   ....[30]....
        /*0440*/ 	.word	0xffffffff


	//   ....[31]....
        /*0444*/ 	.word	0xffffffff


	//   ....[32]....
        /*0448*/ 	.word	0xffffffff


	//   ....[33]....
        /*044c*/ 	.word	0xffffffff


	//   ....[34]....
        /*0450*/ 	.word	0xffffffff


	//   ....[35]....
        /*0454*/ 	.word	0xffffffff


	//   ....[36]....
        /*0458*/ 	.word	0xffffffff


	//   ....[37]....
        /*045c*/ 	.word	0xffffffff


	//   ....[38]....
        /*0460*/ 	.word	0xffffffff


	//   ....[39]....
        /*0464*/ 	.word	0xffffffff


	//----- nvinfo : EIATTR_COOP_GROUP_INSTR_OFFSETS
	.align		4
.L_558:
        /*0468*/ 	.byte	0x04, 0x28
        /*046a*/ 	.short	(.L_560 - .L_559)


	//   ....[0]....
.L_559:
        /*046c*/ 	.word	0x00006830


	//   ....[1]....
        /*0470*/ 	.word	0x000068c0


	//   ....[2]....
        /*0474*/ 	.word	0x00006910


	//   ....[3]....
        /*0478*/ 	.word	0x00006960


	//   ....[4]....
        /*047c*/ 	.word	0x00006c50


	//   ....[5]....
        /*0480*/ 	.word	0x00006d10


	//   ....[6]....
        /*0484*/ 	.word	0x00006d30


	//   ....[7]....
        /*0488*/ 	.word	0x00006db0


	//   ....[8]....
        /*048c*/ 	.word	0x0000c0b0


	//   ....[9]....
        /*0490*/ 	.word	0x0000c100


	//   ....[10]....
        /*0494*/ 	.word	0x0000c120


	//   ....[11]....
        /*0498*/ 	.word	0x0000c140


	//   ....[12]....
        /*049c*/ 	.word	0x0000c7d0


	//   ....[13]....
        /*04a0*/ 	.word	0x0000c920


	//   ....[14]....
        /*04a4*/ 	.word	0x0000c980


	//   ....[15]....
        /*04a8*/ 	.word	0x0000cae0


	//   ....[16]....
        /*04ac*/ 	.word	0x00012910


	//   ....[17]....
        /*04b0*/ 	.word	0x00012950


	//   ....[18]....
        /*04b4*/ 	.word	0x00012970


	//   ....[19]....
        /*04b8*/ 	.word	0x00012990


	//   ....[20]....
        /*04bc*/ 	.word	0x00012f40


	//   ....[21]....
        /*04c0*/ 	.word	0x00012fa0


	//   ....[22]....
        /*04c4*/ 	.word	0x00012fb0


	//   ....[23]....
        /*04c8*/ 	.word	0x00013240


	//   ....[24]....
        /*04cc*/ 	.word	0x00018e90


	//   ....[25]....
        /*04d0*/ 	.word	0x00018f20


	//   ....[26]....
        /*04d4*/ 	.word	0x00018fa0


	//   ....[27]....
        /*04d8*/ 	.word	0x00019010


	//   ....[28]....
        /*04dc*/ 	.word	0x00019390


	//   ....[29]....
        /*04e0*/ 	.word	0x00019420


	//   ....[30]....
        /*04e4*/ 	.word	0x00019450


	//   ....[31]....
        /*04e8*/ 	.word	0x00019530


	//   ....[32]....
        /*04ec*/ 	.word	0x0001b7c0


	//   ....[33]....
        /*04f0*/ 	.word	0x0001b7d0


	//   ....[34]....
        /*04f4*/ 	.word	0x0001b7e0


	//   ....[35]....
        /*04f8*/ 	.word	0x0001b7f0


	//   ....[36]....
        /*04fc*/ 	.word	0x0001b830


	//   ....[37]....
        /*0500*/ 	.word	0x0001b850


	//   ....[38]....
        /*0504*/ 	.word	0x0001b870


	//   ....[39]....
        /*0508*/ 	.word	0x0001b880


	//----- nvinfo : EIATTR_EXIT_INSTR_OFFSETS
	.align		4
.L_560:
        /*050c*/ 	.byte	0x04, 0x1c
        /*050e*/ 	.short	(.L_562 - .L_561)


	//   ....[0]....
.L_561:
        /*0510*/ 	.word	0x00000310


	//   ....[1]....
        /*0514*/ 	.word	0x00000e50


	//   ....[2]....
        /*0518*/ 	.word	0x00000ed0


	//   ....[3]....
        /*051c*/ 	.word	0x0001d3d0


	//   ....[4]....
        /*0520*/ 	.word	0x0001d4d0


	//   ....[5]....
        /*0524*/ 	.word	0x0001d4f0


	//----- nvinfo : EIATTR_CTAIDZ_USED
	.align		4
.L_562:
        /*0528*/ 	.byte	0x01, 0x04
	.zero		2


	//----- nvinfo : EIATTR_CRS_STACK_SIZE
	.align		4
        /*052c*/ 	.byte	0x04, 0x1e
        /*052e*/ 	.short	(.L_564 - .L_563)
.L_563:
        /*0530*/ 	.word	0x00000000
.L_564:


//--------------------- .nv.callgraph             --------------------------
	.section	.nv.callgraph,"",@"SHT_CUDA_CALLGRAPH"
	.align	4
	.sectionentsize	8
	.align		4
        /*0000*/ 	.word	0x00000000
	.align		4
        /*0004*/ 	.word	0xffffffff
	.align		4
        /*0008*/ 	.word	0x00000000
	.align		4
        /*000c*/ 	.word	0xfffffffe
	.align		4
        /*0010*/ 	.word	0x00000000
	.align		4
        /*0014*/ 	.word	0xfffffffd
	.align		4
        /*0018*/ 	.word	0x00000000
	.align		4
        /*001c*/ 	.word	0xfffffffc


//--------------------- .nv.rel.action            --------------------------
	.section	.nv.rel.action,"",@"SHT_CUDA_RELOCINFO"
	.align	8
	.sectionentsize	8
        /*0000*/ 	.byte	0x73, 0x00, 0x00, 0x00, 0x00, 0x00, 0x00, 0x00, 0x00, 0x00, 0x00, 0x11, 0x25, 0x00, 0x05, 0x36


//--------------------- .nv.constant4             --------------------------
	.section	.nv.constant4,"a",@progbits
	.align	8
	.align		8
.nv.constant4:
        /*0000*/ 	.dword	_ZN65_INTERNAL_d31bf68f_29_flash_fwd_hdim96_fp16_sm80_cu_9949e2e8_38024cuda3std3__45__cpo5beginE
	.align		8
        /*0008*/ 	.dword	_ZN65_INTERNAL_d31bf68f_29_flash_fwd_hdim96_fp16_sm80_cu_9949e2e8_38024cuda3std3__45__cpo3endE
	.align		8
        /*0010*/ 	.dword	_ZN65_INTERNAL_d31bf68f_29_flash_fwd_hdim96_fp16_sm80_cu_9949e2e8_38024cuda3std3__45__cpo6cbeginE
	.align		8
        /*0018*/ 	.dword	_ZN65_INTERNAL_d31bf68f_29_flash_fwd_hdim96_fp16_sm80_cu_9949e2e8_38024cuda3std3__45__cpo4cendE
	.align		8
        /*0020*/ 	.dword	_ZN65_INTERNAL_d31bf68f_29_flash_fwd_hdim96_fp16_sm80_cu_9949e2e8_38024cuda3std3__467_GLOBAL__N__d31bf68f_29_flash_fwd_hdim96_fp16_sm80_cu_9949e2e8_38026ignoreE
	.align		8
        /*0028*/ 	.dword	_ZN65_INTERNAL_d31bf68f_29_flash_fwd_hdim96_fp16_sm80_cu_9949e2e8_38024cuda3std3__419piecewise_constructE
	.align		8
        /*0030*/ 	.dword	_ZN65_INTERNAL_d31bf68f_29_flash_fwd_hdim96_fp16_sm80_cu_9949e2e8_38024cuda3std3__48in_placeE
	.align		8
        /*0038*/ 	.dword	_ZN65_INTERNAL_d31bf68f_29_flash_fwd_hdim96_fp16_sm80_cu_9949e2e8_38024cuda3std6ranges3__45__cpo4swapE
	.align		8
        /*0040*/ 	.dword	_ZN65_INTERNAL_d31bf68f_29_flash_fwd_hdim96_fp16_sm80_cu_9949e2e8_38024cuda3std6ranges3__45__cpo9iter_moveE
	.align		8
        /*0048*/ 	.dword	_ZN65_INTERNAL_d31bf68f_29_flash_fwd_hdim96_fp16_sm80_cu_9949e2e8_38024cute7productE
	.align		8
        /*0050*/ 	.dword	_ZN65_INTERNAL_d31bf68f_29_flash_fwd_hdim96_fp16_sm80_cu_9949e2e8_38024cute1_E


//--------------------- .nv.constant0._ZN5flash16flash_fwd_kernelI23Flash_fwd_kernel_traitsILi96ELi128ELi64ELi4ELb0ELb0EN7cutlass6half_tE19Flash_kernel_traitsILi96ELi128ELi64ELi4ES3_EELb0ELb0ELb0ELb0ELb0ELb1ELb0ELb0EEEvNS_16Flash_fwd_paramsE --------------------------
	.section	.nv.constant0._ZN5flash16flash_fwd_kernelI23Flash_fwd_kernel_traitsILi96ELi128ELi64ELi4ELb0ELb0EN7cutlass6half_tE19Flash_kernel_traitsILi96ELi128ELi64ELi4ES3_EELb0ELb0ELb0ELb0ELb0ELb1ELb0ELb0EEEvNS_16Flash_fwd_paramsE,"a",@progbits
	.sectionflags	@""
	.align	4
.nv.constant0._ZN5flash16flash_fwd_kernelI23Flash_fwd_kernel_traitsILi96ELi128ELi64ELi4ELb0ELb0EN7cutlass6half_tE19Flash_kernel_traitsILi96ELi128ELi64ELi4ES3_EELb0ELb0ELb0ELb0ELb0ELb1ELb0ELb0EEEvNS_16Flash_fwd_paramsE:
	.zero		816


//--------------------- .nv.constant0._ZN5flash16flash_fwd_kernelI23Flash_fwd_kernel_traitsILi96ELi128ELi64ELi4ELb0ELb0EN7cutlass6half_tE19Flash_kernel_traitsILi96ELi128ELi64ELi4ES3_EELb0ELb0ELb0ELb0ELb1ELb1ELb0ELb0EEEvNS_16Flash_fwd_paramsE --------------------------
	.section	.nv.constant0._ZN5flash16flash_fwd_kernelI23Flash_fwd_kernel_traitsILi96ELi128ELi64ELi4ELb0ELb0EN7cutlass6half_tE19Flash_kernel_traitsILi96ELi128ELi64ELi4ES3_EELb0ELb0ELb0ELb0ELb1ELb1ELb0ELb0EEEvNS_16Flash_fwd_paramsE,"a",@progbits
	.sectionflags	@""
	.align	4
.nv.constant0._ZN5flash16flash_fwd_kernelI23Flash_fwd_kernel_traitsILi96ELi128ELi64ELi4ELb0ELb0EN7cutlass6half_tE19Flash_kernel_traitsILi96ELi128ELi64ELi4ES3_EELb0ELb0ELb0ELb0ELb1ELb1ELb0ELb0EEEvNS_16Flash_fwd_paramsE:
	.zero		816


//--------------------- .nv.constant0._ZN5flash16flash_fwd_kernelI23Flash_fwd_kernel_traitsILi96ELi128ELi64ELi4ELb0ELb0EN7cutlass6half_tE19Flash_kernel_traitsILi96ELi128ELi64ELi4ES3_EELb0ELb0ELb0ELb0ELb0ELb0ELb0ELb0EEEvNS_16Flash_fwd_paramsE --------------------------
	.section	.nv.constant0._ZN5flash16flash_fwd_kernelI23Flash_fwd_kernel_traitsILi96ELi128ELi64ELi4ELb0ELb0EN7cutlass6half_tE19Flash_kernel_traitsILi96ELi128ELi64ELi4ES3_EELb0ELb0ELb0ELb0ELb0ELb0ELb0ELb0EEEvNS_16Flash_fwd_paramsE,"a",@progbits
	.sectionflags	@""
	.align	4
.nv.constant0._ZN5flash16flash_fwd_kernelI23Flash_fwd_kernel_traitsILi96ELi128ELi64ELi4ELb0ELb0EN7cutlass6half_tE19Flash_kernel_traitsILi96ELi128ELi64ELi4ES3_EELb0ELb0ELb0ELb0ELb0ELb0ELb0ELb0EEEvNS_16Flash_fwd_paramsE:
	.zero		816


//--------------------- .nv.constant0._ZN5flash16flash_fwd_kernelI23Flash_fwd_kernel_traitsILi96ELi128ELi64ELi4ELb0ELb0EN7cutlass6half_tE19Flash_kernel_traitsILi96ELi128ELi64ELi4ES3_EELb0ELb0ELb0ELb1ELb0ELb0ELb0ELb0EEEvNS_16Flash_fwd_paramsE --------------------------
	.section	.nv.constant0._ZN5flash16flash_fwd_kernelI23Flash_fwd_kernel_traitsILi96ELi128ELi64ELi4ELb0ELb0EN7cutlass6half_tE19Flash_kernel_traitsILi96ELi128ELi64ELi4ES3_EELb0ELb0ELb0ELb1ELb0ELb0ELb0ELb0EEEvNS_16Flash_fwd_paramsE,"a",@progbits
	.sectionflags	@""
	.align	4
.nv.constant0._ZN5flash16flash_fwd_kernelI23Flash_fwd_kernel_traitsILi96ELi128ELi64ELi4ELb0ELb0EN7cutlass6half_tE19Flash_kernel_traitsILi96ELi128ELi64ELi4ES3_EELb0ELb0ELb0ELb1ELb0ELb0ELb0ELb0EEEvNS_16Flash_fwd_paramsE:
	.zero		816


//--------------------- .nv.constant0._ZN5flash16flash_fwd_kernelI23Flash_fwd_kernel_traitsILi96ELi128ELi64ELi4ELb0ELb0EN7cutlass6half_tE19Flash_kernel_traitsILi96ELi128ELi64ELi4ES3_EELb0ELb0ELb1ELb0ELb0ELb1ELb0ELb0EEEvNS_16Flash_fwd_paramsE --------------------------
	.section	.nv.constant0._ZN5flash16flash_fwd_kernelI23Flash_fwd_kernel_traitsILi96ELi128ELi64ELi4ELb0ELb0EN7cutlass6half_tE19Flash_kernel_traitsILi96ELi128ELi64ELi4ES3_EELb0ELb0ELb1ELb0ELb0ELb1ELb0ELb0EEEvNS_16Flash_fwd_paramsE,"a",@progbits
	.sectionflags	@""
	.align	4
.nv.constant0._ZN5flash16flash_fwd_kernelI23Flash_fwd_kernel_traitsILi96ELi128ELi64ELi4ELb0ELb0EN7cutlass6half_tE19Flash_kernel_traitsILi96ELi128ELi64ELi4ES3_EELb0ELb0ELb1ELb0ELb0ELb1ELb0ELb0EEEvNS_16Flash_fwd_paramsE:
	.zero		816


//--------------------- .nv.constant0._ZN5flash16flash_fwd_kernelI23Flash_fwd_kernel_traitsILi96ELi128ELi64ELi4ELb0ELb0EN7cutlass6half_tE19Flash_kernel_traitsILi96ELi128ELi64ELi4ES3_EELb0ELb0ELb1ELb0ELb0ELb0ELb0ELb0EEEvNS_16Flash_fwd_paramsE --------------------------
	.section	.nv.constant0._ZN5flash16flash_fwd_kernelI23Flash_fwd_kernel_traitsILi96ELi128ELi64ELi4ELb0ELb0EN7cutlass6half_tE19Flash_kernel_traitsILi96ELi128ELi64ELi4ES3_EELb0ELb0ELb1ELb0ELb0ELb0ELb0ELb0EEEvNS_16Flash_fwd_paramsE,"a",@progbits
	.sectionflags	@""
	.align	4
.nv.constant0._ZN5flash16flash_fwd_kernelI23Flash_fwd_kernel_traitsILi96ELi128ELi64ELi4ELb0ELb0EN7cutlass6half_tE19Flash_kernel_traitsILi96ELi128ELi64ELi4ES3_EELb0ELb0ELb1ELb0ELb0ELb0ELb0ELb0EEEvNS_16Flash_fwd_paramsE:
	.zero		816


//--------------------- .nv.constant0._ZN5flash16flash_fwd_kernelI23Flash_fwd_kernel_traitsILi96ELi128ELi64ELi4ELb0ELb0EN7cutlass6half_tE19Flash_kernel_traitsILi96ELi128ELi64ELi4ES3_EELb0ELb0ELb1ELb1ELb0ELb0ELb0ELb0EEEvNS_16Flash_fwd_paramsE --------------------------
	.section	.nv.constant0._ZN5flash16flash_fwd_kernelI23Flash_fwd_kernel_traitsILi96ELi128ELi64ELi4ELb0ELb0EN7cutlass6half_tE19Flash_kernel_traitsILi96ELi128ELi64ELi4ES3_EELb0ELb0ELb1ELb1ELb0ELb0ELb0ELb0EEEvNS_16Flash_fwd_paramsE,"a",@progbits
	.sectionflags	@""
	.align	4
.nv.constant0._ZN5flash16flash_fwd_kernelI23Flash_fwd_kernel_traitsILi96ELi128ELi64ELi4ELb0ELb0EN7cutlass6half_tE19Flash_kernel_traitsILi96ELi128ELi64ELi4ES3_EELb0ELb0ELb1ELb1ELb0ELb0ELb0ELb0EEEvNS_16Flash_fwd_paramsE:
	.zero		816


//--------------------- .nv.constant0._ZN5flash16flash_fwd_kernelI23Flash_fwd_kernel_traitsILi96ELi128ELi64ELi4ELb0ELb0EN7cutlass6half_tE19Flash_kernel_traitsILi96ELi128ELi64ELi4ES3_EELb1ELb0ELb0ELb0ELb0ELb1ELb0ELb0EEEvNS_16Flash_fwd_paramsE --------------------------
	.section	.nv.constant0._ZN5flash16flash_fwd_kernelI23Flash_fwd_kernel_traitsILi96ELi128ELi64ELi4ELb0ELb0EN7cutlass6half_tE19Flash_kernel_traitsILi96ELi128ELi64ELi4ES3_EELb1ELb0ELb0ELb0ELb0ELb1ELb0ELb0EEEvNS_16Flash_fwd_paramsE,"a",@progbits
	.sectionflags	@""
	.align	4
.nv.constant0._ZN5flash16flash_fwd_kernelI23Flash_fwd_kernel_traitsILi96ELi128ELi64ELi4ELb0ELb0EN7cutlass6half_tE19Flash_kernel_traitsILi96ELi128ELi64ELi4ES3_EELb1ELb0ELb0ELb0ELb0ELb1ELb0ELb0EEEvNS_16Flash_fwd_paramsE:
	.zero		816


//--------------------- .nv.constant0._ZN5flash16flash_fwd_kernelI23Flash_fwd_kernel_traitsILi96ELi128ELi64ELi4ELb0ELb0EN7cutlass6half_tE19Flash_kernel_traitsILi96ELi128ELi64ELi4ES3_EELb0ELb0ELb0ELb0ELb0ELb1ELb1ELb0EEEvNS_16Flash_fwd_paramsE --------------------------
	.section	.nv.constant0._ZN5flash16flash_fwd_kernelI23Flash_fwd_kernel_traitsILi96ELi128ELi64ELi4ELb0ELb0EN7cutlass6half_tE19Flash_kernel_traitsILi96ELi128ELi64ELi4ES3_EELb0ELb0ELb0ELb0ELb0ELb1ELb1ELb0EEEvNS_16Flash_fwd_paramsE,"a",@progbits
	.sectionflags	@""
	.align	4
.nv.constant0._ZN5flash16flash_fwd_kernelI23Flash_fwd_kernel_traitsILi96ELi128ELi64ELi4ELb0ELb0EN7cutlass6half_tE19Flash_kernel_traitsILi96ELi128ELi64ELi4ES3_EELb0ELb0ELb0ELb0ELb0ELb1ELb1ELb0EEEvNS_16Flash_fwd_paramsE:
	.zero		816


//--------------------- .nv.constant0._ZN5flash16flash_fwd_kernelI23Flash_fwd_kernel_traitsILi96ELi128ELi64ELi4ELb0ELb0EN7cutlass6half_tE19Flash_kernel_traitsILi96ELi128ELi64ELi4ES3_EELb1ELb0ELb0ELb0ELb0ELb0ELb0ELb0EEEvNS_16Flash_fwd_paramsE --------------------------
	.section	.nv.constant0._ZN5flash16flash_fwd_kernelI23Flash_fwd_kernel_traitsILi96ELi128ELi64ELi4ELb0ELb0EN7cutlass6half_tE19Flash_kernel_traitsILi96ELi128ELi64ELi4ES3_EELb1ELb0ELb0ELb0ELb0ELb0ELb0ELb0EEEvNS_16Flash_fwd_paramsE,"a",@progbits
	.sectionflags	@""
	.align	4
.nv.constant0._ZN5flash16flash_fwd_kernelI23Flash_fwd_kernel_traitsILi96ELi128ELi64ELi4ELb0ELb0EN7cutlass6half_tE19Flash_kernel_traitsILi96ELi128ELi64ELi4ES3_EELb1ELb0ELb0ELb0ELb0ELb0ELb0ELb0EEEvNS_16Flash_fwd_paramsE:
	.zero		816


//--------------------- .nv.constant0._ZN5flash16flash_fwd_kernelI23Flash_fwd_kernel_traitsILi96ELi128ELi64ELi4ELb0ELb0EN7cutlass6half_tE19Flash_kernel_traitsILi96ELi128ELi64ELi4ES3_EELb1ELb0ELb1ELb0ELb0ELb0ELb0ELb0EEEvNS_16Flash_fwd_paramsE --------------------------
	.section	.nv.constant0._ZN5flash16flash_fwd_kernelI23Flash_fwd_kernel_traitsILi96ELi128ELi64ELi4ELb0ELb0EN7cutlass6half_tE19Flash_kernel_traitsILi96ELi128ELi64ELi4ES3_EELb1ELb0ELb1ELb0ELb0ELb0ELb0ELb0EEEvNS_16Flash_fwd_paramsE,"a",@progbits
	.sectionflags	@""
	.align	4
.nv.constant0._ZN5flash16flash_fwd_kernelI23Flash_fwd_kernel_traitsILi96ELi128ELi64ELi4ELb0ELb0EN7cutlass6half_tE19Flash_kernel_traitsILi96ELi128ELi64ELi4ES3_EELb1ELb0ELb1ELb0ELb0ELb0ELb0ELb0EEEvNS_16Flash_fwd_paramsE:
	.zero		816


//--------------------- .nv.constant0._ZN5flash16flash_fwd_kernelI23Flash_fwd_kernel_traitsILi96ELi128ELi64ELi4ELb0ELb0EN7cutlass6half_tE19Flash_kernel_traitsILi96ELi128ELi64ELi4ES3_EELb1ELb0ELb0ELb0ELb1ELb1ELb0ELb0EEEvNS_16Flash_fwd_paramsE --------------------------
	.section	.nv.constant0._ZN5flash16flash_fwd_kernelI23Flash_fwd_kernel_traitsILi96ELi128ELi64ELi4ELb0ELb0EN7cutlass6half_tE19Flash_kernel_traitsILi96ELi128ELi64ELi4ES3_EELb1ELb0ELb0ELb0ELb1ELb1ELb0ELb0EEEvNS_16Flash_fwd_paramsE,"a",@progbits
	.sectionflags	@""
	.align	4
.nv.constant0._ZN5flash16flash_fwd_kernelI23Flash_fwd_kernel_traitsILi96ELi128ELi64ELi4ELb0ELb0EN7cutlass6half_tE19Flash_kernel_traitsILi96ELi128ELi64ELi4ES3_EELb1ELb0ELb0ELb0ELb1ELb1ELb0ELb0EEEvNS_16Flash_fwd_paramsE:
	.zero		816


//--------------------- .nv.constant0._ZN5flash16flash_fwd_kernelI23Flash_fwd_kernel_traitsILi96ELi128ELi64ELi4ELb0ELb0EN7cutlass6half_tE19Flash_kernel_traitsILi96ELi128ELi64ELi4ES3_EELb0ELb0ELb0ELb0ELb1ELb1ELb1ELb0EEEvNS_16Flash_fwd_paramsE --------------------------
	.section	.nv.constant0._ZN5flash16flash_fwd_kernelI23Flash_fwd_kernel_traitsILi96ELi128ELi64ELi4ELb0ELb0EN7cutlass6half_tE19Flash_kernel_traitsILi96ELi128ELi64ELi4ES3_EELb0ELb0ELb0ELb0ELb1ELb1ELb1ELb0EEEvNS_16Flash_fwd_paramsE,"a",@progbits
	.sectionflags	@""
	.align	4
.nv.constant0._ZN5flash16flash_fwd_kernelI23Flash_fwd_kernel_traitsILi96ELi128ELi64ELi4ELb0ELb0EN7cutlass6half_tE19Flash_kernel_traitsILi96ELi128ELi64ELi4ES3_EELb0ELb0ELb0ELb0ELb1ELb1ELb1ELb0EEEvNS_16Flash_fwd_paramsE:
	.zero		816


//--------------------- .nv.constant0._ZN5flash16flash_fwd_kernelI23Flash_fwd_kernel_traitsILi96ELi128ELi64ELi4ELb0ELb0EN7cutlass6half_tE19Flash_kernel_traitsILi96ELi128ELi64ELi4ES3_EELb1ELb0ELb0ELb1ELb0ELb0ELb0ELb0EEEvNS_16Flash_fwd_paramsE --------------------------
	.section	.nv.constant0._ZN5flash16flash_fwd_kernelI23Flash_fwd_kernel_traitsILi96ELi128ELi64ELi4ELb0ELb0EN7cutlass6half_tE19Flash_kernel_traitsILi96ELi128ELi64ELi4ES3_EELb1ELb0ELb0ELb1ELb0ELb0ELb0ELb0EEEvNS_16Flash_fwd_paramsE,"a",@progbits
	.sectionflags	@""
	.align	4
.nv.constant0._ZN5flash16flash_fwd_kernelI23Flash_fwd_kernel_traitsILi96ELi128ELi64ELi4ELb0ELb0EN7cutlass6half_tE19Flash_kernel_traitsILi96ELi128ELi64ELi4ES3_EELb1ELb0ELb0ELb1ELb0ELb0ELb0ELb0EEEvNS_16Flash_fwd_paramsE:
	.zero		816


//--------------------- .nv.constant0._ZN5flash16flash_fwd_kernelI23Flash_fwd_kernel_traitsILi96ELi128ELi64ELi4ELb0ELb0EN7cutlass6half_tE19Flash_kernel_traitsILi96ELi128ELi64ELi4ES3_EELb1ELb0ELb0ELb0ELb0ELb0ELb0ELb1EEEvNS_16Flash_fwd_paramsE --------------------------
	.section	.nv.constant0._ZN5flash16flash_fwd_kernelI23Flash_fwd_kernel_traitsILi96ELi128ELi64ELi4ELb0ELb0EN7cutlass6half_tE19Flash_kernel_traitsILi96ELi128ELi64ELi4ES3_EELb1ELb0ELb0ELb0ELb0ELb0ELb0ELb1EEEvNS_16Flash_fwd_paramsE,"a",@progbits
	.sectionflags	@""
	.align	4
.nv.constant0._ZN5flash16flash_fwd_kernelI23Flash_fwd_kernel_traitsILi96ELi128ELi64ELi4ELb0ELb0EN7cutlass6half_tE19Flash_kernel_traitsILi96ELi128ELi64ELi4ES3_EELb1ELb0ELb0ELb0ELb0ELb0ELb0ELb1EEEvNS_16Flash_fwd_paramsE:
	.zero		816


//--------------------- .nv.constant0._ZN5flash16flash_fwd_kernelI23Flash_fwd_kernel_traitsILi96ELi128ELi64ELi4ELb0ELb0EN7cutlass6half_tE19Flash_kernel_traitsILi96ELi128ELi64ELi4ES3_EELb0ELb0ELb0ELb0ELb0ELb0ELb1ELb0EEEvNS_16Flash_fwd_paramsE --------------------------
	.section	.nv.constant0._ZN5flash16flash_fwd_kernelI23Flash_fwd_kernel_traitsILi96ELi128ELi64ELi4ELb0ELb0EN7cutlass6half_tE19Flash_kernel_traitsILi96ELi128ELi64ELi4ES3_EELb0ELb0ELb0ELb0ELb0ELb0ELb1ELb0EEEvNS_16Flash_fwd_paramsE,"a",@progbits
	.sectionflags	@""
	.align	4
.nv.constant0._ZN5flash16flash_fwd_kernelI23Flash_fwd_kernel_traitsILi96ELi128ELi64ELi4ELb0ELb0EN7cutlass6half_tE19Flash_kernel_traitsILi96ELi128ELi64ELi4ES3_EELb0ELb0ELb0ELb0ELb0ELb0ELb1ELb0EEEvNS_16Flash_fwd_paramsE:
	.zero		816


//--------------------- .nv.constant0._ZN5flash16flash_fwd_kernelI23Flash_fwd_kernel_traitsILi96ELi128ELi64ELi4ELb0ELb0EN7cutlass6half_tE19Flash_kernel_traitsILi96ELi128ELi64ELi4ES3_EELb1ELb0ELb0ELb1ELb0ELb0ELb0ELb1EEEvNS_16Flash_fwd_paramsE --------------------------
	.section	.nv.constant0._ZN5flash16flash_fwd_kernelI23Flash_fwd_kernel_traitsILi96ELi128ELi64ELi4ELb0ELb0EN7cutlass6half_tE19Flash_kernel_traitsILi96ELi128ELi64ELi4ES3_EELb1ELb0ELb0ELb1ELb0ELb0ELb0ELb1EEEvNS_16Flash_fwd_paramsE,"a",@progbits
	.sectionflags	@""
	.align	4
.nv.constant0._ZN5flash16flash_fwd_kernelI23Flash_fwd_kernel_traitsILi96ELi128ELi64ELi4ELb0ELb0EN7cutlass6half_tE19Flash_kernel_traitsILi96ELi128ELi64ELi4ES3_EELb1ELb0ELb0ELb1ELb0ELb0ELb0ELb1EEEvNS_16Flash_fwd_paramsE:
	.zero		816


//--------------------- .nv.constant0._ZN5flash16flash_fwd_kernelI23Flash_fwd_kernel_traitsILi96ELi128ELi64ELi4ELb0ELb0EN7cutlass6half_tE19Flash_kernel_traitsILi96ELi128ELi64ELi4ES3_EELb0ELb0ELb0ELb1ELb0ELb0ELb1ELb0EEEvNS_16Flash_fwd_paramsE --------------------------
	.section	.nv.constant0._ZN5flash16flash_fwd_kernelI23Flash_fwd_kernel_traitsILi96ELi128ELi64ELi4ELb0ELb0EN7cutlass6half_tE19Flash_kernel_traitsILi96ELi128ELi64ELi4ES3_EELb0ELb0ELb0ELb1ELb0ELb0ELb1ELb0EEEvNS_16Flash_fwd_paramsE,"a",@progbits
	.sectionflags	@""
	.align	4
.nv.constant0._ZN5flash16flash_fwd_kernelI23Flash_fwd_kernel_traitsILi96ELi128ELi64ELi4ELb0ELb0EN7cutlass6half_tE19Flash_kernel_traitsILi96ELi128ELi64ELi4ES3_EELb0ELb0ELb0ELb1ELb0ELb0ELb1ELb0EEEvNS_16Flash_fwd_paramsE:
	.zero		816


//--------------------- .nv.constant0._ZN5flash16flash_fwd_kernelI23Flash_fwd_kernel_traitsILi96ELi128ELi64ELi4ELb0ELb0EN7cutlass6half_tE19Flash_kernel_traitsILi96ELi128ELi64ELi4ES3_EELb1ELb0ELb1ELb0ELb0ELb1ELb0ELb0EEEvNS_16Flash_fwd_paramsE --------------------------
	.section	.nv.constant0._ZN5flash16flash_fwd_kernelI23Flash_fwd_kernel_traitsILi96ELi128ELi64ELi4ELb0ELb0EN7cutlass6half_tE19Flash_kernel_traitsILi96ELi128ELi64ELi4ES3_EELb1ELb0ELb1ELb0ELb0ELb1ELb0ELb0EEEvNS_16Flash_fwd_paramsE,"a",@progbits
	.sectionflags	@""
	.align	4
.nv.constant0._ZN5flash16flash_fwd_kernelI23Flash_fwd_kernel_traitsILi96ELi128ELi64ELi4ELb0ELb0EN7cutlass6half_tE19Flash_kernel_traitsILi96ELi128ELi64ELi4ES3_EELb1ELb0ELb1ELb0ELb0ELb1ELb0ELb0EEEvNS_16Flash_fwd_paramsE:
	.zero		816


//--------------------- .nv.constant0._ZN5flash16flash_fwd_kernelI23Flash_fwd_kernel_traitsILi96ELi128ELi64ELi4ELb0ELb0EN7cutlass6half_tE19Flash_kernel_traitsILi96ELi128ELi64ELi4ES3_EELb0ELb0ELb1ELb0ELb0ELb1ELb1ELb0EEEvNS_16Flash_fwd_paramsE --------------------------
	.section	.nv.constant0._ZN5flash16flash_fwd_kernelI23Flash_fwd_kernel_traitsILi96ELi128ELi64ELi4ELb0ELb0EN7cutlass6half_tE19Flash_kernel_traitsILi96ELi128ELi64ELi4ES3_EELb0ELb0ELb1ELb0ELb0ELb1ELb1ELb0EEEvNS_16Flash_fwd_paramsE,"a",@progbits
	.sectionflags	@""
	.align	4
.nv.constant0._ZN5flash16flash_fwd_kernelI23Flash_fwd_kernel_traitsILi96ELi128ELi64ELi4ELb0ELb0EN7cutlass6half_tE19Flash_kernel_traitsILi96ELi128ELi64ELi4ES3_EELb0ELb0ELb1ELb0ELb0ELb1ELb1ELb0EEEvNS_16Flash_fwd_paramsE:
	.zero		816


//--------------------- .nv.constant0._ZN5flash16flash_fwd_kernelI23Flash_fwd_kernel_traitsILi96ELi128ELi64ELi4ELb0ELb0EN7cutlass6half_tE19Flash_kernel_traitsILi96ELi128ELi64ELi4ES3_EELb1ELb0ELb1ELb1ELb0ELb0ELb0ELb0EEEvNS_16Flash_fwd_paramsE --------------------------
	.section	.nv.constant0._ZN5flash16flash_fwd_kernelI23Flash_fwd_kernel_traitsILi96ELi128ELi64ELi4ELb0ELb0EN7cutlass6half_tE19Flash_kernel_traitsILi96ELi128ELi64ELi4ES3_EELb1ELb0ELb1ELb1ELb0ELb0ELb0ELb0EEEvNS_16Flash_fwd_paramsE,"a",@progbits
	.sectionflags	@""
	.align	4
.nv.constant0._ZN5flash16flash_fwd_kernelI23Flash_fwd_kernel_traitsILi96ELi128ELi64ELi4ELb0ELb0EN7cutlass6half_tE19Flash_kernel_traitsILi96ELi128ELi64ELi4ES3_EELb1ELb0ELb1ELb1ELb0ELb0ELb0ELb0EEEvNS_16Flash_fwd_paramsE:
	.zero		816


//--------------------- .nv.constant0._ZN5flash16flash_fwd_kernelI23Flash_fwd_kernel_traitsILi96ELi128ELi64ELi4ELb0ELb0EN7cutlass6half_tE19Flash_kernel_traitsILi96ELi128ELi64ELi4ES3_EELb1ELb0ELb1ELb0ELb0ELb0ELb0ELb1EEEvNS_16Flash_fwd_paramsE --------------------------
	.section	.nv.constant0._ZN5flash16flash_fwd_kernelI23Flash_fwd_kernel_traitsILi96ELi128ELi64ELi4ELb0ELb0EN7cutlass6half_tE19Flash_kernel_traitsILi96ELi128ELi64ELi4ES3_EELb1ELb0ELb1ELb0ELb0ELb0ELb0ELb1EEEvNS_16Flash_fwd_paramsE,"a",@progbits
	.sectionflags	@""
	.align	4
.nv.constant0._ZN5flash16flash_fwd_kernelI23Flash_fwd_kernel_traitsILi96ELi128ELi64ELi4ELb0ELb0EN7cutlass6half_tE19Flash_kernel_traitsILi96ELi128ELi64ELi4ES3_EELb1ELb0ELb1ELb0ELb0ELb0ELb0ELb1EEEvNS_16Flash_fwd_paramsE:
	.zero		816


//--------------------- .nv.constant0._ZN5flash16flash_fwd_kernelI23Flash_fwd_kernel_traitsILi96ELi128ELi64ELi4ELb0ELb0EN7cutlass6half_tE19Flash_kernel_traitsILi96ELi128ELi64ELi4ES3_EELb0ELb0ELb1ELb0ELb0ELb0ELb1ELb0EEEvNS_16Flash_fwd_paramsE --------------------------
	.section	.nv.constant0._ZN5flash16flash_fwd_kernelI23Flash_fwd_kernel_traitsILi96ELi128ELi64ELi4ELb0ELb0EN7cutlass6half_tE19Flash_kernel_traitsILi96ELi128ELi64ELi4ES3_EELb0ELb0ELb1ELb0ELb0ELb0ELb1ELb0EEEvNS_16Flash_fwd_paramsE,"a",@progbits
	.sectionflags	@""
	.align	4
.nv.constant0._ZN5flash16flash_fwd_kernelI23Flash_fwd_kernel_traitsILi96ELi128ELi64ELi4ELb0ELb0EN7cutlass6half_tE19Flash_kernel_traitsILi96ELi128ELi64ELi4ES3_EELb0ELb0ELb1ELb0ELb0ELb0ELb1ELb0EEEvNS_16Flash_fwd_paramsE:
	.zero		816


//--------------------- .nv.constant0._ZN5flash16flash_fwd_kernelI23Flash_fwd_kernel_traitsILi96ELi128ELi64ELi4ELb0ELb0EN7cutlass6half_tE19Flash_kernel_traitsILi96ELi128ELi64ELi4ES3_EELb1ELb0ELb1ELb1ELb0ELb0ELb0ELb1EEEvNS_16Flash_fwd_paramsE --------------------------
	.section	.nv.constant0._ZN5flash16flash_fwd_kernelI23Flash_fwd_kernel_traitsILi96ELi128ELi64ELi4ELb0ELb0EN7cutlass6half_tE19Flash_kernel_traitsILi96ELi128ELi64ELi4ES3_EELb1ELb0ELb1ELb1ELb0ELb0ELb0ELb1EEEvNS_16Flash_fwd_paramsE,"a",@progbits
	.sectionflags	@""
	.align	4
.nv.constant0._ZN5flash16flash_fwd_kernelI23Flash_fwd_kernel_traitsILi96ELi128ELi64ELi4ELb0ELb0EN7cutlass6half_tE19Flash_kernel_traitsILi96ELi128ELi64ELi4ES3_EELb1ELb0ELb1ELb1ELb0ELb0ELb0ELb1EEEvNS_16Flash_fwd_paramsE:
	.zero		816


//--------------------- .nv.constant0._ZN5flash16flash_fwd_kernelI23Flash_fwd_kernel_traitsILi96ELi128ELi64ELi4ELb0ELb0EN7cutlass6half_tE19Flash_kernel_traitsILi96ELi128ELi64ELi4ES3_EELb0ELb0ELb1ELb1ELb0ELb0ELb1ELb0EEEvNS_16Flash_fwd_paramsE --------------------------
	.section	.nv.constant0._ZN5flash16flash_fwd_kernelI23Flash_fwd_kernel_traitsILi96ELi128ELi64ELi4ELb0ELb0EN7cutlass6half_tE19Flash_kernel_traitsILi96ELi128ELi64ELi4ES3_EELb0ELb0ELb1ELb1ELb0ELb0ELb1ELb0EEEvNS_16Flash_fwd_paramsE,"a",@progbits
	.sectionflags	@""
	.align	4
.nv.constant0._ZN5flash16flash_fwd_kernelI23Flash_fwd_kernel_traitsILi96ELi128ELi64ELi4ELb0ELb0EN7cutlass6half_tE19Flash_kernel_traitsILi96ELi128ELi64ELi4ES3_EELb0ELb0ELb1ELb1ELb0ELb0ELb1ELb0EEEvNS_16Flash_fwd_paramsE:
	.zero		816


//--------------------- .text._ZN5flash16flash_fwd_kernelI23Flash_fwd_kernel_traitsILi96ELi128ELi64ELi4ELb0ELb0EN7cutlass6half_tE19Flash_kernel_traitsILi96ELi128ELi64ELi4ES3_EELb0ELb0ELb0ELb0ELb0ELb1ELb0ELb0EEEvNS_16Flash_fwd_paramsE --------------------------
	.section	.text._ZN5flash16flash_fwd_kernelI23Flash_fwd_kernel_traitsILi96ELi128ELi64ELi4ELb0ELb0EN7cutlass6half_tE19Flash_kernel_traitsILi96ELi128ELi64ELi4ES3_EELb0ELb0ELb0ELb0ELb0ELb1ELb0ELb0EEEvNS_16Flash_fwd_paramsE,"ax",@progbits
	.sectioninfo	@"SHI_REGISTERS=255"
	.align	128
        .global         _ZN5flash16flash_fwd_kernelI23Flash_fwd_kernel_traitsILi96ELi128ELi64ELi4ELb0ELb0EN7cutlass6half_tE19Flash_kernel_traitsILi96ELi128ELi64ELi4ES3_EELb0ELb0ELb0ELb0ELb0ELb1ELb0ELb0EEEvNS_16Flash_fwd_paramsE
        .type           _ZN5flash16flash_fwd_kernelI23Flash_fwd_kernel_traitsILi96ELi128ELi64ELi4ELb0ELb0EN7cutlass6half_tE19Flash_kernel_traitsILi96ELi128ELi64ELi4ES3_EELb0ELb0ELb0ELb0ELb0ELb1ELb0ELb0EEEvNS_16Flash_fwd_paramsE,@function
        .size           _ZN5flash16flash_fwd_kernelI23Flash_fwd_kernel_traitsILi96ELi128ELi64ELi4ELb0ELb0EN7cutlass6half_tE19Flash_kernel_traitsILi96ELi128ELi64ELi4ES3_EELb0ELb0ELb0ELb0ELb0ELb1ELb0ELb0EEEvNS_16Flash_fwd_paramsE,(.L_x_1025 - _ZN5flash16flash_fwd_kernelI23Flash_fwd_kernel_traitsILi96ELi128ELi64ELi4ELb0ELb0EN7cutlass6half_tE19Flash_kernel_traitsILi96ELi128ELi64ELi4ES3_EELb0ELb0ELb0ELb0ELb0ELb1ELb0ELb0EEEvNS_16Flash_fwd_paramsE)
        .other          _ZN5flash16flash_fwd_kernelI23Flash_fwd_kernel_traitsILi96ELi128ELi64ELi4ELb0ELb0EN7cutlass6half_tE19Flash_kernel_traitsILi96ELi128ELi64ELi4ES3_EELb0ELb0ELb0ELb0ELb0ELb1ELb0ELb0EEEvNS_16Flash_fwd_paramsE,@"STO_CUDA_ENTRY STV_DEFAULT"
_ZN5flash16flash_fwd_kernelI23Flash_fwd_kernel_traitsILi96ELi128ELi64ELi4ELb0ELb0EN7cutlass6half_tE19Flash_kernel_traitsILi96ELi128ELi64ELi4ES3_EELb0ELb0ELb0ELb0ELb0ELb1ELb0ELb0EEEvNS_16Flash_fwd_paramsE:
.text._ZN5flash16flash_fwd_kernelI23Flash_fwd_kernel_traitsILi96ELi128ELi64ELi4ELb0ELb0EN7cutlass6half_tE19Flash_kernel_traitsILi96ELi128ELi64ELi4ES3_EELb0ELb0ELb0ELb0ELb0ELb1ELb0ELb0EEEvNS_16Flash_fwd_paramsE:
[----:B------:R-:W-:Y:S02]  /*0000*/  MOV R1, c[0x0][0x28] ;  /* 0x00000a0000017a02 */ /* 0x000fe40000000f00 */
[----:B------:R-:W1:Y:S01]  /*0010*/  LDC.U8 R0, c[0x0][0x312] ;  /* 0x0000c480ff007b82 */ /* 0x000e620000000000 */
[----:B------:R-:W2:Y:S01]  /*0020*/  S2R R11, SR_CTAID.Y ;  /* 0x00000000000b7919 */ /* 0x000ea20000002600 */
[----:B------:R-:W-:Y:S01]  /*0030*/  ISETP.NE.U32.AND P2, PT, RZ, c[0x0][0x240], PT ;  /* 0x00009000ff007a0c */ /* 0x000fe20003f45070 */
[----:B------:R-:W-:Y:S01]  /*0040*/  IMAD.MOV.U32 R7, RZ, RZ, 0x4 ;  /* 0x00000004ff077424 */ /* 0x000fe200078e00ff */
[----:B------:R-:W-:Y:S01]  /*0050*/  ISETP.EQ.U32.AND P1, PT, RZ, c[0x0][0x248], PT ;  /* 0x00009200ff007a0c */ /* 0x000fe20003f22070 */
[----:B------:R-:W-:Y:S01]  /*0060*/  IMAD.MOV.U32 R246, RZ, RZ, -0x1 ;  /* 0xfffffffffff67424 */ /* 0x000fe200078e00ff */
[----:B------:R-:W-:Y:S01]  /*0070*/  ISETP.NE.AND.EX P2, PT, RZ, c[0x0][0x244], PT, P2 ;  /* 0x00009100ff007a0c */ /* 0x000fe20003f45320 */
[----:B------:R-:W-:Y:S01]  /*0080*/  ULDC.64 UR6, c[0x0][0x118] ;  /* 0x0000460000067ab9 */ /* 0x000fe20000000a00 */
[----:B------:R-:W-:Y:S01]  /*0090*/  IMAD.MOV.U32 R8, RZ, RZ, -0x1 ;  /* 0xffffffffff087424 */ /* 0x000fe200078e00ff */
[----:B------:R-:W-:Y:S02]  /*00a0*/  ISETP.NE.U32.AND P0, PT, RZ, c[0x0][0x250], PT ;  /* 0x00009400ff007a0c */ /* 0x000fe40003f05070 */
[----:B------:R-:W-:-:S02]  /*00b0*/  IADD3 R1, R1, -0x10, RZ ;  /* 0xfffffff001017810 */ /* 0x000fc40007ffe0ff */
[----:B------:R-:W-:Y:S02]  /*00c0*/  ISETP.NE.AND.EX P0, PT, RZ, c[0x0][0x254], PT, P0 ;  /* 0x00009500ff007a0c */ /* 0x000fe40003f05300 */
[----:B-1----:R-:W-:Y:S01]  /*00d0*/  ISETP.NE.AND P3, PT, R0, RZ, PT ;  /* 0x000000ff0000720c */ /* 0x002fe20003f65270 */
[----:B--2---:R-:W-:-:S03]  /*00e0*/  IMAD.WIDE R2, R11, R7, c[0x0][0x240] ;  /* 0x000090000b027625 */ /* 0x004fc600078e0207 */
[----:B------:R-:W-:Y:S01]  /*00f0*/  ISETP.EQ.OR.EX P1, PT, RZ, c[0x0][0x24c], !P3, P1 ;  /* 0x00009300ff007a0c */ /* 0x000fe20005f22710 */
[----:B------:R-:W-:Y:S01]  /*0100*/  IMAD.WIDE R4, R11, R7, c[0x0][0x248] ;  /* 0x000092000b047625 */ /* 0x000fe200078e0207 */
[----:B------:R1:W2:Y:S04]  /*0110*/  @P2 LDG.E R246, [R2.64] ;  /* 0x0000000602f62981 */ /* 0x0002a8000c1e1900 */
[----:B------:R1:W2:Y:S01]  /*0120*/  @P2 LDG.E R0, [R2.64+0x4] ;  /* 0x0000040602002981 */ /* 0x0002a2000c1e1900 */
[----:B------:R-:W-:-:S06]  /*0130*/  IMAD.MOV.U32 R6, RZ, RZ, RZ ;  /* 0x000000ffff067224 */ /* 0x000fcc00078e00ff */
[----:B------:R3:W5:Y:S04]  /*0140*/  @!P1 LDG.E R8, [R4.64] ;  /* 0x0000000604089981 */ /* 0x000768000c1e1900 */
[----:B------:R-:W4:Y:S04]  /*0150*/  S2R R244, SR_CTAID.X ;  /* 0x0000000000f47919 */ /* 0x000f280000002500 */
[----:B------:R-:W2:Y:S04]  /*0160*/  S2R R17, SR_CTAID.Z ;  /* 0x0000000000117919 */ /* 0x000ea80000002700 */
[----:B------:R-:W2:Y:S01]  /*0170*/  S2R R31, SR_TID.X ;  /* 0x00000000001f7919 */ /* 0x000ea20000002100 */
[----:B-1----:R-:W-:-:S05]  /*0180*/  @P0 IMAD.WIDE R2, R11, R7, c[0x0][0x250] ;  /* 0x000094000b020625 */ /* 0x002fca00078e0207 */
[----:B------:R3:W5:Y:S01]  /*0190*/  @P0 LDG.E R6, [R2.64] ;  /* 0x0000000602060981 */ /* 0x000762000c1e1900 */
[----:B------:R-:W-:-:S04]  /*01a0*/  ISETP.NE.U32.AND P0, PT, RZ, c[0x0][0x248], PT ;  /* 0x00009200ff007a0c */ /* 0x000fc80003f05070 */
[----:B------:R-:W-:Y:S01]  /*01b0*/  ISETP.NE.AND.EX P0, PT, RZ, c[0x0][0x24c], PT, P0 ;  /* 0x00009300ff007a0c */ /* 0x000fe20003f05300 */
[----:B--2---:R-:W-:Y:S02]  /*01c0*/  @P2 IMAD.IADD R15, R0, 0x1, -R246 ;  /* 0x00000001000f2824 */ /* 0x004fe400078e0af6 */
[----:B------:R-:W-:-:S10]  /*01d0*/  @!P2 IMAD.MOV.U32 R15, RZ, RZ, c[0x0][0x214] ;  /* 0x00008500ff0fa624 */ /* 0x000fd400078e00ff */
[----:B------:R-:W-:Y:S05]  /*01e0*/  @!P0 BRA `(.L_x_0) ;  /* 0x0000004000008947 */ /* 0x000fea0003800000 */
[----:B---34-:R-:W2:Y:S02]  /*01f0*/  @P3 LDG.E R0, [R4.64+0x4] ;  /* 0x0000040604003981 */ /* 0x018ea4000c1e1900 */
[----:B--2--5:R-:W-:-:S06]  /*0200*/  @P3 IADD3 R0, R0, -R8, RZ ;  /* 0x8000000800003210 */ /* 0x024fcc0007ffe0ff */
[----:B------:R1:W5:Y:S01]  /*0210*/  @!P3 LDG.E R0, [R4.64] ;  /* 0x000000060400b981 */ /* 0x000362000c1e1900 */
[----:B------:R-:W-:Y:S05]  /*0220*/  BRA `(.L_x_1) ;  /* 0x0000001000007947 */ /* 0x000fea0003800000 */
.L_x_0:
[----:B---34-:R-:W-:Y:S02]  /*0230*/  MOV R0, c[0x0][0x218] ;  /* 0x0000860000007a02 */ /* 0x018fe40000000f00 */
.L_x_1:
[----:B------:R-:W-:-:S04]  /*0240*/  ISETP.NE.U32.AND P2, PT, RZ, c[0x0][0x258], PT ;  /* 0x00009600ff007a0c */ /* 0x000fc80003f45070 */
[----:B------:R-:W-:-:S13]  /*0250*/  ISETP.NE.AND.EX P2, PT, RZ, c[0x0][0x25c], PT, P2 ;  /* 0x00009700ff007a0c */ /* 0x000fda0003f45320 */
[----:B------:R-:W-:-:S06]  /*0260*/  @P2 IMAD.WIDE R2, R11, R7, c[0x0][0x258] ;  /* 0x000096000b022625 */ /* 0x000fcc00078e0207 */
[----:B------:R-:W2:Y:S01]  /*0270*/  @P2 LDG.E R3, [R2.64] ;  /* 0x0000000602032981 */ /* 0x000ea2000c1e1900 */
[----:B------:R-:W-:Y:S01]  /*0280*/  IMAD.SHL.U32 R247, R244, 0x80, RZ ;  /* 0x00000080f4f77824 */ /* 0x000fe200078e00ff */
[----:B------:R-:W-:-:S04]  /*0290*/  @!P2 ISETP.NE.U32.AND P1, PT, RZ, c[0x0][0x268], PT ;  /* 0x00009a00ff00aa0c */ /* 0x000fc80003f25070 */
[----:B------:R-:W-:Y:S02]  /*02a0*/  ISETP.GT.AND P0, PT, R15, R247, PT ;  /* 0x000000f70f00720c */ /* 0x000fe40003f04270 */
[----:B------:R-:W-:-:S04]  /*02b0*/  @!P2 ISETP.NE.AND.EX P1, PT, RZ, c[0x0][0x26c], PT, P1 ;  /* 0x00009b00ff00aa0c */ /* 0x000fc80003f25310 */
[----:B------:R-:W-:Y:S01]  /*02c0*/  @!P2 SEL R2, RZ, c[0x0][0x21c], !P1 ;  /* 0x00008700ff02aa07 */ /* 0x000fe20004800000 */
[----:B--2--5:R-:W-:-:S03]  /*02d0*/  @P2 IMAD.IADD R28, R3, 0x1, -R6 ;  /* 0x00000001031c2824 */ /* 0x024fc600078e0a06 */
[----:B------:R-:W-:-:S03]  /*02e0*/  @!P2 IADD3 R28, R2, R0, -R6 ;  /* 0x00000000021ca210 */ /* 0x000fc60007ffe806 */
[----:B------:R-:W-:Y:S05]  /*02f0*/  @!P0 EXIT ;  /* 0x000000000000894d */ /* 0x000fea0003800000 */
[C---:B------:R-:W-:Y:S02]  /*0300*/  ISETP.GE.AND P0, PT, R28.reuse, 0x1, PT ;  /* 0x000000011c00780c */ /* 0x040fe40003f06270 */
[----:B------:R-:W-:-:S04]  /*0310*/  IADD3 R0, R28, 0x3f, RZ ;  /* 0x0000003f1c007810 */ /* 0x000fc80007ffe0ff */
[----:B------:R-:W-:-:S04]  /*0320*/  SHF.R.S32.HI R2, RZ, 0x1f, R0 ;  /* 0x0000001fff027819 */ /* 0x000fc80000011400 */
[----:B------:R-:W-:-:S03]  /*0330*/  LEA.HI R223, R2, R0, RZ, 0x6 ;  /* 0x0000000002df7211 */ /* 0x000fc600078f30ff */
[----:B------:R-:W-:Y:S05]  /*0340*/  @!P0 BRA `(.L_x_2) ;  /* 0x00008a6000008947 */ /* 0x000fea0003800000 */
[----:B------:R-:W-:Y:S02]  /*0350*/  ISETP.NE.AND P1, PT, R246, -0x1, PT ;  /* 0xfffffffff600780c */ /* 0x000fe40003f25270 */
[----:B------:R-:W-:-:S11]  /*0360*/  ISETP.NE.AND P0, PT, R8, -0x1, PT ;  /* 0xffffffff0800780c */ /* 0x000fd60003f05270 */
[----:B-1----:R-:W-:Y:S01]  /*0370*/  @!P1 SHF.R.S32.HI R4, RZ, 0x1f, R11 ;  /* 0x0000001fff049819 */ /* 0x002fe2000001140b */
[----:B------:R-:W-:Y:S01]  /*0380*/  @P1 IMAD.WIDE.U32 R2, R246, c[0x0][0x190], RZ ;  /* 0x00006400f6021a25 */ /* 0x000fe200078e00ff */
[----:B------:R-:W-:-:S03]  /*0390*/  @P0 IADD3 R0, R6, R8, RZ ;  /* 0x0000000806000210 */ /* 0x000fc60007ffe0ff */
[----:B------:R-:W-:Y:S01]  /*03a0*/  @!P1 IMAD R7, R4, c[0x0][0x178], RZ ;  /* 0x00005e0004079a24 */ /* 0x000fe200078e02ff */
[----:B------:R-:W-:Y:S01]  /*03b0*/  @P1 MOV R9, R2 ;  /* 0x0000000200091202 */ /* 0x000fe20000000f00 */
[----:B------:R-:W-:Y:S02]  /*03c0*/  @P1 IMAD R10, R246, c[0x0][0x194], R3 ;  /* 0x00006500f60a1a24 */ /* 0x000fe400078e0203 */
[----:B------:R-:W-:-:S04]  /*03d0*/  @P0 IMAD.WIDE.U32 R2, R0, c[0x0][0x198], RZ ;  /* 0x0000660000020a25 */ /* 0x000fc800078e00ff */
[----:B------:R-:W-:Y:S01]  /*03e0*/  @!P1 IMAD.WIDE.U32 R4, R11, c[0x0][0x178], RZ ;  /* 0x00005e000b049a25 */ /* 0x000fe200078e00ff */
[----:B------:R-:W-:-:S03]  /*03f0*/  @P0 MOV R14, R2 ;  /* 0x00000002000e0202 */ /* 0x000fc60000000f00 */
[----:B------:R-:W-:Y:S01]  /*0400*/  @!P1 IMAD R7, R11, c[0x0][0x17c], R7 ;  /* 0x00005f000b079a24 */ /* 0x000fe200078e0207 */
[----:B------:R-:W-:Y:S01]  /*0410*/  @!P1 MOV R9, R4 ;  /* 0x0000000400099202 */ /* 0x000fe20000000f00 */
[----:B------:R-:W-:-:S03]  /*0420*/  @P0 IMAD R20, R0, c[0x0][0x19c], R3 ;  /* 0x0000670000140a24 */ /* 0x000fc600078e0203 */
[----:B------:R-:W-:Y:S01]  /*0430*/  @!P1 IADD3 R10, R5, R7, RZ ;  /* 0x00000007050a9210 */ /* 0x000fe20007ffe0ff */
[----:B------:R-:W-:Y:S05]  /*0440*/  @P0 BRA `(.L_x_3) ;  /* 0x000000b000000947 */ /* 0x000fea0003800000 */
[----:B------:R-:W-:Y:S01]  /*0450*/  SHF.R.S32.HI R0, RZ, 0x1f, R6 ;  /* 0x0000001fff007819 */ /* 0x000fe20000011406 */
[----:B------:R-:W-:Y:S01]  /*0460*/  IMAD.WIDE.U32 R2, R6, c[0x0][0x198], RZ ;  /* 0x0000660006027a25 */ /* 0x000fe200078e00ff */
[----:B------:R-:W-:-:S03]  /*0470*/  SHF.R.S32.HI R4, RZ, 0x1f, R11 ;  /* 0x0000001fff047819 */ /* 0x000fc6000001140b */
[----:B------:R-:W-:Y:S02]  /*0480*/  IMAD R0, R0, c[0x0][0x198], RZ ;  /* 0x0000660000007a24 */ /* 0x000fe400078e02ff */
[----:B------:R-:W-:Y:S02]  /*0490*/  IMAD R4, R4, c[0x0][0x180], RZ ;  /* 0x0000600004047a24 */ /* 0x000fe400078e02ff */
[----:B------:R-:W-:-:S05]  /*04a0*/  IMAD R0, R6, c[0x0][0x19c], R0 ;  /* 0x0000670006007a24 */ /* 0x000fca00078e0200 */
[----:B------:R-:W-:Y:S01]  /*04b0*/  IADD3 R3, R3, R0, RZ ;  /* 0x0000000003037210 */ /* 0x000fe20007ffe0ff */
[----:B------:R-:W-:-:S04]  /*04c0*/  IMAD R0, R11, c[0x0][0x184], R4 ;  /* 0x000061000b007a24 */ /* 0x000fc800078e0204 */
[----:B------:R-:W-:-:S05]  /*04d0*/  IMAD.WIDE.U32 R2, R11, c[0x0][0x180], R2 ;  /* 0x000060000b027a25 */ /* 0x000fca00078e0002 */
[----:B------:R-:W-:Y:S02]  /*04e0*/  IADD3 R20, R3, R0, RZ ;  /* 0x0000000003147210 */ /* 0x000fe40007ffe0ff */
[----:B------:R-:W-:Y:S02]  /*04f0*/  MOV R14, R2 ;  /* 0x00000002000e7202 */ /* 0x000fe40000000f00 */
.L_x_3:
[----:B------:R-:W-:Y:S02]  /*0500*/  IABS R4, c[0x0][0x1c8] ;  /* 0x0000720000047a13 */ /* 0x000fe40000000000 */
[----:B------:R-:W-:Y:S02]  /*0510*/  IABS R5, R17 ;  /* 0x0000001100057213 */ /* 0x000fe40000000000 */
[----:B------:R-:W1:Y:S08]  /*0520*/  I2F.RP R2, R4 ;  /* 0x0000000400027306 */ /* 0x000e700000209400 */
[----:B-1----:R-:W1:Y:S02]  /*0530*/  MUFU.RCP R2, R2 ;  /* 0x0000000200027308 */ /* 0x002e640000001000 */
[----:B-1----:R-:W-:-:S06]  /*0540*/  IADD3 R2, R2, 0xffffffe, RZ ;  /* 0x0ffffffe02027810 */ /* 0x002fcc0007ffe0ff */
[----:B------:R-:W1:Y:S02]  /*0550*/  F2I.FTZ.U32.TRUNC.NTZ R3, R2 ;  /* 0x0000000200037305 */ /* 0x000e64000021f000 */
[----:B-1----:R-:W-:Y:S02]  /*0560*/  IMAD.MOV R0, RZ, RZ, -R3 ;  /* 0x000000ffff007224 */ /* 0x002fe400078e0a03 */
[----:B------:R-:W-:Y:S02]  /*0570*/  IMAD.MOV.U32 R2, RZ, RZ, RZ ;  /* 0x000000ffff027224 */ /* 0x000fe400078e00ff */
[----:B------:R-:W-:-:S04]  /*0580*/  IMAD R0, R0, R4, RZ ;  /* 0x0000000400007224 */ /* 0x000fc800078e02ff */
[----:B------:R-:W-:-:S04]  /*0590*/  IMAD.HI.U32 R0, R3, R0, R2 ;  /* 0x0000000003007227 */ /* 0x000fc800078e0002 */
[----:B------:R-:W-:Y:S01]  /*05a0*/  IMAD.MOV.U32 R3, RZ, RZ, R5 ;  /* 0x000000ffff037224 */ /* 0x000fe200078e0005 */
[----:B------:R-:W-:-:S03]  /*05b0*/  SHF.R.S32.HI R5, RZ, 0x1f, R17 ;  /* 0x0000001fff057819 */ /* 0x000fc60000011411 */
[----:B------:R-:W-:-:S05]  /*05c0*/  IMAD.HI.U32 R0, R0, R3, RZ ;  /* 0x0000000300007227 */ /* 0x000fca00078e00ff */
[----:B------:R-:W-:-:S05]  /*05d0*/  IADD3 R2, -R0, RZ, RZ ;  /* 0x000000ff00027210 */ /* 0x000fca0007ffe1ff */
[----:B------:R-:W-:-:S05]  /*05e0*/  IMAD R2, R4, R2, R3 ;  /* 0x0000000204027224 */ /* 0x000fca00078e0203 */
[----:B------:R-:W-:-:S13]  /*05f0*/  ISETP.GT.U32.AND P2, PT, R4, R2, PT ;  /* 0x000000020400720c */ /* 0x000fda0003f44070 */
[----:B------:R-:W-:Y:S01]  /*0600*/  @!P2 IMAD.IADD R2, R2, 0x1, -R4 ;  /* 0x000000010202a824 */ /* 0x000fe200078e0a04 */
[----:B------:R-:W-:Y:S02]  /*0610*/  @!P2 IADD3 R0, R0, 0x1, RZ ;  /* 0x000000010000a810 */ /* 0x000fe40007ffe0ff */
[----:B------:R-:W-:Y:S02]  /*0620*/  ISETP.NE.AND P2, PT, RZ, c[0x0][0x1c8], PT ;  /* 0x00007200ff007a0c */ /* 0x000fe40003f45270 */
[----:B------:R-:W-:Y:S01]  /*0630*/  ISETP.GE.U32.AND P3, PT, R2, R4, PT ;  /* 0x000000040200720c */ /* 0x000fe20003f66070 */
[----:B------:R-:W-:Y:S01]  /*0640*/  @P0 IMAD.IADD R4, R6, 0x1, R8 ;  /* 0x0000000106040824 */ /* 0x000fe200078e0208 */
[----:B------:R-:W-:-:S04]  /*0650*/  LOP3.LUT R2, R17, c[0x0][0x1c8], RZ, 0x3c, !PT ;  /* 0x0000720011027a12 */ /* 0x000fc800078e3cff */
[----:B------:R-:W-:Y:S01]  /*0660*/  ISETP.GE.AND P1, PT, R2, RZ, PT ;  /* 0x000000ff0200720c */ /* 0x000fe20003f26270 */
[----:B------:R-:W-:-:S04]  /*0670*/  @P0 IMAD.WIDE.U32 R2, R4, c[0x0][0x1a0], RZ ;  /* 0x0000680004020a25 */ /* 0x000fc800078e00ff */
[----:B------:R-:W-:Y:S01]  /*0680*/  @P0 IMAD R19, R4, c[0x0][0x1a4], R3 ;  /* 0x0000690004130a24 */ /* 0x000fe200078e0203 */
[----:B------:R-:W-:Y:S02]  /*0690*/  @P0 MOV R18, R2 ;  /* 0x0000000200120202 */ /* 0x000fe40000000f00 */
[----:B------:R-:W-:-:S04]  /*06a0*/  @P3 IADD3 R0, R0, 0x1, RZ ;  /* 0x0000000100003810 */ /* 0x000fc80007ffe0ff */
[----:B------:R-:W-:-:S05]  /*06b0*/  MOV R13, R0 ;  /* 0x00000000000d7202 */ /* 0x000fca0000000f00 */
[----:B------:R-:W-:Y:S01]  /*06c0*/  @!P1 IMAD.MOV R13, RZ, RZ, -R13 ;  /* 0x000000ffff0d9224 */ /* 0x000fe200078e0a0d */
[----:B------:R-:W-:Y:S01]  /*06d0*/  @!P2 LOP3.LUT R13, RZ, c[0x0][0x1c8], RZ, 0x33, !PT ;  /* 0x00007200ff0daa12 */ /* 0x000fe200078e33ff */
        /* <DEDUP_REMOVED lines=12> */
.L_x_4:
[----:B------:R-:W-:Y:S01]  /*07a0*/  SHF.R.S32.HI R16, RZ, 0x1f, R31 ;  /* 0x0000001fff107819 */ /* 0x000fe2000001141f */
[----:B------:R-:W-:Y:S01]  /*07b0*/  IMAD.IADD R247, R15, 0x1, -R247 ;  /* 0x000000010ff77824 */ /* 0x000fe200078e0af7 */
[----:B------:R-:W-:Y:S01]  /*07c0*/  LEA.HI.SX32 R30, R223, 0xffffffff, 0x1a ;  /* 0xffffffffdf1e7811 */ /* 0x000fe200078fd2ff */
[----:B------:R-:W-:Y:S01]  /*07d0*/  IMAD R6, R5, c[0x0][0x1a8], RZ ;  /* 0x00006a0005067a24 */ /* 0x000fe200078e02ff */
[CC--:B------:R-:W-:Y:S01]  /*07e0*/  LEA.HI R3, R16.reuse, R31.reuse, RZ, 0x2 ;  /* 0x0000001f10037211 */ /* 0x0c0fe200078f10ff */
[----:B------:R-:W-:Y:S01]  /*07f0*/  IMAD.MOV.U32 R149, RZ, RZ, 0x5 ;  /* 0x00000005ff957424 */ /* 0x000fe200078e00ff */
[----:B------:R-:W-:Y:S01]  /*0800*/  LEA.HI R24, R16, R31, RZ, 0x3 ;  /* 0x0000001f10187211 */ /* 0x000fe200078f18ff */
[----:B------:R-:W-:Y:S01]  /*0810*/  IMAD R6, R17, c[0x0][0x1ac], R6 ;  /* 0x00006b0011067a24 */ /* 0x000fe200078e0206 */
[----:B------:R-:W-:-:S02]  /*0820*/  LOP3.LUT R0, R3, 0xfffffffc, RZ, 0xc0, !PT ;  /* 0xfffffffc03007812 */ /* 0x000fc400078ec0ff */
[----:B------:R-:W-:Y:S02]  /*0830*/  SHF.R.S32.HI R23, RZ, 0x3, R24 ;  /* 0x00000003ff177819 */ /* 0x000fe40000011418 */
[----:B------:R-:W-:Y:S01]  /*0840*/  SHF.R.S32.HI R242, RZ, 0x2, R3 ;  /* 0x00000002fff27819 */ /* 0x000fe20000011403 */
[----:B------:R-:W-:Y:S01]  /*0850*/  IMAD.IADD R0, R31, 0x1, -R0 ;  /* 0x000000011f007824 */ /* 0x000fe200078e0a00 */
[----:B------:R-:W-:Y:S01]  /*0860*/  LEA.HI R147, R16, R31, RZ, 0x5 ;  /* 0x0000001f10937211 */ /* 0x000fe200078f28ff */
[----:B------:R-:W-:Y:S01]  /*0870*/  IMAD.SHL.U32 R2, R23, 0x40, RZ ;  /* 0x0000004017027824 */ /* 0x000fe200078e00ff */
[----:B------:R-:W-:Y:S01]  /*0880*/  IADD3 R21, R242, 0x20, RZ ;  /* 0x00000020f2157810 */ /* 0x000fe20007ffe0ff */
[----:B------:R-:W-:Y:S01]  /*0890*/  IMAD.SHL.U32 R248, R0, 0x8, RZ ;  /* 0x0000000800f87824 */ /* 0x000fe200078e00ff */
[--C-:B------:R-:W-:Y:S02]  /*08a0*/  SHF.R.S32.HI R243, RZ, 0x1f, R242.reuse ;  /* 0x0000001ffff37819 */ /* 0x100fe400000114f2 */
[----:B------:R-:W-:Y:S01]  /*08b0*/  LOP3.LUT R0, R2, 0xc0, RZ, 0xc0, !PT ;  /* 0x000000c002007812 */ /* 0x000fe200078ec0ff */
[----:B------:R-:W-:Y:S01]  /*08c0*/  STL [R1+0x4], R21 ;  /* 0x0000041501007387 */ /* 0x000fe20000100800 */
[----:B------:R-:W-:Y:S01]  /*08d0*/  ISETP.GE.AND P0, PT, R21, R247, PT ;  /* 0x000000f71500720c */ /* 0x000fe20003f06270 */
[----:B------:R-:W-:Y:S01]  /*08e0*/  IMAD.WIDE R244, R244, 0x80, R242 ;  /* 0x00000080f4f47825 */ /* 0x000fe200078e02f2 */
[----:B------:R-:W-:-:S02]  /*08f0*/  LOP3.LUT R2, R0, 0x18, R248, 0xf8, !PT ;  /* 0x0000001800027812 */ /* 0x000fc400078ef8f8 */
[----:B------:R-:W-:Y:S02]  /*0900*/  SHF.R.U32.HI R0, RZ, 0x3, R0 ;  /* 0x00000003ff007819 */ /* 0x000fe40000011600 */
[----:B------:R-:W-:Y:S02]  /*0910*/  SHF.R.S32.HI R249, RZ, 0x1f, R248 ;  /* 0x0000001ffff97819 */ /* 0x000fe400000114f8 */
[----:B------:R-:W-:Y:S02]  /*0920*/  LOP3.LUT R222, R2, R0, RZ, 0x3c, !PT ;  /* 0x0000000002de7212 */ /* 0x000fe400078e3cff */
[----:B------:R-:W-:Y:S02]  /*0930*/  IADD3 R2, P1, R248, R9, RZ ;  /* 0x00000009f8027210 */ /* 0x000fe40007f3e0ff */
[C---:B------:R-:W-:Y:S02]  /*0940*/  IADD3 R4, R242.reuse, 0x40, RZ ;  /* 0x00000040f2047810 */ /* 0x040fe40007ffe0ff */
[----:B------:R-:W-:-:S02]  /*0950*/  ISETP.GE.AND P2, PT, R242, R247, PT ;  /* 0x000000f7f200720c */ /* 0x000fc40003f46270 */
[----:B------:R-:W-:Y:S01]  /*0960*/  LEA.HI R0, R3, R242, RZ, 0x1 ;  /* 0x000000f203007211 */ /* 0x000fe200078f08ff */
[----:B------:R-:W-:Y:S01]  /*0970*/  IMAD.X R3, R249, 0x1, R10, P1 ;  /* 0x00000001f9037824 */ /* 0x000fe200008e060a */
[----:B------:R-:W-:Y:S01]  /*0980*/  ISETP.GE.AND P1, PT, R4, R247, PT ;  /* 0x000000f70400720c */ /* 0x000fe20003f26270 */
[----:B------:R1:W-:Y:S01]  /*0990*/  STL [R1+0xc], R4 ;  /* 0x00000c0401007387 */ /* 0x0003e20000100800 */
[----:B------:R-:W-:Y:S01]  /*09a0*/  LOP3.LUT R0, R0, 0x7fffffe, RZ, 0xc0, !PT ;  /* 0x07fffffe00007812 */ /* 0x000fe200078ec0ff */
[----:B------:R-:W-:Y:S01]  /*09b0*/  IMAD.WIDE.U32 R2, R17, c[0x0][0x1a8], R2 ;  /* 0x00006a0011027a25 */ /* 0x000fe200078e0002 */
[----:B------:R-:W-:Y:S02]  /*09c0*/  @!P0 IADD3 R10, P3, R244, 0x20, RZ ;  /* 0x00000020f40a8810 */ /* 0x000fe40007f7e0ff */
[----:B------:R-:W-:Y:S01]  /*09d0*/  SHF.R.S32.HI R25, RZ, 0x5, R147 ;  /* 0x00000005ff197819 */ /* 0x000fe20000011493 */
[----:B------:R-:W-:Y:S01]  /*09e0*/  IMAD.IADD R3, R3, 0x1, R6 ;  /* 0x0000000103037824 */ /* 0x000fe200078e0206 */
[----:B------:R-:W-:Y:S01]  /*09f0*/  IADD3 R15, R242, 0x60, RZ ;  /* 0x00000060f20f7810 */ /* 0x000fe20007ffe0ff */
[----:B------:R-:W-:-:S04]  /*0a00*/  @!P0 IMAD.X R5, RZ, RZ, R245, P3 ;  /* 0x000000ffff058224 */ /* 0x000fc800018e06f5 */
[----:B------:R-:W-:Y:S01]  /*0a10*/  @!P1 IADD3 R7, P3, R244, 0x40, RZ ;  /* 0x00000040f4079810 */ /* 0x000fe20007f7e0ff */
[----:B------:R-:W-:Y:S01]  /*0a20*/  @!P0 IMAD R8, R5, c[0x0][0x190], RZ ;  /* 0x0000640005088a24 */ /* 0x000fe200078e02ff */
[----:B------:R2:W-:Y:S03]  /*0a30*/  STL [R1+0x8], R15 ;  /* 0x0000080f01007387 */ /* 0x0005e60000100800 */
[C---:B------:R-:W-:Y:S02]  /*0a40*/  @!P0 IMAD R12, R10.reuse, c[0x0][0x194], R8 ;  /* 0x000065000a0c8a24 */ /* 0x040fe400078e0208 */
[----:B------:R-:W-:-:S04]  /*0a50*/  @!P0 IMAD.WIDE.U32 R10, R10, c[0x0][0x190], R2 ;  /* 0x000064000a0a8a25 */ /* 0x000fc800078e0002 */
[----:B-1----:R-:W-:Y:S02]  /*0a60*/  IMAD.IADD R4, R242, 0x1, -R0 ;  /* 0x00000001f2047824 */ /* 0x002fe400078e0a00 */
[----:B------:R-:W-:Y:S02]  /*0a70*/  @!P2 IMAD R0, R245, c[0x0][0x190], RZ ;  /* 0x00006400f500aa24 */ /* 0x000fe400078e02ff */
[----:B------:R-:W-:Y:S02]  /*0a80*/  IMAD R6, R25, 0x8, R4 ;  /* 0x0000000819067824 */ /* 0x000fe400078e0204 */
[C---:B------:R-:W-:Y:S02]  /*0a90*/  @!P2 IMAD R0, R244.reuse, c[0x0][0x194], R0 ;  /* 0x00006500f400aa24 */ /* 0x040fe400078e0200 */
[----:B------:R-:W-:-:S04]  /*0aa0*/  @!P2 IMAD.WIDE.U32 R4, R244, c[0x0][0x190], R2 ;  /* 0x00006400f404aa25 */ /* 0x000fc800078e0002 */
[----:B------:R-:W-:Y:S02]  /*0ab0*/  IMAD.U32 R222, R6, 0x20, R222 ;  /* 0x0000002006de7824 */ /* 0x000fe400078e00de */
[----:B------:R-:W-:Y:S01]  /*0ac0*/  @!P1 IMAD.X R6, RZ, RZ, R245, P3 ;  /* 0x000000ffff069224 */ /* 0x000fe200018e06f5 */
[----:B------:R-:W-:Y:S01]  /*0ad0*/  @!P2 LEA R8, P3, R4, c[0x0][0x160], 0x1 ;  /* 0x000058000408aa11 */ /* 0x000fe200078608ff */
[----:B------:R-:W-:Y:S02]  /*0ae0*/  @!P2 IMAD.IADD R0, R5, 0x1, R0 ;  /* 0x000000010500a824 */ /* 0x000fe400078e0200 */
[----:B------:R-:W-:-:S03]  /*0af0*/  IMAD.SHL.U32 R222, R222, 0x2, RZ ;  /* 0x00000002dede7824 */ /* 0x000fc600078e00ff */
[----:B------:R-:W-:Y:S01]  /*0b00*/  @!P2 LEA.HI.X R9, R4, c[0x0][0x164], R0, 0x1, P3 ;  /* 0x000059000409aa11 */ /* 0x000fe200018f0c00 */
[----:B------:R-:W-:Y:S01]  /*0b10*/  @!P1 IMAD R4, R6, c[0x0][0x190], RZ ;  /* 0x0000640006049a24 */ /* 0x000fe200078e02ff */
[C---:B------:R-:W-:Y:S01]  /*0b20*/  @!P0 LEA R6, P3, R10.reuse, c[0x0][0x160], 0x1 ;  /* 0x000058000a068a11 */ /* 0x040fe200078608ff */
[----:B------:R-:W-:Y:S02]  /*0b30*/  @!P0 IMAD.IADD R0, R11, 0x1, R12 ;  /* 0x000000010b008824 */ /* 0x000fe400078e020c */
[C---:B------:R-:W-:Y:S01]  /*0b40*/  @!P1 IMAD R11, R7.reuse, c[0x0][0x194], R4 ;  /* 0x00006500070b9a24 */ /* 0x040fe200078e0204 */
[----:B------:R-:W-:Y:S01]  /*0b50*/  @!PT LDS RZ, [RZ] ;  /* 0x00000000fffff984 */ /* 0x000fe20000000800 */
[----:B------:R-:W-:Y:S01]  /*0b60*/  @!PT LDS RZ, [RZ] ;  /* 0x00000000fffff984 */ /* 0x000fe20000000800 */
[----:B------:R-:W-:Y:S01]  /*0b70*/  @!PT LDS RZ, [RZ] ;  /* 0x00000000fffff984 */ /* 0x000fe20000000800 */
[----:B------:R1:W-:Y:S01]  /*0b80*/  @!P2 LDGSTS.E.BYPASS.LTC128B.128 [R222], [R8.64] ;  /* 0x0000000008deafae */ /* 0x0003e2000b901d46 */
[----:B------:R-:W-:Y:S01]  /*0b90*/  @!P1 IMAD.WIDE.U32 R4, R7, c[0x0][0x190], R2 ;  /* 0x0000640007049a25 */ /* 0x000fe200078e0002 */
[----:B------:R-:W-:Y:S02]  /*0ba0*/  @!P0 LEA.HI.X R7, R10, c[0x0][0x164], R0, 0x1, P3 ;  /* 0x000059000a078a11 */ /* 0x000fe400018f0c00 */
[----:B------:R1:W-:Y:S01]  /*0bb0*/  @!P2 LDGSTS.E.BYPASS.LTC128B.128 [R222+0x2000], [R8.64+0x40] ;  /* 0x0200004008deafae */ /* 0x0003e2000b901d46 */
[----:B------:R-:W-:-:S02]  /*0bc0*/  IMAD R0, R30, -0x40, R28 ;  /* 0xffffffc01e007824 */ /* 0x000fc400078e021c */
[----:B------:R-:W-:Y:S01]  /*0bd0*/  @!P1 IMAD.IADD R5, R5, 0x1, R11 ;  /* 0x0000000105059824 */ /* 0x000fe200078e020b */
[----:B------:R1:W-:Y:S02]  /*0be0*/  @!P2 LDGSTS.E.BYPASS.LTC128B.128 [R222+0x4000], [R8.64+0x80] ;  /* 0x0400008008deafae */ /* 0x0003e4000b901d46 */
[CC--:B------:R-:W-:Y:S02]  /*0bf0*/  ISETP.GE.AND P6, PT, R242.reuse, R0.reuse, PT ;  /* 0x00000000f200720c */ /* 0x0c0fe40003fc6270 */
[----:B------:R3:W-:Y:S01]  /*0c00*/  @!P0 LDGSTS.E.BYPASS.LTC128B.128 [R222+0x800], [R6.64] ;  /* 0x0080000006de8fae */ /* 0x0007e2000b901d46 */
[-C--:B------:R-:W-:Y:S02]  /*0c10*/  ISETP.GE.AND P4, PT, R242, R0.reuse, PT ;  /* 0x00000000f200720c */ /* 0x080fe40003f86270 */
[CC--:B------:R-:W-:Y:S01]  /*0c20*/  ISETP.GE.AND P5, PT, R21.reuse, R0.reuse, PT ;  /* 0x000000001500720c */ /* 0x0c0fe20003fa6270 */
[----:B------:R3:W-:Y:S01]  /*0c30*/  @!P0 LDGSTS.E.BYPASS.LTC128B.128 [R222+0x2800], [R6.64+0x40] ;  /* 0x0280004006de8fae */ /* 0x0007e2000b901d46 */
[----:B------:R-:W-:-:S03]  /*0c40*/  ISETP.GE.AND P3, PT, R21, R0, PT ;  /* 0x000000001500720c */ /* 0x000fc60003f66270 */
[----:B------:R3:W-:Y:S01]  /*0c50*/  @!P0 LDGSTS.E.BYPASS.LTC128B.128 [R222+0x4800], [R6.64+0x80] ;  /* 0x0480008006de8fae */ /* 0x0007e2000b901d46 */
[----:B------:R-:W-:Y:S02]  /*0c60*/  ISETP.GE.AND P0, PT, R15, R247, PT ;  /* 0x000000f70f00720c */ /* 0x000fe40003f06270 */
[----:B-1----:R-:W-:Y:S02]  /*0c70*/  LEA.HI R9, R16, R31, RZ, 0x4 ;  /* 0x0000001f10097211 */ /* 0x002fe400078f20ff */
[C---:B------:R-:W-:Y:S02]  /*0c80*/  @!P1 LEA R16, P2, R4.reuse, c[0x0][0x160], 0x1 ;  /* 0x0000580004109a11 */ /* 0x040fe400078408ff */
[----:B------:R-:W-:Y:S02]  /*0c90*/  SHF.R.S32.HI R8, RZ, 0x4, R9 ;  /* 0x00000004ff087819 */ /* 0x000fe40000011409 */
[----:B------:R-:W-:Y:S01]  /*0ca0*/  @!P1 LEA.HI.X R17, R4, c[0x0][0x164], R5, 0x1, P2 ;  /* 0x0000590004119a11 */ /* 0x000fe200010f0c05 */
[----:B------:R-:W-:Y:S01]  /*0cb0*/  IMAD R4, R243, c[0x0][0x198], RZ ;  /* 0x00006600f3047a24 */ /* 0x000fe200078e02ff */
[----:B------:R-:W-:-:S03]  /*0cc0*/  LOP3.LUT R5, R9, 0xfffffff0, RZ, 0xc0, !PT ;  /* 0xfffffff009057812 */ /* 0x000fc600078ec0ff */
[----:B------:R-:W-:Y:S01]  /*0cd0*/  @!P0 IADD3 R12, P2, R244, 0x60, RZ ;  /* 0x00000060f40c8810 */ /* 0x000fe20007f5e0ff */
[----:B------:R1:W-:Y:S01]  /*0ce0*/  @!P1 LDGSTS.E.BYPASS.LTC128B.128 [R222+0x1000], [R16.64] ;  /* 0x0100000010de9fae */ /* 0x0003e2000b901d46 */
[----:B---3--:R-:W-:Y:S01]  /*0cf0*/  LEA.HI R6, R9, R8, RZ, 0x1 ;  /* 0x0000000809067211 */ /* 0x008fe200078f08ff */
[----:B------:R-:W-:Y:S02]  /*0d00*/  IMAD R9, R242, c[0x0][0x19c], R4 ;  /* 0x00006700f2097a24 */ /* 0x000fe400078e0204 */
[----:B------:R-:W-:Y:S01]  /*0d10*/  @!P0 IMAD.X R11, RZ, RZ, R245, P2 ;  /* 0x000000ffff0b8224 */ /* 0x000fe200010e06f5 */
[----:B------:R-:W-:Y:S01]  /*0d20*/  LOP3.LUT R0, R6, 0xfffffffe, RZ, 0xc0, !PT ;  /* 0xfffffffe06007812 */ /* 0x000fe200078ec0ff */
[----:B------:R-:W-:Y:S01]  /*0d30*/  IMAD.WIDE.U32 R6, R242, c[0x0][0x198], R248 ;  /* 0x00006600f2067a25 */ /* 0x000fe200078e00f8 */
[----:B------:R1:W-:Y:S03]  /*0d40*/  @!P1 LDGSTS.E.BYPASS.LTC128B.128 [R222+0x3000], [R16.64+0x40] ;  /* 0x0300004010de9fae */ /* 0x0003e6000b901d46 */
[----:B------:R-:W-:Y:S01]  /*0d50*/  IMAD.IADD R21, R8, 0x1, -R0 ;  /* 0x0000000108157824 */ /* 0x000fe200078e0a00 */
[----:B------:R-:W-:Y:S01]  /*0d60*/  IADD3 R6, P2, R14, R6, RZ ;  /* 0x000000060e067210 */ /* 0x000fe20007f5e0ff */
[----:B------:R-:W-:Y:S01]  /*0d70*/  IMAD.IADD R0, R31, 0x1, -R5 ;  /* 0x000000011f007824 */ /* 0x000fe200078e0a05 */
[----:B------:R1:W-:Y:S01]  /*0d80*/  @!P1 LDGSTS.E.BYPASS.LTC128B.128 [R222+0x5000], [R16.64+0x80] ;  /* 0x0500008010de9fae */ /* 0x0003e2000b901d46 */
[----:B------:R-:W-:Y:S01]  /*0d90*/  IMAD R8, R243, c[0x0][0x1a0], RZ ;  /* 0x00006800f3087a24 */ /* 0x000fe200078e02ff */
[----:B------:R-:W-:Y:S01]  /*0da0*/  IADD3.X R7, R20, R7, R9, P2, !PT ;  /* 0x0000000714077210 */ /* 0x000fe200017fe409 */
[----:B------:R-:W-:Y:S01]  /*0db0*/  IMAD.WIDE.U32 R4, R242, c[0x0][0x1a0], R248 ;  /* 0x00006800f2047a25 */ /* 0x000fe200078e00f8 */
[----:B--2---:R-:W-:-:S02]  /*0dc0*/  LEA.HI R15, R0, R0, RZ, 0x1 ;  /* 0x00000000000f7211 */ /* 0x004fc400078f08ff */
[----:B------:R-:W-:Y:S01]  /*0dd0*/  SHF.R.S32.HI R14, RZ, 0x1f, R0 ;  /* 0x0000001fff0e7819 */ /* 0x000fe20000011400 */
[----:B------:R-:W-:Y:S01]  /*0de0*/  IMAD R8, R242, c[0x0][0x1a4], R8 ;  /* 0x00006900f2087a24 */ /* 0x000fe200078e0208 */
[----:B------:R-:W-:Y:S01]  /*0df0*/  LOP3.LUT R9, R15, 0x7fffffe, RZ, 0xc0, !PT ;  /* 0x07fffffe0f097812 */ /* 0x000fe200078ec0ff */
[----:B------:R-:W-:Y:S01]  /*0e00*/  IMAD.WIDE.U32 R240, R13, c[0x0][0x1b0], R6 ;  /* 0x00006c000df07a25 */ /* 0x000fe200078e0006 */
[----:B------:R-:W-:Y:S02]  /*0e10*/  IADD3 R10, P2, R18, R4, RZ ;  /* 0x00000004120a7210 */ /* 0x000fe40007f5e0ff */
[----:B------:R-:W-:Y:S01]  /*0e20*/  LEA.HI R22, R14, R0, RZ, 0x3 ;  /* 0x000000000e167211 */ /* 0x000fe200078f18ff */
[----:B------:R-:W-:Y:S01]  /*0e30*/  IMAD.IADD R146, R0, 0x1, -R9 ;  /* 0x0000000100927824 */ /* 0x000fe200078e0a09 */
[----:B------:R-:W-:Y:S01]  /*0e40*/  SHF.R.S32.HI R0, RZ, 0x1f, R13 ;  /* 0x0000001fff007819 */ /* 0x000fe2000001140d */
[----:B------:R-:W-:Y:S01]  /*0e50*/  @!P0 IMAD R14, R11, c[0x0][0x190], RZ ;  /* 0x000064000b0e8a24 */ /* 0x000fe200078e02ff */
[----:B------:R-:W-:Y:S01]  /*0e60*/  IADD3.X R11, R19, R5, R8, P2, !PT ;  /* 0x00000005130b7210 */ /* 0x000fe200017fe408 */
[----:B------:R-:W-:Y:S01]  /*0e70*/  @!P0 IMAD.WIDE.U32 R8, R12, c[0x0][0x190], R2 ;  /* 0x000064000c088a25 */ /* 0x000fe200078e0002 */
[----:B------:R-:W-:-:S03]  /*0e80*/  LOP3.LUT R5, R24, 0xfffffff8, RZ, 0xc0, !PT ;  /* 0xfffffff818057812 */ /* 0x000fc600078ec0ff */
[----:B------:R-:W-:Y:S01]  /*0e90*/  IMAD.MOV.U32 R18, RZ, RZ, c[0x0][0x198] ;  /* 0x00006600ff127624 */ /* 0x000fe200078e00ff */
[----:B------:R-:W-:Y:S01]  /*0ea0*/  @!P0 LEA R6, P2, R8, c[0x0][0x160], 0x1 ;  /* 0x0000580008068a11 */ /* 0x000fe200078408ff */
[----:B------:R-:W-:Y:S02]  /*0eb0*/  IMAD.MOV.U32 R3, RZ, RZ, 0x6 ;  /* 0x00000006ff037424 */ /* 0x000fe400078e00ff */
[----:B------:R-:W-:Y:S01]  /*0ec0*/  IMAD R2, R0, c[0x0][0x1b0], RZ ;  /* 0x00006c0000027a24 */ /* 0x000fe200078e02ff */
[----:B------:R-:W-:Y:S01]  /*0ed0*/  SHF.L.U64.HI R149, R18, R149, c[0x0][0x19c] ;  /* 0x0000670012957619 */ /* 0x000fe20000010295 */
[----:B------:R-:W-:Y:S01]  /*0ee0*/  @!P0 IMAD R14, R12, c[0x0][0x194], R14 ;  /* 0x000065000c0e8a24 */ /* 0x000fe200078e020e */
[----:B------:R-:W-:Y:S01]  /*0ef0*/  SHF.L.U64.HI R152, R18, R3, c[0x0][0x19c] ;  /* 0x0000670012987619 */ /* 0x000fe20000010203 */
[----:B------:R-:W-:Y:S01]  /*0f00*/  IMAD R2, R13, c[0x0][0x1b4], R2 ;  /* 0x00006d000d027a24 */ /* 0x000fe200078e0202 */
[----:B------:R-:W-:Y:S01]  /*0f10*/  SHF.R.S32.HI R12, RZ, 0x1f, R30 ;  /* 0x0000001fff0c7819 */ /* 0x000fe2000001141e */
[----:B------:R-:W-:-:S02]  /*0f20*/  IMAD R0, R0, c[0x0][0x1b8], RZ ;  /* 0x00006e0000007a24 */ /* 0x000fc400078e02ff */
[----:B------:R-:W-:Y:S02]  /*0f30*/  IMAD.SHL.U32 R150, R18, 0x40, RZ ;  /* 0x0000004012967824 */ /* 0x000fe400078e00ff */
[----:B------:R-:W-:Y:S02]  /*0f40*/  IMAD R3, R152, R30, RZ ;  /* 0x0000001e98037224 */ /* 0x000fe400078e02ff */
[----:B------:R-:W-:Y:S02]  /*0f50*/  IMAD.IADD R237, R241, 0x1, R2 ;  /* 0x00000001f1ed7824 */ /* 0x000fe400078e0202 */
[----:B------:R-:W-:Y:S02]  /*0f60*/  IMAD.MOV.U32 R236, RZ, RZ, R240 ;  /* 0x000000ffffec7224 */ /* 0x000fe400078e00f0 */
[----:B------:R-:W-:Y:S02]  /*0f70*/  IMAD R20, R13, c[0x0][0x1bc], R0 ;  /* 0x00006f000d147a24 */ /* 0x000fe400078e0200 */
[----:B------:R-:W-:-:S02]  /*0f80*/  @!P0 IMAD.IADD R0, R9, 0x1, R14 ;  /* 0x0000000109008824 */ /* 0x000fc400078e020e */
[-C--:B------:R-:W-:Y:S02]  /*0f90*/  IMAD R4, R12, R150.reuse, R3 ;  /* 0x000000960c047224 */ /* 0x080fe400078e0203 */
[----:B------:R-:W-:Y:S01]  /*0fa0*/  IMAD.WIDE.U32 R2, R30, R150, R236 ;  /* 0x000000961e027225 */ /* 0x000fe200078e00ec */
[----:B------:R-:W-:-:S03]  /*0fb0*/  @!P0 LEA.HI.X R7, R8, c[0x0][0x164], R0, 0x1, P2 ;  /* 0x0000590008078a11 */ /* 0x000fc600010f0c00 */
[----:B------:R-:W-:Y:S01]  /*0fc0*/  IMAD.IADD R0, R3, 0x1, R4 ;  /* 0x0000000103007824 */ /* 0x000fe200078e0204 */
[----:B------:R-:W-:Y:S01]  /*0fd0*/  @!P6 LEA R4, P2, R2, c[0x0][0x168], 0x1 ;  /* 0x00005a000204ea11 */ /* 0x000fe200078408ff */
[----:B------:R-:W-:Y:S01]  /*0fe0*/  IMAD.SHL.U32 R151, R18, 0x20, RZ ;  /* 0x0000002012977824 */ /* 0x000fe200078e00ff */
[----:B------:R2:W-:Y:S01]  /*0ff0*/  @!P0 LDGSTS.E.BYPASS.LTC128B.128 [R222+0x1800], [R6.64] ;  /* 0x0180000006de8fae */ /* 0x0005e2000b901d46 */
[----:B------:R-:W-:Y:S01]  /*1000*/  IMAD.IADD R14, R31, 0x1, -R5 ;  /* 0x000000011f0e7824 */ /* 0x000fe200078e0a05 */
[----:B------:R-:W-:Y:S01]  /*1010*/  @!P6 LEA.HI.X R5, R2, c[0x0][0x16c], R0, 0x1, P2 ;  /* 0x00005b000205ea11 */ /* 0x000fe200010f0c00 */
[----:B------:R-:W-:Y:S01]  /*1020*/  IMAD.WIDE.U32 R238, R13, c[0x0][0x1b8], R10 ;  /* 0x00006e000dee7a25 */ /* 0x000fe200078e000a */
[----:B------:R-:W-:Y:S01]  /*1030*/  @!P5 IADD3 R3, P2, R151, R2, RZ ;  /* 0x000000029703d210 */ /* 0x000fe20007f5e0ff */
[----:B------:R2:W-:Y:S01]  /*1040*/  @!P0 LDGSTS.E.BYPASS.LTC128B.128 [R222+0x3800], [R6.64+0x40] ;  /* 0x0380004006de8fae */ /* 0x0005e2000b901d46 */
[----:B------:R-:W-:Y:S01]  /*1050*/  LEA.HI R9, R14, R14, RZ, 0x1 ;  /* 0x0000000e0e097211 */ /* 0x000fe200078f08ff */
[----:B------:R-:W-:Y:S01]  /*1060*/  IMAD R8, R12, c[0x0][0x1a0], RZ ;  /* 0x000068000c087a24 */ /* 0x000fe200078e02ff */
[----:B------:R-:W-:Y:S01]  /*1070*/  SHF.R.S32.HI R11, RZ, 0x1, R15 ;  /* 0x00000001ff0b7819 */ /* 0x000fe2000001140f */
[----:B------:R-:W-:Y:S01]  /*1080*/  @!P5 IMAD.X R0, R149, 0x1, R0, P2 ;  /* 0x000000019500d824 */ /* 0x000fe200010e0600 */
[C---:B------:R-:W-:Y:S01]  /*1090*/  @!P5 LEA R2, P2, R3.reuse, c[0x0][0x168], 0x1 ;  /* 0x00005a000302da11 */ /* 0x040fe200078408ff */
[----:B------:R2:W-:Y:S01]  /*10a0*/  @!P0 LDGSTS.E.BYPASS.LTC128B.128 [R222+0x5800], [R6.64+0x80] ;  /* 0x0580008006de8fae */ /* 0x0005e2000b901d46 */
[----:B------:R-:W-:Y:S01]  /*10b0*/  SHF.R.S32.HI R29, RZ, 0x1, R9 ;  /* 0x00000001ff1d7819 */ /* 0x000fe20000011409 */
[----:B------:R-:W-:Y:S01]  /*10c0*/  IMAD.WIDE.U32 R18, R30, c[0x0][0x1a0], RZ ;  /* 0x000068001e127a25 */ /* 0x000fe200078e00ff */
[----:B------:R-:W-:Y:S01]  /*10d0*/  @!P5 LEA.HI.X R3, R3, c[0x0][0x16c], R0, 0x1, P2 ;  /* 0x00005b000303da11 */ /* 0x000fe200010f0c00 */
[----:B------:R3:W-:Y:S01]  /*10e0*/  @!P6 LDGSTS.E.BYPASS.LTC128B.128 [R222+0x6000], [R4.64] ;  /* 0x0600000004deefae */ /* 0x0007e2000b901d46 */
[----:B------:R-:W-:Y:S01]  /*10f0*/  SHF.R.S32.HI R10, RZ, 0x1f, R15 ;  /* 0x0000001fff0a7819 */ /* 0x000fe2000001140f */
[----:B------:R-:W-:-:S02]  /*1100*/  IMAD.SHL.U32 R12, R29, 0x40, RZ ;  /* 0x000000401d0c7824 */ /* 0x000fc400078e00ff */
[----:B------:R3:W-:Y:S01]  /*1110*/  @!P6 LDGSTS.E.BYPASS.LTC128B.128 [R222+0x7000], [R4.64+0x40] ;  /* 0x0700004004deefae */ /* 0x0007e2000b901d46 */
[----:B------:R-:W-:Y:S01]  /*1120*/  IMAD R13, R30, c[0x0][0x1a4], R8 ;  /* 0x000069001e0d7a24 */ /* 0x000fe200078e0208 */
[----:B------:R-:W-:Y:S01]  /*1130*/  LEA.HI R10, R10, R11, RZ, 0x2 ;  /* 0x0000000b0a0a7211 */ /* 0x000fe200078f10ff */
[----:B------:R-:W-:Y:S01]  /*1140*/  IMAD.SHL.U32 R8, R23, 0x8, RZ ;  /* 0x0000000817087824 */ /* 0x000fe200078e00ff */
[----:B------:R3:W-:Y:S01]  /*1150*/  @!P6 LDGSTS.E.BYPASS.LTC128B.128 [R222+0x8000], [R4.64+0x80] ;  /* 0x0800008004deefae */ /* 0x0007e2000b901d46 */
[----:B------:R-:W-:Y:S01]  /*1160*/  LOP3.LUT R0, R12, 0xc0, RZ, 0xc0, !PT ;  /* 0x000000c00c007812 */ /* 0x000fe200078ec0ff */
[----:B------:R-:W-:Y:S01]  /*1170*/  IMAD.IADD R15, R19, 0x1, R13 ;  /* 0x00000001130f7824 */ /* 0x000fe200078e020d */
[----:B------:R-:W-:Y:S01]  /*1180*/  LOP3.LUT R13, R10, 0xfffffffc, RZ, 0xc0, !PT ;  /* 0xfffffffc0a0d7812 */ /* 0x000fe200078ec0ff */
[----:B------:R4:W-:Y:S01]  /*1190*/  @!P5 LDGSTS.E.BYPASS.LTC128B.128 [R222+0x6800], [R2.64] ;  /* 0x0680000002dedfae */ /* 0x0009e2000b901d46 */
[----:B------:R-:W-:Y:S01]  /*11a0*/  LOP3.LUT R8, R0, 0x8, R8, 0xf8, !PT ;  /* 0x0000000800087812 */ /* 0x000fe200078ef808 */
[----:B------:R-:W-:Y:S01]  /*11b0*/  IMAD.IADD R235, R239, 0x1, R20 ;  /* 0x00000001efeb7824 */ /* 0x000fe200078e0214 */
[----:B------:R-:W-:Y:S01]  /*11c0*/  SHF.R.U32.HI R0, RZ, 0x3, R0 ;  /* 0x00000003ff007819 */ /* 0x000fe20000011600 */
[----:B------:R4:W-:Y:S01]  /*11d0*/  @!P5 LDGSTS.E.BYPASS.LTC128B.128 [R222+0x7800], [R2.64+0x40] ;  /* 0x0780004002dedfae */ /* 0x0009e2000b901d46 */
[----:B------:R-:W-:Y:S01]  /*11e0*/  IMAD.IADD R13, R11, 0x1, -R13 ;  /* 0x000000010b0d7824 */ /* 0x000fe200078e0a0d */
[----:B------:R-:W-:-:S02]  /*11f0*/  LOP3.LUT R12, R9, 0x3fffffe, RZ, 0xc0, !PT ;  /* 0x03fffffe090c7812 */ /* 0x000fc400078ec0ff */
[----:B------:R4:W-:Y:S01]  /*1200*/  @!P5 LDGSTS.E.BYPASS.LTC128B.128 [R222+0x8800], [R2.64+0x80] ;  /* 0x0880008002dedfae */ /* 0x0009e2000b901d46 */
[----:B------:R-:W-:Y:S01]  /*1210*/  LOP3.LUT R11, R8, R0, RZ, 0x3c, !PT ;  /* 0x00000000080b7212 */ /* 0x000fe200078e3cff */
[----:B------:R-:W-:Y:S01]  /*1220*/  IMAD.SHL.U32 R0, R13, 0x40, RZ ;  /* 0x000000400d007824 */ /* 0x000fe200078e00ff */
[----:B------:R-:W-:Y:S01]  /*1230*/  LEA R9, P2, R18, R238, 0x6 ;  /* 0x000000ee12097211 */ /* 0x000fe200078430ff */
[----:B------:R-:W0:Y:S01]  /*1240*/  LDGDEPBAR ;  /* 0x00000000000079af */ /* 0x000e220000000000 */
[----:B--2---:R-:W-:Y:S02]  /*1250*/  @!P3 IMAD.MOV.U32 R7, RZ, RZ, c[0x0][0x1a4] ;  /* 0x00006900ff07b624 */ /* 0x004fe400078e00ff */
[----:B------:R-:W-:Y:S01]  /*1260*/  LOP3.LUT R0, R0, 0xc0, RZ, 0xc0, !PT ;  /* 0x000000c000007812 */ /* 0x000fe200078ec0ff */
[----:B------:R-:W-:Y:S01]  /*1270*/  IMAD.IADD R10, R14, 0x1, -R12 ;  /* 0x000000010e0a7824 */ /* 0x000fe200078e0a0c */
[----:B------:R-:W-:-:S03]  /*1280*/  LEA.HI.X R8, R18, R235, R15, 0x6, P2 ;  /* 0x000000eb12087211 */ /* 0x000fc600010f340f */
[----:B------:R-:W-:Y:S02]  /*1290*/  IMAD R10, R21, 0x8, R10 ;  /* 0x00000008150a7824 */ /* 0x000fe400078e020a */
[----:B---3--:R-:W-:Y:S01]  /*12a0*/  @!P3 IMAD.MOV.U32 R5, RZ, RZ, c[0x0][0x1a0] ;  /* 0x00006800ff05b624 */ /* 0x008fe200078e00ff */
[----:B------:R-:W-:Y:S01]  /*12b0*/  @!P4 LEA R4, P1, R9, c[0x0][0x170], 0x1 ;  /* 0x00005c000904ca11 */ /* 0x000fe200078208ff */
[----:B----4-:R-:W-:Y:S01]  /*12c0*/  IMAD.SHL.U32 R3, R21, 0x8, RZ ;  /* 0x0000000815037824 */ /* 0x010fe200078e00ff */
[----:B------:R-:W-:-:S04]  /*12d0*/  DEPBAR.LE SB0, 0x0 ;  /* 0x000080000000791a */ /* 0x000fc80000000000 */
[----:B------:R-:W-:Y:S01]  /*12e0*/  BAR.SYNC.DEFER_BLOCKING 0x0 ;  /* 0x0000000000007b1d */ /* 0x000fe20000010000 */
[----:B------:R-:W-:Y:S01]  /*12f0*/  IMAD.SHL.U32 R2, R22, 0x20, RZ ;  /* 0x0000002016027824 */ /* 0x000fe200078e00ff */
[----:B------:R-:W-:Y:S02]  /*1300*/  LOP3.LUT R3, R0, 0x8, R3, 0xf8, !PT ;  /* 0x0000000800037812 */ /* 0x000fe400078ef803 */
[----:B------:R-:W-:Y:S02]  /*1310*/  SHF.R.U32.HI R0, RZ, 0x3, R0 ;  /* 0x00000003ff007819 */ /* 0x000fe40000011600 */
[----:B------:R-:W-:Y:S02]  /*1320*/  LOP3.LUT R144, R2, 0xffffff00, RZ, 0xc0, !PT ;  /* 0xffffff0002907812 */ /* 0x000fe400078ec0ff */
[----:B------:R-:W-:Y:S02]  /*1330*/  @!P3 LEA R2, P0, R5, R9, 0x5 ;  /* 0x000000090502b211 */ /* 0x000fe400078028ff */
[----:B------:R-:W-:Y:S01]  /*1340*/  LOP3.LUT R145, R3, R0, RZ, 0x3c, !PT ;  /* 0x0000000003917212 */ /* 0x000fe200078e3cff */
[----:B------:R-:W-:Y:S01]  /*1350*/  IMAD R3, R25, 0x200, R144 ;  /* 0x0000020019037824 */ /* 0x000fe200078e0290 */
[----:B------:R-:W-:Y:S01]  /*1360*/  @!P3 LEA.HI.X R7, R5, R8, R7, 0x5, P0 ;  /* 0x000000080507b211 */ /* 0x000fe200000f2c07 */
[----:B------:R-:W-:Y:S01]  /*1370*/  IMAD.U32 R0, R10, 0x20, R11 ;  /* 0x000000200a007824 */ /* 0x000fe200078e000b */
[----:B------:R-:W-:Y:S01]  /*1380*/  @!P3 LEA R6, P0, R2, c[0x0][0x170], 0x1 ;  /* 0x00005c000206ba11 */ /* 0x000fe200078008ff */
[----:B------:R-:W-:Y:S01]  /*1390*/  IMAD R3, R146, 0x20, R3 ;  /* 0x0000002092037824 */ /* 0x000fe200078e0203 */
[----:B------:R-:W-:Y:S01]  /*13a0*/  @!P4 LEA.HI.X R5, R9, c[0x0][0x174], R8, 0x1, P1 ;  /* 0x00005d000905ca11 */ /* 0x000fe200008f0c08 */
[----:B------:R-:W-:Y:S01]  /*13b0*/  IMAD.SHL.U32 R217, R0, 0x2, RZ ;  /* 0x0000000200d97824 */ /* 0x000fe200078e00ff */
[----:B------:R-:W-:Y:S01]  /*13c0*/  @!P3 LEA.HI.X R7, R2, c[0x0][0x174], R7, 0x1, P0 ;  /* 0x00005d000207ba11 */ /* 0x000fe200000f0c07 */
[----:B------:R-:W-:Y:S01]  /*13d0*/  IMAD.IADD R2, R145, 0x1, R3 ;  /* 0x0000000191027824 */ /* 0x000fe200078e0203 */
[----:B------:R-:W-:Y:S01]  /*13e0*/  LOP3.LUT P0, RZ, R29, 0x2, RZ, 0xc0, !PT ;  /* 0x000000021dff7812 */ /* 0x000fe2000780c0ff */
[----:B------:R-:W-:Y:S01]  /*13f0*/  IMAD.MOV.U32 R0, RZ, RZ, 0x20 ;  /* 0x00000020ff007424 */ /* 0x000fe200078e00ff */
[----:B------:R-:W-:Y:S01]  /*1400*/  LOP3.LUT P1, RZ, R13, 0x2, RZ, 0xc0, !PT ;  /* 0x000000020dff7812 */ /* 0x000fe2000782c0ff */
[----:B------:R-:W-:Y:S01]  /*1410*/  IMAD.SHL.U32 R220, R2, 0x2, RZ ;  /* 0x0000000202dc7824 */ /* 0x000fe200078e00ff */
[----:B------:R-:W-:Y:S01]  /*1420*/  @P4 STS [R222+0x9000], RZ ;  /* 0x009000ffde004388 */ /* 0x000fe20000000800 */
[----:B------:R-:W-:Y:S01]  /*1430*/  IMAD.MOV.U32 R2, RZ, RZ, 0x10 ;  /* 0x00000010ff027424 */ /* 0x000fe200078e00ff */
[----:B------:R-:W-:-:S02]  /*1440*/  SEL R0, R0, 0xffffffe0, !P0 ;  /* 0xffffffe000007807 */ /* 0x000fc40004000000 */
[----:B------:R-:W-:Y:S01]  /*1450*/  @P4 STS [R222+0x9004], RZ ;  /* 0x009004ffde004388 */ /* 0x000fe20000000800 */
[----:B------:R-:W-:Y:S02]  /*1460*/  LOP3.LUT R3, R147, 0xffffffe0, RZ, 0xc0, !PT ;  /* 0xffffffe093037812 */ /* 0x000fe400078ec0ff */
[----:B------:R-:W-:Y:S01]  /*1470*/  SEL R2, R2, 0xfffffff0, !P1 ;  /* 0xfffffff002027807 */ /* 0x000fe20004800000 */
[----:B------:R-:W-:Y:S01]  /*1480*/  @P4 STS.64 [R222+0x9008], RZ ;  /* 0x009008ffde004388 */ /* 0x000fe20000000a00 */
[----:B------:R-:W-:Y:S02]  /*1490*/  IMAD.IADD R219, R217, 0x1, R0 ;  /* 0x00000001d9db7824 */ /* 0x000fe400078e0200 */
[C---:B------:R-:W-:Y:S01]  /*14a0*/  IMAD.SHL.U32 R0, R31.reuse, 0x2, RZ ;  /* 0x000000021f007824 */ /* 0x040fe200078e00ff */
[----:B------:R-:W-:Y:S01]  /*14b0*/  @P4 STS.128 [R222+0xa000], RZ ;  /* 0x00a000ffde004388 */ /* 0x000fe20000000c00 */
[----:B------:R-:W-:Y:S02]  /*14c0*/  IMAD R221, R2, 0x2, R220 ;  /* 0x0000000202dd7824 */ /* 0x000fe400078e02dc */
[----:B------:R-:W-:Y:S01]  /*14d0*/  IMAD.IADD R3, R31, 0x1, -R3 ;  /* 0x000000011f037824 */ /* 0x000fe200078e0a03 */
[----:B------:R-:W-:Y:S01]  /*14e0*/  @P4 STS.128 [R222+0xb000], RZ ;  /* 0x00b000ffde004388 */ /* 0x000fe20000000c00 */
[----:B------:R-:W-:-:S03]  /*14f0*/  LOP3.LUT R0, R0, 0x6, RZ, 0xc0, !PT ;  /* 0x0000000600007812 */ /* 0x000fc600078ec0ff */
[----:B------:R-:W-:Y:S01]  /*1500*/  @!PT LDS RZ, [RZ] ;  /* 0x00000000fffff984 */ /* 0x000fe20000000800 */
[----:B------:R-:W-:Y:S01]  /*1510*/  @!PT LDS RZ, [RZ] ;  /* 0x00000000fffff984 */ /* 0x000fe20000000800 */
[----:B------:R-:W-:Y:S01]  /*1520*/  @!PT LDS RZ, [RZ] ;  /* 0x00000000fffff984 */ /* 0x000fe20000000800 */
[----:B------:R2:W-:Y:S02]  /*1530*/  @!P4 LDGSTS.E.BYPASS.LTC128B.128 [R222+0x9000], [R4.64] ;  /* 0x0900000004decfae */ /* 0x0005e4000b901d46 */
[----:B------:R-:W-:Y:S02]  /*1540*/  IMAD R0, R30, 0x40, R0 ;  /* 0x000000401e007824 */ /* 0x000fe400078e0200 */
[----:B------:R2:W-:Y:S03]  /*1550*/  @!P4 LDGSTS.E.BYPASS.LTC128B.128 [R222+0xa000], [R4.64+0x40] ;  /* 0x0a00004004decfae */ /* 0x0005e6000b901d46 */
[C---:B------:R-:W-:Y:S01]  /*1560*/  ISETP.GE.AND P2, PT, R0.reuse, R28, PT ;  /* 0x0000001c0000720c */ /* 0x040fe20003f46270 */
[----:B------:R2:W-:Y:S04]  /*1570*/  @!P4 LDGSTS.E.BYPASS.LTC128B.128 [R222+0xb000], [R4.64+0x80] ;  /* 0x0b00008004decfae */ /* 0x0005e8000b901d46 */
[----:B------:R-:W-:Y:S04]  /*1580*/  @P3 STS.128 [R222+0x9800], RZ ;  /* 0x009800ffde003388 */ /* 0x000fe80000000c00 */
[----:B------:R-:W-:Y:S04]  /*1590*/  @P3 STS.128 [R222+0xa800], RZ ;  /* 0x00a800ffde003388 */ /* 0x000fe80000000c00 */
[----:B------:R-:W-:Y:S04]  /*15a0*/  @P3 STS.128 [R222+0xb800], RZ ;  /* 0x00b800ffde003388 */ /* 0x000fe80000000c00 */
[----:B------:R-:W-:Y:S01]  /*15b0*/  @!PT LDS RZ, [RZ] ;  /* 0x00000000fffff984 */ /* 0x000fe20000000800 */
[----:B------:R-:W-:Y:S01]  /*15c0*/  @!PT LDS RZ, [RZ] ;  /* 0x00000000fffff984 */ /* 0x000fe20000000800 */
[----:B------:R-:W-:Y:S01]  /*15d0*/  @!PT LDS RZ, [RZ] ;  /* 0x00000000fffff984 */ /* 0x000fe20000000800 */
[----:B------:R2:W-:Y:S04]  /*15e0*/  @!P3 LDGSTS.E.BYPASS.LTC128B.128 [R222+0x9800], [R6.64] ;  /* 0x0980000006debfae */ /* 0x0005e8000b901d46 */
[----:B------:R2:W-:Y:S04]  /*15f0*/  @!P3 LDGSTS.E.BYPASS.LTC128B.128 [R222+0xa800], [R6.64+0x40] ;  /* 0x0a80004006debfae */ /* 0x0005e8000b901d46 */
[----:B------:R2:W-:Y:S04]  /*1600*/  @!P3 LDGSTS.E.BYPASS.LTC128B.128 [R222+0xb800], [R6.64+0x80] ;  /* 0x0b80008006debfae */ /* 0x0005e8000b901d46 */
[----:B------:R-:W-:Y:S04]  /*1610*/  LDSM.16.M88.4 R8, [R217+0x6000] ;  /* 0x00600000d908783b */ /* 0x000fe80000000200 */
[----:B------:R-:W-:Y:S04]  /*1620*/  LDSM.16.M88.4 R20, [R217+0x6400] ;  /* 0x00640000d914783b */ /* 0x000fe80000000200 */
[----:B------:R-:W-:Y:S04]  /*1630*/  LDSM.16.M88.4 R24, [R217+0x6800] ;  /* 0x00680000d918783b */ /* 0x000fe80000000200 */
[----:B------:R-:W-:Y:S04]  /*1640*/  LDSM.16.M88.4 R40, [R217+0x6c00] ;  /* 0x006c0000d928783b */ /* 0x000fe80000000200 */
[----:B-1----:R-:W1:Y:S04]  /*1650*/  LDSM.16.M88.4 R16, [R220] ;  /* 0x00000000dc10783b */ /* 0x002e680000000200 */
[----:B------:R-:W-:Y:S04]  /*1660*/  LDSM.16.M88.4 R44, [R219+0x6000] ;  /* 0x00600000db2c783b */ /* 0x000fe80000000200 */
[----:B--2---:R-:W2:Y:S04]  /*1670*/  LDSM.16.M88.4 R4, [R220+0x1000] ;  /* 0x00100000dc04783b */ /* 0x004ea80000000200 */
[----:B------:R-:W3:Y:S04]  /*1680*/  LDSM.16.M88.4 R12, [R221+0x1000] ;  /* 0x00100000dd0c783b */ /* 0x000ee80000000200 */
[----:B------:R-:W4:Y:S04]  /*1690*/  LDSM.16.M88.4 R36, [R219+0x6800] ;  /* 0x00680000db24783b */ /* 0x000f280000000200 */
[----:B------:R-:W5:Y:S04]  /*16a0*/  LDSM.16.M88.4 R48, [R219+0x6400] ;  /* 0x00640000db30783b */ /* 0x000f680000000200 */
[----:B------:R-:W3:Y:S04]  /*16b0*/  LDSM.16.M88.4 R32, [R219+0x6c00] ;  /* 0x006c0000db20783b */ /* 0x000ee80000000200 */
[----:B------:R-:W-:Y:S04]  /*16c0*/  LDSM.16.M88.4 R52, [R217+0x7400] ;  /* 0x00740000d934783b */ /* 0x000fe80000000200 */
[----:B------:R-:W-:Y:S04]  /*16d0*/  LDSM.16.M88.4 R84, [R217+0x7800] ;  /* 0x00780000d954783b */ /* 0x000fe80000000200 */
[----:B------:R-:W-:Y:S01]  /*16e0*/  LDSM.16.M88.4 R92, [R217+0x7c00] ;  /* 0x007c0000d95c783b */ /* 0x000fe20000000200 */
[-C--:B-1----:R-:W-:Y:S03]  /*16f0*/  HMMA.16816.F32 R124, R16, R8.reuse, RZ ;  /* 0x00000008107c723c */ /* 0x082fe600000018ff */
[----:B------:R1:W-:Y:S04]  /*1700*/  STL [R1], R3 ;  /* 0x0000000301007387 */ /* 0x0003e80000100800 */
[----:B------:R-:W0:Y:S01]  /*1710*/  LDGDEPBAR ;  /* 0x00000000000079af */ /* 0x000e220000000000 */
[C---:B--2---:R-:W-:Y:S08]  /*1720*/  HMMA.16816.F32 R60, R4.reuse, R8, RZ ;  /* 0x00000008043c723c */ /* 0x044ff000000018ff */
[C---:B------:R-:W-:Y:S08]  /*1730*/  HMMA.16816.F32 R76, R4.reuse, R10, RZ ;  /* 0x0000000a044c723c */ /* 0x040ff000000018ff */
[----:B------:R-:W-:Y:S01]  /*1740*/  HMMA.16816.F32 R56, R4, R20, RZ ;  /* 0x000000140438723c */ /* 0x000fe200000018ff */
[----:B-1----:R-:W-:-:S04]  /*1750*/  IADD3 R3, R0, 0x10, RZ ;  /* 0x0000001000037810 */ /* 0x002fc80007ffe0ff */
[----:B------:R-:W-:-:S03]  /*1760*/  ISETP.GE.AND P5, PT, R3, R28, PT ;  /* 0x0000001c0300720c */ /* 0x000fc60003fa6270 */
[----:B------:R-:W-:Y:S01]  /*1770*/  HMMA.16816.F32 R64, R4, R24, RZ ;  /* 0x000000180440723c */ /* 0x000fe200000018ff */
[----:B------:R-:W-:-:S04]  /*1780*/  IADD3 R3, R0, 0x18, RZ ;  /* 0x0000001800037810 */ /* 0x000fc80007ffe0ff */
[----:B------:R-:W-:Y:S02]  /*1790*/  ISETP.GE.AND P3, PT, R3, R28, PT ;  /* 0x0000001c0300720c */ /* 0x000fe40003f66270 */
[----:B------:R-:W-:Y:S01]  /*17a0*/  IADD3 R3, R0, 0x19, RZ ;  /* 0x0000001900037810 */ /* 0x000fe20007ffe0ff */
[C---:B------:R-:W-:Y:S08]  /*17b0*/  HMMA.16816.F32 R68, R4.reuse, R40, RZ ;  /* 0x000000280444723c */ /* 0x040ff000000018ff */
[C---:B------:R-:W-:Y:S08]  /*17c0*/  HMMA.16816.F32 R72, R4.reuse, R22, RZ ;  /* 0x000000160448723c */ /* 0x040ff000000018ff */
[C---:B------:R-:W-:Y:S08]  /*17d0*/  HMMA.16816.F32 R96, R4.reuse, R26, RZ ;  /* 0x0000001a0460723c */ /* 0x040ff000000018ff */
[----:B------:R-:W-:Y:S01]  /*17e0*/  HMMA.16816.F32 R88, R4, R42, RZ ;  /* 0x0000002a0458723c */ /* 0x000fe200000018ff */
[----:B------:R-:W1:Y:S07]  /*17f0*/  LDSM.16.M88.4 R4, [R221] ;  /* 0x00000000dd04783b */ /* 0x000e6e0000000200 */
[C---:B------:R-:W-:Y:S01]  /*1800*/  HMMA.16816.F32 R128, R16.reuse, R10, RZ ;  /* 0x0000000a1080723c */ /* 0x040fe200000018ff */
[----:B------:R-:W-:Y:S07]  /*1810*/  LDSM.16.M88.4 R8, [R220+0x3000] ;  /* 0x00300000dc08783b */ /* 0x000fee0000000200 */
[C---:B------:R-:W-:Y:S08]  /*1820*/  HMMA.16816.F32 R112, R16.reuse, R20, RZ ;  /* 0x000000141070723c */ /* 0x040ff000000018ff */
[C---:B------:R-:W-:Y:S01]  /*1830*/  HMMA.16816.F32 R120, R16.reuse, R22, RZ ;  /* 0x000000161078723c */ /* 0x040fe200000018ff */
[----:B------:R-:W2:Y:S07]  /*1840*/  LDSM.16.M88.4 R20, [R217+0x7000] ;  /* 0x00700000d914783b */ /* 0x000eae0000000200 */
[C---:B------:R-:W-:Y:S08]  /*1850*/  HMMA.16816.F32 R108, R16.reuse, R24, RZ ;  /* 0x00000018106c723c */ /* 0x040ff000000018ff */
[C---:B------:R-:W-:Y:S08]  /*1860*/  HMMA.16816.F32 R116, R16.reuse, R26, RZ ;  /* 0x0000001a1074723c */ /* 0x040ff000000018ff */
[C---:B------:R-:W-:Y:S08]  /*1870*/  HMMA.16816.F32 R100, R16.reuse, R40, RZ ;  /* 0x000000281064723c */ /* 0x040ff000000018ff */
[----:B------:R-:W-:Y:S01]  /*1880*/  HMMA.16816.F32 R104, R16, R42, RZ ;  /* 0x0000002a1068723c */ /* 0x000fe200000018ff */
[----:B------:R-:W1:Y:S07]  /*1890*/  LDSM.16.M88.4 R16, [R220+0x2000] ;  /* 0x00200000dc10783b */ /* 0x000e6e0000000200 */
[C---:B---3--:R-:W-:Y:S08]  /*18a0*/  HMMA.16816.F32 R80, R12.reuse, R44, R60 ;  /* 0x0000002c0c50723c */ /* 0x048ff0000000183c */
[C---:B----4-:R-:W-:Y:S08]  /*18b0*/  HMMA.16816.F32 R60, R12.reuse, R36, R64 ;  /* 0x000000240c3c723c */ /* 0x050ff00000001840 */
[C---:B-----5:R-:W-:Y:S08]  /*18c0*/  HMMA.16816.F32 R24, R12.reuse, R48, R56 ;  /* 0x000000300c18723c */ /* 0x060ff00000001838 */
[C---:B------:R-:W-:Y:S08]  /*18d0*/  HMMA.16816.F32 R64, R12.reuse, R32, R68 ;  /* 0x000000200c40723c */ /* 0x040ff00000001844 */
[C---:B------:R-:W-:Y:S08]  /*18e0*/  HMMA.16816.F32 R76, R12.reuse, R46, R76 ;  /* 0x0000002e0c4c723c */ /* 0x040ff0000000184c */
[C---:B------:R-:W-:Y:S08]  /*18f0*/  HMMA.16816.F32 R72, R12.reuse, R50, R72 ;  /* 0x000000320c48723c */ /* 0x040ff00000001848 */
[C---:B------:R-:W-:Y:S08]  /*1900*/  HMMA.16816.F32 R68, R12.reuse, R38, R96 ;  /* 0x000000260c44723c */ /* 0x040ff00000001860 */
[----:B------:R-:W-:Y:S08]  /*1910*/  HMMA.16816.F32 R56, R12, R34, R88 ;  /* 0x000000220c38723c */ /* 0x000ff00000001858 */
[C---:B-1----:R-:W-:Y:S08]  /*1920*/  HMMA.16816.F32 R40, R4.reuse, R44, R124 ;  /* 0x0000002c0428723c */ /* 0x042ff0000000187c */
[C---:B------:R-:W-:Y:S08]  /*1930*/  HMMA.16816.F32 R12, R4.reuse, R46, R128 ;  /* 0x0000002e040c723c */ /* 0x040ff00000001880 */
[C---:B------:R-:W-:Y:S08]  /*1940*/  HMMA.16816.F32 R88, R4.reuse, R48, R112 ;  /* 0x000000300458723c */ /* 0x040ff00000001870 */
[C---:B------:R-:W-:Y:S08]  /*1950*/  HMMA.16816.F32 R132, R4.reuse, R36, R108 ;  /* 0x000000240484723c */ /* 0x040ff0000000186c */
[C---:B------:R-:W-:Y:S08]  /*1960*/  HMMA.16816.F32 R136, R4.reuse, R32, R100 ;  /* 0x000000200488723c */ /* 0x040ff00000001864 */
[C---:B------:R-:W-:Y:S08]  /*1970*/  HMMA.16816.F32 R48, R4.reuse, R50, R120 ;  /* 0x000000320430723c */ /* 0x040ff00000001878 */
[C---:B------:R-:W-:Y:S01]  /*1980*/  HMMA.16816.F32 R116, R4.reuse, R38, R116 ;  /* 0x000000260474723c */ /* 0x040fe20000001874 */
[----:B------:R-:W-:Y:S07]  /*1990*/  LDSM.16.M88.4 R36, [R219+0x7000] ;  /* 0x00700000db24783b */ /* 0x000fee0000000200 */
[----:B------:R-:W-:Y:S01]  /*19a0*/  HMMA.16816.F32 R112, R4, R34, R104 ;  /* 0x000000220470723c */ /* 0x000fe20000001868 */
[----:B------:R-:W1:Y:S04]  /*19b0*/  LDSM.16.M88.4 R4, [R221+0x3000] ;  /* 0x00300000dd04783b */ /* 0x000e680000000200 */
[----:B------:R-:W-:Y:S03]  /*19c0*/  LDSM.16.M88.4 R32, [R219+0x7400] ;  /* 0x00740000db20783b */ /* 0x000fe60000000200 */
[C---:B--2---:R-:W-:Y:S08]  /*19d0*/  HMMA.16816.F32 R44, R8.reuse, R20, R80 ;  /* 0x00000014082c723c */ /* 0x044ff00000001850 */
[C---:B------:R-:W-:Y:S01]  /*19e0*/  HMMA.16816.F32 R124, R8.reuse, R52, R24 ;  /* 0x00000034087c723c */ /* 0x040fe20000001818 */
[----:B------:R-:W2:Y:S07]  /*19f0*/  LDSM.16.M88.4 R24, [R219+0x7800] ;  /* 0x00780000db18783b */ /* 0x000eae0000000200 */
[----:B------:R-:W-:Y:S08]  /*1a00*/  HMMA.16816.F32 R108, R8, R22, R76 ;  /* 0x00000016086c723c */ /* 0x000ff0000000184c */
[C---:B------:R-:W-:Y:S01]  /*1a10*/  HMMA.16816.F32 R96, R16.reuse, R20, R40 ;  /* 0x000000141060723c */ /* 0x040fe20000001828 */
[----:B------:R-:W-:Y:S07]  /*1a20*/  LDSM.16.M88.4 R40, [R217+0x8c00] ;  /* 0x008c0000d928783b */ /* 0x000fee0000000200 */
[----:B------:R-:W-:Y:S01]  /*1a30*/  HMMA.16816.F32 R80, R16, R22, R12 ;  /* 0x000000161050723c */ /* 0x000fe2000000180c */
[----:B------:R-:W3:Y:S04]  /*1a40*/  LDSM.16.M88.4 R20, [R219+0x7c00] ;  /* 0x007c0000db14783b */ /* 0x000ee80000000200 */
[----:B------:R-:W-:Y:S03]  /*1a50*/  LDSM.16.M88.4 R12, [R220+0x5000] ;  /* 0x00500000dc0c783b */ /* 0x000fe60000000200 */
[C---:B------:R-:W-:Y:S08]  /*1a60*/  HMMA.16816.F32 R128, R8.reuse, R84, R60 ;  /* 0x000000540880723c */ /* 0x040ff0000000183c */
[C---:B------:R-:W-:Y:S08]  /*1a70*/  HMMA.16816.F32 R140, R8.reuse, R92, R64 ;  /* 0x0000005c088c723c */ /* 0x040ff00000001840 */
[C---:B------:R-:W-:Y:S08]  /*1a80*/  HMMA.16816.F32 R120, R8.reuse, R54, R72 ;  /* 0x000000360878723c */ /* 0x040ff00000001848 */
[C---:B------:R-:W-:Y:S08]  /*1a90*/  HMMA.16816.F32 R104, R8.reuse, R86, R68 ;  /* 0x000000560868723c */ /* 0x040ff00000001844 */
[----:B------:R-:W-:Y:S01]  /*1aa0*/  HMMA.16816.F32 R100, R8, R94, R56 ;  /* 0x0000005e0864723c */ /* 0x000fe20000001838 */
[----:B------:R-:W4:Y:S07]  /*1ab0*/  LDSM.16.M88.4 R8, [R221+0x2000] ;  /* 0x00200000dd08783b */ /* 0x000f2e0000000200 */
[C---:B------:R-:W-:Y:S01]  /*1ac0*/  HMMA.16816.F32 R72, R16.reuse, R54, R48 ;  /* 0x000000361048723c */ /* 0x040fe20000001830 */
[----:B------:R-:W-:Y:S07]  /*1ad0*/  LDSM.16.M88.4 R48, [R217+0x8400] ;  /* 0x00840000d930783b */ /* 0x000fee0000000200 */
[C---:B------:R-:W-:Y:S08]  /*1ae0*/  HMMA.16816.F32 R68, R16.reuse, R84, R132 ;  /* 0x000000541044723c */ /* 0x040ff00000001884 */
[C---:B------:R-:W-:Y:S01]  /*1af0*/  HMMA.16816.F32 R76, R16.reuse, R52, R88 ;  /* 0x00000034104c723c */ /* 0x040fe20000001858 */
[----:B------:R-:W5:Y:S07]  /*1b00*/  LDSM.16.M88.4 R52, [R217+0x8000] ;  /* 0x00800000d934783b */ /* 0x000f6e0000000200 */
[C---:B------:R-:W-:Y:S08]  /*1b10*/  HMMA.16816.F32 R64, R16.reuse, R86, R116 ;  /* 0x000000561040723c */ /* 0x040ff00000001874 */
[C---:B------:R-:W-:Y:S08]  /*1b20*/  HMMA.16816.F32 R60, R16.reuse, R92, R136 ;  /* 0x0000005c103c723c */ /* 0x040ff00000001888 */
[----:B------:R-:W-:Y:S01]  /*1b30*/  HMMA.16816.F32 R56, R16, R94, R112 ;  /* 0x0000005e1038723c */ /* 0x000fe20000001870 */
[----:B------:R-:W5:Y:S07]  /*1b40*/  LDSM.16.M88.4 R16, [R220+0x4000] ;  /* 0x00400000dc10783b */ /* 0x000f6e0000000200 */
[C---:B-1----:R-:W-:Y:S01]  /*1b50*/  HMMA.16816.F32 R84, R4.reuse, R36, R44 ;  /* 0x000000240454723c */ /* 0x042fe2000000182c */
[----:B------:R-:W1:Y:S07]  /*1b60*/  LDSM.16.M88.4 R44, [R217+0x8800] ;  /* 0x00880000d92c783b */ /* 0x000e6e0000000200 */
[C---:B--2---:R-:W-:Y:S08]  /*1b70*/  HMMA.16816.F32 R116, R4.reuse, R26, R104 ;  /* 0x0000001a0474723c */ /* 0x044ff00000001868 */
[----:B---3--:R-:W-:Y:S08]  /*1b80*/  HMMA.16816.F32 R104, R4, R22, R100 ;  /* 0x000000160468723c */ /* 0x008ff00000001864 */
[C---:B----4-:R-:W-:Y:S08]  /*1b90*/  HMMA.16816.F32 R100, R8.reuse, R36, R96 ;  /* 0x000000240864723c */ /* 0x050ff00000001860 */
[-C--:B------:R-:W-:Y:S08]  /*1ba0*/  HMMA.16816.F32 R96, R8, R38.reuse, R80 ;  /* 0x000000260860723c */ /* 0x080ff00000001850 */
[----:B------:R-:W-:Y:S08]  /*1bb0*/  HMMA.16816.F32 R108, R4, R38, R108 ;  /* 0x00000026046c723c */ /* 0x000ff0000000186c */
[C---:B------:R-:W-:Y:S08]  /*1bc0*/  HMMA.16816.F32 R88, R8.reuse, R34, R72 ;  /* 0x000000220858723c */ /* 0x040ff00000001848 */
[----:B------:R-:W-:Y:S08]  /*1bd0*/  HMMA.16816.F32 R80, R8, R24, R68 ;  /* 0x000000180850723c */ /* 0x000ff00000001844 */
[C---:B------:R-:W-:Y:S08]  /*1be0*/  HMMA.16816.F32 R124, R4.reuse, R32, R124 ;  /* 0x00000020047c723c */ /* 0x040ff0000000187c */
[C---:B------:R-:W-:Y:S08]  /*1bf0*/  HMMA.16816.F32 R120, R4.reuse, R34, R120 ;  /* 0x000000220478723c */ /* 0x040ff00000001878 */
[C---:B------:R-:W-:Y:S08]  /*1c00*/  HMMA.16816.F32 R128, R4.reuse, R24, R128 ;  /* 0x000000180480723c */ /* 0x040ff00000001880 */
[----:B------:R-:W-:Y:S01]  /*1c10*/  HMMA.16816.F32 R112, R4, R20, R140 ;  /* 0x000000140470723c */ /* 0x000fe2000000188c */
[----:B------:R-:W-:Y:S07]  /*1c20*/  LDSM.16.M88.4 R4, [R221+0x5000] ;  /* 0x00500000dd04783b */ /* 0x000fee0000000200 */
[C---:B------:R-:W-:Y:S08]  /*1c30*/  HMMA.16816.F32 R92, R8.reuse, R32, R76 ;  /* 0x00000020085c723c */ /* 0x040ff0000000184c */
[C---:B------:R-:W-:Y:S01]  /*1c40*/  HMMA.16816.F32 R72, R8.reuse, R26, R64 ;  /* 0x0000001a0848723c */ /* 0x040fe20000001840 */
[----:B------:R-:W-:Y:S07]  /*1c50*/  LDSM.16.M88.4 R24, [R219+0x8400] ;  /* 0x00840000db18783b */ /* 0x000fee0000000200 */
[C---:B------:R-:W-:Y:S08]  /*1c60*/  HMMA.16816.F32 R68, R8.reuse, R20, R60 ;  /* 0x000000140844723c */ /* 0x040ff0000000183c */
[----:B------:R-:W-:Y:S01]  /*1c70*/  HMMA.16816.F32 R36, R8, R22, R56 ;  /* 0x000000160824723c */ /* 0x000fe20000001838 */
[----:B------:R-:W2:Y:S04]  /*1c80*/  LDSM.16.M88.4 R20, [R219+0x8000] ;  /* 0x00800000db14783b */ /* 0x000ea80000000200 */
[----:B------:R-:W3:Y:S03]  /*1c90*/  LDSM.16.M88.4 R8, [R221+0x4000] ;  /* 0x00400000dd08783b */ /* 0x000ee60000000200 */
[-C--:B-----5:R-:W-:Y:S08]  /*1ca0*/  HMMA.16816.F32 R60, R12, R52.reuse, R84 ;  /* 0x000000340c3c723c */ /* 0x0a0ff00000001854 */
[----:B------:R-:W-:Y:S08]  /*1cb0*/  HMMA.16816.F32 R32, R16, R52, R100 ;  /* 0x000000341020723c */ /* 0x000ff00000001864 */
[C---:B------:R-:W-:Y:S08]  /*1cc0*/  HMMA.16816.F32 R64, R12.reuse, R54, R108 ;  /* 0x000000360c40723c */ /* 0x040ff0000000186c */
[C---:B------:R-:W-:Y:S08]  /*1cd0*/  HMMA.16816.F32 R76, R12.reuse, R48, R124 ;  /* 0x000000300c4c723c */ /* 0x040ff0000000187c */
[C---:B------:R-:W-:Y:S08]  /*1ce0*/  HMMA.16816.F32 R84, R12.reuse, R50, R120 ;  /* 0x000000320c54723c */ /* 0x040ff00000001878 */
[C---:B-1----:R-:W-:Y:S08]  /*1cf0*/  HMMA.16816.F32 R128, R12.reuse, R44, R128 ;  /* 0x0000002c0c80723c */ /* 0x042ff00000001880 */
[C---:B------:R-:W-:Y:S08]  /*1d00*/  HMMA.16816.F32 R116, R12.reuse, R46, R116 ;  /* 0x0000002e0c74723c */ /* 0x040ff00000001874 */
[C---:B------:R-:W-:Y:S08]  /*1d10*/  HMMA.16816.F32 R112, R12.reuse, R40, R112 ;  /* 0x000000280c70723c */ /* 0x040ff00000001870 */
[----:B------:R-:W-:Y:S01]  /*1d20*/  HMMA.16816.F32 R104, R12, R42, R104 ;  /* 0x0000002a0c68723c */ /* 0x000fe20000001868 */
[----:B------:R-:W1:Y:S07]  /*1d30*/  LDSM.16.M88.4 R12, [R219+0x8800] ;  /* 0x00880000db0c783b */ /* 0x000e6e0000000200 */
[C---:B------:R-:W-:Y:S08]  /*1d40*/  HMMA.16816.F32 R52, R16.reuse, R54, R96 ;  /* 0x000000361034723c */ /* 0x040ff00000001860 */
[C---:B------:R-:W-:Y:S08]  /*1d50*/  HMMA.16816.F32 R56, R16.reuse, R48, R92 ;  /* 0x000000301038723c */ /* 0x040ff0000000185c */
[C---:B------:R-:W-:Y:S08]  /*1d60*/  HMMA.16816.F32 R48, R16.reuse, R50, R88 ;  /* 0x000000321030723c */ /* 0x040ff00000001858 */
[C---:B------:R-:W-:Y:S08]  /*1d70*/  HMMA.16816.F32 R92, R16.reuse, R46, R72 ;  /* 0x0000002e105c723c */ /* 0x040ff00000001848 */
[C---:B------:R-:W-:Y:S08]  /*1d80*/  HMMA.16816.F32 R80, R16.reuse, R44, R80 ;  /* 0x0000002c1050723c */ /* 0x040ff00000001850 */
[C---:B------:R-:W-:Y:S08]  /*1d90*/  HMMA.16816.F32 R88, R16.reuse, R40, R68 ;  /* 0x000000281058723c */ /* 0x040ff00000001844 */
[----:B------:R-:W-:Y:S01]  /*1da0*/  HMMA.16816.F32 R72, R16, R42, R36 ;  /* 0x0000002a1048723c */ /* 0x000fe20000001824 */
[----:B------:R-:W4:Y:S01]  /*1db0*/  LDSM.16.M88.4 R16, [R219+0x8c00] ;  /* 0x008c0000db10783b */ /* 0x000f220000000200 */
[----:B------:R-:W-:-:S06]  /*1dc0*/  DEPBAR.LE SB0, 0x0 ;  /* 0x000080000000791a */ /* 0x000fcc0000000000 */
[-C--:B--2---:R-:W-:Y:S08]  /*1dd0*/  HMMA.16816.F32 R60, R4, R20.reuse, R60 ;  /* 0x00000014043c723c */ /* 0x084ff0000000183c */
[----:B---3--:R-:W-:Y:S08]  /*1de0*/  HMMA.16816.F32 R32, R8, R20, R32 ;  /* 0x000000140820723c */ /* 0x008ff00000001820 */
[-C--:B------:R-:W-:Y:S08]  /*1df0*/  HMMA.16816.F32 R64, R4, R22.reuse, R64 ;  /* 0x000000160440723c */ /* 0x080ff00000001840 */
[----:B------:R-:W-:Y:S01]  /*1e00*/  HMMA.16816.F32 R20, R8, R22, R52 ;  /* 0x000000160814723c */ /* 0x000fe20000001834 */
[----:B------:R-:W-:-:S02]  /*1e10*/  FSEL R62, R62, -INF , !P2 ;  /* 0xff8000003e3e7808 */ /* 0x000fc40005000000 */
[----:B------:R-:W-:-:S05]  /*1e20*/  FSEL R31, R60, -INF , !P2 ;  /* 0xff8000003c1f7808 */ /* 0x000fca0005000000 */
[-C--:B------:R-:W-:Y:S01]  /*1e30*/  HMMA.16816.F32 R56, R8, R24.reuse, R56 ;  /* 0x000000180838723c */ /* 0x080fe20000001838 */
[----:B------:R-:W-:Y:S02]  /*1e40*/  FSEL R71, R34, -INF , !P2 ;  /* 0xff80000022477808 */ /* 0x000fe40005000000 */
[----:B------:R-:W-:Y:S01]  /*1e50*/  FSEL R69, R32, -INF , !P2 ;  /* 0xff80000020457808 */ /* 0x000fe20005000000 */
[----:B------:R-:W-:Y:S01]  /*1e60*/  BAR.SYNC.DEFER_BLOCKING 0x0 ;  /* 0x0000000000007b1d */ /* 0x000fe20000010000 */
[----:B------:R-:W-:Y:S02]  /*1e70*/  ISETP.GE.AND P2, PT, R3, R28, PT ;  /* 0x0000001c0300720c */ /* 0x000fe40003f46270 */
[C---:B------:R-:W-:Y:S01]  /*1e80*/  IADD3 R3, R0.reuse, 0x20, RZ ;  /* 0x0000002000037810 */ /* 0x040fe20007ffe0ff */
[----:B------:R-:W-:Y:S07]  /*1e90*/  HMMA.16816.F32 R40, R4, R24, R76 ;  /* 0x000000180428723c */ /* 0x000fee000000184c */
[C---:B------:R-:W-:Y:S01]  /*1ea0*/  IADD3 R24, R0.reuse, 0x1, RZ ;  /* 0x0000000100187810 */ /* 0x040fe20007ffe0ff */
[----:B------:R-:W-:Y:S01]  /*1eb0*/  HMMA.16816.F32 R44, R8, R26, R48 ;  /* 0x0000001a082c723c */ /* 0x000fe20000001830 */
[----:B------:R-:W-:-:S02]  /*1ec0*/  IADD3 R25, R0, 0x8, RZ ;  /* 0x0000000800197810 */ /* 0x000fc40007ffe0ff */
[-C--:B------:R-:W-:Y:S02]  /*1ed0*/  ISETP.GE.AND P1, PT, R24, R28.reuse, PT ;  /* 0x0000001c1800720c */ /* 0x080fe40003f26270 */
[----:B------:R-:W-:Y:S02]  /*1ee0*/  IADD3 R24, R0, 0x9, RZ ;  /* 0x0000000900187810 */ /* 0x000fe40007ffe0ff */
[----:B------:R-:W-:Y:S01]  /*1ef0*/  ISETP.GE.AND P0, PT, R25, R28, PT ;  /* 0x0000001c1900720c */ /* 0x000fe20003f06270 */
[----:B-1----:R-:W-:Y:S01]  /*1f00*/  HMMA.16816.F32 R48, R8, R12, R80 ;  /* 0x0000000c0830723c */ /* 0x002fe20000001850 */
[----:B------:R-:W-:Y:S02]  /*1f10*/  FSEL R63, R63, -INF , !P1 ;  /* 0xff8000003f3f7808 */ /* 0x000fe40004800000 */
[----:B------:R-:W-:Y:S02]  /*1f20*/  FSEL R29, R61, -INF , !P1 ;  /* 0xff8000003d1d7808 */ /* 0x000fe40004800000 */
[----:B------:R-:W-:-:S02]  /*1f30*/  FSEL R70, R35, -INF , !P1 ;  /* 0xff80000023467808 */ /* 0x000fc40004800000 */
[----:B------:R-:W-:Y:S01]  /*1f40*/  FSEL R68, R33, -INF , !P1 ;  /* 0xff80000021447808 */ /* 0x000fe20004800000 */
[C---:B------:R-:W-:Y:S01]  /*1f50*/  HMMA.16816.F32 R36, R4.reuse, R12, R128 ;  /* 0x0000000c0424723c */ /* 0x040fe20000001880 */
[-C--:B------:R-:W-:Y:S02]  /*1f60*/  ISETP.GE.AND P1, PT, R3, R28.reuse, PT ;  /* 0x0000001c0300720c */ /* 0x080fe40003f26270 */
[----:B------:R-:W-:Y:S02]  /*1f70*/  IADD3 R3, R0, 0x21, RZ ;  /* 0x0000002100037810 */ /* 0x000fe40007ffe0ff */
[----:B------:R-:W-:Y:S02]  /*1f80*/  ISETP.GE.AND P6, PT, R24, R28, PT ;  /* 0x0000001c1800720c */ /* 0x000fe40003fc6270 */
[----:B------:R-:W-:Y:S01]  /*1f90*/  FSEL R61, R66, -INF , !P0 ;  /* 0xff800000423d7808 */ /* 0x000fe20004000000 */
[----:B------:R-:W-:Y:S01]  /*1fa0*/  HMMA.16816.F32 R52, R4, R26, R84 ;  /* 0x0000001a0434723c */ /* 0x000fe20000001854 */
[----:B------:R-:W-:-:S02]  /*1fb0*/  IADD3 R25, R0, 0x11, RZ ;  /* 0x0000001100197810 */ /* 0x000fc40007ffe0ff */
[----:B------:R-:W-:Y:S02]  /*1fc0*/  FSEL R60, R64, -INF , !P0 ;  /* 0xff800000403c7808 */ /* 0x000fe40004000000 */
[----:B------:R-:W-:Y:S02]  /*1fd0*/  FSEL R76, R22, -INF , !P0 ;  /* 0xff800000164c7808 */ /* 0x000fe40004000000 */
[----:B------:R-:W-:Y:S01]  /*1fe0*/  FSEL R66, R20, -INF , !P0 ;  /* 0xff80000014427808 */ /* 0x000fe20004000000 */
[----:B------:R-:W-:Y:S01]  /*1ff0*/  HMMA.16816.F32 R32, R4, R14, R116 ;  /* 0x0000000e0420723c */ /* 0x000fe20000001874 */
[----:B------:R-:W-:Y:S02]  /*2000*/  ISETP.GE.AND P0, PT, R3, R28, PT ;  /* 0x0000001c0300720c */ /* 0x000fe40003f06270 */
[----:B------:R-:W-:Y:S02]  /*2010*/  IADD3 R3, R0, 0x28, RZ ;  /* 0x0000002800037810 */ /* 0x000fe40007ffe0ff */
[----:B------:R-:W-:-:S02]  /*2020*/  FSEL R30, R65, -INF , !P6 ;  /* 0xff800000411e7808 */ /* 0x000fc40007000000 */
[-C--:B------:R-:W-:Y:S01]  /*2030*/  ISETP.GE.AND P4, PT, R25, R28.reuse, PT ;  /* 0x0000001c1900720c */ /* 0x080fe20003f86270 */
[----:B------:R-:W-:Y:S01]  /*2040*/  HMMA.16816.F32 R12, R8, R14, R92 ;  /* 0x0000000e080c723c */ /* 0x000fe2000000185c */
[----:B------:R-:W-:Y:S02]  /*2050*/  FSEL R65, R23, -INF , !P6 ;  /* 0xff80000017417808 */ /* 0x000fe40007000000 */
[----:B------:R-:W-:Y:S02]  /*2060*/  FSEL R64, R21, -INF , !P6 ;  /* 0xff80000015407808 */ /* 0x000fe40007000000 */
[----:B------:R-:W-:Y:S02]  /*2070*/  FSEL R67, R67, -INF , !P6 ;  /* 0xff80000043437808 */ /* 0x000fe40007000000 */
[----:B------:R-:W-:Y:S01]  /*2080*/  ISETP.GE.AND P6, PT, R3, R28, PT ;  /* 0x0000001c0300720c */ /* 0x000fe20003fc6270 */
[----:B----4-:R-:W-:Y:S01]  /*2090*/  HMMA.16816.F32 R24, R4, R16, R112 ;  /* 0x000000100418723c */ /* 0x010fe20000001870 */
[----:B------:R-:W-:-:S02]  /*20a0*/  IADD3 R3, R0, 0x29, RZ ;  /* 0x0000002900037810 */ /* 0x000fc40007ffe0ff */
[----:B------:R-:W-:Y:S02]  /*20b0*/  FSEL R148, R58, -INF , !P5 ;  /* 0xff8000003a947808 */ /* 0x000fe40006800000 */
[----:B------:R-:W-:Y:S02]  /*20c0*/  FSEL R120, R42, -INF , !P5 ;  /* 0xff8000002a787808 */ /* 0x000fe40006800000 */
[----:B------:R-:W-:Y:S01]  /*20d0*/  FSEL R58, R40, -INF , !P5 ;  /* 0xff800000283a7808 */ /* 0x000fe20006800000 */
[----:B------:R-:W-:Y:S01]  /*20e0*/  HMMA.16816.F32 R20, R4, R18, R104 ;  /* 0x000000120414723c */ /* 0x000fe20000001868 */
[----:B------:R-:W-:Y:S02]  /*20f0*/  FSEL R133, R56, -INF , !P5 ;  /* 0xff80000038857808 */ /* 0x000fe40006800000 */
[----:B------:R-:W-:Y:S02]  /*2100*/  ISETP.GE.AND P5, PT, R3, R28, PT ;  /* 0x0000001c0300720c */ /* 0x000fe40003fa6270 */
[----:B------:R-:W-:-:S02]  /*2110*/  IADD3 R3, R0, 0x30, RZ ;  /* 0x0000003000037810 */ /* 0x000fc40007ffe0ff */
[----:B------:R-:W-:Y:S01]  /*2120*/  FSEL R43, R43, -INF , !P4 ;  /* 0xff8000002b2b7808 */ /* 0x000fe20006000000 */
[C---:B------:R-:W-:Y:S01]  /*2130*/  HMMA.16816.F32 R4, R8.reuse, R16, R88 ;  /* 0x000000100804723c */ /* 0x040fe20000001858 */
[----:B------:R-:W-:Y:S02]  /*2140*/  FSEL R42, R41, -INF , !P4 ;  /* 0xff800000292a7808 */ /* 0x000fe40006000000 */
[----:B------:R-:W-:Y:S02]  /*2150*/  FSEL R139, R59, -INF , !P4 ;  /* 0xff8000003b8b7808 */ /* 0x000fe40006000000 */
[----:B------:R-:W-:Y:S02]  /*2160*/  FSEL R132, R57, -INF , !P4 ;  /* 0xff80000039847808 */ /* 0x000fe40006000000 */
[----:B------:R-:W-:Y:S01]  /*2170*/  FSEL R185, R51, -INF , !P0 ;  /* 0xff80000033b97808 */ /* 0x000fe20004000000 */
[----:B------:R-:W-:Y:S01]  /*2180*/  HMMA.16816.F32 R8, R8, R18, R72 ;  /* 0x000000120808723c */ /* 0x000fe20000001848 */
[----:B------:R-:W-:-:S02]  /*2190*/  FSEL R177, R49, -INF , !P0 ;  /* 0xff80000031b17808 */ /* 0x000fc40004000000 */
[----:B------:R-:W-:Y:S02]  /*21a0*/  FSEL R173, R39, -INF , !P0 ;  /* 0xff80000027ad7808 */ /* 0x000fe40004000000 */
[----:B------:R-:W-:Y:S02]  /*21b0*/  FSEL R166, R37, -INF , !P0 ;  /* 0xff80000025a67808 */ /* 0x000fe40004000000 */
[----:B------:R-:W-:Y:S02]  /*21c0*/  ISETP.GE.AND P4, PT, R3, R28, PT ;  /* 0x0000001c0300720c */ /* 0x000fe40003f86270 */
[----:B------:R-:W-:Y:S02]  /*21d0*/  ISETP.GE.AND P0, PT, R28, 0x41, PT ;  /* 0x000000411c00780c */ /* 0x000fe40003f06270 */
[----:B------:R-:W-:Y:S02]  /*21e0*/  IADD3 R3, R0, 0x31, RZ ;  /* 0x0000003100037810 */ /* 0x000fe40007ffe0ff */
[----:B------:R-:W-:-:S02]  /*21f0*/  FSEL R121, R54, -INF , !P3 ;  /* 0xff80000036797808 */ /* 0x000fc40005800000 */
[----:B------:R-:W-:Y:S02]  /*2200*/  FSEL R41, R52, -INF , !P3 ;  /* 0xff80000034297808 */ /* 0x000fe40005800000 */
[----:B------:R-:W-:Y:S02]  /*2210*/  FSEL R138, R46, -INF , !P3 ;  /* 0xff8000002e8a7808 */ /* 0x000fe40005800000 */
[----:B------:R-:W-:Y:S02]  /*2220*/  FSEL R123, R44, -INF , !P3 ;  /* 0xff8000002c7b7808 */ /* 0x000fe40005800000 */
[----:B------:R-:W-:Y:S02]  /*2230*/  ISETP.GE.AND P3, PT, R3, R28, PT ;  /* 0x0000001c0300720c */ /* 0x000fe40003f66270 */
[C---:B------:R-:W-:Y:S02]  /*2240*/  IADD3 R3, R0.reuse, 0x38, RZ ;  /* 0x0000003800037810 */ /* 0x040fe40007ffe0ff */
[----:B------:R-:W-:-:S02]  /*2250*/  IADD3 R0, R0, 0x39, RZ ;  /* 0x0000003900007810 */ /* 0x000fc40007ffe0ff */
[----:B------:R-:W-:Y:S02]  /*2260*/  FSEL R44, R55, -INF , !P2 ;  /* 0xff800000372c7808 */ /* 0x000fe40005000000 */
[----:B------:R-:W-:Y:S02]  /*2270*/  FSEL R40, R53, -INF , !P2 ;  /* 0xff80000035287808 */ /* 0x000fe40005000000 */
[----:B------:R-:W-:Y:S02]  /*2280*/  FSEL R137, R47, -INF , !P2 ;  /* 0xff8000002f897808 */ /* 0x000fe40005000000 */
[----:B------:R-:W-:Y:S02]  /*2290*/  FSEL R122, R45, -INF , !P2 ;  /* 0xff8000002d7a7808 */ /* 0x000fe40005000000 */
[----:B------:R-:W-:Y:S01]  /*22a0*/  ISETP.GE.AND P2, PT, R3, R28, PT ;  /* 0x0000001c0300720c */ /* 0x000fe20003f46270 */
[----:B------:R-:W-:Y:S01]  /*22b0*/  IMAD R3, R146, 0x20, R144 ;  /* 0x0000002092037824 */ /* 0x000fe200078e0290 */
[----:B------:R-:W-:-:S02]  /*22c0*/  FSEL R184, R50, -INF , !P1 ;  /* 0xff80000032b87808 */ /* 0x000fc40004800000 */
[----:B------:R-:W-:Y:S02]  /*22d0*/  FSEL R175, R38, -INF , !P1 ;  /* 0xff80000026af7808 */ /* 0x000fe40004800000 */
[----:B------:R-:W-:Y:S02]  /*22e0*/  FSEL R167, R36, -INF , !P1 ;  /* 0xff80000024a77808 */ /* 0x000fe40004800000 */
[----:B------:R-:W-:Y:S02]  /*22f0*/  FSEL R176, R48, -INF , !P1 ;  /* 0xff80000030b07808 */ /* 0x000fe40004800000 */
[----:B------:R-:W-:Y:S01]  /*2300*/  ISETP.GE.AND P1, PT, R0, R28, PT ;  /* 0x0000001c0000720c */ /* 0x000fe20003f26270 */
[----:B------:R-:W-:Y:S01]  /*2310*/  IMAD.IADD R0, R145, 0x1, R3 ;  /* 0x0000000191007824 */ /* 0x000fe200078e0203 */
[----:B------:R-:W-:Y:S02]  /*2320*/  FSEL R178, R14, -INF , !P6 ;  /* 0xff8000000eb27808 */ /* 0x000fe40007000000 */
[----:B------:R-:W-:-:S02]  /*2330*/  FSEL R179, R15, -INF , !P5 ;  /* 0xff8000000fb37808 */ /* 0x000fc40006800000 */
[----:B------:R-:W-:Y:S02]  /*2340*/  FSEL R172, R34, -INF , !P6 ;  /* 0xff80000022ac7808 */ /* 0x000fe40007000000 */
[----:B------:R-:W-:Y:S02]  /*2350*/  FSEL R164, R32, -INF , !P6 ;  /* 0xff80000020a47808 */ /* 0x000fe40007000000 */
[----:B------:R-:W-:Y:S02]  /*2360*/  FSEL R174, R35, -INF , !P5 ;  /* 0xff80000023ae7808 */ /* 0x000fe40006800000 */
[----:B------:R-:W-:Y:S02]  /*2370*/  FSEL R165, R33, -INF , !P5 ;  /* 0xff80000021a57808 */ /* 0x000fe40006800000 */
        /* <DEDUP_REMOVED lines=17> */
[----:B------:R-:W-:Y:S01]  /*2490*/  FSEL R197, R9, -INF , !P1 ;  /* 0xff80000009c57808 */ /* 0x000fe20004800000 */
[----:B------:R-:W-:Y:S05]  /*24a0*/  @!P0 BRA `(.L_x_5) ;  /* 0x0000014000008947 */ /* 0x000fea0003800000 */
[----:B------:R-:W-:-:S04]  /*24b0*/  LEA.HI.SX32 R8, R223, 0xfffffffe, 0x1a ;  /* 0xfffffffedf087811 */ /* 0x000fc800078fd2ff */
[----:B------:R-:W-:Y:S01]  /*24c0*/  SHF.R.S32.HI R4, RZ, 0x1f, R8 ;  /* 0x0000001fff047819 */ /* 0x000fe20000011408 */
[----:B------:R-:W-:Y:S02]  /*24d0*/  IMAD R3, R152, R8, RZ ;  /* 0x0000000898037224 */ /* 0x000fe400078e02ff */
[----:B------:R-:W-:-:S04]  /*24e0*/  IMAD.WIDE.U32 R8, R8, R150, R236 ;  /* 0x0000009608087225 */ /* 0x000fc800078e00ec */
[----:B------:R-:W-:Y:S01]  /*24f0*/  IMAD R3, R4, R150, R3 ;  /* 0x0000009604037224 */ /* 0x000fe200078e0203 */
[----:B------:R-:W-:-:S03]  /*2500*/  LEA R4, P2, R8, c[0x0][0x168], 0x1 ;  /* 0x00005a0008047a11 */ /* 0x000fc600078408ff */
[----:B------:R-:W-:Y:S01]  /*2510*/  IMAD.IADD R3, R9, 0x1, R3 ;  /* 0x0000000109037824 */ /* 0x000fe200078e0203 */
[----:B------:R-:W-:-:S04]  /*2520*/  LEA R6, P1, R151, R4, 0x1 ;  /* 0x0000000497067211 */ /* 0x000fc800078208ff */
[----:B------:R-:W-:-:S04]  /*2530*/  LEA.HI.X R5, R8, c[0x0][0x16c], R3, 0x1, P2 ;  /* 0x00005b0008057a11 */ /* 0x000fc800010f0c03 */
[----:B------:R-:W-:Y:S01]  /*2540*/  LEA.HI.X R7, R151, R5, R149, 0x1, P1 ;  /* 0x0000000597077211 */ /* 0x000fe200008f0c95 */
[----:B------:R-:W-:Y:S01]  /*2550*/  @!PT LDS RZ, [RZ] ;  /* 0x00000000fffff984 */ /* 0x000fe20000000800 */
[----:B------:R-:W-:Y:S01]  /*2560*/  @!PT LDS RZ, [RZ] ;  /* 0x00000000fffff984 */ /* 0x000fe20000000800 */
[----:B------:R-:W-:Y:S01]  /*2570*/  @!PT LDS RZ, [RZ] ;  /* 0x00000000fffff984 */ /* 0x000fe20000000800 */
[----:B------:R1:W-:Y:S04]  /*2580*/  LDGSTS.E.BYPASS.LTC128B.128 [R222+0x6000], [R4.64] ;  /* 0x0600000004de7fae */ /* 0x0003e8000b901d46 */
[----:B------:R1:W-:Y:S04]  /*2590*/  LDGSTS.E.BYPASS.LTC128B.128 [R222+0x7000], [R4.64+0x40] ;  /* 0x0700004004de7fae */ /* 0x0003e8000b901d46 */
[----:B------:R1:W-:Y:S04]  /*25a0*/  LDGSTS.E.BYPASS.LTC128B.128 [R222+0x8000], [R4.64+0x80] ;  /* 0x0800008004de7fae */ /* 0x0003e8000b901d46 */
[----:B------:R1:W-:Y:S04]  /*25b0*/  LDGSTS.E.BYPASS.LTC128B.128 [R222+0x6800], [R6.64] ;  /* 0x0680000006de7fae */ /* 0x0003e8000b901d46 */
[----:B------:R1:W-:Y:S04]  /*25c0*/  LDGSTS.E.BYPASS.LTC128B.128 [R222+0x7800], [R6.64+0x40] ;  /* 0x0780004006de7fae */ /* 0x0003e8000b901d46 */
[----:B------:R1:W-:Y:S04]  /*25d0*/  LDGSTS.E.BYPASS.LTC128B.128 [R222+0x8800], [R6.64+0x80] ;  /* 0x0880008006de7fae */ /* 0x0003e8000b901d46 */
[----:B------:R-:W0:Y:S02]  /*25e0*/  LDGDEPBAR ;  /* 0x00000000000079af */ /* 0x000e240000000000 */
.L_x_5:
[----:B------:R-:W-:Y:S02]  /*25f0*/  FMNMX.FTZ R3, R31, R29, !PT ;  /* 0x0000001d1f037209 */ /* 0x000fe40007810000 */
[----:B-1----:R-:W-:-:S02]  /*2600*/  FMNMX.FTZ R5, R69, R68, !PT ;  /* 0x0000004445057209 */ /* 0x002fc40007810000 */
[----:B------:R-:W-:Y:S02]  /*2610*/  FMNMX.FTZ R3, R60, R3, !PT ;  /* 0x000000033c037209 */ /* 0x000fe40007810000 */
[----:B------:R-:W-:Y:S02]  /*2620*/  FMNMX.FTZ R5, R66, R5, !PT ;  /* 0x0000000542057209 */ /* 0x000fe40007810000 */
[----:B------:R-:W-:Y:S02]  /*2630*/  FMNMX.FTZ R3, R30, R3, !PT ;  /* 0x000000031e037209 */ /* 0x000fe40007810000 */
[----:B------:R-:W-:Y:S02]  /*2640*/  SHF.L.U32 R216, R0, 0x1, RZ ;  /* 0x0000000100d87819 */ /* 0x000fe400000006ff */
[----:B------:R-:W-:Y:S02]  /*2650*/  FMNMX.FTZ R3, R58, R3, !PT ;  /* 0x000000033a037209 */ /* 0x000fe40007810000 */
[----:B------:R-:W-:Y:S01]  /*2660*/  LEA R218, R2, R216, 0x1 ;  /* 0x000000d802da7211 */ /* 0x000fe200078e08ff */
[----:B------:R-:W-:Y:S01]  /*2670*/  LDSM.16.MT88.4 R24, [R216+0x9000] ;  /* 0x00900000d818783b */ /* 0x000fe20000004200 */
[----:B------:R-:W-:-:S03]  /*2680*/  FMNMX.FTZ R3, R42, R3, !PT ;  /* 0x000000032a037209 */ /* 0x000fc60007810000 */
[----:B------:R-:W-:Y:S01]  /*2690*/  LDSM.16.MT88.4 R16, [R218+0x9000] ;  /* 0x00900000da10783b */ /* 0x000fe20000004200 */
[----:B------:R-:W-:Y:S02]  /*26a0*/  FMNMX.FTZ R4, R41, R3, !PT ;  /* 0x0000000329047209 */ /* 0x000fe40007810000 */
[----:B------:R-:W-:Y:S01]  /*26b0*/  FMNMX.FTZ R3, R62, R63, !PT ;  /* 0x0000003f3e037209 */ /* 0x000fe20007810000 */
[----:B------:R-:W-:Y:S01]  /*26c0*/  LDSM.16.MT88.4 R20, [R216+0xa000] ;  /* 0x00a00000d814783b */ /* 0x000fe20000004200 */
[----:B------:R-:W-:Y:S02]  /*26d0*/  FMNMX.FTZ R4, R40, R4, !PT ;  /* 0x0000000428047209 */ /* 0x000fe40007810000 */
[----:B------:R-:W-:Y:S01]  /*26e0*/  FMNMX.FTZ R3, R61, R3, !PT ;  /* 0x000000033d037209 */ /* 0x000fe20007810000 */
[----:B------:R-:W-:Y:S01]  /*26f0*/  LDSM.16.MT88.4 R32, [R216+0xb000] ;  /* 0x00b00000d820783b */ /* 0x000fe20000004200 */
[----:B------:R-:W-:Y:S02]  /*2700*/  FMNMX.FTZ R4, R167, R4, !PT ;  /* 0x00000004a7047209 */ /* 0x000fe40007810000 */
[----:B------:R-:W-:Y:S01]  /*2710*/  FMNMX.FTZ R3, R67, R3, !PT ;  /* 0x0000000343037209 */ /* 0x000fe20007810000 */
[----:B------:R-:W-:Y:S01]  /*2720*/  LDSM.16.MT88.4 R36, [R218+0xb000] ;  /* 0x00b00000da24783b */ /* 0x000fe20000004200 */
[----:B------:R-:W-:-:S02]  /*2730*/  FMNMX.FTZ R4, R166, R4, !PT ;  /* 0x00000004a6047209 */ /* 0x000fc40007810000 */
[----:B------:R-:W-:Y:S02]  /*2740*/  FMNMX.FTZ R3, R120, R3, !PT ;  /* 0x0000000378037209 */ /* 0x000fe40007810000 */
[----:B------:R-:W-:Y:S02]  /*2750*/  FMNMX.FTZ R4, R164, R4, !PT ;  /* 0x00000004a4047209 */ /* 0x000fe40007810000 */
[----:B------:R-:W-:Y:S02]  /*2760*/  FMNMX.FTZ R3, R43, R3, !PT ;  /* 0x000000032b037209 */ /* 0x000fe40007810000 */
[----:B------:R-:W-:Y:S02]  /*2770*/  FMNMX.FTZ R4, R165, R4, !PT ;  /* 0x00000004a5047209 */ /* 0x000fe40007810000 */
[----:B------:R-:W-:Y:S02]  /*2780*/  FMNMX.FTZ R3, R121, R3, !PT ;  /* 0x0000000379037209 */ /* 0x000fe40007810000 */
        /* <DEDUP_REMOVED lines=8> */
[----:B------:R-:W-:Y:S01]  /*2810*/  FMNMX.FTZ R3, R172, R3, !PT ;  /* 0x00000003ac037209 */ /* 0x000fe20007810000 */
[----:B------:R-:W1:Y:S01]  /*2820*/  SHFL.BFLY PT, R6, R134, 0x2, 0x1f ;  /* 0x0c401f0086067f89 */ /* 0x000e6200000e0000 */
        /* <DEDUP_REMOVED lines=13> */
[----:B-1----:R-:W-:Y:S01]  /*2900*/  FMNMX.FTZ R134, R134, R6, !PT ;  /* 0x0000000686867209 */ /* 0x002fe20007810000 */
[----:B------:R-:W1:Y:S01]  /*2910*/  SHFL.BFLY PT, R5, R7, 0x2, 0x1f ;  /* 0x0c401f0007057f89 */ /* 0x000e6200000e0000 */
[----:B------:R-:W-:Y:S02]  /*2920*/  FMNMX.FTZ R3, R65, R3, !PT ;  /* 0x0000000341037209 */ /* 0x000fe40007810000 */
[----:B------:R-:W-:Y:S01]  /*2930*/  FMNMX.FTZ R4, R14, R4, !PT ;  /* 0x000000040e047209 */ /* 0x000fe20007810000 */
[----:B------:R-:W2:Y:S01]  /*2940*/  SHFL.BFLY PT, R8, R134, 0x1, 0x1f ;  /* 0x0c201f0086087f89 */ /* 0x000ea200000e0000 */
        /* <DEDUP_REMOVED lines=10> */
[----:B-1----:R-:W-:Y:S02]  /*29f0*/  FMNMX.FTZ R7, R7, R5, !PT ;  /* 0x0000000507077209 */ /* 0x002fe40007810000 */
[----:B------:R-:W-:Y:S01]  /*2a00*/  FMNMX.FTZ R3, R185, R3, !PT ;  /* 0x00000003b9037209 */ /* 0x000fe20007810000 */
[----:B------:R-:W1:Y:S01]  /*2a10*/  SHFL.BFLY PT, R5, R6, 0x2, 0x1f ;  /* 0x0c401f0006057f89 */ /* 0x000e6200000e0000 */
[----:B--2---:R-:W-:-:S02]  /*2a20*/  FMNMX.FTZ R134, R134, R8, !PT ;  /* 0x0000000886867209 */ /* 0x004fc40007810000 */
[----:B------:R-:W-:Y:S01]  /*2a30*/  FMNMX.FTZ R3, R178, R3, !PT ;  /* 0x00000003b2037209 */ /* 0x000fe20007810000 */
[----:B------:R-:W2:Y:S01]  /*2a40*/  SHFL.BFLY PT, R8, R7, 0x1, 0x1f ;  /* 0x0c201f0007087f89 */ /* 0x000ea200000e0000 */
[C---:B------:R-:W-:Y:S01]  /*2a50*/  FSETP.NEU.FTZ.AND P1, PT, R134.reuse, -INF , PT ;  /* 0xff8000008600780b */ /* 0x040fe20003f3d000 */
[----:B------:R-:W-:Y:S01]  /*2a60*/  FMUL.FTZ R13, R134, c[0x0][0x23c] ;  /* 0x00008f00860d7a20 */ /* 0x000fe20000410000 */
[----:B------:R-:W-:-:S04]  /*2a70*/  FMNMX.FTZ R3, R179, R3, !PT ;  /* 0x00000003b3037209 */ /* 0x000fc80007810000 */
[----:B------:R-:W-:Y:S02]  /*2a80*/  FMNMX.FTZ R3, R199, R3, !PT ;  /* 0x00000003c7037209 */ /* 0x000fe40007810000 */
[----:B------:R-:W-:Y:S02]  /*2a90*/  FSEL R13, R13, RZ, P1 ;  /* 0x000000ff0d0d7208 */ /* 0x000fe40000800000 */
[----:B------:R-:W-:-:S03]  /*2aa0*/  FMNMX.FTZ R4, R201, R3, !PT ;  /* 0x00000003c9047209 */ /* 0x000fc60007810000 */
[----:B------:R-:W-:Y:S01]  /*2ab0*/  FFMA.FTZ R3, R31, c[0x0][0x23c], -R13 ;  /* 0x00008f001f037a23 */ /* 0x000fe2000001080d */
[----:B------:R-:W-:-:S03]  /*2ac0*/  FMNMX.FTZ R4, R198, R4, !PT ;  /* 0x00000004c6047209 */ /* 0x000fc60007810000 */
[----:B------:R2:W-:Y:S01]  /*2ad0*/  MUFU.EX2 R183, R3 ;  /* 0x0000000300b77308 */ /* 0x0005e20000000800 */
[----:B------:R-:W-:Y:S02]  /*2ae0*/  FMNMX.FTZ R4, R200, R4, !PT ;  /* 0x00000004c8047209 */ /* 0x000fe40007810000 */
[----:B-1----:R-:W-:Y:S01]  /*2af0*/  FMNMX.FTZ R6, R6, R5, !PT ;  /* 0x0000000506067209 */ /* 0x002fe20007810000 */
[----:B------:R-:W-:-:S04]  /*2b00*/  FFMA.FTZ R5, R29, c[0x0][0x23c], -R13 ;  /* 0x00008f001d057a23 */ /* 0x000fc8000001080d */
[----:B------:R1:W-:Y:S01]  /*2b10*/  MUFU.EX2 R207, R5 ;  /* 0x0000000500cf7308 */ /* 0x0003e20000000800 */
[----:B--2---:R-:W-:Y:S02]  /*2b20*/  FMNMX.FTZ R3, R7, R8, !PT ;  /* 0x0000000807037209 */ /* 0x004fe40007810000 */
[----:B------:R-:W2:Y:S02]  /*2b30*/  SHFL.BFLY PT, R7, R4, 0x2, 0x1f ;  /* 0x0c401f0004077f89 */ /* 0x000ea400000e0000 */
[C---:B------:R-:W-:Y:S01]  /*2b40*/  FSETP.NEU.FTZ.AND P1, PT, R3.reuse, -INF , PT ;  /* 0xff8000000300780b */ /* 0x040fe20003f3d000 */
[----:B------:R-:W-:Y:S01]  /*2b50*/  FMUL.FTZ R12, R3, c[0x0][0x23c] ;  /* 0x00008f00030c7a20 */ /* 0x000fe20000410000 */
[----:B------:R-:W3:Y:S01]  /*2b60*/  SHFL.BFLY PT, R8, R6, 0x1, 0x1f ;  /* 0x0c201f0006087f89 */ /* 0x000ee200000e0000 */
[----:B-1----:R-:W-:-:S03]  /*2b70*/  FFMA.FTZ R5, R60, c[0x0][0x23c], -R13 ;  /* 0x00008f003c057a23 */ /* 0x002fc6000001080d */
[----:B------:R-:W-:Y:S01]  /*2b80*/  FSEL R12, R12, RZ, P1 ;  /* 0x000000ff0c0c7208 */ /* 0x000fe20000800000 */
[----:B------:R1:W-:Y:S04]  /*2b90*/  MUFU.EX2 R181, R5 ;  /* 0x0000000500b57308 */ /* 0x0003e80000000800 */
[--C-:B------:R-:W-:Y:S02]  /*2ba0*/  FFMA.FTZ R0, R63, c[0x0][0x23c], -R12.reuse ;  /* 0x00008f003f007a23 */ /* 0x100fe4000001080c */
[----:B------:R-:W-:Y:S02]  /*2bb0*/  FFMA.FTZ R2, R67, c[0x0][0x23c], -R12 ;  /* 0x00008f0043027a23 */ /* 0x000fe4000001080c */
[----:B------:R4:W-:Y:S01]  /*2bc0*/  MUFU.EX2 R203, R0 ;  /* 0x0000000000cb7308 */ /* 0x0009e20000000800 */
[----:B--2---:R-:W-:Y:S01]  /*2bd0*/  FMNMX.FTZ R4, R4, R7, !PT ;  /* 0x0000000704047209 */ /* 0x004fe20007810000 */
[----:B-1----:R-:W-:-:S06]  /*2be0*/  FFMA.FTZ R5, R30, c[0x0][0x23c], -R13 ;  /* 0x00008f001e057a23 */ /* 0x002fcc000001080d */
[----:B------:R-:W-:Y:S01]  /*2bf0*/  MUFU.EX2 R150, R2 ;  /* 0x0000000200967308 */ /* 0x000fe20000000800 */
[----:B---3--:R-:W-:Y:S01]  /*2c00*/  FMNMX.FTZ R136, R6, R8, !PT ;  /* 0x0000000806887209 */ /* 0x008fe20007810000 */
[----:B------:R-:W-:Y:S03]  /*2c10*/  LDSM.16.MT88.4 R28, [R218+0xa000] ;  /* 0x00a00000da1c783b */ /* 0x000fe60000004200 */
[----:B------:R-:W-:Y:S01]  /*2c20*/  FSETP.NEU.FTZ.AND P1, PT, R136, -INF , PT ;  /* 0xff8000008800780b */ /* 0x000fe20003f3d000 */
[--C-:B----4-:R-:W-:Y:S02]  /*2c30*/  FFMA.FTZ R0, R61, c[0x0][0x23c], -R12.reuse ;  /* 0x00008f003d007a23 */ /* 0x110fe4000001080c */
[----:B------:R1:W2:Y:S08]  /*2c40*/  MUFU.EX2 R149, R5 ;  /* 0x0000000500957308 */ /* 0x0002b00000000800 */
[----:B------:R3:W4:Y:S01]  /*2c50*/  MUFU.EX2 R226, R0 ;  /* 0x0000000000e27308 */ /* 0x0007220000000800 */
[----:B-1----:R-:W-:Y:S01]  /*2c60*/  FFMA.FTZ R5, R62, c[0x0][0x23c], -R12 ;  /* 0x00008f003e057a23 */ /* 0x002fe2000001080c */
[----:B--2---:R-:W-:-:S06]  /*2c70*/  F2FP.PACK_AB R6, R149, R181 ;  /* 0x000000b59506723e */ /* 0x004fcc00000000ff */
[----:B------:R1:W2:Y:S01]  /*2c80*/  MUFU.EX2 R204, R5 ;  /* 0x0000000500cc7308 */ /* 0x0002a20000000800 */
[----:B---3--:R-:W-:Y:S01]  /*2c90*/  FMUL.FTZ R0, R136, c[0x0][0x23c] ;  /* 0x00008f0088007a20 */ /* 0x008fe20000410000 */
[----:B----4-:R-:W-:-:S04]  /*2ca0*/  F2FP.PACK_AB R7, R150, R226 ;  /* 0x000000e29607723e */ /* 0x010fc800000000ff */
[----:B------:R-:W-:-:S05]  /*2cb0*/  FSEL R0, R0, RZ, P1 ;  /* 0x000000ff00007208 */ /* 0x000fca0000800000 */
[--C-:B------:R-:W-:Y:S01]  /*2cc0*/  FFMA.FTZ R2, R69, c[0x0][0x23c], -R0.reuse ;  /* 0x00008f0045027a23 */ /* 0x100fe20000010800 */
[----:B-1----:R-:W1:Y:S01]  /*2cd0*/  SHFL.BFLY PT, R5, R4, 0x1, 0x1f ;  /* 0x0c201f0004057f89 */ /* 0x002e6200000e0000 */
[--C-:B------:R-:W-:Y:S02]  /*2ce0*/  FFMA.FTZ R8, R66, c[0x0][0x23c], -R0.reuse ;  /* 0x00008f0042087a23 */ /* 0x100fe40000010800 */
[----:B------:R3:W-:Y:S08]  /*2cf0*/  MUFU.EX2 R227, R2 ;  /* 0x0000000200e37308 */ /* 0x0007f00000000800 */
[----:B------:R4:W-:Y:S01]  /*2d00*/  MUFU.EX2 R205, R8 ;  /* 0x0000000800cd7308 */ /* 0x0009e20000000800 */
[----:B---3--:R-:W-:-:S07]  /*2d10*/  FFMA.FTZ R2, R68, c[0x0][0x23c], -R0 ;  /* 0x00008f0044027a23 */ /* 0x008fce0000010800 */
[----:B------:R3:W-:Y:S01]  /*2d20*/  MUFU.EX2 R225, R2 ;  /* 0x0000000200e17308 */ /* 0x0007e20000000800 */
[----:B-1----:R-:W-:Y:S01]  /*2d30*/  FMNMX.FTZ R135, R4, R5, !PT ;  /* 0x0000000504877209 */ /* 0x002fe20007810000 */
[----:B----4-:R-:W-:Y:S01]  /*2d40*/  FFMA.FTZ R8, R64, c[0x0][0x23c], -R0 ;  /* 0x00008f0040087a23 */ /* 0x010fe20000010800 */
[----:B------:R-:W-:Y:S02]  /*2d50*/  F2FP.PACK_AB R4, R207, R183 ;  /* 0x000000b7cf04723e */ /* 0x000fe400000000ff */
[----:B------:R-:W-:-:S03]  /*2d60*/  FSETP.NEU.FTZ.AND P1, PT, R135, -INF , PT ;  /* 0xff8000008700780b */ /* 0x000fc60003f3d000 */
[----:B------:R-:W1:Y:S01]  /*2d70*/  MUFU.EX2 R182, R8 ;  /* 0x0000000800b67308 */ /* 0x000e620000000800 */
[----:B--2---:R-:W-:Y:S01]  /*2d80*/  F2FP.PACK_AB R5, R203, R204 ;  /* 0x000000cccb05723e */ /* 0x004fe200000000ff */
[----:B---3--:R-:W-:-:S06]  /*2d90*/  FMUL.FTZ R2, R135, c[0x0][0x23c] ;  /* 0x00008f0087027a20 */ /* 0x008fcc0000410000 */
[----:B------:R-:W-:Y:S01]  /*2da0*/  HMMA.16816.F32 R112, R4, R24, RZ ;  /* 0x000000180470723c */ /* 0x000fe200000018ff */
[----:B------:R-:W-:Y:S02]  /*2db0*/  FSEL R2, R2, RZ, P1 ;  /* 0x000000ff02027208 */ /* 0x000fe40000800000 */
[----:B-1----:R-:W-:-:S05]  /*2dc0*/  F2FP.PACK_AB R10, R182, R205 ;  /* 0x000000cdb60a723e */ /* 0x002fca00000000ff */
[----:B------:R-:W-:Y:S01]  /*2dd0*/  HMMA.16816.F32 R108, R4, R16, RZ ;  /* 0x00000010046c723c */ /* 0x000fe200000018ff */
[----:B------:R-:W-:-:S04]  /*2de0*/  FFMA.FTZ R8, R71, c[0x0][0x23c], -R2 ;  /* 0x00008f0047087a23 */ /* 0x000fc80000010802 */
[----:B------:R1:W-:Y:S03]  /*2df0*/  MUFU.EX2 R206, R8 ;  /* 0x0000000800ce7308 */ /* 0x0003e60000000800 */
[C---:B------:R-:W-:Y:S08]  /*2e00*/  HMMA.16816.F32 R104, R4.reuse, R20, RZ ;  /* 0x000000140468723c */ /* 0x040ff000000018ff */
[----:B------:R-:W-:Y:S01]  /*2e10*/  HMMA.16816.F32 R100, R4, R28, RZ ;  /* 0x0000001c0464723c */ /* 0x000fe200000018ff */
[----:B-1----:R-:W-:-:S07]  /*2e20*/  FFMA.FTZ R8, R70, c[0x0][0x23c], -R2 ;  /* 0x00008f0046087a23 */ /* 0x002fce0000010802 */
[C---:B------:R-:W-:Y:S01]  /*2e30*/  HMMA.16816.F32 R96, R4.reuse, R32, RZ ;  /* 0x000000200460723c */ /* 0x040fe200000018ff */
[----:B------:R1:W2:Y:S07]  /*2e40*/  MUFU.EX2 R252, R8 ;  /* 0x0000000800fc7308 */ /* 0x0002ae0000000800 */
[C---:B------:R-:W-:Y:S08]  /*2e50*/  HMMA.16816.F32 R92, R4.reuse, R36, RZ ;  /* 0x00000024045c723c */ /* 0x040ff000000018ff */
[----:B------:R-:W-:Y:S01]  /*2e60*/  HMMA.16816.F32 R88, R4, R26, RZ ;  /* 0x0000001a0458723c */ /* 0x000fe200000018ff */
[----:B-1----:R-:W-:Y:S01]  /*2e70*/  FFMA.FTZ R8, R76, c[0x0][0x23c], -R2 ;  /* 0x00008f004c087a23 */ /* 0x002fe20000010802 */
[----:B--2---:R-:W-:-:S03]  /*2e80*/  F2FP.PACK_AB R9, R252, R206 ;  /* 0x000000cefc09723e */ /* 0x004fc600000000ff */
        /* <DEDUP_REMOVED lines=8> */
[----:B-1----:R-:W-:-:S02]  /*2f10*/  F2FP.PACK_AB R8, R225, R227 ;  /* 0x000000e3e108723e */ /* 0x002fc400000000ff */
[----:B--2---:R-:W-:-:S04]  /*2f20*/  F2FP.PACK_AB R11, R208, R180 ;  /* 0x000000b4d00b723e */ /* 0x004fc800000000ff */
[----:B------:R-:W-:-:S03]  /*2f30*/  FFMA.FTZ R4, R58, c[0x0][0x23c], -R13 ;  /* 0x00008f003a047a23 */ /* 0x000fc6000001080d */
[C---:B------:R-:W-:Y:S01]  /*2f40*/  HMMA.16816.F32 R68, R8.reuse, R24, RZ ;  /* 0x000000180844723c */ /* 0x040fe200000018ff */
[----:B------:R1:W-:Y:S07]  /*2f50*/  MUFU.EX2 R151, R4 ;  /* 0x0000000400977308 */ /* 0x0003ee0000000800 */
[C---:B------:R-:W-:Y:S01]  /*2f60*/  HMMA.16816.F32 R128, R8.reuse, R26, RZ ;  /* 0x0000001a0880723c */ /* 0x040fe200000018ff */
[----:B------:R-:W2:Y:S07]  /*2f70*/  LDSM.16.MT88.4 R24, [R216+0x9400] ;  /* 0x00940000d818783b */ /* 0x000eae0000004200 */
[----:B------:R-:W-:Y:S01]  /*2f80*/  HMMA.16816.F32 R60, R8, R16, RZ ;  /* 0x00000010083c723c */ /* 0x000fe200000018ff */
[----:B-1----:R-:W-:-:S04]  /*2f90*/  FFMA.FTZ R4, R42, c[0x0][0x23c], -R13 ;  /* 0x00008f002a047a23 */ /* 0x002fc8000001080d */
[----:B------:R1:W-:Y:S03]  /*2fa0*/  MUFU.EX2 R152, R4 ;  /* 0x0000000400987308 */ /* 0x0003e60000000800 */
[C---:B------:R-:W-:Y:S01]  /*2fb0*/  HMMA.16816.F32 R124, R8.reuse, R18, RZ ;  /* 0x00000012087c723c */ /* 0x040fe200000018ff */
[----:B------:R-:W-:Y:S07]  /*2fc0*/  LDSM.16.MT88.4 R16, [R216+0xa400] ;  /* 0x00a40000d810783b */ /* 0x000fee0000004200 */
[----:B------:R-:W-:Y:S01]  /*2fd0*/  HMMA.16816.F32 R56, R8, R20, RZ ;  /* 0x000000140838723c */ /* 0x000fe200000018ff */
[----:B-1----:R-:W-:-:S07]  /*2fe0*/  FFMA.FTZ R4, R41, c[0x0][0x23c], -R13 ;  /* 0x00008f0029047a23 */ /* 0x002fce000001080d */
[C---:B------:R-:W-:Y:S01]  /*2ff0*/  HMMA.16816.F32 R116, R8.reuse, R22, RZ ;  /* 0x000000160874723c */ /* 0x040fe200000018ff */
[----:B------:R1:W-:Y:S01]  /*3000*/  MUFU.EX2 R156, R4 ;  /* 0x00000004009c7308 */ /* 0x0003e20000000800 */
[----:B------:R-:W-:Y:S06]  /*3010*/  LDSM.16.MT88.4 R20, [R218+0x9400] ;  /* 0x00940000da14783b */ /* 0x000fec0000004200 */
[C---:B------:R-:W-:Y:S08]  /*3020*/  HMMA.16816.F32 R52, R8.reuse, R28, RZ ;  /* 0x0000001c0834723c */ /* 0x040ff000000018ff */
[C---:B------:R-:W-:Y:S01]  /*3030*/  HMMA.16816.F32 R140, R8.reuse, R30, RZ ;  /* 0x0000001e088c723c */ /* 0x040fe200000018ff */
[----:B-1----:R-:W-:Y:S01]  /*3040*/  FFMA.FTZ R4, R40, c[0x0][0x23c], -R13 ;  /* 0x00008f0028047a23 */ /* 0x002fe2000001080d */
[----:B------:R-:W-:Y:S03]  /*3050*/  LDSM.16.MT88.4 R28, [R218+0xa400] ;  /* 0x00a40000da1c783b */ /* 0x000fe60000004200 */
[----:B------:R1:W-:Y:S03]  /*3060*/  MUFU.EX2 R202, R4 ;  /* 0x0000000400ca7308 */ /* 0x0003e60000000800 */
[C---:B------:R-:W-:Y:S08]  /*3070*/  HMMA.16816.F32 R48, R8.reuse, R32, RZ ;  /* 0x000000200830723c */ /* 0x040ff000000018ff */
[----:B------:R-:W-:Y:S01]  /*3080*/  HMMA.16816.F32 R144, R8, R34, RZ ;  /* 0x000000220890723c */ /* 0x000fe200000018ff */
[----:B------:R-:W3:Y:S01]  /*3090*/  LDSM.16.MT88.4 R32, [R216+0xb400] ;  /* 0x00b40000d820783b */ /* 0x000ee20000004200 */
[----:B-1----:R-:W-:-:S04]  /*30a0*/  FFMA.FTZ R4, R120, c[0x0][0x23c], -R12 ;  /* 0x00008f0078047a23 */ /* 0x002fc8000001080c */
[----:B------:R1:W-:Y:S02]  /*30b0*/  MUFU.EX2 R233, R4 ;  /* 0x0000000400e97308 */ /* 0x0003e40000000800 */
[--C-:B-1----:R-:W-:Y:S02]  /*30c0*/  FFMA.FTZ R4, R43, c[0x0][0x23c], -R12.reuse ;  /* 0x00008f002b047a23 */ /* 0x102fe4000001080c */
[----:B------:R-:W1:Y:S04]  /*30d0*/  LDSM.16.MT88.4 R40, [R218+0xb400] ;  /* 0x00b40000da28783b */ /* 0x000e680000004200 */
[----:B------:R4:W5:Y:S02]  /*30e0*/  MUFU.EX2 R251, R4 ;  /* 0x0000000400fb7308 */ /* 0x0009640000000800 */
[----:B----4-:R-:W-:Y:S01]  /*30f0*/  FFMA.FTZ R4, R121, c[0x0][0x23c], -R12 ;  /* 0x00008f0079047a23 */ /* 0x010fe2000001080c */
[----:B-----5:R-:W-:-:S05]  /*3100*/  F2FP.PACK_AB R5, R251, R233 ;  /* 0x000000e9fb05723e */ /* 0x020fca00000000ff */
[----:B------:R4:W-:Y:S02]  /*3110*/  MUFU.EX2 R250, R4 ;  /* 0x0000000400fa7308 */ /* 0x0009e40000000800 */
[----:B----4-:R-:W-:Y:S02]  /*3120*/  FFMA.FTZ R4, R44, c[0x0][0x23c], -R12 ;  /* 0x00008f002c047a23 */ /* 0x010fe4000001080c */
[----:B------:R-:W-:Y:S04]  /*3130*/  HMMA.16816.F32 R44, R8, R36, RZ ;  /* 0x00000024082c723c */ /* 0x000fe800000018ff */
[----:B------:R4:W5:Y:S02]  /*3140*/  MUFU.EX2 R234, R4 ;  /* 0x0000000400ea7308 */ /* 0x0009640000000800 */
[----:B----4-:R-:W-:Y:S01]  /*3150*/  FFMA.FTZ R4, R133, c[0x0][0x23c], -R0 ;  /* 0x00008f0085047a23 */ /* 0x010fe20000010800 */
[----:B-----5:R-:W-:Y:S01]  /*3160*/  F2FP.PACK_AB R7, R234, R250 ;  /* 0x000000faea07723e */ /* 0x020fe200000000ff */
[----:B------:R-:W-:-:S04]  /*3170*/  IMAD.MOV.U32 R133, RZ, RZ, R207 ;  /* 0x000000ffff857224 */ /* 0x000fc800078e00cf */
[----:B------:R4:W-:Y:S02]  /*3180*/  MUFU.EX2 R232, R4 ;  /* 0x0000000400e87308 */ /* 0x0009e40000000800 */
[----:B----4-:R-:W-:Y:S02]  /*3190*/  FFMA.FTZ R4, R132, c[0x0][0x23c], -R0 ;  /* 0x00008f0084047a23 */ /* 0x010fe40000010800 */
[----:B------:R-:W-:Y:S02]  /*31a0*/  IMAD.MOV.U32 R132, RZ, RZ, R152 ;  /* 0x000000ffff847224 */ /* 0x000fe400078e0098 */
[----:B------:R-:W-:Y:S02]  /*31b0*/  HMMA.16816.F32 R152, R8, R38, RZ ;  /* 0x000000260898723c */ /* 0x000fe400000018ff */
[----:B------:R4:W5:Y:S01]  /*31c0*/  MUFU.EX2 R231, R4 ;  /* 0x0000000400e77308 */ /* 0x0009620000000800 */
[----:B------:R-:W-:Y:S04]  /*31d0*/  LDSM.16.MT88.4 R36, [R218+0xb800] ;  /* 0x00b80000da24783b */ /* 0x000fe80000004200 */
[----:B------:R-:W-:Y:S01]  /*31e0*/  FFMA.FTZ R8, R123, c[0x0][0x23c], -R0 ;  /* 0x00008f007b087a23 */ /* 0x000fe20000010800 */
[----:B------:R-:W-:-:S02]  /*31f0*/  MOV R9, R156 ;  /* 0x0000009c00097202 */ /* 0x000fc40000000f00 */
[----:B------:R-:W-:Y:S01]  /*3200*/  MOV R11, R206 ;  /* 0x000000ce000b7202 */ /* 0x000fe20000000f00 */
[----:B------:R1:W-:Y:S01]  /*3210*/  MUFU.EX2 R230, R8 ;  /* 0x0000000800e67308 */ /* 0x0003e20000000800 */
[----:B------:R-:W-:Y:S02]  /*3220*/  F2FP.PACK_AB R6, R202, R9 ;  /* 0x00000009ca06723e */ /* 0x000fe400000000ff */
[----:B------:R-:W-:Y:S02]  /*3230*/  MOV R10, R183 ;  /* 0x000000b7000a7202 */ /* 0x000fe40000000f00 */
[----:B----4-:R-:W-:-:S07]  /*3240*/  F2FP.PACK_AB R4, R132, R151 ;  /* 0x000000978404723e */ /* 0x010fce00000000ff */
[----:B--2---:R-:W-:Y:S01]  /*3250*/  HMMA.16816.F32 R168, R4, R24, R112 ;  /* 0x0000001804a8723c */ /* 0x004fe20000001870 */
[----:B-1----:R-:W-:-:S04]  /*3260*/  FFMA.FTZ R8, R122, c[0x0][0x23c], -R0 ;  /* 0x00008f007a087a23 */ /* 0x002fc80000010800 */
[----:B------:R1:W-:Y:S03]  /*3270*/  MUFU.EX2 R229, R8 ;  /* 0x0000000800e57308 */ /* 0x0003e60000000800 */
[C---:B---3--:R-:W-:Y:S08]  /*3280*/  HMMA.16816.F32 R112, R4.reuse, R32, R96 ;  /* 0x000000200470723c */ /* 0x048ff00000001860 */
[----:B------:R-:W-:Y:S01]  /*3290*/  HMMA.16816.F32 R96, R4, R30, R76 ;  /* 0x0000001e0460723c */ /* 0x000fe2000000184c */
[----:B-1----:R-:W-:-:S06]  /*32a0*/  FFMA.FTZ R8, R148, c[0x0][0x23c], -R2 ;  /* 0x00008f0094087a23 */ /* 0x002fcc0000010802 */
[----:B------:R-:W-:Y:S01]  /*32b0*/  MOV R79, R208 ;  /* 0x000000d0004f7202 */ /* 0x000fe20000000f00 */
[----:B------:R-:W-:Y:S01]  /*32c0*/  HMMA.16816.F32 R160, R4, R20, R108 ;  /* 0x0000001404a0723c */ /* 0x000fe2000000186c */
[----:B------:R-:W-:Y:S01]  /*32d0*/  IMAD.MOV.U32 R78, RZ, RZ, R182 ;  /* 0x000000ffff4e7224 */ /* 0x000fe200078e00b6 */
[----:B------:R1:W-:Y:S01]  /*32e0*/  MUFU.EX2 R224, R8 ;  /* 0x0000000800e07308 */ /* 0x0003e20000000800 */
[----:B------:R-:W-:Y:S02]  /*32f0*/  MOV R77, R181 ;  /* 0x000000b5004d7202 */ /* 0x000fe40000000f00 */
[----:B------:R-:W-:-:S03]  /*3300*/  MOV R76, R180 ;  /* 0x000000b4004c7202 */ /* 0x000fc60000000f00 */
[C---:B------:R-:W-:Y:S08]  /*3310*/  HMMA.16816.F32 R156, R4.reuse, R16, R104 ;  /* 0x00000010049c723c */ /* 0x040ff00000001868 */
[----:B------:R-:W-:Y:S01]  /*3320*/  HMMA.16816.F32 R120, R4, R28, R100 ;  /* 0x0000001c0478723c */ /* 0x000fe20000001864 */
[----:B-1----:R-:W-:Y:S01]  /*3330*/  FFMA.FTZ R8, R139, c[0x0][0x23c], -R2 ;  /* 0x00008f008b087a23 */ /* 0x002fe20000010802 */
[----:B------:R-:W-:-:S03]  /*3340*/  MOV R139, R151 ;  /* 0x00000097008b7202 */ /* 0x000fc60000000f00 */
[----:B------:R1:W2:Y:S03]  /*3350*/  MUFU.EX2 R228, R8 ;  /* 0x0000000800e47308 */ /* 0x0002a60000000800 */
[C---:B------:R-:W-:Y:S08]  /*3360*/  HMMA.16816.F32 R108, R4.reuse, R40, R92 ;  /* 0x00000028046c723c */ /* 0x040ff0000000185c */
[----:B------:R-:W-:Y:S01]  /*3370*/  HMMA.16816.F32 R104, R4, R22, R84 ;  /* 0x000000160468723c */ /* 0x000fe20000001854 */
[----:B-1----:R-:W-:-:S02]  /*3380*/  FFMA.FTZ R8, R138, c[0x0][0x23c], -R2 ;  /* 0x00008f008a087a23 */ /* 0x002fc40000010802 */
[----:B------:R-:W-:-:S05]  /*3390*/  IMAD.MOV.U32 R138, RZ, RZ, R150 ;  /* 0x000000ffff8a7224 */ /* 0x000fca00078e0096 */
[C---:B------:R-:W-:Y:S01]  /*33a0*/  HMMA.16816.F32 R100, R4.reuse, R18, R80 ;  /* 0x000000120464723c */ /* 0x040fe20000001850 */
[----:B------:R1:W-:Y:S07]  /*33b0*/  MUFU.EX2 R215, R8 ;  /* 0x0000000800d77308 */ /* 0x0003ee0000000800 */
[----:B------:R-:W-:Y:S01]  /*33c0*/  HMMA.16816.F32 R92, R4, R34, R72 ;  /* 0x00000022045c723c */ /* 0x000fe20000001848 */
[----:B-1----:R-:W-:Y:S01]  /*33d0*/  FFMA.FTZ R8, R137, c[0x0][0x23c], -R2 ;  /* 0x00008f0089087a23 */ /* 0x002fe20000010802 */
[----:B------:R-:W-:-:S06]  /*33e0*/  MOV R137, R149 ;  /* 0x0000009500897202 */ /* 0x000fcc0000000f00 */
[C---:B------:R-:W-:Y:S01]  /*33f0*/  HMMA.16816.F32 R148, R4.reuse, R26, R88 ;  /* 0x0000001a0494723c */ /* 0x040fe20000001858 */
[----:B------:R1:W3:Y:S07]  /*3400*/  MUFU.EX2 R214, R8 ;  /* 0x0000000800d67308 */ /* 0x0002ee0000000800 */
[----:B------:R-:W-:Y:S07]  /*3410*/  HMMA.16816.F32 R88, R4, R42, R64 ;  /* 0x0000002a0458723c */ /* 0x000fee0000001840 */
[----:B-----5:R-:W-:Y:S01]  /*3420*/  F2FP.PACK_AB R4, R231, R232 ;  /* 0x000000e8e704723e */ /* 0x020fe200000000ff */
[----:B-1----:R-:W-:Y:S01]  /*3430*/  FFMA.FTZ R8, R167, c[0x0][0x23c], -R13 ;  /* 0x00008f00a7087a23 */ /* 0x002fe2000001080d */
[----:B--2---:R-:W-:-:S02]  /*3440*/  F2FP.PACK_AB R5, R228, R224 ;  /* 0x000000e0e405723e */ /* 0x004fc400000000ff */
[----:B------:R-:W-:Y:S01]  /*3450*/  F2FP.PACK_AB R6, R229, R230 ;  /* 0x000000e6e506723e */ /* 0x000fe200000000ff */
[----:B------:R1:W-:Y:S01]  /*3460*/  MUFU.EX2 R213, R8 ;  /* 0x0000000800d57308 */ /* 0x0003e20000000800 */
[----:B---3--:R-:W-:Y:S02]  /*3470*/  F2FP.PACK_AB R7, R214, R215 ;  /* 0x000000d7d607723e */ /* 0x008fe400000000ff */
[----:B------:R-:W-:-:S05]  /*3480*/  MOV R167, R203 ;  /* 0x000000cb00a77202 */ /* 0x000fca0000000f00 */
[----:B------:R-:W-:Y:S01]  /*3490*/  HMMA.16816.F32 R84, R4, R24, R68 ;  /* 0x000000180454723c */ /* 0x000fe20000001844 */
[----:B-1----:R-:W-:Y:S01]  /*34a0*/  FFMA.FTZ R8, R166, c[0x0][0x23c], -R13 ;  /* 0x00008f00a6087a23 */ /* 0x002fe2000001080d */
[----:B------:R-:W-:-:S06]  /*34b0*/  MOV R166, R204 ;  /* 0x000000cc00a67202 */ /* 0x000fcc0000000f00 */
[C---:B------:R-:W-:Y:S01]  /*34c0*/  HMMA.16816.F32 R80, R4.reuse, R20, R60 ;  /* 0x000000140450723c */ /* 0x040fe2000000183c */
[----:B------:R1:W2:Y:S07]  /*34d0*/  MUFU.EX2 R212, R8 ;  /* 0x0000000800d47308 */ /* 0x0002ae0000000800 */
[C---:B------:R-:W-:Y:S08]  /*34e0*/  HMMA.16816.F32 R64, R4.reuse, R32, R48 ;  /* 0x000000200440723c */ /* 0x040ff00000001830 */
[----:B------:R-:W-:Y:S01]  /*34f0*/  HMMA.16816.F32 R72, R4, R16, R56 ;  /* 0x000000100448723c */ /* 0x000fe20000001838 */
[----:B-1----:R-:W-:-:S02]  /*3500*/  FFMA.FTZ R8, R164, c[0x0][0x23c], -R13 ;  /* 0x00008f00a4087a23 */ /* 0x002fc4000001080d */
[----:B------:R-:W-:Y:S02]  /*3510*/  IMAD.MOV.U32 R164, RZ, RZ, R205 ;  /* 0x000000ffffa47224 */ /* 0x000fe400078e00cd */
[----:B------:R1:W-:Y:S03]  /*3520*/  MUFU.EX2 R211, R8 ;  /* 0x0000000800d37308 */ /* 0x0003e60000000800 */
[C---:B------:R-:W-:Y:S08]  /*3530*/  HMMA.16816.F32 R68, R4.reuse, R28, R52 ;  /* 0x0000001c0444723c */ /* 0x040ff00000001834 */
[----:B------:R-:W-:Y:S01]  /*3540*/  HMMA.16816.F32 R180, R4, R40, R44 ;  /* 0x0000002804b4723c */ /* 0x000fe2000000182c */
[----:B-1----:R-:W-:-:S07]  /*3550*/  FFMA.FTZ R8, R165, c[0x0][0x23c], -R13 ;  /* 0x00008f00a5087a23 */ /* 0x002fce000001080d */
[----:B------:R-:W-:Y:S01]  /*3560*/  HMMA.16816.F32 R60, R4, R26, R128 ;  /* 0x0000001a043c723c */ /* 0x000fe20000001880 */
[----:B------:R-:W1:Y:S01]  /*3570*/  LDSM.16.MT88.4 R24, [R216+0x9800] ;  /* 0x00980000d818783b */ /* 0x000e620000004200 */
[----:B------:R3:W4:Y:S01]  /*3580*/  MUFU.EX2 R210, R8 ;  /* 0x0000000800d27308 */ /* 0x0007220000000800 */
[----:B------:R-:W-:-:S04]  /*3590*/  IMAD.MOV.U32 R165, RZ, RZ, R137 ;  /* 0x000000ffffa57224 */ /* 0x000fc800078e0089 */
[----:B------:R-:W-:Y:S01]  /*35a0*/  IMAD.MOV.U32 R131, RZ, RZ, R202 ;  /* 0x000000ffff837224 */ /* 0x000fe200078e00ca */
[----:B------:R-:W-:Y:S01]  /*35b0*/  HMMA.16816.F32 R48, R4, R18, R116 ;  /* 0x000000120430723c */ /* 0x000fe20000001874 */
[----:B------:R-:W5:Y:S01]  /*35c0*/  LDSM.16.MT88.4 R16, [R218+0x9800] ;  /* 0x00980000da10783b */ /* 0x000f620000004200 */
[----:B------:R-:W-:Y:S01]  /*35d0*/  IMAD.MOV.U32 R130, RZ, RZ, R77 ;  /* 0x000000ffff827224 */ /* 0x000fe200078e004d */
[----:B------:R-:W-:Y:S02]  /*35e0*/  MOV R129, R78 ;  /* 0x0000004e00817202 */ /* 0x000fe40000000f00 */
[----:B------:R-:W-:-:S03]  /*35f0*/  MOV R128, R79 ;  /* 0x0000004f00807202 */ /* 0x000fc60000000f00 */
[----:B------:R-:W-:Y:S01]  /*3600*/  HMMA.16816.F32 R52, R4, R22, R124 ;  /* 0x000000160434723c */ /* 0x000fe2000000187c */
[----:B------:R-:W1:Y:S01]  /*3610*/  LDSM.16.MT88.4 R20, [R216+0xa800] ;  /* 0x00a80000d814783b */ /* 0x000e620000004200 */
[----:B---3--:R-:W-:-:S04]  /*3620*/  FFMA.FTZ R8, R175, c[0x0][0x23c], -R12 ;  /* 0x00008f00af087a23 */ /* 0x008fc8000001080c */
[----:B------:R3:W-:Y:S02]  /*3630*/  MUFU.EX2 R209, R8 ;  /* 0x0000000800d17308 */ /* 0x0007e40000000800 */
[C---:B------:R-:W-:Y:S01]  /*3640*/  HMMA.16816.F32 R44, R4.reuse, R30, R140 ;  /* 0x0000001e042c723c */ /* 0x040fe2000000188c */
[----:B------:R-:W1:Y:S07]  /*3650*/  LDSM.16.MT88.4 R28, [R218+0xa800] ;  /* 0x00a80000da1c783b */ /* 0x000e6e0000004200 */
[----:B------:R-:W-:Y:S01]  /*3660*/  HMMA.16816.F32 R56, R4, R34, R144 ;  /* 0x000000220438723c */ /* 0x000fe20000001890 */
[----:B------:R-:W1:Y:S01]  /*3670*/  LDSM.16.MT88.4 R32, [R216+0xb800] ;  /* 0x00b80000d820783b */ /* 0x000e620000004200 */
[----:B---3--:R-:W-:-:S06]  /*3680*/  FFMA.FTZ R8, R173, c[0x0][0x23c], -R12 ;  /* 0x00008f00ad087a23 */ /* 0x008fcc000001080c */
[----:B------:R-:W-:Y:S01]  /*3690*/  HMMA.16816.F32 R40, R4, R42, R152 ;  /* 0x0000002a0428723c */ /* 0x000fe20000001898 */
[----:B------:R3:W3:Y:S06]  /*36a0*/  MUFU.EX2 R208, R8 ;  /* 0x0000000800d07308 */ /* 0x0006ec0000000800 */
[----:B------:R-:W-:Y:S02]  /*36b0*/  MOV R154, R139 ;  /* 0x0000008b009a7202 */ /* 0x000fe40000000f00 */
[----:B------:R-:W-:Y:S02]  /*36c0*/  MOV R155, R138 ;  /* 0x0000008a009b7202 */ /* 0x000fe40000000f00 */
[----:B--2---:R-:W-:-:S02]  /*36d0*/  F2FP.PACK_AB R4, R212, R213 ;  /* 0x000000d5d404723e */ /* 0x004fc400000000ff */
[----:B----4-:R-:W-:Y:S01]  /*36e0*/  F2FP.PACK_AB R6, R210, R211 ;  /* 0x000000d3d206723e */ /* 0x010fe200000000ff */
[----:B---3--:R-:W-:Y:S01]  /*36f0*/  FFMA.FTZ R8, R172, c[0x0][0x23c], -R12 ;  /* 0x00008f00ac087a23 */ /* 0x008fe2000001080c */
[----:B------:R-:W-:-:S03]  /*3700*/  F2FP.PACK_AB R5, R208, R209 ;  /* 0x000000d1d005723e */ /* 0x000fc600000000ff */
[----:B------:R2:W-:Y:S02]  /*3710*/  MUFU.EX2 R206, R8 ;  /* 0x0000000800ce7308 */ /* 0x0005e40000000800 */
[----:B--2---:R-:W-:-:S06]  /*3720*/  FFMA.FTZ R8, R174, c[0x0][0x23c], -R12 ;  /* 0x00008f00ae087a23 */ /* 0x004fcc000001080c */
[----:B------:R2:W3:Y:S02]  /*3730*/  MUFU.EX2 R207, R8 ;  /* 0x0000000800cf7308 */ /* 0x0004e40000000800 */
[----:B--2---:R-:W-:Y:S01]  /*3740*/  FFMA.FTZ R8, R176, c[0x0][0x23c], -R0 ;  /* 0x00008f00b0087a23 */ /* 0x004fe20000010800 */
[----:B---3--:R-:W-:-:S05]  /*3750*/  F2FP.PACK_AB R7, R207, R206 ;  /* 0x000000cecf07723e */ /* 0x008fca00000000ff */
[----:B------:R2:W-:Y:S02]  /*3760*/  MUFU.EX2 R205, R8 ;  /* 0x0000000800cd7308 */ /* 0x0005e40000000800 */
[C---:B-1----:R-:W-:Y:S08]  /*3770*/  HMMA.16816.F32 R140, R4.reuse, R24, R168 ;  /* 0x00000018048c723c */ /* 0x042ff000000018a8 */
[----:B-----5:R-:W-:Y:S01]  /*3780*/  HMMA.16816.F32 R124, R4, R16, R160 ;  /* 0x00000010047c723c */ /* 0x020fe200000018a0 */
[----:B--2---:R-:W-:-:S04]  /*3790*/  FFMA.FTZ R8, R177, c[0x0][0x23c], -R0 ;  /* 0x00008f00b1087a23 */ /* 0x004fc80000010800 */
[----:B------:R1:W2:Y:S03]  /*37a0*/  MUFU.EX2 R204, R8 ;  /* 0x0000000800cc7308 */ /* 0x0002a60000000800 */
[C---:B------:R-:W-:Y:S08]  /*37b0*/  HMMA.16816.F32 R168, R4.reuse, R20, R156 ;  /* 0x0000001404a8723c */ /* 0x040ff0000000189c */
[----:B------:R-:W-:Y:S01]  /*37c0*/  HMMA.16816.F32 R172, R4, R28, R120 ;  /* 0x0000001c04ac723c */ /* 0x000fe20000001878 */
[----:B------:R-:W-:Y:S01]  /*37d0*/  LDSM.16.MT88.4 R120, [R216+0xbc00] ;  /* 0x00bc0000d878783b */ /* 0x000fe20000004200 */
[----:B-1----:R-:W-:-:S06]  /*37e0*/  FFMA.FTZ R8, R14, c[0x0][0x23c], -R0 ;  /* 0x00008f000e087a23 */ /* 0x002fcc0000010800 */
[C---:B------:R-:W-:Y:S01]  /*37f0*/  HMMA.16816.F32 R112, R4.reuse, R32, R112 ;  /* 0x000000200470723c */ /* 0x040fe20000001870 */
[----:B------:R1:W-:Y:S07]  /*3800*/  MUFU.EX2 R203, R8 ;  /* 0x0000000800cb7308 */ /* 0x0003ee0000000800 */
[C---:B------:R-:W-:Y:S08]  /*3810*/  HMMA.16816.F32 R148, R4.reuse, R26, R148 ;  /* 0x0000001a0494723c */ /* 0x040ff00000001894 */
[----:B------:R-:W-:Y:S01]  /*3820*/  HMMA.16816.F32 R100, R4, R22, R100 ;  /* 0x000000160464723c */ /* 0x000fe20000001864 */
[----:B-1----:R-:W-:-:S04]  /*3830*/  FFMA.FTZ R8, R15, c[0x0][0x23c], -R0 ;  /* 0x00008f000f087a23 */ /* 0x002fc80000010800 */
[----:B------:R1:W-:Y:S03]  /*3840*/  MUFU.EX2 R202, R8 ;  /* 0x0000000800ca7308 */ /* 0x0003e60000000800 */
[C---:B------:R-:W-:Y:S08]  /*3850*/  HMMA.16816.F32 R116, R4.reuse, R34, R92 ;  /* 0x000000220474723c */ /* 0x040ff0000000185c */
[----:B------:R-:W-:Y:S01]  /*3860*/  HMMA.16816.F32 R144, R4, R38, R88 ;  /* 0x000000260490723c */ /* 0x000fe20000001858 */
[----:B-1----:R-:W-:-:S04]  /*3870*/  FFMA.FTZ R8, R184, c[0x0][0x23c], -R2 ;  /* 0x00008f00b8087a23 */ /* 0x002fc80000010802 */
[----:B------:R1:W-:Y:S02]  /*3880*/  MUFU.EX2 R184, R8 ;  /* 0x0000000800b87308 */ /* 0x0003e40000000800 */
[----:B-1----:R-:W-:Y:S01]  /*3890*/  FFMA.FTZ R8, R185, c[0x0][0x23c], -R2 ;  /* 0x00008f00b9087a23 */ /* 0x002fe20000010802 */
[----:B------:R-:W-:Y:S02]  /*38a0*/  MOV R185, R131 ;  /* 0x0000008300b97202 */ /* 0x000fe40000000f00 */
[----:B------:R-:W-:-:S03]  /*38b0*/  MOV R131, R76 ;  /* 0x0000004c00837202 */ /* 0x000fc60000000f00 */
[----:B------:R1:W3:Y:S01]  /*38c0*/  MUFU.EX2 R139, R8 ;  /* 0x00000008008b7308 */ /* 0x0002e20000000800 */
[C---:B------:R-:W-:Y:S08]  /*38d0*/  HMMA.16816.F32 R76, R4.reuse, R18, R104 ;  /* 0x00000012044c723c */ /* 0x040ff00000001868 */
[----:B------:R-:W-:Y:S01]  /*38e0*/  HMMA.16816.F32 R104, R4, R30, R96 ;  /* 0x0000001e0468723c */ /* 0x000fe20000001860 */
[----:B------:R-:W4:Y:S01]  /*38f0*/  LDSM.16.MT88.4 R96, [R216+0xac00] ;  /* 0x00ac0000d860783b */ /* 0x000f220000004200 */
[----:B-1----:R-:W-:-:S04]  /*3900*/  FFMA.FTZ R8, R178, c[0x0][0x23c], -R2 ;  /* 0x00008f00b2087a23 */ /* 0x002fc80000010802 */
[----:B------:R1:W-:Y:S02]  /*3910*/  MUFU.EX2 R138, R8 ;  /* 0x00000008008a7308 */ /* 0x0003e40000000800 */
[----:B-1----:R-:W-:Y:S02]  /*3920*/  FFMA.FTZ R8, R179, c[0x0][0x23c], -R2 ;  /* 0x00008f00b3087a23 */ /* 0x002fe40000010802 */
[----:B------:R-:W-:Y:S01]  /*3930*/  HMMA.16816.F32 R176, R4, R36, R108 ;  /* 0x0000002404b0723c */ /* 0x000fe2000000186c */
[----:B------:R-:W-:Y:S03]  /*3940*/  LDSM.16.MT88.4 R108, [R218+0xac00] ;  /* 0x00ac0000da6c783b */ /* 0x000fe60000004200 */
[----:B------:R1:W5:Y:S03]  /*3950*/  MUFU.EX2 R137, R8 ;  /* 0x0000000800897308 */ /* 0x0003660000000800 */
[----:B--2---:R-:W-:-:S02]  /*3960*/  F2FP.PACK_AB R4, R204, R205 ;  /* 0x000000cdcc04723e */ /* 0x004fc400000000ff */
[----:B---3--:R-:W-:Y:S02]  /*3970*/  F2FP.PACK_AB R5, R139, R184 ;  /* 0x000000b88b05723e */ /* 0x008fe400000000ff */
[----:B------:R-:W-:Y:S01]  /*3980*/  F2FP.PACK_AB R6, R202, R203 ;  /* 0x000000cbca06723e */ /* 0x000fe200000000ff */
[----:B-1----:R-:W-:Y:S01]  /*3990*/  FFMA.FTZ R8, R186, c[0x0][0x23c], -R13 ;  /* 0x00008f00ba087a23 */ /* 0x002fe2000001080d */
[----:B-----5:R-:W-:Y:S01]  /*39a0*/  F2FP.PACK_AB R7, R137, R138 ;  /* 0x0000008a8907723e */ /* 0x020fe200000000ff */
[----:B------:R-:W-:Y:S01]  /*39b0*/  IMAD.MOV.U32 R186, RZ, RZ, R9 ;  /* 0x000000ffffba7224 */ /* 0x000fe200078e0009 */
[----:B------:R-:W-:Y:S02]  /*39c0*/  MOV R9, R10 ;  /* 0x0000000a00097202 */ /* 0x000fe40000000f00 */
[----:B------:R-:W-:Y:S02]  /*39d0*/  MOV R10, R133 ;  /* 0x00000085000a7202 */ /* 0x000fe40000000f00 */
[----:B------:R1:W-:Y:S01]  /*39e0*/  MUFU.EX2 R133, R8 ;  /* 0x0000000800857308 */ /* 0x0003e20000000800 */
[C---:B------:R-:W-:Y:S08]  /*39f0*/  HMMA.16816.F32 R160, R4.reuse, R24, R84 ;  /* 0x0000001804a0723c */ /* 0x040ff00000001854 */
[----:B------:R-:W-:Y:S01]  /*3a00*/  HMMA.16816.F32 R84, R4, R20, R72 ;  /* 0x000000140454723c */ /* 0x000fe20000001848 */
[----:B-1----:R-:W-:Y:S01]  /*3a10*/  FFMA.FTZ R8, R187, c[0x0][0x23c], -R13 ;  /* 0x00008f00bb087a23 */ /* 0x002fe2000001080d */
[----:B------:R-:W-:-:S06]  /*3a20*/  MOV R187, R132 ;  /* 0x0000008400bb7202 */ /* 0x000fcc0000000f00 */
[C---:B------:R-:W-:Y:S01]  /*3a30*/  HMMA.16816.F32 R52, R4.reuse, R18, R52 ;  /* 0x000000120434723c */ /* 0x040fe20000001834 */
[----:B------:R1:W2:Y:S07]  /*3a40*/  MUFU.EX2 R132, R8 ;  /* 0x0000000800847308 */ /* 0x0002ae0000000800 */
[C---:B------:R-:W-:Y:S07]  /*3a50*/  HMMA.16816.F32 R56, R4.reuse, R34, R56 ;  /* 0x000000220438723c */ /* 0x040fee0000001838 */
[----:B------:R-:W-:Y:S01]  /*3a60*/  MOV R34, R227 ;  /* 0x000000e300227202 */ /* 0x000fe20000000f00 */
[----:B------:R-:W-:Y:S01]  /*3a70*/  HMMA.16816.F32 R60, R4, R26, R60 ;  /* 0x0000001a043c723c */ /* 0x000fe2000000183c */
[----:B------:R-:W-:Y:S01]  /*3a80*/  MOV R35, R11 ;  /* 0x0000000b00237202 */ /* 0x000fe20000000f00 */
[----:B-1----:R-:W-:Y:S01]  /*3a90*/  FFMA.FTZ R8, R188, c[0x0][0x23c], -R13 ;  /* 0x00008f00bc087a23 */ /* 0x002fe2000001080d */
[----:B------:R-:W-:-:S03]  /*3aa0*/  MOV R188, R165 ;  /* 0x000000a500bc7202 */ /* 0x000fc60000000f00 */
[----:B------:R1:W-:Y:S02]  /*3ab0*/  MUFU.EX2 R21, R8 ;  /* 0x0000000800157308 */ /* 0x0003e40000000800 */
[C---:B------:R-:W-:Y:S07]  /*3ac0*/  HMMA.16816.F32 R64, R4.reuse, R32, R64 ;  /* 0x000000200440723c */ /* 0x040fee0000001840 */
[----:B------:R-:W-:Y:S01]  /*3ad0*/  MOV R33, R166 ;  /* 0x000000a600217202 */ /* 0x000fe20000000f00 */
[----:B------:R-:W-:Y:S01]  /*3ae0*/  HMMA.16816.F32 R24, R4, R16, R80 ;  /* 0x000000100418723c */ /* 0x000fe20000001850 */
[----:B------:R-:W-:Y:S01]  /*3af0*/  MOV R32, R167 ;  /* 0x000000a700207202 */ /* 0x000fe20000000f00 */
[----:B------:R-:W3:Y:S01]  /*3b00*/  LDSM.16.MT88.4 R80, [R218+0x9c00] ;  /* 0x009c0000da50783b */ /* 0x000ee20000004200 */
[----:B-1----:R-:W-:Y:S01]  /*3b10*/  FFMA.FTZ R8, R189, c[0x0][0x23c], -R13 ;  /* 0x00008f00bd087a23 */ /* 0x002fe2000001080d */
[----:B------:R-:W-:-:S04]  /*3b20*/  MOV R189, R226 ;  /* 0x000000e200bd7202 */ /* 0x000fc80000000f00 */
[C---:B------:R-:W-:Y:S01]  /*3b30*/  HMMA.16816.F32 R48, R4.reuse, R22, R48 ;  /* 0x000000160430723c */ /* 0x040fe20000001830 */
[----:B------:R1:W5:Y:S06]  /*3b40*/  MUFU.EX2 R226, R8 ;  /* 0x0000000800e27308 */ /* 0x00036c0000000800 */
[----:B------:R-:W-:Y:S01]  /*3b50*/  MOV R22, R155 ;  /* 0x0000009b00167202 */ /* 0x000fe20000000f00 */
[C---:B------:R-:W-:Y:S01]  /*3b60*/  HMMA.16816.F32 R156, R4.reuse, R28, R68 ;  /* 0x0000001c049c723c */ /* 0x040fe20000001844 */
[----:B------:R-:W-:Y:S02]  /*3b70*/  IMAD.MOV.U32 R23, RZ, RZ, R154 ;  /* 0x000000ffff177224 */ /* 0x000fe400078e009a */
[----:B------:R-:W3:Y:S04]  /*3b80*/  LDSM.16.MT88.4 R152, [R216+0x9c00] ;  /* 0x009c0000d898783b */ /* 0x000ee80000004200 */
[----:B------:R-:W-:Y:S01]  /*3b90*/  MOV R29, R128 ;  /* 0x00000080001d7202 */ /* 0x000fe20000000f00 */
[----:B------:R-:W-:Y:S01]  /*3ba0*/  HMMA.16816.F32 R44, R4, R30, R44 ;  /* 0x0000001e042c723c */ /* 0x000fe2000000182c */
[----:B------:R-:W-:Y:S01]  /*3bb0*/  IMAD.MOV.U32 R28, RZ, RZ, R129 ;  /* 0x000000ffff1c7224 */ /* 0x000fe200078e0081 */
[----:B--2---:R-:W-:Y:S01]  /*3bc0*/  F2FP.PACK_AB R128, R132, R133 ;  /* 0x000000858480723e */ /* 0x004fe200000000ff */
[----:B-1----:R-:W-:-:S02]  /*3bd0*/  FFMA.FTZ R8, R190, c[0x0][0x23c], -R12 ;  /* 0x00008f00be087a23 */ /* 0x002fc4000001080c */
[----:B------:R-:W-:Y:S02]  /*3be0*/  IMAD.MOV.U32 R190, RZ, RZ, R164 ;  /* 0x000000ffffbe7224 */ /* 0x000fe400078e00a4 */
[----:B------:R1:W-:Y:S01]  /*3bf0*/  MUFU.EX2 R20, R8 ;  /* 0x0000000800147308 */ /* 0x0003e20000000800 */
[----:B------:R-:W-:Y:S01]  /*3c00*/  HMMA.16816.F32 R164, R4, R36, R180 ;  /* 0x0000002404a4723c */ /* 0x000fe200000018b4 */
[----:B------:R-:W-:Y:S02]  /*3c10*/  MOV R30, R131 ;  /* 0x00000083001e7202 */ /* 0x000fe40000000f00 */
[----:B------:R-:W-:Y:S02]  /*3c20*/  MOV R31, R130 ;  /* 0x00000082001f7202 */ /* 0x000fe40000000f00 */
[----:B-----5:R-:W-:-:S03]  /*3c30*/  F2FP.PACK_AB R130, R226, R21 ;  /* 0x00000015e282723e */ /* 0x020fc600000000ff */
[----:B------:R-:W-:Y:S01]  /*3c40*/  HMMA.16816.F32 R40, R4, R38, R40 ;  /* 0x000000260428723c */ /* 0x000fe20000001828 */
[----:B-1----:R-:W-:Y:S01]  /*3c50*/  FFMA.FTZ R8, R192, c[0x0][0x23c], -R12 ;  /* 0x00008f00c0087a23 */ /* 0x002fe2000001080c */
[----:B------:R-:W-:-:S05]  /*3c60*/  MOV R192, R9 ;  /* 0x0000000900c07202 */ /* 0x000fca0000000f00 */
[----:B------:R-:W-:Y:S01]  /*3c70*/  FFMA.FTZ R4, R196, c[0x0][0x23c], -R0 ;  /* 0x00008f00c4047a23 */ /* 0x000fe20000010800 */
[----:B------:R1:W2:Y:S01]  /*3c80*/  MUFU.EX2 R19, R8 ;  /* 0x0000000800137308 */ /* 0x0002a20000000800 */
[----:B------:R-:W-:-:S04]  /*3c90*/  FADD.FTZ R6, R33, R32 ;  /* 0x0000002021067221 */ /* 0x000fc80000010000 */
[----:B------:R-:W-:-:S03]  /*3ca0*/  FADD.FTZ R6, R189, R6 ;  /* 0x00000006bd067221 */ /* 0x000fc60000010000 */
[----:B------:R-:W-:Y:S01]  /*3cb0*/  MUFU.EX2 R15, R4 ;  /* 0x00000004000f7308 */ /* 0x000fe20000000800 */
[----:B------:R-:W-:-:S04]  /*3cc0*/  FADD.FTZ R6, R22, R6 ;  /* 0x0000000616067221 */ /* 0x000fc80000010000 */
[----:B------:R-:W-:Y:S02]  /*3cd0*/  FADD.FTZ R6, R233, R6 ;  /* 0x00000006e9067221 */ /* 0x000fe40000010000 */
[----:B-1----:R-:W-:Y:S01]  /*3ce0*/  FFMA.FTZ R8, R191, c[0x0][0x23c], -R12 ;  /* 0x00008f00bf087a23 */ /* 0x002fe2000001080c */
[----:B--2---:R-:W-:Y:S01]  /*3cf0*/  F2FP.PACK_AB R129, R19, R20 ;  /* 0x000000141381723e */ /* 0x004fe200000000ff */
[----:B------:R-:W-:Y:S02]  /*3d00*/  IMAD.MOV.U32 R191, RZ, RZ, R10 ;  /* 0x000000ffffbf7224 */ /* 0x000fe400078e000a */
[----:B------:R1:W-:Y:S02]  /*3d10*/  MUFU.EX2 R18, R8 ;  /* 0x0000000800127308 */ /* 0x0003e40000000800 */
[----:B------:R-:W-:-:S04]  /*3d20*/  FADD.FTZ R5, R192, R191 ;  /* 0x000000bfc0057221 */ /* 0x000fc80000010000 */
[----:B------:R-:W-:-:S04]  /*3d30*/  FADD.FTZ R5, R31, R5 ;  /* 0x000000051f057221 */ /* 0x000fc80000010000 */
[----:B------:R-:W-:-:S04]  /*3d40*/  FADD.FTZ R5, R188, R5 ;  /* 0x00000005bc057221 */ /* 0x000fc80000010000 */
[----:B------:R-:W-:Y:S02]  /*3d50*/  FADD.FTZ R5, R23, R5 ;  /* 0x0000000517057221 */ /* 0x000fe40000010000 */
[----:B-1----:R-:W-:Y:S01]  /*3d60*/  FFMA.FTZ R8, R193, c[0x0][0x23c], -R12 ;  /* 0x00008f00c1087a23 */ /* 0x002fe2000001080c */
[----:B------:R-:W-:-:S03]  /*3d70*/  MOV R193, R225 ;  /* 0x000000e100c17202 */ /* 0x000fc60000000f00 */
[----:B------:R1:W2:Y:S02]  /*3d80*/  MUFU.EX2 R227, R8 ;  /* 0x0000000800e37308 */ /* 0x0002a40000000800 */
[----:B-1----:R-:W-:Y:S01]  /*3d90*/  FFMA.FTZ R8, R195, c[0x0][0x23c], -R0 ;  /* 0x00008f00c3087a23 */ /* 0x002fe20000010800 */
[----:B--2---:R-:W-:-:S05]  /*3da0*/  F2FP.PACK_AB R131, R227, R18 ;  /* 0x00000012e383723e */ /* 0x004fca00000000ff */
[----:B------:R1:W-:Y:S02]  /*3db0*/  MUFU.EX2 R17, R8 ;  /* 0x0000000800117308 */ /* 0x0003e40000000800 */
[C---:B----4-:R-:W-:Y:S08]  /*3dc0*/  HMMA.16816.F32 R88, R128.reuse, R96, R168 ;  /* 0x000000608058723c */ /* 0x050ff000000018a8 */
[----:B---3--:R-:W-:Y:S01]  /*3dd0*/  HMMA.16816.F32 R72, R128, R80, R124 ;  /* 0x000000508048723c */ /* 0x008fe2000000187c */
[----:B-1----:R-:W-:-:S02]  /*3de0*/  FFMA.FTZ R8, R194, c[0x0][0x23c], -R0 ;  /* 0x00008f00c2087a23 */ /* 0x002fc40000010800 */
[----:B------:R-:W-:Y:S02]  /*3df0*/  FFMA.FTZ R0, R197, c[0x0][0x23c], -R0 ;  /* 0x00008f00c5007a23 */ /* 0x000fe40000010800 */
[----:B------:R1:W2:Y:S03]  /*3e00*/  MUFU.EX2 R16, R8 ;  /* 0x0000000800107308 */ /* 0x0002a60000000800 */
[C---:B------:R-:W-:Y:S05]  /*3e10*/  HMMA.16816.F32 R92, R128.reuse, R98, R100 ;  /* 0x00000062805c723c */ /* 0x040fea0000001864 */
[----:B------:R3:W4:Y:S03]  /*3e20*/  MUFU.EX2 R14, R0 ;  /* 0x00000000000e7308 */ /* 0x0007260000000800 */
[----:B------:R-:W-:Y:S01]  /*3e30*/  HMMA.16816.F32 R140, R128, R152, R140 ;  /* 0x00000098808c723c */ /* 0x000fe2000000188c */
[----:B-1----:R-:W1:Y:S01]  /*3e40*/  LDSM.16.MT88.4 R8, [R218+0xbc00] ;  /* 0x00bc0000da08783b */ /* 0x002e620000004200 */
[----:B--2---:R-:W-:-:S06]  /*3e50*/  F2FP.PACK_AB R168, R16, R17 ;  /* 0x0000001110a8723e */ /* 0x004fcc00000000ff */
[----:B------:R-:W-:Y:S01]  /*3e60*/  HMMA.16816.F32 R148, R128, R154, R148 ;  /* 0x0000009a8094723c */ /* 0x000fe20000001894 */
[----:B---3--:R-:W-:Y:S01]  /*3e70*/  FFMA.FTZ R0, R199, c[0x0][0x23c], -R2 ;  /* 0x00008f00c7007a23 */ /* 0x008fe20000010802 */
[----:B----4-:R-:W-:-:S06]  /*3e80*/  F2FP.PACK_AB R170, R14, R15 ;  /* 0x0000000f0eaa723e */ /* 0x010fcc00000000ff */
[C---:B------:R-:W-:Y:S01]  /*3e90*/  HMMA.16816.F32 R76, R128.reuse, R82, R76 ;  /* 0x00000052804c723c */ /* 0x040fe2000000184c */
[----:B------:R2:W-:Y:S07]  /*3ea0*/  MUFU.EX2 R13, R0 ;  /* 0x00000000000d7308 */ /* 0x0005ee0000000800 */
[C---:B------:R-:W-:Y:S08]  /*3eb0*/  HMMA.16816.F32 R100, R128.reuse, R108, R172 ;  /* 0x0000006c8064723c */ /* 0x040ff000000018ac */
[----:B------:R-:W-:Y:S01]  /*3ec0*/  HMMA.16816.F32 R104, R128, R110, R104 ;  /* 0x0000006e8068723c */ /* 0x000fe20000001868 */
[----:B--2---:R-:W-:-:S04]  /*3ed0*/  FFMA.FTZ R0, R201, c[0x0][0x23c], -R2 ;  /* 0x00008f00c9007a23 */ /* 0x004fc80000010802 */
[----:B------:R2:W3:Y:S03]  /*3ee0*/  MUFU.EX2 R12, R0 ;  /* 0x00000000000c7308 */ /* 0x0004e60000000800 */
[C---:B------:R-:W-:Y:S08]  /*3ef0*/  HMMA.16816.F32 R112, R128.reuse, R120, R112 ;  /* 0x000000788070723c */ /* 0x040ff00000001870 */
[----:B------:R-:W-:Y:S01]  /*3f00*/  HMMA.16816.F32 R116, R128, R122, R116 ;  /* 0x0000007a8074723c */ /* 0x000fe20000001874 */
[--C-:B--2---:R-:W-:Y:S01]  /*3f10*/  FFMA.FTZ R0, R198, c[0x0][0x23c], -R2.reuse ;  /* 0x00008f00c6007a23 */ /* 0x104fe20000010802 */
[----:B---3--:R-:W-:Y:S01]  /*3f20*/  F2FP.PACK_AB R169, R12, R13 ;  /* 0x0000000d0ca9723e */ /* 0x008fe200000000ff */
[----:B------:R-:W-:-:S05]  /*3f30*/  FFMA.FTZ R2, R200, c[0x0][0x23c], -R2 ;  /* 0x00008f00c8027a23 */ /* 0x000fca0000010802 */
[C---:B-1----:R-:W-:Y:S01]  /*3f40*/  HMMA.16816.F32 R124, R128.reuse, R8, R176 ;  /* 0x00000008807c723c */ /* 0x042fe200000018b0 */
[----:B------:R1:W-:Y:S07]  /*3f50*/  MUFU.EX2 R7, R0 ;  /* 0x0000000000077308 */ /* 0x0003ee0000000800 */
[----:B------:R-:W-:Y:S01]  /*3f60*/  HMMA.16816.F32 R128, R128, R10, R144 ;  /* 0x0000000a8080723c */ /* 0x000fe20000001890 */
[----:B------:R2:W3:Y:S01]  /*3f70*/  MUFU.EX2 R225, R2 ;  /* 0x0000000200e17308 */ /* 0x0004e20000000800 */
[----:B-1----:R-:W-:-:S04]  /*3f80*/  FADD.FTZ R0, R34, R193 ;  /* 0x000000c122007221 */ /* 0x002fc80000010000 */
[----:B------:R-:W-:Y:S02]  /*3f90*/  FADD.FTZ R0, R190, R0 ;  /* 0x00000000be007221 */ /* 0x000fe40000010000 */
[----:B--2---:R-:W-:Y:S01]  /*3fa0*/  FADD.FTZ R2, R35, R252 ;  /* 0x000000fc23027221 */ /* 0x004fe20000010000 */
[----:B---3--:R-:W-:Y:S01]  /*3fb0*/  F2FP.PACK_AB R171, R225, R7 ;  /* 0x00000007e1ab723e */ /* 0x008fe200000000ff */
[----:B------:R-:W-:Y:S02]  /*3fc0*/  FADD.FTZ R0, R28, R0 ;  /* 0x000000001c007221 */ /* 0x000fe40000010000 */
[----:B------:R-:W-:Y:S02]  /*3fd0*/  FADD.FTZ R2, R30, R2 ;  /* 0x000000021e027221 */ /* 0x000fe40000010000 */
[----:B------:R-:W-:Y:S02]  /*3fe0*/  FADD.FTZ R0, R232, R0 ;  /* 0x00000000e8007221 */ /* 0x000fe40000010000 */
[----:B------:R-:W-:Y:S01]  /*3ff0*/  FADD.FTZ R2, R29, R2 ;  /* 0x000000021d027221 */ /* 0x000fe20000010000 */
[----:B------:R-:W-:Y:S01]  /*4000*/  HMMA.16816.F32 R144, R168, R152, R160 ;  /* 0x00000098a890723c */ /* 0x000fe200000018a0 */
[----:B------:R-:W-:-:S02]  /*4010*/  FADD.FTZ R4, R231, R0 ;  /* 0x00000000e7047221 */ /* 0x000fc40000010000 */
[----:B------:R-:W-:Y:S02]  /*4020*/  FADD.FTZ R2, R224, R2 ;  /* 0x00000002e0027221 */ /* 0x000fe40000010000 */
[----:B------:R-:W-:Y:S02]  /*4030*/  FADD.FTZ R0, R187, R5 ;  /* 0x00000005bb007221 */ /* 0x000fe40000010000 */
[----:B------:R-:W-:Y:S01]  /*4040*/  FADD.FTZ R2, R228, R2 ;  /* 0x00000002e4027221 */ /* 0x000fe20000010000 */
[----:B------:R-:W-:Y:S01]  /*4050*/  HMMA.16816.F32 R68, R168, R80, R24 ;  /* 0x00000050a844723c */ /* 0x000fe20000001818 */
[----:B------:R-:W-:Y:S02]  /*4060*/  FADD.FTZ R5, R251, R6 ;  /* 0x00000006fb057221 */ /* 0x000fe40000010000 */
[----:B------:R-:W-:Y:S02]  /*4070*/  FADD.FTZ R224, R230, R4 ;  /* 0x00000004e6e07221 */ /* 0x000fe40000010000 */
[----:B------:R-:W-:-:S02]  /*4080*/  FADD.FTZ R4, R215, R2 ;  /* 0x00000002d7047221 */ /* 0x000fc40000010000 */
[----:B------:R-:W-:Y:S01]  /*4090*/  FADD.FTZ R2, R186, R0 ;  /* 0x00000000ba027221 */ /* 0x000fe20000010000 */
[C---:B------:R-:W-:Y:S01]  /*40a0*/  HMMA.16816.F32 R84, R168.reuse, R96, R84 ;  /* 0x00000060a854723c */ /* 0x040fe20000001854 */
        /* <DEDUP_REMOVED lines=44> */
[----:B------:R-:W-:Y:S01]  /*4370*/  HMMA.16816.F32 R168, R168, R10, R40 ;  /* 0x0000000aa8a8723c */ /* 0x000fe20000001828 */
[----:B------:R-:W-:Y:S01]  /*4380*/  FADD.FTZ R227, R227, R0 ;  /* 0x00000000e3e37221 */ /* 0x000fe20000010000 */
[----:B------:R-:W-:Y:S06]  /*4390*/  @!P0 BRA `(.L_x_6) ;  /* 0x00002ea000008947 */ /* 0x000fec0003800000 */
[----:B------:R-:W-:Y:S01]  /*43a0*/  ULDC.64 UR4, c[0x0][0x1a0] ;  /* 0x0000680000047ab9 */ /* 0x000fe20000000a00 */
[----:B------:R-:W-:Y:S01]  /*43b0*/  LEA.HI.SX32 R223, R223, 0xfffffffe, 0x1a ;  /* 0xfffffffedfdf7811 */ /* 0x000fe200078fd2ff */
[----:B------:R-:W-:Y:S01]  /*43c0*/  IMAD.MOV.U32 R137, RZ, RZ, R135 ;  /* 0x000000ffff897224 */ /* 0x000fe200078e0087 */
[----:B------:R-:W-:Y:S01]  /*43d0*/  MOV R139, R3 ;  /* 0x00000003008b7202 */ /* 0x000fe20000000f00 */
[----:B------:R-:W-:Y:S01]  /*43e0*/  IMAD.MOV.U32 R132, RZ, RZ, R136 ;  /* 0x000000ffff847224 */ /* 0x000fe200078e0088 */
[----:B------:R-:W-:Y:S01]  /*43f0*/  MOV R138, R134 ;  /* 0x00000086008a7202 */ /* 0x000fe20000000f00 */
[----:B------:R-:W-:Y:S02]  /*4400*/  USHF.L.U64.HI UR5, UR4, 0x6, UR5 ;  /* 0x0000000604057899 */ /* 0x000fe40008010205 */
[----:B------:R-:W-:Y:S01]  /*4410*/  USHF.L.U32 UR4, UR4, 0x6, URZ ;  /* 0x0000000604047899 */ /* 0x000fe2000800063f */
[----:B------:R-:W-:Y:S07]  /*4420*/  BRA `(.L_x_7) ;  /* 0x000001c000007947 */ /* 0x000fee0003800000 */
.L_x_9:
[----:B------:R-:W-:Y:S01]  /*4430*/  IADD3 R0, R223, -0x1, RZ ;  /* 0xffffffffdf007810 */ /* 0x000fe20007ffe0ff */
[----:B------:R-:W-:Y:S02]  /*4440*/  IMAD.MOV.U32 R228, RZ, RZ, c[0x0][0x198] ;  /* 0x00006600ffe47624 */ /* 0x000fe400078e00ff */
[----:B------:R-:W-:Y:S01]  /*4450*/  IMAD.MOV.U32 R136, RZ, RZ, 0x6 ;  /* 0x00000006ff887424 */ /* 0x000fe200078e00ff */
[----:B------:R-:W-:Y:S01]  /*4460*/  SHF.R.S32.HI R2, RZ, 0x1f, R0 ;  /* 0x0000001fff027819 */ /* 0x000fe20000011400 */
[----:B------:R-:W-:Y:S01]  /*4470*/  IMAD.WIDE.U32 R134, R0, c[0x0][0x198], RZ ;  /* 0x0000660000867a25 */ /* 0x000fe200078e00ff */
[----:B------:R-:W-:Y:S03]  /*4480*/  SHF.L.U32 R228, R228, 0x6, RZ ;  /* 0x00000006e4e47819 */ /* 0x000fe600000006ff */
[----:B------:R-:W-:Y:S02]  /*4490*/  IMAD R2, R2, c[0x0][0x198], RZ ;  /* 0x0000660002027a24 */ /* 0x000fe400078e02ff */
[----:B------:R-:W-:Y:S02]  /*44a0*/  IMAD.MOV.U32 R133, RZ, RZ, c[0x0][0x198] ;  /* 0x00006600ff857624 */ /* 0x000fe400078e00ff */
[----:B------:R-:W-:Y:S01]  /*44b0*/  IMAD R2, R0, c[0x0][0x19c], R2 ;  /* 0x0000670000027a24 */ /* 0x000fe200078e0202 */
[----:B------:R-:W-:Y:S02]  /*44c0*/  LEA R0, P1, R134, R240, 0x6 ;  /* 0x000000f086007211 */ /* 0x000fe400078230ff */
[----:B------:R-:W-:Y:S01]  /*44d0*/  SHF.L.U64.HI R133, R133, R136, c[0x0][0x19c] ;  /* 0x0000670085857619 */ /* 0x000fe20000010288 */
[----:B------:R-:W-:Y:S01]  /*44e0*/  IMAD.IADD R3, R135, 0x1, R2 ;  /* 0x0000000187037824 */ /* 0x000fe200078e0202 */
[----:B------:R-:W-:Y:S04]  /*44f0*/  LEA R2, P2, R0, c[0x0][0x168], 0x1 ;  /* 0x00005a0000027a11 */ /* 0x000fe800078408ff */
[----:B------:R-:W-:Y:S02]  /*4500*/  LEA.HI.X R3, R134, R237, R3, 0x6, P1 ;  /* 0x000000ed86037211 */ /* 0x000fe400008f3403 */
[----:B------:R-:W-:Y:S02]  /*4510*/  IADD3 R134, P1, R228, R2, RZ ;  /* 0x00000002e4867210 */ /* 0x000fe40007f3e0ff */
[----:B------:R-:W-:Y:S04]  /*4520*/  LEA.HI.X R3, R0, c[0x0][0x16c], R3, 0x1, P2 ;  /* 0x00005b0000037a11 */ /* 0x000fe800010f0c03 */
[----:B------:R-:W-:Y:S01]  /*4530*/  IADD3.X R135, R133, R3, RZ, P1, !PT ;  /* 0x0000000385877210 */ /* 0x000fe20000ffe4ff */
        /* <DEDUP_REMOVED lines=9> */
[----:B------:R-:W0:Y:S01]  /*45d0*/  LDGDEPBAR ;  /* 0x00000000000079af */ /* 0x000e220000000000 */
[----:B------:R-:W-:-:S05]  /*45e0*/  BRA `(.L_x_8) ;  /* 0x000009f000007947 */ /* 0x000fca0003800000 */
.L_x_7:
[----:B------:R-:W-:Y:S01]  /*45f0*/  SHF.R.S32.HI R0, RZ, 0x1f, R223 ;  /* 0x0000001fff007819 */ /* 0x000fe200000114df */
[----:B------:R-:W-:Y:S04]  /*4600*/  DEPBAR.LE SB0, 0x0 ;  /* 0x000080000000791a */ /* 0x000fe80000000000 */
[----:B------:R-:W-:Y:S01]  /*4610*/  BAR.SYNC.DEFER_BLOCKING 0x0 ;  /* 0x0000000000007b1d */ /* 0x000fe20000010000 */
[----:B------:R-:W-:Y:S02]  /*4620*/  IMAD R0, R0, c[0x0][0x1a0], RZ ;  /* 0x0000680000007a24 */ /* 0x000fe400078e02ff */
[C---:B------:R-:W-:Y:S04]  /*4630*/  IMAD.WIDE.U32 R4, R223.reuse, c[0x0][0x1a0], RZ ;  /* 0x00006800df047a25 */ /* 0x040fe800078e00ff */
[----:B------:R-:W-:Y:S01]  /*4640*/  IMAD R2, R223, c[0x0][0x1a4], R0 ;  /* 0x00006900df027a24 */ /* 0x000fe200078e0200 */
[----:B------:R-:W-:Y:S03]  /*4650*/  LEA R0, P0, R4, R238, 0x6 ;  /* 0x000000ee04007211 */ /* 0x000fe600078030ff */
[----:B------:R-:W-:Y:S01]  /*4660*/  IMAD.IADD R5, R5, 0x1, R2 ;  /* 0x0000000105057824 */ /* 0x000fe200078e0202 */
[----:B------:R-:W-:Y:S04]  /*4670*/  LEA R2, P1, R0, c[0x0][0x170], 0x1 ;  /* 0x00005c0000027a11 */ /* 0x000fe800078208ff */
[----:B------:R-:W-:Y:S02]  /*4680*/  LEA.HI.X R5, R4, R235, R5, 0x6, P0 ;  /* 0x000000eb04057211 */ /* 0x000fe400000f3405 */
[----:B------:R-:W-:Y:S02]  /*4690*/  IADD3 R4, P0, R2, UR4, RZ ;  /* 0x0000000402047c10 */ /* 0x000fe4000ff1e0ff */
[----:B------:R-:W-:Y:S04]  /*46a0*/  LEA.HI.X R3, R0, c[0x0][0x174], R5, 0x1, P1 ;  /* 0x00005d0000037a11 */ /* 0x000fe800008f0c05 */
[----:B------:R-:W-:Y:S01]  /*46b0*/  IADD3.X R5, R3, UR5, RZ, P0, !PT ;  /* 0x0000000503057c10 */ /* 0x000fe200087fe4ff */
[----:B------:R-:W-:Y:S01]  /*46c0*/  @!PT LDS RZ, [RZ] ;  /* 0x00000000fffff984 */ /* 0x000fe20000000800 */
[----:B------:R-:W-:Y:S01]  /*46d0*/  @!PT LDS RZ, [RZ] ;  /* 0x00000000fffff984 */ /* 0x000fe20000000800 */
[----:B------:R-:W-:Y:S01]  /*46e0*/  @!PT LDS RZ, [RZ] ;  /* 0x00000000fffff984 */ /* 0x000fe20000000800 */
[----:B------:R1:W-:Y:S01]  /*46f0*/  LDGSTS.E.BYPASS.LTC128B.128 [R222+0x9000], [R2.64] ;  /* 0x0900000002de7fae */ /* 0x0003e2000b901d46 */
[----:B------:R-:W-:Y:S06]  /*4700*/  ISETP.GT.AND P0, PT, R223, RZ, PT ;  /* 0x000000ffdf00720c */ /* 0x000fec0003f04270 */
[----:B------:R1:W-:Y:S07]  /*4710*/  LDGSTS.E.BYPASS.LTC128B.128 [R222+0xa000], [R2.64+0x40] ;  /* 0x0a00004002de7fae */ /* 0x0003ee000b901d46 */
[----:B------:R1:W-:Y:S07]  /*4720*/  LDGSTS.E.BYPASS.LTC128B.128 [R222+0xb000], [R2.64+0x80] ;  /* 0x0b00008002de7fae */ /* 0x0003ee000b901d46 */
[----:B------:R2:W-:Y:S07]  /*4730*/  LDGSTS.E.BYPASS.LTC128B.128 [R222+0x9800], [R4.64] ;  /* 0x0980000004de7fae */ /* 0x0005ee000b901d46 */
[----:B------:R2:W-:Y:S07]  /*4740*/  LDGSTS.E.BYPASS.LTC128B.128 [R222+0xa800], [R4.64+0x40] ;  /* 0x0a80004004de7fae */ /* 0x0005ee000b901d46 */
[----:B------:R2:W-:Y:S07]  /*4750*/  LDGSTS.E.BYPASS.LTC128B.128 [R222+0xb800], [R4.64+0x80] ;  /* 0x0b80008004de7fae */ /* 0x0005ee000b901d46 */
[----:B------:R-:W-:Y:S07]  /*4760*/  LDSM.16.M88.4 R64, [R220] ;  /* 0x00000000dc40783b */ /* 0x000fee0000000200 */
[----:B------:R-:W2:Y:S07]  /*4770*/  LDSM.16.M88.4 R16, [R217+0x6000] ;  /* 0x00600000d910783b */ /* 0x000eae0000000200 */
[----:B------:R-:W3:Y:S07]  /*4780*/  LDSM.16.M88.4 R60, [R220+0x1000] ;  /* 0x00100000dc3c783b */ /* 0x000eee0000000200 */
[----:B------:R-:W4:Y:S07]  /*4790*/  LDSM.16.M88.4 R32, [R217+0x6400] ;  /* 0x00640000d920783b */ /* 0x000f2e0000000200 */
[----:B------:R-:W0:Y:S07]  /*47a0*/  LDGDEPBAR ;  /* 0x00000000000079af */ /* 0x000e2e0000000000 */
[----:B------:R-:W5:Y:S07]  /*47b0*/  LDSM.16.M88.4 R48, [R217+0x6800] ;  /* 0x00680000d930783b */ /* 0x000f6e0000000200 */
[----:B------:R-:W1:Y:S01]  /*47c0*/  LDSM.16.M88.4 R172, [R217+0x6c00] ;  /* 0x006c0000d9ac783b */ /* 0x000e620000000200 */
[-C--:B--2---:R-:W-:Y:S06]  /*47d0*/  HMMA.16816.F32 R4, R64, R16.reuse, RZ ;  /* 0x000000104004723c */ /* 0x084fec00000018ff */
[----:B------:R-:W-:Y:S02]  /*47e0*/  LDSM.16.M88.4 R176, [R221] ;  /* 0x00000000ddb0783b */ /* 0x000fe40000000200 */
[C---:B---3--:R-:W-:Y:S05]  /*47f0*/  HMMA.16816.F32 R8, R60.reuse, R16, RZ ;  /* 0x000000103c08723c */ /* 0x048fea00000018ff */
[----:B------:R-:W2:Y:S03]  /*4800*/  LDSM.16.M88.4 R180, [R219+0x6000] ;  /* 0x00600000dbb4783b */ /* 0x000ea60000000200 */
[-C--:B------:R-:W-:Y:S04]  /*4810*/  HMMA.16816.F32 R12, R60, R18.reuse, RZ ;  /* 0x000000123c0c723c */ /* 0x080fe800000018ff */
[----:B------:R-:W3:Y:S04]  /*4820*/  LDSM.16.M88.4 R184, [R221+0x1000] ;  /* 0x00100000ddb8783b */ /* 0x000ee80000000200 */
[C---:B------:R-:W-:Y:S03]  /*4830*/  HMMA.16816.F32 R16, R64.reuse, R18, RZ ;  /* 0x000000124010723c */ /* 0x040fe600000018ff */
[----:B------:R-:W1:Y:S05]  /*4840*/  LDSM.16.M88.4 R188, [R219+0x6400] ;  /* 0x00640000dbbc783b */ /* 0x000e6a0000000200 */
[-C--:B----4-:R-:W-:Y:S02]  /*4850*/  HMMA.16816.F32 R20, R64, R32.reuse, RZ ;  /* 0x000000204014723c */ /* 0x090fe400000018ff */
[----:B------:R-:W4:Y:S06]  /*4860*/  LDSM.16.M88.4 R192, [R219+0x6800] ;  /* 0x00680000dbc0783b */ /* 0x000f2c0000000200 */
[C---:B------:R-:W-:Y:S01]  /*4870*/  HMMA.16816.F32 R24, R60.reuse, R32, RZ ;  /* 0x000000203c18723c */ /* 0x040fe200000018ff */
[----:B------:R-:W1:Y:S07]  /*4880*/  LDSM.16.M88.4 R196, [R219+0x6c00] ;  /* 0x006c0000dbc4783b */ /* 0x000e6e0000000200 */
[-C--:B------:R-:W-:Y:S01]  /*4890*/  HMMA.16816.F32 R28, R60, R34.reuse, RZ ;  /* 0x000000223c1c723c */ /* 0x080fe200000018ff */
[----:B------:R-:W-:Y:S07]  /*48a0*/  LDSM.16.M88.4 R200, [R217+0x7000] ;  /* 0x00700000d9c8783b */ /* 0x000fee0000000200 */
[C---:B------:R-:W-:Y:S01]  /*48b0*/  HMMA.16816.F32 R32, R64.reuse, R34, RZ ;  /* 0x000000224020723c */ /* 0x040fe200000018ff */
[----:B------:R-:W-:Y:S07]  /*48c0*/  LDSM.16.M88.4 R204, [R220+0x3000] ;  /* 0x00300000dccc783b */ /* 0x000fee0000000200 */
[-C--:B-----5:R-:W-:Y:S01]  /*48d0*/  HMMA.16816.F32 R36, R64, R48.reuse, RZ ;  /* 0x000000304024723c */ /* 0x0a0fe200000018ff */
[----:B------:R-:W-:Y:S07]  /*48e0*/  LDSM.16.M88.4 R208, [R219+0x7800] ;  /* 0x00780000dbd0783b */ /* 0x000fee0000000200 */
[C---:B------:R-:W-:Y:S01]  /*48f0*/  HMMA.16816.F32 R40, R60.reuse, R48, RZ ;  /* 0x000000303c28723c */ /* 0x040fe200000018ff */
[----:B------:R-:W-:Y:S07]  /*4900*/  LDSM.16.M88.4 R212, [R219+0x7c00] ;  /* 0x007c0000dbd4783b */ /* 0x000fee0000000200 */
[-C--:B------:R-:W-:Y:S08]  /*4910*/  HMMA.16816.F32 R44, R60, R50.reuse, RZ ;  /* 0x000000323c2c723c */ /* 0x080ff000000018ff */
[C---:B------:R-:W-:Y:S08]  /*4920*/  HMMA.16816.F32 R48, R64.reuse, R50, RZ ;  /* 0x000000324030723c */ /* 0x040ff000000018ff */
[-C--:B-1----:R-:W-:Y:S08]  /*4930*/  HMMA.16816.F32 R52, R64, R172.reuse, RZ ;  /* 0x000000ac4034723c */ /* 0x082ff000000018ff */
[C---:B------:R-:W-:Y:S08]  /*4940*/  HMMA.16816.F32 R56, R60.reuse, R172, RZ ;  /* 0x000000ac3c38723c */ /* 0x040ff000000018ff */
[-C--:B------:R-:W-:Y:S08]  /*4950*/  HMMA.16816.F32 R60, R60, R174.reuse, RZ ;  /* 0x000000ae3c3c723c */ /* 0x080ff000000018ff */
[----:B------:R-:W-:Y:S01]  /*4960*/  HMMA.16816.F32 R64, R64, R174, RZ ;  /* 0x000000ae4040723c */ /* 0x000fe200000018ff */
[----:B------:R-:W1:Y:S07]  /*4970*/  LDSM.16.M88.4 R172, [R220+0x2000] ;  /* 0x00200000dcac783b */ /* 0x000e6e0000000200 */
[-C--:B--2---:R-:W-:Y:S08]  /*4980*/  HMMA.16816.F32 R4, R176, R180.reuse, R4 ;  /* 0x000000b4b004723c */ /* 0x084ff00000001804 */
[C---:B---3--:R-:W-:Y:S08]  /*4990*/  HMMA.16816.F32 R8, R184.reuse, R180, R8 ;  /* 0x000000b4b808723c */ /* 0x048ff00000001808 */
[-C--:B------:R-:W-:Y:S08]  /*49a0*/  HMMA.16816.F32 R12, R184, R182.reuse, R12 ;  /* 0x000000b6b80c723c */ /* 0x080ff0000000180c */
[C---:B------:R-:W-:Y:S01]  /*49b0*/  HMMA.16816.F32 R16, R176.reuse, R182, R16 ;  /* 0x000000b6b010723c */ /* 0x040fe20000001810 */
[----:B------:R-:W2:Y:S07]  /*49c0*/  LDSM.16.M88.4 R180, [R217+0x7400] ;  /* 0x00740000d9b4783b */ /* 0x000eae0000000200 */
[-C--:B------:R-:W-:Y:S08]  /*49d0*/  HMMA.16816.F32 R20, R176, R188.reuse, R20 ;  /* 0x000000bcb014723c */ /* 0x080ff00000001814 */
[C---:B------:R-:W-:Y:S08]  /*49e0*/  HMMA.16816.F32 R24, R184.reuse, R188, R24 ;  /* 0x000000bcb818723c */ /* 0x040ff00000001818 */
[-C--:B------:R-:W-:Y:S08]  /*49f0*/  HMMA.16816.F32 R28, R184, R190.reuse, R28 ;  /* 0x000000beb81c723c */ /* 0x080ff0000000181c */
[C---:B------:R-:W-:Y:S01]  /*4a00*/  HMMA.16816.F32 R32, R176.reuse, R190, R32 ;  /* 0x000000beb020723c */ /* 0x040fe20000001820 */
[----:B------:R-:W-:Y:S07]  /*4a10*/  LDSM.16.M88.4 R188, [R217+0x7c00] ;  /* 0x007c0000d9bc783b */ /* 0x000fee0000000200 */
[-C--:B----4-:R-:W-:Y:S08]  /*4a20*/  HMMA.16816.F32 R36, R176, R192.reuse, R36 ;  /* 0x000000c0b024723c */ /* 0x090ff00000001824 */
[C---:B------:R-:W-:Y:S08]  /*4a30*/  HMMA.16816.F32 R40, R184.reuse, R192, R40 ;  /* 0x000000c0b828723c */ /* 0x040ff00000001828 */
[-C--:B------:R-:W-:Y:S08]  /*4a40*/  HMMA.16816.F32 R44, R184, R194.reuse, R44 ;  /* 0x000000c2b82c723c */ /* 0x080ff0000000182c */
[C---:B------:R-:W-:Y:S01]  /*4a50*/  HMMA.16816.F32 R48, R176.reuse, R194, R48 ;  /* 0x000000c2b030723c */ /* 0x040fe20000001830 */
[----:B------:R-:W-:Y:S07]  /*4a60*/  LDSM.16.M88.4 R192, [R219+0x7000] ;  /* 0x00700000dbc0783b */ /* 0x000fee0000000200 */
[-C--:B------:R-:W-:Y:S08]  /*4a70*/  HMMA.16816.F32 R52, R176, R196.reuse, R52 ;  /* 0x000000c4b034723c */ /* 0x080ff00000001834 */
[C---:B------:R-:W-:Y:S08]  /*4a80*/  HMMA.16816.F32 R56, R184.reuse, R196, R56 ;  /* 0x000000c4b838723c */ /* 0x040ff00000001838 */
[-C--:B------:R-:W-:Y:S01]  /*4a90*/  HMMA.16816.F32 R60, R184, R198.reuse, R60 ;  /* 0x000000c6b83c723c */ /* 0x080fe2000000183c */
[----:B------:R-:W3:Y:S07]  /*4aa0*/  LDSM.16.M88.4 R184, [R217+0x7800] ;  /* 0x00780000d9b8783b */ /* 0x000eee0000000200 */
[----:B------:R-:W-:Y:S01]  /*4ab0*/  HMMA.16816.F32 R64, R176, R198, R64 ;  /* 0x000000c6b040723c */ /* 0x000fe20000001840 */
[----:B------:R-:W4:Y:S07]  /*4ac0*/  LDSM.16.M88.4 R176, [R221+0x2000] ;  /* 0x00200000ddb0783b */ /* 0x000f2e0000000200 */
[-C--:B-1----:R-:W-:Y:S01]  /*4ad0*/  HMMA.16816.F32 R4, R172, R200.reuse, R4 ;  /* 0x000000c8ac04723c */ /* 0x082fe20000001804 */
[----:B------:R-:W1:Y:S07]  /*4ae0*/  LDSM.16.M88.4 R196, [R221+0x3000] ;  /* 0x00300000ddc4783b */ /* 0x000e6e0000000200 */
[C---:B------:R-:W-:Y:S08]  /*4af0*/  HMMA.16816.F32 R8, R204.reuse, R200, R8 ;  /* 0x000000c8cc08723c */ /* 0x040ff00000001808 */
[-C--:B------:R-:W-:Y:S08]  /*4b00*/  HMMA.16816.F32 R12, R204, R202.reuse, R12 ;  /* 0x000000cacc0c723c */ /* 0x080ff0000000180c */
[C---:B------:R-:W-:Y:S01]  /*4b10*/  HMMA.16816.F32 R16, R172.reuse, R202, R16 ;  /* 0x000000caac10723c */ /* 0x040fe20000001810 */
[----:B------:R-:W5:Y:S07]  /*4b20*/  LDSM.16.M88.4 R200, [R219+0x7400] ;  /* 0x00740000dbc8783b */ /* 0x000f6e0000000200 */
[-C--:B--2---:R-:W-:Y:S08]  /*4b30*/  HMMA.16816.F32 R20, R172, R180.reuse, R20 ;  /* 0x000000b4ac14723c */ /* 0x084ff00000001814 */
[C---:B------:R-:W-:Y:S08]  /*4b40*/  HMMA.16816.F32 R24, R204.reuse, R180, R24 ;  /* 0x000000b4cc18723c */ /* 0x040ff00000001818 */
[-C--:B------:R-:W-:Y:S08]  /*4b50*/  HMMA.16816.F32 R28, R204, R182.reuse, R28 ;  /* 0x000000b6cc1c723c */ /* 0x080ff0000000181c */
[C---:B------:R-:W-:Y:S01]  /*4b60*/  HMMA.16816.F32 R32, R172.reuse, R182, R32 ;  /* 0x000000b6ac20723c */ /* 0x040fe20000001820 */
[----:B------:R-:W-:Y:S07]  /*4b70*/  LDSM.16.M88.4 R180, [R217+0x8000] ;  /* 0x00800000d9b4783b */ /* 0x000fee0000000200 */
[-C--:B---3--:R-:W-:Y:S08]  /*4b80*/  HMMA.16816.F32 R36, R172, R184.reuse, R36 ;  /* 0x000000b8ac24723c */ /* 0x088ff00000001824 */
[C---:B------:R-:W-:Y:S08]  /*4b90*/  HMMA.16816.F32 R40, R204.reuse, R184, R40 ;  /* 0x000000b8cc28723c */ /* 0x040ff00000001828 */
[-C--:B------:R-:W-:Y:S08]  /*4ba0*/  HMMA.16816.F32 R44, R204, R186.reuse, R44 ;  /* 0x000000bacc2c723c */ /* 0x080ff0000000182c */
[C---:B------:R-:W-:Y:S01]  /*4bb0*/  HMMA.16816.F32 R48, R172.reuse, R186, R48 ;  /* 0x000000baac30723c */ /* 0x040fe20000001830 */
[----:B------:R-:W-:Y:S07]  /*4bc0*/  LDSM.16.M88.4 R184, [R220+0x5000] ;  /* 0x00500000dcb8783b */ /* 0x000fee0000000200 */
[-C--:B------:R-:W-:Y:S08]  /*4bd0*/  HMMA.16816.F32 R52, R172, R188.reuse, R52 ;  /* 0x000000bcac34723c */ /* 0x080ff00000001834 */
[C---:B------:R-:W-:Y:S08]  /*4be0*/  HMMA.16816.F32 R56, R204.reuse, R188, R56 ;  /* 0x000000bccc38723c */ /* 0x040ff00000001838 */
[-C--:B------:R-:W-:Y:S01]  /*4bf0*/  HMMA.16816.F32 R60, R204, R190.reuse, R60 ;  /* 0x000000becc3c723c */ /* 0x080fe2000000183c */
[----:B------:R-:W-:Y:S07]  /*4c00*/  LDSM.16.M88.4 R204, [R221+0x5000] ;  /* 0x00500000ddcc783b */ /* 0x000fee0000000200 */
[----:B------:R-:W-:Y:S01]  /*4c10*/  HMMA.16816.F32 R64, R172, R190, R64 ;  /* 0x000000beac40723c */ /* 0x000fe20000001840 */
[----:B------:R-:W2:Y:S07]  /*4c20*/  LDSM.16.M88.4 R172, [R220+0x4000] ;  /* 0x00400000dcac783b */ /* 0x000eae0000000200 */
[-C--:B----4-:R-:W-:Y:S01]  /*4c30*/  HMMA.16816.F32 R4, R176, R192.reuse, R4 ;  /* 0x000000c0b004723c */ /* 0x090fe20000001804 */
[----:B------:R-:W3:Y:S07]  /*4c40*/  LDSM.16.M88.4 R188, [R217+0x8400] ;  /* 0x00840000d9bc783b */ /* 0x000eee0000000200 */
[C---:B-1----:R-:W-:Y:S08]  /*4c50*/  HMMA.16816.F32 R8, R196.reuse, R192, R8 ;  /* 0x000000c0c408723c */ /* 0x042ff00000001808 */
[-C--:B------:R-:W-:Y:S08]  /*4c60*/  HMMA.16816.F32 R12, R196, R194.reuse, R12 ;  /* 0x000000c2c40c723c */ /* 0x080ff0000000180c */
[C---:B------:R-:W-:Y:S01]  /*4c70*/  HMMA.16816.F32 R16, R176.reuse, R194, R16 ;  /* 0x000000c2b010723c */ /* 0x040fe20000001810 */
[----:B------:R-:W1:Y:S07]  /*4c80*/  LDSM.16.M88.4 R192, [R217+0x8800] ;  /* 0x00880000d9c0783b */ /* 0x000e6e0000000200 */
[-C--:B-----5:R-:W-:Y:S08]  /*4c90*/  HMMA.16816.F32 R20, R176, R200.reuse, R20 ;  /* 0x000000c8b014723c */ /* 0x0a0ff00000001814 */
[C---:B------:R-:W-:Y:S08]  /*4ca0*/  HMMA.16816.F32 R24, R196.reuse, R200, R24 ;  /* 0x000000c8c418723c */ /* 0x040ff00000001818 */
[-C--:B------:R-:W-:Y:S08]  /*4cb0*/  HMMA.16816.F32 R28, R196, R202.reuse, R28 ;  /* 0x000000cac41c723c */ /* 0x080ff0000000181c */
[C---:B------:R-:W-:Y:S01]  /*4cc0*/  HMMA.16816.F32 R32, R176.reuse, R202, R32 ;  /* 0x000000cab020723c */ /* 0x040fe20000001820 */
[----:B------:R-:W-:Y:S07]  /*4cd0*/  LDSM.16.M88.4 R200, [R219+0x8000] ;  /* 0x00800000dbc8783b */ /* 0x000fee0000000200 */
[-C--:B------:R-:W-:Y:S08]  /*4ce0*/  HMMA.16816.F32 R36, R176, R208.reuse, R36 ;  /* 0x000000d0b024723c */ /* 0x080ff00000001824 */
[C---:B------:R-:W-:Y:S08]  /*4cf0*/  HMMA.16816.F32 R40, R196.reuse, R208, R40 ;  /* 0x000000d0c428723c */ /* 0x040ff00000001828 */
[-C--:B------:R-:W-:Y:S08]  /*4d00*/  HMMA.16816.F32 R44, R196, R210.reuse, R44 ;  /* 0x000000d2c42c723c */ /* 0x080ff0000000182c */
[C---:B------:R-:W-:Y:S01]  /*4d10*/  HMMA.16816.F32 R48, R176.reuse, R210, R48 ;  /* 0x000000d2b030723c */ /* 0x040fe20000001830 */
[----:B------:R-:W-:Y:S07]  /*4d20*/  LDSM.16.M88.4 R208, [R219+0x8400] ;  /* 0x00840000dbd0783b */ /* 0x000fee0000000200 */
[-C--:B------:R-:W-:Y:S08]  /*4d30*/  HMMA.16816.F32 R52, R176, R212.reuse, R52 ;  /* 0x000000d4b034723c */ /* 0x080ff00000001834 */
[C---:B------:R-:W-:Y:S08]  /*4d40*/  HMMA.16816.F32 R56, R196.reuse, R212, R56 ;  /* 0x000000d4c438723c */ /* 0x040ff00000001838 */
[-C--:B------:R-:W-:Y:S01]  /*4d50*/  HMMA.16816.F32 R60, R196, R214.reuse, R60 ;  /* 0x000000d6c43c723c */ /* 0x080fe2000000183c */
[----:B------:R-:W4:Y:S07]  /*4d60*/  LDSM.16.M88.4 R196, [R217+0x8c00] ;  /* 0x008c0000d9c4783b */ /* 0x000f2e0000000200 */
[----:B------:R-:W-:Y:S01]  /*4d70*/  HMMA.16816.F32 R64, R176, R214, R64 ;  /* 0x000000d6b040723c */ /* 0x000fe20000001840 */
[----:B------:R-:W5:Y:S07]  /*4d80*/  LDSM.16.M88.4 R176, [R221+0x4000] ;  /* 0x00400000ddb0783b */ /* 0x000f6e0000000200 */
[-C--:B--2---:R-:W-:Y:S01]  /*4d90*/  HMMA.16816.F32 R4, R172, R180.reuse, R4 ;  /* 0x000000b4ac04723c */ /* 0x084fe20000001804 */
[----:B------:R-:W2:Y:S07]  /*4da0*/  LDSM.16.M88.4 R212, [R219+0x8800] ;  /* 0x00880000dbd4783b */ /* 0x000eae0000000200 */
[C---:B------:R-:W-:Y:S08]  /*4db0*/  HMMA.16816.F32 R8, R184.reuse, R180, R8 ;  /* 0x000000b4b808723c */ /* 0x040ff00000001808 */
[-C--:B------:R-:W-:Y:S08]  /*4dc0*/  HMMA.16816.F32 R12, R184, R182.reuse, R12 ;  /* 0x000000b6b80c723c */ /* 0x080ff0000000180c */
[C---:B------:R-:W-:Y:S01]  /*4dd0*/  HMMA.16816.F32 R16, R172.reuse, R182, R16 ;  /* 0x000000b6ac10723c */ /* 0x040fe20000001810 */
[----:B------:R-:W2:Y:S01]  /*4de0*/  LDSM.16.M88.4 R180, [R219+0x8c00] ;  /* 0x008c0000dbb4783b */ /* 0x000ea20000000200 */
[----:B------:R-:W-:Y:S06]  /*4df0*/  DEPBAR.LE SB0, 0x0 ;  /* 0x000080000000791a */ /* 0x000fec0000000000 */
[-C--:B---3--:R-:W-:Y:S01]  /*4e00*/  HMMA.16816.F32 R20, R172, R188.reuse, R20 ;  /* 0x000000bcac14723c */ /* 0x088fe20000001814 */
[----:B------:R-:W-:Y:S07]  /*4e10*/  BAR.SYNC.DEFER_BLOCKING 0x0 ;  /* 0x0000000000007b1d */ /* 0x000fee0000010000 */
[C---:B------:R-:W-:Y:S08]  /*4e20*/  HMMA.16816.F32 R24, R184.reuse, R188, R24 ;  /* 0x000000bcb818723c */ /* 0x040ff00000001818 */
[-C--:B------:R-:W-:Y:S08]  /*4e30*/  HMMA.16816.F32 R28, R184, R190.reuse, R28 ;  /* 0x000000beb81c723c */ /* 0x080ff0000000181c */
[C---:B------:R-:W-:Y:S08]  /*4e40*/  HMMA.16816.F32 R32, R172.reuse, R190, R32 ;  /* 0x000000beac20723c */ /* 0x040ff00000001820 */
[-C--:B-1----:R-:W-:Y:S08]  /*4e50*/  HMMA.16816.F32 R36, R172, R192.reuse, R36 ;  /* 0x000000c0ac24723c */ /* 0x082ff00000001824 */
[C---:B------:R-:W-:Y:S08]  /*4e60*/  HMMA.16816.F32 R40, R184.reuse, R192, R40 ;  /* 0x000000c0b828723c */ /* 0x040ff00000001828 */
[-C--:B------:R-:W-:Y:S08]  /*4e70*/  HMMA.16816.F32 R44, R184, R194.reuse, R44 ;  /* 0x000000c2b82c723c */ /* 0x080ff0000000182c */
[C---:B------:R-:W-:Y:S08]  /*4e80*/  HMMA.16816.F32 R48, R172.reuse, R194, R48 ;  /* 0x000000c2ac30723c */ /* 0x040ff00000001830 */
[-C--:B----4-:R-:W-:Y:S08]  /*4e90*/  HMMA.16816.F32 R52, R172, R196.reuse, R52 ;  /* 0x000000c4ac34723c */ /* 0x090ff00000001834 */
[C---:B------:R-:W-:Y:S08]  /*4ea0*/  HMMA.16816.F32 R56, R184.reuse, R196, R56 ;  /* 0x000000c4b838723c */ /* 0x040ff00000001838 */
[-C--:B------:R-:W-:Y:S08]  /*4eb0*/  HMMA.16816.F32 R60, R184, R198.reuse, R60 ;  /* 0x000000c6b83c723c */ /* 0x080ff0000000183c */
[----:B------:R-:W-:Y:S08]  /*4ec0*/  HMMA.16816.F32 R64, R172, R198, R64 ;  /* 0x000000c6ac40723c */ /* 0x000ff00000001840 */
[-C--:B-----5:R-:W-:Y:S08]  /*4ed0*/  HMMA.16816.F32 R4, R176, R200.reuse, R4 ;  /* 0x000000c8b004723c */ /* 0x0a0ff00000001804 */
[C---:B------:R-:W-:Y:S08]  /*4ee0*/  HMMA.16816.F32 R8, R204.reuse, R200, R8 ;  /* 0x000000c8cc08723c */ /* 0x040ff00000001808 */
[-C--:B------:R-:W-:Y:S08]  /*4ef0*/  HMMA.16816.F32 R12, R204, R202.reuse, R12 ;  /* 0x000000cacc0c723c */ /* 0x080ff0000000180c */
[C---:B------:R-:W-:Y:S08]  /*4f00*/  HMMA.16816.F32 R16, R176.reuse, R202, R16 ;  /* 0x000000cab010723c */ /* 0x040ff00000001810 */
[-C--:B------:R-:W-:Y:S08]  /*4f10*/  HMMA.16816.F32 R20, R176, R208.reuse, R20 ;  /* 0x000000d0b014723c */ /* 0x080ff00000001814 */
[C---:B------:R-:W-:Y:S08]  /*4f20*/  HMMA.16816.F32 R24, R204.reuse, R208, R24 ;  /* 0x000000d0cc18723c */ /* 0x040ff00000001818 */
[-C--:B------:R-:W-:Y:S08]  /*4f30*/  HMMA.16816.F32 R28, R204, R210.reuse, R28 ;  /* 0x000000d2cc1c723c */ /* 0x080ff0000000181c */
[C---:B------:R-:W-:Y:S08]  /*4f40*/  HMMA.16816.F32 R32, R176.reuse, R210, R32 ;  /* 0x000000d2b020723c */ /* 0x040ff00000001820 */
[-C--:B--2---:R-:W-:Y:S08]  /*4f50*/  HMMA.16816.F32 R36, R176, R212.reuse, R36 ;  /* 0x000000d4b024723c */ /* 0x084ff00000001824 */
[C---:B------:R-:W-:Y:S08]  /*4f60*/  HMMA.16816.F32 R40, R204.reuse, R212, R40 ;  /* 0x000000d4cc28723c */ /* 0x040ff00000001828 */
[-C--:B------:R-:W-:Y:S08]  /*4f70*/  HMMA.16816.F32 R44, R204, R214.reuse, R44 ;  /* 0x000000d6cc2c723c */ /* 0x080ff0000000182c */
[C---:B------:R-:W-:Y:S08]  /*4f80*/  HMMA.16816.F32 R48, R176.reuse, R214, R48 ;  /* 0x000000d6b030723c */ /* 0x040ff00000001830 */
[-C--:B------:R-:W-:Y:S08]  /*4f90*/  HMMA.16816.F32 R52, R176, R180.reuse, R52 ;  /* 0x000000b4b034723c */ /* 0x080ff00000001834 */
[C---:B------:R-:W-:Y:S08]  /*4fa0*/  HMMA.16816.F32 R56, R204.reuse, R180, R56 ;  /* 0x000000b4cc38723c */ /* 0x040ff00000001838 */
[-C--:B------:R-:W-:Y:S08]  /*4fb0*/  HMMA.16816.F32 R60, R204, R182.reuse, R60 ;  /* 0x000000b6cc3c723c */ /* 0x080ff0000000183c */
[----:B------:R-:W-:Y:S01]  /*4fc0*/  HMMA.16816.F32 R64, R176, R182, R64 ;  /* 0x000000b6b040723c */ /* 0x000fe20000001840 */
[----:B------:R-:W-:-:S07]  /*4fd0*/  @P0 BRA `(.L_x_9) ;  /* 0xfffff45000000947 */ /* 0x000fce000383ffff */
.L_x_8:
[----:B------:R-:W-:Y:S01]  /*4fe0*/  FMNMX.FTZ R0, R4, R132, !PT ;  /* 0x0000008404007209 */ /* 0x000fe20007810000 */
[----:B------:R-:W-:Y:S01]  /*4ff0*/  LDSM.16.MT88.4 R176, [R218+0x9000] ;  /* 0x00900000dab0783b */ /* 0x000fe20000004200 */
[----:B------:R-:W-:Y:S02]  /*5000*/  IADD3 R223, R223, -0x1, RZ ;  /* 0xffffffffdfdf7810 */ /* 0x000fe40007ffe0ff */
[----:B-1----:R-:W-:Y:S02]  /*5010*/  FMNMX.FTZ R2, R5, R0, !PT ;  /* 0x0000000005027209 */ /* 0x002fe40007810000 */
[----:B------:R-:W-:Y:S02]  /*5020*/  FMNMX.FTZ R0, R6, R137, !PT ;  /* 0x0000008906007209 */ /* 0x000fe40007810000 */
        /* <DEDUP_REMOVED lines=33> */
[----:B------:R-:W-:Y:S01]  /*5240*/  FMNMX.FTZ R2, R25, R2, !PT ;  /* 0x0000000219027209 */ /* 0x000fe20007810000 */
[----:B------:R-:W1:Y:S01]  /*5250*/  SHFL.BFLY PT, R172, R136, 0x2, 0x1f ;  /* 0x0c401f0088ac7f89 */ /* 0x000e6200000e0000 */
        /* <DEDUP_REMOVED lines=21> */
[----:B-1----:R-:W-:Y:S02]  /*53b0*/  FMNMX.FTZ R136, R136, R172, !PT ;  /* 0x000000ac88887209 */ /* 0x002fe40007810000 */
[----:B------:R-:W-:Y:S02]  /*53c0*/  FMNMX.FTZ R0, R62, R0, !PT ;  /* 0x000000003e007209 */ /* 0x000fe40007810000 */
[----:B------:R-:W-:Y:S01]  /*53d0*/  FMNMX.FTZ R2, R57, R2, !PT ;  /* 0x0000000239027209 */ /* 0x000fe20007810000 */
[----:B------:R-:W1:Y:S01]  /*53e0*/  SHFL.BFLY PT, R172, R136, 0x1, 0x1f ;  /* 0x0c201f0088ac7f89 */ /* 0x000e6200000e0000 */
[----:B------:R-:W-:Y:S02]  /*53f0*/  FMNMX.FTZ R3, R67, R3, !PT ;  /* 0x0000000343037209 */ /* 0x000fe40007810000 */
[----:B------:R-:W-:Y:S02]  /*5400*/  FMNMX.FTZ R0, R63, R0, !PT ;  /* 0x000000003f007209 */ /* 0x000fe40007810000 */
[----:B------:R-:W-:Y:S03]  /*5410*/  FMNMX.FTZ R133, R60, R2, !PT ;  /* 0x000000023c857209 */ /* 0x000fe60007810000 */
[----:B------:R-:W2:Y:S01]  /*5420*/  SHFL.BFLY PT, R135, R3, 0x2, 0x1f ;  /* 0x0c401f0003877f89 */ /* 0x000ea200000e0000 */
[----:B------:R-:W-:Y:S07]  /*5430*/  FMNMX.FTZ R133, R61, R133, !PT ;  /* 0x000000853d857209 */ /* 0x000fee0007810000 */
[----:B------:R-:W3:Y:S08]  /*5440*/  SHFL.BFLY PT, R2, R0, 0x2, 0x1f ;  /* 0x0c401f0000027f89 */ /* 0x000ef000000e0000 */
[----:B------:R-:W4:Y:S01]  /*5450*/  SHFL.BFLY PT, R134, R133, 0x2, 0x1f ;  /* 0x0c401f0085867f89 */ /* 0x000f2200000e0000 */
[----:B-1----:R-:W-:Y:S04]  /*5460*/  FMNMX.FTZ R136, R136, R172, !PT ;  /* 0x000000ac88887209 */ /* 0x002fe80007810000 */
[----:B------:R-:W-:Y:S02]  /*5470*/  FSETP.NEU.FTZ.AND P1, PT, R136, -INF , PT ;  /* 0xff8000008800780b */ /* 0x000fe40003f3d000 */
[----:B--2---:R-:W-:Y:S05]  /*5480*/  FMNMX.FTZ R135, R3, R135, !PT ;  /* 0x0000008703877209 */ /* 0x004fea0007810000 */
[----:B------:R-:W1:Y:S01]  /*5490*/  SHFL.BFLY PT, R173, R135, 0x1, 0x1f ;  /* 0x0c201f0087ad7f89 */ /* 0x000e6200000e0000 */
[----:B---3--:R-:W-:Y:S01]  /*54a0*/  FMNMX.FTZ R2, R0, R2, !PT ;  /* 0x0000000200027209 */ /* 0x008fe20007810000 */
[----:B------:R-:W-:Y:S04]  /*54b0*/  FADD.FTZ R0, -R136, R132 ;  /* 0x0000008488007221 */ /* 0x000fe80000010100 */
[----:B------:R-:W-:Y:S02]  /*54c0*/  FMUL.FTZ R0, R0, c[0x0][0x23c] ;  /* 0x00008f0000007a20 */ /* 0x000fe40000410000 */
[----:B------:R-:W2:Y:S01]  /*54d0*/  SHFL.BFLY PT, R3, R2, 0x1, 0x1f ;  /* 0x0c201f0002037f89 */ /* 0x000ea200000e0000 */
[----:B----4-:R-:W-:Y:S02]  /*54e0*/  FMNMX.FTZ R134, R133, R134, !PT ;  /* 0x0000008685867209 */ /* 0x010fe40007810000 */
[----:B------:R3:W4:Y:S05]  /*54f0*/  MUFU.EX2 R133, R0 ;  /* 0x0000000000857308 */ /* 0x00072a0000000800 */
[----:B------:R-:W5:Y:S01]  /*5500*/  SHFL.BFLY PT, R174, R134, 0x1, 0x1f ;  /* 0x0c201f0086ae7f89 */ /* 0x000f6200000e0000 */
[----:B-1----:R-:W-:Y:S02]  /*5510*/  FMNMX.FTZ R135, R135, R173, !PT ;  /* 0x000000ad87877209 */ /* 0x002fe40007810000 */
[----:B--2---:R-:W-:Y:S03]  /*5520*/  FMNMX.FTZ R3, R2, R3, !PT ;  /* 0x0000000302037209 */ /* 0x004fe60007810000 */
[----:B---3--:R-:W-:Y:S02]  /*5530*/  FADD.FTZ R0, -R135, R137 ;  /* 0x0000008987007221 */ /* 0x008fe40000010100 */
[----:B------:R-:W-:Y:S02]  /*5540*/  FMUL.FTZ R137, R136, c[0x0][0x23c] ;  /* 0x00008f0088897a20 */ /* 0x000fe40000410000 */
[----:B------:R-:W-:Y:S01]  /*5550*/  FMUL.FTZ R0, R0, c[0x0][0x23c] ;  /* 0x00008f0000007a20 */ /* 0x000fe20000410000 */
[----:B-----5:R-:W-:Y:S01]  /*5560*/  FMNMX.FTZ R134, R134, R174, !PT ;  /* 0x000000ae86867209 */ /* 0x020fe20007810000 */
[----:B------:R-:W-:Y:S01]  /*5570*/  FMUL.FTZ R180, R3, c[0x0][0x23c] ;  /* 0x00008f0003b47a20 */ /* 0x000fe20000410000 */
[----:B------:R-:W-:Y:S01]  /*5580*/  FSEL R137, R137, RZ, P1 ;  /* 0x000000ff89897208 */ /* 0x000fe20000800000 */
[----:B------:R1:W2:Y:S01]  /*5590*/  MUFU.EX2 R132, R0 ;  /* 0x0000000000847308 */ /* 0x0002a20000000800 */
[----:B------:R-:W-:Y:S01]  /*55a0*/  FSETP.NEU.FTZ.AND P1, PT, R135, -INF , PT ;  /* 0xff8000008700780b */ /* 0x000fe20003f3d000 */
[----:B------:R-:W3:Y:S01]  /*55b0*/  LDSM.16.MT88.4 R172, [R216+0x9000] ;  /* 0x00900000d8ac783b */ /* 0x000ee20000004200 */
[----:B----4-:R-:W-:Y:S02]  /*55c0*/  FMUL.FTZ R84, R133, R84 ;  /* 0x0000005485547220 */ /* 0x010fe40000410000 */
[--C-:B------:R-:W-:Y:S02]  /*55d0*/  FFMA.FTZ R16, R16, c[0x0][0x23c], -R137.reuse ;  /* 0x00008f0010107a23 */ /* 0x100fe40000010889 */
[--C-:B------:R-:W-:Y:S02]  /*55e0*/  FFMA.FTZ R17, R17, c[0x0][0x23c], -R137.reuse ;  /* 0x00008f0011117a23 */ /* 0x100fe40000010889 */
[--C-:B------:R-:W-:Y:S01]  /*55f0*/  FFMA.FTZ R4, R4, c[0x0][0x23c], -R137.reuse ;  /* 0x00008f0004047a23 */ /* 0x100fe20000010889 */
[----:B------:R4:W-:Y:S01]  /*5600*/  MUFU.EX2 R231, R16 ;  /* 0x0000001000e77308 */ /* 0x0009e20000000800 */
[--C-:B------:R-:W-:Y:S02]  /*5610*/  FFMA.FTZ R5, R5, c[0x0][0x23c], -R137.reuse ;  /* 0x00008f0005057a23 */ /* 0x100fe40000010889 */
[--C-:B------:R-:W-:Y:S02]  /*5620*/  FFMA.FTZ R36, R36, c[0x0][0x23c], -R137.reuse ;  /* 0x00008f0024247a23 */ /* 0x100fe40000010889 */
[--C-:B------:R-:W-:Y:S02]  /*5630*/  FFMA.FTZ R37, R37, c[0x0][0x23c], -R137.reuse ;  /* 0x00008f0025257a23 */ /* 0x100fe40000010889 */
[--C-:B------:R-:W-:Y:S02]  /*5640*/  FFMA.FTZ R48, R48, c[0x0][0x23c], -R137.reuse ;  /* 0x00008f0030307a23 */ /* 0x100fe40000010889 */
[--C-:B------:R-:W-:Y:S01]  /*5650*/  FFMA.FTZ R49, R49, c[0x0][0x23c], -R137.reuse ;  /* 0x00008f0031317a23 */ /* 0x100fe20000010889 */
[----:B------:R5:W-:Y:S01]  /*5660*/  MUFU.EX2 R233, R17 ;  /* 0x0000001100e97308 */ /* 0x000be20000000800 */
[--C-:B------:R-:W-:Y:S02]  /*5670*/  FFMA.FTZ R52, R52, c[0x0][0x23c], -R137.reuse ;  /* 0x00008f0034347a23 */ /* 0x100fe40000010889 */
[--C-:B------:R-:W-:Y:S02]  /*5680*/  FFMA.FTZ R53, R53, c[0x0][0x23c], -R137.reuse ;  /* 0x00008f0035357a23 */ /* 0x100fe40000010889 */
[----:B-1----:R-:W-:Y:S02]  /*5690*/  FADD.FTZ R0, -R134, R138 ;  /* 0x0000008a86007221 */ /* 0x002fe40000010100 */
[----:B------:R-:W-:Y:S02]  /*56a0*/  FMUL.FTZ R138, R135, c[0x0][0x23c] ;  /* 0x00008f00878a7a20 */ /* 0x000fe40000410000 */
[----:B------:R-:W-:Y:S01]  /*56b0*/  FMUL.FTZ R0, R0, c[0x0][0x23c] ;  /* 0x00008f0000007a20 */ /* 0x000fe20000410000 */
[----:B------:R1:W-:Y:S01]  /*56c0*/  MUFU.EX2 R232, R4 ;  /* 0x0000000400e87308 */ /* 0x0003e20000000800 */
[C---:B------:R-:W-:Y:S01]  /*56d0*/  FMUL.FTZ R85, R133.reuse, R85 ;  /* 0x0000005585557220 */ /* 0x040fe20000410000 */
[----:B------:R-:W-:Y:S01]  /*56e0*/  FSEL R138, R138, RZ, P1 ;  /* 0x000000ff8a8a7208 */ /* 0x000fe20000800000 */
[----:B--2---:R-:W-:Y:S01]  /*56f0*/  FMUL.FTZ R86, R132, R86 ;  /* 0x0000005684567220 */ /* 0x004fe20000410000 */
[----:B------:R-:W-:Y:S01]  /*5700*/  FSETP.NEU.FTZ.AND P1, PT, R134, -INF , PT ;  /* 0xff8000008600780b */ /* 0x000fe20003f3d000 */
[----:B----4-:R-:W-:Y:S02]  /*5710*/  FMUL.FTZ R16, R133, R152 ;  /* 0x0000009885107220 */ /* 0x010fe40000410000 */
[--C-:B------:R-:W-:Y:S02]  /*5720*/  FFMA.FTZ R18, R18, c[0x0][0x23c], -R138.reuse ;  /* 0x00008f0012127a23 */ /* 0x100fe4000001088a */
[--C-:B------:R-:W-:Y:S01]  /*5730*/  FFMA.FTZ R19, R19, c[0x0][0x23c], -R138.reuse ;  /* 0x00008f0013137a23 */ /* 0x100fe2000001088a */
[----:B------:R2:W-:Y:S01]  /*5740*/  MUFU.EX2 R2, R0 ;  /* 0x0000000000027308 */ /* 0x0005e20000000800 */
[--C-:B------:R-:W-:Y:S02]  /*5750*/  FFMA.FTZ R6, R6, c[0x0][0x23c], -R138.reuse ;  /* 0x00008f0006067a23 */ /* 0x100fe4000001088a */
[--C-:B------:R-:W-:Y:S02]  /*5760*/  FFMA.FTZ R7, R7, c[0x0][0x23c], -R138.reuse ;  /* 0x00008f0007077a23 */ /* 0x100fe4000001088a */
[----:B-----5:R-:W-:Y:S02]  /*5770*/  FMUL.FTZ R17, R133, R153 ;  /* 0x0000009985117220 */ /* 0x020fe40000410000 */
[--C-:B------:R-:W-:Y:S02]  /*5780*/  FFMA.FTZ R38, R38, c[0x0][0x23c], -R138.reuse ;  /* 0x00008f0026267a23 */ /* 0x100fe4000001088a */
[--C-:B------:R-:W-:Y:S01]  /*5790*/  FFMA.FTZ R39, R39, c[0x0][0x23c], -R138.reuse ;  /* 0x00008f0027277a23 */ /* 0x100fe2000001088a */
[----:B------:R4:W-:Y:S01]  /*57a0*/  MUFU.EX2 R215, R18 ;  /* 0x0000001200d77308 */ /* 0x0009e20000000800 */
[--C-:B------:R-:W-:Y:S02]  /*57b0*/  FFMA.FTZ R50, R50, c[0x0][0x23c], -R138.reuse ;  /* 0x00008f0032327a23 */ /* 0x100fe4000001088a */
[--C-:B------:R-:W-:Y:S02]  /*57c0*/  FFMA.FTZ R51, R51, c[0x0][0x23c], -R138.reuse ;  /* 0x00008f0033337a23 */ /* 0x100fe4000001088a */
[----:B-1----:R-:W-:Y:S02]  /*57d0*/  FMUL.FTZ R4, R133, R144 ;  /* 0x0000009085047220 */ /* 0x002fe40000410000 */
[--C-:B------:R-:W-:Y:S02]  /*57e0*/  FFMA.FTZ R54, R54, c[0x0][0x23c], -R138.reuse ;  /* 0x00008f0036367a23 */ /* 0x100fe4000001088a */
[--C-:B------:R-:W-:Y:S01]  /*57f0*/  FFMA.FTZ R55, R55, c[0x0][0x23c], -R138.reuse ;  /* 0x00008f0037377a23 */ /* 0x100fe2000001088a */
[----:B------:R1:W-:Y:S01]  /*5800*/  MUFU.EX2 R229, R19 ;  /* 0x0000001300e57308 */ /* 0x0003e20000000800 */
[----:B------:R-:W-:Y:S02]  /*5810*/  FMUL.FTZ R87, R132, R87 ;  /* 0x0000005784577220 */ /* 0x000fe40000410000 */
[----:B------:R-:W-:Y:S02]  /*5820*/  FFMA.FTZ R20, R20, c[0x0][0x23c], -R137 ;  /* 0x00008f0014147a23 */ /* 0x000fe40000010889 */
[----:B--2---:R-:W-:Y:S02]  /*5830*/  FADD.FTZ R0, -R3, R139 ;  /* 0x0000008b03007221 */ /* 0x004fe40000010100 */
[----:B------:R-:W-:Y:S02]  /*5840*/  FMUL.FTZ R139, R134, c[0x0][0x23c] ;  /* 0x00008f00868b7a20 */ /* 0x000fe40000410000 */
[----:B------:R-:W-:Y:S01]  /*5850*/  FMUL.FTZ R0, R0, c[0x0][0x23c] ;  /* 0x00008f0000007a20 */ /* 0x000fe20000410000 */
[----:B------:R-:W2:Y:S01]  /*5860*/  MUFU.EX2 R234, R5 ;  /* 0x0000000500ea7308 */ /* 0x000ea20000000800 */
[----:B------:R-:W-:Y:S01]  /*5870*/  FFMA.FTZ R21, R21, c[0x0][0x23c], -R137 ;  /* 0x00008f0015157a23 */ /* 0x000fe20000010889 */
[----:B------:R-:W-:Y:S01]  /*5880*/  FSEL R139, R139, RZ, P1 ;  /* 0x000000ff8b8b7208 */ /* 0x000fe20000800000 */
[----:B------:R-:W-:Y:S01]  /*5890*/  FFMA.FTZ R22, R22, c[0x0][0x23c], -R138 ;  /* 0x00008f0016167a23 */ /* 0x000fe2000001088a */
[----:B------:R-:W-:Y:S01]  /*58a0*/  FSETP.NEU.FTZ.AND P1, PT, R3, -INF , PT ;  /* 0xff8000000300780b */ /* 0x000fe20003f3d000 */
[----:B----4-:R-:W-:Y:S02]  /*58b0*/  FMUL.FTZ R18, R132, R154 ;  /* 0x0000009a84127220 */ /* 0x010fe40000410000 */
[--C-:B------:R-:W-:Y:S01]  /*58c0*/  FFMA.FTZ R12, R12, c[0x0][0x23c], -R139.reuse ;  /* 0x00008f000c0c7a23 */ /* 0x100fe2000001088b */
[----:B------:R-:W-:Y:S01]  /*58d0*/  FSEL R180, R180, RZ, P1 ;  /* 0x000000ffb4b47208 */ /* 0x000fe20000800000 */
[--C-:B------:R-:W-:Y:S01]  /*58e0*/  FFMA.FTZ R13, R13, c[0x0][0x23c], -R139.reuse ;  /* 0x00008f000d0d7a23 */ /* 0x100fe2000001088b */
[----:B------:R4:W-:Y:S01]  /*58f0*/  MUFU.EX2 R228, R6 ;  /* 0x0000000600e47308 */ /* 0x0009e20000000800 */
[--C-:B------:R-:W-:Y:S02]  /*5900*/  FFMA.FTZ R8, R8, c[0x0][0x23c], -R139.reuse ;  /* 0x00008f0008087a23 */ /* 0x100fe4000001088b */
[--C-:B------:R-:W-:Y:S02]  /*5910*/  FFMA.FTZ R14, R14, c[0x0][0x23c], -R180.reuse ;  /* 0x00008f000e0e7a23 */ /* 0x100fe400000108b4 */
[--C-:B------:R-:W-:Y:S02]  /*5920*/  FFMA.FTZ R15, R15, c[0x0][0x23c], -R180.reuse ;  /* 0x00008f000f0f7a23 */ /* 0x100fe400000108b4 */
[--C-:B------:R-:W-:Y:S02]  /*5930*/  FFMA.FTZ R9, R9, c[0x0][0x23c], -R139.reuse ;  /* 0x00008f0009097a23 */ /* 0x100fe4000001088b */
[--C-:B------:R-:W-:Y:S01]  /*5940*/  FFMA.FTZ R10, R10, c[0x0][0x23c], -R180.reuse ;  /* 0x00008f000a0a7a23 */ /* 0x100fe200000108b4 */
[----:B------:R-:W5:Y:S01]  /*5950*/  MUFU.EX2 R230, R7 ;  /* 0x0000000700e67308 */ /* 0x000f620000000800 */
[--C-:B------:R-:W-:Y:S02]  /*5960*/  FFMA.FTZ R11, R11, c[0x0][0x23c], -R180.reuse ;  /* 0x00008f000b0b7a23 */ /* 0x100fe400000108b4 */
[----:B-1----:R-:W-:Y:S01]  /*5970*/  FMUL.FTZ R19, R132, R155 ;  /* 0x0000009b84137220 */ /* 0x002fe20000410000 */
[----:B--2---:R-:W-:Y:S01]  /*5980*/  F2FP.PACK_AB R144, R234, R232 ;  /* 0x000000e8ea90723e */ /* 0x004fe200000000ff */
[----:B------:R-:W-:Y:S01]  /*5990*/  FMUL.FTZ R5, R133, R145 ;  /* 0x0000009185057220 */ /* 0x000fe20000410000 */
[----:B------:R-:W-:Y:S01]  /*59a0*/  LDSM.16.MT88.4 R152, [R218+0xa000] ;  /* 0x00a00000da98783b */ /* 0x000fe20000004200 */
[--C-:B------:R-:W-:Y:S02]  /*59b0*/  FFMA.FTZ R40, R40, c[0x0][0x23c], -R139.reuse ;  /* 0x00008f0028287a23 */ /* 0x100fe4000001088b */
[--C-:B------:R-:W-:Y:S01]  /*59c0*/  FFMA.FTZ R41, R41, c[0x0][0x23c], -R139.reuse ;  /* 0x00008f0029297a23 */ /* 0x100fe2000001088b */
[----:B------:R-:W1:Y:S01]  /*59d0*/  MUFU.EX2 R0, R0 ;  /* 0x0000000000007308 */ /* 0x000e620000000800 */
[--C-:B------:R-:W-:Y:S02]  /*59e0*/  FFMA.FTZ R42, R42, c[0x0][0x23c], -R180.reuse ;  /* 0x00008f002a2a7a23 */ /* 0x100fe400000108b4 */
[--C-:B------:R-:W-:Y:S02]  /*59f0*/  FFMA.FTZ R43, R43, c[0x0][0x23c], -R180.reuse ;  /* 0x00008f002b2b7a23 */ /* 0x100fe400000108b4 */
[----:B----4-:R-:W-:Y:S01]  /*5a00*/  FMUL.FTZ R6, R132, R146 ;  /* 0x0000009284067220 */ /* 0x010fe20000410000 */
[----:B------:R-:W-:Y:S01]  /*5a10*/  F2FP.PACK_AB R146, R233, R231 ;  /* 0x000000e7e992723e */ /* 0x000fe200000000ff */
[--C-:B------:R-:W-:Y:S02]  /*5a20*/  FFMA.FTZ R56, R56, c[0x0][0x23c], -R139.reuse ;  /* 0x00008f0038387a23 */ /* 0x100fe4000001088b */
[--C-:B------:R-:W-:Y:S01]  /*5a30*/  FFMA.FTZ R57, R57, c[0x0][0x23c], -R139.reuse ;  /* 0x00008f0039397a23 */ /* 0x100fe2000001088b */
[----:B------:R2:W-:Y:S01]  /*5a40*/  MUFU.EX2 R211, R12 ;  /* 0x0000000c00d37308 */ /* 0x0005e20000000800 */
[--C-:B------:R-:W-:Y:S02]  /*5a50*/  FFMA.FTZ R58, R58, c[0x0][0x23c], -R180.reuse ;  /* 0x00008f003a3a7a23 */ /* 0x100fe400000108b4 */
[----:B------:R-:W-:Y:S01]  /*5a60*/  FFMA.FTZ R59, R59, c[0x0][0x23c], -R180 ;  /* 0x00008f003b3b7a23 */ /* 0x000fe200000108b4 */
[----:B-----5:R-:W-:Y:S01]  /*5a70*/  F2FP.PACK_AB R145, R230, R228 ;  /* 0x000000e4e691723e */ /* 0x020fe200000000ff */
[----:B------:R-:W-:Y:S01]  /*5a80*/  FMUL.FTZ R7, R132, R147 ;  /* 0x0000009384077220 */ /* 0x000fe20000410000 */
[----:B------:R-:W-:Y:S01]  /*5a90*/  F2FP.PACK_AB R147, R229, R215 ;  /* 0x000000d7e593723e */ /* 0x000fe200000000ff */
[----:B------:R-:W-:Y:S02]  /*5aa0*/  FFMA.FTZ R23, R23, c[0x0][0x23c], -R138 ;  /* 0x00008f0017177a23 */ /* 0x000fe4000001088a */
[C---:B------:R-:W-:Y:S01]  /*5ab0*/  FMUL.FTZ R88, R2.reuse, R88 ;  /* 0x0000005802587220 */ /* 0x040fe20000410000 */
[----:B------:R4:W-:Y:S01]  /*5ac0*/  MUFU.EX2 R213, R13 ;  /* 0x0000000d00d57308 */ /* 0x0009e20000000800 */
[----:B------:R-:W-:Y:S02]  /*5ad0*/  FMUL.FTZ R89, R2, R89 ;  /* 0x0000005902597220 */ /* 0x000fe40000410000 */
[-C--:B---3--:R-:W-:Y:S05]  /*5ae0*/  HMMA.16816.F32 R4, R144, R172.reuse, R4 ;  /* 0x000000ac9004723c */ /* 0x088fea0000001804 */
[C---:B-1----:R-:W-:Y:S02]  /*5af0*/  FMUL.FTZ R90, R0.reuse, R90 ;  /* 0x0000005a005a7220 */ /* 0x042fe40000410000 */
[----:B------:R1:W-:Y:S01]  /*5b00*/  MUFU.EX2 R207, R14 ;  /* 0x0000000e00cf7308 */ /* 0x0003e20000000800 */
[----:B------:R-:W-:Y:S04]  /*5b10*/  FMUL.FTZ R91, R0, R91 ;  /* 0x0000005b005b7220 */ /* 0x000fe80000410000 */
[C---:B--2---:R-:W-:Y:S02]  /*5b20*/  FMUL.FTZ R12, R2.reuse, R148 ;  /* 0x00000094020c7220 */ /* 0x044fe40000410000 */
[C---:B------:R-:W-:Y:S02]  /*5b30*/  FMUL.FTZ R92, R2.reuse, R92 ;  /* 0x0000005c025c7220 */ /* 0x040fe40000410000 */
[----:B------:R-:W-:Y:S01]  /*5b40*/  FMUL.FTZ R93, R2, R93 ;  /* 0x0000005d025d7220 */ /* 0x000fe20000410000 */
[----:B------:R2:W-:Y:S01]  /*5b50*/  MUFU.EX2 R209, R15 ;  /* 0x0000000f00d17308 */ /* 0x0005e20000000800 */
[C---:B------:R-:W-:Y:S02]  /*5b60*/  FMUL.FTZ R94, R0.reuse, R94 ;  /* 0x0000005e005e7220 */ /* 0x040fe40000410000 */
[----:B------:R-:W-:Y:S02]  /*5b70*/  FMUL.FTZ R95, R0, R95 ;  /* 0x0000005f005f7220 */ /* 0x000fe40000410000 */
[----:B----4-:R-:W-:Y:S02]  /*5b80*/  FMUL.FTZ R13, R2, R149 ;  /* 0x00000095020d7220 */ /* 0x010fe40000410000 */
[C---:B------:R-:W-:Y:S02]  /*5b90*/  FMUL.FTZ R96, R133.reuse, R96 ;  /* 0x0000006085607220 */ /* 0x040fe40000410000 */
[C---:B------:R-:W-:Y:S01]  /*5ba0*/  FMUL.FTZ R97, R133.reuse, R97 ;  /* 0x0000006185617220 */ /* 0x040fe20000410000 */
[----:B------:R3:W-:Y:S01]  /*5bb0*/  MUFU.EX2 R212, R8 ;  /* 0x0000000800d47308 */ /* 0x0007e20000000800 */
[C---:B------:R-:W-:Y:S02]  /*5bc0*/  FMUL.FTZ R98, R132.reuse, R98 ;  /* 0x0000006284627220 */ /* 0x040fe40000410000 */
[----:B------:R-:W-:Y:S02]  /*5bd0*/  FMUL.FTZ R99, R132, R99 ;  /* 0x0000006384637220 */ /* 0x000fe40000410000 */
[----:B-1----:R-:W-:Y:S02]  /*5be0*/  FMUL.FTZ R14, R0, R150 ;  /* 0x00000096000e7220 */ /* 0x002fe40000410000 */
[C---:B------:R-:W-:Y:S02]  /*5bf0*/  FMUL.FTZ R100, R2.reuse, R100 ;  /* 0x0000006402647220 */ /* 0x040fe40000410000 */
[----:B------:R-:W-:Y:S01]  /*5c00*/  FMUL.FTZ R101, R2, R101 ;  /* 0x0000006502657220 */ /* 0x000fe20000410000 */
[----:B------:R-:W1:Y:S01]  /*5c10*/  MUFU.EX2 R214, R9 ;  /* 0x0000000900d67308 */ /* 0x000e620000000800 */
[C---:B------:R-:W-:Y:S02]  /*5c20*/  FMUL.FTZ R102, R0.reuse, R102 ;  /* 0x0000006600667220 */ /* 0x040fe40000410000 */
[C---:B------:R-:W-:Y:S02]  /*5c30*/  FMUL.FTZ R103, R0.reuse, R103 ;  /* 0x0000006700677220 */ /* 0x040fe40000410000 */
[----:B--2---:R-:W-:Y:S02]  /*5c40*/  FMUL.FTZ R15, R0, R151 ;  /* 0x00000097000f7220 */ /* 0x004fe40000410000 */
[----:B------:R-:W2:Y:S01]  /*5c50*/  LDSM.16.MT88.4 R148, [R216+0xa000] ;  /* 0x00a00000d894783b */ /* 0x000ea20000004200 */
[C---:B------:R-:W-:Y:S02]  /*5c60*/  FMUL.FTZ R104, R2.reuse, R104 ;  /* 0x0000006802687220 */ /* 0x040fe40000410000 */
[----:B------:R4:W-:Y:S01]  /*5c70*/  MUFU.EX2 R208, R10 ;  /* 0x0000000a00d07308 */ /* 0x0009e20000000800 */
[----:B------:R-:W-:Y:S02]  /*5c80*/  FMUL.FTZ R105, R2, R105 ;  /* 0x0000006902697220 */ /* 0x000fe40000410000 */
[----:B------:R-:W-:Y:S02]  /*5c90*/  FMUL.FTZ R106, R0, R106 ;  /* 0x0000006a006a7220 */ /* 0x000fe40000410000 */
[----:B---3--:R-:W-:Y:S02]  /*5ca0*/  FMUL.FTZ R8, R2, R140 ;  /* 0x0000008c02087220 */ /* 0x008fe40000410000 */
[----:B------:R-:W-:Y:S02]  /*5cb0*/  FMUL.FTZ R107, R0, R107 ;  /* 0x0000006b006b7220 */ /* 0x000fe40000410000 */
[C---:B------:R-:W-:Y:S01]  /*5cc0*/  FMUL.FTZ R108, R133.reuse, R108 ;  /* 0x0000006c856c7220 */ /* 0x040fe20000410000 */
[----:B------:R-:W3:Y:S01]  /*5cd0*/  MUFU.EX2 R210, R11 ;  /* 0x0000000b00d27308 */ /* 0x000ee20000000800 */
[----:B------:R-:W-:Y:S02]  /*5ce0*/  FMUL.FTZ R109, R133, R109 ;  /* 0x0000006d856d7220 */ /* 0x000fe40000410000 */
[----:B------:R-:W-:Y:S01]  /*5cf0*/  FMUL.FTZ R110, R132, R110 ;  /* 0x0000006e846e7220 */ /* 0x000fe20000410000 */
[----:B-1----:R-:W-:Y:S01]  /*5d00*/  F2FP.PACK_AB R140, R214, R212 ;  /* 0x000000d4d68c723e */ /* 0x002fe200000000ff */
[----:B------:R-:W-:Y:S02]  /*5d10*/  FMUL.FTZ R9, R2, R141 ;  /* 0x0000008d02097220 */ /* 0x000fe40000410000 */
[----:B------:R-:W-:Y:S02]  /*5d20*/  FMUL.FTZ R111, R132, R111 ;  /* 0x0000006f846f7220 */ /* 0x000fe40000410000 */
[C---:B------:R-:W-:Y:S01]  /*5d30*/  FMUL.FTZ R112, R2.reuse, R112 ;  /* 0x0000007002707220 */ /* 0x040fe20000410000 */
[----:B------:R-:W-:Y:S01]  /*5d40*/  MUFU.EX2 R194, R36 ;  /* 0x0000002400c27308 */ /* 0x000fe20000000800 */
[----:B------:R-:W-:Y:S02]  /*5d50*/  FMUL.FTZ R113, R2, R113 ;  /* 0x0000007102717220 */ /* 0x000fe40000410000 */
[C---:B------:R-:W-:Y:S02]  /*5d60*/  FMUL.FTZ R114, R0.reuse, R114 ;  /* 0x0000007200727220 */ /* 0x040fe40000410000 */
[C---:B----4-:R-:W-:Y:S01]  /*5d70*/  FMUL.FTZ R10, R0.reuse, R142 ;  /* 0x0000008e000a7220 */ /* 0x050fe20000410000 */
[----:B------:R-:W-:Y:S01]  /*5d80*/  F2FP.PACK_AB R142, R213, R211 ;  /* 0x000000d3d58e723e */ /* 0x000fe200000000ff */
[----:B------:R-:W-:Y:S02]  /*5d90*/  FMUL.FTZ R115, R0, R115 ;  /* 0x0000007300737220 */ /* 0x000fe40000410000 */
[C---:B------:R-:W-:Y:S01]  /*5da0*/  FMUL.FTZ R116, R2.reuse, R116 ;  /* 0x0000007402747220 */ /* 0x040fe20000410000 */
[----:B------:R-:W-:Y:S01]  /*5db0*/  MUFU.EX2 R193, R37 ;  /* 0x0000002500c17308 */ /* 0x000fe20000000800 */
[----:B------:R-:W-:Y:S02]  /*5dc0*/  FMUL.FTZ R117, R2, R117 ;  /* 0x0000007502757220 */ /* 0x000fe40000410000 */
[----:B------:R-:W-:Y:S01]  /*5dd0*/  FMUL.FTZ R118, R0, R118 ;  /* 0x0000007600767220 */ /* 0x000fe20000410000 */
[----:B---3--:R-:W-:Y:S01]  /*5de0*/  F2FP.PACK_AB R141, R210, R208 ;  /* 0x000000d0d28d723e */ /* 0x008fe200000000ff */
[C---:B------:R-:W-:Y:S01]  /*5df0*/  FMUL.FTZ R11, R0.reuse, R143 ;  /* 0x0000008f000b7220 */ /* 0x040fe20000410000 */
[----:B------:R-:W-:Y:S01]  /*5e00*/  F2FP.PACK_AB R143, R209, R207 ;  /* 0x000000cfd18f723e */ /* 0x000fe200000000ff */
[----:B------:R-:W-:Y:S02]  /*5e10*/  FMUL.FTZ R119, R0, R119 ;  /* 0x0000007700777220 */ /* 0x000fe40000410000 */
[C---:B------:R-:W-:Y:S01]  /*5e20*/  FMUL.FTZ R120, R133.reuse, R120 ;  /* 0x0000007885787220 */ /* 0x040fe20000410000 */
[----:B------:R-:W-:Y:S01]  /*5e30*/  MUFU.EX2 R192, R38 ;  /* 0x0000002600c07308 */ /* 0x000fe20000000800 */
[C---:B------:R-:W-:Y:S02]  /*5e40*/  FMUL.FTZ R121, R133.reuse, R121 ;  /* 0x0000007985797220 */ /* 0x040fe40000410000 */
[C---:B------:R-:W-:Y:S04]  /*5e50*/  HMMA.16816.F32 R8, R140.reuse, R172, R8 ;  /* 0x000000ac8c08723c */ /* 0x040fe80000001808 */
[C---:B------:R-:W-:Y:S02]  /*5e60*/  FMUL.FTZ R122, R132.reuse, R122 ;  /* 0x0000007a847a7220 */ /* 0x040fe40000410000 */
[----:B------:R-:W-:Y:S01]  /*5e70*/  FMUL.FTZ R123, R132, R123 ;  /* 0x0000007b847b7220 */ /* 0x000fe20000410000 */
[----:B------:R1:W-:Y:S01]  /*5e80*/  MUFU.EX2 R191, R39 ;  /* 0x0000002700bf7308 */ /* 0x0003e20000000800 */
[-C--:B------:R-:W-:Y:S04]  /*5e90*/  HMMA.16816.F32 R12, R140, R174.reuse, R12 ;  /* 0x000000ae8c0c723c */ /* 0x080fe8000000180c */
[C---:B------:R-:W-:Y:S02]  /*5ea0*/  FMUL.FTZ R124, R2.reuse, R124 ;  /* 0x0000007c027c7220 */ /* 0x040fe40000410000 */
[----:B------:R-:W-:Y:S02]  /*5eb0*/  FMUL.FTZ R125, R2, R125 ;  /* 0x0000007d027d7220 */ /* 0x000fe40000410000 */
[C---:B------:R-:W-:Y:S01]  /*5ec0*/  HMMA.16816.F32 R16, R144.reuse, R174, R16 ;  /* 0x000000ae9010723c */ /* 0x040fe20000001810 */
[----:B------:R-:W-:Y:S03]  /*5ed0*/  MUFU.EX2 R190, R48 ;  /* 0x0000003000be7308 */ /* 0x000fe60000000800 */
[C---:B------:R-:W-:Y:S02]  /*5ee0*/  FMUL.FTZ R68, R133.reuse, R68 ;  /* 0x0000004485447220 */ /* 0x040fe40000410000 */
[----:B------:R-:W-:Y:S02]  /*5ef0*/  FMUL.FTZ R69, R133, R69 ;  /* 0x0000004585457220 */ /* 0x000fe40000410000 */
[C---:B------:R-:W-:Y:S03]  /*5f00*/  FMUL.FTZ R70, R132.reuse, R70 ;  /* 0x0000004684467220 */ /* 0x040fe60000410000 */
[----:B------:R-:W-:Y:S01]  /*5f10*/  MUFU.EX2 R189, R49 ;  /* 0x0000003100bd7308 */ /* 0x000fe20000000800 */
[----:B------:R-:W-:Y:S02]  /*5f20*/  FMUL.FTZ R71, R132, R71 ;  /* 0x0000004784477220 */ /* 0x000fe40000410000 */
[C---:B------:R-:W-:Y:S01]  /*5f30*/  FMUL.FTZ R126, R0.reuse, R126 ;  /* 0x0000007e007e7220 */ /* 0x040fe20000410000 */
[----:B-1----:R-:W-:Y:S01]  /*5f40*/  LDSM.16.MT88.4 R36, [R216+0xb400] ;  /* 0x00b40000d824783b */ /* 0x002fe20000004200 */
[----:B------:R-:W-:Y:S02]  /*5f50*/  FMUL.FTZ R127, R0, R127 ;  /* 0x0000007f007f7220 */ /* 0x000fe40000410000 */
[C---:B------:R-:W-:Y:S01]  /*5f60*/  FMUL.FTZ R128, R2.reuse, R128 ;  /* 0x0000008002807220 */ /* 0x040fe20000410000 */
[-C--:B------:R-:W-:Y:S02]  /*5f70*/  HMMA.16816.F32 R68, R144, R176.reuse, R68 ;  /* 0x000000b09044723c */ /* 0x080fe40000001844 */
[----:B------:R-:W-:Y:S01]  /*5f80*/  MUFU.EX2 R188, R50 ;  /* 0x0000003200bc7308 */ /* 0x000fe20000000800 */
[C---:B------:R-:W-:Y:S02]  /*5f90*/  FMUL.FTZ R72, R2.reuse, R72 ;  /* 0x0000004802487220 */ /* 0x040fe40000410000 */
[----:B------:R-:W-:Y:S02]  /*5fa0*/  FMUL.FTZ R73, R2, R73 ;  /* 0x0000004902497220 */ /* 0x000fe40000410000 */
[C---:B------:R-:W-:Y:S02]  /*5fb0*/  FMUL.FTZ R74, R0.reuse, R74 ;  /* 0x0000004a004a7220 */ /* 0x040fe40000410000 */
[----:B------:R-:W-:Y:S03]  /*5fc0*/  FMUL.FTZ R75, R0, R75 ;  /* 0x0000004b004b7220 */ /* 0x000fe60000410000 */
[----:B------:R1:W-:Y:S01]  /*5fd0*/  MUFU.EX2 R187, R51 ;  /* 0x0000003300bb7308 */ /* 0x0003e20000000800 */
[----:B------:R-:W-:Y:S02]  /*5fe0*/  FMUL.FTZ R129, R2, R129 ;  /* 0x0000008102817220 */ /* 0x000fe40000410000 */
[----:B------:R-:W-:Y:S01]  /*5ff0*/  FMUL.FTZ R130, R0, R130 ;  /* 0x0000008200827220 */ /* 0x000fe20000410000 */
[C---:B------:R-:W-:Y:S04]  /*6000*/  HMMA.16816.F32 R72, R140.reuse, R176, R72 ;  /* 0x000000b08c48723c */ /* 0x040fe80000001848 */
[C---:B------:R-:W-:Y:S02]  /*6010*/  FMUL.FTZ R76, R2.reuse, R76 ;  /* 0x0000004c024c7220 */ /* 0x040fe40000410000 */
[----:B------:R-:W-:Y:S01]  /*6020*/  FMUL.FTZ R77, R2, R77 ;  /* 0x0000004d024d7220 */ /* 0x000fe20000410000 */
[----:B------:R-:W-:Y:S01]  /*6030*/  MUFU.EX2 R186, R40 ;  /* 0x0000002800ba7308 */ /* 0x000fe20000000800 */
[C---:B------:R-:W-:Y:S04]  /*6040*/  FMUL.FTZ R78, R0.reuse, R78 ;  /* 0x0000004e004e7220 */ /* 0x040fe80000410000 */
[C---:B------:R-:W-:Y:S02]  /*6050*/  FMUL.FTZ R79, R0.reuse, R79 ;  /* 0x0000004f004f7220 */ /* 0x040fe40000410000 */
[----:B------:R-:W-:Y:S02]  /*6060*/  FMUL.FTZ R131, R0, R131 ;  /* 0x0000008300837220 */ /* 0x000fe40000410000 */
[--C-:B------:R-:W-:Y:S01]  /*6070*/  FFMA.FTZ R44, R44, c[0x0][0x23c], -R139.reuse ;  /* 0x00008f002c2c7a23 */ /* 0x100fe2000001088b */
[----:B------:R-:W-:Y:S01]  /*6080*/  MUFU.EX2 R185, R41 ;  /* 0x0000002900b97308 */ /* 0x000fe20000000800 */
[----:B------:R-:W-:Y:S01]  /*6090*/  FFMA.FTZ R45, R45, c[0x0][0x23c], -R139 ;  /* 0x00008f002d2d7a23 */ /* 0x000fe2000001088b */
[-C--:B------:R-:W-:Y:S01]  /*60a0*/  HMMA.16816.F32 R76, R140, R178.reuse, R76 ;  /* 0x000000b28c4c723c */ /* 0x080fe2000000184c */
[----:B-1----:R-:W-:Y:S02]  /*60b0*/  LDSM.16.MT88.4 R48, [R218+0xb400] ;  /* 0x00b40000da30783b */ /* 0x002fe40000004200 */
[C---:B------:R-:W-:Y:S02]  /*60c0*/  FMUL.FTZ R80, R133.reuse, R80 ;  /* 0x0000005085507220 */ /* 0x040fe40000410000 */
[----:B------:R-:W-:Y:S02]  /*60d0*/  FMUL.FTZ R81, R133, R81 ;  /* 0x0000005185517220 */ /* 0x000fe40000410000 */
[C---:B------:R-:W-:Y:S01]  /*60e0*/  FMUL.FTZ R82, R132.reuse, R82 ;  /* 0x0000005284527220 */ /* 0x040fe20000410000 */
[----:B------:R1:W-:Y:S01]  /*60f0*/  MUFU.EX2 R206, R20 ;  /* 0x0000001400ce7308 */ /* 0x0003e20000000800 */
[----:B------:R-:W-:Y:S03]  /*6100*/  FMUL.FTZ R83, R132, R83 ;  /* 0x0000005384537220 */ /* 0x000fe60000410000 */
[--C-:B------:R-:W-:Y:S02]  /*6110*/  FFMA.FTZ R46, R46, c[0x0][0x23c], -R180.reuse ;  /* 0x00008f002e2e7a23 */ /* 0x100fe400000108b4 */
[----:B------:R-:W-:Y:S02]  /*6120*/  FFMA.FTZ R47, R47, c[0x0][0x23c], -R180 ;  /* 0x00008f002f2f7a23 */ /* 0x000fe400000108b4 */
[C---:B------:R-:W-:Y:S02]  /*6130*/  HMMA.16816.F32 R80, R144.reuse, R178, R80 ;  /* 0x000000b29050723c */ /* 0x040fe40000001850 */
[----:B------:R-:W-:Y:S02]  /*6140*/  MUFU.EX2 R183, R42 ;  /* 0x0000002a00b77308 */ /* 0x000fe40000000800 */
[--C-:B------:R-:W-:Y:S02]  /*6150*/  FFMA.FTZ R64, R64, c[0x0][0x23c], -R137.reuse ;  /* 0x00008f0040407a23 */ /* 0x100fe40000010889 */
[--C-:B------:R-:W-:Y:S02]  /*6160*/  FFMA.FTZ R66, R66, c[0x0][0x23c], -R138.reuse ;  /* 0x00008f0042427a23 */ /* 0x100fe4000001088a */
[-C--:B--2---:R-:W-:Y:S04]  /*6170*/  HMMA.16816.F32 R84, R144, R148.reuse, R84 ;  /* 0x000000949054723c */ /* 0x084fe80000001854 */
[----:B------:R2:W-:Y:S01]  /*6180*/  MUFU.EX2 R205, R21 ;  /* 0x0000001500cd7308 */ /* 0x0005e20000000800 */
[--C-:B------:R-:W-:Y:S02]  /*6190*/  FFMA.FTZ R32, R32, c[0x0][0x23c], -R137.reuse ;  /* 0x00008f0020207a23 */ /* 0x100fe40000010889 */
[--C-:B------:R-:W-:Y:S01]  /*61a0*/  FFMA.FTZ R33, R33, c[0x0][0x23c], -R137.reuse ;  /* 0x00008f0021217a23 */ /* 0x100fe20000010889 */
[C---:B------:R-:W-:Y:S04]  /*61b0*/  HMMA.16816.F32 R88, R140.reuse, R148, R88 ;  /* 0x000000948c58723c */ /* 0x040fe80000001858 */
[----:B-1----:R-:W-:Y:S02]  /*61c0*/  FMUL.FTZ R20, R133, R156 ;  /* 0x0000009c85147220 */ /* 0x002fe40000410000 */
[----:B------:R1:W-:Y:S01]  /*61d0*/  MUFU.EX2 R204, R22 ;  /* 0x0000001600cc7308 */ /* 0x0003e20000000800 */
[----:B------:R-:W-:Y:S01]  /*61e0*/  FFMA.FTZ R137, R65, c[0x0][0x23c], -R137 ;  /* 0x00008f0041897a23 */ /* 0x000fe20000010889 */
[-C--:B------:R-:W-:Y:S04]  /*61f0*/  HMMA.16816.F32 R92, R140, R150.reuse, R92 ;  /* 0x000000968c5c723c */ /* 0x080fe8000000185c */
[--C-:B------:R-:W-:Y:S02]  /*6200*/  FFMA.FTZ R34, R34, c[0x0][0x23c], -R138.reuse ;  /* 0x00008f0022227a23 */ /* 0x100fe4000001088a */
[--C-:B------:R-:W-:Y:S02]  /*6210*/  FFMA.FTZ R35, R35, c[0x0][0x23c], -R138.reuse ;  /* 0x00008f0023237a23 */ /* 0x100fe4000001088a */
[C---:B------:R-:W-:Y:S01]  /*6220*/  HMMA.16816.F32 R96, R144.reuse, R150, R96 ;  /* 0x000000969060723c */ /* 0x040fe20000001860 */
[----:B------:R3:W-:Y:S01]  /*6230*/  MUFU.EX2 R203, R23 ;  /* 0x0000001700cb7308 */ /* 0x0007e20000000800 */
[----:B------:R-:W4:Y:S02]  /*6240*/  LDSM.16.MT88.4 R148, [R216+0xb000] ;  /* 0x00b00000d894783b */ /* 0x000f240000004200 */
[----:B--2---:R-:W-:Y:S02]  /*6250*/  FMUL.FTZ R21, R133, R157 ;  /* 0x0000009d85157220 */ /* 0x004fe40000410000 */
[----:B------:R-:W-:Y:S02]  /*6260*/  FFMA.FTZ R138, R67, c[0x0][0x23c], -R138 ;  /* 0x00008f00438a7a23 */ /* 0x000fe4000001088a */
[--C-:B------:R-:W-:Y:S03]  /*6270*/  FFMA.FTZ R24, R24, c[0x0][0x23c], -R139.reuse ;  /* 0x00008f0018187a23 */ /* 0x100fe6000001088b */
[----:B------:R2:W-:Y:S01]  /*6280*/  MUFU.EX2 R202, R32 ;  /* 0x0000002000ca7308 */ /* 0x0005e20000000800 */
[--C-:B------:R-:W-:Y:S02]  /*6290*/  FFMA.FTZ R25, R25, c[0x0][0x23c], -R139.reuse ;  /* 0x00008f0019197a23 */ /* 0x100fe4000001088b */
[----:B-1----:R-:W-:Y:S02]  /*62a0*/  FMUL.FTZ R22, R132, R158 ;  /* 0x0000009e84167220 */ /* 0x002fe40000410000 */
[--C-:B------:R-:W-:Y:S02]  /*62b0*/  FFMA.FTZ R26, R26, c[0x0][0x23c], -R180.reuse ;  /* 0x00008f001a1a7a23 */ /* 0x100fe400000108b4 */
[--C-:B------:R-:W-:Y:S02]  /*62c0*/  FFMA.FTZ R27, R27, c[0x0][0x23c], -R180.reuse ;  /* 0x00008f001b1b7a23 */ /* 0x100fe400000108b4 */
[--C-:B------:R-:W-:Y:S01]  /*62d0*/  FFMA.FTZ R28, R28, c[0x0][0x23c], -R139.reuse ;  /* 0x00008f001c1c7a23 */ /* 0x100fe2000001088b */
[----:B------:R1:W-:Y:S01]  /*62e0*/  MUFU.EX2 R201, R33 ;  /* 0x0000002100c97308 */ /* 0x0003e20000000800 */
[--C-:B------:R-:W-:Y:S02]  /*62f0*/  FFMA.FTZ R29, R29, c[0x0][0x23c], -R139.reuse ;  /* 0x00008f001d1d7a23 */ /* 0x100fe4000001088b */
[--C-:B------:R-:W-:Y:S02]  /*6300*/  FFMA.FTZ R30, R30, c[0x0][0x23c], -R180.reuse ;  /* 0x00008f001e1e7a23 */ /* 0x100fe400000108b4 */
[----:B---3--:R-:W-:Y:S02]  /*6310*/  FMUL.FTZ R23, R132, R159 ;  /* 0x0000009f84177220 */ /* 0x008fe40000410000 */
[----:B------:R-:W-:Y:S01]  /*6320*/  LDSM.16.MT88.4 R156, [R218+0x9400] ;  /* 0x00940000da9c783b */ /* 0x000fe20000004200 */
[--C-:B------:R-:W-:Y:S02]  /*6330*/  FFMA.FTZ R31, R31, c[0x0][0x23c], -R180.reuse ;  /* 0x00008f001f1f7a23 */ /* 0x100fe400000108b4 */
[----:B------:R3:W-:Y:S01]  /*6340*/  MUFU.EX2 R184, R43 ;  /* 0x0000002b00b87308 */ /* 0x0007e20000000800 */
[--C-:B------:R-:W-:Y:S01]  /*6350*/  FFMA.FTZ R60, R60, c[0x0][0x23c], -R139.reuse ;  /* 0x00008f003c3c7a23 */ /* 0x100fe2000001088b */
[-C--:B------:R-:W-:Y:S03]  /*6360*/  HMMA.16816.F32 R20, R144, R152.reuse, R20 ;  /* 0x000000989014723c */ /* 0x080fe60000001814 */
[----:B--2---:R-:W-:Y:S02]  /*6370*/  FMUL.FTZ R32, R133, R160 ;  /* 0x000000a085207220 */ /* 0x004fe40000410000 */
[----:B------:R-:W-:Y:S02]  /*6380*/  FFMA.FTZ R139, R61, c[0x0][0x23c], -R139 ;  /* 0x00008f003d8b7a23 */ /* 0x000fe4000001088b */
[--C-:B------:R-:W-:Y:S01]  /*6390*/  FFMA.FTZ R62, R62, c[0x0][0x23c], -R180.reuse ;  /* 0x00008f003e3e7a23 */ /* 0x100fe200000108b4 */
[C---:B------:R-:W-:Y:S01]  /*63a0*/  HMMA.16816.F32 R100, R140.reuse, R152, R100 ;  /* 0x000000988c64723c */ /* 0x040fe20000001864 */
[----:B------:R2:W-:Y:S03]  /*63b0*/  MUFU.EX2 R200, R34 ;  /* 0x0000002200c87308 */ /* 0x0005e60000000800 */
[----:B-1----:R-:W-:Y:S02]  /*63c0*/  FMUL.FTZ R33, R133, R161 ;  /* 0x000000a185217220 */ /* 0x002fe40000410000 */
[----:B------:R-:W-:Y:S02]  /*63d0*/  FFMA.FTZ R180, R63, c[0x0][0x23c], -R180 ;  /* 0x00008f003fb47a23 */ /* 0x000fe400000108b4 */
[-C--:B------:R-:W-:Y:S03]  /*63e0*/  HMMA.16816.F32 R104, R140, R154.reuse, R104 ;  /* 0x0000009a8c68723c */ /* 0x080fe60000001868 */
[----:B------:R1:W-:Y:S01]  /*63f0*/  MUFU.EX2 R199, R35 ;  /* 0x0000002300c77308 */ /* 0x0003e20000000800 */
[----:B------:R-:W-:Y:S01]  /*6400*/  FFMA.FTZ R2, R2, R226, R212 ;  /* 0x000000e202027223 */ /* 0x000fe200000100d4 */
[----:B---3--:R-:W-:Y:S01]  /*6410*/  LDSM.16.MT88.4 R40, [R216+0x9800] ;  /* 0x00980000d828783b */ /* 0x008fe20000004200 */
[----:B------:R-:W-:Y:S02]  /*6420*/  FFMA.FTZ R0, R0, R227, R208 ;  /* 0x000000e300007223 */ /* 0x000fe400000100d0 */
[C---:B------:R-:W-:Y:S04]  /*6430*/  HMMA.16816.F32 R108, R144.reuse, R154, R108 ;  /* 0x0000009a906c723c */ /* 0x040fe8000000186c */
[----:B------:R-:W-:Y:S01]  /*6440*/  FADD.FTZ R2, R214, R2 ;  /* 0x00000002d6027221 */ /* 0x000fe20000010000 */
[----:B------:R3:W5:Y:S01]  /*6450*/  MUFU.EX2 R198, R24 ;  /* 0x0000001800c67308 */ /* 0x0007620000000800 */
[----:B------:R-:W5:Y:S01]  /*6460*/  LDSM.16.MT88.4 R152, [R218+0xb000] ;  /* 0x00b00000da98783b */ /* 0x000f620000004200 */
[----:B------:R-:W-:Y:S02]  /*6470*/  FADD.FTZ R0, R210, R0 ;  /* 0x00000000d2007221 */ /* 0x000fe40000010000 */
[C---:B--2---:R-:W-:Y:S03]  /*6480*/  FMUL.FTZ R34, R132.reuse, R162 ;  /* 0x000000a284227220 */ /* 0x044fe60000410000 */
[----:B------:R-:W-:Y:S02]  /*6490*/  FADD.FTZ R2, R211, R2 ;  /* 0x00000002d3027221 */ /* 0x000fe40000010000 */
[----:B------:R-:W-:Y:S01]  /*64a0*/  FADD.FTZ R0, R207, R0 ;  /* 0x00000000cf007221 */ /* 0x000fe20000010000 */
[----:B------:R2:W2:Y:S01]  /*64b0*/  MUFU.EX2 R197, R25 ;  /* 0x0000001900c57308 */ /* 0x0004a20000000800 */
[----:B------:R-:W-:Y:S02]  /*64c0*/  FADD.FTZ R2, R213, R2 ;  /* 0x00000002d5027221 */ /* 0x000fe40000010000 */
[----:B------:R-:W-:Y:S02]  /*64d0*/  FADD.FTZ R0, R209, R0 ;  /* 0x00000000d1007221 */ /* 0x000fe40000010000 */
[----:B-1----:R-:W-:Y:S05]  /*64e0*/  FMUL.FTZ R35, R132, R163 ;  /* 0x000000a384237220 */ /* 0x002fea0000410000 */
[----:B------:R1:W1:Y:S02]  /*64f0*/  MUFU.EX2 R196, R26 ;  /* 0x0000001a00c47308 */ /* 0x0002640000000800 */
[-C--:B----4-:R-:W-:Y:S03]  /*6500*/  HMMA.16816.F32 R32, R144, R148.reuse, R32 ;  /* 0x000000949020723c */ /* 0x090fe60000001820 */
[C---:B---3--:R-:W-:Y:S02]  /*6510*/  FMUL.FTZ R24, R133.reuse, R164 ;  /* 0x000000a485187220 */ /* 0x048fe40000410000 */
[----:B-----5:R-:W-:Y:S03]  /*6520*/  FADD.FTZ R2, R198, R2 ;  /* 0x00000002c6027221 */ /* 0x020fe60000010000 */
[C---:B------:R-:W-:Y:S01]  /*6530*/  HMMA.16816.F32 R112, R140.reuse, R148, R112 ;  /* 0x000000948c70723c */ /* 0x040fe20000001870 */
[----:B------:R3:W4:Y:S03]  /*6540*/  MUFU.EX2 R195, R27 ;  /* 0x0000001b00c37308 */ /* 0x0007260000000800 */
[----:B--2---:R-:W-:Y:S02]  /*6550*/  FMUL.FTZ R25, R133, R165 ;  /* 0x000000a585197220 */ /* 0x004fe40000410000 */
[----:B------:R-:W-:Y:S02]  /*6560*/  FADD.FTZ R2, R197, R2 ;  /* 0x00000002c5027221 */ /* 0x000fe40000010000 */
[-C--:B------:R-:W-:Y:S03]  /*6570*/  HMMA.16816.F32 R116, R140, R150.reuse, R116 ;  /* 0x000000968c74723c */ /* 0x080fe60000001874 */
[----:B------:R-:W-:Y:S01]  /*6580*/  MUFU.EX2 R177, R52 ;  /* 0x0000003400b17308 */ /* 0x000fe20000000800 */
[----:B-1----:R-:W-:Y:S04]  /*6590*/  FMUL.FTZ R26, R132, R166 ;  /* 0x000000a6841a7220 */ /* 0x002fe80000410000 */
[C---:B------:R-:W-:Y:S01]  /*65a0*/  HMMA.16816.F32 R120, R144.reuse, R150, R120 ;  /* 0x000000969078723c */ /* 0x040fe20000001878 */
[----:B------:R-:W1:Y:S03]  /*65b0*/  LDSM.16.MT88.4 R148, [R216+0x9400] ;  /* 0x00940000d894783b */ /* 0x000e660000004200 */
[----:B------:R-:W-:Y:S01]  /*65c0*/  FADD.FTZ R0, R196, R0 ;  /* 0x00000000c4007221 */ /* 0x000fe20000010000 */
[----:B------:R2:W-:Y:S01]  /*65d0*/  MUFU.EX2 R166, R29 ;  /* 0x0000001d00a67308 */ /* 0x0005e20000000800 */
[C---:B---3--:R-:W-:Y:S02]  /*65e0*/  FMUL.FTZ R27, R132.reuse, R167 ;  /* 0x000000a7841b7220 */ /* 0x048fe40000410000 */
[----:B----4-:R-:W-:Y:S07]  /*65f0*/  FADD.FTZ R0, R195, R0 ;  /* 0x00000000c3007221 */ /* 0x010fee0000010000 */
[----:B------:R3:W4:Y:S01]  /*6600*/  MUFU.EX2 R167, R28 ;  /* 0x0000001c00a77308 */ /* 0x0007220000000800 */
[-C--:B------:R-:W-:Y:S08]  /*6610*/  HMMA.16816.F32 R24, R144, R152.reuse, R24 ;  /* 0x000000989018723c */ /* 0x080ff00000001818 */
[C---:B------:R-:W-:Y:S01]  /*6620*/  HMMA.16816.F32 R124, R140.reuse, R152, R124 ;  /* 0x000000988c7c723c */ /* 0x040fe2000000187c */
[----:B------:R5:W1:Y:S03]  /*6630*/  MUFU.EX2 R165, R30 ;  /* 0x0000001e00a57308 */ /* 0x000a660000000800 */
[C---:B--2---:R-:W-:Y:S04]  /*6640*/  FMUL.FTZ R29, R133.reuse, R169 ;  /* 0x000000a9851d7220 */ /* 0x044fe80000410000 */
[-C--:B------:R-:W-:Y:S03]  /*6650*/  HMMA.16816.F32 R128, R140, R154.reuse, R128 ;  /* 0x0000009a8c80723c */ /* 0x080fe60000001880 */
[----:B------:R2:W-:Y:S01]  /*6660*/  MUFU.EX2 R164, R31 ;  /* 0x0000001f00a47308 */ /* 0x0005e20000000800 */
[----:B---3--:R-:W-:Y:S03]  /*6670*/  FMUL.FTZ R28, R133, R168 ;  /* 0x000000a8851c7220 */ /* 0x008fe60000410000 */
[----:B------:R-:W-:Y:S01]  /*6680*/  F2FP.PACK_AB R140, R205, R206 ;  /* 0x000000cecd8c723e */ /* 0x000fe200000000ff */
[----:B------:R-:W-:Y:S01]  /*6690*/  FFMA.FTZ R133, R133, R224, R232 ;  /* 0x000000e085857223 */ /* 0x000fe200000100e8 */
[----:B------:R-:W-:Y:S04]  /*66a0*/  F2FP.PACK_AB R141, R203, R204 ;  /* 0x000000cccb8d723e */ /* 0x000fe800000000ff */
[----:B------:R-:W3:Y:S01]  /*66b0*/  MUFU.EX2 R176, R53 ;  /* 0x0000003500b07308 */ /* 0x000ee20000000800 */
[----:B------:R-:W-:Y:S01]  /*66c0*/  F2FP.PACK_AB R142, R201, R202 ;  /* 0x000000cac98e723e */ /* 0x000fe200000000ff */
[----:B----4-:R-:W-:Y:S01]  /*66d0*/  FADD.FTZ R2, R167, R2 ;  /* 0x00000002a7027221 */ /* 0x010fe20000010000 */
[----:B------:R-:W-:Y:S01]  /*66e0*/  F2FP.PACK_AB R143, R199, R200 ;  /* 0x000000c8c78f723e */ /* 0x000fe200000000ff */
[C---:B-----5:R-:W-:Y:S02]  /*66f0*/  FMUL.FTZ R30, R132.reuse, R170 ;  /* 0x000000aa841e7220 */ /* 0x060fe40000410000 */
[----:B-1----:R-:W-:Y:S04]  /*6700*/  FADD.FTZ R0, R165, R0 ;  /* 0x00000000a5007221 */ /* 0x002fe80000010000 */
[----:B------:R-:W-:Y:S01]  /*6710*/  MUFU.EX2 R174, R54 ;  /* 0x0000003600ae7308 */ /* 0x000fe20000000800 */
[C---:B--2---:R-:W-:Y:S02]  /*6720*/  FMUL.FTZ R31, R132.reuse, R171 ;  /* 0x000000ab841f7220 */ /* 0x044fe40000410000 */
[----:B------:R-:W-:Y:S07]  /*6730*/  FFMA.FTZ R132, R132, R225, R228 ;  /* 0x000000e184847223 */ /* 0x000fee00000100e4 */
[----:B------:R1:W2:Y:S01]  /*6740*/  MUFU.EX2 R175, R55 ;  /* 0x0000003700af7308 */ /* 0x0002a20000000800 */
[----:B------:R-:W-:Y:S01]  /*6750*/  HMMA.16816.F32 R28, R144, R154, R28 ;  /* 0x0000009a901c723c */ /* 0x000fe2000000181c */
[----:B------:R-:W4:Y:S03]  /*6760*/  LDSM.16.MT88.4 R152, [R216+0xa400] ;  /* 0x00a40000d898783b */ /* 0x000f260000004200 */
[----:B---3--:R-:W-:Y:S03]  /*6770*/  F2FP.PACK_AB R168, R176, R177 ;  /* 0x000000b1b0a8723e */ /* 0x008fe600000000ff */
[----:B------:R-:W-:Y:S01]  /*6780*/  F2FP.PACK_AB R144, R197, R198 ;  /* 0x000000c6c590723e */ /* 0x000fe200000000ff */
[-C--:B------:R-:W-:Y:S01]  /*6790*/  HMMA.16816.F32 R4, R140, R148.reuse, R4 ;  /* 0x000000948c04723c */ /* 0x080fe20000001804 */
[----:B------:R-:W-:Y:S04]  /*67a0*/  MUFU.EX2 R67, R56 ;  /* 0x0000003800437308 */ /* 0x000fe80000000800 */
[----:B------:R-:W-:Y:S02]  /*67b0*/  F2FP.PACK_AB R145, R195, R196 ;  /* 0x000000c4c391723e */ /* 0x000fe400000000ff */
[----:B------:R-:W-:Y:S02]  /*67c0*/  F2FP.PACK_AB R146, R166, R167 ;  /* 0x000000a7a692723e */ /* 0x000fe400000000ff */
[----:B------:R-:W-:Y:S02]  /*67d0*/  F2FP.PACK_AB R147, R164, R165 ;  /* 0x000000a5a493723e */ /* 0x000fe400000000ff */
[----:B------:R-:W-:Y:S01]  /*67e0*/  MUFU.EX2 R65, R58 ;  /* 0x0000003a00417308 */ /* 0x000fe20000000800 */
[----:B-1----:R-:W-:Y:S04]  /*67f0*/  LDSM.16.MT88.4 R52, [R216+0xb800] ;  /* 0x00b80000d834783b */ /* 0x002fe80000004200 */
[C---:B------:R-:W-:Y:S04]  /*6800*/  HMMA.16816.F32 R8, R144.reuse, R148, R8 ;  /* 0x000000949008723c */ /* 0x040fe80000001808 */
[----:B--2---:R-:W-:Y:S01]  /*6810*/  F2FP.PACK_AB R169, R175, R174 ;  /* 0x000000aeafa9723e */ /* 0x004fe200000000ff */
[----:B------:R1:W-:Y:S03]  /*6820*/  MUFU.EX2 R181, R44 ;  /* 0x0000002c00b57308 */ /* 0x0003e60000000800 */
[-C--:B------:R-:W-:Y:S07]  /*6830*/  HMMA.16816.F32 R12, R144, R150.reuse, R12 ;  /* 0x00000096900c723c */ /* 0x080fee000000180c */
[----:B------:R2:W3:Y:S01]  /*6840*/  MUFU.EX2 R182, R45 ;  /* 0x0000002d00b67308 */ /* 0x0004e20000000800 */
[C---:B------:R-:W-:Y:S01]  /*6850*/  HMMA.16816.F32 R16, R140.reuse, R150, R16 ;  /* 0x000000968c10723c */ /* 0x040fe20000001810 */
[----:B------:R-:W5:Y:S07]  /*6860*/  LDSM.16.MT88.4 R148, [R218+0xa400] ;  /* 0x00a40000da94783b */ /* 0x000f6e0000004200 */
[-C--:B------:R-:W-:Y:S01]  /*6870*/  HMMA.16816.F32 R68, R140, R156.reuse, R68 ;  /* 0x0000009c8c44723c */ /* 0x080fe20000001844 */
[----:B------:R3:W-:Y:S03]  /*6880*/  MUFU.EX2 R179, R46 ;  /* 0x0000002e00b37308 */ /* 0x0007e60000000800 */
[----:B-1----:R-:W-:Y:S04]  /*6890*/  F2FP.PACK_AB R44, R185, R186 ;  /* 0x000000bab92c723e */ /* 0x002fe800000000ff */
[C---:B------:R-:W-:Y:S03]  /*68a0*/  HMMA.16816.F32 R72, R144.reuse, R156, R72 ;  /* 0x0000009c9048723c */ /* 0x040fe60000001848 */
[----:B------:R-:W1:Y:S01]  /*68b0*/  MUFU.EX2 R178, R47 ;  /* 0x0000002f00b27308 */ /* 0x000e620000000800 */
[----:B--2---:R-:W-:Y:S04]  /*68c0*/  F2FP.PACK_AB R45, R184, R183 ;  /* 0x000000b7b82d723e */ /* 0x004fe800000000ff */
[-C--:B------:R-:W-:Y:S05]  /*68d0*/  HMMA.16816.F32 R76, R144, R158.reuse, R76 ;  /* 0x0000009e904c723c */ /* 0x080fea000000184c */
[----:B------:R-:W-:Y:S03]  /*68e0*/  MUFU.EX2 R173, R64 ;  /* 0x0000004000ad7308 */ /* 0x000fe60000000800 */
[C---:B------:R-:W-:Y:S04]  /*68f0*/  HMMA.16816.F32 R80, R140.reuse, R158, R80 ;  /* 0x0000009e8c50723c */ /* 0x040fe80000001850 */
[----:B---3--:R-:W-:Y:S03]  /*6900*/  F2FP.PACK_AB R46, R182, R181 ;  /* 0x000000b5b62e723e */ /* 0x008fe600000000ff */
[----:B------:R-:W-:Y:S01]  /*6910*/  MUFU.EX2 R64, R59 ;  /* 0x0000003b00407308 */ /* 0x000fe20000000800 */
[-C--:B----4-:R-:W-:Y:S04]  /*6920*/  HMMA.16816.F32 R84, R140, R152.reuse, R84 ;  /* 0x000000988c54723c */ /* 0x090fe80000001854 */
[----:B-1----:R-:W-:Y:S04]  /*6930*/  F2FP.PACK_AB R47, R178, R179 ;  /* 0x000000b3b22f723e */ /* 0x002fe800000000ff */
[C---:B------:R-:W-:Y:S01]  /*6940*/  HMMA.16816.F32 R88, R144.reuse, R152, R88 ;  /* 0x000000989058723c */ /* 0x040fe20000001858 */
[----:B------:R-:W1:Y:S07]  /*6950*/  MUFU.EX2 R172, R137 ;  /* 0x0000008900ac7308 */ /* 0x000e6e0000000800 */
[-C--:B------:R-:W-:Y:S03]  /*6960*/  HMMA.16816.F32 R92, R144, R154.reuse, R92 ;  /* 0x0000009a905c723c */ /* 0x080fe6000000185c */
[----:B------:R-:W-:Y:S05]  /*6970*/  MUFU.EX2 R137, R66 ;  /* 0x0000004200897308 */ /* 0x000fea0000000800 */
[C---:B------:R-:W-:Y:S01]  /*6980*/  HMMA.16816.F32 R96, R140.reuse, R154, R96 ;  /* 0x0000009a8c60723c */ /* 0x040fe20000001860 */
[----:B------:R-:W-:Y:S04]  /*6990*/  LDSM.16.MT88.4 R152, [R216+0x9c00] ;  /* 0x009c0000d898783b */ /* 0x000fe80000004200 */
[----:B------:R2:W-:Y:S03]  /*69a0*/  MUFU.EX2 R66, R57 ;  /* 0x0000003900427308 */ /* 0x0005e60000000800 */
[-C--:B-----5:R-:W-:Y:S04]  /*69b0*/  HMMA.16816.F32 R20, R140, R148.reuse, R20 ;  /* 0x000000948c14723c */ /* 0x0a0fe80000001814 */
[----:B-1----:R-:W-:Y:S03]  /*69c0*/  F2FP.PACK_AB R170, R172, R173 ;  /* 0x000000adacaa723e */ /* 0x002fe600000000ff */
[----:B------:R-:W1:Y:S01]  /*69d0*/  MUFU.EX2 R138, R138 ;  /* 0x0000008a008a7308 */ /* 0x000e620000000800 */
[C---:B------:R-:W-:Y:S08]  /*69e0*/  HMMA.16816.F32 R100, R144.reuse, R148, R100 ;  /* 0x000000949064723c */ /* 0x040ff00000001864 */
[-C--:B------:R-:W-:Y:S01]  /*69f0*/  HMMA.16816.F32 R104, R144, R150.reuse, R104 ;  /* 0x000000969068723c */ /* 0x080fe20000001868 */
[----:B------:R-:W-:Y:S01]  /*6a00*/  MUFU.EX2 R60, R60 ;  /* 0x0000003c003c7308 */ /* 0x000fe20000000800 */
[----:B--2---:R-:W-:Y:S06]  /*6a10*/  LDSM.16.MT88.4 R56, [R218+0xac00] ;  /* 0x00ac0000da38783b */ /* 0x004fec0000004200 */
[C---:B------:R-:W-:Y:S03]  /*6a20*/  HMMA.16816.F32 R108, R140.reuse, R150, R108 ;  /* 0x000000968c6c723c */ /* 0x040fe6000000186c */
[----:B------:R-:W2:Y:S01]  /*6a30*/  MUFU.EX2 R139, R139 ;  /* 0x0000008b008b7308 */ /* 0x000ea20000000800 */
[----:B-1----:R-:W-:Y:S04]  /*6a40*/  F2FP.PACK_AB R171, R138, R137 ;  /* 0x000000898aab723e */ /* 0x002fe800000000ff */
[-C--:B------:R-:W-:Y:S05]  /*6a50*/  HMMA.16816.F32 R32, R140, R36.reuse, R32 ;  /* 0x000000248c20723c */ /* 0x080fea0000001820 */
[----:B------:R-:W-:Y:S03]  /*6a60*/  MUFU.EX2 R62, R62 ;  /* 0x0000003e003e7308 */ /* 0x000fe60000000800 */
[C---:B------:R-:W-:Y:S07]  /*6a70*/  HMMA.16816.F32 R112, R144.reuse, R36, R112 ;  /* 0x000000249070723c */ /* 0x040fee0000001870 */
[----:B------:R-:W-:Y:S01]  /*6a80*/  F2FP.PACK_AB R36, R193, R194 ;  /* 0x000000c2c124723e */ /* 0x000fe200000000ff */
[-C--:B------:R-:W-:Y:S01]  /*6a90*/  HMMA.16816.F32 R116, R144, R38.reuse, R116 ;  /* 0x000000269074723c */ /* 0x080fe20000001874 */
[----:B------:R-:W1:Y:S03]  /*6aa0*/  MUFU.EX2 R180, R180 ;  /* 0x000000b400b47308 */ /* 0x000e660000000800 */
[----:B------:R-:W-:Y:S04]  /*6ab0*/  F2FP.PACK_AB R37, R191, R192 ;  /* 0x000000c0bf25723e */ /* 0x000fe800000000ff */
[C---:B------:R-:W-:Y:S07]  /*6ac0*/  HMMA.16816.F32 R120, R140.reuse, R38, R120 ;  /* 0x000000268c78723c */ /* 0x040fee0000001878 */
[----:B------:R-:W-:Y:S01]  /*6ad0*/  F2FP.PACK_AB R38, R189, R190 ;  /* 0x000000bebd26723e */ /* 0x000fe200000000ff */
[-C--:B------:R-:W-:Y:S04]  /*6ae0*/  HMMA.16816.F32 R24, R140, R48.reuse, R24 ;  /* 0x000000308c18723c */ /* 0x080fe80000001818 */
[----:B------:R-:W-:Y:S04]  /*6af0*/  F2FP.PACK_AB R39, R187, R188 ;  /* 0x000000bcbb27723e */ /* 0x000fe800000000ff */
[C---:B------:R-:W-:Y:S08]  /*6b00*/  HMMA.16816.F32 R124, R144.reuse, R48, R124 ;  /* 0x00000030907c723c */ /* 0x040ff0000000187c */
[-C--:B------:R-:W-:Y:S01]  /*6b10*/  HMMA.16816.F32 R128, R144, R50.reuse, R128 ;  /* 0x000000329080723c */ /* 0x080fe20000001880 */
[----:B------:R-:W3:Y:S07]  /*6b20*/  LDSM.16.MT88.4 R144, [R218+0x9800] ;  /* 0x00980000da90783b */ /* 0x000eee0000004200 */
[----:B------:R-:W-:Y:S01]  /*6b30*/  HMMA.16816.F32 R28, R140, R50, R28 ;  /* 0x000000328c1c723c */ /* 0x000fe2000000181c */
[----:B------:R-:W4:Y:S07]  /*6b40*/  LDSM.16.MT88.4 R48, [R216+0xa800] ;  /* 0x00a80000d830783b */ /* 0x000f2e0000004200 */
[-C--:B------:R-:W-:Y:S08]  /*6b50*/  HMMA.16816.F32 R4, R36, R40.reuse, R4 ;  /* 0x000000282404723c */ /* 0x080ff00000001804 */
[C---:B------:R-:W-:Y:S08]  /*6b60*/  HMMA.16816.F32 R8, R44.reuse, R40, R8 ;  /* 0x000000282c08723c */ /* 0x040ff00000001808 */
[-C--:B------:R-:W-:Y:S08]  /*6b70*/  HMMA.16816.F32 R12, R44, R42.reuse, R12 ;  /* 0x0000002a2c0c723c */ /* 0x080ff0000000180c */
[C---:B------:R-:W-:Y:S01]  /*6b80*/  HMMA.16816.F32 R16, R36.reuse, R42, R16 ;  /* 0x0000002a2410723c */ /* 0x040fe20000001810 */
[----:B------:R-:W5:Y:S07]  /*6b90*/  LDSM.16.MT88.4 R40, [R218+0xa800] ;  /* 0x00a80000da28783b */ /* 0x000f6e0000004200 */
[-C--:B---3--:R-:W-:Y:S08]  /*6ba0*/  HMMA.16816.F32 R68, R36, R144.reuse, R68 ;  /* 0x000000902444723c */ /* 0x088ff00000001844 */
[C---:B------:R-:W-:Y:S08]  /*6bb0*/  HMMA.16816.F32 R72, R44.reuse, R144, R72 ;  /* 0x000000902c48723c */ /* 0x040ff00000001848 */
[-C--:B------:R-:W-:Y:S08]  /*6bc0*/  HMMA.16816.F32 R76, R44, R146.reuse, R76 ;  /* 0x000000922c4c723c */ /* 0x080ff0000000184c */
[C---:B------:R-:W-:Y:S08]  /*6bd0*/  HMMA.16816.F32 R80, R36.reuse, R146, R80 ;  /* 0x000000922450723c */ /* 0x040ff00000001850 */
[-C--:B----4-:R-:W-:Y:S08]  /*6be0*/  HMMA.16816.F32 R84, R36, R48.reuse, R84 ;  /* 0x000000302454723c */ /* 0x090ff00000001854 */
[C---:B------:R-:W-:Y:S08]  /*6bf0*/  HMMA.16816.F32 R88, R44.reuse, R48, R88 ;  /* 0x000000302c58723c */ /* 0x040ff00000001858 */
[-C--:B------:R-:W-:Y:S08]  /*6c00*/  HMMA.16816.F32 R92, R44, R50.reuse, R92 ;  /* 0x000000322c5c723c */ /* 0x080ff0000000185c */
[C---:B------:R-:W-:Y:S01]  /*6c10*/  HMMA.16816.F32 R96, R36.reuse, R50, R96 ;  /* 0x000000322460723c */ /* 0x040fe20000001860 */
[----:B------:R-:W3:Y:S07]  /*6c20*/  LDSM.16.MT88.4 R48, [R218+0xb800] ;  /* 0x00b80000da30783b */ /* 0x000eee0000004200 */
[-C--:B-----5:R-:W-:Y:S08]  /*6c30*/  HMMA.16816.F32 R20, R36, R40.reuse, R20 ;  /* 0x000000282414723c */ /* 0x0a0ff00000001814 */
[C---:B------:R-:W-:Y:S08]  /*6c40*/  HMMA.16816.F32 R100, R44.reuse, R40, R100 ;  /* 0x000000282c64723c */ /* 0x040ff00000001864 */
[-C--:B------:R-:W-:Y:S08]  /*6c50*/  HMMA.16816.F32 R104, R44, R42.reuse, R104 ;  /* 0x0000002a2c68723c */ /* 0x080ff00000001868 */
[C---:B------:R-:W-:Y:S01]  /*6c60*/  HMMA.16816.F32 R108, R36.reuse, R42, R108 ;  /* 0x0000002a246c723c */ /* 0x040fe2000000186c */
        /* <DEDUP_REMOVED lines=8> */
[-C--:B------:R-:W-:Y:S01]  /*6cf0*/  HMMA.16816.F32 R128, R44, R50.reuse, R128 ;  /* 0x000000322c80723c */ /* 0x080fe20000001880 */
[----:B------:R-:W3:Y:S07]  /*6d00*/  LDSM.16.MT88.4 R44, [R216+0xbc00] ;  /* 0x00bc0000d82c783b */ /* 0x000eee0000004200 */
[----:B------:R-:W-:Y:S07]  /*6d10*/  HMMA.16816.F32 R28, R36, R50, R28 ;  /* 0x00000032241c723c */ /* 0x000fee000000181c */
[----:B------:R-:W-:Y:S01]  /*6d20*/  F2FP.PACK_AB R36, R66, R67 ;  /* 0x000000434224723e */ /* 0x000fe200000000ff */
[-C--:B------:R-:W-:Y:S01]  /*6d30*/  HMMA.16816.F32 R144, R168, R152.reuse, R4 ;  /* 0x00000098a890723c */ /* 0x080fe20000001804 */
[----:B------:R-:W3:Y:S04]  /*6d40*/  LDSM.16.MT88.4 R4, [R218+0xbc00] ;  /* 0x00bc0000da04783b */ /* 0x000ee80000004200 */
[----:B------:R-:W-:Y:S02]  /*6d50*/  F2FP.PACK_AB R37, R64, R65 ;  /* 0x000000414025723e */ /* 0x000fe400000000ff */
[----:B--2---:R-:W-:Y:S02]  /*6d60*/  F2FP.PACK_AB R38, R139, R60 ;  /* 0x0000003c8b26723e */ /* 0x004fe400000000ff */
[----:B-1----:R-:W-:Y:S07]  /*6d70*/  F2FP.PACK_AB R39, R180, R62 ;  /* 0x0000003eb427723e */ /* 0x002fee00000000ff */
[C---:B------:R-:W-:Y:S07]  /*6d80*/  HMMA.16816.F32 R140, R36.reuse, R152, R8 ;  /* 0x00000098248c723c */ /* 0x040fee0000001808 */
[----:B------:R-:W-:Y:S01]  /*6d90*/  FADD.FTZ R8, R234, R133 ;  /* 0x00000085ea087221 */ /* 0x000fe20000010000 */
[-C--:B------:R-:W-:Y:S04]  /*6da0*/  HMMA.16816.F32 R148, R36, R154.reuse, R12 ;  /* 0x0000009a2494723c */ /* 0x080fe8000000180c */
[----:B------:R-:W-:Y:S01]  /*6db0*/  FADD.FTZ R9, R230, R132 ;  /* 0x00000084e6097221 */ /* 0x000fe20000010000 */
[----:B------:R-:W-:Y:S01]  /*6dc0*/  MOV R132, R136 ;  /* 0x0000008800847202 */ /* 0x000fe20000000f00 */
[----:B------:R-:W-:Y:S02]  /*6dd0*/  FADD.FTZ R8, R231, R8 ;  /* 0x00000008e7087221 */ /* 0x000fe40000010000 */
[C---:B------:R-:W-:Y:S04]  /*6de0*/  HMMA.16816.F32 R152, R168.reuse, R154, R16 ;  /* 0x0000009aa898723c */ /* 0x040fe80000001810 */
[----:B------:R-:W-:Y:S02]  /*6df0*/  FADD.FTZ R9, R215, R9 ;  /* 0x00000009d7097221 */ /* 0x000fe40000010000 */
[----:B------:R-:W-:Y:S02]  /*6e00*/  FADD.FTZ R8, R233, R8 ;  /* 0x00000008e9087221 */ /* 0x000fe40000010000 */
[-C--:B----4-:R-:W-:Y:S04]  /*6e10*/  HMMA.16816.F32 R68, R168, R40.reuse, R68 ;  /* 0x00000028a844723c */ /* 0x090fe80000001844 */
[----:B------:R-:W-:Y:S02]  /*6e20*/  FADD.FTZ R9, R229, R9 ;  /* 0x00000009e5097221 */ /* 0x000fe40000010000 */
[----:B------:R-:W-:Y:S02]  /*6e30*/  FADD.FTZ R8, R206, R8 ;  /* 0x00000008ce087221 */ /* 0x000fe40000010000 */
[C---:B------:R-:W-:Y:S04]  /*6e40*/  HMMA.16816.F32 R72, R36.reuse, R40, R72 ;  /* 0x000000282448723c */ /* 0x040fe80000001848 */
[----:B------:R-:W-:Y:S02]  /*6e50*/  FADD.FTZ R9, R204, R9 ;  /* 0x00000009cc097221 */ /* 0x000fe40000010000 */
[----:B------:R-:W-:Y:S02]  /*6e60*/  FADD.FTZ R8, R205, R8 ;  /* 0x00000008cd087221 */ /* 0x000fe40000010000 */
[-C--:B------:R-:W-:Y:S04]  /*6e70*/  HMMA.16816.F32 R76, R36, R42.reuse, R76 ;  /* 0x0000002a244c723c */ /* 0x080fe8000000184c */
[----:B------:R-:W-:Y:S02]  /*6e80*/  FADD.FTZ R9, R203, R9 ;  /* 0x00000009cb097221 */ /* 0x000fe40000010000 */
[----:B------:R-:W-:Y:S02]  /*6e90*/  FADD.FTZ R12, R202, R8 ;  /* 0x00000008ca0c7221 */ /* 0x000fe40000010000 */
[C---:B------:R-:W-:Y:S04]  /*6ea0*/  HMMA.16816.F32 R80, R168.reuse, R42, R80 ;  /* 0x0000002aa850723c */ /* 0x040fe80000001850 */
[----:B------:R-:W-:Y:S02]  /*6eb0*/  FADD.FTZ R8, R200, R9 ;  /* 0x00000009c8087221 */ /* 0x000fe40000010000 */
[----:B------:R-:W-:Y:S02]  /*6ec0*/  FADD.FTZ R10, R166, R2 ;  /* 0x00000002a60a7221 */ /* 0x000fe40000010000 */
[-C--:B-----5:R-:W-:Y:S04]  /*6ed0*/  HMMA.16816.F32 R84, R168, R52.reuse, R84 ;  /* 0x00000034a854723c */ /* 0x0a0fe80000001854 */
        /* <DEDUP_REMOVED lines=23> */
[-C--:B---3--:R-:W-:Y:S08]  /*7050*/  HMMA.16816.F32 R160, R168, R44.reuse, R32 ;  /* 0x0000002ca8a0723c */ /* 0x088ff00000001820 */
[C---:B------:R-:W-:Y:S08]  /*7060*/  HMMA.16816.F32 R112, R36.reuse, R44, R112 ;  /* 0x0000002c2470723c */ /* 0x040ff00000001870 */
[-C--:B------:R-:W-:Y:S08]  /*7070*/  HMMA.16816.F32 R116, R36, R46.reuse, R116 ;  /* 0x0000002e2474723c */ /* 0x080ff00000001874 */
[C---:B------:R-:W-:Y:S08]  /*7080*/  HMMA.16816.F32 R120, R168.reuse, R46, R120 ;  /* 0x0000002ea878723c */ /* 0x040ff00000001878 */
[-C--:B------:R-:W-:Y:S08]  /*7090*/  HMMA.16816.F32 R164, R168, R4.reuse, R24 ;  /* 0x00000004a8a4723c */ /* 0x080ff00000001818 */
[C---:B------:R-:W-:Y:S07]  /*70a0*/  HMMA.16816.F32 R124, R36.reuse, R4, R124 ;  /* 0x00000004247c723c */ /* 0x040fee000000187c */
[----:B------:R-:W-:Y:S01]  /*70b0*/  FADD.FTZ R4, R190, R10 ;  /* 0x0000000abe047221 */ /* 0x000fe20000010000 */
[-C--:B------:R-:W-:Y:S04]  /*70c0*/  HMMA.16816.F32 R128, R36, R6.reuse, R128 ;  /* 0x000000062480723c */ /* 0x080fe80000001880 */
[----:B------:R-:W-:Y:S02]  /*70d0*/  FADD.FTZ R5, R181, R8 ;  /* 0x00000008b5057221 */ /* 0x000fe40000010000 */
[----:B------:R-:W-:Y:S02]  /*70e0*/  FADD.FTZ R4, R189, R4 ;  /* 0x00000004bd047221 */ /* 0x000fe40000010000 */
[----:B------:R-:W-:Y:S01]  /*70f0*/  FADD.FTZ R2, R182, R5 ;  /* 0x00000005b6027221 */ /* 0x000fe20000010000 */
[----:B------:R-:W-:Y:S04]  /*7100*/  HMMA.16816.F32 R168, R168, R6, R28 ;  /* 0x00000006a8a8723c */ /* 0x000fe8000000181c */
[----:B------:R-:W-:Y:S02]  /*7110*/  FADD.FTZ R4, R177, R4 ;  /* 0x00000004b1047221 */ /* 0x000fe40000010000 */
[----:B------:R-:W-:Y:S02]  /*7120*/  FADD.FTZ R8, R67, R2 ;  /* 0x0000000243087221 */ /* 0x000fe40000010000 */
[----:B------:R-:W-:Y:S04]  /*7130*/  FADD.FTZ R5, R65, R0 ;  /* 0x0000000041057221 */ /* 0x000fe80000010000 */
[----:B------:R-:W-:Y:S02]  /*7140*/  FADD.FTZ R10, R176, R4 ;  /* 0x00000004b00a7221 */ /* 0x000fe40000010000 */
[----:B------:R-:W-:Y:S02]  /*7150*/  FADD.FTZ R2, R175, R9 ;  /* 0x00000009af027221 */ /* 0x000fe40000010000 */
[----:B------:R-:W-:Y:S02]  /*7160*/  FADD.FTZ R0, R66, R8 ;  /* 0x0000000842007221 */ /* 0x000fe40000010000 */
[----:B------:R-:W-:Y:S02]  /*7170*/  FADD.FTZ R4, R64, R5 ;  /* 0x0000000540047221 */ /* 0x000fe40000010000 */
[----:B------:R-:W-:Y:S02]  /*7180*/  FADD.FTZ R6, R173, R10 ;  /* 0x0000000aad067221 */ /* 0x000fe40000010000 */
[----:B------:R-:W-:Y:S01]  /*7190*/  FADD.FTZ R5, R137, R2 ;  /* 0x0000000289057221 */ /* 0x000fe20000010000 */
[----:B------:R-:W-:Y:S01]  /*71a0*/  MOV R137, R135 ;  /* 0x0000008700897202 */ /* 0x000fe20000000f00 */
[----:B------:R-:W-:Y:S02]  /*71b0*/  FADD.FTZ R2, R60, R0 ;  /* 0x000000003c027221 */ /* 0x000fe40000010000 */
[----:B------:R-:W-:Y:S02]  /*71c0*/  FADD.FTZ R0, R62, R4 ;  /* 0x000000043e007221 */ /* 0x000fe40000010000 */
[----:B------:R-:W-:Y:S02]  /*71d0*/  FADD.FTZ R224, R172, R6 ;  /* 0x00000006ace07221 */ /* 0x000fe40000010000 */
[----:B------:R-:W-:Y:S01]  /*71e0*/  FADD.FTZ R225, R138, R5 ;  /* 0x000000058ae17221 */ /* 0x000fe20000010000 */
[----:B------:R-:W-:Y:S01]  /*71f0*/  MOV R138, R134 ;  /* 0x00000086008a7202 */ /* 0x000fe20000000f00 */
[----:B------:R-:W-:Y:S01]  /*7200*/  FADD.FTZ R226, R139, R2 ;  /* 0x000000028be27221 */ /* 0x000fe20000010000 */
[----:B------:R-:W-:Y:S01]  /*7210*/  MOV R139, R3 ;  /* 0x00000003008b7202 */ /* 0x000fe20000000f00 */
[----:B------:R-:W-:Y:S01]  /*7220*/  FADD.FTZ R227, R180, R0 ;  /* 0x00000000b4e37221 */ /* 0x000fe20000010000 */
[----:B------:R-:W-:-:S05]  /*7230*/  @P0 BRA `(.L_x_7) ;  /* 0xffffd3b000000947 */ /* 0x000fca000383ffff */
.L_x_6:
[----:B------:R-:W2:Y:S01]  /*7240*/  LDL R172, [R1] ;  /* 0x0000000001ac7983 */ /* 0x000ea20000100800 */
[----:B------:R-:W-:Y:S01]  /*7250*/  ISETP.NE.AND P0, PT, R246, -0x1, PT ;  /* 0xfffffffff600780c */ /* 0x000fe20003f05270 */
[----:B------:R-:W-:Y:S02]  /*7260*/  BSSY B0, `(.L_x_10) ;  /* 0x000016a000007945 */ /* 0x000fe40003800000 */
[----:B------:R-:W1:Y:S04]  /*7270*/  SHFL.BFLY PT, R0, R224, 0x2, 0x1f ;  /* 0x0c401f00e0007f89 */ /* 0x000e6800000e0000 */
[----:B------:R-:W3:Y:S04]  /*7280*/  SHFL.BFLY PT, R6, R227, 0x2, 0x1f ;  /* 0x0c401f00e3067f89 */ /* 0x000ee800000e0000 */
[----:B------:R-:W4:Y:S04]  /*7290*/  SHFL.BFLY PT, R7, R226, 0x2, 0x1f ;  /* 0x0c401f00e2077f89 */ /* 0x000f2800000e0000 */
[----:B------:R-:W5:Y:S04]  /*72a0*/  SHFL.BFLY PT, R2, R225, 0x2, 0x1f ;  /* 0x0c401f00e1027f89 */ /* 0x000f6800000e0000 */
[----:B------:R-:W5:Y:S01]  /*72b0*/  S2R R51, SR_TID.X ;  /* 0x0000000000337919 */ /* 0x000f620000002100 */
[----:B-1----:R-:W-:-:S02]  /*72c0*/  FADD.FTZ R0, R0, R224 ;  /* 0x000000e000007221 */ /* 0x002fc40000010000 */
[----:B---3--:R-:W-:-:S03]  /*72d0*/  FADD.FTZ R6, R6, R227 ;  /* 0x000000e306067221 */ /* 0x008fc60000010000 */
[----:B------:R-:W1:Y:S01]  /*72e0*/  SHFL.BFLY PT, R4, R0, 0x1, 0x1f ;  /* 0x0c201f0000047f89 */ /* 0x000e6200000e0000 */
[----:B----4-:R-:W-:-:S03]  /*72f0*/  FADD.FTZ R7, R7, R226 ;  /* 0x000000e207077221 */ /* 0x010fc60000010000 */
[----:B------:R-:W3:Y:S01]  /*7300*/  SHFL.BFLY PT, R9, R6, 0x1, 0x1f ;  /* 0x0c201f0006097f89 */ /* 0x000ee200000e0000 */
[----:B-----5:R-:W-:-:S03]  /*7310*/  FADD.FTZ R2, R2, R225 ;  /* 0x000000e102027221 */ /* 0x020fc60000010000 */
[----:B------:R-:W4:Y:S01]  /*7320*/  SHFL.BFLY PT, R8, R7, 0x1, 0x1f ;  /* 0x0c201f0007087f89 */ /* 0x000f2200000e0000 */
[----:B------:R-:W-:-:S03]  /*7330*/  SHF.R.S32.HI R24, RZ, 0x1f, R51 ;  /* 0x0000001fff187819 */ /* 0x000fc60000011433 */
[----:B------:R-:W5:Y:S01]  /*7340*/  SHFL.BFLY PT, R5, R2, 0x1, 0x1f ;  /* 0x0c201f0002057f89 */ /* 0x000f6200000e0000 */
[CC--:B------:R-:W-:Y:S02]  /*7350*/  LEA.HI R13, R24.reuse, R51.reuse, RZ, 0x2 ;  /* 0x00000033180d7211 */ /* 0x0c0fe400078f10ff */
[----:B------:R-:W-:-:S04]  /*7360*/  LEA.HI R24, R24, R51, RZ, 0x5 ;  /* 0x0000003318187211 */ /* 0x000fc800078f28ff */
[----:B------:R-:W-:Y:S01]  /*7370*/  SHF.R.S32.HI R24, RZ, 0x5, R24 ;  /* 0x00000005ff187819 */ /* 0x000fe20000011418 */
[----:B-1----:R-:W-:Y:S01]  /*7380*/  FADD.FTZ R49, R0, R4 ;  /* 0x0000000400317221 */ /* 0x002fe20000010000 */
[----:B------:R-:W-:Y:S01]  /*7390*/  MOV R0, 0x3f800000 ;  /* 0x3f80000000007802 */ /* 0x000fe20000000f00 */
[----:B---3--:R-:W-:-:S03]  /*73a0*/  FADD.FTZ R133, R6, R9 ;  /* 0x0000000906857221 */ /* 0x008fc60000010000 */
[----:B------:R-:W-:Y:S01]  /*73b0*/  FSETP.NE.FTZ.AND P6, PT, R49, RZ, PT ;  /* 0x000000ff3100720b */ /* 0x000fe20003fd5000 */
[----:B----4-:R-:W-:Y:S01]  /*73c0*/  FADD.FTZ R132, R7, R8 ;  /* 0x0000000807847221 */ /* 0x010fe20000010000 */
[----:B------:R-:W-:Y:S01]  /*73d0*/  FSETP.NE.FTZ.AND P3, PT, R133, RZ, PT ;  /* 0x000000ff8500720b */ /* 0x000fe20003f75000 */
[----:B-----5:R-:W-:-:S03]  /*73e0*/  FADD.FTZ R50, R2, R5 ;  /* 0x0000000502327221 */ /* 0x020fc60000010000 */
[----:B------:R-:W-:Y:S01]  /*73f0*/  FSETP.NE.FTZ.AND P4, PT, R132, RZ, PT ;  /* 0x000000ff8400720b */ /* 0x000fe20003f95000 */
[----:B------:R-:W-:Y:S01]  /*7400*/  @P0 IMAD.WIDE.U32 R4, R246, c[0x0][0x1e8], RZ ;  /* 0x00007a00f6040a25 */ /* 0x000fe200078e00ff */
[----:B------:R-:W-:Y:S02]  /*7410*/  LOP3.LUT R2, R13, 0xfffffffc, RZ, 0xc0, !PT ;  /* 0xfffffffc0d027812 */ /* 0x000fe400078ec0ff */
[----:B------:R-:W-:-:S03]  /*7420*/  FSETP.NE.FTZ.AND P5, PT, R50, RZ, PT ;  /* 0x000000ff3200720b */ /* 0x000fc60003fb5000 */
[----:B------:R-:W1:Y:S01]  /*7430*/  @P6 MUFU.RCP R0, R49 ;  /* 0x0000003100006308 */ /* 0x000e620000001000 */
[----:B------:R-:W-:Y:S01]  /*7440*/  IADD3 R51, -R2, R51, RZ ;  /* 0x0000003302337210 */ /* 0x000fe20007ffe1ff */
[----:B------:R-:W-:Y:S01]  /*7450*/  @P0 IMAD R138, R246, c[0x0][0x1ec], R5 ;  /* 0x00007b00f68a0a24 */ /* 0x000fe200078e0205 */
[----:B------:R-:W-:Y:S02]  /*7460*/  MOV R2, 0x3f800000 ;  /* 0x3f80000000027802 */ /* 0x000fe40000000f00 */
[----:B------:R-:W-:Y:S02]  /*7470*/  @P0 MOV R137, R4 ;  /* 0x0000000400890202 */ /* 0x000fe40000000f00 */
[----:B------:R-:W-:Y:S02]  /*7480*/  MOV R4, 0x3f800000 ;  /* 0x3f80000000047802 */ /* 0x000fe40000000f00 */
[----:B------:R-:W3:Y:S01]  /*7490*/  @P4 MUFU.RCP R2, R132 ;  /* 0x0000008400024308 */ /* 0x000ee20000001000 */
[----:B-1----:R-:W-:-:S07]  /*74a0*/  FMUL.FTZ R144, R0, R144 ;  /* 0x0000009000907220 */ /* 0x002fce0000410000 */
[----:B------:R-:W-:Y:S01]  /*74b0*/  @P5 MUFU.RCP R4, R50 ;  /* 0x0000003200045308 */ /* 0x000fe20000001000 */
[C---:B------:R-:W-:Y:S02]  /*74c0*/  FMUL.FTZ R46, R0.reuse, R145 ;  /* 0x00000091002e7220 */ /* 0x040fe40000410000 */
[C---:B------:R-:W-:Y:S02]  /*74d0*/  FMUL.FTZ R152, R0.reuse, R152 ;  /* 0x0000009800987220 */ /* 0x040fe40000410000 */
[----:B------:R-:W-:Y:S01]  /*74e0*/  FMUL.FTZ R44, R0, R153 ;  /* 0x00000099002c7220 */ /* 0x000fe20000410000 */
[----:B------:R-:W-:Y:S01]  /*74f0*/  F2FP.PACK_AB R46, R46, R144 ;  /* 0x000000902e2e723e */ /* 0x000fe200000000ff */
[C---:B------:R-:W-:Y:S02]  /*7500*/  FMUL.FTZ R68, R0.reuse, R68 ;  /* 0x0000004400447220 */ /* 0x040fe40000410000 */
[----:B------:R-:W-:Y:S01]  /*7510*/  FMUL.FTZ R42, R0, R69 ;  /* 0x00000045002a7220 */ /* 0x000fe20000410000 */
[----:B------:R-:W-:Y:S01]  /*7520*/  F2FP.PACK_AB R44, R44, R152 ;  /* 0x000000982c2c723e */ /* 0x000fe200000000ff */
[----:B------:R-:W-:-:S02]  /*7530*/  FMUL.FTZ R80, R0, R80 ;  /* 0x0000005000507220 */ /* 0x000fc40000410000 */
[----:B------:R-:W-:Y:S01]  /*7540*/  FMUL.FTZ R39, R0, R81 ;  /* 0x0000005100277220 */ /* 0x000fe20000410000 */
[----:B------:R-:W-:Y:S01]  /*7550*/  F2FP.PACK_AB R42, R42, R68 ;  /* 0x000000442a2a723e */ /* 0x000fe200000000ff */
[C---:B------:R-:W-:Y:S02]  /*7560*/  FMUL.FTZ R84, R0.reuse, R84 ;  /* 0x0000005400547220 */ /* 0x040fe40000410000 */
[C---:B------:R-:W-:Y:S01]  /*7570*/  FMUL.FTZ R36, R0.reuse, R85 ;  /* 0x0000005500247220 */ /* 0x040fe20000410000 */
[----:B------:R-:W-:Y:S01]  /*7580*/  F2FP.PACK_AB R39, R39, R80 ;  /* 0x000000502727723e */ /* 0x000fe200000000ff */
[C---:B------:R-:W-:Y:S02]  /*7590*/  FMUL.FTZ R96, R0.reuse, R96 ;  /* 0x0000006000607220 */ /* 0x040fe40000410000 */
[----:B------:R-:W-:Y:S01]  /*75a0*/  FMUL.FTZ R33, R0, R97 ;  /* 0x0000006100217220 */ /* 0x000fe20000410000 */
[----:B------:R-:W-:Y:S01]  /*75b0*/  F2FP.PACK_AB R36, R36, R84 ;  /* 0x000000542424723e */ /* 0x000fe200000000ff */
[----:B------:R-:W-:-:S02]  /*75c0*/  FMUL.FTZ R156, R0, R156 ;  /* 0x0000009c009c7220 */ /* 0x000fc40000410000 */
[C---:B------:R-:W-:Y:S01]  /*75d0*/  FMUL.FTZ R30, R0.reuse, R157 ;  /* 0x0000009d001e7220 */ /* 0x040fe20000410000 */
[----:B------:R-:W-:Y:S01]  /*75e0*/  F2FP.PACK_AB R33, R33, R96 ;  /* 0x000000602121723e */ /* 0x000fe200000000ff */
        /* <DEDUP_REMOVED lines=10> */
[----:B------:R-:W-:Y:S01]  /*7690*/  FMUL.FTZ R14, R0, R165 ;  /* 0x000000a5000e7220 */ /* 0x000fe20000410000 */
[----:B------:R-:W-:Y:S01]  /*76a0*/  F2FP.PACK_AB R18, R18, R120 ;  /* 0x000000781212723e */ /* 0x000fe200000000ff */
[C---:B------:R-:W-:Y:S02]  /*76b0*/  FMUL.FTZ R168, R0.reuse, R168 ;  /* 0x000000a800a87220 */ /* 0x040fe40000410000 */
[----:B------:R-:W-:Y:S01]  /*76c0*/  FMUL.FTZ R9, R0, R169 ;  /* 0x000000a900097220 */ /* 0x000fe20000410000 */
[----:B------:R-:W-:Y:S01]  /*76d0*/  MOV R0, 0x3f800000 ;  /* 0x3f80000000007802 */ /* 0x000fe20000000f00 */
[----:B---3--:R-:W-:Y:S01]  /*76e0*/  FMUL.FTZ R140, R2, R140 ;  /* 0x0000008c028c7220 */ /* 0x008fe20000410000 */
[----:B------:R-:W-:Y:S01]  /*76f0*/  F2FP.PACK_AB R14, R14, R164 ;  /* 0x000000a40e0e723e */ /* 0x000fe200000000ff */
[C---:B------:R-:W-:Y:S01]  /*7700*/  FMUL.FTZ R48, R2.reuse, R141 ;  /* 0x0000008d02307220 */ /* 0x040fe20000410000 */
[----:B------:R-:W-:Y:S01]  /*7710*/  F2FP.PACK_AB R9, R9, R168 ;  /* 0x000000a80909723e */ /* 0x000fe200000000ff */
[C---:B------:R-:W-:Y:S01]  /*7720*/  FMUL.FTZ R148, R2.reuse, R148 ;  /* 0x0000009402947220 */ /* 0x040fe20000410000 */
[----:B------:R-:W1:Y:S01]  /*7730*/  @P3 MUFU.RCP R0, R133 ;  /* 0x0000008500003308 */ /* 0x000e620000001000 */
        /* <DEDUP_REMOVED lines=9> */
[C---:B------:R-:W-:Y:S01]  /*77d0*/  FMUL.FTZ R34, R2.reuse, R89 ;  /* 0x0000005902227220 */ /* 0x040fe20000410000 */
[----:B------:R-:W-:Y:S01]  /*77e0*/  F2FP.PACK_AB R37, R37, R76 ;  /* 0x0000004c2525723e */ /* 0x000fe200000000ff */
[----:B------:R-:W-:-:S02]  /*77f0*/  FMUL.FTZ R92, R2, R92 ;  /* 0x0000005c025c7220 */ /* 0x000fc40000410000 */
[----:B-1----:R-:W-:Y:S01]  /*7800*/  FMUL.FTZ R143, R0, R143 ;  /* 0x0000008f008f7220 */ /* 0x002fe20000410000 */
[----:B------:R-:W-:Y:S01]  /*7810*/  F2FP.PACK_AB R34, R34, R88 ;  /* 0x000000582222723e */ /* 0x000fe200000000ff */
[C---:B------:R-:W-:Y:S02]  /*7820*/  FMUL.FTZ R142, R0.reuse, R142 ;  /* 0x0000008e008e7220 */ /* 0x040fe40000410000 */
[C---:B------:R-:W-:Y:S02]  /*7830*/  FMUL.FTZ R151, R0.reuse, R151 ;  /* 0x0000009700977220 */ /* 0x040fe40000410000 */
[C---:B------:R-:W-:Y:S01]  /*7840*/  FMUL.FTZ R150, R0.reuse, R150 ;  /* 0x0000009600967220 */ /* 0x040fe20000410000 */
[----:B------:R-:W-:Y:S01]  /*7850*/  F2FP.PACK_AB R142, R143, R142 ;  /* 0x0000008e8f8e723e */ /* 0x000fe200000000ff */
[C---:B------:R-:W-:Y:S02]  /*7860*/  FMUL.FTZ R75, R0.reuse, R75 ;  /* 0x0000004b004b7220 */ /* 0x040fe40000410000 */
[C---:B------:R-:W-:Y:S01]  /*7870*/  FMUL.FTZ R74, R0.reuse, R74 ;  /* 0x0000004a004a7220 */ /* 0x040fe20000410000 */
[----:B------:R-:W-:Y:S01]  /*7880*/  F2FP.PACK_AB R150, R151, R150 ;  /* 0x000000969796723e */ /* 0x000fe200000000ff */
[----:B------:R-:W-:-:S02]  /*7890*/  FMUL.FTZ R79, R0, R79 ;  /* 0x0000004f004f7220 */ /* 0x000fc40000410000 */
[C---:B------:R-:W-:Y:S01]  /*78a0*/  FMUL.FTZ R78, R0.reuse, R78 ;  /* 0x0000004e004e7220 */ /* 0x040fe20000410000 */
[----:B------:R-:W-:Y:S01]  /*78b0*/  F2FP.PACK_AB R74, R75, R74 ;  /* 0x0000004a4b4a723e */ /* 0x000fe200000000ff */
        /* <DEDUP_REMOVED lines=22> */
[----:B------:R-:W-:Y:S01]  /*7a20*/  FMUL.FTZ R130, R0, R130 ;  /* 0x0000008200827220 */ /* 0x000fe20000410000 */
[----:B------:R-:W-:Y:S01]  /*7a30*/  SHF.R.S32.HI R0, RZ, 0x2, R13 ;  /* 0x00000002ff007819 */ /* 0x000fe2000001140d */
[C---:B------:R-:W-:Y:S01]  /*7a40*/  FMUL.FTZ R31, R2.reuse, R93 ;  /* 0x0000005d021f7220 */ /* 0x040fe20000410000 */
        /* <DEDUP_REMOVED lines=18> */
[----:B------:R-:W-:Y:S01]  /*7b70*/  SHF.R.S32.HI R2, RZ, 0x1f, R0 ;  /* 0x0000001fff027819 */ /* 0x000fe20000011400 */
[C---:B------:R-:W-:Y:S01]  /*7b80*/  FMUL.FTZ R146, R4.reuse, R146 ;  /* 0x0000009204927220 */ /* 0x040fe20000410000 */
[----:B------:R-:W-:Y:S01]  /*7b90*/  F2FP.PACK_AB R11, R11, R124 ;  /* 0x0000007c0b0b723e */ /* 0x000fe200000000ff */
[----:B------:R-:W-:Y:S01]  /*7ba0*/  FMUL.FTZ R45, R4, R147 ;  /* 0x00000093042d7220 */ /* 0x000fe20000410000 */
[----:B------:R-:W-:Y:S01]  /*7bb0*/  LEA.HI R2, R2, R0, RZ, 0x3 ;  /* 0x0000000002027211 */ /* 0x000fe200078f18ff */
[C---:B------:R-:W-:Y:S01]  /*7bc0*/  FMUL.FTZ R154, R4.reuse, R154 ;  /* 0x0000009a049a7220 */ /* 0x040fe20000410000 */
[----:B------:R-:W-:Y:S01]  /*7bd0*/  F2FP.PACK_AB R7, R7, R128 ;  /* 0x000000800707723e */ /* 0x000fe200000000ff */
[----:B------:R-:W-:Y:S01]  /*7be0*/  FMUL.FTZ R43, R4, R155 ;  /* 0x0000009b042b7220 */ /* 0x000fe20000410000 */
[----:B------:R-:W-:Y:S01]  /*7bf0*/  LOP3.LUT R2, R2, 0xfffffff8, RZ, 0xc0, !PT ;  /* 0xfffffff802027812 */ /* 0x000fe200078ec0ff */
[C---:B------:R-:W-:Y:S01]  /*7c00*/  FMUL.FTZ R70, R4.reuse, R70 ;  /* 0x0000004604467220 */ /* 0x040fe20000410000 */
[----:B------:R-:W-:Y:S01]  /*7c10*/  F2FP.PACK_AB R45, R45, R146 ;  /* 0x000000922d2d723e */ /* 0x000fe200000000ff */
[----:B------:R-:W-:Y:S01]  /*7c20*/  FMUL.FTZ R41, R4, R71 ;  /* 0x0000004704297220 */ /* 0x000fe20000410000 */
[----:B------:R-:W-:Y:S01]  /*7c30*/  IADD3 R2, R0, -R2, RZ ;  /* 0x8000000200027210 */ /* 0x000fe20007ffe0ff */
[C---:B------:R-:W-:Y:S01]  /*7c40*/  FMUL.FTZ R82, R4.reuse, R82 ;  /* 0x0000005204527220 */ /* 0x040fe20000410000 */
[----:B------:R-:W-:Y:S01]  /*7c50*/  F2FP.PACK_AB R43, R43, R154 ;  /* 0x0000009a2b2b723e */ /* 0x000fe200000000ff */
[----:B------:R-:W-:Y:S01]  /*7c60*/  FMUL.FTZ R38, R4, R83 ;  /* 0x0000005304267220 */ /* 0x000fe20000410000 */
[----:B------:R-:W-:Y:S01]  /*7c70*/  LEA.HI R0, R2, R2, RZ, 0x1 ;  /* 0x0000000202007211 */ /* 0x000fe200078f08ff */
[C---:B------:R-:W-:Y:S01]  /*7c80*/  FMUL.FTZ R86, R4.reuse, R86 ;  /* 0x0000005604567220 */ /* 0x040fe20000410000 */
[----:B------:R-:W-:Y:S01]  /*7c90*/  F2FP.PACK_AB R41, R41, R70 ;  /* 0x000000462929723e */ /* 0x000fe200000000ff */
[C---:B------:R-:W-:Y:S01]  /*7ca0*/  FMUL.FTZ R35, R4.reuse, R87 ;  /* 0x0000005704237220 */ /* 0x040fe20000410000 */
[----:B------:R-:W-:Y:S01]  /*7cb0*/  SHF.R.S32.HI R6, RZ, 0x1, R0 ;  /* 0x00000001ff067819 */ /* 0x000fe20000011400 */
[----:B------:R-:W-:Y:S01]  /*7cc0*/  FMUL.FTZ R98, R4, R98 ;  /* 0x0000006204627220 */ /* 0x000fe20000410000 */
[----:B------:R-:W-:Y:S01]  /*7cd0*/  LOP3.LUT R0, R0, 0x3fffffe, RZ, 0xc0, !PT ;  /* 0x03fffffe00007812 */ /* 0x000fe200078ec0ff */
[----:B------:R-:W-:Y:S01]  /*7ce0*/  FMUL.FTZ R32, R4, R99 ;  /* 0x0000006304207220 */ /* 0x000fe20000410000 */
[----:B------:R-:W-:Y:S01]  /*7cf0*/  SHF.L.U32 R5, R6, 0x6, RZ ;  /* 0x0000000606057819 */ /* 0x000fe200000006ff */
[----:B------:R-:W-:Y:S01]  /*7d00*/  FMUL.FTZ R158, R4, R158 ;  /* 0x0000009e049e7220 */ /* 0x000fe20000410000 */
[----:B------:R-:W-:Y:S01]  /*7d10*/  IADD3 R2, R2, -R0, RZ ;  /* 0x8000000002027210 */ /* 0x000fe20007ffe0ff */
[----:B------:R-:W-:Y:S01]  /*7d20*/  FMUL.FTZ R29, R4, R159 ;  /* 0x0000009f041d7220 */ /* 0x000fe20000410000 */
[----:B------:R-:W-:Y:S01]  /*7d30*/  LEA R0, R24, R51, 0x8 ;  /* 0x0000003318007211 */ /* 0x000fe200078e40ff */
[C---:B------:R-:W-:Y:S01]  /*7d40*/  FMUL.FTZ R110, R4.reuse, R110 ;  /* 0x0000006e046e7220 */ /* 0x040fe20000410000 */
[----:B------:R-:W-:Y:S01]  /*7d50*/  LOP3.LUT R5, R5, 0xc0, RZ, 0xc0, !PT ;  /* 0x000000c005057812 */ /* 0x000fe200078ec0ff */
[----:B------:R-:W-:Y:S01]  /*7d60*/  FMUL.FTZ R25, R4, R111 ;  /* 0x0000006f04197220 */ /* 0x000fe20000410000 */
[----:B------:R-:W-:Y:S01]  /*7d70*/  LEA R0, R2, R0, 0x4 ;  /* 0x0000000002007211 */ /* 0x000fe200078e20ff */
[C---:B------:R-:W-:Y:S01]  /*7d80*/  FMUL.FTZ R162, R4.reuse, R162 ;  /* 0x000000a204a27220 */ /* 0x040fe20000410000 */
[----:B------:R-:W-:Y:S01]  /*7d90*/  LEA.HI R2, R5, R5, RZ, 0x1d ;  /* 0x0000000505027211 */ /* 0x000fe200078fe8ff */
[----:B------:R-:W-:Y:S01]  /*7da0*/  FMUL.FTZ R21, R4, R163 ;  /* 0x000000a304157220 */ /* 0x000fe20000410000 */
[----:B------:R-:W-:Y:S01]  /*7db0*/  LOP3.LUT P1, RZ, R6, 0x2, RZ, 0xc0, !PT ;  /* 0x0000000206ff7812 */ /* 0x000fe2000782c0ff */
[----:B------:R-:W-:Y:S01]  /*7dc0*/  FMUL.FTZ R122, R4, R122 ;  /* 0x0000007a047a7220 */ /* 0x000fe20000410000 */
[----:B------:R-:W-:Y:S01]  /*7dd0*/  LEA R0, R0, R2, 0x1 ;  /* 0x0000000200007211 */ /* 0x000fe200078e08ff */
[C---:B------:R-:W-:Y:S01]  /*7de0*/  FMUL.FTZ R17, R4.reuse, R123 ;  /* 0x0000007b04117220 */ /* 0x040fe20000410000 */
[----:B------:R-:W1:Y:S01]  /*7df0*/  LDC.U8 R51, c[0x0][0x329] ;  /* 0x0000ca40ff337b82 */ /* 0x000e620000000000 */
[----:B------:R-:W-:Y:S01]  /*7e00*/  FMUL.FTZ R166, R4, R166 ;  /* 0x000000a604a67220 */ /* 0x000fe20000410000 */
[----:B------:R-:W-:Y:S01]  /*7e10*/  SHF.L.U32 R0, R0, 0x1, RZ ;  /* 0x0000000100007819 */ /* 0x000fe200000006ff */
[----:B------:R-:W-:Y:S01]  /*7e20*/  FMUL.FTZ R167, R4, R167 ;  /* 0x000000a704a77220 */ /* 0x000fe20000410000 */
[----:B------:R-:W-:Y:S01]  /*7e30*/  F2FP.PACK_AB R38, R38, R82 ;  /* 0x000000522626723e */ /* 0x000fe200000000ff */
[----:B------:R-:W-:Y:S01]  /*7e40*/  FMUL.FTZ R170, R4, R170 ;  /* 0x000000aa04aa7220 */ /* 0x000fe20000410000 */
[----:B------:R-:W-:Y:S01]  /*7e50*/  IADD3 R2, R0, -0x10, RZ ;  /* 0xfffffff000027810 */ /* 0x000fe20007ffe0ff */
[----:B------:R-:W-:Y:S01]  /*7e60*/  FMUL.FTZ R8, R4, R171 ;  /* 0x000000ab04087220 */ /* 0x000fe20000410000 */
[----:B------:R-:W-:Y:S01]  /*7e70*/  LOP3.LUT R4, R6, 0x1, RZ, 0xc0, !PT ;  /* 0x0000000106047812 */ /* 0x000fe200078ec0ff */
[----:B------:R-:W-:Y:S01]  /*7e80*/  STS [R0], R46 ;  /* 0x0000002e00007388 */ /* 0x000fe20000000800 */
[----:B------:R-:W-:-:S02]  /*7e90*/  F2FP.PACK_AB R35, R35, R86 ;  /* 0x000000562323723e */ /* 0x000fc400000000ff */
[----:B------:R-:W-:Y:S01]  /*7ea0*/  ISETP.NE.U32.AND P2, PT, R4, 0x1, PT ;  /* 0x000000010400780c */ /* 0x000fe20003f45070 */
[----:B------:R-:W-:Y:S01]  /*7eb0*/  STS [R0+0x200], R45 ;  /* 0x0002002d00007388 */ /* 0x000fe20000000800 */
[----:B------:R-:W-:Y:S02]  /*7ec0*/  MOV R4, 0x20 ;  /* 0x0000002000047802 */ /* 0x000fe40000000f00 */
[----:B------:R-:W-:Y:S02]  /*7ed0*/  F2FP.PACK_AB R32, R32, R98 ;  /* 0x000000622020723e */ /* 0x000fe400000000ff */
[----:B------:R-:W-:Y:S02]  /*7ee0*/  SEL R4, R4, 0xffffffe0, !P1 ;  /* 0xffffffe004047807 */ /* 0x000fe40004800000 */
[----:B------:R-:W-:Y:S02]  /*7ef0*/  F2FP.PACK_AB R29, R29, R158 ;  /* 0x0000009e1d1d723e */ /* 0x000fe400000000ff */
[----:B------:R-:W-:-:S02]  /*7f00*/  IADD3 R5, R0, R4, RZ ;  /* 0x0000000400057210 */ /* 0x000fc40007ffe0ff */
[----:B------:R-:W-:Y:S02]  /*7f10*/  F2FP.PACK_AB R25, R25, R110 ;  /* 0x0000006e1919723e */ /* 0x000fe400000000ff */
[----:B------:R-:W-:Y:S02]  /*7f20*/  @P2 IADD3 R2, R0, 0x10, RZ ;  /* 0x0000001000022810 */ /* 0x000fe40007ffe0ff */
[----:B------:R-:W-:Y:S02]  /*7f30*/  F2FP.PACK_AB R21, R21, R162 ;  /* 0x000000a21515723e */ /* 0x000fe400000000ff */
[----:B------:R-:W-:Y:S01]  /*7f40*/  IADD3 R4, R4, R2, RZ ;  /* 0x0000000204047210 */ /* 0x000fe20007ffe0ff */
[----:B------:R-:W-:Y:S01]  /*7f50*/  STS [R2], R44 ;  /* 0x0000002c02007388 */ /* 0x000fe20000000800 */
[----:B------:R-:W-:Y:S02]  /*7f60*/  F2FP.PACK_AB R17, R17, R122 ;  /* 0x0000007a1111723e */ /* 0x000fe400000000ff */
[----:B------:R-:W-:Y:S01]  /*7f70*/  F2FP.PACK_AB R13, R167, R166 ;  /* 0x000000a6a70d723e */ /* 0x000fe200000000ff */
[----:B------:R-:W-:Y:S01]  /*7f80*/  STS [R2+0x200], R43 ;  /* 0x0002002b02007388 */ /* 0x000fe20000000800 */
[----:B------:R-:W-:-:S02]  /*7f90*/  F2FP.PACK_AB R8, R8, R170 ;  /* 0x000000aa0808723e */ /* 0x000fc400000000ff */
[----:B------:R-:W-:Y:S01]  /*7fa0*/  F2FP.PACK_AB R6, R131, R130 ;  /* 0x000000828306723e */ /* 0x000fe200000000ff */
[----:B------:R-:W-:Y:S01]  /*7fb0*/  STS [R0+0x1000], R48 ;  /* 0x0010003000007388 */ /* 0x000fe20000000800 */
[----:B-1----:R-:W-:-:S03]  /*7fc0*/  ISETP.NE.AND P1, PT, R51, RZ, PT ;  /* 0x000000ff3300720c */ /* 0x002fc60003f25270 */
[----:B------:R-:W-:Y:S04]  /*7fd0*/  STS [R0+0x1200], R142 ;  /* 0x0012008e00007388 */ /* 0x000fe80000000800 */
[----:B------:R-:W-:Y:S04]  /*7fe0*/  STS [R2+0x1000], R47 ;  /* 0x0010002f02007388 */ /* 0x000fe80000000800 */
[----:B------:R-:W-:Y:S04]  /*7ff0*/  STS [R2+0x1200], R150 ;  /* 0x0012009602007388 */ /* 0x000fe80000000800 */
[----:B------:R-:W-:Y:S04]  /*8000*/  STS [R5], R42 ;  /* 0x0000002a05007388 */ /* 0x000fe80000000800 */
[----:B------:R-:W-:Y:S04]  /*8010*/  STS [R5+0x200], R41 ;  /* 0x0002002905007388 */ /* 0x000fe80000000800 */
[----:B------:R1:W-:Y:S04]  /*8020*/  STS [R4], R39 ;  /* 0x0000002704007388 */ /* 0x0003e80000000800 */
[----:B------:R-:W-:Y:S04]  /*8030*/  STS [R4+0x200], R38 ;  /* 0x0002002604007388 */ /* 0x000fe80000000800 */
[----:B------:R-:W-:Y:S04]  /*8040*/  STS [R5+0x1000], R40 ;  /* 0x0010002805007388 */ /* 0x000fe80000000800 */
[----:B------:R-:W-:Y:S04]  /*8050*/  STS [R5+0x1200], R74 ;  /* 0x0012004a05007388 */ /* 0x000fe80000000800 */
[----:B------:R-:W-:Y:S04]  /*8060*/  STS [R4+0x1000], R37 ;  /* 0x0010002504007388 */ /* 0x000fe80000000800 */
[----:B------:R-:W-:Y:S04]  /*8070*/  STS [R4+0x1200], R78 ;  /* 0x0012004e04007388 */ /* 0x000fe80000000800 */
[----:B------:R-:W-:Y:S01]  /*8080*/  STS [R0+0x2000], R36 ;  /* 0x0020002400007388 */ /* 0x000fe20000000800 */
[----:B-1----:R-:W1:Y:S03]  /*8090*/  LDC.U8 R39, c[0x0][0x328] ;  /* 0x0000ca00ff277b82 */ /* 0x002e660000000000 */
[----:B------:R-:W-:Y:S04]  /*80a0*/  STS [R0+0x2200], R35 ;  /* 0x0022002300007388 */ /* 0x000fe80000000800 */
[----:B------:R-:W-:Y:S04]  /*80b0*/  STS [R2+0x2000], R33 ;  /* 0x0020002102007388 */ /* 0x000fe80000000800 */
[----:B------:R-:W-:Y:S04]  /*80c0*/  STS [R2+0x2200], R32 ;  /* 0x0022002002007388 */ /* 0x000fe80000000800 */
[----:B------:R-:W-:Y:S04]  /*80d0*/  STS [R0+0x3000], R34 ;  /* 0x0030002200007388 */ /* 0x000fe80000000800 */
[----:B------:R-:W-:Y:S04]  /*80e0*/  STS [R0+0x3200], R90 ;  /* 0x0032005a00007388 */ /* 0x000fe80000000800 */
[----:B------:R-:W-:Y:S01]  /*80f0*/  STS [R2+0x3000], R31 ;  /* 0x0030001f02007388 */ /* 0x000fe20000000800 */
[----:B-1----:R-:W-:-:S03]  /*8100*/  ISETP.NE.AND P2, PT, R39, RZ, PT ;  /* 0x000000ff2700720c */ /* 0x002fc60003f45270 */
[----:B------:R-:W-:Y:S04]  /*8110*/  STS [R2+0x3200], R94 ;  /* 0x0032005e02007388 */ /* 0x000fe80000000800 */
[----:B------:R-:W-:Y:S04]  /*8120*/  STS [R5+0x2000], R30 ;  /* 0x0020001e05007388 */ /* 0x000fe80000000800 */
[----:B------:R-:W-:Y:S04]  /*8130*/  STS [R5+0x2200], R29 ;  /* 0x0022001d05007388 */ /* 0x000fe80000000800 */
[----:B------:R-:W-:Y:S04]  /*8140*/  STS [R4+0x2000], R26 ;  /* 0x0020001a04007388 */ /* 0x000fe80000000800 */
[----:B------:R1:W-:Y:S04]  /*8150*/  STS [R4+0x2200], R25 ;  /* 0x0022001904007388 */ /* 0x0003e80000000800 */
[----:B------:R-:W-:Y:S04]  /*8160*/  STS [R5+0x3000], R28 ;  /* 0x0030001c05007388 */ /* 0x000fe80000000800 */
[----:B------:R-:W-:Y:S04]  /*8170*/  STS [R5+0x3200], R27 ;  /* 0x0032001b05007388 */ /* 0x000fe80000000800 */
[----:B------:R3:W-:Y:S04]  /*8180*/  STS [R4+0x3000], R12 ;  /* 0x0030000c04007388 */ /* 0x0007e80000000800 */
[----:B------:R-:W-:Y:S04]  /*8190*/  STS [R4+0x3200], R23 ;  /* 0x0032001704007388 */ /* 0x000fe80000000800 */
[----:B------:R-:W-:Y:S04]  /*81a0*/  STS [R0+0x4000], R22 ;  /* 0x0040001600007388 */ /* 0x000fe80000000800 */
[----:B------:R-:W-:Y:S01]  /*81b0*/  STS [R0+0x4200], R21 ;  /* 0x0042001500007388 */ /* 0x000fe20000000800 */
[----:B-1----:R-:W-:-:S03]  /*81c0*/  @P1 MOV R25, c[0x0][0x210] ;  /* 0x0000840000191a02 */ /* 0x002fc60000000f00 */
[----:B------:R1:W-:Y:S04]  /*81d0*/  STS [R2+0x4000], R18 ;  /* 0x0040001202007388 */ /* 0x0003e80000000800 */
[----:B------:R4:W-:Y:S04]  /*81e0*/  STS [R2+0x4200], R17 ;  /* 0x0042001102007388 */ /* 0x0009e80000000800 */
[----:B------:R-:W-:Y:S01]  /*81f0*/  STS [R0+0x5000], R20 ;  /* 0x0050001400007388 */ /* 0x000fe20000000800 */
[----:B---3--:R-:W-:Y:S01]  /*8200*/  @P1 IMAD R12, R25, c[0x0][0x214], RZ ;  /* 0x00008500190c1a24 */ /* 0x008fe200078e02ff */
[----:B------:R-:W-:-:S02]  /*8210*/  @!P1 MOV R25, c[0x0][0x214] ;  /* 0x0000850000199a02 */ /* 0x000fc40000000f00 */
[----:B------:R3:W-:Y:S02]  /*8220*/  STS [R0+0x5200], R19 ;  /* 0x0052001300007388 */ /* 0x0007e40000000800 */
[----:B------:R-:W-:Y:S02]  /*8230*/  @!P1 SEL R12, R25, c[0x0][0x234], !P2 ;  /* 0x00008d00190c9a07 */ /* 0x000fe40005000000 */
[----:B------:R5:W-:Y:S01]  /*8240*/  STS [R2+0x5000], R16 ;  /* 0x0050001002007388 */ /* 0x000be20000000800 */
[----:B------:R-:W-:-:S03]  /*8250*/  ISETP.NE.OR P2, PT, R51, RZ, !P2 ;  /* 0x000000ff3300720c */ /* 0x000fc60005745670 */
[----:B------:R2:W-:Y:S04]  /*8260*/  STS [R2+0x5200], R15 ;  /* 0x0052000f02007388 */ /* 0x0005e80000000800 */
[----:B------:R2:W-:Y:S01]  /*8270*/  STS [R5+0x4000], R14 ;  /* 0x0040000e05007388 */ /* 0x0005e20000000800 */
[----:B-1----:R-:W-:-:S03]  /*8280*/  MOV R18, 0x7f800000 ;  /* 0x7f80000000127802 */ /* 0x002fc60000000f00 */
[----:B------:R1:W-:Y:S01]  /*8290*/  STS [R5+0x4200], R13 ;  /* 0x0042000d05007388 */ /* 0x0003e20000000800 */
[----:B----4-:R-:W-:-:S03]  /*82a0*/  MOV R17, 0x7f800000 ;  /* 0x7f80000000117802 */ /* 0x010fc60000000f00 */
[----:B------:R4:W-:Y:S04]  /*82b0*/  STS [R4+0x4000], R9 ;  /* 0x0040000904007388 */ /* 0x0009e80000000800 */
[----:B------:R-:W-:Y:S01]  /*82c0*/  STS [R4+0x4200], R8 ;  /* 0x0042000804007388 */ /* 0x000fe20000000800 */
[----:B---3--:R-:W-:Y:S01]  /*82d0*/  @P1 MOV R0, 0x1 ;  /* 0x0000000100001802 */ /* 0x008fe20000000f00 */
[----:B------:R-:W-:Y:S02]  /*82e0*/  @!P1 IMAD R0, R12, c[0x0][0x1c0], RZ ;  /* 0x000070000c009a24 */ /* 0x000fe400078e02ff */
[----:B------:R-:W-:Y:S01]  /*82f0*/  STS [R5+0x5000], R11 ;  /* 0x0050000b05007388 */ /* 0x000fe20000000800 */
[----:B-----5:R-:W-:-:S03]  /*8300*/  MOV R16, 0x7f800000 ;  /* 0x7f80000000107802 */ /* 0x020fc60000000f00 */
[----:B------:R-:W-:Y:S01]  /*8310*/  STS [R5+0x5200], R10 ;  /* 0x0052000a05007388 */ /* 0x000fe20000000800 */
[----:B--2---:R-:W-:-:S03]  /*8320*/  MOV R15, 0x7f800000 ;  /* 0x7f800000000f7802 */ /* 0x004fc60000000f00 */
[----:B------:R2:W-:Y:S01]  /*8330*/  STS [R4+0x5000], R7 ;  /* 0x0050000704007388 */ /* 0x0005e20000000800 */
[----:B------:R-:W-:Y:S03]  /*8340*/  @P5 MUFU.LG2 R14, R50 ;  /* 0x00000032000e5308 */ /* 0x000fe60000000c00 */
[----:B------:R3:W-:Y:S04]  /*8350*/  STS [R4+0x5200], R6 ;  /* 0x0052000604007388 */ /* 0x0007e80000000800 */
[----:B------:R-:W-:Y:S06]  /*8360*/  BAR.SYNC.DEFER_BLOCKING 0x0 ;  /* 0x0000000000007b1d */ /* 0x000fec0000010000 */
[----:B------:R-:W5:Y:S01]  /*8370*/  S2R R26, SR_CTAID.Y ;  /* 0x00000000001a7919 */ /* 0x000f620000002600 */
[----:B-1----:R-:W-:Y:S03]  /*8380*/  @P4 MUFU.LG2 R13, R132 ;  /* 0x00000084000d4308 */ /* 0x002fe60000000c00 */
[----:B----4-:R-:W1:Y:S04]  /*8390*/  S2R R9, SR_CTAID.X ;  /* 0x0000000000097919 */ /* 0x010e680000002500 */
[----:B------:R-:W4:Y:S01]  /*83a0*/  S2R R19, SR_CTAID.Z ;  /* 0x0000000000137919 */ /* 0x000f220000002700 */
[----:B--2---:R-:W2:Y:S01]  /*83b0*/  @P6 MUFU.LG2 R7, R49 ;  /* 0x0000003100076308 */ /* 0x004ea20000000c00 */
[----:B---3--:R-:W-:-:S02]  /*83c0*/  @P1 MOV R6, c[0x0][0x210] ;  /* 0x0000840000061a02 */ /* 0x008fc40000000f00 */
[----:B------:R-:W-:Y:S01]  /*83d0*/  @!P1 MOV R6, 0x1 ;  /* 0x0000000100069802 */ /* 0x000fe20000000f00 */
[----:B------:R3:W3:Y:S04]  /*83e0*/  LDS.128 R32, [R222] ;  /* 0x00000000de207984 */ /* 0x0006e80000000c00 */
[----:B------:R1:W3:Y:S01]  /*83f0*/  LDS.128 R44, [R222+0x800] ;  /* 0x00080000de2c7984 */ /* 0x0002e20000000c00 */
[----:B-----5:R-:W-:Y:S01]  /*8400*/  @!P0 SHF.R.S32.HI R4, RZ, 0x1f, R26 ;  /* 0x0000001fff048819 */ /* 0x020fe2000001141a */
[C---:B------:R-:W-:Y:S02]  /*8410*/  @!P0 IMAD.WIDE.U32 R10, R26.reuse, c[0x0][0x1e0], RZ ;  /* 0x000078001a0a8a25 */ /* 0x040fe400078e00ff */
[----:B------:R3:W3:Y:S02]  /*8420*/  LDS.128 R56, [R222+0x1000] ;  /* 0x00100000de387984 */ /* 0x0006e40000000c00 */
[----:B------:R-:W-:-:S02]  /*8430*/  @!P2 IMAD R2, R26, c[0x0][0x214], RZ ;  /* 0x000085001a02aa24 */ /* 0x000fc400078e02ff */
[----:B------:R3:W3:Y:S01]  /*8440*/  LDS.128 R68, [R222+0x1800] ;  /* 0x00180000de447984 */ /* 0x0006e20000000c00 */
[----:B------:R-:W-:Y:S01]  /*8450*/  @!P0 IMAD R4, R4, c[0x0][0x1e0], RZ ;  /* 0x0000780004048a24 */ /* 0x000fe200078e02ff */
[----:B------:R-:W-:Y:S01]  /*8460*/  @!P0 MOV R137, R10 ;  /* 0x0000000a00898202 */ /* 0x000fe20000000f00 */
[----:B------:R-:W-:Y:S01]  /*8470*/  IMAD R0, R26, R0, RZ ;  /* 0x000000001a007224 */ /* 0x000fe200078e02ff */
[----:B------:R3:W3:Y:S01]  /*8480*/  LDS.128 R28, [R222+0x2000] ;  /* 0x00200000de1c7984 */ /* 0x0006e20000000c00 */
[----:B------:R-:W5:Y:S01]  /*8490*/  @P3 MUFU.LG2 R10, R133 ;  /* 0x00000085000a3308 */ /* 0x000f620000000c00 */
[----:B------:R-:W-:Y:S01]  /*84a0*/  @!P2 SEL R2, R2, R246, !P0 ;  /* 0x000000f60202a207 */ /* 0x000fe20004000000 */
[----:B------:R-:W-:Y:S01]  /*84b0*/  @!P0 IMAD R8, R26, c[0x0][0x1e4], R4 ;  /* 0x000079001a088a24 */ /* 0x000fe200078e0204 */
[----:B------:R3:W3:Y:S01]  /*84c0*/  LDS.128 R40, [R222+0x2800] ;  /* 0x00280000de287984 */ /* 0x0006e20000000c00 */
[----:B------:R-:W-:Y:S01]  /*84d0*/  CS2R R4, SRZ ;  /* 0x0000000000047805 */ /* 0x000fe2000001ff00 */
[----:B------:R-:W-:Y:S01]  /*84e0*/  SEL R0, R0, RZ, P2 ;  /* 0x000000ff00007207 */ /* 0x000fe20001000000 */
[----:B--2---:R-:W-:Y:S01]  /*84f0*/  @P6 FMUL.FTZ R7, R7, 0.69314718246459960938 ;  /* 0x3f31721807076820 */ /* 0x004fe20000410000 */
[----:B------:R2:W2:Y:S01]  /*8500*/  LDS.128 R52, [R222+0x3000] ;  /* 0x00300000de347984 */ /* 0x0004a20000000c00 */
[----:B------:R-:W-:-:S02]  /*8510*/  @!P2 SHF.R.S32.HI R5, RZ, 0x1f, R2 ;  /* 0x0000001fff05a819 */ /* 0x000fc40000011402 */
[----:B------:R-:W-:Y:S01]  /*8520*/  @!P2 MOV R4, R2 ;  /* 0x000000020004a202 */ /* 0x000fe20000000f00 */
[----:B------:R2:W2:Y:S01]  /*8530*/  LDS.128 R64, [R222+0x3800] ;  /* 0x00380000de407984 */ /* 0x0004a20000000c00 */
[----:B------:R-:W-:Y:S01]  /*8540*/  LOP3.LUT P2, RZ, R172, 0x3, RZ, 0xc0, !PT ;  /* 0x00000003acff7812 */ /* 0x000fe2000784c0ff */
[----:B-1----:R-:W-:Y:S01]  /*8550*/  IMAD R2, R9, R6, RZ ;  /* 0x0000000609027224 */ /* 0x002fe200078e02ff */
[----:B------:R-:W-:Y:S01]  /*8560*/  @!P0 IADD3 R138, R11, R8, RZ ;  /* 0x000000080b8a8210 */ /* 0x000fe20007ffe0ff */
[----:B------:R1:W1:Y:S01]  /*8570*/  LDS.128 R20, [R222+0x4000] ;  /* 0x00400000de147984 */ /* 0x0002620000000c00 */
[----:B----4-:R-:W-:Y:S02]  /*8580*/  IMAD R0, R19, R12, R0 ;  /* 0x0000000c13007224 */ /* 0x010fe400078e0200 */
[----:B------:R-:W-:Y:S01]  /*8590*/  SHF.L.U32 R9, R2, 0x7, RZ ;  /* 0x0000000702097819 */ /* 0x000fe200000006ff */
[----:B------:R4:W1:Y:S01]  /*85a0*/  LDS.128 R36, [R222+0x4800] ;  /* 0x00480000de247984 */ /* 0x0008620000000c00 */
[----:B-----5:R-:W-:-:S02]  /*85b0*/  @P3 FMUL.FTZ R2, R10, 0.69314718246459960938 ;  /* 0x3f3172180a023820 */ /* 0x020fc40000410000 */
[----:B------:R-:W-:Y:S01]  /*85c0*/  @P6 FFMA.FTZ R18, R136, c[0x0][0x238], R7 ;  /* 0x00008e0088126a23 */ /* 0x000fe20000010007 */
[----:B------:R4:W1:Y:S01]  /*85d0*/  LDS.128 R48, [R222+0x5000] ;  /* 0x00500000de307984 */ /* 0x0008620000000c00 */
[--C-:B------:R-:W-:Y:S01]  /*85e0*/  IADD3 R10, P1, P0, R9, R4, R0.reuse ;  /* 0x00000004090a7210 */ /* 0x100fe2000783e000 */
[----:B------:R-:W-:Y:S01]  /*85f0*/  @P5 FMUL.FTZ R8, R14, 0.69314718246459960938 ;  /* 0x3f3172180e085820 */ /* 0x000fe20000410000 */
[----:B------:R-:W-:Y:S01]  /*8600*/  SHF.R.S32.HI R4, RZ, 0x1f, R9 ;  /* 0x0000001fff047819 */ /* 0x000fe20000011409 */
[----:B------:R4:W1:Y:S01]  /*8610*/  LDS.128 R60, [R222+0x5800] ;  /* 0x00580000de3c7984 */ /* 0x0008620000000c00 */
[----:B------:R-:W-:Y:S01]  /*8620*/  @P4 FMUL.FTZ R7, R13, 0.69314718246459960938 ;  /* 0x3f3172180d074820 */ /* 0x000fe20000410000 */
[----:B------:R-:W-:Y:S01]  /*8630*/  SHF.R.S32.HI R0, RZ, 0x1f, R0 ;  /* 0x0000001fff007819 */ /* 0x000fe20000011400 */
[----:B------:R-:W-:Y:S02]  /*8640*/  @P5 FFMA.FTZ R17, R135, c[0x0][0x238], R8 ;  /* 0x00008e0087115a23 */ /* 0x000fe40000010008 */
[----:B------:R-:W-:Y:S01]  /*8650*/  @P4 FFMA.FTZ R15, R134, c[0x0][0x238], R7 ;  /* 0x00008e00860f4a23 */ /* 0x000fe20000010007 */
[----:B------:R-:W-:Y:S01]  /*8660*/  IADD3.X R11, R4, R5, R0, P1, P0 ;  /* 0x00000005040b7210 */ /* 0x000fe20000fe0400 */
[----:B------:R-:W-:Y:S01]  /*8670*/  @P3 FFMA.FTZ R16, R3, c[0x0][0x238], R2 ;  /* 0x00008e0003103a23 */ /* 0x000fe20000010002 */
[----:B------:R-:W-:Y:S05]  /*8680*/  @P2 BRA `(.L_x_11) ;  /* 0x0000027000002947 */ /* 0x000fea0003800000 */
[----:B------:R-:W-:Y:S02]  /*8690*/  SHF.R.S32.HI R0, RZ, 0x1f, R24 ;  /* 0x0000001fff007819 */ /* 0x000fe40000011418 */
[----:B------:R-:W-:-:S02]  /*86a0*/  SHF.R.S32.HI R3, RZ, 0x1f, R172 ;  /* 0x0000001fff037819 */ /* 0x000fc400000114ac */
[----:B------:R-:W-:Y:S02]  /*86b0*/  LEA.HI R2, R0, R24, RZ, 0x2 ;  /* 0x0000001800027211 */ /* 0x000fe400078f10ff */
[----:B------:R-:W-:Y:S02]  /*86c0*/  LEA.HI R0, R3, R172, RZ, 0x2 ;  /* 0x000000ac03007211 */ /* 0x000fe400078f10ff */
[----:B------:R-:W-:Y:S02]  /*86d0*/  LOP3.LUT R2, R2, 0xffffffc, RZ, 0xc0, !PT ;  /* 0x0ffffffc02027812 */ /* 0x000fe400078ec0ff */
[----:B------:R-:W-:-:S03]  /*86e0*/  SHF.R.S32.HI R0, RZ, 0x2, R0 ;  /* 0x00000002ff007819 */ /* 0x000fc60000011400 */
[----:B------:R-:W-:-:S04]  /*86f0*/  IMAD.IADD R2, R24, 0x1, -R2 ;  /* 0x0000000118027824 */ /* 0x000fc800078e0a02 */
[----:B------:R-:W-:-:S05]  /*8700*/  IMAD R0, R2, 0x10, R0 ;  /* 0x0000001002007824 */ /* 0x000fca00078e0200 */
[CC--:B------:R-:W-:Y:S02]  /*8710*/  ISETP.GE.AND P6, PT, R0.reuse, R247.reuse, PT ;  /* 0x000000f70000720c */ /* 0x0c0fe40003fc6270 */
[C---:B------:R-:W-:Y:S02]  /*8720*/  IADD3 R3, R0.reuse, 0x8, RZ ;  /* 0x0000000800037810 */ /* 0x040fe40007ffe0ff */
[C---:B------:R-:W-:Y:S02]  /*8730*/  IADD3 R2, R0.reuse, 0x40, RZ ;  /* 0x0000004000027810 */ /* 0x040fe40007ffe0ff */
[----:B------:R-:W-:Y:S02]  /*8740*/  IADD3 R4, R0, 0x48, RZ ;  /* 0x0000004800047810 */ /* 0x000fe40007ffe0ff */
[-C--:B------:R-:W-:Y:S02]  /*8750*/  ISETP.GE.AND P5, PT, R3, R247.reuse, PT ;  /* 0x000000f70300720c */ /* 0x080fe40003fa6270 */
[----:B------:R-:W-:-:S02]  /*8760*/  ISETP.GE.AND P4, PT, R2, R247, PT ;  /* 0x000000f70200720c */ /* 0x000fc40003f86270 */
[----:B------:R-:W-:Y:S01]  /*8770*/  ISETP.GE.AND P3, PT, R4, R247, PT ;  /* 0x000000f70400720c */ /* 0x000fe20003f66270 */
[----:B------:R-:W-:-:S05]  /*8780*/  @!P6 IMAD R0, R0, R6, RZ ;  /* 0x000000060000e224 */ /* 0x000fca00078e02ff */
[----:B------:R-:W-:-:S03]  /*8790*/  @!P6 IADD3 R5, P0, R0, R10, RZ ;  /* 0x0000000a0005e210 */ /* 0x000fc60007f1e0ff */
[-C--:B------:R-:W-:Y:S01]  /*87a0*/  @!P5 IMAD R3, R3, R6.reuse, RZ ;  /* 0x000000060303d224 */ /* 0x080fe200078e02ff */
[-C--:B------:R-:W-:Y:S01]  /*87b0*/  @!P6 LEA.HI.X.SX32 R7, R0, R11.reuse, 0x1, P0 ;  /* 0x0000000b0007e211 */ /* 0x080fe200000f0eff */
[-C--:B------:R-:W-:Y:S01]  /*87c0*/  @!P4 IMAD R12, R2, R6.reuse, RZ ;  /* 0x00000006020cc224 */ /* 0x080fe200078e02ff */
[----:B------:R-:W-:Y:S01]  /*87d0*/  @!P6 LEA R8, P0, R5, c[0x0][0x200], 0x2 ;  /* 0x000080000508ea11 */ /* 0x000fe200078010ff */
[----:B------:R-:W-:Y:S01]  /*87e0*/  @!P3 IMAD R2, R4, R6, RZ ;  /* 0x000000060402b224 */ /* 0x000fe200078e02ff */
[-C--:B------:R-:W-:Y:S02]  /*87f0*/  @!P5 IADD3 R0, P2, R3, R10.reuse, RZ ;  /* 0x0000000a0300d210 */ /* 0x080fe40007f5e0ff */
[----:B------:R-:W-:Y:S02]  /*8800*/  @!P6 LEA.HI.X R9, R5, c[0x0][0x204], R7, 0x2, P0 ;  /* 0x000081000509ea11 */ /* 0x000fe400000f1407 */
[-C--:B------:R-:W-:Y:S02]  /*8810*/  @!P4 IADD3 R5, P1, R12, R10.reuse, RZ ;  /* 0x0000000a0c05c210 */ /* 0x080fe40007f3e0ff */
[----:B------:R-:W-:Y:S01]  /*8820*/  @!P3 IADD3 R10, P0, R2, R10, RZ ;  /* 0x0000000a020ab210 */ /* 0x000fe20007f1e0ff */
[----:B------:R4:W-:Y:S01]  /*8830*/  @!P6 STG.E [R8.64], R18 ;  /* 0x000000120800e986 */ /* 0x0009e2000c101906 */
[----:B------:R-:W-:-:S02]  /*8840*/  @!P5 LEA.HI.X.SX32 R3, R3, R11, 0x1, P2 ;  /* 0x0000000b0303d211 */ /* 0x000fc400010f0eff */
[----:B------:R-:W-:Y:S02]  /*8850*/  @!P5 LEA R6, P2, R0, c[0x0][0x200], 0x2 ;  /* 0x000080000006da11 */ /* 0x000fe400078410ff */
[-C--:B------:R-:W-:Y:S02]  /*8860*/  @!P4 LEA.HI.X.SX32 R12, R12, R11.reuse, 0x1, P1 ;  /* 0x0000000b0c0cc211 */ /* 0x080fe400008f0eff */
[----:B------:R-:W-:Y:S02]  /*8870*/  @!P3 LEA.HI.X.SX32 R11, R2, R11, 0x1, P0 ;  /* 0x0000000b020bb211 */ /* 0x000fe400000f0eff */
[----:B------:R-:W-:Y:S02]  /*8880*/  @!P4 LEA R4, P1, R5, c[0x0][0x200], 0x2 ;  /* 0x000080000504ca11 */ /* 0x000fe400078210ff */
[----:B------:R-:W-:Y:S02]  /*8890*/  @!P3 LEA R2, P0, R10, c[0x0][0x200], 0x2 ;  /* 0x000080000a02ba11 */ /* 0x000fe400078010ff */
[----:B------:R-:W-:-:S02]  /*88a0*/  @!P5 LEA.HI.X R7, R0, c[0x0][0x204], R3, 0x2, P2 ;  /* 0x000081000007da11 */ /* 0x000fc400010f1403 */
[----:B------:R-:W-:Y:S02]  /*88b0*/  @!P4 LEA.HI.X R5, R5, c[0x0][0x204], R12, 0x2, P1 ;  /* 0x000081000505ca11 */ /* 0x000fe400008f140c */
[----:B------:R-:W-:Y:S01]  /*88c0*/  @!P3 LEA.HI.X R3, R10, c[0x0][0x204], R11, 0x2, P0 ;  /* 0x000081000a03ba11 */ /* 0x000fe200000f140b */
[----:B------:R4:W-:Y:S04]  /*88d0*/  @!P5 STG.E [R6.64], R17 ;  /* 0x000000110600d986 */ /* 0x0009e8000c101906 */
[----:B------:R4:W-:Y:S04]  /*88e0*/  @!P4 STG.E [R4.64], R15 ;  /* 0x0000000f0400c986 */ /* 0x0009e8000c101906 */
[----:B------:R4:W-:Y:S02]  /*88f0*/  @!P3 STG.E [R2.64], R16 ;  /* 0x000000100200b986 */ /* 0x0009e4000c101906 */
.L_x_11:
[----:B------:R-:W-:Y:S05]  /*8900*/  BSYNC B0 ;  /* 0x0000000000007941 */ /* 0x000fea0003800000 */
.L_x_10:
[----:B----4-:R-:W-:Y:S01]  /*8910*/  IADD3 R2, P0, R248, R137, RZ ;  /* 0x00000089f8027210 */ /* 0x010fe20007f1e0ff */
[----:B------:R-:W-:Y:S01]  /*8920*/  BSSY B0, `(.L_x_12) ;  /* 0x0000013000007945 */ /* 0x000fe20003800000 */
[----:B------:R-:W-:-:S02]  /*8930*/  SHF.R.S32.HI R0, RZ, 0x1f, R19 ;  /* 0x0000001fff007819 */ /* 0x000fc40000011413 */
[----:B------:R-:W-:Y:S02]  /*8940*/  IADD3.X R3, R249, R138, RZ, P0, !PT ;  /* 0x0000008af9037210 */ /* 0x000fe400007fe4ff */
[----:B------:R-:W-:Y:S01]  /*8950*/  ISETP.GE.AND P0, PT, R242, R247, PT ;  /* 0x000000f7f200720c */ /* 0x000fe20003f06270 */
[----:B------:R-:W-:Y:S02]  /*8960*/  IMAD R0, R0, c[0x0][0x1f0], RZ ;  /* 0x00007c0000007a24 */ /* 0x000fe400078e02ff */
[----:B------:R-:W-:-:S04]  /*8970*/  IMAD.WIDE.U32 R8, R19, c[0x0][0x1f0], R2 ;  /* 0x00007c0013087a25 */ /* 0x000fc800078e0002 */
[----:B------:R-:W-:-:S05]  /*8980*/  IMAD R0, R19, c[0x0][0x1f4], R0 ;  /* 0x00007d0013007a24 */ /* 0x000fca00078e0200 */
[----:B------:R-:W-:Y:S01]  /*8990*/  IADD3 R7, R9, R0, RZ ;  /* 0x0000000009077210 */ /* 0x000fe20007ffe0ff */
[----:B------:R-:W-:Y:S05]  /*89a0*/  @P0 BRA `(.L_x_13) ;  /* 0x000000a000000947 */ /* 0x000fea0003800000 */
[----:B------:R-:W-:Y:S01]  /*89b0*/  MOV R6, R8 ;  /* 0x0000000800067202 */ /* 0x000fe20000000f00 */
[----:B------:R-:W-:-:S04]  /*89c0*/  IMAD R0, R245, c[0x0][0x1e8], RZ ;  /* 0x00007a00f5007a24 */ /* 0x000fc800078e02ff */
[----:B------:R-:W-:-:S04]  /*89d0*/  IMAD.WIDE.U32 R4, R244, c[0x0][0x1e8], R6 ;  /* 0x00007a00f4047a25 */ /* 0x000fc800078e0006 */
[----:B------:R-:W-:Y:S01]  /*89e0*/  IMAD R0, R244, c[0x0][0x1ec], R0 ;  /* 0x00007b00f4007a24 */ /* 0x000fe200078e0200 */
[----:B------:R-:W-:-:S04]  /*89f0*/  LEA R2, P0, R4, c[0x0][0x1d0], 0x1 ;  /* 0x0000740004027a11 */ /* 0x000fc800078008ff */
[----:B------:R-:W-:-:S04]  /*8a00*/  IADD3 R0, R5, R0, RZ ;  /* 0x0000000005007210 */ /* 0x000fc80007ffe0ff */
[----:B------:R-:W-:-:S05]  /*8a10*/  LEA.HI.X R3, R4, c[0x0][0x1d4], R0, 0x1, P0 ;  /* 0x0000750004037a11 */ /* 0x000fca00000f0c00 */
[----:B---3--:R3:W-:Y:S04]  /*8a20*/  STG.E.128 [R2.64], R32 ;  /* 0x0000002002007986 */ /* 0x0087e8000c101d06 */
[----:B------:R3:W-:Y:S04]  /*8a30*/  STG.E.128 [R2.64+0x40], R28 ;  /* 0x0000401c02007986 */ /* 0x0007e8000c101d06 */
[----:B-1----:R3:W-:Y:S02]  /*8a40*/  STG.E.128 [R2.64+0x80], R20 ;  /* 0x0000801402007986 */ /* 0x0027e4000c101d06 */
.L_x_13:
[----:B------:R-:W-:Y:S05]  /*8a50*/  BSYNC B0 ;  /* 0x0000000000007941 */ /* 0x000fea0003800000 */
.L_x_12:
[----:B------:R-:W4:Y:S01]  /*8a60*/  LDL.LU R0, [R1+0x4] ;  /* 0x0000040001007983 */ /* 0x000f220000300800 */
[----:B------:R-:W-:Y:S01]  /*8a70*/  BSSY B0, `(.L_x_14) ;  /* 0x0000010000007945 */ /* 0x000fe20003800000 */
[----:B----4-:R-:W-:-:S13]  /*8a80*/  ISETP.GE.AND P0, PT, R0, R247, PT ;  /* 0x000000f70000720c */ /* 0x010fda0003f06270 */
[----:B------:R-:W-:Y:S05]  /*8a90*/  @P0 BRA `(.L_x_15) ;  /* 0x000000d000000947 */ /* 0x000fea0003800000 */
[----:B------:R-:W-:Y:S01]  /*8aa0*/  IADD3 R10, P0, R244, 0x20, RZ ;  /* 0x00000020f40a7810 */ /* 0x000fe20007f1e0ff */
[----:B---3--:R-:W-:Y:S01]  /*8ab0*/  IMAD.MOV.U32 R2, RZ, RZ, R8 ;  /* 0x000000ffff027224 */ /* 0x008fe200078e0008 */
[----:B------:R-:W-:-:S03]  /*8ac0*/  MOV R3, R7 ;  /* 0x0000000700037202 */ /* 0x000fc60000000f00 */
[----:B------:R-:W-:Y:S02]  /*8ad0*/  IMAD.X R0, RZ, RZ, R245, P0 ;  /* 0x000000ffff007224 */ /* 0x000fe400000e06f5 */
[----:B------:R-:W-:-:S04]  /*8ae0*/  IMAD.WIDE.U32 R4, R10, c[0x0][0x1e8], R2 ;  /* 0x00007a000a047a25 */ /* 0x000fc800078e0002 */
[----:B------:R-:W-:Y:S01]  /*8af0*/  IMAD R0, R0, c[0x0][0x1e8], RZ ;  /* 0x00007a0000007a24 */ /* 0x000fe200078e02ff */
[----:B------:R-:W-:-:S03]  /*8b00*/  LEA R2, P0, R4, c[0x0][0x1d0], 0x1 ;  /* 0x0000740004027a11 */ /* 0x000fc600078008ff */
[----:B------:R-:W-:-:S05]  /*8b10*/  IMAD R0, R10, c[0x0][0x1ec], R0 ;  /* 0x00007b000a007a24 */ /* 0x000fca00078e0200 */
[----:B------:R-:W-:-:S04]  /*8b20*/  IADD3 R0, R5, R0, RZ ;  /* 0x0000000005007210 */ /* 0x000fc80007ffe0ff */
[----:B------:R-:W-:-:S05]  /*8b30*/  LEA.HI.X R3, R4, c[0x0][0x1d4], R0, 0x1, P0 ;  /* 0x0000750004037a11 */ /* 0x000fca00000f0c00 */
[----:B------:R3:W-:Y:S04]  /*8b40*/  STG.E.128 [R2.64], R44 ;  /* 0x0000002c02007986 */ /* 0x0007e8000c101d06 */
[----:B------:R3:W-:Y:S04]  /*8b50*/  STG.E.128 [R2.64+0x40], R40 ;  /* 0x0000402802007986 */ /* 0x0007e8000c101d06 */
[----:B-1----:R3:W-:Y:S02]  /*8b60*/  STG.E.128 [R2.64+0x80], R36 ;  /* 0x0000802402007986 */ /* 0x0027e4000c101d06 */
.L_x_15:
[----:B------:R-:W-:Y:S05]  /*8b70*/  BSYNC B0 ;  /* 0x0000000000007941 */ /* 0x000fea0003800000 */
.L_x_14:
        /* <DEDUP_REMOVED lines=15> */
[----:B--2---:R3:W-:Y:S04]  /*8c70*/  STG.E.128 [R2.64+0x40], R52 ;  /* 0x0000403402007986 */ /* 0x0047e8000c101d06 */
[----:B-1----:R3:W-:Y:S02]  /*8c80*/  STG.E.128 [R2.64+0x80], R48 ;  /* 0x0000803002007986 */ /* 0x0027e4000c101d06 */
.L_x_17:
[----:B------:R-:W-:Y:S05]  /*8c90*/  BSYNC B0 ;  /* 0x0000000000007941 */ /* 0x000fea0003800000 */
.L_x_16:
[----:B------:R-:W4:Y:S02]  /*8ca0*/  LDL.LU R0, [R1+0x8] ;  /* 0x0000080001007983 */ /* 0x000f240000300800 */
[----:B----4-:R-:W-:-:S13]  /*8cb0*/  ISETP.GE.AND P0, PT, R0, R247, PT ;  /* 0x000000f70000720c */ /* 0x010fda0003f06270 */
[----:B------:R-:W-:Y:S05]  /*8cc0*/  @P0 EXIT ;  /* 0x000000000000094d */ /* 0x000fea0003800000 */
        /* <DEDUP_REMOVED lines=10> */
[----:B------:R-:W-:Y:S04]  /*8d70*/  STG.E.128 [R2.64], R68 ;  /* 0x0000004402007986 */ /* 0x000fe8000c101d06 */
[----:B--2---:R-:W-:Y:S04]  /*8d80*/  STG.E.128 [R2.64+0x40], R64 ;  /* 0x0000404002007986 */ /* 0x004fe8000c101d06 */
[----:B-1----:R-:W-:Y:S01]  /*8d90*/  STG.E.128 [R2.64+0x80], R60 ;  /* 0x0000803c02007986 */ /* 0x002fe2000c101d06 */
[----:B------:R-:W-:Y:S05]  /*8da0*/  EXIT ;  /* 0x000000000000794d */ /* 0x000fea0003800000 */
.L_x_2:
[----:B-1----:R-:W1:Y:S01]  /*8db0*/  LDC.U8 R4, c[0x0][0x329] ;  /* 0x0000ca40ff047b82 */ /* 0x002e620000000000 */
[----:B------:R-:W-:Y:S01]  /*8dc0*/  ISETP.NE.AND P4, PT, R246, -0x1, PT ;  /* 0xfffffffff600780c */ /* 0x000fe20003f85270 */
[----:B------:R-:W-:Y:S01]  /*8dd0*/  IMAD.IADD R15, R15, 0x1, -R247 ;  /* 0x000000010f0f7824 */ /* 0x000fe200078e0af7 */
[----:B------:R-:W-:Y:S01]  /*8de0*/  SHF.R.S32.HI R10, RZ, 0x1f, R31 ;  /* 0x0000001fff0a7819 */ /* 0x000fe2000001141f */
[----:B------:R-:W-:Y:S03]  /*8df0*/  BSSY B0, `(.L_x_18) ;  /* 0x000003c000007945 */ /* 0x000fe60003800000 */
[----:B------:R-:W-:Y:S01]  /*8e00*/  LEA.HI R10, R10, R31, RZ, 0x2 ;  /* 0x0000001f0a0a7211 */ /* 0x000fe200078f10ff */
[----:B------:R-:W2:Y:S06]  /*8e10*/  LDC.U8 R0, c[0x0][0x328] ;  /* 0x0000ca00ff007b82 */ /* 0x000eac0000000000 */
[----:B------:R-:W-:-:S04]  /*8e20*/  @P4 IMAD.WIDE.U32 R2, R246, c[0x0][0x1e8], RZ ;  /* 0x00007a00f6024a25 */ /* 0x000fc800078e00ff */
[----:B------:R-:W-:Y:S02]  /*8e30*/  @P4 IMAD R5, R246, c[0x0][0x1ec], R3 ;  /* 0x00007b00f6054a24 */ /* 0x000fe400078e0203 */
[----:B------:R-:W-:Y:S01]  /*8e40*/  @!P4 IMAD.WIDE.U32 R8, R11, c[0x0][0x1e0], RZ ;  /* 0x000078000b08ca25 */ /* 0x000fe200078e00ff */
[----:B-1----:R-:W-:-:S04]  /*8e50*/  ISETP.NE.AND P1, PT, R4, RZ, PT ;  /* 0x000000ff0400720c */ /* 0x002fc80003f25270 */
[----:B------:R-:W-:Y:S02]  /*8e60*/  @!P4 MOV R2, R8 ;  /* 0x000000080002c202 */ /* 0x000fe40000000f00 */
[----:B------:R-:W-:Y:S02]  /*8e70*/  SHF.R.S32.HI R8, RZ, 0x1f, R17 ;  /* 0x0000001fff087819 */ /* 0x000fe40000011411 */
[----:B--2---:R-:W-:-:S03]  /*8e80*/  ISETP.NE.AND P3, PT, R0, RZ, PT ;  /* 0x000000ff0000720c */ /* 0x004fc60003f65270 */
[----:B------:R-:W-:Y:S01]  /*8e90*/  IMAD R8, R8, c[0x0][0x1f0], RZ ;  /* 0x00007c0008087a24 */ /* 0x000fe200078e02ff */
[----:B------:R-:W-:Y:S02]  /*8ea0*/  @!P4 SHF.R.S32.HI R0, RZ, 0x1f, R11 ;  /* 0x0000001fff00c819 */ /* 0x000fe4000001140b */
[----:B------:R-:W-:Y:S01]  /*8eb0*/  ISETP.NE.OR P2, PT, R4, RZ, !P3 ;  /* 0x000000ff0400720c */ /* 0x000fe20005f45670 */
[----:B------:R-:W-:Y:S01]  /*8ec0*/  @P1 IMAD.MOV.U32 R7, RZ, RZ, c[0x0][0x210] ;  /* 0x00008400ff071624 */ /* 0x000fe200078e00ff */
[----:B------:R-:W-:Y:S01]  /*8ed0*/  LOP3.LUT R4, R10, 0x1ffffffc, RZ, 0xc0, !PT ;  /* 0x1ffffffc0a047812 */ /* 0x000fe200078ec0ff */
[----:B------:R-:W-:Y:S01]  /*8ee0*/  @!P4 IMAD R3, R0, c[0x0][0x1e0], RZ ;  /* 0x000078000003ca24 */ /* 0x000fe200078e02ff */
[----:B------:R-:W-:Y:S01]  /*8ef0*/  ISETP.NE.OR P0, PT, R246, -0x1, P2 ;  /* 0xfffffffff600780c */ /* 0x000fe20001705670 */
[----:B------:R-:W-:Y:S01]  /*8f00*/  @!P1 IMAD.MOV.U32 R6, RZ, RZ, c[0x0][0x214] ;  /* 0x00008500ff069624 */ /* 0x000fe200078e00ff */
[----:B------:R-:W-:Y:S01]  /*8f10*/  SHF.R.S32.HI R10, RZ, 0x2, R10 ;  /* 0x00000002ff0a7819 */ /* 0x000fe2000001140a */
[----:B------:R-:W-:-:S02]  /*8f20*/  IMAD.IADD R0, R31, 0x1, -R4 ;  /* 0x000000011f007824 */ /* 0x000fc400078e0a04 */
[----:B------:R-:W-:Y:S02]  /*8f30*/  @!P4 IMAD R4, R11, c[0x0][0x1e4], R3 ;  /* 0x000079000b04ca24 */ /* 0x000fe400078e0203 */
[----:B------:R-:W-:Y:S01]  /*8f40*/  @P1 IMAD R7, R7, c[0x0][0x214], RZ ;  /* 0x0000850007071a24 */ /* 0x000fe200078e02ff */
[----:B------:R-:W-:Y:S01]  /*8f50*/  @!P1 SEL R7, R6, c[0x0][0x234], !P3 ;  /* 0x00008d0006079a07 */ /* 0x000fe20005800000 */
[----:B------:R-:W-:Y:S01]  /*8f60*/  IMAD.SHL.U32 R0, R0, 0x8, RZ ;  /* 0x0000000800007824 */ /* 0x000fe200078e00ff */
[----:B------:R-:W-:Y:S01]  /*8f70*/  @!P4 IADD3 R5, R9, R4, RZ ;  /* 0x000000040905c210 */ /* 0x000fe20007ffe0ff */
[----:B------:R-:W-:Y:S02]  /*8f80*/  @P1 IMAD.MOV.U32 R3, RZ, RZ, 0x1 ;  /* 0x00000001ff031424 */ /* 0x000fe400078e00ff */
[----:B------:R-:W-:Y:S01]  /*8f90*/  @!P1 IMAD R3, R7, c[0x0][0x1c0], RZ ;  /* 0x0000700007039a24 */ /* 0x000fe200078e02ff */
[----:B------:R-:W-:Y:S01]  /*8fa0*/  IADD3 R4, P3, R0, R2, RZ ;  /* 0x0000000200047210 */ /* 0x000fe20007f7e0ff */
[----:B------:R-:W-:-:S02]  /*8fb0*/  @!P0 IMAD R246, R11, c[0x0][0x214], RZ ;  /* 0x000085000bf68a24 */ /* 0x000fc400078e02ff */
[----:B------:R-:W-:Y:S01]  /*8fc0*/  @P1 IMAD.MOV.U32 R18, RZ, RZ, c[0x0][0x210] ;  /* 0x00008400ff121624 */ /* 0x000fe200078e00ff */
[----:B------:R-:W-:Y:S01]  /*8fd0*/  LEA.HI.X.SX32 R5, R0, R5, 0x1, P3 ;  /* 0x0000000500057211 */ /* 0x000fe200018f0eff */
[----:B------:R-:W-:Y:S01]  /*8fe0*/  IMAD R0, R11, R3, RZ ;  /* 0x000000030b007224 */ /* 0x000fe200078e02ff */
[----:B------:R-:W-:Y:S01]  /*8ff0*/  @!P1 MOV R18, 0x1 ;  /* 0x0000000100129802 */ /* 0x000fe20000000f00 */
[----:B------:R-:W-:Y:S01]  /*9000*/  CS2R R2, SRZ ;  /* 0x0000000000027805 */ /* 0x000fe2000001ff00 */
[----:B------:R-:W-:Y:S01]  /*9010*/  IMAD R8, R17, c[0x0][0x1f4], R8 ;  /* 0x00007d0011087a24 */ /* 0x000fe200078e0208 */
[--C-:B------:R-:W-:Y:S01]  /*9020*/  @!P2 SHF.R.S32.HI R3, RZ, 0x1f, R246.reuse ;  /* 0x0000001fff03a819 */ /* 0x100fe200000114f6 */
[----:B------:R-:W-:Y:S01]  /*9030*/  @!P2 IMAD.MOV.U32 R2, RZ, RZ, R246 ;  /* 0x000000ffff02a224 */ /* 0x000fe200078e00f6 */
[----:B------:R-:W-:Y:S01]  /*9040*/  SEL R0, R0, RZ, P2 ;  /* 0x000000ff00007207 */ /* 0x000fe20001000000 */
[----:B------:R-:W-:Y:S01]  /*9050*/  IMAD R6, R247, R18, RZ ;  /* 0x00000012f7067224 */ /* 0x000fe200078e02ff */
[----:B------:R-:W-:Y:S01]  /*9060*/  ISETP.GE.AND P2, PT, R10, R15, PT ;  /* 0x0000000f0a00720c */ /* 0x000fe20003f46270 */
[----:B------:R-:W-:Y:S01]  /*9070*/  IMAD.WIDE.U32 R12, R17, c[0x0][0x1f0], R4 ;  /* 0x00007c00110c7a25 */ /* 0x000fe200078e0004 */
[----:B------:R-:W-:-:S02]  /*9080*/  SHF.R.S32.HI R11, RZ, 0x1f, R10 ;  /* 0x0000001fff0b7819 */ /* 0x000fc4000001140a */
[----:B------:R-:W-:Y:S01]  /*9090*/  SHF.R.S32.HI R4, RZ, 0x1f, R6 ;  /* 0x0000001fff047819 */ /* 0x000fe20000011406 */
[----:B------:R-:W-:Y:S01]  /*90a0*/  IMAD R0, R17, R7, R0 ;  /* 0x0000000711007224 */ /* 0x000fe200078e0200 */
[----:B------:R-:W-:-:S04]  /*90b0*/  IADD3 R9, R8, R13, RZ ;  /* 0x0000000d08097210 */ /* 0x000fc80007ffe0ff */
[----:B------:R-:W-:Y:S01]  /*90c0*/  IADD3 R20, P1, P0, R6, R2, R0 ;  /* 0x0000000206147210 */ /* 0x000fe2000783e000 */
[----:B------:R-:W-:Y:S01]  /*90d0*/  IMAD.WIDE R6, R244, 0x80, R10 ;  /* 0x00000080f4067825 */ /* 0x000fe200078e020a */
[----:B------:R-:W-:-:S04]  /*90e0*/  SHF.R.S32.HI R0, RZ, 0x1f, R0 ;  /* 0x0000001fff007819 */ /* 0x000fc80000011400 */
[----:B------:R-:W-:Y:S01]  /*90f0*/  IADD3.X R19, R4, R3, R0, P1, P0 ;  /* 0x0000000304137210 */ /* 0x000fe20000fe0400 */
        /* <DEDUP_REMOVED lines=8> */
[----:B------:R1:W-:Y:S04]  /*9180*/  STG.E.128 [R2.64], RZ ;  /* 0x000000ff02007986 */ /* 0x0003e8000c101d06 */
[----:B------:R1:W-:Y:S04]  /*9190*/  STG.E.128 [R2.64+0x40], RZ ;  /* 0x000040ff02007986 */ /* 0x0003e8000c101d06 */
[----:B------:R1:W-:Y:S02]  /*91a0*/  STG.E.128 [R2.64+0x80], RZ ;  /* 0x000080ff02007986 */ /* 0x0003e4000c101d06 */
.L_x_19:
[----:B------:R-:W-:Y:S05]  /*91b0*/  BSYNC B0 ;  /* 0x0000000000007941 */ /* 0x000fea0003800000 */
.L_x_18:
[----:B------:R-:W-:Y:S01]  /*91c0*/  IADD3 R17, R10, 0x20, RZ ;  /* 0x000000200a117810 */ /* 0x000fe20007ffe0ff */
[----:B------:R-:W-:Y:S03]  /*91d0*/  BSSY B0, `(.L_x_20) ;  /* 0x0000010000007945 */ /* 0x000fe60003800000 */
[----:B------:R-:W-:-:S13]  /*91e0*/  ISETP.GE.AND P0, PT, R17, R15, PT ;  /* 0x0000000f1100720c */ /* 0x000fda0003f06270 */
[----:B------:R-:W-:Y:S05]  /*91f0*/  @P0 BRA `(.L_x_21) ;  /* 0x000000d000000947 */ /* 0x000fea0003800000 */
[----:B------:R-:W-:Y:S01]  /*9200*/  IADD3 R0, P0, R6, 0x20, RZ ;  /* 0x0000002006007810 */ /* 0x000fe20007f1e0ff */
[----:B------:R-:W-:Y:S01]  /*9210*/  IMAD.MOV.U32 R4, RZ, RZ, R12 ;  /* 0x000000ffff047224 */ /* 0x000fe200078e000c */
[----:B------:R-:W-:-:S03]  /*9220*/  MOV R5, R9 ;  /* 0x0000000900057202 */ /* 0x000fc60000000f00 */
[----:B-1----:R-:W-:Y:S02]  /*9230*/  IMAD.X R2, RZ, RZ, R7, P0 ;  /* 0x000000ffff027224 */ /* 0x002fe400000e0607 */
[----:B------:R-:W-:-:S04]  /*9240*/  IMAD.WIDE.U32 R4, R0, c[0x0][0x1e8], R4 ;  /* 0x00007a0000047a25 */ /* 0x000fc800078e0004 */
[----:B------:R-:W-:-:S04]  /*9250*/  IMAD R2, R2, c[0x0][0x1e8], RZ ;  /* 0x00007a0002027a24 */ /* 0x000fc800078e02ff */
[----:B------:R-:W-:Y:S01]  /*9260*/  IMAD R0, R0, c[0x0][0x1ec], R2 ;  /* 0x00007b0000007a24 */ /* 0x000fe200078e0202 */
[----:B------:R-:W-:-:S04]  /*9270*/  LEA R2, P0, R4, c[0x0][0x1d0], 0x1 ;  /* 0x0000740004027a11 */ /* 0x000fc800078008ff */
[----:B------:R-:W-:-:S04]  /*9280*/  IADD3 R0, R0, R5, RZ ;  /* 0x0000000500007210 */ /* 0x000fc80007ffe0ff */
[----:B------:R-:W-:-:S05]  /*9290*/  LEA.HI.X R3, R4, c[0x0][0x1d4], R0, 0x1, P0 ;  /* 0x0000750004037a11 */ /* 0x000fca00000f0c00 */
[----:B------:R1:W-:Y:S04]  /*92a0*/  STG.E.128 [R2.64], RZ ;  /* 0x000000ff02007986 */ /* 0x0003e8000c101d06 */
[----:B------:R1:W-:Y:S04]  /*92b0*/  STG.E.128 [R2.64+0x40], RZ ;  /* 0x000040ff02007986 */ /* 0x0003e8000c101d06 */
[----:B------:R1:W-:Y:S02]  /*92c0*/  STG.E.128 [R2.64+0x80], RZ ;  /* 0x000080ff02007986 */ /* 0x0003e4000c101d06 */
.L_x_21:
[----:B------:R-:W-:Y:S05]  /*92d0*/  BSYNC B0 ;  /* 0x0000000000007941 */ /* 0x000fea0003800000 */
.L_x_20:
        /* <DEDUP_REMOVED lines=17> */
.L_x_23:
[----:B------:R-:W-:Y:S05]  /*93f0*/  BSYNC B0 ;  /* 0x0000000000007941 */ /* 0x000fea0003800000 */
.L_x_22:
[----:B------:R-:W-:Y:S01]  /*9400*/  IADD3 R16, R10, 0x60, RZ ;  /* 0x000000600a107810 */ /* 0x000fe20007ffe0ff */
[----:B------:R-:W-:Y:S03]  /*9410*/  BSSY B0, `(.L_x_24) ;  /* 0x0000010000007945 */ /* 0x000fe60003800000 */
[----:B------:R-:W-:-:S13]  /*9420*/  ISETP.GE.AND P0, PT, R16, R15, PT ;  /* 0x0000000f1000720c */ /* 0x000fda0003f06270 */
[----:B------:R-:W-:Y:S05]  /*9430*/  @P0 BRA `(.L_x_25) ;  /* 0x000000d000000947 */ /* 0x000fea0003800000 */
[----:B------:R-:W-:Y:S01]  /*9440*/  IADD3 R0, P0, R6, 0x60, RZ ;  /* 0x0000006006007810 */ /* 0x000fe20007f1e0ff */
[----:B-1----:R-:W-:Y:S01]  /*9450*/  IMAD.MOV.U32 R2, RZ, RZ, R12 ;  /* 0x000000ffff027224 */ /* 0x002fe200078e000c */
        /* <DEDUP_REMOVED lines=8> */
[----:B------:R1:W-:Y:S04]  /*94e0*/  STG.E.128 [R2.64], RZ ;  /* 0x000000ff02007986 */ /* 0x0003e8000c101d06 */
[----:B------:R1:W-:Y:S04]  /*94f0*/  STG.E.128 [R2.64+0x40], RZ ;  /* 0x000040ff02007986 */ /* 0x0003e8000c101d06 */
[----:B------:R1:W-:Y:S02]  /*9500*/  STG.E.128 [R2.64+0x80], RZ ;  /* 0x000080ff02007986 */ /* 0x0003e4000c101d06 */
.L_x_25:
[----:B------:R-:W-:Y:S05]  /*9510*/  BSYNC B0 ;  /* 0x0000000000007941 */ /* 0x000fea0003800000 */
.L_x_24:
[----:B------:R-:W-:-:S04]  /*9520*/  LOP3.LUT P6, RZ, R31, 0x3, RZ, 0xc0, !PT ;  /* 0x000000031fff7812 */ /* 0x000fc800078cc0ff */
[-C--:B------:R-:W-:Y:S02]  /*9530*/  ISETP.GE.OR P5, PT, R10, R15.reuse, P6 ;  /* 0x0000000f0a00720c */ /* 0x080fe400037a6670 */
[-C--:B------:R-:W-:Y:S02]  /*9540*/  ISETP.GE.OR P4, PT, R17, R15.reuse, P6 ;  /* 0x0000000f1100720c */ /* 0x080fe40003786670 */
[-C--:B------:R-:W-:Y:S02]  /*9550*/  ISETP.GE.OR P3, PT, R14, R15.reuse, P6 ;  /* 0x0000000f0e00720c */ /* 0x080fe40003766670 */
[----:B------:R-:W-:-:S07]  /*9560*/  ISETP.GE.OR P6, PT, R16, R15, P6 ;  /* 0x0000000f1000720c */ /* 0x000fce00037c6670 */
[-C--:B------:R-:W-:Y:S02]  /*9570*/  @!P5 IMAD R0, R10, R18.reuse, RZ ;  /* 0x000000120a00d224 */ /* 0x080fe400078e02ff */
[-C--:B-1----:R-:W-:Y:S02]  /*9580*/  @!P4 IMAD R3, R17, R18.reuse, RZ ;  /* 0x000000121103c224 */ /* 0x082fe400078e02ff */
[----:B------:R-:W-:Y:S01]  /*9590*/  @!P3 IMAD R5, R14, R18, RZ ;  /* 0x000000120e05b224 */ /* 0x000fe200078e02ff */
[CC--:B------:R-:W-:Y:S02]  /*95a0*/  @!P5 IADD3 R2, P0, R0.reuse, R20.reuse, RZ ;  /* 0x000000140002d210 */ /* 0x0c0fe40007f1e0ff */
[----:B------:R-:W-:Y:S02]  /*95b0*/  @!P4 IADD3 R9, P1, R3, R20, RZ ;  /* 0x000000140309c210 */ /* 0x000fe40007f3e0ff */
[----:B------:R-:W-:Y:S02]  /*95c0*/  @!P5 LEA.HI.X.SX32 R0, R0, R19, 0x1, P0 ;  /* 0x000000130000d211 */ /* 0x000fe400000f0eff */
[----:B------:R-:W-:-:S02]  /*95d0*/  @!P5 LEA R6, P2, R2, c[0x0][0x200], 0x2 ;  /* 0x000080000206da11 */ /* 0x000fc400078410ff */
[----:B------:R-:W-:Y:S02]  /*95e0*/  @!P3 IADD3 R8, P0, R5, R20, RZ ;  /* 0x000000140508b210 */ /* 0x000fe40007f1e0ff */
[-C--:B------:R-:W-:Y:S02]  /*95f0*/  @!P4 LEA.HI.X.SX32 R3, R3, R19.reuse, 0x1, P1 ;  /* 0x000000130303c211 */ /* 0x080fe400008f0eff */
[----:B------:R-:W-:Y:S02]  /*9600*/  @!P5 LEA.HI.X R7, R2, c[0x0][0x204], R0, 0x2, P2 ;  /* 0x000081000207da11 */ /* 0x000fe400010f1400 */
[----:B------:R-:W-:Y:S02]  /*9610*/  @!P4 LEA R4, P1, R9, c[0x0][0x200], 0x2 ;  /* 0x000080000904ca11 */ /* 0x000fe400078210ff */
[----:B------:R-:W-:Y:S02]  /*9620*/  @!P3 LEA.HI.X.SX32 R0, R5, R19, 0x1, P0 ;  /* 0x000000130500b211 */ /* 0x000fe400000f0eff */
[----:B------:R-:W-:-:S02]  /*9630*/  @!P3 LEA R2, P0, R8, c[0x0][0x200], 0x2 ;  /* 0x000080000802ba11 */ /* 0x000fc400078010ff */
[----:B------:R-:W-:Y:S01]  /*9640*/  @!P4 LEA.HI.X R5, R9, c[0x0][0x204], R3, 0x2, P1 ;  /* 0x000081000905ca11 */ /* 0x000fe200008f1403 */
[----:B------:R-:W-:Y:S01]  /*9650*/  @!P5 IMAD.MOV.U32 R9, RZ, RZ, 0x7f800000 ;  /* 0x7f800000ff09d424 */ /* 0x000fe200078e00ff */
[----:B------:R-:W-:Y:S01]  /*9660*/  @!P3 LEA.HI.X R3, R8, c[0x0][0x204], R0, 0x2, P0 ;  /* 0x000081000803ba11 */ /* 0x000fe200000f1400 */
[----:B------:R-:W-:Y:S02]  /*9670*/  @!P4 IMAD.MOV.U32 R8, RZ, RZ, 0x7f800000 ;  /* 0x7f800000ff08c424 */ /* 0x000fe400078e00ff */
[----:B------:R-:W-:Y:S01]  /*9680*/  @!P3 IMAD.MOV.U32 R0, RZ, RZ, 0x7f800000 ;  /* 0x7f800000ff00b424 */ /* 0x000fe200078e00ff */
[----:B------:R1:W-:Y:S04]  /*9690*/  @!P5 STG.E [R6.64], R9 ;  /* 0x000000090600d986 */ /* 0x0003e8000c101906 */
[----:B------:R1:W-:Y:S04]  /*96a0*/  @!P4 STG.E [R4.64], R8 ;  /* 0x000000080400c986 */ /* 0x0003e8000c101906 */
[----:B------:R1:W-:Y:S01]  /*96b0*/  @!P3 STG.E [R2.64], R0 ;  /* 0x000000000200b986 */ /* 0x0003e2000c101906 */
[----:B------:R-:W-:Y:S05]  /*96c0*/  @P6 EXIT ;  /* 0x000000000000694d */ /* 0x000fea0003800000 */
[----:B-1----:R-:W-:-:S05]  /*96d0*/  IMAD R0, R16, R18, RZ ;  /* 0x0000001210007224 */ /* 0x002fca00078e02ff */
[----:B------:R-:W-:-:S04]  /*96e0*/  IADD3 R3, P0, R0, R20, RZ ;  /* 0x0000001400037210 */ /* 0x000fc80007f1e0ff */
[----:B------:R-:W-:Y:S02]  /*96f0*/  LEA.HI.X.SX32 R0, R0, R19, 0x1, P0 ;  /* 0x0000001300007211 */ /* 0x000fe400000f0eff */
[----:B------:R-:W-:-:S04]  /*9700*/  LEA R2, P0, R3, c[0x0][0x200], 0x2 ;  /* 0x0000800003027a11 */ /* 0x000fc800078010ff */
[----:B------:R-:W-:Y:S01]  /*9710*/  LEA.HI.X R3, R3, c[0x0][0x204], R0, 0x2, P0 ;  /* 0x0000810003037a11 */ /* 0x000fe200000f1400 */
[----:B------:R-:W-:-:S05]  /*9720*/  IMAD.MOV.U32 R0, RZ, RZ, 0x7f800000 ;  /* 0x7f800000ff007424 */ /* 0x000fca00078e00ff */
[----:B------:R-:W-:Y:S01]  /*9730*/  STG.E [R2.64], R0 ;  /* 0x0000000002007986 */ /* 0x000fe2000c101906 */
[----:B------:R-:W-:Y:S05]  /*9740*/  EXIT ;  /* 0x000000000000794d */ /* 0x000fea0003800000 */
.L_x_26:
[----:B------:R-:W-:-:S00]  /*9750*/  BRA `(.L_x_26) ;  /* 0xfffffff000007947 */ /* 0x000fc0000383ffff */
[----:B------:R-:W-:-:S00]  /*9760*/  NOP ;  /* 0x0000000000007918 */ /* 0x000fc00000000000 */
        /* <DEDUP_REMOVED lines=9> */
.L_x_1025:


//--------------------- .text._ZN5flash16flash_fwd_kernelI23Flash_fwd_kernel_traitsILi96ELi128ELi64ELi4ELb0ELb0EN7cutlass6half_tE19Flash_kernel_traitsILi96ELi128ELi64ELi4ES3_EELb0ELb0ELb0ELb0ELb1ELb1ELb0ELb0EEEvNS_16Flash_fwd_paramsE --------------------------
	.section	.text._ZN5flash16flash_fwd_kernelI23Flash_fwd_kernel_traitsILi96ELi128ELi64ELi4ELb0ELb0EN7cutlass6half_tE19Flash_kernel_traitsILi96ELi128ELi64ELi4ES3_EELb0ELb0ELb0ELb0ELb1ELb1ELb0ELb0EEEvNS_16Flash_fwd_paramsE,"ax",@progbits
	.sectioninfo	@"SHI_REGISTERS=252"
	.align	128
        .global         _ZN5flash16flash_fwd_kernelI23Flash_fwd_kernel_traitsILi96ELi128ELi64ELi4ELb0ELb0EN7cutlass6half_tE19Flash_kernel_traitsILi96ELi128ELi64ELi4ES3_EELb0ELb0ELb0ELb0ELb1ELb1ELb0ELb0EEEvNS_16Flash_fwd_paramsE
        .type           _ZN5flash16flash_fwd_kernelI23Flash_fwd_kernel_traitsILi96ELi128ELi64ELi4ELb0ELb0EN7cutlass6half_tE19Flash_kernel_traitsILi96ELi128ELi64ELi4ES3_EELb0ELb0ELb0ELb0ELb1ELb1ELb0ELb0EEEvNS_16Flash_fwd_paramsE,@function
        .size           _ZN5flash16flash_fwd_kernelI23Flash_fwd_kernel_traitsILi96ELi128ELi64ELi4ELb0ELb0EN7cutlass6half_tE19Flash_kernel_traitsILi96ELi128ELi64ELi4ES3_EELb0ELb0ELb0ELb0ELb1ELb1ELb0ELb0EEEvNS_16Flash_fwd_paramsE,(.L_x_1026 - _ZN5flash16flash_fwd_kernelI23Flash_fwd_kernel_traitsILi96ELi128ELi64ELi4ELb0ELb0EN7cutlass6half_tE19Flash_kernel_traitsILi96ELi128ELi64ELi4ES3_EELb0ELb0ELb0ELb0ELb1ELb1ELb0ELb0EEEvNS_16Flash_fwd_paramsE)
        .other          _ZN5flash16flash_fwd_kernelI23Flash_fwd_kernel_traitsILi96ELi128ELi64ELi4ELb0ELb0EN7cutlass6half_tE19Flash_kernel_traitsILi96ELi128ELi64ELi4ES3_EELb0ELb0ELb0ELb0ELb1ELb1ELb0ELb0EEEvNS_16Flash_fwd_paramsE,@"STO_CUDA_ENTRY STV_DEFAULT"
_ZN5flash16flash_fwd_kernelI23Flash_fwd_kernel_traitsILi96ELi128ELi64ELi4ELb0ELb0EN7cutlass6half_tE19Flash_kernel_traitsILi96ELi128ELi64ELi4ES3_EELb0ELb0ELb0ELb0ELb1ELb1ELb0ELb0EEEvNS_16Flash_fwd_paramsE:
.text._ZN5flash16flash_fwd_kernelI23Flash_fwd_kernel_traitsILi96ELi128ELi64ELi4ELb0ELb0EN7cutlass6half_tE19Flash_kernel_traitsILi96ELi128ELi64ELi4ES3_EELb0ELb0ELb0ELb0ELb1ELb1ELb0ELb0EEEvNS_16Flash_fwd_paramsE:
[----:B------:R-:W-:Y:S02]  /*0000*/  MOV R1, c[0x0][0x28] ;  /* 0x00000a0000017a02 */ /* 0x000fe40000000f00 */
[----:B------:R-:W1:Y:S01]  /*0010*/  S2R R12, SR_CTAID.Y ;  /* 0x00000000000c7919 */ /* 0x000e620000002600 */
[----:B------:R-:W-:Y:S01]  /*0020*/  ISETP.NE.U32.AND P2, PT, RZ, c[0x0][0x258], PT ;  /* 0x00009600ff007a0c */ /* 0x000fe20003f45070 */
[----:B------:R-:W-:Y:S01]  /*0030*/  IMAD.MOV.U32 R19, RZ, RZ, RZ ;  /* 0x000000ffff137224 */ /* 0x000fe200078e00ff */
[----:B------:R-:W-:Y:S01]  /*0040*/  ISETP.NE.U32.AND P0, PT, RZ, c[0x0][0x250], PT ;  /* 0x00009400ff007a0c */ /* 0x000fe20003f05070 */
[----:B------:R-:W-:Y:S01]  /*0050*/  ULDC.64 UR8, c[0x0][0x118] ;  /* 0x0000460000087ab9 */ /* 0x000fe20000000a00 */
[----:B------:R-:W-:Y:S02]  /*0060*/  ISETP.NE.AND.EX P2, PT, RZ, c[0x0][0x25c], PT, P2 ;  /* 0x00009700ff007a0c */ /* 0x000fe40003f45320 */
[----:B------:R-:W-:-:S11]  /*0070*/  ISETP.NE.AND.EX P0, PT, RZ, c[0x0][0x254], PT, P0 ;  /* 0x00009500ff007a0c */ /* 0x000fd60003f05300 */
[----:B------:R-:W-:Y:S02]  /*0080*/  @P2 IMAD.MOV.U32 R3, RZ, RZ, 0x4 ;  /* 0x00000004ff032424 */ /* 0x000fe400078e00ff */
[----:B------:R-:W-:Y:S02]  /*0090*/  @P0 IMAD.MOV.U32 R5, RZ, RZ, 0x4 ;  /* 0x00000004ff050424 */ /* 0x000fe400078e00ff */
[----:B-1----:R-:W-:-:S04]  /*00a0*/  @P2 IMAD.WIDE R2, R12, R3, c[0x0][0x258] ;  /* 0x000096000c022625 */ /* 0x002fc800078e0203 */
[----:B------:R-:W-:Y:S02]  /*00b0*/  @P0 IMAD.WIDE R4, R12, R5, c[0x0][0x250] ;  /* 0x000094000c040625 */ /* 0x000fe400078e0205 */
[----:B------:R-:W2:Y:S04]  /*00c0*/  @P2 LDG.E R2, [R2.64] ;  /* 0x0000000802022981 */ /* 0x000ea8000c1e1900 */
[----:B------:R-:W2:Y:S04]  /*00d0*/  @P0 LDG.E R19, [R4.64] ;  /* 0x0000000804130981 */ /* 0x000ea8000c1e1900 */
[----:B------:R-:W1:Y:S01]  /*00e0*/  S2R R26, SR_CTAID.X ;  /* 0x00000000001a7919 */ /* 0x000e620000002500 */
[----:B------:R-:W-:-:S04]  /*00f0*/  @!P2 ISETP.NE.U32.AND P1, PT, RZ, c[0x0][0x268], PT ;  /* 0x00009a00ff00aa0c */ /* 0x000fc80003f25070 */
[----:B------:R-:W-:Y:S01]  /*0100*/  @!P2 ISETP.NE.AND.EX P1, PT, RZ, c[0x0][0x26c], PT, P1 ;  /* 0x00009b00ff00aa0c */ /* 0x000fe20003f25310 */
[----:B-1----:R-:W-:-:S05]  /*0110*/  IMAD.SHL.U32 R0, R26, 0x80, RZ ;  /* 0x000000801a007824 */ /* 0x002fca00078e00ff */
[----:B------:R-:W-:Y:S02]  /*0120*/  ISETP.GE.AND P0, PT, R0, c[0x0][0x214], PT ;  /* 0x0000850000007a0c */ /* 0x000fe40003f06270 */
[----:B------:R-:W-:Y:S01]  /*0130*/  @!P2 SEL R0, RZ, c[0x0][0x21c], !P1 ;  /* 0x00008700ff00aa07 */ /* 0x000fe20004800000 */
[----:B--2---:R-:W-:-:S03]  /*0140*/  @P2 IMAD.IADD R117, R2, 0x1, -R19 ;  /* 0x0000000102752824 */ /* 0x004fc600078e0a13 */
[----:B------:R-:W-:-:S07]  /*0150*/  @!P2 IADD3 R117, R0, c[0x0][0x218], -R19 ;  /* 0x000086000075aa10 */ /* 0x000fce0007ffe813 */
[----:B------:R-:W-:Y:S05]  /*0160*/  @P0 EXIT ;  /* 0x000000000000094d */ /* 0x000fea0003800000 */
[----:B------:R-:W-:Y:S01]  /*0170*/  IABS R3, c[0x0][0x1c8] ;  /* 0x0000720000037a13 */ /* 0x000fe20000000000 */
[----:B------:R-:W1:Y:S01]  /*0180*/  S2R R113, SR_TID.X ;  /* 0x0000000000717919 */ /* 0x000e620000002100 */
[----:B------:R-:W-:Y:S01]  /*0190*/  IADD3 R164, R117, 0x3f, RZ ;  /* 0x0000003f75a47810 */ /* 0x000fe20007ffe0ff */
[----:B------:R-:W-:Y:S01]  /*01a0*/  IMAD.MOV.U32 R221, RZ, RZ, 0x6 ;  /* 0x00000006ffdd7424 */ /* 0x000fe200078e00ff */
[----:B------:R-:W2:Y:S01]  /*01b0*/  I2F.RP R7, R3 ;  /* 0x0000000300077306 */ /* 0x000ea20000209400 */
[----:B------:R-:W3:Y:S01]  /*01c0*/  S2R R13, SR_CTAID.Z ;  /* 0x00000000000d7919 */ /* 0x000ee20000002700 */
[----:B------:R-:W-:Y:S01]  /*01d0*/  SHF.R.S32.HI R5, RZ, 0x1f, R164 ;  /* 0x0000001fff057819 */ /* 0x000fe200000114a4 */
[----:B------:R-:W-:Y:S01]  /*01e0*/  IMAD.MOV.U32 R112, RZ, RZ, c[0x0][0x198] ;  /* 0x00006600ff707624 */ /* 0x000fe200078e00ff */
[----:B------:R-:W-:Y:S02]  /*01f0*/  SHF.R.S32.HI R11, RZ, 0x1f, R12 ;  /* 0x0000001fff0b7819 */ /* 0x000fe4000001140c */
[----:B------:R-:W-:Y:S01]  /*0200*/  LEA.HI R164, R5, R164, RZ, 0x6 ;  /* 0x000000a405a47211 */ /* 0x000fe200078f30ff */
[C---:B------:R-:W-:Y:S01]  /*0210*/  IMAD.SHL.U32 R220, R112.reuse, 0x40, RZ ;  /* 0x0000004070dc7824 */ /* 0x040fe200078e00ff */
[----:B------:R-:W-:Y:S01]  /*0220*/  SHF.L.U64.HI R219, R112, R221, c[0x0][0x19c] ;  /* 0x0000670070db7619 */ /* 0x000fe200000102dd */
[----:B------:R-:W-:-:S04]  /*0230*/  IMAD R17, R11, c[0x0][0x178], RZ ;  /* 0x00005e000b117a24 */ /* 0x000fc800078e02ff */
[----:B------:R-:W-:Y:S01]  /*0240*/  IMAD R17, R12, c[0x0][0x17c], R17 ;  /* 0x00005f000c117a24 */ /* 0x000fe200078e0211 */
[----:B--2---:R-:W2:Y:S01]  /*0250*/  MUFU.RCP R7, R7 ;  /* 0x0000000700077308 */ /* 0x004ea20000001000 */
[----:B-1----:R-:W-:-:S04]  /*0260*/  SHF.R.S32.HI R116, RZ, 0x1f, R113 ;  /* 0x0000001fff747819 */ /* 0x002fc80000011471 */
[CC--:B------:R-:W-:Y:S02]  /*0270*/  LEA.HI R9, R116.reuse, R113.reuse, RZ, 0x2 ;  /* 0x0000007174097211 */ /* 0x0c0fe400078f10ff */
[CC--:B------:R-:W-:Y:S02]  /*0280*/  LEA.HI R8, R116.reuse, R113.reuse, RZ, 0x3 ;  /* 0x0000007174087211 */ /* 0x0c0fe400078f18ff */
[----:B------:R-:W-:Y:S02]  /*0290*/  LOP3.LUT R28, R9, 0xfffffffc, RZ, 0xc0, !PT ;  /* 0xfffffffc091c7812 */ /* 0x000fe400078ec0ff */
[----:B------:R-:W-:Y:S02]  /*02a0*/  SHF.R.S32.HI R15, RZ, 0x3, R8 ;  /* 0x00000003ff0f7819 */ /* 0x000fe40000011408 */
[----:B--2---:R-:W-:Y:S01]  /*02b0*/  IADD3 R7, R7, 0xffffffe, RZ ;  /* 0x0ffffffe07077810 */ /* 0x004fe20007ffe0ff */
[----:B------:R-:W-:Y:S01]  /*02c0*/  IMAD.IADD R28, R113, 0x1, -R28 ;  /* 0x00000001711c7824 */ /* 0x000fe200078e0a1c */
[----:B------:R-:W-:Y:S01]  /*02d0*/  LEA.HI R10, R116, R113, RZ, 0x4 ;  /* 0x00000071740a7211 */ /* 0x000fe200078f20ff */
[----:B------:R-:W-:Y:S01]  /*02e0*/  IMAD.SHL.U32 R15, R15, 0x40, RZ ;  /* 0x000000400f0f7824 */ /* 0x000fe200078e00ff */
[----:B------:R-:W-:Y:S01]  /*02f0*/  LOP3.LUT R6, R8, 0xfffffff8, RZ, 0xc0, !PT ;  /* 0xfffffff808067812 */ /* 0x000fe200078ec0ff */
[----:B------:R-:W-:Y:S01]  /*0300*/  IMAD.SHL.U32 R28, R28, 0x8, RZ ;  /* 0x000000081c1c7824 */ /* 0x000fe200078e00ff */
[----:B------:R-:W1:Y:S01]  /*0310*/  F2I.FTZ.U32.TRUNC.NTZ R7, R7 ;  /* 0x0000000700077305 */ /* 0x000e62000021f000 */
[----:B------:R-:W-:-:S02]  /*0320*/  SHF.R.S32.HI R5, RZ, 0x4, R10 ;  /* 0x00000004ff057819 */ /* 0x000fc4000001140a */
[----:B---3--:R-:W-:Y:S01]  /*0330*/  LOP3.LUT R0, R13, c[0x0][0x1c8], RZ, 0x3c, !PT ;  /* 0x000072000d007a12 */ /* 0x008fe200078e3cff */
[----:B------:R-:W-:Y:S01]  /*0340*/  IMAD.IADD R6, R113, 0x1, -R6 ;  /* 0x0000000171067824 */ /* 0x000fe200078e0a06 */
[----:B------:R-:W-:Y:S02]  /*0350*/  LEA.HI R2, R10, R5, RZ, 0x1 ;  /* 0x000000050a027211 */ /* 0x000fe400078f08ff */
[----:B------:R-:W-:Y:S02]  /*0360*/  LOP3.LUT R15, R15, 0xc0, RZ, 0xc0, !PT ;  /* 0x000000c00f0f7812 */ /* 0x000fe400078ec0ff */
[----:B------:R-:W-:Y:S02]  /*0370*/  ISETP.GE.AND P1, PT, R0, RZ, PT ;  /* 0x000000ff0000720c */ /* 0x000fe40003f26270 */
[----:B------:R-:W-:Y:S02]  /*0380*/  LOP3.LUT R2, R2, 0xfffffffe, RZ, 0xc0, !PT ;  /* 0xfffffffe02027812 */ /* 0x000fe400078ec0ff */
[----:B------:R-:W-:-:S02]  /*0390*/  LOP3.LUT R0, R15, 0x18, R28, 0xf8, !PT ;  /* 0x000000180f007812 */ /* 0x000fc400078ef81c */
[----:B------:R-:W-:Y:S01]  /*03a0*/  LOP3.LUT R10, R10, 0xfffffff0, RZ, 0xc0, !PT ;  /* 0xfffffff00a0a7812 */ /* 0x000fe200078ec0ff */
[----:B------:R-:W-:Y:S01]  /*03b0*/  IMAD.IADD R2, R5, 0x1, -R2 ;  /* 0x0000000105027824 */ /* 0x000fe200078e0a02 */
[----:B------:R-:W-:Y:S02]  /*03c0*/  SHF.R.U32.HI R15, RZ, 0x3, R15 ;  /* 0x00000003ff0f7819 */ /* 0x000fe4000001160f */
[----:B------:R-:W-:Y:S01]  /*03d0*/  LEA.HI R4, R6, R6, RZ, 0x1 ;  /* 0x0000000606047211 */ /* 0x000fe200078f08ff */
[----:B------:R-:W-:Y:S01]  /*03e0*/  IMAD.IADD R10, R113, 0x1, -R10 ;  /* 0x00000001710a7824 */ /* 0x000fe200078e0a0a */
[----:B------:R-:W-:Y:S02]  /*03f0*/  LOP3.LUT R15, R0, R15, RZ, 0x3c, !PT ;  /* 0x0000000f000f7212 */ /* 0x000fe400078e3cff */
[----:B------:R-:W-:Y:S02]  /*0400*/  LOP3.LUT R5, R4, 0x3fffffe, RZ, 0xc0, !PT ;  /* 0x03fffffe04057812 */ /* 0x000fe400078ec0ff */
[----:B------:R-:W-:-:S02]  /*0410*/  SHF.R.S32.HI R22, RZ, 0x2, R9 ;  /* 0x00000002ff167819 */ /* 0x000fc40000011409 */
[----:B-1----:R-:W-:Y:S01]  /*0420*/  IADD3 R0, RZ, -R7, RZ ;  /* 0x80000007ff007210 */ /* 0x002fe20007ffe0ff */
[----:B------:R-:W-:Y:S01]  /*0430*/  IMAD.IADD R5, R6, 0x1, -R5 ;  /* 0x0000000106057824 */ /* 0x000fe200078e0a05 */
[----:B------:R-:W-:Y:S01]  /*0440*/  LEA.HI R16, R9, R22, RZ, 0x1 ;  /* 0x0000001609107211 */ /* 0x000fe200078f08ff */
[----:B------:R-:W-:Y:S01]  /*0450*/  IMAD.MOV.U32 R6, RZ, RZ, RZ ;  /* 0x000000ffff067224 */ /* 0x000fe200078e00ff */
[----:B------:R-:W-:Y:S01]  /*0460*/  SHF.R.S32.HI R9, RZ, 0x1f, R10 ;  /* 0x0000001fff097819 */ /* 0x000fe2000001140a */
[----:B------:R-:W-:Y:S01]  /*0470*/  IMAD R0, R0, R3, RZ ;  /* 0x0000000300007224 */ /* 0x000fe200078e02ff */
[-C--:B------:R-:W-:Y:S02]  /*0480*/  LEA.HI R14, R10, R10.reuse, RZ, 0x1 ;  /* 0x0000000a0a0e7211 */ /* 0x080fe400078f08ff */
[----:B------:R-:W-:Y:S01]  /*0490*/  LEA.HI R114, R9, R10, RZ, 0x3 ;  /* 0x0000000a09727211 */ /* 0x000fe200078f18ff */
[----:B------:R-:W-:Y:S01]  /*04a0*/  IMAD.HI.U32 R0, R7, R0, R6 ;  /* 0x0000000007007227 */ /* 0x000fe200078e0006 */
[----:B------:R-:W-:-:S02]  /*04b0*/  IABS R9, R13 ;  /* 0x0000000d00097213 */ /* 0x000fc40000000000 */
[----:B------:R-:W-:Y:S01]  /*04c0*/  SHF.R.S32.HI R23, RZ, 0x1f, R22 ;  /* 0x0000001fff177819 */ /* 0x000fe20000011416 */
[----:B------:R-:W-:Y:S01]  /*04d0*/  IMAD.SHL.U32 R114, R114, 0x20, RZ ;  /* 0x0000002072727824 */ /* 0x000fe200078e00ff */
[----:B------:R-:W-:Y:S01]  /*04e0*/  IADD3 R20, P0, R22, R19, RZ ;  /* 0x0000001316147210 */ /* 0x000fe20007f1e0ff */
[----:B------:R-:W-:Y:S01]  /*04f0*/  IMAD.HI.U32 R0, R0, R9, RZ ;  /* 0x0000000900007227 */ /* 0x000fe200078e00ff */
[----:B------:R-:W-:Y:S02]  /*0500*/  LOP3.LUT R115, R14, 0x7fffffe, RZ, 0xc0, !PT ;  /* 0x07fffffe0e737812 */ /* 0x000fe400078ec0ff */
[----:B------:R-:W-:Y:S01]  /*0510*/  SHF.R.S32.HI R29, RZ, 0x1f, R28 ;  /* 0x0000001fff1d7819 */ /* 0x000fe2000001141c */
[----:B------:R-:W-:Y:S01]  /*0520*/  IMAD.MOV R18, RZ, RZ, -R0 ;  /* 0x000000ffff127224 */ /* 0x000fe200078e0a00 */
[----:B------:R-:W-:Y:S01]  /*0530*/  LEA.HI.X.SX32 R19, R19, R23, 0x1, P0 ;  /* 0x0000001713137211 */ /* 0x000fe200000f0eff */
[----:B------:R-:W-:Y:S01]  /*0540*/  IMAD.IADD R115, R10, 0x1, -R115 ;  /* 0x000000010a737824 */ /* 0x000fe200078e0a73 */
[----:B------:R-:W-:Y:S01]  /*0550*/  LOP3.LUT R16, R16, 0x7fffffe, RZ, 0xc0, !PT ;  /* 0x07fffffe10107812 */ /* 0x000fe200078ec0ff */
[----:B------:R-:W-:Y:S01]  /*0560*/  IMAD R18, R3, R18, R9 ;  /* 0x0000001203127224 */ /* 0x000fe200078e0209 */
[----:B------:R-:W-:Y:S01]  /*0570*/  SHF.R.S32.HI R10, RZ, 0x1f, R13 ;  /* 0x0000001fff0a7819 */ /* 0x000fe2000001140d */
[----:B------:R-:W-:Y:S01]  /*0580*/  IMAD.WIDE.U32 R24, R12, c[0x0][0x178], R28 ;  /* 0x00005e000c187a25 */ /* 0x000fe200078e001c */
[----:B------:R-:W-:-:S02]  /*0590*/  LEA.HI R116, R116, R113, RZ, 0x5 ;  /* 0x0000007174747211 */ /* 0x000fc400078f28ff */
[----:B------:R-:W-:Y:S01]  /*05a0*/  ISETP.GT.U32.AND P2, PT, R3, R18, PT ;  /* 0x000000120300720c */ /* 0x000fe20003f44070 */
[----:B------:R-:W-:Y:S01]  /*05b0*/  IMAD R7, R19, c[0x0][0x198], RZ ;  /* 0x0000660013077a24 */ /* 0x000fe200078e02ff */
[----:B------:R-:W-:Y:S01]  /*05c0*/  SHF.R.S32.HI R9, RZ, 0x5, R116 ;  /* 0x00000005ff097819 */ /* 0x000fe20000011474 */
[----:B------:R-:W-:Y:S01]  /*05d0*/  IMAD.IADD R16, R22, 0x1, -R16 ;  /* 0x0000000116107824 */ /* 0x000fe200078e0a10 */
[----:B------:R-:W-:Y:S01]  /*05e0*/  SHF.R.S32.HI R4, RZ, 0x1, R4 ;  /* 0x00000001ff047819 */ /* 0x000fe20000011404 */
[----:B------:R-:W-:Y:S01]  /*05f0*/  IMAD.WIDE R26, R26, 0x80, R22 ;  /* 0x000000801a1a7825 */ /* 0x000fe200078e0216 */
[----:B------:R-:W-:Y:S02]  /*0600*/  LOP3.LUT R114, R114, 0xffffff00, RZ, 0xc0, !PT ;  /* 0xffffff0072727812 */ /* 0x000fe400078ec0ff */
[----:B------:R-:W-:Y:S01]  /*0610*/  LOP3.LUT R230, R116, 0xffffffe0, RZ, 0xc0, !PT ;  /* 0xffffffe074e67812 */ /* 0x000fe200078ec0ff */
[----:B------:R-:W-:Y:S01]  /*0620*/  IMAD.IADD R25, R25, 0x1, R17 ;  /* 0x0000000119197824 */ /* 0x000fe200078e0211 */
[----:B------:R-:W-:Y:S01]  /*0630*/  SHF.R.S32.HI R17, RZ, 0x1f, R14 ;  /* 0x0000001fff117819 */ /* 0x000fe2000001140e */
[----:B------:R-:W-:-:S02]  /*0640*/  IMAD R10, R10, c[0x0][0x1a8], RZ ;  /* 0x00006a000a0a7a24 */ /* 0x000fc400078e02ff */
[----:B------:R-:W-:Y:S01]  /*0650*/  IMAD R7, R20, c[0x0][0x19c], R7 ;  /* 0x0000670014077a24 */ /* 0x000fe200078e0207 */
[----:B------:R-:W-:Y:S01]  /*0660*/  @!P2 IADD3 R0, R0, 0x1, RZ ;  /* 0x000000010000a810 */ /* 0x000fe20007ffe0ff */
[----:B------:R-:W-:-:S04]  /*0670*/  IMAD.WIDE.U32 R22, R20, c[0x0][0x198], R28 ;  /* 0x0000660014167a25 */ /* 0x000fc800078e001c */
[----:B------:R-:W-:Y:S01]  /*0680*/  IMAD R10, R13, c[0x0][0x1ac], R10 ;  /* 0x00006b000d0a7a24 */ /* 0x000fe200078e020a */
[----:B------:R-:W-:Y:S01]  /*0690*/  IADD3 R23, R23, R7, RZ ;  /* 0x0000000717177210 */ /* 0x000fe20007ffe0ff */
[----:B------:R-:W-:-:S04]  /*06a0*/  IMAD.WIDE.U32 R24, R13, c[0x0][0x1a8], R24 ;  /* 0x00006a000d187a25 */ /* 0x000fc800078e0018 */
[----:B------:R-:W-:Y:S02]  /*06b0*/  IMAD R19, R19, c[0x0][0x1a0], RZ ;  /* 0x0000680013137a24 */ /* 0x000fe400078e02ff */
[----:B------:R-:W-:Y:S02]  /*06c0*/  @!P2 IMAD.IADD R18, R18, 0x1, -R3 ;  /* 0x000000011212a824 */ /* 0x000fe400078e0a03 */
[----:B------:R-:W-:Y:S02]  /*06d0*/  IMAD R7, R27, c[0x0][0x190], RZ ;  /* 0x000064001b077a24 */ /* 0x000fe400078e02ff */
[----:B------:R-:W-:Y:S01]  /*06e0*/  IMAD.IADD R25, R25, 0x1, R10 ;  /* 0x0000000119197824 */ /* 0x000fe200078e020a */
[----:B------:R-:W-:Y:S01]  /*06f0*/  ISETP.GE.U32.AND P3, PT, R18, R3, PT ;  /* 0x000000031200720c */ /* 0x000fe20003f66070 */
[C---:B------:R-:W-:Y:S02]  /*0700*/  IMAD R6, R20.reuse, c[0x0][0x1a4], R19 ;  /* 0x0000690014067a24 */ /* 0x040fe400078e0213 */
[----:B------:R-:W-:-:S04]  /*0710*/  IMAD.WIDE.U32 R20, R20, c[0x0][0x1a0], R28 ;  /* 0x0000680014147a25 */ /* 0x000fc800078e001c */
[C---:B------:R-:W-:Y:S02]  /*0720*/  IMAD R7, R26.reuse, c[0x0][0x194], R7 ;  /* 0x000065001a077a24 */ /* 0x040fe400078e0207 */
[----:B------:R-:W-:Y:S02]  /*0730*/  IMAD R16, R9, 0x8, R16 ;  /* 0x0000000809107824 */ /* 0x000fe400078e0210 */
[----:B------:R-:W-:Y:S02]  /*0740*/  IMAD.WIDE.U32 R26, R26, c[0x0][0x190], R24 ;  /* 0x000064001a1a7a25 */ /* 0x000fe400078e0018 */
[----:B------:R-:W-:Y:S02]  /*0750*/  @P3 IADD3 R0, R0, 0x1, RZ ;  /* 0x0000000100003810 */ /* 0x000fe40007ffe0ff */
[----:B------:R-:W-:Y:S01]  /*0760*/  IMAD.IADD R21, R21, 0x1, R6 ;  /* 0x0000000115157824 */ /* 0x000fe200078e0206 */
[----:B------:R-:W-:Y:S01]  /*0770*/  SHF.R.S32.HI R6, RZ, 0x1, R14 ;  /* 0x00000001ff067819 */ /* 0x000fe2000001140e */
[----:B------:R-:W-:Y:S01]  /*0780*/  IMAD.U32 R15, R16, 0x20, R15 ;  /* 0x00000020100f7824 */ /* 0x000fe200078e000f */
[----:B------:R-:W-:Y:S01]  /*0790*/  LEA R16, P0, R26, c[0x0][0x160], 0x1 ;  /* 0x000058001a107a11 */ /* 0x000fe200078008ff */
[----:B------:R-:W-:Y:S01]  /*07a0*/  IMAD.IADD R7, R27, 0x1, R7 ;  /* 0x000000011b077824 */ /* 0x000fe200078e0207 */
[----:B------:R-:W-:Y:S01]  /*07b0*/  LEA.HI R10, R17, R6, RZ, 0x2 ;  /* 0x00000006110a7211 */ /* 0x000fe200078f10ff */
[----:B------:R-:W-:-:S02]  /*07c0*/  IMAD R13, R11, c[0x0][0x180], RZ ;  /* 0x000060000b0d7a24 */ /* 0x000fc400078e02ff */
[----:B------:R-:W-:Y:S01]  /*07d0*/  IMAD R11, R11, c[0x0][0x188], RZ ;  /* 0x000062000b0b7a24 */ /* 0x000fe200078e02ff */
[----:B------:R-:W-:Y:S01]  /*07e0*/  LEA.HI.X R17, R26, c[0x0][0x164], R7, 0x1, P0 ;  /* 0x000059001a117a11 */ /* 0x000fe200000f0c07 */
[C---:B------:R-:W-:Y:S01]  /*07f0*/  IMAD R226, R12.reuse, c[0x0][0x184], R13 ;  /* 0x000061000ce27a24 */ /* 0x040fe200078e020d */
[----:B------:R-:W-:Y:S01]  /*0800*/  ISETP.NE.AND P0, PT, RZ, c[0x0][0x1c8], PT ;  /* 0x00007200ff007a0c */ /* 0x000fe20003f05270 */
[----:B------:R-:W-:Y:S01]  /*0810*/  IMAD R224, R12, c[0x0][0x18c], R11 ;  /* 0x000063000ce07a24 */ /* 0x000fe200078e020b */
[----:B------:R-:W-:Y:S01]  /*0820*/  LOP3.LUT R3, R10, 0xfffffffc, RZ, 0xc0, !PT ;  /* 0xfffffffc0a037812 */ /* 0x000fe200078ec0ff */
[----:B------:R-:W-:Y:S01]  /*0830*/  IMAD.MOV.U32 R10, RZ, RZ, R0 ;  /* 0x000000ffff0a7224 */ /* 0x000fe200078e0000 */
[----:B------:R-:W-:Y:S01]  /*0840*/  LEA.HI.SX32 R11, R164, 0xffffffff, 0x1a ;  /* 0xffffffffa40b7811 */ /* 0x000fe200078fd2ff */
[----:B------:R-:W-:-:S03]  /*0850*/  IMAD.WIDE.U32 R22, R12, c[0x0][0x180], R22 ;  /* 0x000060000c167a25 */ /* 0x000fc600078e0016 */
[----:B------:R-:W-:Y:S01]  /*0860*/  @!P1 IADD3 R10, -R10, RZ, RZ ;  /* 0x000000ff0a0a9210 */ /* 0x000fe20007ffe1ff */
[----:B------:R-:W-:Y:S01]  /*0870*/  IMAD.WIDE.U32 R12, R12, c[0x0][0x188], R20 ;  /* 0x000062000c0c7a25 */ /* 0x000fe200078e0014 */
[----:B------:R-:W-:-:S03]  /*0880*/  IADD3 R227, R23, R226, RZ ;  /* 0x000000e217e37210 */ /* 0x000fc60007ffe0ff */
[----:B------:R-:W-:Y:S01]  /*0890*/  IMAD.IADD R3, R6, 0x1, -R3 ;  /* 0x0000000106037824 */ /* 0x000fe200078e0a03 */
[----:B------:R-:W-:Y:S01]  /*08a0*/  @!P0 LOP3.LUT R10, RZ, c[0x0][0x1c8], RZ, 0x33, !PT ;  /* 0x00007200ff0a8a12 */ /* 0x000fe200078e33ff */
[----:B------:R-:W-:Y:S02]  /*08b0*/  IMAD.MOV.U32 R6, RZ, RZ, c[0x0][0x190] ;  /* 0x00006400ff067624 */ /* 0x000fe400078e00ff */
[----:B------:R-:W-:Y:S01]  /*08c0*/  IMAD.SHL.U32 R223, R15, 0x2, RZ ;  /* 0x000000020fdf7824 */ /* 0x000fe200078e00ff */
[----:B------:R-:W-:Y:S01]  /*08d0*/  SHF.R.S32.HI R15, RZ, 0x1f, R11 ;  /* 0x0000001fff0f7819 */ /* 0x000fe2000001140b */
[----:B------:R-:W-:Y:S01]  /*08e0*/  IMAD.IADD R225, R13, 0x1, R224 ;  /* 0x000000010de17824 */ /* 0x000fe200078e02e0 */
[----:B------:R-:W-:Y:S01]  /*08f0*/  SHF.R.S32.HI R13, RZ, 0x1f, R10 ;  /* 0x0000001fff0d7819 */ /* 0x000fe2000001140a */
[C---:B------:R-:W-:Y:S01]  /*0900*/  IMAD.SHL.U32 R7, R6.reuse, 0x40, RZ ;  /* 0x0000004006077824 */ /* 0x040fe200078e00ff */
[----:B------:R1:W-:Y:S01]  /*0910*/  LDGSTS.E.BYPASS.LTC128B.128 [R223], [R16.64] ;  /* 0x0000000010df7fae */ /* 0x0003e2000b901d48 */
[----:B------:R-:W-:Y:S01]  /*0920*/  IMAD.MOV.U32 R226, RZ, RZ, R22 ;  /* 0x000000ffffe27224 */ /* 0x000fe200078e0016 */
[----:B------:R-:W-:Y:S01]  /*0930*/  SHF.L.U64.HI R6, R6, R221, c[0x0][0x194] ;  /* 0x0000650006067619 */ /* 0x000fe200000102dd */
[----:B------:R-:W-:Y:S01]  /*0940*/  IMAD R229, R13, c[0x0][0x1b0], RZ ;  /* 0x00006c000de57a24 */ /* 0x000fe200078e02ff */
[----:B------:R1:W-:Y:S01]  /*0950*/  LDGSTS.E.BYPASS.LTC128B.128 [R223+0x2000], [R16.64+0x40] ;  /* 0x0200004010df7fae */ /* 0x0003e2000b901d48 */
[----:B------:R-:W-:Y:S01]  /*0960*/  IMAD.WIDE.U32 R226, R10, c[0x0][0x1b0], R226 ;  /* 0x00006c000ae27a25 */ /* 0x000fe200078e00e2 */
[----:B------:R-:W-:-:S02]  /*0970*/  LOP3.LUT P1, RZ, R3, 0x2, RZ, 0xc0, !PT ;  /* 0x0000000203ff7812 */ /* 0x000fc4000782c0ff */
[----:B------:R1:W-:Y:S01]  /*0980*/  LDGSTS.E.BYPASS.LTC128B.128 [R223+0x4000], [R16.64+0x80] ;  /* 0x0400008010df7fae */ /* 0x0003e2000b901d48 */
[----:B------:R-:W-:Y:S02]  /*0990*/  IMAD R229, R10, c[0x0][0x1b4], R229 ;  /* 0x00006d000ae57a24 */ /* 0x000fe400078e02e5 */
[----:B------:R-:W-:Y:S02]  /*09a0*/  IMAD R0, R219, R11, RZ ;  /* 0x0000000bdb007224 */ /* 0x000fe400078e02ff */
[----:B------:R-:W-:Y:S02]  /*09b0*/  IMAD.IADD R229, R227, 0x1, R229 ;  /* 0x00000001e3e57824 */ /* 0x000fe400078e02e5 */
[----:B------:R-:W-:Y:S02]  /*09c0*/  IMAD.MOV.U32 R228, RZ, RZ, R226 ;  /* 0x000000ffffe47224 */ /* 0x000fe400078e00e2 */
[-C--:B------:R-:W-:Y:S02]  /*09d0*/  IMAD R0, R15, R220.reuse, R0 ;  /* 0x000000dc0f007224 */ /* 0x080fe400078e0200 */
[----:B------:R-:W-:-:S04]  /*09e0*/  IMAD.WIDE.U32 R20, R11, R220, R228 ;  /* 0x000000dc0b147225 */ /* 0x000fc800078e00e4 */
[----:B------:R-:W-:Y:S02]  /*09f0*/  IMAD.IADD R0, R21, 0x1, R0 ;  /* 0x0000000115007824 */ /* 0x000fe400078e0200 */
[----:B------:R-:W-:Y:S02]  /*0a00*/  IMAD.MOV.U32 R224, RZ, RZ, R12 ;  /* 0x000000ffffe07224 */ /* 0x000fe400078e000c */
[----:B------:R-:W-:Y:S02]  /*0a10*/  IMAD R13, R13, c[0x0][0x1b8], RZ ;  /* 0x00006e000d0d7a24 */ /* 0x000fe400078e02ff */
[----:B------:R-:W-:-:S04]  /*0a20*/  IMAD.WIDE.U32 R224, R10, c[0x0][0x1b8], R224 ;  /* 0x00006e000ae07a25 */ /* 0x000fc800078e00e0 */
[----:B------:R-:W-:Y:S01]  /*0a30*/  IMAD R13, R10, c[0x0][0x1bc], R13 ;  /* 0x00006f000a0d7a24 */ /* 0x000fe200078e020d */
[----:B-1----:R-:W-:Y:S01]  /*0a40*/  IADD3 R16, P0, R7, R16, RZ ;  /* 0x0000001007107210 */ /* 0x002fe20007f1e0ff */
[----:B------:R-:W-:Y:S02]  /*0a50*/  IMAD R12, R9, 0x200, R114 ;  /* 0x00000200090c7824 */ /* 0x000fe400078e0272 */
[----:B------:R-:W-:Y:S02]  /*0a60*/  IMAD.IADD R218, R225, 0x1, R13 ;  /* 0x00000001e1da7824 */ /* 0x000fe400078e020d */
[C---:B------:R-:W-:Y:S01]  /*0a70*/  IMAD.X R17, R6.reuse, 0x1, R17, P0 ;  /* 0x0000000106117824 */ /* 0x040fe200000e0611 */
[----:B------:R-:W-:Y:S01]  /*0a80*/  IADD3 R18, P0, R7, R16, RZ ;  /* 0x0000001007127210 */ /* 0x000fe20007f1e0ff */
[C---:B------:R-:W-:Y:S02]  /*0a90*/  IMAD R217, R115.reuse, 0x20, R12 ;  /* 0x0000002073d97824 */ /* 0x040fe400078e020c */
[----:B------:R-:W-:Y:S01]  /*0aa0*/  IMAD R115, R115, 0x20, R114 ;  /* 0x0000002073737824 */ /* 0x000fe200078e0272 */
[----:B------:R-:W-:Y:S01]  /*0ab0*/  IADD3.X R19, R6, R17, RZ, P0, !PT ;  /* 0x0000001106137210 */ /* 0x000fe200007fe4ff */
[----:B------:R1:W-:Y:S01]  /*0ac0*/  LDGSTS.E.BYPASS.LTC128B.128 [R223+0x800], [R16.64] ;  /* 0x0080000010df7fae */ /* 0x0003e2000b901d48 */
[----:B------:R-:W-:Y:S01]  /*0ad0*/  IADD3 R22, P0, R7, R18, RZ ;  /* 0x0000001207167210 */ /* 0x000fe20007f1e0ff */
[----:B------:R-:W-:-:S02]  /*0ae0*/  IMAD.SHL.U32 R7, R4, 0x40, RZ ;  /* 0x0000004004077824 */ /* 0x000fc400078e00ff */
[----:B------:R1:W-:Y:S01]  /*0af0*/  LDGSTS.E.BYPASS.LTC128B.128 [R223+0x2800], [R16.64+0x40] ;  /* 0x0280004010df7fae */ /* 0x0003e2000b901d48 */
[----:B------:R-:W-:Y:S02]  /*0b00*/  IMAD.IADD R230, R113, 0x1, -R230 ;  /* 0x0000000171e67824 */ /* 0x000fe400078e0ae6 */
[----:B------:R-:W-:Y:S01]  /*0b10*/  IMAD.X R23, R6, 0x1, R19, P0 ;  /* 0x0000000106177824 */ /* 0x000fe200000e0613 */
[C---:B------:R-:W-:Y:S01]  /*0b20*/  LEA R24, P0, R20.reuse, c[0x0][0x168], 0x1 ;  /* 0x00005a0014187a11 */ /* 0x040fe200078008ff */
[----:B------:R1:W-:Y:S01]  /*0b30*/  LDGSTS.E.BYPASS.LTC128B.128 [R223+0x4800], [R16.64+0x80] ;  /* 0x0480008010df7fae */ /* 0x0003e2000b901d48 */
[----:B------:R-:W-:Y:S02]  /*0b40*/  LOP3.LUT R7, R7, 0xc0, RZ, 0xc0, !PT ;  /* 0x000000c007077812 */ /* 0x000fe400078ec0ff */
[----:B------:R-:W-:Y:S01]  /*0b50*/  LEA.HI.X R25, R20, c[0x0][0x16c], R0, 0x1, P0 ;  /* 0x00005b0014197a11 */ /* 0x000fe200000f0c00 */
[----:B------:R2:W-:Y:S01]  /*0b60*/  LDGSTS.E.BYPASS.LTC128B.128 [R223+0x1000], [R18.64] ;  /* 0x0100000012df7fae */ /* 0x0005e2000b901d48 */
[----:B------:R-:W-:Y:S01]  /*0b70*/  IMAD R0, R15, c[0x0][0x1a0], RZ ;  /* 0x000068000f007a24 */ /* 0x000fe200078e02ff */
[----:B------:R-:W-:-:S02]  /*0b80*/  LOP3.LUT R8, R7, 0x8, R8, 0xf8, !PT ;  /* 0x0000000807087812 */ /* 0x000fc400078ef808 */
[----:B------:R2:W-:Y:S01]  /*0b90*/  LDGSTS.E.BYPASS.LTC128B.128 [R223+0x3000], [R18.64+0x40] ;  /* 0x0300004012df7fae */ /* 0x0005e2000b901d48 */
[C---:B------:R-:W-:Y:S02]  /*0ba0*/  IMAD R15, R11.reuse, c[0x0][0x1a4], R0 ;  /* 0x000069000b0f7a24 */ /* 0x040fe400078e0200 */
[----:B------:R-:W-:Y:S01]  /*0bb0*/  IMAD R0, R2, 0x8, R5 ;  /* 0x0000000802007824 */ /* 0x000fe200078e0205 */
[----:B------:R2:W-:Y:S01]  /*0bc0*/  LDGSTS.E.BYPASS.LTC128B.128 [R223+0x5000], [R18.64+0x80] ;  /* 0x0500008012df7fae */ /* 0x0005e2000b901d48 */
[----:B------:R-:W-:Y:S01]  /*0bd0*/  SHF.R.U32.HI R5, RZ, 0x3, R7 ;  /* 0x00000003ff057819 */ /* 0x000fe20000011607 */
[----:B------:R-:W-:Y:S02]  /*0be0*/  IMAD.WIDE.U32 R10, R11, c[0x0][0x1a0], RZ ;  /* 0x000068000b0a7a25 */ /* 0x000fe400078e00ff */
[----:B------:R3:W-:Y:S01]  /*0bf0*/  LDGSTS.E.BYPASS.LTC128B.128 [R223+0x1800], [R22.64] ;  /* 0x0180000016df7fae */ /* 0x0007e2000b901d48 */
[----:B------:R-:W-:Y:S01]  /*0c00*/  LOP3.LUT R5, R8, R5, RZ, 0x3c, !PT ;  /* 0x0000000508057212 */ /* 0x000fe200078e3cff */
[----:B------:R-:W-:Y:S01]  /*0c10*/  IMAD.SHL.U32 R7, R3, 0x40, RZ ;  /* 0x0000004003077824 */ /* 0x000fe200078e00ff */
[----:B------:R-:W-:Y:S01]  /*0c20*/  IADD3 R11, R11, R15, RZ ;  /* 0x0000000f0b0b7210 */ /* 0x000fe20007ffe0ff */
[----:B------:R3:W-:Y:S01]  /*0c30*/  LDGSTS.E.BYPASS.LTC128B.128 [R223+0x3800], [R22.64+0x40] ;  /* 0x0380004016df7fae */ /* 0x0007e2000b901d48 */
[----:B------:R-:W-:-:S02]  /*0c40*/  IMAD.SHL.U32 R2, R2, 0x8, RZ ;  /* 0x0000000802027824 */ /* 0x000fc400078e00ff */
[----:B------:R-:W-:Y:S01]  /*0c50*/  LOP3.LUT R7, R7, 0xc0, RZ, 0xc0, !PT ;  /* 0x000000c007077812 */ /* 0x000fe200078ec0ff */
[----:B------:R3:W-:Y:S01]  /*0c60*/  LDGSTS.E.BYPASS.LTC128B.128 [R223+0x5800], [R22.64+0x80] ;  /* 0x0580008016df7fae */ /* 0x0007e2000b901d48 */
[----:B------:R-:W-:Y:S01]  /*0c70*/  IMAD.MOV.U32 R8, RZ, RZ, c[0x0][0x1a0] ;  /* 0x00006800ff087624 */ /* 0x000fe200078e00ff */
[----:B-1----:R-:W-:Y:S02]  /*0c80*/  IADD3 R16, P0, R220, R24, RZ ;  /* 0x00000018dc107210 */ /* 0x002fe40007f1e0ff */
[----:B------:R1:W-:Y:S01]  /*0c90*/  LDGSTS.E.BYPASS.LTC128B.128 [R223+0x6000], [R24.64] ;  /* 0x0600000018df7fae */ /* 0x0003e2000b901d48 */
[----:B------:R-:W-:Y:S01]  /*0ca0*/  LOP3.LUT R2, R7, 0x8, R2, 0xf8, !PT ;  /* 0x0000000807027812 */ /* 0x000fe200078ef802 */
[----:B------:R-:W-:Y:S01]  /*0cb0*/  IMAD.U32 R0, R0, 0x20, R5 ;  /* 0x0000002000007824 */ /* 0x000fe200078e0005 */
[----:B------:R-:W-:Y:S01]  /*0cc0*/  SHF.R.U32.HI R7, RZ, 0x3, R7 ;  /* 0x00000003ff077819 */ /* 0x000fe20000011607 */
[----:B------:R-:W-:Y:S01]  /*0cd0*/  IMAD.X R17, R219, 0x1, R25, P0 ;  /* 0x00000001db117824 */ /* 0x000fe200000e0619 */
[----:B------:R1:W-:Y:S01]  /*0ce0*/  LDGSTS.E.BYPASS.LTC128B.128 [R223+0x7000], [R24.64+0x40] ;  /* 0x0700004018df7fae */ /* 0x0003e2000b901d48 */
[----:B------:R-:W-:Y:S01]  /*0cf0*/  LEA R6, P0, R10, R224, 0x6 ;  /* 0x000000e00a067211 */ /* 0x000fe200078030ff */
[----:B------:R-:W-:Y:S01]  /*0d00*/  IMAD.SHL.U32 R118, R0, 0x2, RZ ;  /* 0x0000000200767824 */ /* 0x000fe200078e00ff */
[----:B------:R-:W-:Y:S01]  /*0d10*/  SHF.L.U32 R222, R8, 0x6, RZ ;  /* 0x0000000608de7819 */ /* 0x000fe200000006ff */
[----:B------:R1:W-:Y:S01]  /*0d20*/  LDGSTS.E.BYPASS.LTC128B.128 [R223+0x8000], [R24.64+0x80] ;  /* 0x0800008018df7fae */ /* 0x0003e2000b901d48 */
[----:B------:R-:W-:-:S02]  /*0d30*/  LEA.HI.X R11, R10, R218, R11, 0x6, P0 ;  /* 0x000000da0a0b7211 */ /* 0x000fc400000f340b */
[----:B------:R-:W-:Y:S01]  /*0d40*/  LEA R10, P0, R6, c[0x0][0x170], 0x1 ;  /* 0x00005c00060a7a11 */ /* 0x000fe200078008ff */
[----:B------:R2:W-:Y:S01]  /*0d50*/  LDGSTS.E.BYPASS.LTC128B.128 [R223+0x6800], [R16.64] ;  /* 0x0680000010df7fae */ /* 0x0005e2000b901d48 */
[----:B------:R-:W-:Y:S02]  /*0d60*/  LOP3.LUT R2, R2, R7, RZ, 0x3c, !PT ;  /* 0x0000000702027212 */ /* 0x000fe400078e3cff */
[----:B------:R-:W-:Y:S01]  /*0d70*/  LEA.HI.X R11, R6, c[0x0][0x174], R11, 0x1, P0 ;  /* 0x00005d00060b7a11 */ /* 0x000fe200000f0c0b */
[----:B------:R2:W-:Y:S01]  /*0d80*/  LDGSTS.E.BYPASS.LTC128B.128 [R223+0x7800], [R16.64+0x40] ;  /* 0x0780004010df7fae */ /* 0x0005e2000b901d48 */
[----:B------:R-:W-:Y:S01]  /*0d90*/  SHF.L.U64.HI R221, R8, R221, c[0x0][0x1a4] ;  /* 0x0000690008dd7619 */ /* 0x000fe200000102dd */
[----:B------:R-:W-:Y:S01]  /*0da0*/  IMAD.IADD R217, R2, 0x1, R217 ;  /* 0x0000000102d97824 */ /* 0x000fe200078e02d9 */
[----:B------:R-:W-:Y:S01]  /*0db0*/  IADD3 R6, P0, R222, R10, RZ ;  /* 0x0000000ade067210 */ /* 0x000fe20007f1e0ff */
[----:B------:R2:W-:Y:S01]  /*0dc0*/  LDGSTS.E.BYPASS.LTC128B.128 [R223+0x8800], [R16.64+0x80] ;  /* 0x0880008010df7fae */ /* 0x0005e2000b901d48 */
[----:B------:R-:W-:Y:S01]  /*0dd0*/  LEA R216, R0, 0x6000, 0x1 ;  /* 0x0000600000d87811 */ /* 0x000fe200078e08ff */
[----:B------:R-:W-:-:S02]  /*0de0*/  IMAD.SHL.U32 R217, R217, 0x2, RZ ;  /* 0x00000002d9d97824 */ /* 0x000fc400078e00ff */
[----:B------:R-:W0:Y:S01]  /*0df0*/  LDGDEPBAR ;  /* 0x00000000000079af */ /* 0x000e220000000000 */
[----:B------:R-:W-:Y:S01]  /*0e00*/  IMAD.X R7, R221, 0x1, R11, P0 ;  /* 0x00000001dd077824 */ /* 0x000fe200000e060b */
[----:B------:R-:W-:Y:S01]  /*0e10*/  LOP3.LUT P0, RZ, R4, 0x2, RZ, 0xc0, !PT ;  /* 0x0000000204ff7812 */ /* 0x000fe2000780c0ff */
[----:B------:R-:W-:Y:S01]  /*0e20*/  IMAD.IADD R2, R2, 0x1, R115 ;  /* 0x0000000102027824 */ /* 0x000fe200078e0273 */
[----:B------:R-:W-:-:S04]  /*0e30*/  MOV R4, 0x20 ;  /* 0x0000002000047802 */ /* 0x000fc80000000f00 */
[C---:B------:R-:W-:Y:S02]  /*0e40*/  SEL R3, R4.reuse, 0xffffffe0, !P0 ;  /* 0xffffffe004037807 */ /* 0x040fe40004000000 */
[----:B------:R-:W-:Y:S02]  /*0e50*/  SEL R0, R4, 0xffffffe0, !P1 ;  /* 0xffffffe004007807 */ /* 0x000fe40004800000 */
[----:B------:R-:W-:Y:S01]  /*0e60*/  ISETP.GE.AND P0, PT, R117, 0x41, PT ;  /* 0x000000417500780c */ /* 0x000fe20003f06270 */
[----:B------:R-:W-:Y:S02]  /*0e70*/  IMAD.IADD R214, R216, 0x1, R3 ;  /* 0x00000001d8d67824 */ /* 0x000fe400078e0203 */
[----:B------:R-:W-:Y:S01]  /*0e80*/  IMAD.IADD R215, R217, 0x1, R0 ;  /* 0x00000001d9d77824 */ /* 0x000fe200078e0200 */
[----:B------:R-:W-:-:S04]  /*0e90*/  DEPBAR.LE SB0, 0x0 ;  /* 0x000080000000791a */ /* 0x000fc80000000000 */
[----:B------:R-:W-:Y:S06]  /*0ea0*/  BAR.SYNC.DEFER_BLOCKING 0x0 ;  /* 0x0000000000007b1d */ /* 0x000fec0000010000 */
        /* <DEDUP_REMOVED lines=9> */
[----:B------:R-:W-:Y:S04]  /*0f40*/  LDSM.16.M88.4 R32, [R217] ;  /* 0x00000000d920783b */ /* 0x000fe80000000200 */
[----:B------:R-:W1:Y:S04]  /*0f50*/  LDSM.16.M88.4 R40, [R118+0x6000] ;  /* 0x006000007628783b */ /* 0x000e680000000200 */
[----:B------:R-:W2:Y:S04]  /*0f60*/  LDSM.16.M88.4 R12, [R217+0x1000] ;  /* 0x00100000d90c783b */ /* 0x000ea80000000200 */
[----:B------:R-:W2:Y:S04]  /*0f70*/  LDSM.16.M88.4 R64, [R118+0x6400] ;  /* 0x006400007640783b */ /* 0x000ea80000000200 */
[----:B------:R-:W3:Y:S04]  /*0f80*/  LDSM.16.M88.4 R48, [R118+0x6800] ;  /* 0x006800007630783b */ /* 0x000ee80000000200 */
[----:B------:R-:W3:Y:S04]  /*0f90*/  LDSM.16.M88.4 R88, [R118+0x6c00] ;  /* 0x006c00007658783b */ /* 0x000ee80000000200 */
[----:B------:R-:W-:Y:S04]  /*0fa0*/  LDSM.16.M88.4 R80, [R214] ;  /* 0x00000000d650783b */ /* 0x000fe80000000200 */
[----:B------:R-:W3:Y:S04]  /*0fb0*/  LDSM.16.M88.4 R84, [R215+0x1000] ;  /* 0x00100000d754783b */ /* 0x000ee80000000200 */
[----:B------:R-:W3:Y:S04]  /*0fc0*/  LDSM.16.M88.4 R76, [R214+0x400] ;  /* 0x00040000d64c783b */ /* 0x000ee80000000200 */
[----:B------:R-:W3:Y:S04]  /*0fd0*/  LDSM.16.M88.4 R72, [R214+0x800] ;  /* 0x00080000d648783b */ /* 0x000ee80000000200 */
[----:B------:R-:W4:Y:S04]  /*0fe0*/  LDSM.16.M88.4 R68, [R214+0xc00] ;  /* 0x000c0000d644783b */ /* 0x000f280000000200 */
[----:B------:R-:W4:Y:S01]  /*0ff0*/  LDSM.16.M88.4 R60, [R215] ;  /* 0x00000000d73c783b */ /* 0x000f220000000200 */
[-C--:B-1----:R-:W-:Y:S03]  /*1000*/  HMMA.16816.F32 R44, R32, R40.reuse, RZ ;  /* 0x00000028202c723c */ /* 0x082fe600000018ff */
[----:B------:R-:W-:Y:S04]  /*1010*/  LDSM.16.M88.4 R108, [R217+0x3000] ;  /* 0x00300000d96c783b */ /* 0x000fe80000000200 */
[----:B------:R-:W1:Y:S01]  /*1020*/  LDSM.16.M88.4 R104, [R118+0x7000] ;  /* 0x007000007668783b */ /* 0x000e620000000200 */
[C---:B--2---:R-:W-:Y:S03]  /*1030*/  HMMA.16816.F32 R56, R12.reuse, R40, RZ ;  /* 0x000000280c38723c */ /* 0x044fe600000018ff */
[----:B------:R-:W2:Y:S04]  /*1040*/  LDSM.16.M88.4 R100, [R118+0x7400] ;  /* 0x007400007664783b */ /* 0x000ea80000000200 */
[----:B------:R-:W1:Y:S01]  /*1050*/  LDSM.16.M88.4 R96, [R118+0x7800] ;  /* 0x007800007660783b */ /* 0x000e620000000200 */
[C---:B-----5:R-:W-:Y:S03]  /*1060*/  HMMA.16816.F32 R4, R12.reuse, R42, RZ ;  /* 0x0000002a0c04723c */ /* 0x060fe600000018ff */
[----:B------:R-:W5:Y:S04]  /*1070*/  LDSM.16.M88.4 R92, [R118+0x7c00] ;  /* 0x007c0000765c783b */ /* 0x000f680000000200 */
[----:B------:R-:W0:Y:S01]  /*1080*/  LDGDEPBAR ;  /* 0x00000000000079af */ /* 0x000e220000000000 */
[C---:B------:R-:W-:Y:S08]  /*1090*/  HMMA.16816.F32 R24, R12.reuse, R64, RZ ;  /* 0x000000400c18723c */ /* 0x040ff000000018ff */
[C---:B---3--:R-:W-:Y:S08]  /*10a0*/  HMMA.16816.F32 R28, R12.reuse, R48, RZ ;  /* 0x000000300c1c723c */ /* 0x048ff000000018ff */
[C---:B------:R-:W-:Y:S08]  /*10b0*/  HMMA.16816.F32 R16, R12.reuse, R66, RZ ;  /* 0x000000420c10723c */ /* 0x040ff000000018ff */
[----:B----4-:R-:W-:Y:S08]  /*10c0*/  HMMA.16816.F32 R8, R12, R50, RZ ;  /* 0x000000320c08723c */ /* 0x010ff000000018ff */
[C---:B------:R-:W-:Y:S08]  /*10d0*/  HMMA.16816.F32 R172, R32.reuse, R64, RZ ;  /* 0x0000004020ac723c */ /* 0x040ff000000018ff */
[C---:B------:R-:W-:Y:S08]  /*10e0*/  HMMA.16816.F32 R52, R32.reuse, R48, RZ ;  /* 0x000000302034723c */ /* 0x040ff000000018ff */
[----:B------:R-:W-:Y:S08]  /*10f0*/  HMMA.16816.F32 R40, R32, R42, RZ ;  /* 0x0000002a2028723c */ /* 0x000ff000000018ff */
[----:B------:R-:W-:Y:S08]  /*1100*/  HMMA.16816.F32 R20, R12, R88, RZ ;  /* 0x000000580c14723c */ /* 0x000ff000000018ff */
[C---:B------:R-:W-:Y:S08]  /*1110*/  HMMA.16816.F32 R64, R32.reuse, R66, RZ ;  /* 0x000000422040723c */ /* 0x040ff000000018ff */
[C---:B------:R-:W-:Y:S08]  /*1120*/  HMMA.16816.F32 R48, R32.reuse, R50, RZ ;  /* 0x000000322030723c */ /* 0x040ff000000018ff */
[----:B------:R-:W-:Y:S08]  /*1130*/  HMMA.16816.F32 R36, R32, R88, RZ ;  /* 0x000000582024723c */ /* 0x000ff000000018ff */
[-C--:B------:R-:W-:Y:S08]  /*1140*/  HMMA.16816.F32 R12, R12, R90.reuse, RZ ;  /* 0x0000005a0c0c723c */ /* 0x080ff000000018ff */
[----:B------:R-:W-:Y:S01]  /*1150*/  HMMA.16816.F32 R32, R32, R90, RZ ;  /* 0x0000005a2020723c */ /* 0x000fe200000018ff */
[----:B------:R-:W3:Y:S07]  /*1160*/  LDSM.16.M88.4 R88, [R217+0x2000] ;  /* 0x00200000d958783b */ /* 0x000eee0000000200 */
[C---:B------:R-:W-:Y:S08]  /*1170*/  HMMA.16816.F32 R56, R84.reuse, R80, R56 ;  /* 0x000000505438723c */ /* 0x040ff00000001838 */
[C---:B------:R-:W-:Y:S08]  /*1180*/  HMMA.16816.F32 R24, R84.reuse, R76, R24 ;  /* 0x0000004c5418723c */ /* 0x040ff00000001818 */
[C---:B------:R-:W-:Y:S08]  /*1190*/  HMMA.16816.F32 R28, R84.reuse, R72, R28 ;  /* 0x00000048541c723c */ /* 0x040ff0000000181c */
[C---:B------:R-:W-:Y:S08]  /*11a0*/  HMMA.16816.F32 R20, R84.reuse, R68, R20 ;  /* 0x000000445414723c */ /* 0x040ff00000001814 */
[C---:B------:R-:W-:Y:S08]  /*11b0*/  HMMA.16816.F32 R4, R84.reuse, R82, R4 ;  /* 0x000000525404723c */ /* 0x040ff00000001804 */
[C---:B------:R-:W-:Y:S08]  /*11c0*/  HMMA.16816.F32 R16, R84.reuse, R78, R16 ;  /* 0x0000004e5410723c */ /* 0x040ff00000001810 */
[C---:B------:R-:W-:Y:S08]  /*11d0*/  HMMA.16816.F32 R8, R84.reuse, R74, R8 ;  /* 0x0000004a5408723c */ /* 0x040ff00000001808 */
[----:B------:R-:W-:Y:S01]  /*11e0*/  HMMA.16816.F32 R12, R84, R70, R12 ;  /* 0x00000046540c723c */ /* 0x000fe2000000180c */
[----:B------:R-:W-:Y:S07]  /*11f0*/  LDSM.16.M88.4 R84, [R215+0x3000] ;  /* 0x00300000d754783b */ /* 0x000fee0000000200 */
[C---:B------:R-:W-:Y:S08]  /*1200*/  HMMA.16816.F32 R44, R60.reuse, R80, R44 ;  /* 0x000000503c2c723c */ /* 0x040ff0000000182c */
[C---:B------:R-:W-:Y:S08]  /*1210*/  HMMA.16816.F32 R172, R60.reuse, R76, R172 ;  /* 0x0000004c3cac723c */ /* 0x040ff000000018ac */
[C---:B------:R-:W-:Y:S08]  /*1220*/  HMMA.16816.F32 R52, R60.reuse, R72, R52 ;  /* 0x000000483c34723c */ /* 0x040ff00000001834 */
[C---:B------:R-:W-:Y:S08]  /*1230*/  HMMA.16816.F32 R36, R60.reuse, R68, R36 ;  /* 0x000000443c24723c */ /* 0x040ff00000001824 */
[C---:B------:R-:W-:Y:S01]  /*1240*/  HMMA.16816.F32 R40, R60.reuse, R82, R40 ;  /* 0x000000523c28723c */ /* 0x040fe20000001828 */
[----:B------:R-:W4:Y:S07]  /*1250*/  LDSM.16.M88.4 R80, [R214+0x1000] ;  /* 0x00100000d650783b */ /* 0x000f2e0000000200 */
[C---:B------:R-:W-:Y:S01]  /*1260*/  HMMA.16816.F32 R64, R60.reuse, R78, R64 ;  /* 0x0000004e3c40723c */ /* 0x040fe20000001840 */
[----:B------:R-:W3:Y:S07]  /*1270*/  LDSM.16.M88.4 R76, [R214+0x1400] ;  /* 0x00140000d64c783b */ /* 0x000eee0000000200 */
[C---:B------:R-:W-:Y:S01]  /*1280*/  HMMA.16816.F32 R48, R60.reuse, R74, R48 ;  /* 0x0000004a3c30723c */ /* 0x040fe20000001830 */
[----:B------:R-:W3:Y:S07]  /*1290*/  LDSM.16.M88.4 R72, [R214+0x1800] ;  /* 0x00180000d648783b */ /* 0x000eee0000000200 */
[----:B------:R-:W-:Y:S01]  /*12a0*/  HMMA.16816.F32 R32, R60, R70, R32 ;  /* 0x000000463c20723c */ /* 0x000fe20000001820 */
[----:B------:R-:W3:Y:S04]  /*12b0*/  LDSM.16.M88.4 R68, [R214+0x1c00] ;  /* 0x001c0000d644783b */ /* 0x000ee80000000200 */
[----:B------:R-:W3:Y:S03]  /*12c0*/  LDSM.16.M88.4 R60, [R215+0x2000] ;  /* 0x00200000d73c783b */ /* 0x000ee60000000200 */
[C---:B-1----:R-:W-:Y:S08]  /*12d0*/  HMMA.16816.F32 R56, R108.reuse, R104, R56 ;  /* 0x000000686c38723c */ /* 0x042ff00000001838 */
[C---:B--2---:R-:W-:Y:S08]  /*12e0*/  HMMA.16816.F32 R24, R108.reuse, R100, R24 ;  /* 0x000000646c18723c */ /* 0x044ff00000001818 */
[C---:B------:R-:W-:Y:S08]  /*12f0*/  HMMA.16816.F32 R4, R108.reuse, R106, R4 ;  /* 0x0000006a6c04723c */ /* 0x040ff00000001804 */
[C---:B------:R-:W-:Y:S08]  /*1300*/  HMMA.16816.F32 R16, R108.reuse, R102, R16 ;  /* 0x000000666c10723c */ /* 0x040ff00000001810 */
[C---:B------:R-:W-:Y:S08]  /*1310*/  HMMA.16816.F32 R28, R108.reuse, R96, R28 ;  /* 0x000000606c1c723c */ /* 0x040ff0000000181c */
[C---:B-----5:R-:W-:Y:S08]  /*1320*/  HMMA.16816.F32 R20, R108.reuse, R92, R20 ;  /* 0x0000005c6c14723c */ /* 0x060ff00000001814 */
[C---:B------:R-:W-:Y:S08]  /*1330*/  HMMA.16816.F32 R8, R108.reuse, R98, R8 ;  /* 0x000000626c08723c */ /* 0x040ff00000001808 */
[----:B------:R-:W-:Y:S01]  /*1340*/  HMMA.16816.F32 R12, R108, R94, R12 ;  /* 0x0000005e6c0c723c */ /* 0x000fe2000000180c */
[----:B------:R-:W-:Y:S07]  /*1350*/  LDSM.16.M88.4 R108, [R217+0x5000] ;  /* 0x00500000d96c783b */ /* 0x000fee0000000200 */
[C---:B---3--:R-:W-:Y:S08]  /*1360*/  HMMA.16816.F32 R44, R88.reuse, R104, R44 ;  /* 0x00000068582c723c */ /* 0x048ff0000000182c */
[C---:B------:R-:W-:Y:S01]  /*1370*/  HMMA.16816.F32 R40, R88.reuse, R106, R40 ;  /* 0x0000006a5828723c */ /* 0x040fe20000001828 */
[----:B------:R-:W1:Y:S07]  /*1380*/  LDSM.16.M88.4 R104, [R118+0x8000] ;  /* 0x008000007668783b */ /* 0x000e6e0000000200 */
[C---:B------:R-:W-:Y:S08]  /*1390*/  HMMA.16816.F32 R172, R88.reuse, R100, R172 ;  /* 0x0000006458ac723c */ /* 0x040ff000000018ac */
[C---:B------:R-:W-:Y:S01]  /*13a0*/  HMMA.16816.F32 R64, R88.reuse, R102, R64 ;  /* 0x000000665840723c */ /* 0x040fe20000001840 */
[----:B------:R-:W2:Y:S07]  /*13b0*/  LDSM.16.M88.4 R100, [R118+0x8400] ;  /* 0x008400007664783b */ /* 0x000eae0000000200 */
[C---:B------:R-:W-:Y:S08]  /*13c0*/  HMMA.16816.F32 R52, R88.reuse, R96, R52 ;  /* 0x000000605834723c */ /* 0x040ff00000001834 */
[C---:B------:R-:W-:Y:S01]  /*13d0*/  HMMA.16816.F32 R48, R88.reuse, R98, R48 ;  /* 0x000000625830723c */ /* 0x040fe20000001830 */
[----:B------:R-:W3:Y:S07]  /*13e0*/  LDSM.16.M88.4 R96, [R118+0x8800] ;  /* 0x008800007660783b */ /* 0x000eee0000000200 */
[C---:B------:R-:W-:Y:S08]  /*13f0*/  HMMA.16816.F32 R36, R88.reuse, R92, R36 ;  /* 0x0000005c5824723c */ /* 0x040ff00000001824 */
[----:B------:R-:W-:Y:S01]  /*1400*/  HMMA.16816.F32 R32, R88, R94, R32 ;  /* 0x0000005e5820723c */ /* 0x000fe20000001820 */
[----:B------:R-:W5:Y:S04]  /*1410*/  LDSM.16.M88.4 R92, [R118+0x8c00] ;  /* 0x008c0000765c783b */ /* 0x000f680000000200 */
[----:B------:R-:W1:Y:S03]  /*1420*/  LDSM.16.M88.4 R88, [R217+0x4000] ;  /* 0x00400000d958783b */ /* 0x000e660000000200 */
[C---:B----4-:R-:W-:Y:S08]  /*1430*/  HMMA.16816.F32 R56, R84.reuse, R80, R56 ;  /* 0x000000505438723c */ /* 0x050ff00000001838 */
        /* <DEDUP_REMOVED lines=9> */
[C---:B------:R-:W-:Y:S01]  /*14d0*/  HMMA.16816.F32 R40, R60.reuse, R82, R40 ;  /* 0x000000523c28723c */ /* 0x040fe20000001828 */
[----:B------:R-:W4:Y:S07]  /*14e0*/  LDSM.16.M88.4 R80, [R214+0x2000] ;  /* 0x00200000d650783b */ /* 0x000f2e0000000200 */
[C---:B------:R-:W-:Y:S08]  /*14f0*/  HMMA.16816.F32 R172, R60.reuse, R76, R172 ;  /* 0x0000004c3cac723c */ /* 0x040ff000000018ac */
[C---:B------:R-:W-:Y:S01]  /*1500*/  HMMA.16816.F32 R64, R60.reuse, R78, R64 ;  /* 0x0000004e3c40723c */ /* 0x040fe20000001840 */
[----:B------:R-:W1:Y:S07]  /*1510*/  LDSM.16.M88.4 R76, [R214+0x2400] ;  /* 0x00240000d64c783b */ /* 0x000e6e0000000200 */
[C---:B------:R-:W-:Y:S08]  /*1520*/  HMMA.16816.F32 R52, R60.reuse, R72, R52 ;  /* 0x000000483c34723c */ /* 0x040ff00000001834 */
[C---:B------:R-:W-:Y:S01]  /*1530*/  HMMA.16816.F32 R48, R60.reuse, R74, R48 ;  /* 0x0000004a3c30723c */ /* 0x040fe20000001830 */
[----:B------:R-:W2:Y:S07]  /*1540*/  LDSM.16.M88.4 R72, [R214+0x2800] ;  /* 0x00280000d648783b */ /* 0x000eae0000000200 */
[C---:B------:R-:W-:Y:S08]  /*1550*/  HMMA.16816.F32 R36, R60.reuse, R68, R36 ;  /* 0x000000443c24723c */ /* 0x040ff00000001824 */
[----:B------:R-:W-:Y:S01]  /*1560*/  HMMA.16816.F32 R32, R60, R70, R32 ;  /* 0x000000463c20723c */ /* 0x000fe20000001820 */
[----:B------:R-:W3:Y:S04]  /*1570*/  LDSM.16.M88.4 R68, [R214+0x2c00] ;  /* 0x002c0000d644783b */ /* 0x000ee80000000200 */
[----:B------:R-:W4:Y:S01]  /*1580*/  LDSM.16.M88.4 R60, [R215+0x4000] ;  /* 0x00400000d73c783b */ /* 0x000f220000000200 */
[----:B------:R-:W-:-:S04]  /*1590*/  DEPBAR.LE SB0, 0x0 ;  /* 0x000080000000791a */ /* 0x000fc80000000000 */
[C---:B-1----:R-:W-:Y:S08]  /*15a0*/  HMMA.16816.F32 R56, R108.reuse, R104, R56 ;  /* 0x000000686c38723c */ /* 0x042ff00000001838 */
[C---:B------:R-:W-:Y:S08]  /*15b0*/  HMMA.16816.F32 R4, R108.reuse, R106, R4 ;  /* 0x0000006a6c04723c */ /* 0x040ff00000001804 */
[C---:B--2---:R-:W-:Y:S08]  /*15c0*/  HMMA.16816.F32 R24, R108.reuse, R100, R24 ;  /* 0x000000646c18723c */ /* 0x044ff00000001818 */
[C---:B------:R-:W-:Y:S08]  /*15d0*/  HMMA.16816.F32 R16, R108.reuse, R102, R16 ;  /* 0x000000666c10723c */ /* 0x040ff00000001810 */
[C---:B---3--:R-:W-:Y:S08]  /*15e0*/  HMMA.16816.F32 R28, R108.reuse, R96, R28 ;  /* 0x000000606c1c723c */ /* 0x048ff0000000181c */
[C---:B------:R-:W-:Y:S08]  /*15f0*/  HMMA.16816.F32 R8, R108.reuse, R98, R8 ;  /* 0x000000626c08723c */ /* 0x040ff00000001808 */
[C---:B-----5:R-:W-:Y:S08]  /*1600*/  HMMA.16816.F32 R20, R108.reuse, R92, R20 ;  /* 0x0000005c6c14723c */ /* 0x060ff00000001814 */
[----:B------:R-:W-:Y:S08]  /*1610*/  HMMA.16816.F32 R12, R108, R94, R12 ;  /* 0x0000005e6c0c723c */ /* 0x000ff0000000180c */
[C---:B------:R-:W-:Y:S08]  /*1620*/  HMMA.16816.F32 R44, R88.reuse, R104, R44 ;  /* 0x00000068582c723c */ /* 0x040ff0000000182c */
[C---:B------:R-:W-:Y:S08]  /*1630*/  HMMA.16816.F32 R40, R88.reuse, R106, R40 ;  /* 0x0000006a5828723c */ /* 0x040ff00000001828 */
[C---:B------:R-:W-:Y:S08]  /*1640*/  HMMA.16816.F32 R172, R88.reuse, R100, R172 ;  /* 0x0000006458ac723c */ /* 0x040ff000000018ac */
[C---:B------:R-:W-:Y:S08]  /*1650*/  HMMA.16816.F32 R64, R88.reuse, R102, R64 ;  /* 0x000000665840723c */ /* 0x040ff00000001840 */
[C---:B------:R-:W-:Y:S08]  /*1660*/  HMMA.16816.F32 R52, R88.reuse, R96, R52 ;  /* 0x000000605834723c */ /* 0x040ff00000001834 */
[C---:B------:R-:W-:Y:S08]  /*1670*/  HMMA.16816.F32 R48, R88.reuse, R98, R48 ;  /* 0x000000625830723c */ /* 0x040ff00000001830 */
[C---:B------:R-:W-:Y:S08]  /*1680*/  HMMA.16816.F32 R36, R88.reuse, R92, R36 ;  /* 0x0000005c5824723c */ /* 0x040ff00000001824 */
[----:B------:R-:W-:Y:S08]  /*1690*/  HMMA.16816.F32 R32, R88, R94, R32 ;  /* 0x0000005e5820723c */ /* 0x000ff00000001820 */
[C---:B----4-:R-:W-:Y:S08]  /*16a0*/  HMMA.16816.F32 R56, R84.reuse, R80, R56 ;  /* 0x000000505438723c */ /* 0x050ff00000001838 */
[C---:B------:R-:W-:Y:S08]  /*16b0*/  HMMA.16816.F32 R4, R84.reuse, R82, R4 ;  /* 0x000000525404723c */ /* 0x040ff00000001804 */
[C---:B------:R-:W-:Y:S08]  /*16c0*/  HMMA.16816.F32 R24, R84.reuse, R76, R24 ;  /* 0x0000004c5418723c */ /* 0x040ff00000001818 */
[C---:B------:R-:W-:Y:S08]  /*16d0*/  HMMA.16816.F32 R16, R84.reuse, R78, R16 ;  /* 0x0000004e5410723c */ /* 0x040ff00000001810 */
[C---:B------:R-:W-:Y:S08]  /*16e0*/  HMMA.16816.F32 R28, R84.reuse, R72, R28 ;  /* 0x00000048541c723c */ /* 0x040ff0000000181c */
[C---:B------:R-:W-:Y:S08]  /*16f0*/  HMMA.16816.F32 R8, R84.reuse, R74, R8 ;  /* 0x0000004a5408723c */ /* 0x040ff00000001808 */
[C---:B------:R-:W-:Y:S08]  /*1700*/  HMMA.16816.F32 R20, R84.reuse, R68, R20 ;  /* 0x000000445414723c */ /* 0x040ff00000001814 */
        /* <DEDUP_REMOVED lines=9> */
[----:B------:R-:W-:Y:S06]  /*17a0*/  BAR.SYNC.DEFER_BLOCKING 0x0 ;  /* 0x0000000000007b1d */ /* 0x000fec0000010000 */
[----:B------:R-:W-:Y:S05]  /*17b0*/  @!P0 BRA `(.L_x_27) ;  /* 0x0000017000008947 */ /* 0x000fea0003800000 */
[----:B------:R-:W-:Y:S01]  /*17c0*/  LEA.HI.SX32 R63, R164, 0xfffffffe, 0x1a ;  /* 0xfffffffea43f7811 */ /* 0x000fe200078fd2ff */
[----:B------:R-:W-:-:S03]  /*17d0*/  IMAD.SHL.U32 R61, R112, 0x20, RZ ;  /* 0x00000020703d7824 */ /* 0x000fc600078e00ff */
[----:B------:R-:W-:Y:S01]  /*17e0*/  SHF.R.S32.HI R60, RZ, 0x1f, R63 ;  /* 0x0000001fff3c7819 */ /* 0x000fe2000001143f */
[----:B------:R-:W-:Y:S02]  /*17f0*/  IMAD R3, R219, R63, RZ ;  /* 0x0000003fdb037224 */ /* 0x000fe400078e02ff */
[----:B------:R-:W-:-:S04]  /*1800*/  IMAD.WIDE.U32 R62, R63, R220, R228 ;  /* 0x000000dc3f3e7225 */ /* 0x000fc800078e00e4 */
[----:B------:R-:W-:Y:S01]  /*1810*/  IMAD R60, R60, R220, R3 ;  /* 0x000000dc3c3c7224 */ /* 0x000fe200078e0203 */
[----:B------:R-:W-:Y:S01]  /*1820*/  LEA R68, P2, R62, c[0x0][0x168], 0x1 ;  /* 0x00005a003e447a11 */ /* 0x000fe200078408ff */
[----:B------:R-:W-:Y:S02]  /*1830*/  IMAD.MOV.U32 R3, RZ, RZ, 0x5 ;  /* 0x00000005ff037424 */ /* 0x000fe400078e00ff */
[----:B------:R-:W-:Y:S01]  /*1840*/  IMAD.IADD R60, R63, 0x1, R60 ;  /* 0x000000013f3c7824 */ /* 0x000fe200078e023c */
[----:B------:R-:W-:Y:S02]  /*1850*/  LEA R70, P1, R61, R68, 0x1 ;  /* 0x000000443d467211 */ /* 0x000fe400078208ff */
[----:B------:R-:W-:Y:S02]  /*1860*/  SHF.L.U64.HI R112, R112, R3, c[0x0][0x19c] ;  /* 0x0000670070707619 */ /* 0x000fe40000010203 */
        /* <DEDUP_REMOVED lines=12> */
.L_x_27:
        /* <DEDUP_REMOVED lines=15> */
[----:B-1----:R-:W-:Y:S02]  /*1a20*/  FMNMX.FTZ R68, R30, R63, !PT ;  /* 0x0000003f1e447209 */ /* 0x002fe40007810000 */
[----:B------:R-:W-:Y:S02]  /*1a30*/  FMNMX.FTZ R3, R29, R60, !PT ;  /* 0x0000003c1d037209 */ /* 0x000fe40007810000 */
[----:B------:R-:W-:Y:S02]  /*1a40*/  SHF.L.U32 R213, R2, 0x1, RZ ;  /* 0x0000000102d57819 */ /* 0x000fe400000006ff */
[----:B------:R-:W-:Y:S02]  /*1a50*/  FMNMX.FTZ R60, R8, R3, !PT ;  /* 0x00000003083c7209 */ /* 0x000fe40007810000 */
[----:B------:R-:W-:Y:S01]  /*1a60*/  IADD3 R212, R0, R213, RZ ;  /* 0x000000d500d47210 */ /* 0x000fe20007ffe0ff */
        /* <DEDUP_REMOVED lines=10> */
[----:B------:R-:W-:-:S02]  /*1b10*/  FMNMX.FTZ R61, R31, R68, !PT ;  /* 0x000000441f3d7209 */ /* 0x000fc40007810000 */
[----:B------:R-:W-:Y:S02]  /*1b20*/  FMNMX.FTZ R60, R13, R60, !PT ;  /* 0x0000003c0d3c7209 */ /* 0x000fe40007810000 */
[----:B------:R-:W-:Y:S02]  /*1b30*/  FMNMX.FTZ R3, R41, R62, !PT ;  /* 0x0000003e29037209 */ /* 0x000fe40007810000 */
[----:B------:R-:W-:Y:S01]  /*1b40*/  FMNMX.FTZ R68, R10, R61, !PT ;  /* 0x0000003d0a447209 */ /* 0x000fe20007810000 */
[----:B------:R-:W1:Y:S01]  /*1b50*/  SHFL.BFLY PT, R63, R60, 0x2, 0x1f ;  /* 0x0c401f003c3f7f89 */ /* 0x000e6200000e0000 */
        /* <DEDUP_REMOVED lines=28> */
[----:B------:R-:W-:Y:S02]  /*1d20*/  FMNMX.FTZ R61, R55, R62, !PT ;  /* 0x0000003e373d7209 */ /* 0x000fe40007810000 */
[----:B--2---:R-:W-:Y:S01]  /*1d30*/  FMNMX.FTZ R166, R63, R166, !PT ;  /* 0x000000a63fa67209 */ /* 0x004fe20007810000 */
[----:B------:R-:W1:Y:S01]  /*1d40*/  SHFL.BFLY PT, R165, R60, 0x1, 0x1f ;  /* 0x0c201f003ca57f89 */ /* 0x000e6200000e0000 */
[----:B------:R-:W-:-:S02]  /*1d50*/  FMNMX.FTZ R62, R50, R61, !PT ;  /* 0x0000003d323e7209 */ /* 0x000fc40007810000 */
[C---:B------:R-:W-:Y:S01]  /*1d60*/  FSETP.NEU.FTZ.AND P1, PT, R166.reuse, -INF , PT ;  /* 0xff800000a600780b */ /* 0x040fe20003f3d000 */
[----:B------:R-:W-:Y:S01]  /*1d70*/  FMUL.FTZ R197, R166, c[0x0][0x23c] ;  /* 0x00008f00a6c57a20 */ /* 0x000fe20000410000 */
[----:B------:R-:W-:Y:S02]  /*1d80*/  FMNMX.FTZ R61, R51, R62, !PT ;  /* 0x0000003e333d7209 */ /* 0x000fe40007810000 */
[----:B------:R-:W-:Y:S02]  /*1d90*/  FMNMX.FTZ R3, R33, R68, !PT ;  /* 0x0000004421037209 */ /* 0x000fe40007810000 */
[----:B------:R-:W-:Y:S01]  /*1da0*/  FMNMX.FTZ R62, R38, R61, !PT ;  /* 0x0000003d263e7209 */ /* 0x000fe20007810000 */
[----:B------:R-:W-:Y:S01]  /*1db0*/  LDSM.16.MT88.4 R68, [R213+0x9000] ;  /* 0x00900000d544783b */ /* 0x000fe20000004200 */
[----:B------:R-:W-:Y:S02]  /*1dc0*/  FSEL R197, R197, RZ, P1 ;  /* 0x000000ffc5c57208 */ /* 0x000fe40000800000 */
[----:B------:R-:W-:Y:S01]  /*1dd0*/  FMNMX.FTZ R61, R39, R62, !PT ;  /* 0x0000003e273d7209 */ /* 0x000fe20007810000 */
[----:B------:R-:W2:Y:S02]  /*1de0*/  SHFL.BFLY PT, R168, R3, 0x2, 0x1f ;  /* 0x0c401f0003a87f89 */ /* 0x000ea400000e0000 */
[--C-:B------:R-:W-:Y:S01]  /*1df0*/  FFMA.FTZ R176, R56, c[0x0][0x23c], -R197.reuse ;  /* 0x00008f0038b07a23 */ /* 0x100fe200000108c5 */
[----:B------:R-:W-:Y:S01]  /*1e00*/  FMNMX.FTZ R56, R34, R61, !PT ;  /* 0x0000003d22387209 */ /* 0x000fe20007810000 */
[----:B------:R-:W-:-:S02]  /*1e10*/  FFMA.FTZ R171, R57, c[0x0][0x23c], -R197 ;  /* 0x00008f0039ab7a23 */ /* 0x000fc400000108c5 */
[--C-:B------:R-:W-:Y:S01]  /*1e20*/  FFMA.FTZ R170, R4, c[0x0][0x23c], -R197.reuse ;  /* 0x00008f0004aa7a23 */ /* 0x100fe200000108c5 */
[----:B------:R-:W-:Y:S01]  /*1e30*/  FMNMX.FTZ R167, R35, R56, !PT ;  /* 0x0000003823a77209 */ /* 0x000fe20007810000 */
[----:B------:R-:W-:Y:S01]  /*1e40*/  MUFU.EX2 R176, R176 ;  /* 0x000000b000b07308 */ /* 0x000fe20000000800 */
[--C-:B------:R-:W-:Y:S01]  /*1e50*/  FFMA.FTZ R187, R24, c[0x0][0x23c], -R197.reuse ;  /* 0x00008f0018bb7a23 */ /* 0x100fe200000108c5 */
[----:B-1----:R-:W-:Y:S01]  /*1e60*/  FMNMX.FTZ R165, R60, R165, !PT ;  /* 0x000000a53ca57209 */ /* 0x002fe20007810000 */
[--C-:B------:R-:W-:Y:S01]  /*1e70*/  FFMA.FTZ R186, R25, c[0x0][0x23c], -R197.reuse ;  /* 0x00008f0019ba7a23 */ /* 0x100fe200000108c5 */
[----:B------:R-:W1:Y:S01]  /*1e80*/  SHFL.BFLY PT, R56, R167, 0x2, 0x1f ;  /* 0x0c401f00a7387f89 */ /* 0x000e6200000e0000 */
[--C-:B------:R-:W-:Y:S01]  /*1e90*/  FFMA.FTZ R188, R16, c[0x0][0x23c], -R197.reuse ;  /* 0x00008f0010bc7a23 */ /* 0x100fe200000108c5 */
[C---:B------:R-:W-:Y:S01]  /*1ea0*/  FSETP.NEU.FTZ.AND P1, PT, R165.reuse, -INF , PT ;  /* 0xff800000a500780b */ /* 0x040fe20003f3d000 */
[----:B------:R-:W-:Y:S01]  /*1eb0*/  FMUL.FTZ R196, R165, c[0x0][0x23c] ;  /* 0x00008f00a5c47a20 */ /* 0x000fe20000410000 */
[----:B------:R-:W3:Y:S01]  /*1ec0*/  MUFU.EX2 R171, R171 ;  /* 0x000000ab00ab7308 */ /* 0x000ee20000000800 */
[--C-:B------:R-:W-:Y:S01]  /*1ed0*/  FFMA.FTZ R189, R17, c[0x0][0x23c], -R197.reuse ;  /* 0x00008f0011bd7a23 */ /* 0x100fe200000108c5 */
[----:B------:R-:W-:Y:S01]  /*1ee0*/  LDSM.16.MT88.4 R60, [R213+0x9400] ;  /* 0x00940000d53c783b */ /* 0x000fe20000004200 */
[----:B------:R-:W-:Y:S01]  /*1ef0*/  FFMA.FTZ R235, R13, c[0x0][0x23c], -R197 ;  /* 0x00008f000deb7a23 */ /* 0x000fe200000108c5 */
[----:B------:R-:W-:-:S02]  /*1f00*/  FSEL R196, R196, RZ, P1 ;  /* 0x000000ffc4c47208 */ /* 0x000fc40000800000 */
[----:B--2---:R-:W-:Y:S01]  /*1f10*/  FMNMX.FTZ R168, R3, R168, !PT ;  /* 0x000000a803a87209 */ /* 0x004fe20007810000 */
[----:B------:R-:W-:Y:S01]  /*1f20*/  FFMA.FTZ R3, R5, c[0x0][0x23c], -R197 ;  /* 0x00008f0005037a23 */ /* 0x000fe200000108c5 */
[----:B------:R-:W-:Y:S01]  /*1f30*/  MUFU.EX2 R170, R170 ;  /* 0x000000aa00aa7308 */ /* 0x000fe20000000800 */
[--C-:B------:R-:W-:Y:S02]  /*1f40*/  FFMA.FTZ R177, R6, c[0x0][0x23c], -R196.reuse ;  /* 0x00008f0006b17a23 */ /* 0x100fe400000108c4 */
[----:B------:R-:W2:Y:S01]  /*1f50*/  SHFL.BFLY PT, R57, R168, 0x1, 0x1f ;  /* 0x0c201f00a8397f89 */ /* 0x000ea200000e0000 */
[--C-:B------:R-:W-:Y:S02]  /*1f60*/  FFMA.FTZ R0, R7, c[0x0][0x23c], -R196.reuse ;  /* 0x00008f0007007a23 */ /* 0x100fe400000108c4 */
[--C-:B------:R-:W-:Y:S01]  /*1f70*/  FFMA.FTZ R169, R58, c[0x0][0x23c], -R196.reuse ;  /* 0x00008f003aa97a23 */ /* 0x100fe200000108c4 */
[----:B------:R-:W-:Y:S01]  /*1f80*/  LDSM.16.MT88.4 R4, [R212+0xb000] ;  /* 0x00b00000d404783b */ /* 0x000fe20000004200 */
[--C-:B------:R-:W-:Y:S01]  /*1f90*/  FFMA.FTZ R178, R59, c[0x0][0x23c], -R196.reuse ;  /* 0x00008f003bb27a23 */ /* 0x100fe200000108c4 */
[----:B------:R-:W4:Y:S01]  /*1fa0*/  MUFU.EX2 R3, R3 ;  /* 0x0000000300037308 */ /* 0x000f220000000800 */
[----:B-1----:R-:W-:Y:S01]  /*1fb0*/  FMNMX.FTZ R167, R167, R56, !PT ;  /* 0x00000038a7a77209 */ /* 0x002fe20007810000 */
[--C-:B------:R-:W-:Y:S01]  /*1fc0*/  FFMA.FTZ R191, R26, c[0x0][0x23c], -R196.reuse ;  /* 0x00008f001abf7a23 */ /* 0x100fe200000108c4 */
[----:B---3--:R-:W-:Y:S01]  /*1fd0*/  F2FP.PACK_AB R132, R171, R176 ;  /* 0x000000b0ab84723e */ /* 0x008fe200000000ff */
[----:B------:R-:W-:-:S02]  /*1fe0*/  FFMA.FTZ R190, R27, c[0x0][0x23c], -R196 ;  /* 0x00008f001bbe7a23 */ /* 0x000fc400000108c4 */
[----:B------:R-:W1:Y:S01]  /*1ff0*/  SHFL.BFLY PT, R2, R167, 0x1, 0x1f ;  /* 0x0c201f00a7027f89 */ /* 0x000e6200000e0000 */
[--C-:B------:R-:W-:Y:S01]  /*2000*/  FFMA.FTZ R192, R18, c[0x0][0x23c], -R196.reuse ;  /* 0x00008f0012c07a23 */ /* 0x100fe200000108c4 */
[----:B------:R-:W-:Y:S01]  /*2010*/  MUFU.EX2 R169, R169 ;  /* 0x000000a900a97308 */ /* 0x000fe20000000800 */
[--C-:B------:R-:W-:Y:S01]  /*2020*/  FFMA.FTZ R193, R19, c[0x0][0x23c], -R196.reuse ;  /* 0x00008f0013c17a23 */ /* 0x100fe200000108c4 */
[----:B------:R-:W-:Y:S01]  /*2030*/  LDSM.16.MT88.4 R24, [R212+0xa400] ;  /* 0x00a40000d418783b */ /* 0x000fe20000004200 */
[--C-:B------:R-:W-:Y:S02]  /*2040*/  FFMA.FTZ R198, R10, c[0x0][0x23c], -R196.reuse ;  /* 0x00008f000ac67a23 */ /* 0x100fe400000108c4 */
[--C-:B------:R-:W-:Y:S01]  /*2050*/  FFMA.FTZ R199, R11, c[0x0][0x23c], -R196.reuse ;  /* 0x00008f000bc77a23 */ /* 0x100fe200000108c4 */
[----:B------:R-:W-:Y:S01]  /*2060*/  LDSM.16.MT88.4 R16, [R213+0xb400] ;  /* 0x00b40000d510783b */ /* 0x000fe20000004200 */
[----:B------:R-:W-:Y:S01]  /*2070*/  FADD.FTZ R171, R176, R171 ;  /* 0x000000abb0ab7221 */ /* 0x000fe20000010000 */
[----:B------:R-:W3:Y:S01]  /*2080*/  MUFU.EX2 R178, R178 ;  /* 0x000000b200b27308 */ /* 0x000ee20000000800 */
[----:B----4-:R-:W-:Y:S01]  /*2090*/  F2FP.PACK_AB R134, R3, R170 ;  /* 0x000000aa0386723e */ /* 0x010fe200000000ff */
[----:B------:R-:W-:Y:S01]  /*20a0*/  FFMA.FTZ R233, R15, c[0x0][0x23c], -R196 ;  /* 0x00008f000fe97a23 */ /* 0x000fe200000108c4 */
[----:B--2---:R-:W-:Y:S01]  /*20b0*/  FMNMX.FTZ R168, R168, R57, !PT ;  /* 0x00000039a8a87209 */ /* 0x004fe20007810000 */
[----:B------:R-:W-:Y:S01]  /*20c0*/  FADD.FTZ R170, R170, R171 ;  /* 0x000000abaaaa7221 */ /* 0x000fe20000010000 */
[----:B------:R-:W-:Y:S02]  /*20d0*/  LDSM.16.MT88.4 R56, [R212+0xb400] ;  /* 0x00b40000d438783b */ /* 0x000fe40000004200 */
[C---:B------:R-:W-:Y:S01]  /*20e0*/  FSETP.NEU.FTZ.AND P1, PT, R168.reuse, -INF , PT ;  /* 0xff800000a800780b */ /* 0x040fe20003f3d000 */
[----:B------:R-:W-:Y:S01]  /*20f0*/  FMUL.FTZ R195, R168, c[0x0][0x23c] ;  /* 0x00008f00a8c37a20 */ /* 0x000fe20000410000 */
[----:B------:R-:W-:Y:S01]  /*2100*/  MUFU.EX2 R177, R177 ;  /* 0x000000b100b17308 */ /* 0x000fe20000000800 */
[----:B------:R-:W-:-:S03]  /*2110*/  FADD.FTZ R170, R3, R170 ;  /* 0x000000aa03aa7221 */ /* 0x000fc60000010000 */
[----:B------:R-:W-:Y:S02]  /*2120*/  FSEL R195, R195, RZ, P1 ;  /* 0x000000ffc3c37208 */ /* 0x000fe40000800000 */
[----:B-1----:R-:W-:Y:S02]  /*2130*/  FMNMX.FTZ R167, R167, R2, !PT ;  /* 0x00000002a7a77209 */ /* 0x002fe40007810000 */
[----:B------:R-:W1:Y:S01]  /*2140*/  MUFU.EX2 R0, R0 ;  /* 0x0000000000007308 */ /* 0x000e620000000800 */
[--C-:B------:R-:W-:Y:S01]  /*2150*/  FFMA.FTZ R185, R44, c[0x0][0x23c], -R195.reuse ;  /* 0x00008f002cb97a23 */ /* 0x100fe200000108c3 */
[C---:B------:R-:W-:Y:S01]  /*2160*/  FSETP.NEU.FTZ.AND P1, PT, R167.reuse, -INF , PT ;  /* 0xff800000a700780b */ /* 0x040fe20003f3d000 */
[----:B------:R-:W-:Y:S01]  /*2170*/  FMUL.FTZ R194, R167, c[0x0][0x23c] ;  /* 0x00008f00a7c27a20 */ /* 0x000fe20000410000 */
[----:B---3--:R-:W-:Y:S01]  /*2180*/  F2FP.PACK_AB R133, R178, R169 ;  /* 0x000000a9b285723e */ /* 0x008fe200000000ff */
[--C-:B------:R-:W-:Y:S02]  /*2190*/  FFMA.FTZ R184, R45, c[0x0][0x23c], -R195.reuse ;  /* 0x00008f002db87a23 */ /* 0x100fe400000108c3 */
[--C-:B------:R-:W-:Y:S01]  /*21a0*/  FFMA.FTZ R181, R40, c[0x0][0x23c], -R195.reuse ;  /* 0x00008f0028b57a23 */ /* 0x100fe200000108c3 */
[----:B------:R-:W-:Y:S01]  /*21b0*/  FSEL R194, R194, RZ, P1 ;  /* 0x000000ffc2c27208 */ /* 0x000fe20000800000 */
[--C-:B------:R-:W-:Y:S01]  /*21c0*/  FFMA.FTZ R180, R41, c[0x0][0x23c], -R195.reuse ;  /* 0x00008f0029b47a23 */ /* 0x100fe200000108c3 */
[----:B------:R-:W-:Y:S01]  /*21d0*/  MUFU.EX2 R185, R185 ;  /* 0x000000b900b97308 */ /* 0x000fe20000000800 */
[----:B------:R-:W-:-:S02]  /*21e0*/  FFMA.FTZ R172, R172, c[0x0][0x23c], -R195 ;  /* 0x00008f00acac7a23 */ /* 0x000fc400000108c3 */
[--C-:B------:R-:W-:Y:S02]  /*21f0*/  FFMA.FTZ R183, R46, c[0x0][0x23c], -R194.reuse ;  /* 0x00008f002eb77a23 */ /* 0x100fe400000108c2 */
[--C-:B------:R-:W-:Y:S01]  /*2200*/  FFMA.FTZ R182, R47, c[0x0][0x23c], -R194.reuse ;  /* 0x00008f002fb67a23 */ /* 0x100fe200000108c2 */
[----:B-1----:R-:W-:Y:S01]  /*2210*/  F2FP.PACK_AB R135, R0, R177 ;  /* 0x000000b10087723e */ /* 0x002fe200000000ff */
[--C-:B------:R-:W-:Y:S01]  /*2220*/  FFMA.FTZ R179, R42, c[0x0][0x23c], -R194.reuse ;  /* 0x00008f002ab37a23 */ /* 0x100fe200000108c2 */
[----:B------:R-:W1:Y:S01]  /*2230*/  MUFU.EX2 R184, R184 ;  /* 0x000000b800b87308 */ /* 0x000e620000000800 */
[----:B------:R-:W-:Y:S01]  /*2240*/  FFMA.FTZ R2, R43, c[0x0][0x23c], -R194 ;  /* 0x00008f002b027a23 */ /* 0x000fe200000108c2 */
[----:B------:R-:W2:Y:S01]  /*2250*/  LDSM.16.MT88.4 R44, [R212+0x9400] ;  /* 0x00940000d42c783b */ /* 0x000ea20000004200 */
[--C-:B------:R-:W-:Y:S02]  /*2260*/  FFMA.FTZ R173, R173, c[0x0][0x23c], -R195.reuse ;  /* 0x00008f00adad7a23 */ /* 0x100fe400000108c3 */
[----:B------:R-:W-:Y:S01]  /*2270*/  HMMA.16816.F32 R156, R132, R68, RZ ;  /* 0x00000044849c723c */ /* 0x000fe200000018ff */
[----:B------:R-:W3:Y:S01]  /*2280*/  LDSM.16.MT88.4 R40, [R213+0xa400] ;  /* 0x00a40000d528783b */ /* 0x000ee20000004200 */
[--C-:B------:R-:W-:Y:S01]  /*2290*/  FFMA.FTZ R64, R64, c[0x0][0x23c], -R195.reuse ;  /* 0x00008f0040407a23 */ /* 0x100fe200000108c3 */
[----:B------:R-:W-:Y:S01]  /*22a0*/  MUFU.EX2 R181, R181 ;  /* 0x000000b500b57308 */ /* 0x000fe20000000800 */
[----:B------:R-:W-:-:S02]  /*22b0*/  FFMA.FTZ R65, R65, c[0x0][0x23c], -R195 ;  /* 0x00008f0041417a23 */ /* 0x000fc400000108c3 */
[--C-:B------:R-:W-:Y:S02]  /*22c0*/  FFMA.FTZ R174, R174, c[0x0][0x23c], -R194.reuse ;  /* 0x00008f00aeae7a23 */ /* 0x100fe400000108c2 */
[C---:B------:R-:W-:Y:S01]  /*22d0*/  HMMA.16816.F32 R76, R132.reuse, R84, RZ ;  /* 0x00000054844c723c */ /* 0x040fe200000018ff */
[--C-:B------:R-:W-:Y:S02]  /*22e0*/  FFMA.FTZ R175, R175, c[0x0][0x23c], -R194.reuse ;  /* 0x00008f00afaf7a23 */ /* 0x100fe400000108c2 */
[----:B------:R-:W4:Y:S01]  /*22f0*/  MUFU.EX2 R180, R180 ;  /* 0x000000b400b47308 */ /* 0x000f220000000800 */
[----:B-1----:R-:W-:Y:S01]  /*2300*/  F2FP.PACK_AB R136, R184, R185 ;  /* 0x000000b9b888723e */ /* 0x002fe200000000ff */
[--C-:B------:R-:W-:Y:S02]  /*2310*/  FFMA.FTZ R66, R66, c[0x0][0x23c], -R194.reuse ;  /* 0x00008f0042427a23 */ /* 0x100fe400000108c2 */
[----:B------:R-:W-:Y:S01]  /*2320*/  FFMA.FTZ R67, R67, c[0x0][0x23c], -R194 ;  /* 0x00008f0043437a23 */ /* 0x000fe200000108c2 */
[----:B------:R-:W-:Y:S01]  /*2330*/  HMMA.16816.F32 R92, R132, R100, RZ ;  /* 0x00000064845c723c */ /* 0x000fe200000018ff */
[----:B------:R-:W-:-:S02]  /*2340*/  FFMA.FTZ R52, R52, c[0x0][0x23c], -R195 ;  /* 0x00008f0034347a23 */ /* 0x000fc400000108c3 */
[----:B------:R-:W-:Y:S01]  /*2350*/  MUFU.EX2 R183, R183 ;  /* 0x000000b700b77308 */ /* 0x000fe20000000800 */
[--C-:B------:R-:W-:Y:S02]  /*2360*/  FFMA.FTZ R53, R53, c[0x0][0x23c], -R195.reuse ;  /* 0x00008f0035357a23 */ /* 0x100fe400000108c3 */
[--C-:B------:R-:W-:Y:S02]  /*2370*/  FFMA.FTZ R48, R48, c[0x0][0x23c], -R195.reuse ;  /* 0x00008f0030307a23 */ /* 0x100fe400000108c3 */
[----:B------:R-:W-:Y:S01]  /*2380*/  HMMA.16816.F32 R104, R132, R112, RZ ;  /* 0x000000708468723c */ /* 0x000fe200000018ff */
[----:B------:R-:W-:Y:S02]  /*2390*/  FFMA.FTZ R49, R49, c[0x0][0x23c], -R195 ;  /* 0x00008f0031317a23 */ /* 0x000fe400000108c3 */
[----:B------:R-:W1:Y:S01]  /*23a0*/  MUFU.EX2 R182, R182 ;  /* 0x000000b600b67308 */ /* 0x000e620000000800 */
[----:B----4-:R-:W-:Y:S01]  /*23b0*/  F2FP.PACK_AB R138, R180, R181 ;  /* 0x000000b5b48a723e */ /* 0x010fe200000000ff */
[----:B------:R-:W-:-:S02]  /*23c0*/  FFMA.FTZ R54, R54, c[0x0][0x23c], -R194 ;  /* 0x00008f0036367a23 */ /* 0x000fc400000108c2 */
[--C-:B------:R-:W-:Y:S01]  /*23d0*/  FFMA.FTZ R55, R55, c[0x0][0x23c], -R194.reuse ;  /* 0x00008f0037377a23 */ /* 0x100fe200000108c2 */
[C---:B------:R-:W-:Y:S01]  /*23e0*/  HMMA.16816.F32 R116, R132.reuse, R124, RZ ;  /* 0x0000007c8474723c */ /* 0x040fe200000018ff */
[--C-:B------:R-:W-:Y:S02]  /*23f0*/  FFMA.FTZ R50, R50, c[0x0][0x23c], -R194.reuse ;  /* 0x00008f0032327a23 */ /* 0x100fe400000108c2 */
[----:B------:R-:W-:Y:S01]  /*2400*/  MUFU.EX2 R179, R179 ;  /* 0x000000b300b37308 */ /* 0x000fe20000000800 */
[----:B------:R-:W-:Y:S02]  /*2410*/  FFMA.FTZ R51, R51, c[0x0][0x23c], -R194 ;  /* 0x00008f0033337a23 */ /* 0x000fe400000108c2 */
[----:B------:R-:W-:Y:S02]  /*2420*/  FADD.FTZ R184, R185, R184 ;  /* 0x000000b8b9b87221 */ /* 0x000fe40000010000 */
[----:B------:R-:W-:Y:S01]  /*2430*/  HMMA.16816.F32 R128, R132, R4, RZ ;  /* 0x000000048480723c */ /* 0x000fe200000018ff */
[----:B------:R-:W-:-:S02]  /*2440*/  FADD.FTZ R178, R169, R178 ;  /* 0x000000b2a9b27221 */ /* 0x000fc40000010000 */
[----:B------:R-:W4:Y:S01]  /*2450*/  MUFU.EX2 R2, R2 ;  /* 0x0000000200027308 */ /* 0x000f220000000800 */
[----:B-1----:R-:W-:Y:S01]  /*2460*/  F2FP.PACK_AB R137, R182, R183 ;  /* 0x000000b7b689723e */ /* 0x002fe200000000ff */
[----:B------:R-:W-:Y:S02]  /*2470*/  FADD.FTZ R182, R183, R182 ;  /* 0x000000b6b7b67221 */ /* 0x000fe40000010000 */
[----:B------:R-:W-:Y:S01]  /*2480*/  FADD.FTZ R181, R181, R184 ;  /* 0x000000b8b5b57221 */ /* 0x000fe20000010000 */
[----:B------:R-:W-:Y:S01]  /*2490*/  HMMA.16816.F32 R152, R132, R70, RZ ;  /* 0x000000468498723c */ /* 0x000fe200000018ff */
[----:B------:R-:W-:Y:S02]  /*24a0*/  FADD.FTZ R177, R177, R178 ;  /* 0x000000b2b1b17221 */ /* 0x000fe40000010000 */
[----:B------:R-:W-:Y:S01]  /*24b0*/  MUFU.EX2 R187, R187 ;  /* 0x000000bb00bb7308 */ /* 0x000fe20000000800 */
[----:B------:R-:W-:Y:S02]  /*24c0*/  FADD.FTZ R181, R180, R181 ;  /* 0x000000b5b4b57221 */ /* 0x000fe40000010000 */
[----:B------:R-:W-:-:S02]  /*24d0*/  FADD.FTZ R0, R0, R177 ;  /* 0x000000b100007221 */ /* 0x000fc40000010000 */
[C---:B------:R-:W-:Y:S01]  /*24e0*/  HMMA.16816.F32 R80, R132.reuse, R86, RZ ;  /* 0x000000568450723c */ /* 0x040fe200000018ff */
[----:B------:R-:W-:Y:S01]  /*24f0*/  FFMA.FTZ R237, R33, c[0x0][0x23c], -R195 ;  /* 0x00008f0021ed7a23 */ /* 0x000fe200000108c3 */
[----:B----4-:R-:W-:Y:S01]  /*2500*/  F2FP.PACK_AB R139, R2, R179 ;  /* 0x000000b3028b723e */ /* 0x010fe200000000ff */
[----:B------:R-:W1:Y:S01]  /*2510*/  MUFU.EX2 R186, R186 ;  /* 0x000000ba00ba7308 */ /* 0x000e620000000800 */
[----:B------:R-:W-:Y:S02]  /*2520*/  FADD.FTZ R179, R179, R182 ;  /* 0x000000b6b3b37221 */ /* 0x000fe40000010000 */
[----:B------:R-:W-:Y:S02]  /*2530*/  FFMA.FTZ R33, R38, c[0x0][0x23c], -R194 ;  /* 0x00008f0026217a23 */ /* 0x000fe400000108c2 */
[----:B------:R-:W-:Y:S01]  /*2540*/  HMMA.16816.F32 R96, R132, R102, RZ ;  /* 0x000000668460723c */ /* 0x000fe200000018ff */
[----:B------:R-:W-:Y:S02]  /*2550*/  FADD.FTZ R179, R2, R179 ;  /* 0x000000b302b37221 */ /* 0x000fe40000010000 */
[--C-:B------:R-:W-:Y:S01]  /*2560*/  FFMA.FTZ R36, R36, c[0x0][0x23c], -R195.reuse ;  /* 0x00008f0024247a23 */ /* 0x100fe200000108c3 */
[----:B------:R-:W-:Y:S01]  /*2570*/  MUFU.EX2 R188, R188 ;  /* 0x000000bc00bc7308 */ /* 0x000fe20000000800 */
[----:B------:R-:W-:-:S02]  /*2580*/  FFMA.FTZ R37, R37, c[0x0][0x23c], -R195 ;  /* 0x00008f0025257a23 */ /* 0x000fc400000108c3 */
[--C-:B------:R-:W-:Y:S01]  /*2590*/  FFMA.FTZ R38, R39, c[0x0][0x23c], -R194.reuse ;  /* 0x00008f0027267a23 */ /* 0x100fe200000108c2 */
[----:B------:R-:W-:Y:S01]  /*25a0*/  HMMA.16816.F32 R108, R132, R114, RZ ;  /* 0x00000072846c723c */ /* 0x000fe200000018ff */
[----:B------:R-:W-:Y:S02]  /*25b0*/  FFMA.FTZ R32, R32, c[0x0][0x23c], -R195 ;  /* 0x00008f0020207a23 */ /* 0x000fe400000108c3 */
[--C-:B------:R-:W-:Y:S01]  /*25c0*/  FFMA.FTZ R34, R34, c[0x0][0x23c], -R194.reuse ;  /* 0x00008f0022227a23 */ /* 0x100fe200000108c2 */
[----:B------:R-:W-:Y:S01]  /*25d0*/  MUFU.EX2 R189, R189 ;  /* 0x000000bd00bd7308 */ /* 0x000fe20000000800 */
[----:B------:R-:W-:-:S03]  /*25e0*/  FFMA.FTZ R35, R35, c[0x0][0x23c], -R194 ;  /* 0x00008f0023237a23 */ /* 0x000fc600000108c2 */
[C---:B------:R-:W-:Y:S04]  /*25f0*/  HMMA.16816.F32 R120, R132.reuse, R126, RZ ;  /* 0x0000007e8478723c */ /* 0x040fe800000018ff */
[----:B------:R-:W-:Y:S04]  /*2600*/  MUFU.EX2 R191, R191 ;  /* 0x000000bf00bf7308 */ /* 0x000fe80000000800 */
[----:B------:R-:W-:Y:S04]  /*2610*/  HMMA.16816.F32 R132, R132, R6, RZ ;  /* 0x000000068484723c */ /* 0x000fe800000018ff */
[----:B------:R-:W4:Y:S04]  /*2620*/  MUFU.EX2 R190, R190 ;  /* 0x000000be00be7308 */ /* 0x000f280000000800 */
[C---:B------:R-:W-:Y:S04]  /*2630*/  HMMA.16816.F32 R160, R136.reuse, R68, RZ ;  /* 0x0000004488a0723c */ /* 0x040fe800000018ff */
[----:B------:R-:W-:Y:S04]  /*2640*/  MUFU.EX2 R192, R192 ;  /* 0x000000c000c07308 */ /* 0x000fe80000000800 */
[C---:B------:R-:W-:Y:S04]  /*2650*/  HMMA.16816.F32 R68, R136.reuse, R70, RZ ;  /* 0x000000468844723c */ /* 0x040fe800000018ff */
[----:B------:R-:W5:Y:S04]  /*2660*/  MUFU.EX2 R193, R193 ;  /* 0x000000c100c17308 */ /* 0x000f680000000800 */
[C---:B------:R-:W-:Y:S04]  /*2670*/  HMMA.16816.F32 R72, R136.reuse, R84, RZ ;  /* 0x000000548848723c */ /* 0x040fe800000018ff */
[----:B------:R-:W-:Y:S04]  /*2680*/  MUFU.EX2 R172, R172 ;  /* 0x000000ac00ac7308 */ /* 0x000fe80000000800 */
[C---:B------:R-:W-:Y:S04]  /*2690*/  HMMA.16816.F32 R88, R136.reuse, R100, RZ ;  /* 0x000000648858723c */ /* 0x040fe800000018ff */
[----:B------:R-:W1:Y:S04]  /*26a0*/  MUFU.EX2 R173, R173 ;  /* 0x000000ad00ad7308 */ /* 0x000e680000000800 */
[C---:B------:R-:W-:Y:S04]  /*26b0*/  HMMA.16816.F32 R148, R136.reuse, R112, RZ ;  /* 0x000000708894723c */ /* 0x040fe800000018ff */
[----:B------:R-:W-:Y:S04]  /*26c0*/  MUFU.EX2 R64, R64 ;  /* 0x0000004000407308 */ /* 0x000fe80000000800 */
[C---:B------:R-:W-:Y:S04]  /*26d0*/  HMMA.16816.F32 R144, R136.reuse, R124, RZ ;  /* 0x0000007c8890723c */ /* 0x040fe800000018ff */
[----:B------:R-:W-:Y:S04]  /*26e0*/  MUFU.EX2 R65, R65 ;  /* 0x0000004100417308 */ /* 0x000fe80000000800 */
[C---:B------:R-:W-:Y:S04]  /*26f0*/  HMMA.16816.F32 R140, R136.reuse, R4, RZ ;  /* 0x00000004888c723c */ /* 0x040fe800000018ff */
[----:B------:R-:W-:Y:S03]  /*2700*/  MUFU.EX2 R174, R174 ;  /* 0x000000ae00ae7308 */ /* 0x000fe60000000800 */
[----:B-1----:R-:W-:Y:S01]  /*2710*/  F2FP.PACK_AB R4, R186, R187 ;  /* 0x000000bbba04723e */ /* 0x002fe200000000ff */
[----:B------:R-:W-:Y:S01]  /*2720*/  HMMA.16816.F32 R84, R136, R86, RZ ;  /* 0x000000568854723c */ /* 0x000fe200000018ff */
[----:B----4-:R-:W-:Y:S01]  /*2730*/  F2FP.PACK_AB R5, R190, R191 ;  /* 0x000000bfbe05723e */ /* 0x010fe200000000ff */
[----:B------:R-:W-:-:S02]  /*2740*/  FADD.FTZ R187, R187, R170 ;  /* 0x000000aabbbb7221 */ /* 0x000fc40000010000 */
[----:B------:R-:W1:Y:S01]  /*2750*/  MUFU.EX2 R175, R175 ;  /* 0x000000af00af7308 */ /* 0x000e620000000800 */
[----:B------:R-:W-:Y:S02]  /*2760*/  FADD.FTZ R191, R191, R0 ;  /* 0x00000000bfbf7221 */ /* 0x000fe40000010000 */
[----:B------:R-:W-:Y:S01]  /*2770*/  FADD.FTZ R187, R186, R187 ;  /* 0x000000bbbabb7221 */ /* 0x000fe20000010000 */
[----:B------:R-:W-:Y:S01]  /*2780*/  HMMA.16816.F32 R100, R136, R102, RZ ;  /* 0x000000668864723c */ /* 0x000fe200000018ff */
[----:B------:R-:W-:-:S03]  /*2790*/  FADD.FTZ R191, R190, R191 ;  /* 0x000000bfbebf7221 */ /* 0x000fc60000010000 */
[----:B------:R-:W-:Y:S04]  /*27a0*/  MUFU.EX2 R66, R66 ;  /* 0x0000004200427308 */ /* 0x000fe80000000800 */
[C---:B------:R-:W-:Y:S04]  /*27b0*/  HMMA.16816.F32 R112, R136.reuse, R114, RZ ;  /* 0x000000728870723c */ /* 0x040fe800000018ff */
[----:B------:R-:W4:Y:S04]  /*27c0*/  MUFU.EX2 R67, R67 ;  /* 0x0000004300437308 */ /* 0x000f280000000800 */
[C---:B------:R-:W-:Y:S04]  /*27d0*/  HMMA.16816.F32 R124, R136.reuse, R126, RZ ;  /* 0x0000007e887c723c */ /* 0x040fe800000018ff */
[----:B------:R-:W-:Y:S04]  /*27e0*/  MUFU.EX2 R198, R198 ;  /* 0x000000c600c67308 */ /* 0x000fe80000000800 */
[----:B------:R-:W-:Y:S04]  /*27f0*/  HMMA.16816.F32 R136, R136, R6, RZ ;  /* 0x000000068888723c */ /* 0x000fe800000018ff */
[----:B------:R-:W-:Y:S03]  /*2800*/  MUFU.EX2 R199, R199 ;  /* 0x000000c700c77308 */ /* 0x000fe60000000800 */
[----:B------:R-:W-:Y:S01]  /*2810*/  F2FP.PACK_AB R6, R189, R188 ;  /* 0x000000bcbd06723e */ /* 0x000fe200000000ff */
[----:B------:R-:W-:Y:S01]  /*2820*/  FADD.FTZ R188, R188, R187 ;  /* 0x000000bbbcbc7221 */ /* 0x000fe20000010000 */
[----:B-----5:R-:W-:Y:S01]  /*2830*/  F2FP.PACK_AB R7, R193, R192 ;  /* 0x000000c0c107723e */ /* 0x020fe200000000ff */
[----:B------:R-:W-:-:S02]  /*2840*/  FADD.FTZ R192, R192, R191 ;  /* 0x000000bfc0c07221 */ /* 0x000fc40000010000 */
[----:B------:R-:W-:Y:S01]  /*2850*/  MUFU.EX2 R52, R52 ;  /* 0x0000003400347308 */ /* 0x000fe20000000800 */
[----:B------:R-:W-:Y:S02]  /*2860*/  FADD.FTZ R189, R189, R188 ;  /* 0x000000bcbdbd7221 */ /* 0x000fe40000010000 */
[----:B------:R-:W-:Y:S01]  /*2870*/  FADD.FTZ R193, R193, R192 ;  /* 0x000000c0c1c17221 */ /* 0x000fe20000010000 */
[C---:B------:R-:W-:Y:S04]  /*2880*/  HMMA.16816.F32 R156, R4.reuse, R60, R156 ;  /* 0x0000003c049c723c */ /* 0x040fe8000000189c */
[----:B------:R-:W-:Y:S04]  /*2890*/  MUFU.EX2 R53, R53 ;  /* 0x0000003500357308 */ /* 0x000fe80000000800 */
[C---:B--2---:R-:W-:Y:S04]  /*28a0*/  HMMA.16816.F32 R76, R4.reuse, R44, R76 ;  /* 0x0000002c044c723c */ /* 0x044fe8000000184c */
[----:B------:R-:W-:Y:S04]  /*28b0*/  MUFU.EX2 R48, R48 ;  /* 0x0000003000307308 */ /* 0x000fe80000000800 */
[C---:B---3--:R-:W-:Y:S04]  /*28c0*/  HMMA.16816.F32 R92, R4.reuse, R40, R92 ;  /* 0x00000028045c723c */ /* 0x048fe8000000185c */
[----:B------:R-:W-:Y:S04]  /*28d0*/  MUFU.EX2 R49, R49 ;  /* 0x0000003100317308 */ /* 0x000fe80000000800 */
[C---:B------:R-:W-:Y:S04]  /*28e0*/  HMMA.16816.F32 R104, R4.reuse, R24, R104 ;  /* 0x000000180468723c */ /* 0x040fe80000001868 */
        /* <DEDUP_REMOVED lines=15> */
[----:B------:R-:W-:Y:S04]  /*29e0*/  HMMA.16816.F32 R132, R4, R58, R132 ;  /* 0x0000003a0484723c */ /* 0x000fe80000001884 */
[----:B------:R-:W-:Y:S03]  /*29f0*/  MUFU.EX2 R33, R33 ;  /* 0x0000002100217308 */ /* 0x000fe60000000800 */
[----:B------:R-:W-:Y:S01]  /*2a00*/  F2FP.PACK_AB R4, R173, R172 ;  /* 0x000000acad04723e */ /* 0x000fe200000000ff */
[----:B------:R-:W-:Y:S01]  /*2a10*/  FADD.FTZ R172, R172, R181 ;  /* 0x000000b5acac7221 */ /* 0x000fe20000010000 */
[----:B-1----:R-:W-:Y:S01]  /*2a20*/  F2FP.PACK_AB R5, R175, R174 ;  /* 0x000000aeaf05723e */ /* 0x002fe200000000ff */
[----:B------:R-:W-:Y:S01]  /*2a30*/  FADD.FTZ R174, R174, R179 ;  /* 0x000000b3aeae7221 */ /* 0x000fe20000010000 */
[----:B------:R-:W-:Y:S01]  /*2a40*/  F2FP.PACK_AB R6, R65, R64 ;  /* 0x000000404106723e */ /* 0x000fe200000000ff */
[----:B------:R-:W-:Y:S01]  /*2a50*/  FADD.FTZ R173, R173, R172 ;  /* 0x000000acadad7221 */ /* 0x000fe20000010000 */
[----:B----4-:R-:W-:Y:S01]  /*2a60*/  F2FP.PACK_AB R7, R67, R66 ;  /* 0x000000424307723e */ /* 0x010fe200000000ff */
[----:B------:R-:W-:Y:S01]  /*2a70*/  FADD.FTZ R175, R175, R174 ;  /* 0x000000aeafaf7221 */ /* 0x000fe20000010000 */
[----:B------:R-:W-:Y:S01]  /*2a80*/  MUFU.EX2 R38, R38 ;  /* 0x0000002600267308 */ /* 0x000fe20000000800 */
[----:B------:R-:W-:-:S02]  /*2a90*/  FADD.FTZ R64, R64, R173 ;  /* 0x000000ad40407221 */ /* 0x000fc40000010000 */
[----:B------:R-:W-:Y:S02]  /*2aa0*/  FADD.FTZ R66, R66, R175 ;  /* 0x000000af42427221 */ /* 0x000fe40000010000 */
[C---:B------:R-:W-:Y:S01]  /*2ab0*/  HMMA.16816.F32 R160, R4.reuse, R60, R160 ;  /* 0x0000003c04a0723c */ /* 0x040fe200000018a0 */
[----:B------:R-:W-:Y:S02]  /*2ac0*/  FADD.FTZ R65, R65, R64 ;  /* 0x0000004041417221 */ /* 0x000fe40000010000 */
[----:B------:R-:W-:Y:S01]  /*2ad0*/  FADD.FTZ R67, R67, R66 ;  /* 0x0000004243437221 */ /* 0x000fe20000010000 */
[----:B------:R-:W-:Y:S03]  /*2ae0*/  MUFU.EX2 R32, R32 ;  /* 0x0000002000207308 */ /* 0x000fe60000000800 */
[--C-:B------:R-:W-:Y:S01]  /*2af0*/  FFMA.FTZ R60, R28, c[0x0][0x23c], -R197.reuse ;  /* 0x00008f001c3c7a23 */ /* 0x100fe200000108c5 */
[----:B------:R-:W-:Y:S01]  /*2b00*/  HMMA.16816.F32 R140, R4, R56, R140 ;  /* 0x00000038048c723c */ /* 0x000fe2000000188c */
[----:B------:R-:W-:-:S03]  /*2b10*/  FFMA.FTZ R61, R29, c[0x0][0x23c], -R197 ;  /* 0x00008f001d3d7a23 */ /* 0x000fc600000108c5 */
[----:B------:R-:W-:Y:S03]  /*2b20*/  MUFU.EX2 R237, R237 ;  /* 0x000000ed00ed7308 */ /* 0x000fe60000000800 */
[--C-:B------:R-:W-:Y:S01]  /*2b30*/  FFMA.FTZ R56, R8, c[0x0][0x23c], -R197.reuse ;  /* 0x00008f0008387a23 */ /* 0x100fe200000108c5 */
[C---:B------:R-:W-:Y:S01]  /*2b40*/  HMMA.16816.F32 R68, R4.reuse, R62, R68 ;  /* 0x0000003e0444723c */ /* 0x040fe20000001844 */
[----:B------:R-:W-:Y:S02]  /*2b50*/  FFMA.FTZ R57, R9, c[0x0][0x23c], -R197 ;  /* 0x00008f0009397a23 */ /* 0x000fe400000108c5 */
[----:B------:R-:W-:Y:S01]  /*2b60*/  LDSM.16.MT88.4 R8, [R212+0xb800] ;  /* 0x00b80000d408783b */ /* 0x000fe20000004200 */
[----:B------:R-:W-:Y:S03]  /*2b70*/  MUFU.EX2 R60, R60 ;  /* 0x0000003c003c7308 */ /* 0x000fe60000000800 */
[--C-:B------:R-:W-:Y:S01]  /*2b80*/  FFMA.FTZ R62, R30, c[0x0][0x23c], -R196.reuse ;  /* 0x00008f001e3e7a23 */ /* 0x100fe200000108c4 */
[----:B------:R-:W-:Y:S01]  /*2b90*/  HMMA.16816.F32 R72, R4, R44, R72 ;  /* 0x0000002c0448723c */ /* 0x000fe20000001848 */
[----:B------:R-:W-:-:S02]  /*2ba0*/  FFMA.FTZ R63, R31, c[0x0][0x23c], -R196 ;  /* 0x00008f001f3f7a23 */ /* 0x000fc400000108c4 */
[----:B------:R-:W-:Y:S01]  /*2bb0*/  LDSM.16.MT88.4 R28, [R213+0xa800] ;  /* 0x00a80000d51c783b */ /* 0x000fe20000004200 */
[----:B------:R-:W1:Y:S04]  /*2bc0*/  MUFU.EX2 R61, R61 ;  /* 0x0000003d003d7308 */ /* 0x000e680000000800 */
[C---:B------:R-:W-:Y:S04]  /*2bd0*/  HMMA.16816.F32 R88, R4.reuse, R40, R88 ;  /* 0x000000280458723c */ /* 0x040fe80000001858 */
[----:B------:R-:W-:Y:S04]  /*2be0*/  MUFU.EX2 R56, R56 ;  /* 0x0000003800387308 */ /* 0x000fe80000000800 */
[C---:B------:R-:W-:Y:S04]  /*2bf0*/  HMMA.16816.F32 R148, R4.reuse, R24, R148 ;  /* 0x000000180494723c */ /* 0x040fe80000001894 */
[----:B------:R-:W-:Y:S04]  /*2c00*/  MUFU.EX2 R57, R57 ;  /* 0x0000003900397308 */ /* 0x000fe80000000800 */
[C---:B------:R-:W-:Y:S04]  /*2c10*/  HMMA.16816.F32 R144, R4.reuse, R16, R144 ;  /* 0x000000100490723c */ /* 0x040fe80000001890 */
[----:B------:R-:W-:Y:S04]  /*2c20*/  MUFU.EX2 R62, R62 ;  /* 0x0000003e003e7308 */ /* 0x000fe80000000800 */
[C---:B------:R-:W-:Y:S01]  /*2c30*/  HMMA.16816.F32 R84, R4.reuse, R46, R84 ;  /* 0x0000002e0454723c */ /* 0x040fe20000001854 */
[----:B------:R-:W2:Y:S03]  /*2c40*/  LDSM.16.MT88.4 R44, [R213+0x9800] ;  /* 0x00980000d52c783b */ /* 0x000ea60000004200 */
[----:B------:R-:W3:Y:S04]  /*2c50*/  MUFU.EX2 R63, R63 ;  /* 0x0000003f003f7308 */ /* 0x000ee80000000800 */
[C---:B------:R-:W-:Y:S01]  /*2c60*/  HMMA.16816.F32 R100, R4.reuse, R42, R100 ;  /* 0x0000002a0464723c */ /* 0x040fe20000001864 */
[----:B------:R-:W4:Y:S03]  /*2c70*/  LDSM.16.MT88.4 R40, [R212+0x9800] ;  /* 0x00980000d428783b */ /* 0x000f260000004200 */
[----:B------:R-:W-:Y:S04]  /*2c80*/  MUFU.EX2 R34, R34 ;  /* 0x0000002200227308 */ /* 0x000fe80000000800 */
[C---:B------:R-:W-:Y:S01]  /*2c90*/  HMMA.16816.F32 R112, R4.reuse, R26, R112 ;  /* 0x0000001a0470723c */ /* 0x040fe20000001870 */
[----:B------:R-:W5:Y:S03]  /*2ca0*/  LDSM.16.MT88.4 R24, [R212+0xa800] ;  /* 0x00a80000d418783b */ /* 0x000f660000004200 */
[----:B------:R-:W-:Y:S04]  /*2cb0*/  MUFU.EX2 R35, R35 ;  /* 0x0000002300237308 */ /* 0x000fe80000000800 */
[C---:B------:R-:W-:Y:S01]  /*2cc0*/  HMMA.16816.F32 R124, R4.reuse, R18, R124 ;  /* 0x00000012047c723c */ /* 0x040fe2000000187c */
[----:B------:R-:W5:Y:S07]  /*2cd0*/  LDSM.16.MT88.4 R16, [R213+0xb800] ;  /* 0x00b80000d510783b */ /* 0x000f6e0000004200 */
[----:B------:R-:W-:Y:S07]  /*2ce0*/  HMMA.16816.F32 R136, R4, R58, R136 ;  /* 0x0000003a0488723c */ /* 0x000fee0000001888 */
[----:B-1----:R-:W-:Y:S01]  /*2cf0*/  F2FP.PACK_AB R4, R61, R60 ;  /* 0x0000003c3d04723e */ /* 0x002fe200000000ff */
[----:B------:R-:W-:Y:S01]  /*2d00*/  FADD.FTZ R60, R60, R189 ;  /* 0x000000bd3c3c7221 */ /* 0x000fe20000010000 */
[----:B---3--:R-:W-:Y:S01]  /*2d10*/  F2FP.PACK_AB R5, R63, R62 ;  /* 0x0000003e3f05723e */ /* 0x008fe200000000ff */
[----:B------:R-:W-:Y:S01]  /*2d20*/  FADD.FTZ R62, R62, R193 ;  /* 0x000000c13e3e7221 */ /* 0x000fe20000010000 */
[----:B------:R-:W-:Y:S01]  /*2d30*/  F2FP.PACK_AB R6, R57, R56 ;  /* 0x000000383906723e */ /* 0x000fe200000000ff */
[----:B------:R-:W-:Y:S01]  /*2d40*/  FADD.FTZ R61, R61, R60 ;  /* 0x0000003c3d3d7221 */ /* 0x000fe20000010000 */
[----:B------:R-:W-:Y:S01]  /*2d50*/  F2FP.PACK_AB R7, R199, R198 ;  /* 0x000000c6c707723e */ /* 0x000fe200000000ff */
[----:B------:R-:W-:-:S02]  /*2d60*/  FADD.FTZ R63, R63, R62 ;  /* 0x0000003e3f3f7221 */ /* 0x000fc40000010000 */
[----:B------:R-:W-:Y:S02]  /*2d70*/  FADD.FTZ R56, R56, R61 ;  /* 0x0000003d38387221 */ /* 0x000fe40000010000 */
[----:B------:R-:W-:Y:S02]  /*2d80*/  FADD.FTZ R198, R198, R63 ;  /* 0x0000003fc6c67221 */ /* 0x000fe40000010000 */
[----:B--2---:R-:W-:Y:S01]  /*2d90*/  HMMA.16816.F32 R156, R4, R44, R156 ;  /* 0x0000002c049c723c */ /* 0x004fe2000000189c */
[----:B------:R-:W-:Y:S02]  /*2da0*/  FADD.FTZ R57, R57, R56 ;  /* 0x0000003839397221 */ /* 0x000fe40000010000 */
[----:B------:R-:W-:-:S05]  /*2db0*/  FADD.FTZ R198, R199, R198 ;  /* 0x000000c6c7c67221 */ /* 0x000fca0000010000 */
[C---:B----4-:R-:W-:Y:S08]  /*2dc0*/  HMMA.16816.F32 R76, R4.reuse, R40, R76 ;  /* 0x00000028044c723c */ /* 0x050ff0000000184c */
[C---:B------:R-:W-:Y:S08]  /*2dd0*/  HMMA.16816.F32 R92, R4.reuse, R28, R92 ;  /* 0x0000001c045c723c */ /* 0x040ff0000000185c */
[C---:B-----5:R-:W-:Y:S08]  /*2de0*/  HMMA.16816.F32 R104, R4.reuse, R24, R104 ;  /* 0x000000180468723c */ /* 0x060ff00000001868 */
[C---:B------:R-:W-:Y:S08]  /*2df0*/  HMMA.16816.F32 R116, R4.reuse, R16, R116 ;  /* 0x000000100474723c */ /* 0x040ff00000001874 */
[C---:B------:R-:W-:Y:S08]  /*2e00*/  HMMA.16816.F32 R128, R4.reuse, R8, R128 ;  /* 0x000000080480723c */ /* 0x040ff00000001880 */
[C---:B------:R-:W-:Y:S08]  /*2e10*/  HMMA.16816.F32 R152, R4.reuse, R46, R152 ;  /* 0x0000002e0498723c */ /* 0x040ff00000001898 */
[C---:B------:R-:W-:Y:S08]  /*2e20*/  HMMA.16816.F32 R80, R4.reuse, R42, R80 ;  /* 0x0000002a0450723c */ /* 0x040ff00000001850 */
[C---:B------:R-:W-:Y:S08]  /*2e30*/  HMMA.16816.F32 R96, R4.reuse, R30, R96 ;  /* 0x0000001e0460723c */ /* 0x040ff00000001860 */
[C---:B------:R-:W-:Y:S08]  /*2e40*/  HMMA.16816.F32 R108, R4.reuse, R26, R108 ;  /* 0x0000001a046c723c */ /* 0x040ff0000000186c */
[C---:B------:R-:W-:Y:S08]  /*2e50*/  HMMA.16816.F32 R120, R4.reuse, R18, R120 ;  /* 0x000000120478723c */ /* 0x040ff00000001878 */
[----:B------:R-:W-:Y:S07]  /*2e60*/  HMMA.16816.F32 R132, R4, R10, R132 ;  /* 0x0000000a0484723c */ /* 0x000fee0000001884 */
[----:B------:R-:W-:Y:S01]  /*2e70*/  F2FP.PACK_AB R4, R53, R52 ;  /* 0x000000343504723e */ /* 0x000fe200000000ff */
[----:B------:R-:W-:Y:S01]  /*2e80*/  FADD.FTZ R52, R52, R65 ;  /* 0x0000004134347221 */ /* 0x000fe20000010000 */
[----:B------:R-:W-:Y:S01]  /*2e90*/  F2FP.PACK_AB R5, R55, R54 ;  /* 0x000000363705723e */ /* 0x000fe200000000ff */
[----:B------:R-:W-:Y:S01]  /*2ea0*/  FADD.FTZ R54, R54, R67 ;  /* 0x0000004336367221 */ /* 0x000fe20000010000 */
[----:B------:R-:W-:Y:S01]  /*2eb0*/  F2FP.PACK_AB R6, R49, R48 ;  /* 0x000000303106723e */ /* 0x000fe200000000ff */
[----:B------:R-:W-:Y:S01]  /*2ec0*/  FADD.FTZ R53, R53, R52 ;  /* 0x0000003435357221 */ /* 0x000fe20000010000 */
[----:B------:R-:W-:Y:S01]  /*2ed0*/  F2FP.PACK_AB R7, R51, R50 ;  /* 0x000000323307723e */ /* 0x000fe200000000ff */
[----:B------:R-:W-:-:S02]  /*2ee0*/  FADD.FTZ R55, R55, R54 ;  /* 0x0000003637377221 */ /* 0x000fc40000010000 */
[----:B------:R-:W-:Y:S02]  /*2ef0*/  FADD.FTZ R48, R48, R53 ;  /* 0x0000003530307221 */ /* 0x000fe40000010000 */
[----:B------:R-:W-:Y:S02]  /*2f00*/  FADD.FTZ R50, R50, R55 ;  /* 0x0000003732327221 */ /* 0x000fe40000010000 */
[----:B------:R-:W-:Y:S01]  /*2f10*/  HMMA.16816.F32 R160, R4, R44, R160 ;  /* 0x0000002c04a0723c */ /* 0x000fe200000018a0 */
[----:B------:R-:W-:Y:S02]  /*2f20*/  FADD.FTZ R49, R49, R48 ;  /* 0x0000003031317221 */ /* 0x000fe40000010000 */
[----:B------:R-:W-:-:S04]  /*2f30*/  FADD.FTZ R50, R51, R50 ;  /* 0x0000003233327221 */ /* 0x000fc80000010000 */
[--C-:B------:R-:W-:Y:S01]  /*2f40*/  FFMA.FTZ R44, R23, c[0x0][0x23c], -R196.reuse ;  /* 0x00008f00172c7a23 */ /* 0x100fe200000108c4 */
[C---:B------:R-:W-:Y:S05]  /*2f50*/  HMMA.16816.F32 R68, R4.reuse, R46, R68 ;  /* 0x0000002e0444723c */ /* 0x040fea0000001844 */
[----:B------:R-:W-:Y:S02]  /*2f60*/  MUFU.EX2 R44, R44 ;  /* 0x0000002c002c7308 */ /* 0x000fe40000000800 */
[----:B------:R-:W-:Y:S01]  /*2f70*/  FFMA.FTZ R46, R14, c[0x0][0x23c], -R196 ;  /* 0x00008f000e2e7a23 */ /* 0x000fe200000108c4 */
[C---:B------:R-:W-:Y:S05]  /*2f80*/  HMMA.16816.F32 R72, R4.reuse, R40, R72 ;  /* 0x000000280448723c */ /* 0x040fea0000001848 */
[----:B------:R-:W-:Y:S02]  /*2f90*/  MUFU.EX2 R46, R46 ;  /* 0x0000002e002e7308 */ /* 0x000fe40000000800 */
[--C-:B------:R-:W-:Y:S01]  /*2fa0*/  FFMA.FTZ R40, R20, c[0x0][0x23c], -R197.reuse ;  /* 0x00008f0014287a23 */ /* 0x100fe200000108c5 */
[----:B------:R-:W-:Y:S01]  /*2fb0*/  HMMA.16816.F32 R84, R4, R42, R84 ;  /* 0x0000002a0454723c */ /* 0x000fe20000001854 */
[----:B------:R-:W-:-:S04]  /*2fc0*/  FFMA.FTZ R41, R21, c[0x0][0x23c], -R197 ;  /* 0x00008f0015297a23 */ /* 0x000fc800000108c5 */
[----:B------:R-:W-:Y:S02]  /*2fd0*/  MUFU.EX2 R40, R40 ;  /* 0x0000002800287308 */ /* 0x000fe40000000800 */
[----:B------:R-:W-:Y:S01]  /*2fe0*/  FFMA.FTZ R42, R12, c[0x0][0x23c], -R197 ;  /* 0x00008f000c2a7a23 */ /* 0x000fe200000108c5 */
[C---:B------:R-:W-:Y:S01]  /*2ff0*/  HMMA.16816.F32 R88, R4.reuse, R28, R88 ;  /* 0x0000001c0458723c */ /* 0x040fe20000001858 */
[----:B------:R-:W-:Y:S01]  /*3000*/  FFMA.FTZ R43, R22, c[0x0][0x23c], -R196 ;  /* 0x00008f00162b7a23 */ /* 0x000fe200000108c4 */
[----:B------:R-:W-:Y:S03]  /*3010*/  LDSM.16.MT88.4 R12, [R213+0xbc00] ;  /* 0x00bc0000d50c783b */ /* 0x000fe60000004200 */
[----:B------:R-:W1:Y:S01]  /*3020*/  MUFU.EX2 R41, R41 ;  /* 0x0000002900297308 */ /* 0x000e620000000800 */
[----:B------:R-:W-:Y:S02]  /*3030*/  LDSM.16.MT88.4 R20, [R213+0xac00] ;  /* 0x00ac0000d514783b */ /* 0x000fe40000004200 */
[C---:B------:R-:W-:Y:S02]  /*3040*/  HMMA.16816.F32 R100, R4.reuse, R30, R100 ;  /* 0x0000001e0464723c */ /* 0x040fe40000001864 */
[----:B------:R-:W2:Y:S03]  /*3050*/  LDSM.16.MT88.4 R28, [R213+0x9c00] ;  /* 0x009c0000d51c783b */ /* 0x000ea60000004200 */
[----:B------:R-:W-:Y:S03]  /*3060*/  MUFU.EX2 R42, R42 ;  /* 0x0000002a002a7308 */ /* 0x000fe60000000800 */
[C---:B------:R-:W-:Y:S05]  /*3070*/  HMMA.16816.F32 R148, R4.reuse, R24, R148 ;  /* 0x000000180494723c */ /* 0x040fea0000001894 */
[----:B------:R-:W3:Y:S03]  /*3080*/  MUFU.EX2 R43, R43 ;  /* 0x0000002b002b7308 */ /* 0x000ee60000000800 */
[C---:B------:R-:W-:Y:S01]  /*3090*/  HMMA.16816.F32 R112, R4.reuse, R26, R112 ;  /* 0x0000001a0470723c */ /* 0x040fe20000001870 */
[----:B------:R-:W4:Y:S07]  /*30a0*/  LDSM.16.MT88.4 R24, [R212+0x9c00] ;  /* 0x009c0000d418783b */ /* 0x000f2e0000004200 */
[C---:B------:R-:W-:Y:S08]  /*30b0*/  HMMA.16816.F32 R144, R4.reuse, R16, R144 ;  /* 0x000000100490723c */ /* 0x040ff00000001890 */
[C---:B------:R-:W-:Y:S01]  /*30c0*/  HMMA.16816.F32 R124, R4.reuse, R18, R124 ;  /* 0x00000012047c723c */ /* 0x040fe2000000187c */
[----:B------:R-:W5:Y:S07]  /*30d0*/  LDSM.16.MT88.4 R16, [R212+0xac00] ;  /* 0x00ac0000d410783b */ /* 0x000f6e0000004200 */
[C---:B------:R-:W-:Y:S08]  /*30e0*/  HMMA.16816.F32 R140, R4.reuse, R8, R140 ;  /* 0x00000008048c723c */ /* 0x040ff0000000188c */
[----:B------:R-:W-:Y:S01]  /*30f0*/  HMMA.16816.F32 R136, R4, R10, R136 ;  /* 0x0000000a0488723c */ /* 0x000fe20000001888 */
[----:B------:R-:W5:Y:S06]  /*3100*/  LDSM.16.MT88.4 R8, [R212+0xbc00] ;  /* 0x00bc0000d408783b */ /* 0x000f6c0000004200 */
[----:B-1----:R-:W-:Y:S01]  /*3110*/  F2FP.PACK_AB R4, R41, R40 ;  /* 0x000000282904723e */ /* 0x002fe200000000ff */
[----:B------:R-:W-:Y:S01]  /*3120*/  FADD.FTZ R40, R40, R57 ;  /* 0x0000003928287221 */ /* 0x000fe20000010000 */
[C---:B---3--:R-:W-:Y:S01]  /*3130*/  F2FP.PACK_AB R5, R44.reuse, R43 ;  /* 0x0000002b2c05723e */ /* 0x048fe200000000ff */
        /* <DEDUP_REMOVED lines=10> */
[C---:B------:R-:W-:Y:S08]  /*31e0*/  HMMA.16816.F32 R152, R4.reuse, R30, R152 ;  /* 0x0000001e0498723c */ /* 0x040ff00000001898 */
[C---:B----4-:R-:W-:Y:S08]  /*31f0*/  HMMA.16816.F32 R76, R4.reuse, R24, R76 ;  /* 0x00000018044c723c */ /* 0x050ff0000000184c */
[C---:B------:R-:W-:Y:S08]  /*3200*/  HMMA.16816.F32 R80, R4.reuse, R26, R80 ;  /* 0x0000001a0450723c */ /* 0x040ff00000001850 */
[C---:B------:R-:W-:Y:S08]  /*3210*/  HMMA.16816.F32 R92, R4.reuse, R20, R92 ;  /* 0x00000014045c723c */ /* 0x040ff0000000185c */
[C---:B------:R-:W-:Y:S08]  /*3220*/  HMMA.16816.F32 R96, R4.reuse, R22, R96 ;  /* 0x000000160460723c */ /* 0x040ff00000001860 */
[C---:B-----5:R-:W-:Y:S08]  /*3230*/  HMMA.16816.F32 R104, R4.reuse, R16, R104 ;  /* 0x000000100468723c */ /* 0x060ff00000001868 */
[C---:B------:R-:W-:Y:S08]  /*3240*/  HMMA.16816.F32 R108, R4.reuse, R18, R108 ;  /* 0x00000012046c723c */ /* 0x040ff0000000186c */
[C---:B------:R-:W-:Y:S08]  /*3250*/  HMMA.16816.F32 R116, R4.reuse, R12, R116 ;  /* 0x0000000c0474723c */ /* 0x040ff00000001874 */
[C---:B------:R-:W-:Y:S08]  /*3260*/  HMMA.16816.F32 R120, R4.reuse, R14, R120 ;  /* 0x0000000e0478723c */ /* 0x040ff00000001878 */
[C---:B------:R-:W-:Y:S08]  /*3270*/  HMMA.16816.F32 R128, R4.reuse, R8, R128 ;  /* 0x000000080480723c */ /* 0x040ff00000001880 */
[----:B------:R-:W-:Y:S07]  /*3280*/  HMMA.16816.F32 R132, R4, R10, R132 ;  /* 0x0000000a0484723c */ /* 0x000fee0000001884 */
[----:B------:R-:W-:Y:S01]  /*3290*/  F2FP.PACK_AB R4, R37, R36 ;  /* 0x000000242504723e */ /* 0x000fe200000000ff */
[----:B------:R-:W-:Y:S01]  /*32a0*/  FADD.FTZ R36, R36, R49 ;  /* 0x0000003124247221 */ /* 0x000fe20000010000 */
[C---:B------:R-:W-:Y:S01]  /*32b0*/  F2FP.PACK_AB R5, R38.reuse, R33 ;  /* 0x000000212605723e */ /* 0x040fe200000000ff */
        /* <DEDUP_REMOVED lines=9> */
[----:B------:R-:W-:-:S05]  /*3350*/  FADD.FTZ R232, R35, R34 ;  /* 0x0000002223e87221 */ /* 0x000fca0000010000 */
[C---:B------:R-:W-:Y:S08]  /*3360*/  HMMA.16816.F32 R68, R4.reuse, R30, R68 ;  /* 0x0000001e0444723c */ /* 0x040ff00000001844 */
        /* <DEDUP_REMOVED lines=10> */
[----:B------:R-:W-:Y:S01]  /*3410*/  @!UPT UIADD3 URZ, URZ, URZ, URZ ;  /* 0x0000003f3f3ff290 */ /* 0x000fe2000fffe03f */
[----:B------:R-:W-:Y:S11]  /*3420*/  @!P0 BRA `(.L_x_28) ;  /* 0x00002e2000008947 */ /* 0x000ff60003800000 */
[----:B------:R-:W-:Y:S01]  /*3430*/  LEA.HI.SX32 R231, R164, 0xfffffffe, 0x1a ;  /* 0xfffffffea4e77811 */ /* 0x000fe200078fd2ff */
[----:B------:R-:W-:Y:S01]  /*3440*/  IMAD.MOV.U32 R2, RZ, RZ, R167 ;  /* 0x000000ffff027224 */ /* 0x000fe200078e00a7 */
[----:B------:R-:W-:Y:S01]  /*3450*/  MOV R0, R165 ;  /* 0x000000a500007202 */ /* 0x000fe20000000f00 */
[----:B------:R-:W-:Y:S01]  /*3460*/  IMAD.MOV.U32 R3, RZ, RZ, R168 ;  /* 0x000000ffff037224 */ /* 0x000fe200078e00a8 */
[----:B------:R-:W-:Y:S01]  /*3470*/  MOV R169, R166 ;  /* 0x000000a600a97202 */ /* 0x000fe20000000f00 */
[----:B------:R-:W-:Y:S06]  /*3480*/  BRA `(.L_x_29) ;  /* 0x0000017000007947 */ /* 0x000fec0003800000 */
.L_x_31:
[----:B------:R-:W-:Y:S04]  /*3490*/  IADD3 R165, R231, -0x1, RZ ;  /* 0xffffffffe7a57810 */ /* 0x000fe80007ffe0ff */
[----:B------:R-:W-:Y:S01]  /*34a0*/  SHF.R.S32.HI R164, RZ, 0x1f, R165 ;  /* 0x0000001fffa47819 */ /* 0x000fe200000114a5 */
[C---:B------:R-:W-:Y:S04]  /*34b0*/  IMAD.WIDE.U32 R166, R165.reuse, c[0x0][0x198], RZ ;  /* 0x00006600a5a67a25 */ /* 0x040fe800078e00ff */
[----:B------:R-:W-:Y:S04]  /*34c0*/  IMAD R164, R164, c[0x0][0x198], RZ ;  /* 0x00006600a4a47a24 */ /* 0x000fe800078e02ff */
[----:B------:R-:W-:Y:S01]  /*34d0*/  IMAD R164, R165, c[0x0][0x19c], R164 ;  /* 0x00006700a5a47a24 */ /* 0x000fe200078e02a4 */
[C---:B------:R-:W-:Y:S03]  /*34e0*/  LEA R165, P1, R166.reuse, R226, 0x6 ;  /* 0x000000e2a6a57211 */ /* 0x040fe600078230ff */
[----:B------:R-:W-:Y:S01]  /*34f0*/  IMAD.IADD R167, R167, 0x1, R164 ;  /* 0x00000001a7a77824 */ /* 0x000fe200078e02a4 */
[C---:B------:R-:W-:Y:S04]  /*3500*/  LEA R170, P2, R165.reuse, c[0x0][0x168], 0x1 ;  /* 0x00005a00a5aa7a11 */ /* 0x040fe800078408ff */
[----:B------:R-:W-:Y:S02]  /*3510*/  LEA.HI.X R166, R166, R229, R167, 0x6, P1 ;  /* 0x000000e5a6a67211 */ /* 0x000fe400008f34a7 */
[----:B------:R-:W-:Y:S02]  /*3520*/  IADD3 R172, P1, R220, R170, RZ ;  /* 0x000000aadcac7210 */ /* 0x000fe40007f3e0ff */
[----:B------:R-:W-:Y:S05]  /*3530*/  LEA.HI.X R171, R165, c[0x0][0x16c], R166, 0x1, P2 ;  /* 0x00005b00a5ab7a11 */ /* 0x000fea00010f0ca6 */
[----:B------:R-:W-:Y:S01]  /*3540*/  @!PT LDS RZ, [RZ] ;  /* 0x00000000fffff984 */ /* 0x000fe20000000800 */
[----:B------:R-:W-:Y:S01]  /*3550*/  @!PT LDS RZ, [RZ] ;  /* 0x00000000fffff984 */ /* 0x000fe20000000800 */
[----:B------:R-:W-:Y:S01]  /*3560*/  @!PT LDS RZ, [RZ] ;  /* 0x00000000fffff984 */ /* 0x000fe20000000800 */
[----:B------:R1:W-:Y:S01]  /*3570*/  LDGSTS.E.BYPASS.LTC128B.128 [R223+0x6000], [R170.64] ;  /* 0x06000000aadf7fae */ /* 0x0003e2000b901d48 */
[----:B------:R-:W-:Y:S03]  /*3580*/  IMAD.X R173, R219, 0x1, R171, P1 ;  /* 0x00000001dbad7824 */ /* 0x000fe600008e06ab */
[----:B------:R1:W-:Y:S04]  /*3590*/  LDGSTS.E.BYPASS.LTC128B.128 [R223+0x7000], [R170.64+0x40] ;  /* 0x07000040aadf7fae */ /* 0x0003e8000b901d48 */
[----:B------:R1:W-:Y:S04]  /*35a0*/  LDGSTS.E.BYPASS.LTC128B.128 [R223+0x8000], [R170.64+0x80] ;  /* 0x08000080aadf7fae */ /* 0x0003e8000b901d48 */
[----:B------:R1:W-:Y:S04]  /*35b0*/  LDGSTS.E.BYPASS.LTC128B.128 [R223+0x6800], [R172.64] ;  /* 0x06800000acdf7fae */ /* 0x0003e8000b901d48 */
[----:B------:R1:W-:Y:S04]  /*35c0*/  LDGSTS.E.BYPASS.LTC128B.128 [R223+0x7800], [R172.64+0x40] ;  /* 0x07800040acdf7fae */ /* 0x0003e8000b901d48 */
[----:B------:R1:W-:Y:S04]  /*35d0*/  LDGSTS.E.BYPASS.LTC128B.128 [R223+0x8800], [R172.64+0x80] ;  /* 0x08800080acdf7fae */ /* 0x0003e8000b901d48 */
[----:B------:R-:W0:Y:S01]  /*35e0*/  LDGDEPBAR ;  /* 0x00000000000079af */ /* 0x000e220000000000 */
[----:B------:R-:W-:-:S05]  /*35f0*/  BRA `(.L_x_30) ;  /* 0x000009f000007947 */ /* 0x000fca0003800000 */
.L_x_29:
        /* <DEDUP_REMOVED lines=10> */
[----:B------:R-:W-:Y:S02]  /*36a0*/  IADD3 R238, P0, R222, R240, RZ ;  /* 0x000000f0deee7210 */ /* 0x000fe40007f1e0ff */
[----:B------:R-:W-:Y:S05]  /*36b0*/  LEA.HI.X R241, R170, c[0x0][0x174], R171, 0x1, P1 ;  /* 0x00005d00aaf17a11 */ /* 0x000fea00008f0cab */
[----:B------:R-:W-:Y:S01]  /*36c0*/  @!PT LDS RZ, [RZ] ;  /* 0x00000000fffff984 */ /* 0x000fe20000000800 */
[----:B------:R-:W-:Y:S01]  /*36d0*/  @!PT LDS RZ, [RZ] ;  /* 0x00000000fffff984 */ /* 0x000fe20000000800 */
[----:B------:R-:W-:Y:S01]  /*36e0*/  @!PT LDS RZ, [RZ] ;  /* 0x00000000fffff984 */ /* 0x000fe20000000800 */
[----:B------:R1:W-:Y:S01]  /*36f0*/  LDGSTS.E.BYPASS.LTC128B.128 [R223+0x9000], [R240.64] ;  /* 0x09000000f0df7fae */ /* 0x0003e2000b901d48 */
[----:B------:R-:W-:Y:S01]  /*3700*/  IMAD.X R239, R221, 0x1, R241, P0 ;  /* 0x00000001ddef7824 */ /* 0x000fe200000e06f1 */
[----:B------:R-:W-:Y:S05]  /*3710*/  ISETP.GT.AND P0, PT, R231, RZ, PT ;  /* 0x000000ffe700720c */ /* 0x000fea0003f04270 */
[----:B------:R1:W-:Y:S07]  /*3720*/  LDGSTS.E.BYPASS.LTC128B.128 [R223+0xa000], [R240.64+0x40] ;  /* 0x0a000040f0df7fae */ /* 0x0003ee000b901d48 */
[----:B------:R1:W-:Y:S07]  /*3730*/  LDGSTS.E.BYPASS.LTC128B.128 [R223+0xb000], [R240.64+0x80] ;  /* 0x0b000080f0df7fae */ /* 0x0003ee000b901d48 */
[----:B------:R1:W-:Y:S07]  /*3740*/  LDGSTS.E.BYPASS.LTC128B.128 [R223+0x9800], [R238.64] ;  /* 0x09800000eedf7fae */ /* 0x0003ee000b901d48 */
[----:B------:R1:W-:Y:S07]  /*3750*/  LDGSTS.E.BYPASS.LTC128B.128 [R223+0xa800], [R238.64+0x40] ;  /* 0x0a800040eedf7fae */ /* 0x0003ee000b901d48 */
[----:B------:R1:W-:Y:S07]  /*3760*/  LDGSTS.E.BYPASS.LTC128B.128 [R223+0xb800], [R238.64+0x80] ;  /* 0x0b800080eedf7fae */ /* 0x0003ee000b901d48 */
[----:B------:R-:W-:Y:S07]  /*3770*/  LDSM.16.M88.4 R164, [R217] ;  /* 0x00000000d9a4783b */ /* 0x000fee0000000200 */
[----:B------:R-:W2:Y:S07]  /*3780*/  LDSM.16.M88.4 R172, [R216] ;  /* 0x00000000d8ac783b */ /* 0x000eae0000000200 */
        /* <DEDUP_REMOVED lines=8> */
[----:B------:R-:W2:Y:S03]  /*3810*/  LDSM.16.M88.4 R196, [R214] ;  /* 0x00000000d6c4783b */ /* 0x000ea60000000200 */
        /* <DEDUP_REMOVED lines=8> */
[-C--:B------:R-:W-:Y:S08]  /*38a0*/  HMMA.16816.F32 R28, R176, R182.reuse, RZ ;  /* 0x000000b6b01c723c */ /* 0x080ff000000018ff */
[C---:B------:R-:W-:Y:S01]  /*38b0*/  HMMA.16816.F32 R32, R164.reuse, R182, RZ ;  /* 0x000000b6a420723c */ /* 0x040fe200000018ff */
[----:B------:R-:W-:Y:S07]  /*38c0*/  LDSM.16.M88.4 R180, [R217+0x3000] ;  /* 0x00300000d9b4783b */ /* 0x000fee0000000200 */
[-C--:B-----5:R-:W-:Y:S08]  /*38d0*/  HMMA.16816.F32 R36, R164, R184.reuse, RZ ;  /* 0x000000b8a424723c */ /* 0x0a0ff000000018ff */
[C---:B------:R-:W-:Y:S08]  /*38e0*/  HMMA.16816.F32 R40, R176.reuse, R184, RZ ;  /* 0x000000b8b028723c */ /* 0x040ff000000018ff */
[-C--:B------:R-:W-:Y:S08]  /*38f0*/  HMMA.16816.F32 R44, R176, R186.reuse, RZ ;  /* 0x000000bab02c723c */ /* 0x080ff000000018ff */
[C---:B------:R-:W-:Y:S01]  /*3900*/  HMMA.16816.F32 R48, R164.reuse, R186, RZ ;  /* 0x000000baa430723c */ /* 0x040fe200000018ff */
[----:B------:R-:W-:Y:S07]  /*3910*/  LDSM.16.M88.4 R184, [R216+0x1400] ;  /* 0x00140000d8b8783b */ /* 0x000fee0000000200 */
[-C--:B-1----:R-:W-:Y:S08]  /*3920*/  HMMA.16816.F32 R52, R164, R188.reuse, RZ ;  /* 0x000000bca434723c */ /* 0x082ff000000018ff */
[C---:B------:R-:W-:Y:S08]  /*3930*/  HMMA.16816.F32 R56, R176.reuse, R188, RZ ;  /* 0x000000bcb038723c */ /* 0x040ff000000018ff */
[-C--:B------:R-:W-:Y:S01]  /*3940*/  HMMA.16816.F32 R60, R176, R190.reuse, RZ ;  /* 0x000000beb03c723c */ /* 0x080fe200000018ff */
[----:B------:R-:W-:Y:S07]  /*3950*/  LDSM.16.M88.4 R176, [R216+0x1000] ;  /* 0x00100000d8b0783b */ /* 0x000fee0000000200 */
[----:B------:R-:W-:Y:S01]  /*3960*/  HMMA.16816.F32 R64, R164, R190, RZ ;  /* 0x000000bea440723c */ /* 0x000fe200000018ff */
[----:B------:R-:W1:Y:S07]  /*3970*/  LDSM.16.M88.4 R164, [R217+0x2000] ;  /* 0x00200000d9a4783b */ /* 0x000e6e0000000200 */
[-C--:B--2---:R-:W-:Y:S01]  /*3980*/  HMMA.16816.F32 R4, R192, R196.reuse, R4 ;  /* 0x000000c4c004723c */ /* 0x084fe20000001804 */
[----:B------:R-:W-:Y:S07]  /*3990*/  LDSM.16.M88.4 R188, [R216+0x1c00] ;  /* 0x001c0000d8bc783b */ /* 0x000fee0000000200 */
[C---:B---3--:R-:W-:Y:S08]  /*39a0*/  HMMA.16816.F32 R8, R200.reuse, R196, R8 ;  /* 0x000000c4c808723c */ /* 0x048ff00000001808 */
[-C--:B------:R-:W-:Y:S08]  /*39b0*/  HMMA.16816.F32 R12, R200, R198.reuse, R12 ;  /* 0x000000c6c80c723c */ /* 0x080ff0000000180c */
[C---:B------:R-:W-:Y:S01]  /*39c0*/  HMMA.16816.F32 R16, R192.reuse, R198, R16 ;  /* 0x000000c6c010723c */ /* 0x040fe20000001810 */
[----:B------:R-:W-:Y:S07]  /*39d0*/  LDSM.16.M88.4 R196, [R214+0x1000] ;  /* 0x00100000d6c4783b */ /* 0x000fee0000000200 */
[-C--:B------:R-:W-:Y:S08]  /*39e0*/  HMMA.16816.F32 R20, R192, R172.reuse, R20 ;  /* 0x000000acc014723c */ /* 0x080ff00000001814 */
[C---:B------:R-:W-:Y:S08]  /*39f0*/  HMMA.16816.F32 R24, R200.reuse, R172, R24 ;  /* 0x000000acc818723c */ /* 0x040ff00000001818 */
[-C--:B------:R-:W-:Y:S08]  /*3a00*/  HMMA.16816.F32 R28, R200, R174.reuse, R28 ;  /* 0x000000aec81c723c */ /* 0x080ff0000000181c */
[C---:B------:R-:W-:Y:S01]  /*3a10*/  HMMA.16816.F32 R32, R192.reuse, R174, R32 ;  /* 0x000000aec020723c */ /* 0x040fe20000001820 */
[----:B------:R-:W2:Y:S07]  /*3a20*/  LDSM.16.M88.4 R172, [R216+0x1800] ;  /* 0x00180000d8ac783b */ /* 0x000eae0000000200 */
        /* <DEDUP_REMOVED lines=10> */
[----:B------:R-:W3:Y:S07]  /*3ad0*/  LDSM.16.M88.4 R192, [R215+0x2000] ;  /* 0x00200000d7c0783b */ /* 0x000eee0000000200 */
[-C--:B-1----:R-:W-:Y:S01]  /*3ae0*/  HMMA.16816.F32 R4, R164, R176.reuse, R4 ;  /* 0x000000b0a404723c */ /* 0x082fe20000001804 */
[----:B------:R-:W-:Y:S07]  /*3af0*/  LDSM.16.M88.4 R208, [R214+0x1c00] ;  /* 0x001c0000d6d0783b */ /* 0x000fee0000000200 */
[C---:B------:R-:W-:Y:S08]  /*3b00*/  HMMA.16816.F32 R8, R180.reuse, R176, R8 ;  /* 0x000000b0b408723c */ /* 0x040ff00000001808 */
[-C--:B------:R-:W-:Y:S08]  /*3b10*/  HMMA.16816.F32 R12, R180, R178.reuse, R12 ;  /* 0x000000b2b40c723c */ /* 0x080ff0000000180c */
[C---:B------:R-:W-:Y:S01]  /*3b20*/  HMMA.16816.F32 R16, R164.reuse, R178, R16 ;  /* 0x000000b2a410723c */ /* 0x040fe20000001810 */
[----:B------:R-:W1:Y:S07]  /*3b30*/  LDSM.16.M88.4 R176, [R214+0x1400] ;  /* 0x00140000d6b0783b */ /* 0x000e6e0000000200 */
[-C--:B------:R-:W-:Y:S08]  /*3b40*/  HMMA.16816.F32 R20, R164, R184.reuse, R20 ;  /* 0x000000b8a414723c */ /* 0x080ff00000001814 */
[C---:B------:R-:W-:Y:S08]  /*3b50*/  HMMA.16816.F32 R24, R180.reuse, R184, R24 ;  /* 0x000000b8b418723c */ /* 0x040ff00000001818 */
[-C--:B------:R-:W-:Y:S08]  /*3b60*/  HMMA.16816.F32 R28, R180, R186.reuse, R28 ;  /* 0x000000bab41c723c */ /* 0x080ff0000000181c */
[C---:B------:R-:W-:Y:S01]  /*3b70*/  HMMA.16816.F32 R32, R164.reuse, R186, R32 ;  /* 0x000000baa420723c */ /* 0x040fe20000001820 */
[----:B------:R-:W-:Y:S07]  /*3b80*/  LDSM.16.M88.4 R184, [R216+0x2800] ;  /* 0x00280000d8b8783b */ /* 0x000fee0000000200 */
[-C--:B--2---:R-:W-:Y:S08]  /*3b90*/  HMMA.16816.F32 R36, R164, R172.reuse, R36 ;  /* 0x000000aca424723c */ /* 0x084ff00000001824 */
        /* <DEDUP_REMOVED lines=10> */
[-C--:B---3--:R-:W-:Y:S01]  /*3c40*/  HMMA.16816.F32 R4, R192, R196.reuse, R4 ;  /* 0x000000c4c004723c */ /* 0x088fe20000001804 */
[----:B------:R-:W-:Y:S07]  /*3c50*/  LDSM.16.M88.4 R188, [R216+0x2c00] ;  /* 0x002c0000d8bc783b */ /* 0x000fee0000000200 */
[C---:B------:R-:W-:Y:S08]  /*3c60*/  HMMA.16816.F32 R8, R200.reuse, R196, R8 ;  /* 0x000000c4c808723c */ /* 0x040ff00000001808 */
[-C--:B------:R-:W-:Y:S08]  /*3c70*/  HMMA.16816.F32 R12, R200, R198.reuse, R12 ;  /* 0x000000c6c80c723c */ /* 0x080ff0000000180c */
[C---:B------:R-:W-:Y:S01]  /*3c80*/  HMMA.16816.F32 R16, R192.reuse, R198, R16 ;  /* 0x000000c6c010723c */ /* 0x040fe20000001810 */
[----:B------:R-:W-:Y:S07]  /*3c90*/  LDSM.16.M88.4 R196, [R214+0x2000] ;  /* 0x00200000d6c4783b */ /* 0x000fee0000000200 */
[-C--:B-1----:R-:W-:Y:S08]  /*3ca0*/  HMMA.16816.F32 R20, R192, R176.reuse, R20 ;  /* 0x000000b0c014723c */ /* 0x082ff00000001814 */
        /* <DEDUP_REMOVED lines=15> */
[-C--:B--2---:R-:W-:Y:S01]  /*3da0*/  HMMA.16816.F32 R4, R164, R172.reuse, R4 ;  /* 0x000000aca404723c */ /* 0x084fe20000001804 */
[----:B------:R-:W2:Y:S07]  /*3db0*/  LDSM.16.M88.4 R208, [R214+0x2800] ;  /* 0x00280000d6d0783b */ /* 0x000eae0000000200 */
[C---:B------:R-:W-:Y:S08]  /*3dc0*/  HMMA.16816.F32 R8, R180.reuse, R172, R8 ;  /* 0x000000acb408723c */ /* 0x040ff00000001808 */
[-C--:B------:R-:W-:Y:S08]  /*3dd0*/  HMMA.16816.F32 R12, R180, R174.reuse, R12 ;  /* 0x000000aeb40c723c */ /* 0x080ff0000000180c */
[C---:B------:R-:W-:Y:S01]  /*3de0*/  HMMA.16816.F32 R16, R164.reuse, R174, R16 ;  /* 0x000000aea410723c */ /* 0x040fe20000001810 */
[----:B------:R-:W4:Y:S01]  /*3df0*/  LDSM.16.M88.4 R172, [R214+0x2c00] ;  /* 0x002c0000d6ac783b */ /* 0x000f220000000200 */
[----:B------:R-:W-:Y:S06]  /*3e00*/  DEPBAR.LE SB0, 0x0 ;  /* 0x000080000000791a */ /* 0x000fec0000000000 */
[-C--:B-1----:R-:W-:Y:S01]  /*3e10*/  HMMA.16816.F32 R20, R164, R176.reuse, R20 ;  /* 0x000000b0a414723c */ /* 0x082fe20000001814 */
[----:B------:R-:W-:Y:S07]  /*3e20*/  BAR.SYNC.DEFER_BLOCKING 0x0 ;  /* 0x0000000000007b1d */ /* 0x000fee0000010000 */
[C---:B------:R-:W-:Y:S08]  /*3e30*/  HMMA.16816.F32 R24, R180.reuse, R176, R24 ;  /* 0x000000b0b418723c */ /* 0x040ff00000001818 */
[-C--:B------:R-:W-:Y:S08]  /*3e40*/  HMMA.16816.F32 R28, R180, R178.reuse, R28 ;  /* 0x000000b2b41c723c */ /* 0x080ff0000000181c */
        /* <DEDUP_REMOVED lines=8> */
[----:B------:R-:W-:Y:S08]  /*3ed0*/  HMMA.16816.F32 R64, R164, R190, R64 ;  /* 0x000000bea440723c */ /* 0x000ff00000001840 */
[-C--:B---3--:R-:W-:Y:S08]  /*3ee0*/  HMMA.16816.F32 R4, R192, R196.reuse, R4 ;  /* 0x000000c4c004723c */ /* 0x088ff00000001804 */
        /* <DEDUP_REMOVED lines=11> */
[-C--:B----4-:R-:W-:Y:S08]  /*3fa0*/  HMMA.16816.F32 R52, R192, R172.reuse, R52 ;  /* 0x000000acc034723c */ /* 0x090ff00000001834 */
[C---:B------:R-:W-:Y:S08]  /*3fb0*/  HMMA.16816.F32 R56, R200.reuse, R172, R56 ;  /* 0x000000acc838723c */ /* 0x040ff00000001838 */
[-C--:B------:R-:W-:Y:S08]  /*3fc0*/  HMMA.16816.F32 R60, R200, R174.reuse, R60 ;  /* 0x000000aec83c723c */ /* 0x080ff0000000183c */
[----:B------:R-:W-:Y:S01]  /*3fd0*/  HMMA.16816.F32 R64, R192, R174, R64 ;  /* 0x000000aec040723c */ /* 0x000fe20000001840 */
[----:B------:R-:W-:-:S07]  /*3fe0*/  @P0 BRA `(.L_x_31) ;  /* 0xfffff4a000000947 */ /* 0x000fce000383ffff */
.L_x_30:
[----:B------:R-:W-:Y:S01]  /*3ff0*/  FMNMX.FTZ R164, R4, R3, !PT ;  /* 0x0000000304a47209 */ /* 0x000fe20007810000 */
[----:B------:R-:W-:Y:S01]  /*4000*/  LDSM.16.MT88.4 R176, [R212+0x9000] ;  /* 0x00900000d4b0783b */ /* 0x000fe20000004200 */
        /* <DEDUP_REMOVED lines=60> */
[----:B------:R-:W-:Y:S01]  /*43d0*/  FMNMX.FTZ R165, R59, R172, !PT ;  /* 0x000000ac3ba57209 */ /* 0x000fe20007810000 */
[----:B------:R-:W2:Y:S01]  /*43e0*/  SHFL.BFLY PT, R167, R170, 0x2, 0x1f ;  /* 0x0c401f00aaa77f89 */ /* 0x000ea200000e0000 */
[----:B------:R-:W-:Y:S02]  /*43f0*/  FMNMX.FTZ R166, R61, R164, !PT ;  /* 0x000000a43da67209 */ /* 0x000fe40007810000 */
[----:B------:R-:W-:Y:S02]  /*4400*/  FMNMX.FTZ R164, R62, R165, !PT ;  /* 0x000000a53ea47209 */ /* 0x000fe40007810000 */
[----:B------:R-:W-:Y:S02]  /*4410*/  IADD3 R231, R231, -0x1, RZ ;  /* 0xffffffffe7e77810 */ /* 0x000fe40007ffe0ff */
[----:B------:R-:W-:Y:S01]  /*4420*/  FMNMX.FTZ R171, R63, R164, !PT ;  /* 0x000000a43fab7209 */ /* 0x000fe20007810000 */
[----:B------:R-:W3:Y:S08]  /*4430*/  SHFL.BFLY PT, R165, R166, 0x2, 0x1f ;  /* 0x0c401f00a6a57f89 */ /* 0x000ef000000e0000 */
[----:B------:R-:W4:Y:S01]  /*4440*/  SHFL.BFLY PT, R164, R171, 0x2, 0x1f ;  /* 0x0c401f00aba47f89 */ /* 0x000f2200000e0000 */
[----:B-1----:R-:W-:Y:S07]  /*4450*/  FMNMX.FTZ R175, R168, R175, !PT ;  /* 0x000000afa8af7209 */ /* 0x002fee0007810000 */
[----:B------:R-:W1:Y:S01]  /*4460*/  SHFL.BFLY PT, R168, R175, 0x1, 0x1f ;  /* 0x0c201f00afa87f89 */ /* 0x000e6200000e0000 */
[----:B--2---:R-:W-:Y:S02]  /*4470*/  FMNMX.FTZ R174, R170, R167, !PT ;  /* 0x000000a7aaae7209 */ /* 0x004fe40007810000 */
[----:B---3--:R-:W-:Y:S05]  /*4480*/  FMNMX.FTZ R173, R166, R165, !PT ;  /* 0x000000a5a6ad7209 */ /* 0x008fea0007810000 */
[----:B------:R-:W2:Y:S01]  /*4490*/  SHFL.BFLY PT, R167, R174, 0x1, 0x1f ;  /* 0x0c201f00aea77f89 */ /* 0x000ea200000e0000 */
[----:B----4-:R-:W-:Y:S07]  /*44a0*/  FMNMX.FTZ R170, R171, R164, !PT ;  /* 0x000000a4abaa7209 */ /* 0x010fee0007810000 */
[----:B------:R-:W3:Y:S01]  /*44b0*/  SHFL.BFLY PT, R172, R173, 0x1, 0x1f ;  /* 0x0c201f00adac7f89 */ /* 0x000ee200000e0000 */
[----:B-1----:R-:W-:Y:S07]  /*44c0*/  FMNMX.FTZ R168, R175, R168, !PT ;  /* 0x000000a8afa87209 */ /* 0x002fee0007810000 */
[----:B------:R-:W1:Y:S01]  /*44d0*/  SHFL.BFLY PT, R165, R170, 0x1, 0x1f ;  /* 0x0c201f00aaa57f89 */ /* 0x000e6200000e0000 */
[C---:B------:R-:W-:Y:S01]  /*44e0*/  FSETP.NEU.FTZ.AND P1, PT, R168.reuse, -INF , PT ;  /* 0xff800000a800780b */ /* 0x040fe20003f3d000 */
[C---:B------:R-:W-:Y:S02]  /*44f0*/  FADD.FTZ R166, -R168.reuse, R3 ;  /* 0x00000003a8a67221 */ /* 0x040fe40000010100 */
[----:B------:R-:W-:Y:S01]  /*4500*/  FMUL.FTZ R194, R168, c[0x0][0x23c] ;  /* 0x00008f00a8c27a20 */ /* 0x000fe20000410000 */
[----:B--2---:R-:W-:Y:S01]  /*4510*/  FMNMX.FTZ R167, R174, R167, !PT ;  /* 0x000000a7aea77209 */ /* 0x004fe20007810000 */
[----:B------:R-:W-:Y:S03]  /*4520*/  FMUL.FTZ R164, R166, c[0x0][0x23c] ;  /* 0x00008f00a6a47a20 */ /* 0x000fe60000410000 */
[----:B------:R-:W-:Y:S01]  /*4530*/  FSEL R194, R194, RZ, P1 ;  /* 0x000000ffc2c27208 */ /* 0x000fe20000800000 */
[C---:B------:R-:W-:Y:S01]  /*4540*/  FADD.FTZ R2, -R167.reuse, R2 ;  /* 0x00000002a7027221 */ /* 0x040fe20000010100 */
[C---:B------:R-:W-:Y:S01]  /*4550*/  FSETP.NEU.FTZ.AND P1, PT, R167.reuse, -INF , PT ;  /* 0xff800000a700780b */ /* 0x040fe20003f3d000 */
[----:B------:R-:W-:Y:S01]  /*4560*/  FMUL.FTZ R193, R167, c[0x0][0x23c] ;  /* 0x00008f00a7c17a20 */ /* 0x000fe20000410000 */
[----:B---3--:R-:W-:Y:S01]  /*4570*/  FMNMX.FTZ R166, R173, R172, !PT ;  /* 0x000000acada67209 */ /* 0x008fe20007810000 */
[----:B------:R-:W-:Y:S01]  /*4580*/  FMUL.FTZ R3, R2, c[0x0][0x23c] ;  /* 0x00008f0002037a20 */ /* 0x000fe20000410000 */
[----:B------:R-:W2:Y:S01]  /*4590*/  MUFU.EX2 R164, R164 ;  /* 0x000000a400a47308 */ /* 0x000ea20000000800 */
[--C-:B------:R-:W-:Y:S01]  /*45a0*/  FFMA.FTZ R172, R5, c[0x0][0x23c], -R194.reuse ;  /* 0x00008f0005ac7a23 */ /* 0x100fe200000108c2 */
[----:B------:R-:W-:Y:S01]  /*45b0*/  FSEL R193, R193, RZ, P1 ;  /* 0x000000ffc1c17208 */ /* 0x000fe20000800000 */
[C---:B------:R-:W-:Y:S01]  /*45c0*/  FADD.FTZ R2, -R166.reuse, R169 ;  /* 0x000000a9a6027221 */ /* 0x040fe20000010100 */
[----:B------:R-:W-:Y:S01]  /*45d0*/  FSETP.NEU.FTZ.AND P1, PT, R166, -INF , PT ;  /* 0xff800000a600780b */ /* 0x000fe20003f3d000 */
[----:B------:R-:W-:Y:S01]  /*45e0*/  FFMA.FTZ R171, R4, c[0x0][0x23c], -R194 ;  /* 0x00008f0004ab7a23 */ /* 0x000fe200000108c2 */
[----:B-1----:R-:W-:Y:S01]  /*45f0*/  FMNMX.FTZ R165, R170, R165, !PT ;  /* 0x000000a5aaa57209 */ /* 0x002fe20007810000 */
[----:B------:R-:W-:Y:S02]  /*4600*/  FMUL.FTZ R170, R2, c[0x0][0x23c] ;  /* 0x00008f0002aa7a20 */ /* 0x000fe40000410000 */
[----:B------:R-:W-:Y:S01]  /*4610*/  FMUL.FTZ R191, R166, c[0x0][0x23c] ;  /* 0x00008f00a6bf7a20 */ /* 0x000fe20000410000 */
[----:B------:R-:W1:Y:S01]  /*4620*/  MUFU.EX2 R3, R3 ;  /* 0x0000000300037308 */ /* 0x000e620000000800 */
[C---:B------:R-:W-:Y:S02]  /*4630*/  FADD.FTZ R169, -R165.reuse, R0 ;  /* 0x00000000a5a97221 */ /* 0x040fe40000010100 */
[----:B------:R-:W-:Y:S01]  /*4640*/  FMUL.FTZ R189, R165, c[0x0][0x23c] ;  /* 0x00008f00a5bd7a20 */ /* 0x000fe20000410000 */
[----:B------:R-:W-:Y:S01]  /*4650*/  FSEL R191, R191, RZ, P1 ;  /* 0x000000ffbfbf7208 */ /* 0x000fe20000800000 */
[----:B------:R-:W-:Y:S01]  /*4660*/  FMUL.FTZ R0, R169, c[0x0][0x23c] ;  /* 0x00008f00a9007a20 */ /* 0x000fe20000410000 */
[----:B------:R-:W-:Y:S01]  /*4670*/  FSETP.NEU.FTZ.AND P1, PT, R165, -INF , PT ;  /* 0xff800000a500780b */ /* 0x000fe20003f3d000 */
[--C-:B------:R-:W-:Y:S02]  /*4680*/  FFMA.FTZ R180, R17, c[0x0][0x23c], -R194.reuse ;  /* 0x00008f0011b47a23 */ /* 0x100fe400000108c2 */
[--C-:B------:R-:W-:Y:S01]  /*4690*/  FFMA.FTZ R182, R19, c[0x0][0x23c], -R193.reuse ;  /* 0x00008f0013b67a23 */ /* 0x100fe200000108c1 */
[----:B------:R-:W3:Y:S01]  /*46a0*/  MUFU.EX2 R2, R170 ;  /* 0x000000aa00027308 */ /* 0x000ee20000000800 */
[--C-:B------:R-:W-:Y:S01]  /*46b0*/  FFMA.FTZ R5, R6, c[0x0][0x23c], -R193.reuse ;  /* 0x00008f0006057a23 */ /* 0x100fe200000108c1 */
[----:B------:R-:W-:Y:S01]  /*46c0*/  FSEL R189, R189, RZ, P1 ;  /* 0x000000ffbdbd7208 */ /* 0x000fe20000800000 */
[----:B------:R-:W-:Y:S02]  /*46d0*/  FFMA.FTZ R6, R7, c[0x0][0x23c], -R193 ;  /* 0x00008f0007067a23 */ /* 0x000fe400000108c1 */
[--C-:B------:R-:W-:Y:S02]  /*46e0*/  FFMA.FTZ R7, R16, c[0x0][0x23c], -R194.reuse ;  /* 0x00008f0010077a23 */ /* 0x100fe400000108c2 */
[--C-:B------:R-:W-:Y:S02]  /*46f0*/  FFMA.FTZ R181, R8, c[0x0][0x23c], -R191.reuse ;  /* 0x00008f0008b57a23 */ /* 0x100fe400000108bf */
[----:B------:R-:W-:Y:S01]  /*4700*/  FFMA.FTZ R184, R9, c[0x0][0x23c], -R191 ;  /* 0x00008f0009b87a23 */ /* 0x000fe200000108bf */
[----:B------:R4:W-:Y:S01]  /*4710*/  MUFU.EX2 R170, R172 ;  /* 0x000000ac00aa7308 */ /* 0x0009e20000000800 */
[--C-:B------:R-:W-:Y:S02]  /*4720*/  FFMA.FTZ R183, R10, c[0x0][0x23c], -R189.reuse ;  /* 0x00008f000ab77a23 */ /* 0x100fe400000108bd */
[----:B------:R-:W-:Y:S02]  /*4730*/  FFMA.FTZ R186, R11, c[0x0][0x23c], -R189 ;  /* 0x00008f000bba7a23 */ /* 0x000fe400000108bd */
[--C-:B------:R-:W-:Y:S02]  /*4740*/  FFMA.FTZ R185, R12, c[0x0][0x23c], -R191.reuse ;  /* 0x00008f000cb97a23 */ /* 0x100fe400000108bf */
[----:B------:R-:W-:Y:S02]  /*4750*/  FFMA.FTZ R188, R13, c[0x0][0x23c], -R191 ;  /* 0x00008f000dbc7a23 */ /* 0x000fe400000108bf */
[--C-:B------:R-:W-:Y:S01]  /*4760*/  FFMA.FTZ R187, R14, c[0x0][0x23c], -R189.reuse ;  /* 0x00008f000ebb7a23 */ /* 0x100fe200000108bd */
[----:B------:R-:W5:Y:S01]  /*4770*/  MUFU.EX2 R169, R171 ;  /* 0x000000ab00a97308 */ /* 0x000f620000000800 */
[----:B------:R-:W-:Y:S02]  /*4780*/  FFMA.FTZ R190, R15, c[0x0][0x23c], -R189 ;  /* 0x00008f000fbe7a23 */ /* 0x000fe400000108bd */
[C---:B--2---:R-:W-:Y:S02]  /*4790*/  FMUL.FTZ R8, R164.reuse, R160 ;  /* 0x000000a0a4087220 */ /* 0x044fe40000410000 */
[----:B------:R-:W-:Y:S02]  /*47a0*/  FMUL.FTZ R9, R164, R161 ;  /* 0x000000a1a4097220 */ /* 0x000fe40000410000 */
[C---:B-1----:R-:W-:Y:S02]  /*47b0*/  FMUL.FTZ R10, R3.reuse, R162 ;  /* 0x000000a2030a7220 */ /* 0x042fe40000410000 */
[----:B------:R-:W-:Y:S01]  /*47c0*/  FMUL.FTZ R11, R3, R163 ;  /* 0x000000a3030b7220 */ /* 0x000fe20000410000 */
[----:B------:R-:W-:Y:S01]  /*47d0*/  MUFU.EX2 R5, R5 ;  /* 0x0000000500057308 */ /* 0x000fe20000000800 */
[C---:B---3--:R-:W-:Y:S02]  /*47e0*/  FMUL.FTZ R12, R2.reuse, R156 ;  /* 0x0000009c020c7220 */ /* 0x048fe40000410000 */
[C---:B------:R-:W-:Y:S01]  /*47f0*/  FMUL.FTZ R13, R2.reuse, R157 ;  /* 0x0000009d020d7220 */ /* 0x040fe20000410000 */
[----:B----4-:R-:W1:Y:S01]  /*4800*/  LDSM.16.MT88.4 R172, [R213+0x9000] ;  /* 0x00900000d5ac783b */ /* 0x010e620000004200 */
[C---:B------:R-:W-:Y:S02]  /*4810*/  FMUL.FTZ R16, R2.reuse, R152 ;  /* 0x0000009802107220 */ /* 0x040fe40000410000 */
[----:B------:R-:W-:Y:S02]  /*4820*/  FMUL.FTZ R17, R2, R153 ;  /* 0x0000009902117220 */ /* 0x000fe40000410000 */
[--C-:B------:R-:W-:Y:S01]  /*4830*/  FFMA.FTZ R202, R36, c[0x0][0x23c], -R194.reuse ;  /* 0x00008f0024ca7a23 */ /* 0x100fe200000108c2 */
[----:B------:R-:W2:Y:S01]  /*4840*/  MUFU.EX2 R6, R6 ;  /* 0x0000000600067308 */ /* 0x000ea20000000800 */
[--C-:B------:R-:W-:Y:S02]  /*4850*/  FFMA.FTZ R203, R37, c[0x0][0x23c], -R194.reuse ;  /* 0x00008f0025cb7a23 */ /* 0x100fe400000108c2 */
[--C-:B------:R-:W-:Y:S01]  /*4860*/  FFMA.FTZ R204, R38, c[0x0][0x23c], -R193.reuse ;  /* 0x00008f0026cc7a23 */ /* 0x100fe200000108c1 */
[----:B-----5:R-:W-:Y:S01]  /*4870*/  F2FP.PACK_AB R160, R170, R169 ;  /* 0x000000a9aaa0723e */ /* 0x020fe200000000ff */
[--C-:B------:R-:W-:Y:S02]  /*4880*/  FFMA.FTZ R171, R18, c[0x0][0x23c], -R193.reuse ;  /* 0x00008f0012ab7a23 */ /* 0x100fe400000108c1 */
[--C-:B------:R-:W-:Y:S02]  /*4890*/  FFMA.FTZ R205, R39, c[0x0][0x23c], -R193.reuse ;  /* 0x00008f0027cd7a23 */ /* 0x100fe400000108c1 */
[----:B------:R-:W-:Y:S01]  /*48a0*/  LDSM.16.MT88.4 R36, [R213+0xb400] ;  /* 0x00b40000d524783b */ /* 0x000fe20000004200 */
[----:B------:R-:W-:Y:S01]  /*48b0*/  MUFU.EX2 R7, R7 ;  /* 0x0000000700077308 */ /* 0x000fe20000000800 */
[--C-:B------:R-:W-:Y:S02]  /*48c0*/  FFMA.FTZ R206, R48, c[0x0][0x23c], -R194.reuse ;  /* 0x00008f0030ce7a23 */ /* 0x100fe400000108c2 */
[--C-:B------:R-:W-:Y:S02]  /*48d0*/  FFMA.FTZ R207, R49, c[0x0][0x23c], -R194.reuse ;  /* 0x00008f0031cf7a23 */ /* 0x100fe400000108c2 */
[--C-:B------:R-:W-:Y:S02]  /*48e0*/  FFMA.FTZ R208, R50, c[0x0][0x23c], -R193.reuse ;  /* 0x00008f0032d07a23 */ /* 0x100fe400000108c1 */
[----:B------:R-:W-:Y:S02]  /*48f0*/  FFMA.FTZ R209, R51, c[0x0][0x23c], -R193 ;  /* 0x00008f0033d17a23 */ /* 0x000fe400000108c1 */
[----:B------:R-:W-:Y:S01]  /*4900*/  LDSM.16.MT88.4 R48, [R212+0xb400] ;  /* 0x00b40000d430783b */ /* 0x000fe20000004200 */
[----:B------:R-:W3:Y:S01]  /*4910*/  MUFU.EX2 R180, R180 ;  /* 0x000000b400b47308 */ /* 0x000ee20000000800 */
[--C-:B------:R-:W-:Y:S02]  /*4920*/  FFMA.FTZ R210, R40, c[0x0][0x23c], -R191.reuse ;  /* 0x00008f0028d27a23 */ /* 0x100fe400000108bf */
[----:B------:R-:W-:Y:S01]  /*4930*/  FFMA.FTZ R211, R41, c[0x0][0x23c], -R191 ;  /* 0x00008f0029d37a23 */ /* 0x000fe200000108bf */
[----:B--2---:R-:W-:Y:S01]  /*4940*/  F2FP.PACK_AB R161, R6, R5 ;  /* 0x0000000506a1723e */ /* 0x004fe200000000ff */
[--C-:B------:R-:W-:Y:S02]  /*4950*/  FFMA.FTZ R234, R42, c[0x0][0x23c], -R189.reuse ;  /* 0x00008f002aea7a23 */ /* 0x100fe400000108bd */
[----:B------:R-:W-:Y:S02]  /*4960*/  FFMA.FTZ R239, R43, c[0x0][0x23c], -R189 ;  /* 0x00008f002bef7a23 */ /* 0x000fe400000108bd */
[----:B------:R-:W-:Y:S01]  /*4970*/  LDSM.16.MT88.4 R40, [R213+0x9800] ;  /* 0x00980000d528783b */ /* 0x000fe20000004200 */
[----:B------:R-:W-:Y:S01]  /*4980*/  MUFU.EX2 R171, R171 ;  /* 0x000000ab00ab7308 */ /* 0x000fe20000000800 */
[--C-:B------:R-:W-:Y:S02]  /*4990*/  FFMA.FTZ R240, R52, c[0x0][0x23c], -R194.reuse ;  /* 0x00008f0034f07a23 */ /* 0x100fe400000108c2 */
[--C-:B------:R-:W-:Y:S02]  /*49a0*/  FFMA.FTZ R245, R53, c[0x0][0x23c], -R194.reuse ;  /* 0x00008f0035f57a23 */ /* 0x100fe400000108c2 */
[--C-:B------:R-:W-:Y:S02]  /*49b0*/  FFMA.FTZ R242, R54, c[0x0][0x23c], -R193.reuse ;  /* 0x00008f0036f27a23 */ /* 0x100fe400000108c1 */
[----:B------:R-:W-:Y:S02]  /*49c0*/  FFMA.FTZ R247, R55, c[0x0][0x23c], -R193 ;  /* 0x00008f0037f77a23 */ /* 0x000fe400000108c1 */
[----:B------:R-:W-:Y:S01]  /*49d0*/  LDSM.16.MT88.4 R52, [R213+0xb800] ;  /* 0x00b80000d534783b */ /* 0x000fe20000004200 */
[----:B------:R-:W2:Y:S01]  /*49e0*/  MUFU.EX2 R182, R182 ;  /* 0x000000b600b67308 */ /* 0x000ea20000000800 */
[--C-:B------:R-:W-:Y:S02]  /*49f0*/  FFMA.FTZ R244, R58, c[0x0][0x23c], -R189.reuse ;  /* 0x00008f003af47a23 */ /* 0x100fe400000108bd */
[----:B------:R-:W-:Y:S01]  /*4a00*/  FFMA.FTZ R249, R59, c[0x0][0x23c], -R189 ;  /* 0x00008f003bf97a23 */ /* 0x000fe200000108bd */
[----:B---3--:R-:W-:Y:S01]  /*4a10*/  F2FP.PACK_AB R162, R180, R7 ;  /* 0x00000007b4a2723e */ /* 0x008fe200000000ff */
[----:B------:R-:W-:Y:S02]  /*4a20*/  FFMA.FTZ R246, R60, c[0x0][0x23c], -R191 ;  /* 0x00008f003cf67a23 */ /* 0x000fe400000108bf */
[--C-:B------:R-:W-:Y:S02]  /*4a30*/  FFMA.FTZ R248, R62, c[0x0][0x23c], -R189.reuse ;  /* 0x00008f003ef87a23 */ /* 0x100fe400000108bd */
[C---:B------:R-:W-:Y:S01]  /*4a40*/  FMUL.FTZ R68, R164.reuse, R68 ;  /* 0x00000044a4447220 */ /* 0x040fe20000410000 */
[----:B------:R-:W3:Y:S01]  /*4a50*/  MUFU.EX2 R0, R0 ;  /* 0x0000000000007308 */ /* 0x000ee20000000800 */
[C---:B------:R-:W-:Y:S02]  /*4a60*/  FMUL.FTZ R69, R164.reuse, R69 ;  /* 0x00000045a4457220 */ /* 0x040fe40000410000 */
[C---:B------:R-:W-:Y:S02]  /*4a70*/  FMUL.FTZ R70, R3.reuse, R70 ;  /* 0x0000004603467220 */ /* 0x040fe40000410000 */
[C---:B------:R-:W-:Y:S02]  /*4a80*/  FMUL.FTZ R71, R3.reuse, R71 ;  /* 0x0000004703477220 */ /* 0x040fe40000410000 */
[C---:B------:R-:W-:Y:S02]  /*4a90*/  FMUL.FTZ R88, R164.reuse, R88 ;  /* 0x00000058a4587220 */ /* 0x040fe40000410000 */
[----:B------:R-:W-:Y:S01]  /*4aa0*/  FMUL.FTZ R89, R164, R89 ;  /* 0x00000059a4597220 */ /* 0x000fe20000410000 */
[----:B------:R-:W-:Y:S01]  /*4ab0*/  MUFU.EX2 R181, R181 ;  /* 0x000000b500b57308 */ /* 0x000fe20000000800 */
[C---:B------:R-:W-:Y:S02]  /*4ac0*/  FMUL.FTZ R90, R3.reuse, R90 ;  /* 0x0000005a035a7220 */ /* 0x040fe40000410000 */
[C---:B------:R-:W-:Y:S01]  /*4ad0*/  FMUL.FTZ R91, R3.reuse, R91 ;  /* 0x0000005b035b7220 */ /* 0x040fe20000410000 */
[----:B--2---:R-:W-:Y:S01]  /*4ae0*/  F2FP.PACK_AB R163, R182, R171 ;  /* 0x000000abb6a3723e */ /* 0x004fe200000000ff */
[C---:B------:R-:W-:Y:S02]  /*4af0*/  FMUL.FTZ R92, R2.reuse, R92 ;  /* 0x0000005c025c7220 */ /* 0x040fe40000410000 */
[C---:B------:R-:W-:Y:S02]  /*4b00*/  FMUL.FTZ R93, R2.reuse, R93 ;  /* 0x0000005d025d7220 */ /* 0x040fe40000410000 */
[----:B------:R-:W-:Y:S01]  /*4b10*/  FMUL.FTZ R96, R2, R96 ;  /* 0x0000006002607220 */ /* 0x000fe20000410000 */
[----:B------:R-:W2:Y:S01]  /*4b20*/  MUFU.EX2 R184, R184 ;  /* 0x000000b800b87308 */ /* 0x000ea20000000800 */
[-C--:B-1----:R-:W-:Y:S05]  /*4b30*/  HMMA.16816.F32 R8, R160, R172.reuse, R8 ;  /* 0x000000aca008723c */ /* 0x082fea0000001808 */
[C---:B---3--:R-:W-:Y:S02]  /*4b40*/  FMUL.FTZ R14, R0.reuse, R158 ;  /* 0x0000009e000e7220 */ /* 0x048fe40000410000 */
[C---:B------:R-:W-:Y:S02]  /*4b50*/  FMUL.FTZ R15, R0.reuse, R159 ;  /* 0x0000009f000f7220 */ /* 0x040fe40000410000 */
[----:B------:R-:W-:Y:S03]  /*4b60*/  MUFU.EX2 R183, R183 ;  /* 0x000000b700b77308 */ /* 0x000fe60000000800 */
[C---:B------:R-:W-:Y:S02]  /*4b70*/  FMUL.FTZ R18, R0.reuse, R154 ;  /* 0x0000009a00127220 */ /* 0x040fe40000410000 */
[C---:B------:R-:W-:Y:S02]  /*4b80*/  FMUL.FTZ R19, R0.reuse, R155 ;  /* 0x0000009b00137220 */ /* 0x040fe40000410000 */
[----:B------:R-:W1:Y:S01]  /*4b90*/  LDSM.16.MT88.4 R152, [R213+0xa000] ;  /* 0x00a00000d598783b */ /* 0x000e620000004200 */
[C---:B------:R-:W-:Y:S02]  /*4ba0*/  FMUL.FTZ R94, R0.reuse, R94 ;  /* 0x0000005e005e7220 */ /* 0x040fe40000410000 */
[----:B------:R-:W3:Y:S01]  /*4bb0*/  MUFU.EX2 R186, R186 ;  /* 0x000000ba00ba7308 */ /* 0x000ee20000000800 */
[----:B------:R-:W-:Y:S02]  /*4bc0*/  FMUL.FTZ R95, R0, R95 ;  /* 0x0000005f005f7220 */ /* 0x000fe40000410000 */
[----:B------:R-:W-:Y:S01]  /*4bd0*/  FMUL.FTZ R97, R2, R97 ;  /* 0x0000006102617220 */ /* 0x000fe20000410000 */
[----:B--2---:R-:W-:Y:S01]  /*4be0*/  F2FP.PACK_AB R156, R184, R181 ;  /* 0x000000b5b89c723e */ /* 0x004fe200000000ff */
[C---:B------:R-:W-:Y:S02]  /*4bf0*/  FMUL.FTZ R98, R0.reuse, R98 ;  /* 0x0000006200627220 */ /* 0x040fe40000410000 */
[----:B------:R-:W-:Y:S02]  /*4c00*/  FMUL.FTZ R99, R0, R99 ;  /* 0x0000006300637220 */ /* 0x000fe40000410000 */
[C---:B------:R-:W-:Y:S01]  /*4c10*/  FMUL.FTZ R100, R164.reuse, R100 ;  /* 0x00000064a4647220 */ /* 0x040fe20000410000 */
[----:B------:R-:W-:Y:S01]  /*4c20*/  MUFU.EX2 R185, R185 ;  /* 0x000000b900b97308 */ /* 0x000fe20000000800 */
[----:B------:R-:W-:Y:S02]  /*4c30*/  FMUL.FTZ R101, R164, R101 ;  /* 0x00000065a4657220 */ /* 0x000fe40000410000 */
[C---:B------:R-:W-:Y:S02]  /*4c40*/  FMUL.FTZ R102, R3.reuse, R102 ;  /* 0x0000006603667220 */ /* 0x040fe40000410000 */
[----:B------:R-:W-:Y:S02]  /*4c50*/  FMUL.FTZ R103, R3, R103 ;  /* 0x0000006703677220 */ /* 0x000fe40000410000 */
[--C-:B------:R-:W-:Y:S02]  /*4c60*/  FFMA.FTZ R192, R32, c[0x0][0x23c], -R194.reuse ;  /* 0x00008f0020c07a23 */ /* 0x100fe400000108c2 */
[C---:B------:R-:W-:Y:S01]  /*4c70*/  FMUL.FTZ R32, R164.reuse, R144 ;  /* 0x00000090a4207220 */ /* 0x040fe20000410000 */
[----:B------:R-:W2:Y:S01]  /*4c80*/  MUFU.EX2 R188, R188 ;  /* 0x000000bc00bc7308 */ /* 0x000ea20000000800 */
[--C-:B------:R-:W-:Y:S02]  /*4c90*/  FFMA.FTZ R195, R33, c[0x0][0x23c], -R194.reuse ;  /* 0x00008f0021c37a23 */ /* 0x100fe400000108c2 */
[----:B------:R-:W-:Y:S01]  /*4ca0*/  FMUL.FTZ R33, R164, R145 ;  /* 0x00000091a4217220 */ /* 0x000fe20000410000 */
[----:B---3--:R-:W-:Y:S01]  /*4cb0*/  F2FP.PACK_AB R157, R186, R183 ;  /* 0x000000b7ba9d723e */ /* 0x008fe200000000ff */
[C---:B------:R-:W-:Y:S02]  /*4cc0*/  FMUL.FTZ R116, R2.reuse, R116 ;  /* 0x0000007402747220 */ /* 0x040fe40000410000 */
[----:B------:R-:W-:Y:S02]  /*4cd0*/  FMUL.FTZ R117, R2, R117 ;  /* 0x0000007502757220 */ /* 0x000fe40000410000 */
[C---:B------:R-:W-:Y:S01]  /*4ce0*/  FMUL.FTZ R118, R0.reuse, R118 ;  /* 0x0000007600767220 */ /* 0x040fe20000410000 */
[----:B------:R-:W-:Y:S01]  /*4cf0*/  MUFU.EX2 R187, R187 ;  /* 0x000000bb00bb7308 */ /* 0x000fe20000000800 */
[----:B------:R-:W-:Y:S02]  /*4d00*/  FMUL.FTZ R119, R0, R119 ;  /* 0x0000007700777220 */ /* 0x000fe40000410000 */
[C---:B------:R-:W-:Y:S02]  /*4d10*/  FMUL.FTZ R120, R2.reuse, R120 ;  /* 0x0000007802787220 */ /* 0x040fe40000410000 */
[----:B------:R-:W-:Y:S02]  /*4d20*/  FMUL.FTZ R121, R2, R121 ;  /* 0x0000007902797220 */ /* 0x000fe40000410000 */
[C---:B------:R-:W-:Y:S02]  /*4d30*/  FMUL.FTZ R122, R0.reuse, R122 ;  /* 0x0000007a007a7220 */ /* 0x040fe40000410000 */
[----:B------:R-:W-:Y:S01]  /*4d40*/  FMUL.FTZ R123, R0, R123 ;  /* 0x0000007b007b7220 */ /* 0x000fe20000410000 */
[----:B------:R-:W3:Y:S01]  /*4d50*/  MUFU.EX2 R190, R190 ;  /* 0x000000be00be7308 */ /* 0x000ee20000000800 */
[C---:B------:R-:W-:Y:S02]  /*4d60*/  FMUL.FTZ R124, R164.reuse, R124 ;  /* 0x0000007ca47c7220 */ /* 0x040fe40000410000 */
[----:B------:R-:W-:Y:S01]  /*4d70*/  FMUL.FTZ R125, R164, R125 ;  /* 0x0000007da47d7220 */ /* 0x000fe20000410000 */
[----:B--2---:R-:W-:Y:S01]  /*4d80*/  F2FP.PACK_AB R158, R188, R185 ;  /* 0x000000b9bc9e723e */ /* 0x004fe200000000ff */
[C---:B------:R-:W-:Y:S02]  /*4d90*/  FMUL.FTZ R126, R3.reuse, R126 ;  /* 0x0000007e037e7220 */ /* 0x040fe40000410000 */
[C---:B------:R-:W-:Y:S02]  /*4da0*/  FMUL.FTZ R127, R3.reuse, R127 ;  /* 0x0000007f037f7220 */ /* 0x040fe40000410000 */
[--C-:B------:R-:W-:Y:S01]  /*4db0*/  FFMA.FTZ R196, R26, c[0x0][0x23c], -R189.reuse ;  /* 0x00008f001ac47a23 */ /* 0x100fe200000108bd */
[----:B------:R-:W-:Y:S01]  /*4dc0*/  MUFU.EX2 R210, R210 ;  /* 0x000000d200d27308 */ /* 0x000fe20000000800 */
[----:B------:R-:W-:Y:S02]  /*4dd0*/  FMUL.FTZ R26, R3, R142 ;  /* 0x0000008e031a7220 */ /* 0x000fe40000410000 */
[----:B------:R-:W-:Y:S02]  /*4de0*/  FFMA.FTZ R197, R27, c[0x0][0x23c], -R189 ;  /* 0x00008f001bc57a23 */ /* 0x000fe400000108bd */
[----:B------:R-:W-:Y:S02]  /*4df0*/  FMUL.FTZ R27, R3, R143 ;  /* 0x0000008f031b7220 */ /* 0x000fe40000410000 */
[--C-:B------:R-:W-:Y:S02]  /*4e00*/  FFMA.FTZ R198, R28, c[0x0][0x23c], -R191.reuse ;  /* 0x00008f001cc67a23 */ /* 0x100fe400000108bf */
[----:B------:R-:W-:Y:S01]  /*4e10*/  FFMA.FTZ R199, R29, c[0x0][0x23c], -R191 ;  /* 0x00008f001dc77a23 */ /* 0x000fe200000108bf */
[----:B------:R-:W2:Y:S01]  /*4e20*/  MUFU.EX2 R211, R211 ;  /* 0x000000d300d37308 */ /* 0x000ea20000000800 */
[--C-:B------:R-:W-:Y:S02]  /*4e30*/  FFMA.FTZ R200, R30, c[0x0][0x23c], -R189.reuse ;  /* 0x00008f001ec87a23 */ /* 0x100fe400000108bd */
[----:B------:R-:W-:Y:S01]  /*4e40*/  FFMA.FTZ R201, R31, c[0x0][0x23c], -R189 ;  /* 0x00008f001fc97a23 */ /* 0x000fe200000108bd */
[----:B---3--:R-:W-:Y:S01]  /*4e50*/  F2FP.PACK_AB R159, R190, R187 ;  /* 0x000000bbbe9f723e */ /* 0x008fe200000000ff */
[--C-:B------:R-:W-:Y:S02]  /*4e60*/  FFMA.FTZ R236, R44, c[0x0][0x23c], -R191.reuse ;  /* 0x00008f002cec7a23 */ /* 0x100fe400000108bf */
[----:B------:R-:W-:Y:S02]  /*4e70*/  FFMA.FTZ R241, R45, c[0x0][0x23c], -R191 ;  /* 0x00008f002df17a23 */ /* 0x000fe400000108bf */
[--C-:B------:R-:W-:Y:S01]  /*4e80*/  FFMA.FTZ R238, R46, c[0x0][0x23c], -R189.reuse ;  /* 0x00008f002eee7a23 */ /* 0x100fe200000108bd */
[----:B------:R-:W-:Y:S01]  /*4e90*/  MUFU.EX2 R234, R234 ;  /* 0x000000ea00ea7308 */ /* 0x000fe20000000800 */
[C---:B------:R-:W-:Y:S04]  /*4ea0*/  HMMA.16816.F32 R12, R156.reuse, R172, R12 ;  /* 0x000000ac9c0c723c */ /* 0x040fe8000000180c */
[--C-:B------:R-:W-:Y:S02]  /*4eb0*/  FFMA.FTZ R243, R47, c[0x0][0x23c], -R189.reuse ;  /* 0x00008f002ff37a23 */ /* 0x100fe400000108bd */
[----:B------:R-:W-:Y:S02]  /*4ec0*/  FFMA.FTZ R189, R63, c[0x0][0x23c], -R189 ;  /* 0x00008f003fbd7a23 */ /* 0x000fe400000108bd */
[-C--:B------:R-:W-:Y:S01]  /*4ed0*/  HMMA.16816.F32 R16, R156, R174.reuse, R16 ;  /* 0x000000ae9c10723c */ /* 0x080fe20000001810 */
[----:B------:R-:W3:Y:S03]  /*4ee0*/  MUFU.EX2 R239, R239 ;  /* 0x000000ef00ef7308 */ /* 0x000ee60000000800 */
[C---:B------:R-:W-:Y:S01]  /*4ef0*/  FMUL.FTZ R72, R164.reuse, R72 ;  /* 0x00000048a4487220 */ /* 0x040fe20000410000 */
[----:B--2---:R-:W-:Y:S01]  /*4f00*/  F2FP.PACK_AB R44, R211, R210 ;  /* 0x000000d2d32c723e */ /* 0x004fe200000000ff */
[C---:B------:R-:W-:Y:S02]  /*4f10*/  FMUL.FTZ R73, R164.reuse, R73 ;  /* 0x00000049a4497220 */ /* 0x040fe40000410000 */
[C---:B------:R-:W-:Y:S01]  /*4f20*/  HMMA.16816.F32 R68, R160.reuse, R174, R68 ;  /* 0x000000aea044723c */ /* 0x040fe20000001844 */
[----:B------:R-:W2:Y:S02]  /*4f30*/  LDSM.16.MT88.4 R172, [R212+0xa000] ;  /* 0x00a00000d4ac783b */ /* 0x000ea40000004200 */
[----:B------:R-:W-:Y:S01]  /*4f40*/  MUFU.EX2 R236, R236 ;  /* 0x000000ec00ec7308 */ /* 0x000fe20000000800 */
[C---:B------:R-:W-:Y:S02]  /*4f50*/  FMUL.FTZ R74, R3.reuse, R74 ;  /* 0x0000004a034a7220 */ /* 0x040fe40000410000 */
[----:B------:R-:W-:Y:S02]  /*4f60*/  FMUL.FTZ R75, R3, R75 ;  /* 0x0000004b034b7220 */ /* 0x000fe40000410000 */
[C---:B------:R-:W-:Y:S04]  /*4f70*/  FMUL.FTZ R84, R164.reuse, R84 ;  /* 0x00000054a4547220 */ /* 0x040fe80000410000 */
[----:B------:R-:W-:Y:S01]  /*4f80*/  FMUL.FTZ R85, R164, R85 ;  /* 0x00000055a4557220 */ /* 0x000fe20000410000 */
[-C--:B------:R-:W-:Y:S01]  /*4f90*/  HMMA.16816.F32 R72, R160, R176.reuse, R72 ;  /* 0x000000b0a048723c */ /* 0x080fe20000001848 */
[----:B------:R-:W4:Y:S02]  /*4fa0*/  MUFU.EX2 R241, R241 ;  /* 0x000000f100f17308 */ /* 0x000f240000000800 */
[C---:B------:R-:W-:Y:S01]  /*4fb0*/  FMUL.FTZ R76, R2.reuse, R76 ;  /* 0x0000004c024c7220 */ /* 0x040fe20000410000 */
[----:B---3--:R-:W-:Y:S01]  /*4fc0*/  F2FP.PACK_AB R45, R239, R234 ;  /* 0x000000eaef2d723e */ /* 0x008fe200000000ff */
[----:B------:R-:W-:Y:S02]  /*4fd0*/  FMUL.FTZ R77, R2, R77 ;  /* 0x0000004d024d7220 */ /* 0x000fe40000410000 */
[C---:B------:R-:W-:Y:S02]  /*4fe0*/  FMUL.FTZ R78, R0.reuse, R78 ;  /* 0x0000004e004e7220 */ /* 0x040fe40000410000 */
[----:B------:R-:W-:Y:S02]  /*4ff0*/  FMUL.FTZ R79, R0, R79 ;  /* 0x0000004f004f7220 */ /* 0x000fe40000410000 */
[----:B------:R-:W-:Y:S01]  /*5000*/  MUFU.EX2 R238, R238 ;  /* 0x000000ee00ee7308 */ /* 0x000fe20000000800 */
[C---:B------:R-:W-:Y:S02]  /*5010*/  FMUL.FTZ R86, R3.reuse, R86 ;  /* 0x0000005603567220 */ /* 0x040fe40000410000 */
[----:B------:R-:W-:Y:S02]  /*5020*/  FMUL.FTZ R87, R3, R87 ;  /* 0x0000005703577220 */ /* 0x000fe40000410000 */
[C---:B------:R-:W-:Y:S04]  /*5030*/  HMMA.16816.F32 R76, R156.reuse, R176, R76 ;  /* 0x000000b09c4c723c */ /* 0x040fe8000000184c */
[C---:B------:R-:W-:Y:S01]  /*5040*/  FMUL.FTZ R80, R2.reuse, R80 ;  /* 0x0000005002507220 */ /* 0x040fe20000410000 */
[----:B------:R-:W3:Y:S01]  /*5050*/  MUFU.EX2 R243, R243 ;  /* 0x000000f300f37308 */ /* 0x000ee20000000800 */
[----:B------:R-:W-:Y:S02]  /*5060*/  FMUL.FTZ R81, R2, R81 ;  /* 0x0000005102517220 */ /* 0x000fe40000410000 */
[C---:B------:R-:W-:Y:S01]  /*5070*/  FMUL.FTZ R82, R0.reuse, R82 ;  /* 0x0000005200527220 */ /* 0x040fe20000410000 */
[----:B----4-:R-:W-:Y:S03]  /*5080*/  F2FP.PACK_AB R46, R241, R236 ;  /* 0x000000ecf12e723e */ /* 0x010fe600000000ff */
[----:B------:R-:W-:Y:S02]  /*5090*/  FMUL.FTZ R83, R0, R83 ;  /* 0x0000005300537220 */ /* 0x000fe40000410000 */
[--C-:B------:R-:W-:Y:S01]  /*50a0*/  FFMA.FTZ R176, R20, c[0x0][0x23c], -R194.reuse ;  /* 0x00008f0014b07a23 */ /* 0x100fe200000108c2 */
[----:B------:R-:W-:Y:S01]  /*50b0*/  MUFU.EX2 R192, R192 ;  /* 0x000000c000c07308 */ /* 0x000fe20000000800 */
[C---:B------:R-:W-:Y:S02]  /*50c0*/  FMUL.FTZ R20, R164.reuse, R148 ;  /* 0x00000094a4147220 */ /* 0x040fe40000410000 */
[--C-:B------:R-:W-:Y:S01]  /*50d0*/  FFMA.FTZ R177, R21, c[0x0][0x23c], -R194.reuse ;  /* 0x00008f0015b17a23 */ /* 0x100fe200000108c2 */
[-C--:B------:R-:W-:Y:S03]  /*50e0*/  HMMA.16816.F32 R80, R156, R178.reuse, R80 ;  /* 0x000000b29c50723c */ /* 0x080fe60000001850 */
[----:B------:R-:W-:Y:S02]  /*50f0*/  FMUL.FTZ R21, R164, R149 ;  /* 0x00000095a4157220 */ /* 0x000fe40000410000 */
[C---:B------:R-:W-:Y:S01]  /*5100*/  FMUL.FTZ R104, R2.reuse, R104 ;  /* 0x0000006802687220 */ /* 0x040fe20000410000 */
[----:B------:R-:W-:Y:S01]  /*5110*/  MUFU.EX2 R176, R176 ;  /* 0x000000b000b07308 */ /* 0x000fe20000000800 */
[----:B------:R-:W-:Y:S01]  /*5120*/  FMUL.FTZ R105, R2, R105 ;  /* 0x0000006902697220 */ /* 0x000fe20000410000 */
[C---:B------:R-:W-:Y:S04]  /*5130*/  HMMA.16816.F32 R84, R160.reuse, R178, R84 ;  /* 0x000000b2a054723c */ /* 0x040fe80000001854 */
[----:B---3--:R-:W-:Y:S01]  /*5140*/  F2FP.PACK_AB R47, R243, R238 ;  /* 0x000000eef32f723e */ /* 0x008fe200000000ff */
[----:B------:R-:W-:Y:S02]  /*5150*/  FMUL.FTZ R106, R0, R106 ;  /* 0x0000006a006a7220 */ /* 0x000fe40000410000 */
[--C-:B------:R-:W-:Y:S01]  /*5160*/  FFMA.FTZ R178, R22, c[0x0][0x23c], -R193.reuse ;  /* 0x00008f0016b27a23 */ /* 0x100fe200000108c1 */
[-C--:B-1----:R-:W-:Y:S01]  /*5170*/  HMMA.16816.F32 R88, R160, R152.reuse, R88 ;  /* 0x00000098a058723c */ /* 0x082fe20000001858 */
[----:B------:R-:W1:Y:S03]  /*5180*/  MUFU.EX2 R177, R177 ;  /* 0x000000b100b17308 */ /* 0x000e660000000800 */
[----:B------:R-:W-:Y:S02]  /*5190*/  FMUL.FTZ R22, R3, R150 ;  /* 0x0000009603167220 */ /* 0x000fe40000410000 */
[--C-:B------:R-:W-:Y:S02]  /*51a0*/  FFMA.FTZ R179, R23, c[0x0][0x23c], -R193.reuse ;  /* 0x00008f0017b37a23 */ /* 0x100fe400000108c1 */
[C---:B------:R-:W-:Y:S03]  /*51b0*/  HMMA.16816.F32 R92, R156.reuse, R152, R92 ;  /* 0x000000989c5c723c */ /* 0x040fe6000000185c */
[----:B------:R-:W-:Y:S01]  /*51c0*/  MUFU.EX2 R178, R178 ;  /* 0x000000b200b27308 */ /* 0x000fe20000000800 */
[C---:B------:R-:W-:Y:S02]  /*51d0*/  FMUL.FTZ R23, R3.reuse, R151 ;  /* 0x0000009703177220 */ /* 0x040fe40000410000 */
[----:B------:R-:W3:Y:S01]  /*51e0*/  LDSM.16.MT88.4 R148, [R213+0xb000] ;  /* 0x00b00000d594783b */ /* 0x000ee20000004200 */
[----:B------:R-:W-:Y:S01]  /*51f0*/  FMUL.FTZ R107, R0, R107 ;  /* 0x0000006b006b7220 */ /* 0x000fe20000410000 */
[-C--:B------:R-:W-:Y:S04]  /*5200*/  HMMA.16816.F32 R96, R156, R154.reuse, R96 ;  /* 0x0000009a9c60723c */ /* 0x080fe80000001860 */
[C---:B------:R-:W-:Y:S01]  /*5210*/  FMUL.FTZ R108, R2.reuse, R108 ;  /* 0x0000006c026c7220 */ /* 0x040fe20000410000 */
[----:B------:R-:W4:Y:S01]  /*5220*/  MUFU.EX2 R179, R179 ;  /* 0x000000b300b37308 */ /* 0x000f220000000800 */
[----:B------:R-:W-:Y:S02]  /*5230*/  FMUL.FTZ R109, R2, R109 ;  /* 0x0000006d026d7220 */ /* 0x000fe40000410000 */
[C---:B------:R-:W-:Y:S01]  /*5240*/  HMMA.16816.F32 R100, R160.reuse, R154, R100 ;  /* 0x0000009aa064723c */ /* 0x040fe20000001864 */
[----:B------:R-:W-:Y:S03]  /*5250*/  LDSM.16.MT88.4 R152, [R213+0xa400] ;  /* 0x00a40000d598783b */ /* 0x000fe60000004200 */
[C---:B------:R-:W-:Y:S02]  /*5260*/  FMUL.FTZ R110, R0.reuse, R110 ;  /* 0x0000006e006e7220 */ /* 0x040fe40000410000 */
[----:B------:R-:W-:Y:S01]  /*5270*/  FMUL.FTZ R111, R0, R111 ;  /* 0x0000006f006f7220 */ /* 0x000fe20000410000 */
[----:B------:R-:W5:Y:S01]  /*5280*/  MUFU.EX2 R195, R195 ;  /* 0x000000c300c37308 */ /* 0x000f620000000800 */
[-C--:B--2---:R-:W-:Y:S04]  /*5290*/  HMMA.16816.F32 R20, R160, R172.reuse, R20 ;  /* 0x000000aca014723c */ /* 0x084fe80000001814 */
[C---:B------:R-:W-:Y:S02]  /*52a0*/  FMUL.FTZ R112, R164.reuse, R112 ;  /* 0x00000070a4707220 */ /* 0x040fe40000410000 */
[----:B------:R-:W-:Y:S02]  /*52b0*/  FMUL.FTZ R113, R164, R113 ;  /* 0x00000071a4717220 */ /* 0x000fe40000410000 */
[C---:B------:R-:W-:Y:S01]  /*52c0*/  HMMA.16816.F32 R104, R156.reuse, R172, R104 ;  /* 0x000000ac9c68723c */ /* 0x040fe20000001868 */
[----:B------:R-:W-:Y:S03]  /*52d0*/  MUFU.EX2 R196, R196 ;  /* 0x000000c400c47308 */ /* 0x000fe60000000800 */
[C---:B------:R-:W-:Y:S02]  /*52e0*/  FMUL.FTZ R114, R3.reuse, R114 ;  /* 0x0000007203727220 */ /* 0x040fe40000410000 */
[C---:B------:R-:W-:Y:S02]  /*52f0*/  FMUL.FTZ R115, R3.reuse, R115 ;  /* 0x0000007303737220 */ /* 0x040fe40000410000 */
[-C--:B------:R-:W-:Y:S03]  /*5300*/  HMMA.16816.F32 R108, R156, R174.reuse, R108 ;  /* 0x000000ae9c6c723c */ /* 0x080fe6000000186c */
[----:B------:R-:W-:Y:S01]  /*5310*/  MUFU.EX2 R197, R197 ;  /* 0x000000c500c57308 */ /* 0x000fe20000000800 */
[--C-:B------:R-:W-:Y:S02]  /*5320*/  FFMA.FTZ R172, R34, c[0x0][0x23c], -R193.reuse ;  /* 0x00008f0022ac7a23 */ /* 0x100fe400000108c1 */
[----:B------:R-:W-:Y:S02]  /*5330*/  FMUL.FTZ R34, R3, R146 ;  /* 0x0000009203227220 */ /* 0x000fe40000410000 */
[C---:B------:R-:W-:Y:S04]  /*5340*/  HMMA.16816.F32 R112, R160.reuse, R174, R112 ;  /* 0x000000aea070723c */ /* 0x040fe80000001870 */
[----:B------:R-:W-:Y:S01]  /*5350*/  FFMA.FTZ R173, R35, c[0x0][0x23c], -R193 ;  /* 0x00008f0023ad7a23 */ /* 0x000fe200000108c1 */
[----:B------:R-:W-:Y:S01]  /*5360*/  MUFU.EX2 R172, R172 ;  /* 0x000000ac00ac7308 */ /* 0x000fe20000000800 */
[----:B------:R-:W-:Y:S02]  /*5370*/  FMUL.FTZ R35, R3, R147 ;  /* 0x0000009303237220 */ /* 0x000fe40000410000 */
[----:B------:R-:W2:Y:S01]  /*5380*/  LDSM.16.MT88.4 R144, [R212+0xb000] ;  /* 0x00b00000d490783b */ /* 0x000ea20000004200 */
[--C-:B------:R-:W-:Y:S03]  /*5390*/  FFMA.FTZ R174, R24, c[0x0][0x23c], -R191.reuse ;  /* 0x00008f0018ae7a23 */ /* 0x100fe600000108bf */
[C---:B------:R-:W-:Y:S01]  /*53a0*/  FMUL.FTZ R24, R164.reuse, R140 ;  /* 0x0000008ca4187220 */ /* 0x040fe20000410000 */
[-C--:B---3--:R-:W-:Y:S02]  /*53b0*/  HMMA.16816.F32 R32, R160, R148.reuse, R32 ;  /* 0x00000094a020723c */ /* 0x088fe40000001820 */
[----:B------:R-:W3:Y:S01]  /*53c0*/  MUFU.EX2 R173, R173 ;  /* 0x000000ad00ad7308 */ /* 0x000ee20000000800 */
[----:B------:R-:W-:Y:S02]  /*53d0*/  FFMA.FTZ R175, R25, c[0x0][0x23c], -R191 ;  /* 0x00008f0019af7a23 */ /* 0x000fe400000108bf */
[----:B------:R-:W-:Y:S02]  /*53e0*/  FMUL.FTZ R25, R164, R141 ;  /* 0x0000008da4197220 */ /* 0x000fe40000410000 */
[----:B------:R-:W3:Y:S01]  /*53f0*/  LDSM.16.MT88.4 R140, [R213+0x9400] ;  /* 0x00940000d58c783b */ /* 0x000ee20000004200 */
[C---:B------:R-:W-:Y:S04]  /*5400*/  HMMA.16816.F32 R116, R156.reuse, R148, R116 ;  /* 0x000000949c74723c */ /* 0x040fe80000001874 */
[C---:B------:R-:W-:Y:S01]  /*5410*/  FMUL.FTZ R128, R2.reuse, R128 ;  /* 0x0000008002807220 */ /* 0x040fe20000410000 */
[----:B------:R-:W-:Y:S01]  /*5420*/  MUFU.EX2 R174, R174 ;  /* 0x000000ae00ae7308 */ /* 0x000fe20000000800 */
[----:B------:R-:W-:Y:S02]  /*5430*/  FMUL.FTZ R129, R2, R129 ;  /* 0x0000008102817220 */ /* 0x000fe40000410000 */
[-C--:B------:R-:W-:Y:S04]  /*5440*/  HMMA.16816.F32 R120, R156, R150.reuse, R120 ;  /* 0x000000969c78723c */ /* 0x080fe80000001878 */
[C---:B------:R-:W-:Y:S02]  /*5450*/  FMUL.FTZ R130, R0.reuse, R130 ;  /* 0x0000008200827220 */ /* 0x040fe40000410000 */
[----:B------:R-:W-:Y:S01]  /*5460*/  FMUL.FTZ R131, R0, R131 ;  /* 0x0000008300837220 */ /* 0x000fe20000410000 */
[----:B------:R-:W3:Y:S01]  /*5470*/  MUFU.EX2 R175, R175 ;  /* 0x000000af00af7308 */ /* 0x000ee20000000800 */
[C---:B------:R-:W-:Y:S01]  /*5480*/  HMMA.16816.F32 R124, R160.reuse, R150, R124 ;  /* 0x00000096a07c723c */ /* 0x040fe2000000187c */
[----:B------:R-:W3:Y:S03]  /*5490*/  LDSM.16.MT88.4 R148, [R212+0x9400] ;  /* 0x00940000d494783b */ /* 0x000ee60000004200 */
[C---:B------:R-:W-:Y:S02]  /*54a0*/  FMUL.FTZ R132, R2.reuse, R132 ;  /* 0x0000008402847220 */ /* 0x040fe40000410000 */
[----:B------:R-:W-:Y:S02]  /*54b0*/  FMUL.FTZ R133, R2, R133 ;  /* 0x0000008502857220 */ /* 0x000fe40000410000 */
[C---:B------:R-:W-:Y:S01]  /*54c0*/  FMUL.FTZ R134, R0.reuse, R134 ;  /* 0x0000008600867220 */ /* 0x040fe20000410000 */
[----:B------:R-:W-:Y:S01]  /*54d0*/  MUFU.EX2 R198, R198 ;  /* 0x000000c600c67308 */ /* 0x000fe20000000800 */
[-C--:B--2---:R-:W-:Y:S03]  /*54e0*/  HMMA.16816.F32 R24, R160, R144.reuse, R24 ;  /* 0x00000090a018723c */ /* 0x084fe60000001818 */
[----:B------:R-:W-:Y:S02]  /*54f0*/  FMUL.FTZ R135, R0, R135 ;  /* 0x0000008700877220 */ /* 0x000fe40000410000 */
[C---:B------:R-:W-:Y:S01]  /*5500*/  FMUL.FTZ R28, R164.reuse, R136 ;  /* 0x00000088a41c7220 */ /* 0x040fe20000410000 */
[----:B-1----:R-:W-:Y:S01]  /*5510*/  F2FP.PACK_AB R136, R177, R176 ;  /* 0x000000b0b188723e */ /* 0x002fe200000000ff */
[----:B------:R-:W-:Y:S01]  /*5520*/  FMUL.FTZ R29, R164, R137 ;  /* 0x00000089a41d7220 */ /* 0x000fe20000410000 */
[C---:B------:R-:W-:Y:S01]  /*5530*/  HMMA.16816.F32 R128, R156.reuse, R144, R128 ;  /* 0x000000909c80723c */ /* 0x040fe20000001880 */
[----:B------:R-:W1:Y:S03]  /*5540*/  MUFU.EX2 R199, R199 ;  /* 0x000000c700c77308 */ /* 0x000e660000000800 */
[----:B----4-:R-:W-:Y:S01]  /*5550*/  F2FP.PACK_AB R137, R179, R178 ;  /* 0x000000b2b389723e */ /* 0x010fe200000000ff */
[----:B------:R-:W-:Y:S01]  /*5560*/  FMUL.FTZ R30, R3, R138 ;  /* 0x0000008a031e7220 */ /* 0x000fe20000410000 */
[----:B-----5:R-:W-:Y:S01]  /*5570*/  F2FP.PACK_AB R138, R195, R192 ;  /* 0x000000c0c38a723e */ /* 0x020fe200000000ff */
[----:B------:R-:W-:Y:S01]  /*5580*/  FMUL.FTZ R31, R3, R139 ;  /* 0x0000008b031f7220 */ /* 0x000fe20000410000 */
[-C--:B------:R-:W-:Y:S03]  /*5590*/  HMMA.16816.F32 R132, R156, R146.reuse, R132 ;  /* 0x000000929c84723c */ /* 0x080fe60000001884 */
[----:B------:R-:W-:Y:S01]  /*55a0*/  MUFU.EX2 R200, R200 ;  /* 0x000000c800c87308 */ /* 0x000fe20000000800 */
[----:B---3--:R-:W-:Y:S01]  /*55b0*/  F2FP.PACK_AB R139, R173, R172 ;  /* 0x000000acad8b723e */ /* 0x008fe200000000ff */
[--C-:B------:R-:W-:Y:S01]  /*55c0*/  FFMA.FTZ R64, R64, c[0x0][0x23c], -R194.reuse ;  /* 0x00008f0040407a23 */ /* 0x100fe200000108c2 */
[----:B------:R-:W-:Y:S01]  /*55d0*/  F2FP.PACK_AB R144, R175, R174 ;  /* 0x000000aeaf90723e */ /* 0x000fe200000000ff */
[----:B------:R-:W-:Y:S01]  /*55e0*/  FFMA.FTZ R194, R65, c[0x0][0x23c], -R194 ;  /* 0x00008f0041c27a23 */ /* 0x000fe200000108c2 */
[----:B------:R-:W-:Y:S04]  /*55f0*/  HMMA.16816.F32 R28, R160, R146, R28 ;  /* 0x00000092a01c723c */ /* 0x000fe8000000181c */
[----:B------:R-:W-:Y:S01]  /*5600*/  F2FP.PACK_AB R145, R197, R196 ;  /* 0x000000c4c591723e */ /* 0x000fe200000000ff */
[----:B------:R-:W2:Y:S01]  /*5610*/  MUFU.EX2 R201, R201 ;  /* 0x000000c900c97308 */ /* 0x000ea20000000800 */
[--C-:B------:R-:W-:Y:S02]  /*5620*/  FFMA.FTZ R66, R66, c[0x0][0x23c], -R193.reuse ;  /* 0x00008f0042427a23 */ /* 0x100fe400000108c1 */
[-C--:B------:R-:W-:Y:S05]  /*5630*/  HMMA.16816.F32 R8, R136, R140.reuse, R8 ;  /* 0x0000008c8808723c */ /* 0x080fea0000001808 */
[----:B-1----:R-:W-:Y:S01]  /*5640*/  F2FP.PACK_AB R146, R199, R198 ;  /* 0x000000c6c792723e */ /* 0x002fe200000000ff */
[----:B------:R-:W-:Y:S01]  /*5650*/  FFMA.FTZ R193, R67, c[0x0][0x23c], -R193 ;  /* 0x00008f0043c17a23 */ /* 0x000fe200000108c1 */
[----:B------:R1:W-:Y:S01]  /*5660*/  MUFU.EX2 R65, R194 ;  /* 0x000000c200417308 */ /* 0x0003e20000000800 */
[----:B------:R-:W-:Y:S04]  /*5670*/  FFMA.FTZ R67, R56, c[0x0][0x23c], -R191 ;  /* 0x00008f0038437a23 */ /* 0x000fe800000108bf */
[----:B------:R-:W-:Y:S02]  /*5680*/  FFMA.FTZ R169, R164, R237, R169 ;  /* 0x000000eda4a97223 */ /* 0x000fe400000100a9 */
[----:B------:R-:W-:Y:S01]  /*5690*/  FFMA.FTZ R5, R3, R232, R5 ;  /* 0x000000e803057223 */ /* 0x000fe20000010005 */
[----:B------:R-:W-:Y:S01]  /*56a0*/  MOV R3, R168 ;  /* 0x000000a800037202 */ /* 0x000fe20000000f00 */
[----:B------:R-:W-:Y:S01]  /*56b0*/  FFMA.FTZ R181, R2, R235, R181 ;  /* 0x000000eb02b57223 */ /* 0x000fe200000100b5 */
[----:B------:R-:W-:Y:S01]  /*56c0*/  MUFU.EX2 R202, R202 ;  /* 0x000000ca00ca7308 */ /* 0x000fe20000000800 */
[----:B------:R-:W-:Y:S01]  /*56d0*/  FFMA.FTZ R183, R0, R233, R183 ;  /* 0x000000e900b77223 */ /* 0x000fe200000100b7 */
[----:B------:R-:W-:Y:S01]  /*56e0*/  MOV R0, R165 ;  /* 0x000000a500007202 */ /* 0x000fe20000000f00 */
[----:B------:R-:W-:Y:S01]  /*56f0*/  FADD.FTZ R170, R170, R169 ;  /* 0x000000a9aaaa7221 */ /* 0x000fe20000010000 */
[----:B--2---:R-:W-:Y:S01]  /*5700*/  F2FP.PACK_AB R147, R201, R200 ;  /* 0x000000c8c993723e */ /* 0x004fe200000000ff */
[----:B------:R-:W-:Y:S01]  /*5710*/  FADD.FTZ R6, R6, R5 ;  /* 0x0000000506067221 */ /* 0x000fe20000010000 */
[----:B------:R-:W-:Y:S01]  /*5720*/  MOV R2, R167 ;  /* 0x000000a700027202 */ /* 0x000fe20000000f00 */
[----:B------:R-:W-:Y:S01]  /*5730*/  FADD.FTZ R184, R184, R181 ;  /* 0x000000b5b8b87221 */ /* 0x000fe20000010000 */
[----:B------:R-:W-:Y:S01]  /*5740*/  MOV R169, R166 ;  /* 0x000000a600a97202 */ /* 0x000fe20000000f00 */
[----:B------:R-:W-:Y:S01]  /*5750*/  FADD.FTZ R186, R186, R183 ;  /* 0x000000b7baba7221 */ /* 0x000fe20000010000 */
[----:B------:R-:W2:Y:S01]  /*5760*/  MUFU.EX2 R203, R203 ;  /* 0x000000cb00cb7308 */ /* 0x000ea20000000800 */
[C---:B------:R-:W-:Y:S04]  /*5770*/  HMMA.16816.F32 R12, R144.reuse, R140, R12 ;  /* 0x0000008c900c723c */ /* 0x040fe8000000180c */
[--C-:B-1----:R-:W-:Y:S02]  /*5780*/  FFMA.FTZ R194, R57, c[0x0][0x23c], -R191.reuse ;  /* 0x00008f0039c27a23 */ /* 0x102fe400000108bf */
[----:B------:R-:W-:Y:S01]  /*5790*/  LDSM.16.MT88.4 R56, [R213+0xac00] ;  /* 0x00ac0000d538783b */ /* 0x000fe20000004200 */
[----:B------:R-:W-:Y:S01]  /*57a0*/  FFMA.FTZ R191, R61, c[0x0][0x23c], -R191 ;  /* 0x00008f003dbf7a23 */ /* 0x000fe200000108bf */
[-C--:B------:R-:W-:Y:S01]  /*57b0*/  HMMA.16816.F32 R16, R144, R142.reuse, R16 ;  /* 0x0000008e9010723c */ /* 0x080fe20000001810 */
[----:B------:R-:W-:Y:S03]  /*57c0*/  MUFU.EX2 R204, R204 ;  /* 0x000000cc00cc7308 */ /* 0x000fe60000000800 */
[----:B------:R-:W-:Y:S02]  /*57d0*/  FADD.FTZ R7, R7, R170 ;  /* 0x000000aa07077221 */ /* 0x000fe40000010000 */
[----:B------:R-:W-:Y:S01]  /*57e0*/  LDSM.16.MT88.4 R60, [R212+0xac00] ;  /* 0x00ac0000d43c783b */ /* 0x000fe20000004200 */
[----:B------:R-:W-:Y:S01]  /*57f0*/  FADD.FTZ R171, R171, R6 ;  /* 0x00000006abab7221 */ /* 0x000fe20000010000 */
[C---:B------:R-:W-:Y:S03]  /*5800*/  HMMA.16816.F32 R68, R136.reuse, R142, R68 ;  /* 0x0000008e8844723c */ /* 0x040fe60000001844 */
[----:B------:R-:W1:Y:S01]  /*5810*/  MUFU.EX2 R205, R205 ;  /* 0x000000cd00cd7308 */ /* 0x000e620000000800 */
[----:B------:R-:W-:Y:S02]  /*5820*/  FADD.FTZ R185, R185, R184 ;  /* 0x000000b8b9b97221 */ /* 0x000fe40000010000 */
[----:B------:R-:W3:Y:S01]  /*5830*/  LDSM.16.MT88.4 R140, [R212+0xa400] ;  /* 0x00a40000d48c783b */ /* 0x000ee20000004200 */
[----:B------:R-:W-:Y:S01]  /*5840*/  FADD.FTZ R187, R187, R186 ;  /* 0x000000babbbb7221 */ /* 0x000fe20000010000 */
[-C--:B------:R-:W-:Y:S04]  /*5850*/  HMMA.16816.F32 R72, R136, R148.reuse, R72 ;  /* 0x000000948848723c */ /* 0x080fe80000001848 */
[----:B------:R-:W-:Y:S01]  /*5860*/  FADD.FTZ R7, R180, R7 ;  /* 0x00000007b4077221 */ /* 0x000fe20000010000 */
[----:B------:R-:W-:Y:S01]  /*5870*/  MUFU.EX2 R206, R206 ;  /* 0x000000ce00ce7308 */ /* 0x000fe20000000800 */
[----:B------:R-:W-:Y:S02]  /*5880*/  FADD.FTZ R171, R182, R171 ;  /* 0x000000abb6ab7221 */ /* 0x000fe40000010000 */
[C---:B------:R-:W-:Y:S04]  /*5890*/  HMMA.16816.F32 R76, R144.reuse, R148, R76 ;  /* 0x00000094904c723c */ /* 0x040fe8000000184c */
[----:B------:R-:W-:Y:S02]  /*58a0*/  FADD.FTZ R185, R188, R185 ;  /* 0x000000b9bcb97221 */ /* 0x000fe40000010000 */
[----:B------:R-:W-:Y:S01]  /*58b0*/  FADD.FTZ R187, R190, R187 ;  /* 0x000000bbbebb7221 */ /* 0x000fe20000010000 */
[----:B------:R-:W4:Y:S01]  /*58c0*/  MUFU.EX2 R207, R207 ;  /* 0x000000cf00cf7308 */ /* 0x000f220000000800 */
[-C--:B------:R-:W-:Y:S04]  /*58d0*/  HMMA.16816.F32 R80, R144, R150.reuse, R80 ;  /* 0x000000969050723c */ /* 0x080fe80000001850 */
[----:B------:R-:W-:Y:S02]  /*58e0*/  FADD.FTZ R176, R176, R7 ;  /* 0x00000007b0b07221 */ /* 0x000fe40000010000 */
[----:B------:R-:W-:Y:S02]  /*58f0*/  FADD.FTZ R178, R178, R171 ;  /* 0x000000abb2b27221 */ /* 0x000fe40000010000 */
[C---:B------:R-:W-:Y:S01]  /*5900*/  HMMA.16816.F32 R84, R136.reuse, R150, R84 ;  /* 0x000000968854723c */ /* 0x040fe20000001854 */
[----:B------:R-:W-:Y:S03]  /*5910*/  MUFU.EX2 R208, R208 ;  /* 0x000000d000d07308 */ /* 0x000fe60000000800 */
[----:B------:R-:W-:Y:S02]  /*5920*/  FADD.FTZ R174, R174, R185 ;  /* 0x000000b9aeae7221 */ /* 0x000fe40000010000 */
[----:B------:R-:W-:Y:S02]  /*5930*/  FADD.FTZ R196, R196, R187 ;  /* 0x000000bbc4c47221 */ /* 0x000fe40000010000 */
[-C--:B------:R-:W-:Y:S03]  /*5940*/  HMMA.16816.F32 R88, R136, R152.reuse, R88 ;  /* 0x000000988858723c */ /* 0x080fe60000001858 */
[----:B------:R-:W5:Y:S01]  /*5950*/  MUFU.EX2 R209, R209 ;  /* 0x000000d100d17308 */ /* 0x000f620000000800 */
[----:B------:R-:W-:Y:S02]  /*5960*/  FADD.FTZ R177, R177, R176 ;  /* 0x000000b0b1b17221 */ /* 0x000fe40000010000 */
[----:B------:R-:W-:Y:S02]  /*5970*/  FADD.FTZ R179, R179, R178 ;  /* 0x000000b2b3b37221 */ /* 0x000fe40000010000 */
[C---:B------:R-:W-:Y:S04]  /*5980*/  HMMA.16816.F32 R92, R144.reuse, R152, R92 ;  /* 0x00000098905c723c */ /* 0x040fe8000000185c */
[----:B------:R-:W-:Y:S01]  /*5990*/  FADD.FTZ R175, R175, R174 ;  /* 0x000000aeafaf7221 */ /* 0x000fe20000010000 */
[----:B------:R-:W-:Y:S01]  /*59a0*/  MUFU.EX2 R240, R240 ;  /* 0x000000f000f07308 */ /* 0x000fe20000000800 */
[----:B------:R-:W-:Y:S02]  /*59b0*/  FADD.FTZ R197, R197, R196 ;  /* 0x000000c4c5c57221 */ /* 0x000fe40000010000 */
[-C--:B------:R-:W-:Y:S04]  /*59c0*/  HMMA.16816.F32 R96, R144, R154.reuse, R96 ;  /* 0x0000009a9060723c */ /* 0x080fe80000001860 */
[----:B------:R-:W-:Y:S02]  /*59d0*/  FADD.FTZ R192, R192, R177 ;  /* 0x000000b1c0c07221 */ /* 0x000fe40000010000 */
[----:B------:R-:W-:Y:S01]  /*59e0*/  FADD.FTZ R172, R172, R179 ;  /* 0x000000b3acac7221 */ /* 0x000fe20000010000 */
[----:B------:R-:W1:Y:S01]  /*59f0*/  MUFU.EX2 R245, R245 ;  /* 0x000000f500f57308 */ /* 0x000e620000000800 */
[C---:B------:R-:W-:Y:S04]  /*5a00*/  HMMA.16816.F32 R100, R136.reuse, R154, R100 ;  /* 0x0000009a8864723c */ /* 0x040fe80000001864 */
[----:B------:R-:W-:Y:S02]  /*5a10*/  FADD.FTZ R198, R198, R175 ;  /* 0x000000afc6c67221 */ /* 0x000fe40000010000 */
[----:B------:R-:W-:Y:S02]  /*5a20*/  FADD.FTZ R200, R200, R197 ;  /* 0x000000c5c8c87221 */ /* 0x000fe40000010000 */
[-C--:B---3--:R-:W-:Y:S01]  /*5a30*/  HMMA.16816.F32 R20, R136, R140.reuse, R20 ;  /* 0x0000008c8814723c */ /* 0x088fe20000001814 */
[----:B------:R-:W-:Y:S03]  /*5a40*/  MUFU.EX2 R242, R242 ;  /* 0x000000f200f27308 */ /* 0x000fe60000000800 */
[----:B------:R-:W-:Y:S02]  /*5a50*/  FADD.FTZ R195, R195, R192 ;  /* 0x000000c0c3c37221 */ /* 0x000fe40000010000 */
[----:B------:R-:W-:Y:S02]  /*5a60*/  FADD.FTZ R173, R173, R172 ;  /* 0x000000acadad7221 */ /* 0x000fe40000010000 */
[C---:B------:R-:W-:Y:S03]  /*5a70*/  HMMA.16816.F32 R104, R144.reuse, R140, R104 ;  /* 0x0000008c9068723c */ /* 0x040fe60000001868 */
[----:B------:R-:W3:Y:S01]  /*5a80*/  MUFU.EX2 R247, R247 ;  /* 0x000000f700f77308 */ /* 0x000ee20000000800 */
[----:B------:R-:W-:Y:S02]  /*5a90*/  FADD.FTZ R199, R199, R198 ;  /* 0x000000c6c7c77221 */ /* 0x000fe40000010000 */
[----:B------:R-:W-:Y:S02]  /*5aa0*/  FADD.FTZ R201, R201, R200 ;  /* 0x000000c8c9c97221 */ /* 0x000fe40000010000 */
[-C--:B------:R-:W-:Y:S04]  /*5ab0*/  HMMA.16816.F32 R108, R144, R142.reuse, R108 ;  /* 0x0000008e906c723c */ /* 0x080fe8000000186c */
[----:B------:R-:W-:Y:S01]  /*5ac0*/  FADD.FTZ R210, R210, R199 ;  /* 0x000000c7d2d27221 */ /* 0x000fe20000010000 */
[----:B------:R-:W1:Y:S01]  /*5ad0*/  MUFU.EX2 R64, R64 ;  /* 0x0000004000407308 */ /* 0x000e620000000800 */
[----:B------:R-:W-:Y:S02]  /*5ae0*/  FADD.FTZ R234, R234, R201 ;  /* 0x000000c9eaea7221 */ /* 0x000fe40000010000 */
[C---:B------:R-:W-:Y:S01]  /*5af0*/  HMMA.16816.F32 R112, R136.reuse, R142, R112 ;  /* 0x0000008e8870723c */ /* 0x040fe20000001870 */
[----:B------:R-:W3:Y:S03]  /*5b00*/  LDSM.16.MT88.4 R140, [R212+0x9800] ;  /* 0x00980000d48c783b */ /* 0x000ee60000004200 */
[----:B------:R-:W-:Y:S02]  /*5b10*/  FADD.FTZ R211, R211, R210 ;  /* 0x000000d2d3d37221 */ /* 0x000fe40000010000 */
[----:B------:R-:W-:Y:S01]  /*5b20*/  FADD.FTZ R239, R239, R234 ;  /* 0x000000eaefef7221 */ /* 0x000fe20000010000 */
[----:B------:R-:W-:Y:S01]  /*5b30*/  MUFU.EX2 R66, R66 ;  /* 0x0000004200427308 */ /* 0x000fe20000000800 */
[-C--:B------:R-:W-:Y:S04]  /*5b40*/  HMMA.16816.F32 R32, R136, R36.reuse, R32 ;  /* 0x000000248820723c */ /* 0x080fe80000001820 */
[----:B------:R-:W-:Y:S02]  /*5b50*/  FADD.FTZ R236, R236, R211 ;  /* 0x000000d3ecec7221 */ /* 0x000fe40000010000 */
[----:B------:R-:W-:Y:S02]  /*5b60*/  FADD.FTZ R238, R238, R239 ;  /* 0x000000efeeee7221 */ /* 0x000fe40000010000 */
[C---:B------:R-:W-:Y:S01]  /*5b70*/  HMMA.16816.F32 R116, R144.reuse, R36, R116 ;  /* 0x000000249074723c */ /* 0x040fe20000001874 */
[----:B------:R-:W3:Y:S03]  /*5b80*/  MUFU.EX2 R193, R193 ;  /* 0x000000c100c17308 */ /* 0x000ee60000000800 */
[----:B------:R-:W-:Y:S02]  /*5b90*/  FADD.FTZ R236, R241, R236 ;  /* 0x000000ecf1ec7221 */ /* 0x000fe40000010000 */
[----:B------:R-:W-:Y:S01]  /*5ba0*/  FADD.FTZ R243, R243, R238 ;  /* 0x000000eef3f37221 */ /* 0x000fe20000010000 */
[----:B--2---:R-:W-:Y:S01]  /*5bb0*/  F2FP.PACK_AB R36, R203, R202 ;  /* 0x000000cacb24723e */ /* 0x004fe200000000ff */
[-C--:B------:R-:W-:Y:S03]  /*5bc0*/  HMMA.16816.F32 R120, R144, R38.reuse, R120 ;  /* 0x000000269078723c */ /* 0x080fe60000001878 */
[----:B------:R-:W-:Y:S01]  /*5bd0*/  MUFU.EX2 R67, R67 ;  /* 0x0000004300437308 */ /* 0x000fe20000000800 */
[----:B-1----:R-:W-:Y:S01]  /*5be0*/  F2FP.PACK_AB R37, R205, R204 ;  /* 0x000000cccd25723e */ /* 0x002fe200000000ff */
[----:B------:R-:W-:Y:S02]  /*5bf0*/  FADD.FTZ R202, R202, R195 ;  /* 0x000000c3caca7221 */ /* 0x000fe40000010000 */
[----:B------:R-:W-:Y:S01]  /*5c00*/  FADD.FTZ R204, R204, R173 ;  /* 0x000000adcccc7221 */ /* 0x000fe20000010000 */
[C---:B------:R-:W-:Y:S04]  /*5c10*/  HMMA.16816.F32 R124, R136.reuse, R38, R124 ;  /* 0x00000026887c723c */ /* 0x040fe8000000187c */
[----:B------:R-:W-:Y:S01]  /*5c20*/  FADD.FTZ R203, R203, R202 ;  /* 0x000000cacbcb7221 */ /* 0x000fe20000010000 */
[----:B------:R-:W1:Y:S01]  /*5c30*/  MUFU.EX2 R194, R194 ;  /* 0x000000c200c27308 */ /* 0x000e620000000800 */
[----:B------:R-:W-:Y:S01]  /*5c40*/  FADD.FTZ R205, R205, R204 ;  /* 0x000000cccdcd7221 */ /* 0x000fe20000010000 */
[----:B----4-:R-:W-:Y:S01]  /*5c50*/  F2FP.PACK_AB R38, R207, R206 ;  /* 0x000000cecf26723e */ /* 0x010fe200000000ff */
[-C--:B------:R-:W-:Y:S04]  /*5c60*/  HMMA.16816.F32 R24, R136, R48.reuse, R24 ;  /* 0x000000308818723c */ /* 0x080fe80000001818 */
[----:B-----5:R-:W-:Y:S01]  /*5c70*/  F2FP.PACK_AB R39, R209, R208 ;  /* 0x000000d0d127723e */ /* 0x020fe200000000ff */
[----:B------:R-:W-:Y:S02]  /*5c80*/  FADD.FTZ R206, R206, R203 ;  /* 0x000000cbcece7221 */ /* 0x000fe40000010000 */
[----:B------:R-:W-:Y:S01]  /*5c90*/  MUFU.EX2 R244, R244 ;  /* 0x000000f400f47308 */ /* 0x000fe20000000800 */
[C---:B------:R-:W-:Y:S04]  /*5ca0*/  HMMA.16816.F32 R128, R144.reuse, R48, R128 ;  /* 0x000000309080723c */ /* 0x040fe80000001880 */
[----:B------:R-:W-:Y:S02]  /*5cb0*/  FADD.FTZ R208, R208, R205 ;  /* 0x000000cdd0d07221 */ /* 0x000fe40000010000 */
[----:B------:R-:W-:Y:S02]  /*5cc0*/  FADD.FTZ R207, R207, R206 ;  /* 0x000000cecfcf7221 */ /* 0x000fe40000010000 */
[-C--:B------:R-:W-:Y:S01]  /*5cd0*/  HMMA.16816.F32 R132, R144, R50.reuse, R132 ;  /* 0x000000329084723c */ /* 0x080fe20000001884 */
[----:B------:R-:W2:Y:S03]  /*5ce0*/  MUFU.EX2 R249, R249 ;  /* 0x000000f900f97308 */ /* 0x000ea60000000800 */
[----:B------:R-:W-:Y:S04]  /*5cf0*/  FADD.FTZ R209, R209, R208 ;  /* 0x000000d0d1d17221 */ /* 0x000fe80000010000 */
[----:B------:R-:W-:Y:S01]  /*5d00*/  HMMA.16816.F32 R28, R136, R50, R28 ;  /* 0x00000032881c723c */ /* 0x000fe2000000181c */
[----:B------:R-:W4:Y:S02]  /*5d10*/  LDSM.16.MT88.4 R48, [R213+0xa800] ;  /* 0x00a80000d530783b */ /* 0x000f240000004200 */
[----:B------:R-:W-:Y:S04]  /*5d20*/  MUFU.EX2 R246, R246 ;  /* 0x000000f600f67308 */ /* 0x000fe80000000800 */
[----:B------:R-:W-:Y:S01]  /*5d30*/  F2FP.PACK_AB R136, R245, R240 ;  /* 0x000000f0f588723e */ /* 0x000fe200000000ff */
[-C--:B------:R-:W-:Y:S05]  /*5d40*/  HMMA.16816.F32 R8, R36, R40.reuse, R8 ;  /* 0x000000282408723c */ /* 0x080fea0000001808 */
[----:B---3--:R-:W-:Y:S01]  /*5d50*/  F2FP.PACK_AB R137, R247, R242 ;  /* 0x000000f2f789723e */ /* 0x008fe200000000ff */
[----:B------:R-:W3:Y:S01]  /*5d60*/  MUFU.EX2 R191, R191 ;  /* 0x000000bf00bf7308 */ /* 0x000ee20000000800 */
[----:B------:R-:W-:Y:S01]  /*5d70*/  F2FP.PACK_AB R138, R65, R64 ;  /* 0x00000040418a723e */ /* 0x000fe200000000ff */
[C---:B------:R-:W-:Y:S04]  /*5d80*/  HMMA.16816.F32 R12, R44.reuse, R40, R12 ;  /* 0x000000282c0c723c */ /* 0x040fe8000000180c */
[----:B------:R-:W-:Y:S01]  /*5d90*/  F2FP.PACK_AB R139, R193, R66 ;  /* 0x00000042c18b723e */ /* 0x000fe200000000ff */
[----:B------:R-:W-:Y:S02]  /*5da0*/  FADD.FTZ R240, R240, R207 ;  /* 0x000000cff0f07221 */ /* 0x000fe40000010000 */
[----:B------:R-:W-:Y:S01]  /*5db0*/  FADD.FTZ R242, R242, R209 ;  /* 0x000000d1f2f27221 */ /* 0x000fe20000010000 */
[-C--:B------:R-:W-:Y:S01]  /*5dc0*/  HMMA.16816.F32 R16, R44, R42.reuse, R16 ;  /* 0x0000002a2c10723c */ /* 0x080fe20000001810 */
[----:B------:R-:W-:Y:S03]  /*5dd0*/  MUFU.EX2 R248, R248 ;  /* 0x000000f800f87308 */ /* 0x000fe60000000800 */
[----:B------:R-:W-:Y:S02]  /*5de0*/  FADD.FTZ R245, R245, R240 ;  /* 0x000000f0f5f57221 */ /* 0x000fe40000010000 */
[----:B------:R-:W-:Y:S02]  /*5df0*/  FADD.FTZ R247, R247, R242 ;  /* 0x000000f2f7f77221 */ /* 0x000fe40000010000 */
[C---:B------:R-:W-:Y:S01]  /*5e00*/  HMMA.16816.F32 R68, R36.reuse, R42, R68 ;  /* 0x0000002a2444723c */ /* 0x040fe20000001844 */
[----:B------:R-:W5:Y:S02]  /*5e10*/  LDSM.16.MT88.4 R40, [R212+0xa800] ;  /* 0x00a80000d428783b */ /* 0x000f640000004200 */
[----:B------:R-:W1:Y:S01]  /*5e20*/  MUFU.EX2 R189, R189 ;  /* 0x000000bd00bd7308 */ /* 0x000e620000000800 */
[----:B------:R-:W-:Y:S02]  /*5e30*/  FADD.FTZ R64, R64, R245 ;  /* 0x000000f540407221 */ /* 0x000fe40000010000 */
[----:B------:R-:W-:Y:S02]  /*5e40*/  FADD.FTZ R66, R66, R247 ;  /* 0x000000f742427221 */ /* 0x000fe40000010000 */
[-C--:B------:R-:W-:Y:S04]  /*5e50*/  HMMA.16816.F32 R72, R36, R140.reuse, R72 ;  /* 0x0000008c2448723c */ /* 0x080fe80000001848 */
[----:B------:R-:W-:Y:S02]  /*5e60*/  FADD.FTZ R237, R65, R64 ;  /* 0x0000004041ed7221 */ /* 0x000fe40000010000 */
[----:B------:R-:W-:Y:S02]  /*5e70*/  FADD.FTZ R232, R193, R66 ;  /* 0x00000042c1e87221 */ /* 0x000fe40000010000 */
[C---:B------:R-:W-:Y:S08]  /*5e80*/  HMMA.16816.F32 R76, R44.reuse, R140, R76 ;  /* 0x0000008c2c4c723c */ /* 0x040ff0000000184c */
[-C--:B------:R-:W-:Y:S08]  /*5e90*/  HMMA.16816.F32 R80, R44, R142.reuse, R80 ;  /* 0x0000008e2c50723c */ /* 0x080ff00000001850 */
[C---:B------:R-:W-:Y:S08]  /*5ea0*/  HMMA.16816.F32 R84, R36.reuse, R142, R84 ;  /* 0x0000008e2454723c */ /* 0x040ff00000001854 */
[-C--:B----4-:R-:W-:Y:S08]  /*5eb0*/  HMMA.16816.F32 R88, R36, R48.reuse, R88 ;  /* 0x000000302458723c */ /* 0x090ff00000001858 */
[C---:B------:R-:W-:Y:S08]  /*5ec0*/  HMMA.16816.F32 R92, R44.reuse, R48, R92 ;  /* 0x000000302c5c723c */ /* 0x040ff0000000185c */
[-C--:B------:R-:W-:Y:S08]  /*5ed0*/  HMMA.16816.F32 R96, R44, R50.reuse, R96 ;  /* 0x000000322c60723c */ /* 0x080ff00000001860 */
[C---:B------:R-:W-:Y:S01]  /*5ee0*/  HMMA.16816.F32 R100, R36.reuse, R50, R100 ;  /* 0x000000322464723c */ /* 0x040fe20000001864 */
[----:B------:R-:W4:Y:S07]  /*5ef0*/  LDSM.16.MT88.4 R48, [R212+0xb800] ;  /* 0x00b80000d430783b */ /* 0x000f2e0000004200 */
[-C--:B-----5:R-:W-:Y:S08]  /*5f00*/  HMMA.16816.F32 R20, R36, R40.reuse, R20 ;  /* 0x000000282414723c */ /* 0x0a0ff00000001814 */
[C---:B------:R-:W-:Y:S08]  /*5f10*/  HMMA.16816.F32 R104, R44.reuse, R40, R104 ;  /* 0x000000282c68723c */ /* 0x040ff00000001868 */
[-C--:B------:R-:W-:Y:S08]  /*5f20*/  HMMA.16816.F32 R108, R44, R42.reuse, R108 ;  /* 0x0000002a2c6c723c */ /* 0x080ff0000000186c */
[C---:B------:R-:W-:Y:S01]  /*5f30*/  HMMA.16816.F32 R112, R36.reuse, R42, R112 ;  /* 0x0000002a2470723c */ /* 0x040fe20000001870 */
[----:B------:R-:W5:Y:S07]  /*5f40*/  LDSM.16.MT88.4 R40, [R213+0x9c00] ;  /* 0x009c0000d528783b */ /* 0x000f6e0000004200 */
[-C--:B------:R-:W-:Y:S08]  /*5f50*/  HMMA.16816.F32 R32, R36, R52.reuse, R32 ;  /* 0x000000342420723c */ /* 0x080ff00000001820 */
[C---:B------:R-:W-:Y:S08]  /*5f60*/  HMMA.16816.F32 R116, R44.reuse, R52, R116 ;  /* 0x000000342c74723c */ /* 0x040ff00000001874 */
[-C--:B------:R-:W-:Y:S08]  /*5f70*/  HMMA.16816.F32 R120, R44, R54.reuse, R120 ;  /* 0x000000362c78723c */ /* 0x080ff00000001878 */
[C---:B------:R-:W-:Y:S01]  /*5f80*/  HMMA.16816.F32 R124, R36.reuse, R54, R124 ;  /* 0x00000036247c723c */ /* 0x040fe2000000187c */
[----:B------:R-:W2:Y:S07]  /*5f90*/  LDSM.16.MT88.4 R52, [R212+0x9c00] ;  /* 0x009c0000d434783b */ /* 0x000eae0000004200 */
[-C--:B----4-:R-:W-:Y:S08]  /*5fa0*/  HMMA.16816.F32 R24, R36, R48.reuse, R24 ;  /* 0x000000302418723c */ /* 0x090ff00000001818 */
[C---:B------:R-:W-:Y:S08]  /*5fb0*/  HMMA.16816.F32 R128, R44.reuse, R48, R128 ;  /* 0x000000302c80723c */ /* 0x040ff00000001880 */
[-C--:B------:R-:W-:Y:S01]  /*5fc0*/  HMMA.16816.F32 R132, R44, R50.reuse, R132 ;  /* 0x000000322c84723c */ /* 0x080fe20000001884 */
[----:B------:R-:W4:Y:S07]  /*5fd0*/  LDSM.16.MT88.4 R44, [R213+0xbc00] ;  /* 0x00bc0000d52c783b */ /* 0x000f2e0000004200 */
[----:B------:R-:W-:Y:S07]  /*5fe0*/  HMMA.16816.F32 R28, R36, R50, R28 ;  /* 0x00000032241c723c */ /* 0x000fee000000181c */
[----:B-1----:R-:W-:Y:S01]  /*5ff0*/  F2FP.PACK_AB R36, R194, R67 ;  /* 0x00000043c224723e */ /* 0x002fe200000000ff */
[-C--:B-----5:R-:W-:Y:S01]  /*6000*/  HMMA.16816.F32 R160, R136, R40.reuse, R8 ;  /* 0x0000002888a0723c */ /* 0x0a0fe20000001808 */
[----:B------:R-:W1:Y:S04]  /*6010*/  LDSM.16.MT88.4 R8, [R212+0xbc00] ;  /* 0x00bc0000d408783b */ /* 0x000e680000004200 */
[----:B--2---:R-:W-:Y:S01]  /*6020*/  F2FP.PACK_AB R37, R249, R244 ;  /* 0x000000f4f925723e */ /* 0x004fe200000000ff */
[----:B------:R-:W-:Y:S01]  /*6030*/  FADD.FTZ R67, R67, R236 ;  /* 0x000000ec43437221 */ /* 0x000fe20000010000 */
[----:B---3--:R-:W-:Y:S01]  /*6040*/  F2FP.PACK_AB R38, R191, R246 ;  /* 0x000000f6bf26723e */ /* 0x008fe200000000ff */
[----:B------:R-:W-:Y:S01]  /*6050*/  FADD.FTZ R244, R244, R243 ;  /* 0x000000f3f4f47221 */ /* 0x000fe20000010000 */
[----:B------:R-:W-:Y:S03]  /*6060*/  F2FP.PACK_AB R39, R189, R248 ;  /* 0x000000f8bd27723e */ /* 0x000fe600000000ff */
        /* <DEDUP_REMOVED lines=21> */
[-C--:B----4-:R-:W-:Y:S08]  /*61c0*/  HMMA.16816.F32 R144, R136, R44.reuse, R32 ;  /* 0x0000002c8890723c */ /* 0x090ff00000001820 */
[C---:B------:R-:W-:Y:S08]  /*61d0*/  HMMA.16816.F32 R116, R36.reuse, R44, R116 ;  /* 0x0000002c2474723c */ /* 0x040ff00000001874 */
[-C--:B------:R-:W-:Y:S08]  /*61e0*/  HMMA.16816.F32 R120, R36, R46.reuse, R120 ;  /* 0x0000002e2478723c */ /* 0x080ff00000001878 */
[C---:B------:R-:W-:Y:S08]  /*61f0*/  HMMA.16816.F32 R124, R136.reuse, R46, R124 ;  /* 0x0000002e887c723c */ /* 0x040ff0000000187c */
[-C--:B-1----:R-:W-:Y:S08]  /*6200*/  HMMA.16816.F32 R140, R136, R8.reuse, R24 ;  /* 0x00000008888c723c */ /* 0x082ff00000001818 */
[C---:B------:R-:W-:Y:S08]  /*6210*/  HMMA.16816.F32 R128, R36.reuse, R8, R128 ;  /* 0x000000082480723c */ /* 0x040ff00000001880 */
[-C--:B------:R-:W-:Y:S08]  /*6220*/  HMMA.16816.F32 R132, R36, R10.reuse, R132 ;  /* 0x0000000a2484723c */ /* 0x080ff00000001884 */
[----:B------:R-:W-:Y:S01]  /*6230*/  HMMA.16816.F32 R136, R136, R10, R28 ;  /* 0x0000000a8888723c */ /* 0x000fe2000000181c */
[----:B------:R-:W-:-:S07]  /*6240*/  @P0 BRA `(.L_x_29) ;  /* 0xffffd3b000000947 */ /* 0x000fce000383ffff */
.L_x_28:
[----:B------:R-:W1:Y:S01]  /*6250*/  SHFL.BFLY PT, R0, R237, 0x2, 0x1f ;  /* 0x0c401f00ed007f89 */ /* 0x000e6200000e0000 */
[----:B------:R-:W-:Y:S01]  /*6260*/  ULDC.U8 UR4, c[0x0][0x329] ;  /* 0x0000ca4000047ab9 */ /* 0x000fe20000000000 */
[----:B------:R-:W-:Y:S01]  /*6270*/  MOV R12, 0x3f800000 ;  /* 0x3f800000000c7802 */ /* 0x000fe20000000f00 */
[----:B------:R-:W-:Y:S01]  /*6280*/  ULDC.U8 UR5, c[0x0][0x328] ;  /* 0x0000ca0000057ab9 */ /* 0x000fe20000000000 */
[----:B------:R-:W2:Y:S01]  /*6290*/  SHFL.BFLY PT, R3, R232, 0x2, 0x1f ;  /* 0x0c401f00e8037f89 */ /* 0x000ea200000e0000 */
[----:B------:R-:W-:Y:S01]  /*62a0*/  ISETP.NE.AND P0, PT, RZ, UR4, PT ;  /* 0x00000004ff007c0c */ /* 0x000fe2000bf05270 */
[----:B------:R-:W-:Y:S01]  /*62b0*/  BSSY B0, `(.L_x_32) ;  /* 0x000015c000007945 */ /* 0x000fe20003800000 */
[----:B------:R-:W-:Y:S01]  /*62c0*/  ISETP.NE.AND P1, PT, RZ, UR5, PT ;  /* 0x00000005ff007c0c */ /* 0x000fe2000bf25270 */
[----:B------:R-:W3:Y:S04]  /*62d0*/  SHFL.BFLY PT, R2, R233, 0x2, 0x1f ;  /* 0x0c401f00e9027f89 */ /* 0x000ee800000e0000 */
[----:B------:R-:W4:Y:S04]  /*62e0*/  SHFL.BFLY PT, R4, R235, 0x2, 0x1f ;  /* 0x0c401f00eb047f89 */ /* 0x000f2800000e0000 */
[----:B------:R-:W5:Y:S02]  /*62f0*/  S2R R5, SR_TID.X ;  /* 0x0000000000057919 */ /* 0x000f640000002100 */
[----:B------:R-:W-:-:S05]  /*6300*/  @P0 MOV R10, c[0x0][0x210] ;  /* 0x00008400000a0a02 */ /* 0x000fca0000000f00 */
[----:B------:R-:W-:Y:S02]  /*6310*/  @P0 IMAD R10, R10, c[0x0][0x214], RZ ;  /* 0x000085000a0a0a24 */ /* 0x000fe400078e02ff */
[----:B-1----:R-:W-:Y:S02]  /*6320*/  FADD.FTZ R11, R0, R237 ;  /* 0x000000ed000b7221 */ /* 0x002fe40000010000 */
[----:B--2---:R-:W-:-:S03]  /*6330*/  FADD.FTZ R0, R3, R232 ;  /* 0x000000e803007221 */ /* 0x004fc60000010000 */
[----:B------:R-:W1:Y:S01]  /*6340*/  SHFL.BFLY PT, R8, R11, 0x1, 0x1f ;  /* 0x0c201f000b087f89 */ /* 0x000e6200000e0000 */
[----:B---3--:R-:W-:-:S03]  /*6350*/  FADD.FTZ R3, R2, R233 ;  /* 0x000000e902037221 */ /* 0x008fc60000010000 */
[----:B------:R-:W2:Y:S01]  /*6360*/  SHFL.BFLY PT, R7, R0, 0x1, 0x1f ;  /* 0x0c201f0000077f89 */ /* 0x000ea200000e0000 */
[----:B----4-:R-:W-:-:S03]  /*6370*/  FADD.FTZ R9, R4, R235 ;  /* 0x000000eb04097221 */ /* 0x010fc60000010000 */
[----:B------:R-:W3:Y:S01]  /*6380*/  SHFL.BFLY PT, R4, R3, 0x1, 0x1f ;  /* 0x0c201f0003047f89 */ /* 0x000ee200000e0000 */
[----:B-----5:R-:W-:-:S03]  /*6390*/  SHF.R.S32.HI R14, RZ, 0x1f, R5 ;  /* 0x0000001fff0e7819 */ /* 0x020fc60000011405 */
[----:B------:R-:W4:Y:S01]  /*63a0*/  SHFL.BFLY PT, R6, R9, 0x1, 0x1f ;  /* 0x0c201f0009067f89 */ /* 0x000f2200000e0000 */
[-C--:B------:R-:W-:Y:S01]  /*63b0*/  LEA.HI R2, R14, R5.reuse, RZ, 0x2 ;  /* 0x000000050e027211 */ /* 0x080fe200078f10ff */
[----:B-1----:R-:W-:Y:S01]  /*63c0*/  FADD.FTZ R8, R11, R8 ;  /* 0x000000080b087221 */ /* 0x002fe20000010000 */
[----:B------:R-:W-:Y:S01]  /*63d0*/  MOV R11, 0x3f800000 ;  /* 0x3f800000000b7802 */ /* 0x000fe20000000f00 */
[----:B--2---:R-:W-:Y:S01]  /*63e0*/  FADD.FTZ R7, R0, R7 ;  /* 0x0000000700077221 */ /* 0x004fe20000010000 */
[----:B------:R-:W-:Y:S02]  /*63f0*/  LOP3.LUT R0, R2, 0xfffffffc, RZ, 0xc0, !PT ;  /* 0xfffffffc02007812 */ /* 0x000fe400078ec0ff */
[----:B------:R-:W-:Y:S01]  /*6400*/  SHF.R.S32.HI R2, RZ, 0x2, R2 ;  /* 0x00000002ff027819 */ /* 0x000fe20000011402 */
[----:B---3--:R-:W-:Y:S01]  /*6410*/  FADD.FTZ R4, R3, R4 ;  /* 0x0000000403047221 */ /* 0x008fe20000010000 */
[----:B------:R-:W-:Y:S02]  /*6420*/  FSETP.NE.FTZ.AND P5, PT, R7, RZ, PT ;  /* 0x000000ff0700720b */ /* 0x000fe40003fb5000 */
[----:B------:R-:W-:Y:S01]  /*6430*/  LEA.HI R3, R14, R5, RZ, 0x5 ;  /* 0x000000050e037211 */ /* 0x000fe200078f28ff */
[----:B----4-:R-:W-:Y:S01]  /*6440*/  FADD.FTZ R6, R9, R6 ;  /* 0x0000000609067221 */ /* 0x010fe20000010000 */
[----:B------:R-:W-:-:S02]  /*6450*/  FSETP.NE.FTZ.AND P3, PT, R4, RZ, PT ;  /* 0x000000ff0400720b */ /* 0x000fc40003f75000 */
[----:B------:R-:W-:Y:S02]  /*6460*/  @!P0 MOV R9, c[0x0][0x214] ;  /* 0x0000850000098a02 */ /* 0x000fe40000000f00 */
[----:B------:R-:W-:Y:S02]  /*6470*/  FSETP.NE.FTZ.AND P4, PT, R6, RZ, PT ;  /* 0x000000ff0600720b */ /* 0x000fe40003f95000 */
[----:B------:R-:W-:Y:S02]  /*6480*/  @!P0 SEL R10, R9, c[0x0][0x234], !P1 ;  /* 0x00008d00090a8a07 */ /* 0x000fe40004800000 */
[----:B------:R-:W-:Y:S01]  /*6490*/  MOV R9, 0x3f800000 ;  /* 0x3f80000000097802 */ /* 0x000fe20000000f00 */
[----:B------:R-:W1:Y:S01]  /*64a0*/  @P5 MUFU.RCP R12, R7 ;  /* 0x00000007000c5308 */ /* 0x000e620000001000 */
[----:B------:R-:W-:Y:S02]  /*64b0*/  FSETP.NE.FTZ.AND P6, PT, R8, RZ, PT ;  /* 0x000000ff0800720b */ /* 0x000fe40003fd5000 */
[----:B------:R-:W-:-:S02]  /*64c0*/  IADD3 R0, -R0, R5, RZ ;  /* 0x0000000500007210 */ /* 0x000fc40007ffe1ff */
[----:B------:R-:W-:Y:S02]  /*64d0*/  MOV R5, 0x3f800000 ;  /* 0x3f80000000057802 */ /* 0x000fe40000000f00 */
[----:B------:R-:W-:Y:S01]  /*64e0*/  SHF.R.S32.HI R15, RZ, 0x5, R3 ;  /* 0x00000005ff0f7819 */ /* 0x000fe20000011403 */
[----:B------:R-:W2:Y:S01]  /*64f0*/  @P3 MUFU.RCP R9, R4 ;  /* 0x0000000400093308 */ /* 0x000ea20000001000 */
[----:B------:R-:W-:Y:S01]  /*6500*/  ISETP.NE.OR P1, PT, RZ, UR4, !P1 ;  /* 0x00000004ff007c0c */ /* 0x000fe2000cf25670 */
[----:B-1----:R-:W-:-:S06]  /*6510*/  FMUL.FTZ R162, R12, R162 ;  /* 0x000000a20ca27220 */ /* 0x002fcc0000410000 */
[----:B------:R-:W1:Y:S01]  /*6520*/  @P4 MUFU.RCP R5, R6 ;  /* 0x0000000600054308 */ /* 0x000e620000001000 */
[C---:B------:R-:W-:Y:S02]  /*6530*/  FMUL.FTZ R163, R12.reuse, R163 ;  /* 0x000000a30ca37220 */ /* 0x040fe40000410000 */
[C---:B------:R-:W-:Y:S02]  /*6540*/  FMUL.FTZ R70, R12.reuse, R70 ;  /* 0x000000460c467220 */ /* 0x040fe40000410000 */
[----:B------:R-:W-:Y:S01]  /*6550*/  FMUL.FTZ R71, R12, R71 ;  /* 0x000000470c477220 */ /* 0x000fe20000410000 */
[----:B------:R-:W-:Y:S01]  /*6560*/  F2FP.PACK_AB R162, R163, R162 ;  /* 0x000000a2a3a2723e */ /* 0x000fe200000000ff */
[C---:B--2---:R-:W-:Y:S01]  /*6570*/  FMUL.FTZ R159, R9.reuse, R159 ;  /* 0x0000009f099f7220 */ /* 0x044fe20000410000 */
[----:B------:R-:W2:Y:S01]  /*6580*/  @P6 MUFU.RCP R11, R8 ;  /* 0x00000008000b6308 */ /* 0x000ea20000001000 */
[----:B------:R-:W-:Y:S01]  /*6590*/  FMUL.FTZ R158, R9, R158 ;  /* 0x0000009e099e7220 */ /* 0x000fe20000410000 */
[----:B------:R-:W-:Y:S01]  /*65a0*/  F2FP.PACK_AB R70, R71, R70 ;  /* 0x000000464746723e */ /* 0x000fe200000000ff */
[----:B------:R-:W-:-:S02]  /*65b0*/  FMUL.FTZ R155, R9, R155 ;  /* 0x0000009b099b7220 */ /* 0x000fc40000410000 */
[----:B------:R-:W-:Y:S01]  /*65c0*/  FMUL.FTZ R154, R9, R154 ;  /* 0x0000009a099a7220 */ /* 0x000fe20000410000 */
[----:B------:R-:W-:Y:S01]  /*65d0*/  F2FP.PACK_AB R158, R159, R158 ;  /* 0x0000009e9f9e723e */ /* 0x000fe200000000ff */
[C---:B------:R-:W-:Y:S01]  /*65e0*/  FMUL.FTZ R79, R9.reuse, R79 ;  /* 0x0000004f094f7220 */ /* 0x040fe20000410000 */
[----:B------:R-:W3:Y:S01]  /*65f0*/  @P6 MUFU.LG2 R8, R8 ;  /* 0x0000000800086308 */ /* 0x000ee20000000c00 */
[----:B------:R-:W-:Y:S01]  /*6600*/  FMUL.FTZ R78, R9, R78 ;  /* 0x0000004e094e7220 */ /* 0x000fe20000410000 */
[----:B------:R-:W-:Y:S01]  /*6610*/  F2FP.PACK_AB R154, R155, R154 ;  /* 0x0000009a9b9a723e */ /* 0x000fe200000000ff */
[C---:B------:R-:W-:Y:S02]  /*6620*/  FMUL.FTZ R83, R9.reuse, R83 ;  /* 0x0000005309537220 */ /* 0x040fe40000410000 */
[----:B------:R-:W-:Y:S01]  /*6630*/  FMUL.FTZ R82, R9, R82 ;  /* 0x0000005209527220 */ /* 0x000fe20000410000 */
[----:B------:R-:W-:Y:S01]  /*6640*/  F2FP.PACK_AB R78, R79, R78 ;  /* 0x0000004e4f4e723e */ /* 0x000fe200000000ff */
[C---:B------:R-:W-:Y:S01]  /*6650*/  FMUL.FTZ R95, R9.reuse, R95 ;  /* 0x0000005f095f7220 */ /* 0x040fe20000410000 */
[----:B------:R-:W4:Y:S01]  /*6660*/  @P5 MUFU.LG2 R7, R7 ;  /* 0x0000000700075308 */ /* 0x000f220000000c00 */
[----:B------:R-:W-:Y:S01]  /*6670*/  FMUL.FTZ R94, R9, R94 ;  /* 0x0000005e095e7220 */ /* 0x000fe20000410000 */
[----:B------:R-:W-:Y:S01]  /*6680*/  F2FP.PACK_AB R82, R83, R82 ;  /* 0x000000525352723e */ /* 0x000fe200000000ff */
[----:B------:R-:W-:-:S02]  /*6690*/  FMUL.FTZ R99, R9, R99 ;  /* 0x0000006309637220 */ /* 0x000fc40000410000 */
[----:B------:R-:W-:Y:S01]  /*66a0*/  FMUL.FTZ R98, R9, R98 ;  /* 0x0000006209627220 */ /* 0x000fe20000410000 */
[----:B------:R-:W-:Y:S01]  /*66b0*/  F2FP.PACK_AB R94, R95, R94 ;  /* 0x0000005e5f5e723e */ /* 0x000fe200000000ff */
[C---:B------:R-:W-:Y:S01]  /*66c0*/  FMUL.FTZ R107, R9.reuse, R107 ;  /* 0x0000006b096b7220 */ /* 0x040fe20000410000 */
[----:B------:R-:W5:Y:S01]  /*66d0*/  @P4 MUFU.LG2 R6, R6 ;  /* 0x0000000600064308 */ /* 0x000f620000000c00 */
[----:B------:R-:W-:Y:S01]  /*66e0*/  FMUL.FTZ R106, R9, R106 ;  /* 0x0000006a096a7220 */ /* 0x000fe20000410000 */
[----:B------:R-:W-:Y:S01]  /*66f0*/  F2FP.PACK_AB R98, R99, R98 ;  /* 0x000000626362723e */ /* 0x000fe200000000ff */
[C---:B------:R-:W-:Y:S02]  /*6700*/  FMUL.FTZ R111, R9.reuse, R111 ;  /* 0x0000006f096f7220 */ /* 0x040fe40000410000 */
[----:B------:R-:W-:Y:S01]  /*6710*/  FMUL.FTZ R110, R9, R110 ;  /* 0x0000006e096e7220 */ /* 0x000fe20000410000 */
[----:B------:R-:W-:Y:S01]  /*6720*/  F2FP.PACK_AB R106, R107, R106 ;  /* 0x0000006a6b6a723e */ /* 0x000fe200000000ff */
[C---:B------:R-:W-:Y:S01]  /*6730*/  FMUL.FTZ R119, R9.reuse, R119 ;  /* 0x0000007709777220 */ /* 0x040fe20000410000 */
[----:B------:R-:W1:Y:S01]  /*6740*/  @P3 MUFU.LG2 R4, R4 ;  /* 0x0000000400043308 */ /* 0x000e620000000c00 */
        /* <DEDUP_REMOVED lines=13> */
[C---:B------:R-:W-:Y:S01]  /*6820*/  FMUL.FTZ R75, R12.reuse, R75 ;  /* 0x0000004b0c4b7220 */ /* 0x040fe20000410000 */
[----:B------:R-:W-:Y:S01]  /*6830*/  LEA.HI R9, R9, R2, RZ, 0x3 ;  /* 0x0000000209097211 */ /* 0x000fe200078f18ff */
[C---:B------:R-:W-:Y:S01]  /*6840*/  FMUL.FTZ R86, R12.reuse, R86 ;  /* 0x000000560c567220 */ /* 0x040fe20000410000 */
[----:B------:R-:W-:Y:S01]  /*6850*/  F2FP.PACK_AB R134, R135, R134 ;  /* 0x000000868786723e */ /* 0x000fe200000000ff */
[C---:B------:R-:W-:Y:S01]  /*6860*/  FMUL.FTZ R87, R12.reuse, R87 ;  /* 0x000000570c577220 */ /* 0x040fe20000410000 */
[----:B------:R-:W-:Y:S01]  /*6870*/  LOP3.LUT R9, R9, 0xfffffff8, RZ, 0xc0, !PT ;  /* 0xfffffff809097812 */ /* 0x000fe200078ec0ff */
[C---:B------:R-:W-:Y:S01]  /*6880*/  FMUL.FTZ R90, R12.reuse, R90 ;  /* 0x0000005a0c5a7220 */ /* 0x040fe20000410000 */
[----:B------:R-:W-:Y:S01]  /*6890*/  F2FP.PACK_AB R74, R75, R74 ;  /* 0x0000004a4b4a723e */ /* 0x000fe200000000ff */
[----:B------:R-:W-:Y:S01]  /*68a0*/  FMUL.FTZ R91, R12, R91 ;  /* 0x0000005b0c5b7220 */ /* 0x000fe20000410000 */
[----:B------:R-:W-:Y:S01]  /*68b0*/  IADD3 R9, R2, -R9, RZ ;  /* 0x8000000902097210 */ /* 0x000fe20007ffe0ff */
[C---:B------:R-:W-:Y:S01]  /*68c0*/  FMUL.FTZ R102, R12.reuse, R102 ;  /* 0x000000660c667220 */ /* 0x040fe20000410000 */
[----:B------:R-:W-:Y:S01]  /*68d0*/  F2FP.PACK_AB R86, R87, R86 ;  /* 0x000000565756723e */ /* 0x000fe200000000ff */
        /* <DEDUP_REMOVED lines=19> */
[----:B------:R-:W-:Y:S01]  /*6a10*/  LEA.HI R12, R9, R9, RZ, 0x1 ;  /* 0x00000009090c7211 */ /* 0x000fe200078f08ff */
[----:B-1----:R-:W-:Y:S01]  /*6a20*/  FMUL.FTZ R156, R5, R156 ;  /* 0x0000009c059c7220 */ /* 0x002fe20000410000 */
[----:B------:R-:W-:Y:S01]  /*6a30*/  F2FP.PACK_AB R142, R143, R142 ;  /* 0x0000008e8f8e723e */ /* 0x000fe200000000ff */
[C---:B------:R-:W-:Y:S01]  /*6a40*/  FMUL.FTZ R157, R5.reuse, R157 ;  /* 0x0000009d059d7220 */ /* 0x040fe20000410000 */
[----:B------:R-:W-:Y:S01]  /*6a50*/  SHF.R.S32.HI R13, RZ, 0x1, R12 ;  /* 0x00000001ff0d7819 */ /* 0x000fe2000001140c */
[C---:B------:R-:W-:Y:S01]  /*6a60*/  FMUL.FTZ R152, R5.reuse, R152 ;  /* 0x0000009805987220 */ /* 0x040fe20000410000 */
        /* <DEDUP_REMOVED lines=9> */
[C---:B------:R-:W-:Y:S01]  /*6b00*/  FMUL.FTZ R81, R5.reuse, R81 ;  /* 0x0000005105517220 */ /* 0x040fe20000410000 */
[----:B------:R-:W-:Y:S01]  /*6b10*/  LEA R9, R12, R9, 0x4 ;  /* 0x000000090c097211 */ /* 0x000fe200078e20ff */
[----:B------:R-:W-:Y:S01]  /*6b20*/  FMUL.FTZ R92, R5, R92 ;  /* 0x0000005c055c7220 */ /* 0x000fe20000410000 */
[----:B------:R-:W-:Y:S01]  /*6b30*/  LOP3.LUT R12, R13, 0x1, RZ, 0xc0, !PT ;  /* 0x000000010d0c7812 */ /* 0x000fe200078ec0ff */
[C---:B------:R-:W-:Y:S01]  /*6b40*/  FMUL.FTZ R93, R5.reuse, R93 ;  /* 0x0000005d055d7220 */ /* 0x040fe20000410000 */
[----:B------:R-:W-:Y:S01]  /*6b50*/  LEA.HI R14, R14, R14, RZ, 0x1d ;  /* 0x0000000e0e0e7211 */ /* 0x000fe200078fe8ff */
[C---:B------:R-:W-:Y:S01]  /*6b60*/  FMUL.FTZ R96, R5.reuse, R96 ;  /* 0x0000006005607220 */ /* 0x040fe20000410000 */
[----:B------:R-:W-:Y:S01]  /*6b70*/  ISETP.NE.U32.AND P2, PT, R12, 0x1, PT ;  /* 0x000000010c00780c */ /* 0x000fe20003f45070 */
[----:B------:R-:W-:Y:S01]  /*6b80*/  FMUL.FTZ R97, R5, R97 ;  /* 0x0000006105617220 */ /* 0x000fe20000410000 */
[----:B------:R-:W-:Y:S01]  /*6b90*/  LEA R9, R9, R14, 0x1 ;  /* 0x0000000e09097211 */ /* 0x000fe200078e08ff */
[----:B------:R-:W-:Y:S01]  /*6ba0*/  FMUL.FTZ R104, R5, R104 ;  /* 0x0000006805687220 */ /* 0x000fe20000410000 */
[----:B------:R-:W-:Y:S01]  /*6bb0*/  F2FP.PACK_AB R156, R157, R156 ;  /* 0x0000009c9d9c723e */ /* 0x000fe200000000ff */
[----:B------:R-:W-:Y:S01]  /*6bc0*/  FMUL.FTZ R105, R5, R105 ;  /* 0x0000006905697220 */ /* 0x000fe20000410000 */
[----:B------:R-:W-:Y:S01]  /*6bd0*/  SHF.L.U32 R9, R9, 0x1, RZ ;  /* 0x0000000109097819 */ /* 0x000fe200000006ff */
[----:B------:R-:W-:Y:S01]  /*6be0*/  FMUL.FTZ R108, R5, R108 ;  /* 0x0000006c056c7220 */ /* 0x000fe20000410000 */
[----:B------:R-:W-:Y:S01]  /*6bf0*/  F2FP.PACK_AB R152, R153, R152 ;  /* 0x000000989998723e */ /* 0x000fe200000000ff */
[----:B------:R-:W-:Y:S01]  /*6c00*/  FMUL.FTZ R109, R5, R109 ;  /* 0x0000006d056d7220 */ /* 0x000fe20000410000 */
[----:B------:R-:W-:Y:S01]  /*6c10*/  IADD3 R17, R9, -0x10, RZ ;  /* 0xfffffff009117810 */ /* 0x000fe20007ffe0ff */
[C---:B------:R-:W-:Y:S01]  /*6c20*/  FMUL.FTZ R116, R5.reuse, R116 ;  /* 0x0000007405747220 */ /* 0x040fe20000410000 */
[----:B------:R-:W-:Y:S01]  /*6c30*/  STS [R9+0x200], R162 ;  /* 0x000200a209007388 */ /* 0x000fe20000000800 */
[----:B------:R-:W-:Y:S01]  /*6c40*/  FMUL.FTZ R117, R5, R117 ;  /* 0x0000007505757220 */ /* 0x000fe20000410000 */
[----:B------:R-:W-:Y:S01]  /*6c50*/  @P2 IADD3 R17, R9, 0x10, RZ ;  /* 0x0000001009112810 */ /* 0x000fe20007ffe0ff */
[----:B------:R-:W-:Y:S01]  /*6c60*/  FMUL.FTZ R120, R5, R120 ;  /* 0x0000007805787220 */ /* 0x000fe20000410000 */
[----:B------:R-:W-:Y:S01]  /*6c70*/  LOP3.LUT P2, RZ, R13, 0x2, RZ, 0xc0, !PT ;  /* 0x000000020dff7812 */ /* 0x000fe2000784c0ff */
[----:B------:R-:W-:Y:S01]  /*6c80*/  FMUL.FTZ R121, R5, R121 ;  /* 0x0000007905797220 */ /* 0x000fe20000410000 */
[----:B------:R-:W-:Y:S01]  /*6c90*/  F2FP.PACK_AB R76, R77, R76 ;  /* 0x0000004c4d4c723e */ /* 0x000fe200000000ff */
        /* <DEDUP_REMOVED lines=8> */
[----:B--2---:R-:W-:Y:S01]  /*6d20*/  FMUL.FTZ R160, R11, R160 ;  /* 0x000000a00ba07220 */ /* 0x004fe20000410000 */
[----:B------:R-:W-:Y:S01]  /*6d30*/  F2FP.PACK_AB R108, R109, R108 ;  /* 0x0000006c6d6c723e */ /* 0x000fe200000000ff */
[----:B------:R-:W-:Y:S01]  /*6d40*/  FMUL.FTZ R161, R11, R161 ;  /* 0x000000a10ba17220 */ /* 0x000fe20000410000 */
[----:B------:R-:W-:Y:S01]  /*6d50*/  F2FP.PACK_AB R132, R5, R132 ;  /* 0x000000840584723e */ /* 0x000fe200000000ff */
[C---:B------:R-:W-:Y:S01]  /*6d60*/  FMUL.FTZ R68, R11.reuse, R68 ;  /* 0x000000440b447220 */ /* 0x040fe20000410000 */
[----:B------:R-:W-:Y:S01]  /*6d70*/  MOV R5, 0x20 ;  /* 0x0000002000057802 */ /* 0x000fe20000000f00 */
[----:B------:R-:W-:Y:S01]  /*6d80*/  FMUL.FTZ R69, R11, R69 ;  /* 0x000000450b457220 */ /* 0x000fe20000410000 */
[----:B------:R-:W-:Y:S01]  /*6d90*/  F2FP.PACK_AB R160, R161, R160 ;  /* 0x000000a0a1a0723e */ /* 0x000fe200000000ff */
[----:B------:R-:W-:Y:S01]  /*6da0*/  FMUL.FTZ R72, R11, R72 ;  /* 0x000000480b487220 */ /* 0x000fe20000410000 */
[----:B------:R-:W-:Y:S01]  /*6db0*/  SEL R12, R5, 0xffffffe0, !P2 ;  /* 0xffffffe0050c7807 */ /* 0x000fe20005000000 */
[----:B------:R-:W-:Y:S01]  /*6dc0*/  FMUL.FTZ R73, R11, R73 ;  /* 0x000000490b497220 */ /* 0x000fe20000410000 */
[----:B------:R-:W-:Y:S01]  /*6dd0*/  F2FP.PACK_AB R68, R69, R68 ;  /* 0x000000444544723e */ /* 0x000fe200000000ff */
[----:B------:R-:W-:Y:S01]  /*6de0*/  FMUL.FTZ R84, R11, R84 ;  /* 0x000000540b547220 */ /* 0x000fe20000410000 */
[----:B------:R-:W-:Y:S01]  /*6df0*/  IADD3 R19, R9, R12, RZ ;  /* 0x0000000c09137210 */ /* 0x000fe20007ffe0ff */
[----:B------:R-:W-:Y:S01]  /*6e00*/  FMUL.FTZ R85, R11, R85 ;  /* 0x000000550b557220 */ /* 0x000fe20000410000 */
[----:B------:R-:W-:Y:S01]  /*6e10*/  F2FP.PACK_AB R72, R73, R72 ;  /* 0x000000484948723e */ /* 0x000fe200000000ff */
[C---:B------:R-:W-:Y:S01]  /*6e20*/  FMUL.FTZ R88, R11.reuse, R88 ;  /* 0x000000580b587220 */ /* 0x040fe20000410000 */
[----:B------:R-:W-:Y:S01]  /*6e30*/  STS [R9], R160 ;  /* 0x000000a009007388 */ /* 0x000fe20000000800 */
[----:B------:R-:W-:Y:S01]  /*6e40*/  FMUL.FTZ R89, R11, R89 ;  /* 0x000000590b597220 */ /* 0x000fe20000410000 */
[----:B------:R-:W-:Y:S01]  /*6e50*/  F2FP.PACK_AB R84, R85, R84 ;  /* 0x000000545554723e */ /* 0x000fe200000000ff */
[C---:B------:R-:W-:Y:S01]  /*6e60*/  FMUL.FTZ R100, R11.reuse, R100 ;  /* 0x000000640b647220 */ /* 0x040fe20000410000 */
[----:B------:R-:W-:Y:S01]  /*6e70*/  IADD3 R13, R12, R17, RZ ;  /* 0x000000110c0d7210 */ /* 0x000fe20007ffe0ff */
[C---:B------:R-:W-:Y:S01]  /*6e80*/  FMUL.FTZ R101, R11.reuse, R101 ;  /* 0x000000650b657220 */ /* 0x040fe20000410000 */
[----:B------:R1:W-:Y:S01]  /*6e90*/  STS [R17], R68 ;  /* 0x0000004411007388 */ /* 0x0003e20000000800 */
[----:B------:R-:W-:Y:S01]  /*6ea0*/  FMUL.FTZ R148, R11, R148 ;  /* 0x000000940b947220 */ /* 0x000fe20000410000 */
[----:B------:R-:W-:Y:S01]  /*6eb0*/  F2FP.PACK_AB R88, R89, R88 ;  /* 0x000000585958723e */ /* 0x000fe200000000ff */
[C---:B------:R-:W-:Y:S01]  /*6ec0*/  FMUL.FTZ R149, R11.reuse, R149 ;  /* 0x000000950b957220 */ /* 0x040fe20000410000 */
[----:B------:R-:W-:Y:S01]  /*6ed0*/  STS [R17+0x200], R70 ;  /* 0x0002004611007388 */ /* 0x000fe20000000800 */
        /* <DEDUP_REMOVED lines=18> */
[----:B------:R-:W-:Y:S01]  /*7000*/  FMUL.FTZ R11, R11, R137 ;  /* 0x000000890b0b7220 */ /* 0x000fe20000410000 */
[----:B------:R-:W-:Y:S01]  /*7010*/  STS [R19], R72 ;  /* 0x0000004813007388 */ /* 0x000fe20000000800 */
[----:B------:R-:W-:Y:S01]  /*7020*/  F2FP.PACK_AB R116, R117, R116 ;  /* 0x000000747574723e */ /* 0x000fe200000000ff */
[----:B---3--:R-:W-:Y:S01]  /*7030*/  @P6 FMUL.FTZ R65, R8, 0.69314718246459960938 ;  /* 0x3f31721808416820 */ /* 0x008fe20000410000 */
[----:B------:R-:W-:Y:S01]  /*7040*/  F2FP.PACK_AB R120, R121, R120 ;  /* 0x000000787978723e */ /* 0x000fe200000000ff */
[----:B------:R-:W-:Y:S01]  /*7050*/  STS [R19+0x200], R74 ;  /* 0x0002004a13007388 */ /* 0x000fe20000000800 */
[----:B------:R-:W-:Y:S01]  /*7060*/  F2FP.PACK_AB R140, R141, R140 ;  /* 0x0000008c8d8c723e */ /* 0x000fe200000000ff */
[----:B-1----:R-:W-:Y:S01]  /*7070*/  CS2R R68, SRZ ;  /* 0x0000000000447805 */ /* 0x002fe2000001ff00 */
[----:B------:R-:W-:Y:S01]  /*7080*/  F2FP.PACK_AB R136, R11, R136 ;  /* 0x000000880b88723e */ /* 0x000fe200000000ff */
[----:B------:R-:W-:Y:S01]  /*7090*/  STS [R13], R84 ;  /* 0x000000540d007388 */ /* 0x000fe20000000800 */
[----:B------:R-:W-:Y:S01]  /*70a0*/  F2FP.PACK_AB R138, R139, R138 ;  /* 0x0000008a8b8a723e */ /* 0x000fe200000000ff */
[----:B----4-:R-:W-:Y:S01]  /*70b0*/  @P5 FMUL.FTZ R66, R7, 0.69314718246459960938 ;  /* 0x3f31721807425820 */ /* 0x010fe20000410000 */
[----:B------:R-:W-:Y:S01]  /*70c0*/  F2FP.PACK_AB R128, R129, R128 ;  /* 0x000000808180723e */ /* 0x000fe200000000ff */
[----:B------:R-:W-:Y:S01]  /*70d0*/  STS [R13+0x200], R86 ;  /* 0x000200560d007388 */ /* 0x000fe20000000800 */
[----:B------:R-:W-:Y:S01]  /*70e0*/  @P0 MOV R12, 0x1 ;  /* 0x00000001000c0802 */ /* 0x000fe20000000f00 */
[----:B------:R-:W-:Y:S01]  /*70f0*/  @!P0 IMAD R12, R10, c[0x0][0x1c0], RZ ;  /* 0x000070000a0c8a24 */ /* 0x000fe200078e02ff */
[----:B------:R-:W-:Y:S01]  /*7100*/  LOP3.LUT P2, RZ, R230, 0x3, RZ, 0xc0, !PT ;  /* 0x00000003e6ff7812 */ /* 0x000fe2000784c0ff */
[----:B------:R-:W-:Y:S01]  /*7110*/  STS [R19+0x1000], R76 ;  /* 0x0010004c13007388 */ /* 0x000fe20000000800 */
[----:B-----5:R-:W-:-:S02]  /*7120*/  @P4 FMUL.FTZ R7, R6, 0.69314718246459960938 ;  /* 0x3f31721806074820 */ /* 0x020fc40000410000 */
[----:B------:R-:W-:Y:S01]  /*7130*/  @P3 FMUL.FTZ R6, R4, 0.69314718246459960938 ;  /* 0x3f31721804063820 */ /* 0x000fe20000410000 */
[----:B------:R-:W-:Y:S04]  /*7140*/  STS [R19+0x1200], R78 ;  /* 0x0012004e13007388 */ /* 0x000fe80000000800 */
        /* <DEDUP_REMOVED lines=23> */
[----:B------:R1:W-:Y:S04]  /*72c0*/  STS [R9+0x5200], R118 ;  /* 0x0052007609007388 */ /* 0x0003e80000000800 */
        /* <DEDUP_REMOVED lines=10> */
[----:B------:R-:W-:Y:S06]  /*7370*/  BAR.SYNC.DEFER_BLOCKING 0x0 ;  /* 0x0000000000007b1d */ /* 0x000fec0000010000 */
[----:B------:R-:W3:Y:S04]  /*7380*/  S2R R11, SR_CTAID.Y ;  /* 0x00000000000b7919 */ /* 0x000ee80000002600 */
[----:B------:R-:W4:Y:S04]  /*7390*/  S2R R5, SR_CTAID.X ;  /* 0x0000000000057919 */ /* 0x000f280000002500 */
[----:B-1----:R-:W1:Y:S01]  /*73a0*/  S2R R9, SR_CTAID.Z ;  /* 0x0000000000097919 */ /* 0x002e620000002700 */
[----:B--2---:R-:W-:Y:S01]  /*73b0*/  MOV R13, 0x7f800000 ;  /* 0x7f800000000d7802 */ /* 0x004fe20000000f00 */
[----:B------:R-:W-:-:S02]  /*73c0*/  @P6 FFMA.FTZ R13, R168, c[0x0][0x238], R65 ;  /* 0x00008e00a80d6a23 */ /* 0x000fc40000010041 */
[----:B------:R2:W2:Y:S04]  /*73d0*/  LDS.128 R56, [R223] ;  /* 0x00000000df387984 */ /* 0x0004a80000000c00 */
[----:B------:R2:W2:Y:S01]  /*73e0*/  LDS.128 R52, [R223+0x800] ;  /* 0x00080000df347984 */ /* 0x0004a20000000c00 */
[C---:B---3--:R-:W-:Y:S01]  /*73f0*/  IMAD R64, R11.reuse, R12, RZ ;  /* 0x0000000c0b407224 */ /* 0x048fe200078e02ff */
[----:B------:R-:W-:Y:S02]  /*7400*/  @P0 MOV R12, c[0x0][0x210] ;  /* 0x00008400000c0a02 */ /* 0x000fe40000000f00 */
[----:B------:R3:W2:Y:S01]  /*7410*/  LDS.128 R48, [R223+0x1000] ;  /* 0x00100000df307984 */ /* 0x0006a20000000c00 */
[----:B------:R-:W-:Y:S01]  /*7420*/  @!P0 MOV R12, 0x1 ;  /* 0x00000001000c8802 */ /* 0x000fe20000000f00 */
[----:B------:R-:W-:Y:S01]  /*7430*/  @!P1 IMAD R14, R11, c[0x0][0x214], RZ ;  /* 0x000085000b0e9a24 */ /* 0x000fe200078e02ff */
[----:B------:R-:W-:Y:S01]  /*7440*/  SEL R64, R64, RZ, P1 ;  /* 0x000000ff40407207 */ /* 0x000fe20000800000 */
[----:B------:R3:W2:Y:S02]  /*7450*/  LDS.128 R44, [R223+0x1800] ;  /* 0x00180000df2c7984 */ /* 0x0006a40000000c00 */
[----:B----4-:R-:W-:Y:S01]  /*7460*/  IMAD R8, R5, R12, RZ ;  /* 0x0000000c05087224 */ /* 0x010fe200078e02ff */
[----:B------:R-:W-:Y:S01]  /*7470*/  @!P1 MOV R68, R14 ;  /* 0x0000000e00449202 */ /* 0x000fe20000000f00 */
[----:B------:R3:W4:Y:S01]  /*7480*/  LDS.128 R40, [R223+0x2000] ;  /* 0x00200000df287984 */ /* 0x0007220000000c00 */
[----:B-1----:R-:W-:Y:S01]  /*7490*/  IMAD R65, R9, R10, R64 ;  /* 0x0000000a09417224 */ /* 0x002fe200078e0240 */
[----:B------:R-:W-:-:S02]  /*74a0*/  @!P1 SHF.R.S32.HI R69, RZ, 0x1f, R14 ;  /* 0x0000001fff459819 */ /* 0x000fc4000001140e */
[----:B------:R3:W1:Y:S01]  /*74b0*/  LDS.128 R36, [R223+0x2800] ;  /* 0x00280000df247984 */ /* 0x0006620000000c00 */
[----:B------:R-:W-:Y:S02]  /*74c0*/  SHF.L.U32 R8, R8, 0x7, RZ ;  /* 0x0000000708087819 */ /* 0x000fe400000006ff */
[----:B------:R-:W-:Y:S01]  /*74d0*/  MOV R64, 0x7f800000 ;  /* 0x7f80000000407802 */ /* 0x000fe20000000f00 */
[----:B------:R3:W1:Y:S01]  /*74e0*/  LDS.128 R32, [R223+0x3000] ;  /* 0x00300000df207984 */ /* 0x0006620000000c00 */
[--C-:B------:R-:W-:Y:S01]  /*74f0*/  IADD3 R4, P1, P0, R8, R68, R65.reuse ;  /* 0x0000004408047210 */ /* 0x100fe2000783e041 */
[----:B------:R-:W-:Y:S01]  /*7500*/  @P5 FFMA.FTZ R64, R167, c[0x0][0x238], R66 ;  /* 0x00008e00a7405a23 */ /* 0x000fe20000010042 */
[----:B------:R-:W-:Y:S01]  /*7510*/  SHF.R.S32.HI R8, RZ, 0x1f, R8 ;  /* 0x0000001fff087819 */ /* 0x000fe20000011408 */
[----:B------:R3:W1:Y:S01]  /*7520*/  LDS.128 R28, [R223+0x3800] ;  /* 0x00380000df1c7984 */ /* 0x0006620000000c00 */
[----:B------:R-:W-:Y:S02]  /*7530*/  SHF.R.S32.HI R65, RZ, 0x1f, R65 ;  /* 0x0000001fff417819 */ /* 0x000fe40000011441 */
[----:B------:R-:W-:Y:S01]  /*7540*/  MOV R10, 0x7f800000 ;  /* 0x7f800000000a7802 */ /* 0x000fe20000000f00 */
[----:B------:R3:W1:Y:S01]  /*7550*/  LDS.128 R24, [R223+0x4000] ;  /* 0x00400000df187984 */ /* 0x0006620000000c00 */
[----:B------:R-:W-:Y:S01]  /*7560*/  MOV R14, 0x7f800000 ;  /* 0x7f800000000e7802 */ /* 0x000fe20000000f00 */
[----:B------:R-:W-:Y:S01]  /*7570*/  @P4 FFMA.FTZ R10, R166, c[0x0][0x238], R7 ;  /* 0x00008e00a60a4a23 */ /* 0x000fe20000010007 */
[----:B------:R-:W-:Y:S01]  /*7580*/  IADD3.X R8, R8, R69, R65, P1, P0 ;  /* 0x0000004508087210 */ /* 0x000fe20000fe0441 */
[----:B------:R3:W1:Y:S01]  /*7590*/  LDS.128 R20, [R223+0x4800] ;  /* 0x00480000df147984 */ /* 0x0006620000000c00 */
[----:B------:R-:W-:-:S03]  /*75a0*/  @P3 FFMA.FTZ R14, R165, c[0x0][0x238], R6 ;  /* 0x00008e00a50e3a23 */ /* 0x000fc60000010006 */
[----:B------:R3:W1:Y:S04]  /*75b0*/  LDS.128 R16, [R223+0x5000] ;  /* 0x00500000df107984 */ /* 0x0006680000000c00 */
[----:B------:R3:W1:Y:S01]  /*75c0*/  LDS.128 R60, [R223+0x5800] ;  /* 0x00580000df3c7984 */ /* 0x0006620000000c00 */
[----:B------:R-:W-:Y:S05]  /*75d0*/  @P2 BRA `(.L_x_33) ;  /* 0x0000029000002947 */ /* 0x000fea0003800000 */
[----:B------:R-:W-:Y:S01]  /*75e0*/  SHF.R.S32.HI R66, RZ, 0x1f, R15 ;  /* 0x0000001fff427819 */ /* 0x000fe2000001140f */
[----:B------:R-:W-:Y:S01]  /*75f0*/  IMAD.MOV.U32 R6, RZ, RZ, c[0x0][0x214] ;  /* 0x00008500ff067624 */ /* 0x000fe200078e00ff */
[----:B------:R-:W-:Y:S02]  /*7600*/  SHF.R.S32.HI R69, RZ, 0x1f, R230 ;  /* 0x0000001fff457819 */ /* 0x000fe400000114e6 */
[----:B------:R-:W-:Y:S01]  /*7610*/  LEA.HI R66, R66, R15, RZ, 0x2 ;  /* 0x0000000f42427211 */ /* 0x000fe200078f10ff */
[----:B------:R-:W-:Y:S01]  /*7620*/  IMAD R6, R5, -0x80, R6 ;  /* 0xffffff8005067824 */ /* 0x000fe200078e0206 */
[----:B------:R-:W-:-:S02]  /*7630*/  LEA.HI R69, R69, R230, RZ, 0x2 ;  /* 0x000000e645457211 */ /* 0x000fc400078f10ff */
        /* <DEDUP_REMOVED lines=13> */
[----:B------:R-:W-:Y:S01]  /*7710*/  @!P5 IMAD R65, R65, R12, RZ ;  /* 0x0000000c4141d224 */ /* 0x000fe200078e02ff */
[----:B------:R-:W-:Y:S01]  /*7720*/  @!P6 LEA.HI.X.SX32 R6, R69, R8, 0x1, P0 ;  /* 0x000000084506e211 */ /* 0x000fe200000f0eff */
        /* <DEDUP_REMOVED lines=20> */
.L_x_33:
[----:B------:R-:W-:Y:S05]  /*7870*/  BSYNC B0 ;  /* 0x0000000000007941 */ /* 0x000fea0003800000 */
.L_x_32:
[----:B------:R-:W-:Y:S01]  /*7880*/  IMAD.SHL.U32 R6, R0, 0x8, RZ ;  /* 0x0000000800067824 */ /* 0x000fe200078e00ff */
[----:B------:R-:W-:Y:S01]  /*7890*/  SHF.R.S32.HI R4, RZ, 0x1f, R11 ;  /* 0x0000001fff047819 */ /* 0x000fe2000001140b */
[----:B------:R-:W-:Y:S01]  /*78a0*/  ULDC.64 UR4, c[0x0][0x1e8] ;  /* 0x00007a0000047ab9 */ /* 0x000fe20000000a00 */
[----:B------:R-:W-:Y:S01]  /*78b0*/  SHF.R.S32.HI R0, RZ, 0x1f, R9 ;  /* 0x0000001fff007819 */ /* 0x000fe20000011409 */
[----:B------:R-:W-:Y:S01]  /*78c0*/  USHF.L.U32 UR7, UR4, 0x6, URZ ;  /* 0x0000000604077899 */ /* 0x000fe2000800063f */
[----:B------:R-:W-:Y:S01]  /*78d0*/  SHF.R.S32.HI R7, RZ, 0x1f, R6 ;  /* 0x0000001fff077819 */ /* 0x000fe20000011406 */
[----:B------:R-:W-:Y:S01]  /*78e0*/  IMAD R4, R4, c[0x0][0x1e0], RZ ;  /* 0x0000780004047a24 */ /* 0x000fe200078e02ff */
[----:B------:R-:W-:Y:S01]  /*78f0*/  SHF.R.S32.HI R3, RZ, 0x1f, R2 ;  /* 0x0000001fff037819 */ /* 0x000fe20000011402 */
[----:B------:R-:W-:Y:S01]  /*7900*/  IMAD R0, R0, c[0x0][0x1f0], RZ ;  /* 0x00007c0000007a24 */ /* 0x000fe200078e02ff */
[----:B------:R-:W-:Y:S01]  /*7910*/  UMOV UR6, 0x6 ;  /* 0x0000000600067882 */ /* 0x000fe20000000000 */
[C---:B------:R-:W-:Y:S01]  /*7920*/  IMAD R4, R11.reuse, c[0x0][0x1e4], R4 ;  /* 0x000079000b047a24 */ /* 0x040fe200078e0204 */
[----:B------:R-:W-:Y:S01]  /*7930*/  USHF.L.U64.HI UR5, UR4, UR6, UR5 ;  /* 0x0000000604057299 */ /* 0x000fe20008010205 */
[----:B------:R-:W-:-:S04]  /*7940*/  IMAD.WIDE.U32 R6, R11, c[0x0][0x1e0], R6 ;  /* 0x000078000b067a25 */ /* 0x000fc800078e0006 */
[----:B------:R-:W-:Y:S02]  /*7950*/  IMAD.IADD R7, R7, 0x1, R4 ;  /* 0x0000000107077824 */ /* 0x000fe400078e0204 */
[C---:B------:R-:W-:Y:S02]  /*7960*/  IMAD R0, R9.reuse, c[0x0][0x1f4], R0 ;  /* 0x00007d0009007a24 */ /* 0x040fe400078e0200 */
[----:B------:R-:W-:-:S04]  /*7970*/  IMAD.WIDE.U32 R6, R9, c[0x0][0x1f0], R6 ;  /* 0x00007c0009067a25 */ /* 0x000fc800078e0006 */
[----:B------:R-:W-:Y:S01]  /*7980*/  IMAD.WIDE R4, R5, 0x80, R2 ;  /* 0x0000008005047825 */ /* 0x000fe200078e0202 */
[----:B------:R-:W-:-:S03]  /*7990*/  IADD3 R7, R7, R0, RZ ;  /* 0x0000000007077210 */ /* 0x000fc60007ffe0ff */
[----:B------:R-:W-:-:S04]  /*79a0*/  IMAD R2, R5, c[0x0][0x1e8], RZ ;  /* 0x00007a0005027a24 */ /* 0x000fc800078e02ff */
[C---:B------:R-:W-:Y:S02]  /*79b0*/  IMAD R2, R4.reuse, c[0x0][0x1ec], R2 ;  /* 0x00007b0004027a24 */ /* 0x040fe400078e0202 */
[----:B------:R-:W-:-:S04]  /*79c0*/  IMAD.WIDE.U32 R4, R4, c[0x0][0x1e8], R6 ;  /* 0x00007a0004047a25 */ /* 0x000fc800078e0006 */
[----:B------:R-:W-:Y:S01]  /*79d0*/  IMAD.IADD R2, R5, 0x1, R2 ;  /* 0x0000000105027824 */ /* 0x000fe200078e0202 */
[----:B------:R-:W-:-:S04]  /*79e0*/  LEA R6, P0, R4, c[0x0][0x1d0], 0x1 ;  /* 0x0000740004067a11 */ /* 0x000fc800078008ff */
[----:B------:R-:W-:Y:S02]  /*79f0*/  LEA.HI.X R7, R4, c[0x0][0x1d4], R2, 0x1, P0 ;  /* 0x0000750004077a11 */ /* 0x000fe400000f0c02 */
[----:B------:R-:W-:-:S03]  /*7a00*/  IADD3 R4, P0, R6, UR7, RZ ;  /* 0x0000000706047c10 */ /* 0x000fc6000ff1e0ff */
[----:B--2---:R-:W-:Y:S01]  /*7a10*/  STG.E.128 [R6.64], R56 ;  /* 0x0000003806007986 */ /* 0x004fe2000c101d08 */
[----:B------:R-:W-:Y:S02]  /*7a20*/  IADD3.X R5, R7, UR5, RZ, P0, !PT ;  /* 0x0000000507057c10 */ /* 0x000fe400087fe4ff */
[----:B------:R-:W-:Y:S01]  /*7a30*/  IADD3 R2, P0, R4, UR7, RZ ;  /* 0x0000000704027c10 */ /* 0x000fe2000ff1e0ff */
[----:B----4-:R-:W-:Y:S03]  /*7a40*/  STG.E.128 [R6.64+0x40], R40 ;  /* 0x0000402806007986 */ /* 0x010fe6000c101d08 */
[----:B------:R-:W-:Y:S01]  /*7a50*/  IADD3.X R3, R5, UR5, RZ, P0, !PT ;  /* 0x0000000505037c10 */ /* 0x000fe200087fe4ff */
[----:B-1----:R-:W-:Y:S01]  /*7a60*/  STG.E.128 [R6.64+0x80], R24 ;  /* 0x0000801806007986 */ /* 0x002fe2000c101d08 */
[----:B------:R-:W-:-:S03]  /*7a70*/  IADD3 R8, P0, R2, UR7, RZ ;  /* 0x0000000702087c10 */ /* 0x000fc6000ff1e0ff */
[----:B------:R-:W-:Y:S01]  /*7a80*/  STG.E.128 [R4.64], R52 ;  /* 0x0000003404007986 */ /* 0x000fe2000c101d08 */
[----:B------:R-:W-:-:S03]  /*7a90*/  IADD3.X R9, R3, UR5, RZ, P0, !PT ;  /* 0x0000000503097c10 */ /* 0x000fc600087fe4ff */
[----:B------:R-:W-:Y:S04]  /*7aa0*/  STG.E.128 [R4.64+0x40], R36 ;  /* 0x0000402404007986 */ /* 0x000fe8000c101d08 */
[----:B------:R-:W-:Y:S04]  /*7ab0*/  STG.E.128 [R4.64+0x80], R20 ;  /* 0x0000801404007986 */ /* 0x000fe8000c101d08 */
[----:B------:R-:W-:Y:S04]  /*7ac0*/  STG.E.128 [R2.64], R48 ;  /* 0x0000003002007986 */ /* 0x000fe8000c101d08 */
[----:B------:R-:W-:Y:S04]  /*7ad0*/  STG.E.128 [R2.64+0x40], R32 ;  /* 0x0000402002007986 */ /* 0x000fe8000c101d08 */
[----:B------:R-:W-:Y:S04]  /*7ae0*/  STG.E.128 [R2.64+0x80], R16 ;  /* 0x0000801002007986 */ /* 0x000fe8000c101d08 */
[----:B------:R-:W-:Y:S04]  /*7af0*/  STG.E.128 [R8.64], R44 ;  /* 0x0000002c08007986 */ /* 0x000fe8000c101d08 */
[----:B------:R-:W-:Y:S04]  /*7b00*/  STG.E.128 [R8.64+0x40], R28 ;  /* 0x0000401c08007986 */ /* 0x000fe8000c101d08 */
[----:B------:R-:W-:Y:S01]  /*7b10*/  STG.E.128 [R8.64+0x80], R60 ;  /* 0x0000803c08007986 */ /* 0x000fe2000c101d08 */
[----:B------:R-:W-:Y:S05]  /*7b20*/  EXIT ;  /* 0x000000000000794d */ /* 0x000fea0003800000 */
.L_x_34:
        /* <DEDUP_REMOVED lines=13> */
.L_x_1026:


//--------------------- .text._ZN5flash16flash_fwd_kernelI23Flash_fwd_kernel_traitsILi96ELi128ELi64ELi4ELb0ELb0EN7cutlass6half_tE19Flash_kernel_traitsILi96ELi128ELi64ELi4ES3_EELb0ELb0ELb0ELb0ELb0ELb0ELb0ELb0EEEvNS_16Flash_fwd_paramsE --------------------------
	.section	.text._ZN5flash16flash_fwd_kernelI23Flash_fwd_kernel_traitsILi96ELi128ELi64ELi4ELb0ELb0EN7cutlass6half_tE19Flash_kernel_traitsILi96ELi128ELi64ELi4ES3_EELb0ELb0ELb0ELb0ELb0ELb0ELb0ELb0EEEvNS_16Flash_fwd_paramsE,"ax",@progbits
	.sectioninfo	@"SHI_REGISTERS=255"
	.align	128
        .global         _ZN5flash16flash_fwd_kernelI23Flash_fwd_kernel_traitsILi96ELi128ELi64ELi4ELb0ELb0EN7cutlass6half_tE19Flash_kernel_traitsILi96ELi128ELi64ELi4ES3_EELb0ELb0ELb0ELb0ELb0ELb0ELb0ELb0EEEvNS_16Flash_fwd_paramsE
        .type           _ZN5flash16flash_fwd_kernelI23Flash_fwd_kernel_traitsILi96ELi128ELi64ELi4ELb0ELb0EN7cutlass6half_tE19Flash_kernel_traitsILi96ELi128ELi64ELi4ES3_EELb0ELb0ELb0ELb0ELb0ELb0ELb0ELb0EEEvNS_16Flash_fwd_paramsE,@function
        .size           _ZN5flash16flash_fwd_kernelI23Flash_fwd_kernel_traitsILi96ELi128ELi64ELi4ELb0ELb0EN7cutlass6half_tE19Flash_kernel_traitsILi96ELi128ELi64ELi4ES3_EELb0ELb0ELb0ELb0ELb0ELb0ELb0ELb0EEEvNS_16Flash_fwd_paramsE,(.L_x_1027 - _ZN5flash16flash_fwd_kernelI23Flash_fwd_kernel_traitsILi96ELi128ELi64ELi4ELb0ELb0EN7cutlass6half_tE19Flash_kernel_traitsILi96ELi128ELi64ELi4ES3_EELb0ELb0ELb0ELb0ELb0ELb0ELb0ELb0EEEvNS_16Flash_fwd_paramsE)
        .other          _ZN5flash16flash_fwd_kernelI23Flash_fwd_kernel_traitsILi96ELi128ELi64ELi4ELb0ELb0EN7cutlass6half_tE19Flash_kernel_traitsILi96ELi128ELi64ELi4ES3_EELb0ELb0ELb0ELb0ELb0ELb0ELb0ELb0EEEvNS_16Flash_fwd_paramsE,@"STO_CUDA_ENTRY STV_DEFAULT"
_ZN5flash16flash_fwd_kernelI23Flash_fwd_kernel_traitsILi96ELi128ELi64ELi4ELb0ELb0EN7cutlass6half_tE19Flash_kernel_traitsILi96ELi128ELi64ELi4ES3_EELb0ELb0ELb0ELb0ELb0ELb0ELb0ELb0EEEvNS_16Flash_fwd_paramsE:
.text._ZN5flash16flash_fwd_kernelI23Flash_fwd_kernel_traitsILi96ELi128ELi64ELi4ELb0ELb0EN7cutlass6half_tE19Flash_kernel_traitsILi96ELi128ELi64ELi4ES3_EELb0ELb0ELb0ELb0ELb0ELb0ELb0ELb0EEEvNS_16Flash_fwd_paramsE:
        /* <DEDUP_REMOVED lines=35> */
.L_x_35:
[----:B---34-:R-:W-:Y:S02]  /*0230*/  MOV R0, c[0x0][0x218] ;  /* 0x0000860000007a02 */ /* 0x018fe40000000f00 */
.L_x_36:
        /* <DEDUP_REMOVED lines=44> */
.L_x_38:
[----:B------:R-:W-:Y:S02]  /*0500*/  IABS R4, c[0x0][0x1c8] ;  /* 0x0000720000047a13 */ /* 0x000fe40000000000 */
[----:B------:R-:W-:Y:S02]  /*0510*/  IABS R5, R13 ;  /* 0x0000000d00057213 */ /* 0x000fe40000000000 */
[----:B------:R-:W1:Y:S01]  /*0520*/  I2F.RP R2, R4 ;  /* 0x0000000400027306 */ /* 0x000e620000209400 */
[----:B------:R-:W-:-:S07]  /*0530*/  SHF.R.S32.HI R7, RZ, 0x1f, R13 ;  /* 0x0000001fff077819 */ /* 0x000fce000001140d */
[----:B-1----:R-:W1:Y:S02]  /*0540*/  MUFU.RCP R2, R2 ;  /* 0x0000000200027308 */ /* 0x002e640000001000 */
[----:B-1----:R-:W-:-:S06]  /*0550*/  IADD3 R2, R2, 0xffffffe, RZ ;  /* 0x0ffffffe02027810 */ /* 0x002fcc0007ffe0ff */
[----:B------:R-:W1:Y:S02]  /*0560*/  F2I.FTZ.U32.TRUNC.NTZ R3, R2 ;  /* 0x0000000200037305 */ /* 0x000e64000021f000 */
[----:B-1----:R-:W-:Y:S02]  /*0570*/  IMAD.MOV R0, RZ, RZ, -R3 ;  /* 0x000000ffff007224 */ /* 0x002fe400078e0a03 */
[----:B------:R-:W-:Y:S02]  /*0580*/  IMAD.MOV.U32 R2, RZ, RZ, RZ ;  /* 0x000000ffff027224 */ /* 0x000fe400078e00ff */
[----:B------:R-:W-:-:S04]  /*0590*/  IMAD R0, R0, R4, RZ ;  /* 0x0000000400007224 */ /* 0x000fc800078e02ff */
[----:B------:R-:W-:-:S04]  /*05a0*/  IMAD.HI.U32 R0, R3, R0, R2 ;  /* 0x0000000003007227 */ /* 0x000fc800078e0002 */
[----:B------:R-:W-:-:S04]  /*05b0*/  IMAD.MOV.U32 R3, RZ, RZ, R5 ;  /* 0x000000ffff037224 */ /* 0x000fc800078e0005 */
        /* <DEDUP_REMOVED lines=30> */
.L_x_39:
[----:B------:R-:W-:Y:S01]  /*07a0*/  SHF.R.S32.HI R5, RZ, 0x1f, R148 ;  /* 0x0000001fff057819 */ /* 0x000fe20000011494 */
[----:B------:R-:W-:Y:S01]  /*07b0*/  IMAD.IADD R251, R15, 0x1, -R251 ;  /* 0x000000010ffb7824 */ /* 0x000fe200078e0afb */
[----:B------:R-:W-:Y:S01]  /*07c0*/  SHF.R.S32.HI R6, RZ, 0x1f, R8 ;  /* 0x0000001fff067819 */ /* 0x000fe20000011408 */
[----:B------:R-:W-:Y:S01]  /*07d0*/  IMAD R15, R7, c[0x0][0x1a8], RZ ;  /* 0x00006a00070f7a24 */ /* 0x000fe200078e02ff */
[CC--:B------:R-:W-:Y:S01]  /*07e0*/  LEA.HI R3, R5.reuse, R148.reuse, RZ, 0x2 ;  /* 0x0000009405037211 */ /* 0x0c0fe200078f10ff */
[----:B------:R-:W-:Y:S01]  /*07f0*/  BSSY B0, `(.L_x_40) ;  /* 0x0000061000007945 */ /* 0x000fe20003800000 */
        /* <DEDUP_REMOVED lines=8> */
[----:B------:R-:W-:Y:S01]  /*0880*/  LEA.HI R3, R3, R244, RZ, 0x1 ;  /* 0x000000f403037211 */ /* 0x000fe200078f08ff */
[----:B------:R-:W-:Y:S01]  /*0890*/  IMAD.SHL.U32 R236, R2, 0x8, RZ ;  /* 0x0000000802ec7824 */ /* 0x000fe200078e00ff */
[----:B------:R-:W-:Y:S02]  /*08a0*/  LEA.HI R19, R5, R148, RZ, 0x5 ;  /* 0x0000009405137211 */ /* 0x000fe400078f28ff */
[----:B------:R-:W-:-:S02]  /*08b0*/  LOP3.LUT R0, R0, 0xc0, RZ, 0xc0, !PT ;  /* 0x000000c000007812 */ /* 0x000fc400078ec0ff */
[----:B------:R-:W-:Y:S02]  /*08c0*/  LOP3.LUT R3, R3, 0x7fffffe, RZ, 0xc0, !PT ;  /* 0x07fffffe03037812 */ /* 0x000fe400078ec0ff */
[----:B------:R-:W-:Y:S02]  /*08d0*/  LOP3.LUT R4, R0, 0x18, R236, 0xf8, !PT ;  /* 0x0000001800047812 */ /* 0x000fe400078ef8ec */
[----:B------:R-:W-:Y:S01]  /*08e0*/  SHF.R.U32.HI R2, RZ, 0x3, R0 ;  /* 0x00000003ff027819 */ /* 0x000fe20000011600 */
[----:B------:R-:W-:Y:S01]  /*08f0*/  IMAD.IADD R3, R244, 0x1, -R3 ;  /* 0x00000001f4037824 */ /* 0x000fe200078e0a03 */
[----:B------:R-:W-:Y:S02]  /*0900*/  LOP3.LUT R0, R22, 0xfffffff0, RZ, 0xc0, !PT ;  /* 0xfffffff016007812 */ /* 0x000fe400078ec0ff */
[----:B------:R-:W-:Y:S02]  /*0910*/  SHF.R.S32.HI R23, RZ, 0x5, R19 ;  /* 0x00000005ff177819 */ /* 0x000fe40000011413 */
[----:B------:R-:W-:Y:S01]  /*0920*/  LOP3.LUT R4, R4, R2, RZ, 0x3c, !PT ;  /* 0x0000000204047212 */ /* 0x000fe200078e3cff */
[----:B------:R-:W-:Y:S01]  /*0930*/  IMAD.IADD R18, R148, 0x1, -R0 ;  /* 0x0000000194127824 */ /* 0x000fe200078e0a00 */
[----:B------:R-:W-:Y:S01]  /*0940*/  IADD3 R2, P0, R236, R9, RZ ;  /* 0x00000009ec027210 */ /* 0x000fe20007f1e0ff */
[----:B------:R-:W-:Y:S01]  /*0950*/  IMAD R0, R23, 0x8, R3 ;  /* 0x0000000817007824 */ /* 0x000fe200078e0203 */
[----:B------:R-:W-:-:S02]  /*0960*/  SHF.R.S32.HI R237, RZ, 0x1f, R236 ;  /* 0x0000001fffed7819 */ /* 0x000fc400000114ec */
[----:B------:R-:W-:Y:S01]  /*0970*/  LEA.HI R20, R18, R18, RZ, 0x1 ;  /* 0x0000001212147211 */ /* 0x000fe200078f08ff */
[----:B------:R-:W-:Y:S01]  /*0980*/  IMAD.U32 R222, R0, 0x20, R4 ;  /* 0x0000002000de7824 */ /* 0x000fe200078e0004 */
[----:B------:R-:W-:Y:S01]  /*0990*/  SHF.R.S32.HI R245, RZ, 0x1f, R244 ;  /* 0x0000001ffff57819 */ /* 0x000fe200000114f4 */
[----:B------:R-:W-:Y:S01]  /*09a0*/  IMAD.X R3, R237, 0x1, R10, P0 ;  /* 0x00000001ed037824 */ /* 0x000fe200000e060a */
[----:B------:R-:W-:Y:S01]  /*09b0*/  SHF.R.S32.HI R7, RZ, 0x1, R20 ;  /* 0x00000001ff077819 */ /* 0x000fe20000011414 */
[----:B------:R-:W-:Y:S01]  /*09c0*/  IMAD.WIDE.U32 R4, R244, c[0x0][0x198], R236 ;  /* 0x00006600f4047a25 */ /* 0x000fe200078e00ec */
[----:B------:R-:W-:Y:S02]  /*09d0*/  SHF.R.S32.HI R0, RZ, 0x1f, R20 ;  /* 0x0000001fff007819 */ /* 0x000fe40000011414 */
[----:B------:R-:W-:Y:S01]  /*09e0*/  IADD3 R249, R236, 0x20, RZ ;  /* 0x00000020ecf97810 */ /* 0x000fe20007ffe0ff */
[----:B------:R-:W-:Y:S01]  /*09f0*/  IMAD.WIDE.U32 R12, R13, c[0x0][0x1a8], R2 ;  /* 0x00006a000d0c7a25 */ /* 0x000fe200078e0002 */
[----:B------:R-:W-:-:S02]  /*0a00*/  LEA.HI R0, R0, R7, RZ, 0x2 ;  /* 0x0000000700007211 */ /* 0x000fc400078f10ff */
[----:B------:R-:W-:Y:S01]  /*0a10*/  IADD3 R4, P1, R16, R4, RZ ;  /* 0x0000000410047210 */ /* 0x000fe20007f3e0ff */
[----:B------:R-:W-:Y:S01]  /*0a20*/  IMAD R10, R245, c[0x0][0x1a0], RZ ;  /* 0x00006800f50a7a24 */ /* 0x000fe200078e02ff */
[----:B------:R-:W-:Y:S01]  /*0a30*/  LOP3.LUT R0, R0, 0xfffffffc, RZ, 0xc0, !PT ;  /* 0xfffffffc00007812 */ /* 0x000fe200078ec0ff */
[----:B------:R-:W-:Y:S01]  /*0a40*/  IMAD.WIDE.U32 R2, R244, c[0x0][0x1a0], R236 ;  /* 0x00006800f4027a25 */ /* 0x000fe200078e00ec */
[----:B------:R-:W-:-:S03]  /*0a50*/  IADD3 R250, R236, 0x40, RZ ;  /* 0x00000040ecfa7810 */ /* 0x000fc60007ffe0ff */
[----:B------:R-:W-:Y:S01]  /*0a60*/  IMAD.IADD R16, R7, 0x1, -R0 ;  /* 0x0000000107107824 */ /* 0x000fe200078e0a00 */
[----:B------:R-:W-:Y:S01]  /*0a70*/  IADD3 R2, P0, R11, R2, RZ ;  /* 0x000000020b027210 */ /* 0x000fe20007f1e0ff */
[----:B------:R-:W-:Y:S02]  /*0a80*/  IMAD R0, R244, c[0x0][0x1a4], R10 ;  /* 0x00006900f4007a24 */ /* 0x000fe400078e020a */
[----:B------:R-:W-:Y:S02]  /*0a90*/  IMAD R9, R245, c[0x0][0x198], RZ ;  /* 0x00006600f5097a24 */ /* 0x000fe400078e02ff */
[----:B------:R-:W-:Y:S01]  /*0aa0*/  IMAD R7, R6, c[0x0][0x1b0], RZ ;  /* 0x00006c0006077a24 */ /* 0x000fe200078e02ff */
[----:B------:R-:W-:Y:S01]  /*0ab0*/  IADD3.X R3, R14, R3, R0, P0, !PT ;  /* 0x000000030e037210 */ /* 0x000fe200007fe400 */
[----:B------:R-:W-:Y:S01]  /*0ac0*/  IMAD R9, R244, c[0x0][0x19c], R9 ;  /* 0x00006700f4097a24 */ /* 0x000fe200078e0209 */
[----:B------:R-:W-:Y:S01]  /*0ad0*/  LOP3.LUT R0, R19, 0xffffffe0, RZ, 0xc0, !PT ;  /* 0xffffffe013007812 */ /* 0x000fe200078ec0ff */
[----:B------:R-:W-:Y:S01]  /*0ae0*/  IMAD R6, R6, c[0x0][0x1b8], RZ ;  /* 0x00006e0006067a24 */ /* 0x000fe200078e02ff */
[----:B------:R-:W-:Y:S01]  /*0af0*/  ISETP.GE.AND P0, PT, R244, R251, PT ;  /* 0x000000fbf400720c */ /* 0x000fe20003f06270 */
[----:B------:R-:W-:Y:S01]  /*0b00*/  IMAD R7, R8, c[0x0][0x1b4], R7 ;  /* 0x00006d0008077a24 */ /* 0x000fe200078e0207 */
[----:B------:R-:W-:Y:S01]  /*0b10*/  IADD3.X R5, R17, R5, R9, P1, !PT ;  /* 0x0000000511057210 */ /* 0x000fe20000ffe409 */
[----:B------:R-:W-:Y:S01]  /*0b20*/  IMAD.IADD R0, R148, 0x1, -R0 ;  /* 0x0000000194007824 */ /* 0x000fe200078e0a00 */
[----:B------:R-:W-:Y:S01]  /*0b30*/  LOP3.LUT P1, RZ, R16, 0x2, RZ, 0xc0, !PT ;  /* 0x0000000210ff7812 */ /* 0x000fe2000782c0ff */
[----:B------:R-:W-:-:S02]  /*0b40*/  IMAD R6, R8, c[0x0][0x1bc], R6 ;  /* 0x00006f0008067a24 */ /* 0x000fc400078e0206 */
[C---:B------:R-:W-:Y:S01]  /*0b50*/  IMAD.WIDE.U32 R242, R8.reuse, c[0x0][0x1b0], R4 ;  /* 0x00006c0008f27a25 */ /* 0x040fe200078e0004 */
[----:B------:R1:W-:Y:S03]  /*0b60*/  STL [R1+0x4], R0 ;  /* 0x0000040001007387 */ /* 0x0003e60000100800 */
[----:B------:R-:W-:Y:S02]  /*0b70*/  IMAD.MOV.U32 R4, RZ, RZ, 0x10 ;  /* 0x00000010ff047424 */ /* 0x000fe400078e00ff */
[----:B------:R-:W-:-:S03]  /*0b80*/  IMAD.WIDE.U32 R240, R8, c[0x0][0x1b8], R2 ;  /* 0x00006e0008f07a25 */ /* 0x000fc600078e0002 */
[----:B------:R-:W-:Y:S01]  /*0b90*/  SEL R4, R4, 0xfffffff0, !P1 ;  /* 0xfffffff004047807 */ /* 0x000fe20004800000 */
[----:B------:R-:W-:-:S04]  /*0ba0*/  IMAD.WIDE R246, R246, 0x80, R244 ;  /* 0x00000080f6f67825 */ /* 0x000fc800078e02f4 */
[----:B------:R-:W-:Y:S02]  /*0bb0*/  IMAD.SHL.U32 R222, R222, 0x2, RZ ;  /* 0x00000002dede7824 */ /* 0x000fe400078e00ff */
[----:B------:R-:W-:Y:S02]  /*0bc0*/  IMAD.IADD R11, R13, 0x1, R15 ;  /* 0x000000010d0b7824 */ /* 0x000fe400078e020f */
[----:B------:R-:W-:Y:S02]  /*0bd0*/  IMAD.IADD R239, R243, 0x1, R7 ;  /* 0x00000001f3ef7824 */ /* 0x000fe400078e0207 */
[----:B------:R-:W-:Y:S01]  /*0be0*/  IMAD.IADD R235, R241, 0x1, R6 ;  /* 0x00000001f1eb7824 */ /* 0x000fe200078e0206 */
[----:B------:R-:W-:Y:S05]  /*0bf0*/  @P0 BRA `(.L_x_41) ;  /* 0x0000020000000947 */ /* 0x000fea0003800000 */
[----:B------:R-:W-:Y:S01]  /*0c00*/  ISETP.GE.AND P4, PT, R236, c[0x0][0x220], PT ;  /* 0x00008800ec007a0c */ /* 0x000fe20003f86270 */
[----:B-1----:R-:W-:Y:S01]  /*0c10*/  IMAD R0, R247, c[0x0][0x190], RZ ;  /* 0x00006400f7007a24 */ /* 0x002fe200078e02ff */
[----:B------:R-:W-:Y:S01]  /*0c20*/  ISETP.GE.AND P3, PT, R249, c[0x0][0x220], PT ;  /* 0x00008800f9007a0c */ /* 0x000fe20003f66270 */
[----:B------:R-:W-:Y:S01]  /*0c30*/  IMAD.MOV.U32 R10, RZ, RZ, R12 ;  /* 0x000000ffff0a7224 */ /* 0x000fe200078e000c */
[----:B------:R-:W-:Y:S01]  /*0c40*/  ISETP.GE.AND P2, PT, R250, c[0x0][0x220], PT ;  /* 0x00008800fa007a0c */ /* 0x000fe20003f46270 */
[----:B------:R-:W-:-:S02]  /*0c50*/  IMAD R0, R246, c[0x0][0x194], R0 ;  /* 0x00006500f6007a24 */ /* 0x000fc400078e0200 */
[----:B------:R-:W-:-:S04]  /*0c60*/  IMAD.WIDE.U32 R8, R246, c[0x0][0x190], R10 ;  /* 0x00006400f6087a25 */ /* 0x000fc800078e000a */
[----:B------:R-:W-:Y:S02]  /*0c70*/  IMAD.IADD R0, R9, 0x1, R0 ;  /* 0x0000000109007824 */ /* 0x000fe400078e0200 */
[C---:B------:R-:W-:Y:S01]  /*0c80*/  @!P4 LEA R6, P1, R8.reuse, c[0x0][0x160], 0x1 ;  /* 0x000058000806ca11 */ /* 0x040fe200078208ff */
[----:B------:R1:W-:Y:S01]  /*0c90*/  @P4 STS [R222], RZ ;  /* 0x000000ffde004388 */ /* 0x0003e20000000800 */
[C---:B------:R-:W-:Y:S02]  /*0ca0*/  @!P3 LEA R2, P0, R8.reuse, c[0x0][0x160], 0x1 ;  /* 0x000058000802ba11 */ /* 0x040fe400078008ff */
[C-C-:B------:R-:W-:Y:S01]  /*0cb0*/  @!P4 LEA.HI.X R7, R8.reuse, c[0x0][0x164], R0.reuse, 0x1, P1 ;  /* 0x000059000807ca11 */ /* 0x140fe200008f0c00 */
[----:B------:R1:W-:Y:S01]  /*0cc0*/  @P4 STS [R222+0x4], RZ ;  /* 0x000004ffde004388 */ /* 0x0003e20000000800 */
[----:B------:R-:W-:-:S03]  /*0cd0*/  @!P3 LEA.HI.X R3, R8, c[0x0][0x164], R0, 0x1, P0 ;  /* 0x000059000803ba11 */ /* 0x000fc600000f0c00 */
[----:B------:R1:W-:Y:S04]  /*0ce0*/  @P4 STS.64 [R222+0x8], RZ ;  /* 0x000008ffde004388 */ /* 0x0003e80000000a00 */
[----:B------:R-:W-:Y:S01]  /*0cf0*/  @!PT LDS RZ, [RZ] ;  /* 0x00000000fffff984 */ /* 0x000fe20000000800 */
[----:B------:R-:W-:Y:S01]  /*0d00*/  @!PT LDS RZ, [RZ] ;  /* 0x00000000fffff984 */ /* 0x000fe20000000800 */
[----:B------:R-:W-:Y:S01]  /*0d10*/  @!PT LDS RZ, [RZ] ;  /* 0x00000000fffff984 */ /* 0x000fe20000000800 */
[----:B------:R1:W-:Y:S04]  /*0d20*/  @!P4 LDGSTS.E.BYPASS.LTC128B.128 [R222], [R6.64] ;  /* 0x0000000006decfae */ /* 0x0003e8000b901d4a */
[----:B------:R1:W-:Y:S04]  /*0d30*/  @P3 STS.128 [R222+0x2000], RZ ;  /* 0x002000ffde003388 */ /* 0x0003e80000000c00 */
[----:B------:R-:W-:Y:S01]  /*0d40*/  @!PT LDS RZ, [RZ] ;  /* 0x00000000fffff984 */ /* 0x000fe20000000800 */
[----:B------:R-:W-:Y:S01]  /*0d50*/  @!PT LDS RZ, [RZ] ;  /* 0x00000000fffff984 */ /* 0x000fe20000000800 */
[----:B------:R-:W-:Y:S01]  /*0d60*/  @!PT LDS RZ, [RZ] ;  /* 0x00000000fffff984 */ /* 0x000fe20000000800 */
[----:B------:R1:W-:Y:S04]  /*0d70*/  @!P3 LDGSTS.E.BYPASS.LTC128B.128 [R222+0x2000], [R2.64+0x40] ;  /* 0x0200004002debfae */ /* 0x0003e8000b901d4a */
[----:B------:R1:W-:Y:S01]  /*0d80*/  @P2 STS.128 [R222+0x4000], RZ ;  /* 0x004000ffde002388 */ /* 0x0003e20000000c00 */
[----:B------:R-:W-:Y:S05]  /*0d90*/  @P2 BRA `(.L_x_41) ;  /* 0x0000006000002947 */ /* 0x000fea0003800000 */
[----:B-1----:R-:W-:-:S04]  /*0da0*/  LEA R2, P0, R8, c[0x0][0x160], 0x1 ;  /* 0x0000580008027a11 */ /* 0x002fc800078008ff */
[----:B------:R-:W-:-:S05]  /*0db0*/  LEA.HI.X R3, R8, c[0x0][0x164], R0, 0x1, P0 ;  /* 0x0000590008037a11 */ /* 0x000fca00000f0c00 */
[----:B------:R-:W-:Y:S01]  /*0dc0*/  @!PT LDS RZ, [RZ] ;  /* 0x00000000fffff984 */ /* 0x000fe20000000800 */
[----:B------:R-:W-:Y:S01]  /*0dd0*/  @!PT LDS RZ, [RZ] ;  /* 0x00000000fffff984 */ /* 0x000fe20000000800 */
[----:B------:R-:W-:Y:S01]  /*0de0*/  @!PT LDS RZ, [RZ] ;  /* 0x00000000fffff984 */ /* 0x000fe20000000800 */
[----:B------:R1:W-:Y:S04]  /*0df0*/  LDGSTS.E.BYPASS.LTC128B.128 [R222+0x4000], [R2.64+0x80] ;  /* 0x0400008002de7fae */ /* 0x0003e8000b901d4a */
.L_x_41:
[----:B------:R-:W-:Y:S05]  /*0e00*/  BSYNC B0 ;  /* 0x0000000000007941 */ /* 0x000fea0003800000 */
.L_x_40:
[----:B------:R-:W-:Y:S01]  /*0e10*/  IADD3 R14, R244, 0x20, RZ ;  /* 0x00000020f40e7810 */ /* 0x000fe20007ffe0ff */
[----:B------:R-:W-:Y:S03]  /*0e20*/  BSSY B0, `(.L_x_42) ;  /* 0x0000025000007945 */ /* 0x000fe60003800000 */
[----:B------:R-:W-:Y:S01]  /*0e30*/  ISETP.GE.AND P0, PT, R14, R251, PT ;  /* 0x000000fb0e00720c */ /* 0x000fe20003f06270 */
[----:B------:R2:W-:-:S12]  /*0e40*/  STL [R1], R14 ;  /* 0x0000000e01007387 */ /* 0x0005d80000100800 */
[----:B------:R-:W-:Y:S05]  /*0e50*/  @P0 BRA `(.L_x_43) ;  /* 0x0000021000000947 */ /* 0x000fea0003800000 */
[----:B------:R-:W-:Y:S01]  /*0e60*/  IADD3 R5, P0, R246, 0x20, RZ ;  /* 0x00000020f6057810 */ /* 0x000fe20007f1e0ff */
[----:B-1----:R-:W-:Y:S01]  /*0e70*/  IMAD.MOV.U32 R2, RZ, RZ, R12 ;  /* 0x000000ffff027224 */ /* 0x002fe200078e000c */
[----:B------:R-:W-:Y:S01]  /*0e80*/  ISETP.GE.AND P3, PT, R236, c[0x0][0x220], PT ;  /* 0x00008800ec007a0c */ /* 0x000fe20003f66270 */
[----:B------:R-:W-:Y:S01]  /*0e90*/  IMAD.MOV.U32 R3, RZ, RZ, R11 ;  /* 0x000000ffff037224 */ /* 0x000fe200078e000b */
[----:B------:R-:W-:Y:S01]  /*0ea0*/  ISETP.GE.AND P2, PT, R249, c[0x0][0x220], PT ;  /* 0x00008800f9007a0c */ /* 0x000fe20003f46270 */
[----:B------:R-:W-:Y:S01]  /*0eb0*/  IMAD.X R0, RZ, RZ, R247, P0 ;  /* 0x000000ffff007224 */ /* 0x000fe200000e06f7 */
[----:B------:R-:W-:Y:S01]  /*0ec0*/  ISETP.GE.AND P0, PT, R250, c[0x0][0x220], PT ;  /* 0x00008800fa007a0c */ /* 0x000fe20003f06270 */
[----:B------:R-:W-:-:S04]  /*0ed0*/  IMAD.WIDE.U32 R2, R5, c[0x0][0x190], R2 ;  /* 0x0000640005027a25 */ /* 0x000fc800078e0002 */
[----:B------:R-:W-:-:S04]  /*0ee0*/  IMAD R0, R0, c[0x0][0x190], RZ ;  /* 0x0000640000007a24 */ /* 0x000fc800078e02ff */
[----:B------:R-:W-:Y:S01]  /*0ef0*/  IMAD R0, R5, c[0x0][0x194], R0 ;  /* 0x0000650005007a24 */ /* 0x000fe200078e0200 */
[C---:B------:R-:W-:Y:S01]  /*0f00*/  @!P3 LEA R8, P4, R2.reuse, c[0x0][0x160], 0x1 ;  /* 0x000058000208ba11 */ /* 0x040fe200078808ff */
[----:B------:R1:W-:Y:S01]  /*0f10*/  @P3 STS.128 [R222+0x800], RZ ;  /* 0x000800ffde003388 */ /* 0x0003e20000000c00 */
[----:B------:R-:W-:Y:S01]  /*0f20*/  @!P2 LEA R6, P1, R2, c[0x0][0x160], 0x1 ;  /* 0x000058000206aa11 */ /* 0x000fe200078208ff */
[----:B------:R-:W-:-:S05]  /*0f30*/  IMAD.IADD R0, R3, 0x1, R0 ;  /* 0x0000000103007824 */ /* 0x000fca00078e0200 */
[C-C-:B------:R-:W-:Y:S02]  /*0f40*/  @!P3 LEA.HI.X R9, R2.reuse, c[0x0][0x164], R0.reuse, 0x1, P4 ;  /* 0x000059000209ba11 */ /* 0x140fe400020f0c00 */
[----:B------:R-:W-:-:S03]  /*0f50*/  @!P2 LEA.HI.X R7, R2, c[0x0][0x164], R0, 0x1, P1 ;  /* 0x000059000207aa11 */ /* 0x000fc600008f0c00 */
[----:B------:R-:W-:Y:S01]  /*0f60*/  @!PT LDS RZ, [RZ] ;  /* 0x00000000fffff984 */ /* 0x000fe20000000800 */
[----:B------:R-:W-:Y:S01]  /*0f70*/  @!PT LDS RZ, [RZ] ;  /* 0x00000000fffff984 */ /* 0x000fe20000000800 */
[----:B------:R-:W-:Y:S01]  /*0f80*/  @!PT LDS RZ, [RZ] ;  /* 0x00000000fffff984 */ /* 0x000fe20000000800 */
[----:B------:R1:W-:Y:S04]  /*0f90*/  @!P3 LDGSTS.E.BYPASS.LTC128B.128 [R222+0x800], [R8.64] ;  /* 0x0080000008debfae */ /* 0x0003e8000b901d4a */
        /* <DEDUP_REMOVED lines=13> */
.L_x_43:
[----:B------:R-:W-:Y:S05]  /*1070*/  BSYNC B0 ;  /* 0x0000000000007941 */ /* 0x000fea0003800000 */
.L_x_42:
[----:B-1----:R-:W-:Y:S01]  /*1080*/  IADD3 R0, R244, 0x40, RZ ;  /* 0x00000040f4007810 */ /* 0x002fe20007ffe0ff */
[----:B------:R-:W-:Y:S03]  /*1090*/  BSSY B0, `(.L_x_44) ;  /* 0x0000025000007945 */ /* 0x000fe60003800000 */
[----:B------:R-:W-:Y:S01]  /*10a0*/  ISETP.GE.AND P0, PT, R0, R251, PT ;  /* 0x000000fb0000720c */ /* 0x000fe20003f06270 */
[----:B------:R1:W-:-:S12]  /*10b0*/  STL [R1+0xc], R0 ;  /* 0x00000c0001007387 */ /* 0x0003d80000100800 */
[----:B------:R-:W-:Y:S05]  /*10c0*/  @P0 BRA `(.L_x_45) ;  /* 0x0000021000000947 */ /* 0x000fea0003800000 */
[----:B------:R-:W-:Y:S01]  /*10d0*/  IADD3 R5, P0, R246, 0x40, RZ ;  /* 0x00000040f6057810 */ /* 0x000fe20007f1e0ff */
[----:B------:R-:W-:Y:S01]  /*10e0*/  IMAD.MOV.U32 R2, RZ, RZ, R12 ;  /* 0x000000ffff027224 */ /* 0x000fe200078e000c */
[----:B------:R-:W-:Y:S01]  /*10f0*/  ISETP.GE.AND P3, PT, R236, c[0x0][0x220], PT ;  /* 0x00008800ec007a0c */ /* 0x000fe20003f66270 */
[----:B------:R-:W-:Y:S01]  /*1100*/  IMAD.MOV.U32 R3, RZ, RZ, R11 ;  /* 0x000000ffff037224 */ /* 0x000fe200078e000b */
[----:B------:R-:W-:Y:S01]  /*1110*/  ISETP.GE.AND P2, PT, R249, c[0x0][0x220], PT ;  /* 0x00008800f9007a0c */ /* 0x000fe20003f46270 */
[----:B-1----:R-:W-:Y:S01]  /*1120*/  IMAD.X R0, RZ, RZ, R247, P0 ;  /* 0x000000ffff007224 */ /* 0x002fe200000e06f7 */
        /* <DEDUP_REMOVED lines=27> */
.L_x_45:
[----:B------:R-:W-:Y:S05]  /*12e0*/  BSYNC B0 ;  /* 0x0000000000007941 */ /* 0x000fea0003800000 */
.L_x_44:
[----:B-1----:R-:W-:Y:S01]  /*12f0*/  IADD3 R0, R244, 0x60, RZ ;  /* 0x00000060f4007810 */ /* 0x002fe20007ffe0ff */
[----:B------:R-:W-:Y:S01]  /*1300*/  UMOV UR7, 0x6 ;  /* 0x0000000600077882 */ /* 0x000fe20000000000 */
[----:B------:R-:W-:Y:S01]  /*1310*/  BSSY B0, `(.L_x_46) ;  /* 0x0000028000007945 */ /* 0x000fe20003800000 */
[----:B------:R-:W-:Y:S01]  /*1320*/  ULDC.64 UR4, c[0x0][0x198] ;  /* 0x0000660000047ab9 */ /* 0x000fe20000000a00 */
[----:B------:R-:W-:Y:S01]  /*1330*/  ISETP.GE.AND P0, PT, R0, R251, PT ;  /* 0x000000fb0000720c */ /* 0x000fe20003f06270 */
[----:B------:R1:W-:Y:S01]  /*1340*/  STL [R1+0x8], R0 ;  /* 0x0000080001007387 */ /* 0x0003e20000100800 */
[----:B------:R-:W-:Y:S02]  /*1350*/  USHF.L.U64.HI UR7, UR4, UR7, UR5 ;  /* 0x0000000704077299 */ /* 0x000fe40008010205 */
[----:B------:R-:W-:-:S09]  /*1360*/  USHF.L.U32 UR8, UR4, 0x6, URZ ;  /* 0x0000000604087899 */ /* 0x000fd2000800063f */
        /* <DEDUP_REMOVED lines=34> */
.L_x_47:
[----:B------:R-:W-:Y:S05]  /*1590*/  BSYNC B0 ;  /* 0x0000000000007941 */ /* 0x000fea0003800000 */
.L_x_46:
[----:B------:R-:W-:Y:S01]  /*15a0*/  LEA.HI.SX32 R37, R223, 0xffffffff, 0x1a ;  /* 0xffffffffdf257811 */ /* 0x000fe200078fd2ff */
[----:B------:R-:W-:Y:S01]  /*15b0*/  BSSY B0, `(.L_x_48) ;  /* 0x0000025000007945 */ /* 0x000fe20003800000 */
[----:B------:R-:W-:Y:S02]  /*15c0*/  MOV R238, R242 ;  /* 0x000000f200ee7202 */ /* 0x000fe40000000f00 */
[----:B------:R-:W-:Y:S01]  /*15d0*/  SHF.R.S32.HI R5, RZ, 0x1f, R37 ;  /* 0x0000001fff057819 */ /* 0x000fe20000011425 */
[C---:B------:R-:W-:Y:S02]  /*15e0*/  IMAD R10, R37.reuse, -0x40, R36 ;  /* 0xffffffc0250a7824 */ /* 0x040fe400078e0224 */
[C---:B-1----:R-:W-:Y:S02]  /*15f0*/  IMAD R0, R37.reuse, UR7, RZ ;  /* 0x0000000725007c24 */ /* 0x042fe4000f8e02ff */
[----:B------:R-:W-:Y:S01]  /*1600*/  IMAD.WIDE.U32 R2, R37, UR8, R238 ;  /* 0x0000000825027c25 */ /* 0x000fe2000f8e00ee */
[----:B------:R-:W-:-:S03]  /*1610*/  ISETP.GE.AND P0, PT, R244, R10, PT ;  /* 0x0000000af400720c */ /* 0x000fc60003f06270 */
[----:B------:R-:W-:-:S05]  /*1620*/  IMAD R0, R5, UR8, R0 ;  /* 0x0000000805007c24 */ /* 0x000fca000f8e0200 */
[----:B------:R-:W-:-:S05]  /*1630*/  IADD3 R0, R3, R0, RZ ;  /* 0x0000000003007210 */ /* 0x000fca0007ffe0ff */
[----:B------:R-:W-:Y:S05]  /*1640*/  @P0 BRA `(.L_x_49) ;  /* 0x000001b000000947 */ /* 0x000fea0003800000 */
[----:B------:R-:W-:Y:S02]  /*1650*/  ISETP.GE.AND P3, PT, R236, c[0x0][0x220], PT ;  /* 0x00008800ec007a0c */ /* 0x000fe40003f66270 */
[----:B------:R-:W-:Y:S02]  /*1660*/  ISETP.GE.AND P2, PT, R249, c[0x0][0x220], PT ;  /* 0x00008800f9007a0c */ /* 0x000fe40003f46270 */
[----:B------:R-:W-:-:S09]  /*1670*/  ISETP.GE.AND P0, PT, R250, c[0x0][0x220], PT ;  /* 0x00008800fa007a0c */ /* 0x000fd20003f06270 */
[C---:B------:R-:W-:Y:S01]  /*1680*/  @!P3 LEA R8, P4, R2.reuse, c[0x0][0x168], 0x1 ;  /* 0x00005a000208ba11 */ /* 0x040fe200078808ff */
[----:B------:R1:W-:Y:S01]  /*1690*/  @P3 STS [R222+0x6000], RZ ;  /* 0x006000ffde003388 */ /* 0x0003e20000000800 */
        /* <DEDUP_REMOVED lines=22> */
.L_x_49:
[----:B------:R-:W-:Y:S05]  /*1800*/  BSYNC B0 ;  /* 0x0000000000007941 */ /* 0x000fea0003800000 */
.L_x_48:
[----:B------:R-:W-:Y:S01]  /*1810*/  ISETP.GE.AND P0, PT, R14, R10, PT ;  /* 0x0000000a0e00720c */ /* 0x000fe20003f06270 */
[----:B------:R-:W-:Y:S01]  /*1820*/  UMOV UR6, 0x5 ;  /* 0x0000000500067882 */ /* 0x000fe20000000000 */
[----:B------:R-:W-:Y:S01]  /*1830*/  BSSY B0, `(.L_x_50) ;  /* 0x0000020000007945 */ /* 0x000fe20003800000 */
[----:B------:R-:W-:Y:S02]  /*1840*/  ULDC UR5, c[0x0][0x19c] ;  /* 0x0000670000057ab9 */ /* 0x000fe40000000800 */
[----:B------:R-:W-:Y:S02]  /*1850*/  USHF.L.U32 UR9, UR4, 0x5, URZ ;  /* 0x0000000504097899 */ /* 0x000fe4000800063f */
[----:B------:R-:W-:-:S06]  /*1860*/  USHF.L.U64.HI UR5, UR4, UR6, UR5 ;  /* 0x0000000604057299 */ /* 0x000fcc0008010205 */
[----:B------:R-:W-:Y:S05]  /*1870*/  @P0 BRA `(.L_x_51) ;  /* 0x000001b000000947 */ /* 0x000fea0003800000 */
[----:B------:R-:W-:Y:S02]  /*1880*/  ISETP.GE.AND P3, PT, R236, c[0x0][0x220], PT ;  /* 0x00008800ec007a0c */ /* 0x000fe40003f66270 */
[----:B------:R-:W-:Y:S02]  /*1890*/  ISETP.GE.AND P2, PT, R249, c[0x0][0x220], PT ;  /* 0x00008800f9007a0c */ /* 0x000fe40003f46270 */
[----:B------:R-:W-:Y:S02]  /*18a0*/  IADD3 R2, P1, R2, UR9, RZ ;  /* 0x0000000902027c10 */ /* 0x000fe4000ff3e0ff */
[----:B------:R-:W-:Y:S02]  /*18b0*/  ISETP.GE.AND P0, PT, R250, c[0x0][0x220], PT ;  /* 0x00008800fa007a0c */ /* 0x000fe40003f06270 */
[----:B------:R-:W-:-:S05]  /*18c0*/  IADD3.X R0, R0, UR5, RZ, P1, !PT ;  /* 0x0000000500007c10 */ /* 0x000fca0008ffe4ff */
[C---:B-1----:R-:W-:Y:S01]  /*18d0*/  @!P3 LEA R8, P4, R2.reuse, c[0x0][0x168], 0x1 ;  /* 0x00005a000208ba11 */ /* 0x042fe200078808ff */
[----:B------:R1:W-:Y:S01]  /*18e0*/  @P3 STS.128 [R222+0x6800], RZ ;  /* 0x006800ffde003388 */ /* 0x0003e20000000c00 */
[C---:B------:R-:W-:Y:S02]  /*18f0*/  @!P2 LEA R6, P1, R2.reuse, c[0x0][0x168], 0x1 ;  /* 0x00005a000206aa11 */ /* 0x040fe400078208ff */
        /* <DEDUP_REMOVED lines=19> */
.L_x_51:
[----:B------:R-:W-:Y:S05]  /*1a30*/  BSYNC B0 ;  /* 0x0000000000007941 */ /* 0x000fea0003800000 */
.L_x_50:
[----:B------:R-:W0:Y:S01]  /*1a40*/  LDGDEPBAR ;  /* 0x00000000000079af */ /* 0x000e220000000000 */
[----:B------:R-:W-:Y:S01]  /*1a50*/  ISETP.GE.AND P1, PT, R244, R10, PT ;  /* 0x0000000af400720c */ /* 0x000fe20003f26270 */
[----:B------:R-:W-:Y:S01]  /*1a60*/  IMAD R0, R5, c[0x0][0x1a0], RZ ;  /* 0x0000680005007a24 */ /* 0x000fe200078e02ff */
[----:B------:R-:W-:Y:S01]  /*1a70*/  BSSY B0, `(.L_x_52) ;  /* 0x0000029000007945 */ /* 0x000fe20003800000 */
[----:B------:R-:W-:-:S04]  /*1a80*/  IMAD.WIDE.U32 R2, R37, c[0x0][0x1a0], RZ ;  /* 0x0000680025027a25 */ /* 0x000fc800078e00ff */
[----:B------:R-:W-:Y:S01]  /*1a90*/  IMAD R5, R37, c[0x0][0x1a4], R0 ;  /* 0x0000690025057a24 */ /* 0x000fe200078e0200 */
[----:B------:R-:W-:-:S04]  /*1aa0*/  LEA R0, P0, R2, R240, 0x6 ;  /* 0x000000f002007211 */ /* 0x000fc800078030ff */
[----:B------:R-:W-:-:S04]  /*1ab0*/  IADD3 R5, R3, R5, RZ ;  /* 0x0000000503057210 */ /* 0x000fc80007ffe0ff */
[----:B------:R-:W-:Y:S01]  /*1ac0*/  LEA.HI.X R5, R2, R235, R5, 0x6, P0 ;  /* 0x000000eb02057211 */ /* 0x000fe200000f3405 */
[----:B------:R-:W-:-:S04]  /*1ad0*/  DEPBAR.LE SB0, 0x0 ;  /* 0x000080000000791a */ /* 0x000fc80000000000 */
[----:B------:R-:W-:Y:S06]  /*1ae0*/  BAR.SYNC.DEFER_BLOCKING 0x0 ;  /* 0x0000000000007b1d */ /* 0x000fec0000010000 */
[----:B------:R3:W-:Y:S04]  /*1af0*/  @P1 STS [R222+0x9000], RZ ;  /* 0x009000ffde001388 */ /* 0x0007e80000000800 */
[----:B------:R3:W-:Y:S04]  /*1b00*/  @P1 STS [R222+0x9004], RZ ;  /* 0x009004ffde001388 */ /* 0x0007e80000000800 */
[----:B------:R3:W-:Y:S04]  /*1b10*/  @P1 STS.64 [R222+0x9008], RZ ;  /* 0x009008ffde001388 */ /* 0x0007e80000000a00 */
[----:B------:R3:W-:Y:S04]  /*1b20*/  @P1 STS.128 [R222+0xa000], RZ ;  /* 0x00a000ffde001388 */ /* 0x0007e80000000c00 */
[----:B------:R3:W-:Y:S01]  /*1b30*/  @P1 STS.128 [R222+0xb000], RZ ;  /* 0x00b000ffde001388 */ /* 0x0007e20000000c00 */
[----:B------:R-:W-:Y:S05]  /*1b40*/  @P1 BRA `(.L_x_53) ;  /* 0x000001b000001947 */ /* 0x000fea0003800000 */
[----:B------:R-:W-:Y:S02]  /*1b50*/  ISETP.GE.AND P3, PT, R236, c[0x0][0x220], PT ;  /* 0x00008800ec007a0c */ /* 0x000fe40003f66270 */
[----:B------:R-:W-:-:S02]  /*1b60*/  ISETP.GE.AND P2, PT, R249, c[0x0][0x220], PT ;  /* 0x00008800f9007a0c */ /* 0x000fc40003f46270 */
[----:B------:R-:W-:-:S09]  /*1b70*/  ISETP.GE.AND P0, PT, R250, c[0x0][0x220], PT ;  /* 0x00008800fa007a0c */ /* 0x000fd20003f06270 */
[C---:B-1----:R-:W-:Y:S01]  /*1b80*/  @!P3 LEA R6, P4, R0.reuse, c[0x0][0x170], 0x1 ;  /* 0x00005c000006ba11 */ /* 0x042fe200078808ff */
        /* <DEDUP_REMOVED lines=23> */
.L_x_53:
[----:B------:R-:W-:Y:S05]  /*1d00*/  BSYNC B0 ;  /* 0x0000000000007941 */ /* 0x000fea0003800000 */
.L_x_52:
[----:B------:R-:W-:Y:S01]  /*1d10*/  ISETP.GE.AND P0, PT, R14, R10, PT ;  /* 0x0000000a0e00720c */ /* 0x000fe20003f06270 */
[----:B------:R-:W-:Y:S01]  /*1d20*/  BSSY B0, `(.L_x_54) ;  /* 0x0000023000007945 */ /* 0x000fe20003800000 */
[----:B------:R-:W-:-:S11]  /*1d30*/  MOV R17, 0x20 ;  /* 0x0000002000117802 */ /* 0x000fd60000000f00 */
[----:B------:R4:W-:Y:S04]  /*1d40*/  @P0 STS.128 [R222+0x9800], RZ ;  /* 0x009800ffde000388 */ /* 0x0009e80000000c00 */
[----:B------:R4:W-:Y:S04]  /*1d50*/  @P0 STS.128 [R222+0xa800], RZ ;  /* 0x00a800ffde000388 */ /* 0x0009e80000000c00 */
[----:B------:R4:W-:Y:S01]  /*1d60*/  @P0 STS.128 [R222+0xb800], RZ ;  /* 0x00b800ffde000388 */ /* 0x0009e20000000c00 */
[----:B------:R-:W-:Y:S05]  /*1d70*/  @P0 BRA `(.L_x_55) ;  /* 0x000001d000000947 */ /* 0x000fea0003800000 */
[----:B------:R-:W-:Y:S01]  /*1d80*/  ISETP.GE.AND P3, PT, R236, c[0x0][0x220], PT ;  /* 0x00008800ec007a0c */ /* 0x000fe20003f66270 */
[----:B-1----:R-:W-:Y:S01]  /*1d90*/  IMAD.WIDE.U32 R2, R17, c[0x0][0x1a0], RZ ;  /* 0x0000680011027a25 */ /* 0x002fe200078e00ff */
[----:B------:R-:W-:-:S03]  /*1da0*/  ISETP.GE.AND P2, PT, R249, c[0x0][0x220], PT ;  /* 0x00008800f9007a0c */ /* 0x000fc60003f46270 */
[----:B------:R-:W-:Y:S01]  /*1db0*/  IMAD R6, R17, c[0x0][0x1a4], RZ ;  /* 0x0000690011067a24 */ /* 0x000fe200078e02ff */
[----:B------:R-:W-:-:S04]  /*1dc0*/  IADD3 R0, P0, R0, R2, RZ ;  /* 0x0000000200007210 */ /* 0x000fc80007f1e0ff */
[----:B------:R-:W-:Y:S02]  /*1dd0*/  IADD3.X R5, R5, R3, R6, P0, !PT ;  /* 0x0000000305057210 */ /* 0x000fe400007fe406 */
[----:B------:R-:W-:Y:S01]  /*1de0*/  ISETP.GE.AND P0, PT, R250, c[0x0][0x220], PT ;  /* 0x00008800fa007a0c */ /* 0x000fe20003f06270 */
[----:B------:R1:W-:Y:S01]  /*1df0*/  @P3 STS.128 [R222+0x9800], RZ ;  /* 0x009800ffde003388 */ /* 0x0003e20000000c00 */
[C---:B------:R-:W-:Y:S02]  /*1e00*/  @!P3 LEA R6, P4, R0.reuse, c[0x0][0x170], 0x1 ;  /* 0x00005c000006ba11 */ /* 0x040fe400078808ff */
        /* <DEDUP_REMOVED lines=20> */
.L_x_55:
[----:B------:R-:W-:Y:S05]  /*1f50*/  BSYNC B0 ;  /* 0x0000000000007941 */ /* 0x000fea0003800000 */
.L_x_54:
[----:B-1----:R-:W-:Y:S01]  /*1f60*/  LOP3.LUT R2, R24, 0xfffffff8, RZ, 0xc0, !PT ;  /* 0xfffffff818027812 */ /* 0x002fe200078ec0ff */
[----:B------:R-:W-:Y:S01]  /*1f70*/  IMAD.SHL.U32 R5, R16, 0x40, RZ ;  /* 0x0000004010057824 */ /* 0x000fe200078e00ff */
[----:B------:R-:W-:Y:S01]  /*1f80*/  SHF.R.S32.HI R8, RZ, 0x4, R22 ;  /* 0x00000004ff087819 */ /* 0x000fe20000011416 */
[----:B------:R-:W0:Y:S01]  /*1f90*/  LDGDEPBAR ;  /* 0x00000000000079af */ /* 0x000e220000000000 */
[----:B------:R-:W-:Y:S01]  /*1fa0*/  LOP3.LUT R3, R20, 0x7fffffe, RZ, 0xc0, !PT ;  /* 0x07fffffe14037812 */ /* 0x000fe200078ec0ff */
[----:B------:R-:W-:Y:S01]  /*1fb0*/  IMAD.IADD R2, R148, 0x1, -R2 ;  /* 0x0000000194027824 */ /* 0x000fe200078e0a02 */
[----:B------:R-:W-:Y:S02]  /*1fc0*/  LEA.HI R6, R22, R8, RZ, 0x1 ;  /* 0x0000000816067211 */ /* 0x000fe400078f08ff */
[----:B------:R-:W-:Y:S01]  /*1fd0*/  SHF.R.S32.HI R7, RZ, 0x1f, R18 ;  /* 0x0000001fff077819 */ /* 0x000fe20000011412 */
[----:B------:R-:W-:Y:S01]  /*1fe0*/  IMAD.IADD R39, R18, 0x1, -R3 ;  /* 0x0000000112277824 */ /* 0x000fe200078e0a03 */
[----:B------:R-:W-:-:S02]  /*1ff0*/  LEA.HI R0, R2, R2, RZ, 0x1 ;  /* 0x0000000202007211 */ /* 0x000fc400078f08ff */
[----:B------:R-:W-:Y:S02]  /*2000*/  LOP3.LUT R6, R6, 0xfffffffe, RZ, 0xc0, !PT ;  /* 0xfffffffe06067812 */ /* 0x000fe400078ec0ff */
[----:B------:R-:W-:Y:S02]  /*2010*/  LOP3.LUT R3, R0, 0x3fffffe, RZ, 0xc0, !PT ;  /* 0x03fffffe00037812 */ /* 0x000fe400078ec0ff */
[----:B------:R-:W-:Y:S01]  /*2020*/  SHF.R.S32.HI R16, RZ, 0x1, R0 ;  /* 0x00000001ff107819 */ /* 0x000fe20000011400 */
[----:B------:R-:W-:Y:S01]  /*2030*/  IMAD.IADD R8, R8, 0x1, -R6 ;  /* 0x0000000108087824 */ /* 0x000fe200078e0a06 */
[----:B------:R-:W-:Y:S01]  /*2040*/  LEA.HI R7, R7, R18, RZ, 0x3 ;  /* 0x0000001207077211 */ /* 0x000fe200078f18ff */
[----:B------:R-:W-:Y:S01]  /*2050*/  IMAD.IADD R9, R2, 0x1, -R3 ;  /* 0x0000000102097824 */ /* 0x000fe200078e0a03 */
[----:B------:R-:W-:Y:S01]  /*2060*/  LOP3.LUT R2, R5, 0xc0, RZ, 0xc0, !PT ;  /* 0x000000c005027812 */ /* 0x000fe200078ec0ff */
[C---:B------:R-:W-:Y:S01]  /*2070*/  IMAD.SHL.U32 R0, R16.reuse, 0x40, RZ ;  /* 0x0000004010007824 */ /* 0x040fe200078e00ff */
[----:B------:R-:W-:Y:S01]  /*2080*/  LOP3.LUT P0, RZ, R16, 0x2, RZ, 0xc0, !PT ;  /* 0x0000000210ff7812 */ /* 0x000fe2000780c0ff */
[----:B------:R-:W-:-:S02]  /*2090*/  IMAD.SHL.U32 R3, R7, 0x20, RZ ;  /* 0x0000002007037824 */ /* 0x000fc400078e00ff */
[----:B------:R-:W-:Y:S01]  /*20a0*/  IMAD.SHL.U32 R5, R8, 0x8, RZ ;  /* 0x0000000808057824 */ /* 0x000fe200078e00ff */
[----:B------:R-:W-:Y:S01]  /*20b0*/  LOP3.LUT R0, R0, 0xc0, RZ, 0xc0, !PT ;  /* 0x000000c000007812 */ /* 0x000fe200078ec0ff */
[----:B------:R-:W-:Y:S01]  /*20c0*/  IMAD.SHL.U32 R7, R21, 0x8, RZ ;  /* 0x0000000815077824 */ /* 0x000fe200078e00ff */
[----:B------:R-:W-:Y:S02]  /*20d0*/  LOP3.LUT R38, R3, 0xffffff00, RZ, 0xc0, !PT ;  /* 0xffffff0003267812 */ /* 0x000fe400078ec0ff */
[----:B------:R-:W-:Y:S02]  /*20e0*/  LOP3.LUT R6, R2, 0x8, R5, 0xf8, !PT ;  /* 0x0000000802067812 */ /* 0x000fe400078ef805 */
[----:B------:R-:W-:Y:S01]  /*20f0*/  LOP3.LUT R5, R0, 0x8, R7, 0xf8, !PT ;  /* 0x0000000800057812 */ /* 0x000fe200078ef807 */
[----:B------:R-:W-:Y:S01]  /*2100*/  IMAD R7, R8, 0x8, R9 ;  /* 0x0000000808077824 */ /* 0x000fe200078e0209 */
[----:B------:R-:W-:Y:S01]  /*2110*/  SHF.R.U32.HI R3, RZ, 0x3, R2 ;  /* 0x00000003ff037819 */ /* 0x000fe20000011602 */
[----:B------:R-:W-:Y:S01]  /*2120*/  IMAD R2, R23, 0x200, R38 ;  /* 0x0000020017027824 */ /* 0x000fe200078e0226 */
[----:B------:R-:W-:-:S02]  /*2130*/  SHF.R.U32.HI R0, RZ, 0x3, R0 ;  /* 0x00000003ff007819 */ /* 0x000fc40000011600 */
[----:B------:R-:W-:Y:S01]  /*2140*/  LOP3.LUT R150, R6, R3, RZ, 0x3c, !PT ;  /* 0x0000000306967212 */ /* 0x000fe200078e3cff */
[----:B------:R-:W-:Y:S01]  /*2150*/  IMAD R2, R39, 0x20, R2 ;  /* 0x0000002027027824 */ /* 0x000fe200078e0202 */
[----:B------:R-:W-:Y:S01]  /*2160*/  LOP3.LUT R0, R5, R0, RZ, 0x3c, !PT ;  /* 0x0000000005007212 */ /* 0x000fe200078e3cff */
[----:B------:R-:W-:Y:S02]  /*2170*/  IMAD R6, R39, 0x20, R38 ;  /* 0x0000002027067824 */ /* 0x000fe400078e0226 */
[----:B------:R-:W-:Y:S02]  /*2180*/  IMAD.IADD R2, R150, 0x1, R2 ;  /* 0x0000000196027824 */ /* 0x000fe400078e0202 */
[----:B------:R-:W-:Y:S02]  /*2190*/  IMAD.U32 R0, R7, 0x20, R0 ;  /* 0x0000002007007824 */ /* 0x000fe400078e0000 */
[----:B------:R-:W-:Y:S02]  /*21a0*/  IMAD.SHL.U32 R220, R2, 0x2, RZ ;  /* 0x0000000202dc7824 */ /* 0x000fe400078e00ff */
[----:B------:R-:W-:Y:S01]  /*21b0*/  IMAD.SHL.U32 R217, R0, 0x2, RZ ;  /* 0x0000000200d97824 */ /* 0x000fe200078e00ff */
[----:B------:R-:W-:Y:S01]  /*21c0*/  SEL R0, R17, 0xffffffe0, !P0 ;  /* 0xffffffe011007807 */ /* 0x000fe20004000000 */
[----:B------:R-:W-:Y:S01]  /*21d0*/  IMAD R221, R4, 0x2, R220 ;  /* 0x0000000204dd7824 */ /* 0x000fe200078e02dc */
[----:B------:R-:W-:Y:S03]  /*21e0*/  LDSM.16.M88.4 R8, [R220+0x1000] ;  /* 0x00100000dc08783b */ /* 0x000fe60000000200 */
[----:B------:R-:W-:Y:S01]  /*21f0*/  IMAD.IADD R219, R217, 0x1, R0 ;  /* 0x00000001d9db7824 */ /* 0x000fe200078e0200 */
[----:B--2---:R-:W1:Y:S01]  /*2200*/  LDSM.16.M88.4 R12, [R217+0x6000] ;  /* 0x00600000d90c783b */ /* 0x004e620000000200 */
[----:B------:R-:W-:-:S03]  /*2210*/  IMAD.SHL.U32 R0, R148, 0x2, RZ ;  /* 0x0000000294007824 */ /* 0x000fc600078e00ff */
[----:B------:R-:W2:Y:S02]  /*2220*/  LDSM.16.M88.4 R24, [R217+0x6400] ;  /* 0x00640000d918783b */ /* 0x000ea40000000200 */
[----:B------:R-:W-:Y:S02]  /*2230*/  LOP3.LUT R0, R0, 0x6, RZ, 0xc0, !PT ;  /* 0x0000000600007812 */ /* 0x000fe400078ec0ff */
[----:B------:R-:W5:Y:S03]  /*2240*/  LDSM.16.M88.4 R28, [R217+0x6800] ;  /* 0x00680000d91c783b */ /* 0x000f660000000200 */
[----:B------:R-:W-:Y:S01]  /*2250*/  IMAD R0, R37, 0x40, R0 ;  /* 0x0000004025007824 */ /* 0x000fe200078e0200 */
[----:B------:R-:W3:Y:S04]  /*2260*/  LDSM.16.M88.4 R48, [R217+0x6c00] ;  /* 0x006c0000d930783b */ /* 0x000ee80000000200 */
[----:B------:R-:W4:Y:S01]  /*2270*/  LDSM.16.M88.4 R20, [R220] ;  /* 0x00000000dc14783b */ /* 0x000f220000000200 */
[----:B------:R-:W-:-:S02]  /*2280*/  IADD3 R2, R0, 0x1, RZ ;  /* 0x0000000100027810 */ /* 0x000fc40007ffe0ff */
[-C--:B------:R-:W-:Y:S01]  /*2290*/  ISETP.GE.AND P1, PT, R0, R36.reuse, PT ;  /* 0x000000240000720c */ /* 0x080fe20003f26270 */
[----:B------:R-:W-:Y:S01]  /*22a0*/  LDSM.16.M88.4 R16, [R221+0x1000] ;  /* 0x00100000dd10783b */ /* 0x000fe20000000200 */
[-C--:B------:R-:W-:Y:S02]  /*22b0*/  ISETP.GE.AND P5, PT, R2, R36.reuse, PT ;  /* 0x000000240200720c */ /* 0x080fe40003fa6270 */
[C---:B------:R-:W-:Y:S01]  /*22c0*/  IADD3 R2, R0.reuse, 0x10, RZ ;  /* 0x0000001000027810 */ /* 0x040fe20007ffe0ff */
[----:B------:R-:W3:Y:S01]  /*22d0*/  LDSM.16.M88.4 R52, [R219+0x6000] ;  /* 0x00600000db34783b */ /* 0x000ee20000000200 */
[----:B------:R-:W-:Y:S02]  /*22e0*/  IADD3 R5, R0, 0x8, RZ ;  /* 0x0000000800057810 */ /* 0x000fe40007ffe0ff */
[----:B------:R-:W-:Y:S01]  /*22f0*/  ISETP.GE.AND P4, PT, R2, R36, PT ;  /* 0x000000240200720c */ /* 0x000fe20003f86270 */
[----:B------:R-:W3:Y:S01]  /*2300*/  LDSM.16.M88.4 R40, [R219+0x6800] ;  /* 0x00680000db28783b */ /* 0x000ee20000000200 */
[----:B------:R-:W-:-:S02]  /*2310*/  IADD3 R2, R0, 0x18, RZ ;  /* 0x0000001800027810 */ /* 0x000fc40007ffe0ff */
[----:B------:R-:W-:Y:S01]  /*2320*/  IADD3 R3, R0, 0x9, RZ ;  /* 0x0000000900037810 */ /* 0x000fe20007ffe0ff */
[----:B------:R-:W3:Y:S01]  /*2330*/  LDSM.16.M88.4 R44, [R219+0x6400] ;  /* 0x00640000db2c783b */ /* 0x000ee20000000200 */
[-C--:B------:R-:W-:Y:S02]  /*2340*/  ISETP.GE.AND P2, PT, R2, R36.reuse, PT ;  /* 0x000000240200720c */ /* 0x080fe40003f46270 */
[C---:B------:R-:W-:Y:S01]  /*2350*/  IADD3 R2, R0.reuse, 0x19, RZ ;  /* 0x0000001900027810 */ /* 0x040fe20007ffe0ff */
[----:B------:R-:W4:Y:S01]  /*2360*/  LDSM.16.M88.4 R32, [R219+0x6c00] ;  /* 0x006c0000db20783b */ /* 0x000f220000000200 */
[-C--:B------:R-:W-:Y:S02]  /*2370*/  ISETP.GE.AND P0, PT, R5, R36.reuse, PT ;  /* 0x000000240500720c */ /* 0x080fe40003f06270 */
[----:B------:R-:W-:Y:S01]  /*2380*/  ISETP.GE.AND P6, PT, R3, R36, PT ;  /* 0x000000240300720c */ /* 0x000fe20003fc6270 */
[----:B-1----:R-:W-:Y:S01]  /*2390*/  HMMA.16816.F32 R64, R8, R12, RZ ;  /* 0x0000000c0840723c */ /* 0x002fe200000018ff */
[----:B------:R-:W-:Y:S01]  /*23a0*/  LDSM.16.M88.4 R56, [R217+0x7400] ;  /* 0x00740000d938783b */ /* 0x000fe20000000200 */
[----:B------:R-:W-:-:S03]  /*23b0*/  IADD3 R5, R0, 0x11, RZ ;  /* 0x0000001100057810 */ /* 0x000fc60007ffe0ff */
[----:B------:R-:W-:Y:S01]  /*23c0*/  LDSM.16.M88.4 R88, [R217+0x7800] ;  /* 0x00780000d958783b */ /* 0x000fe20000000200 */
[----:B------:R-:W-:Y:S02]  /*23d0*/  ISETP.GE.AND P3, PT, R5, R36, PT ;  /* 0x000000240500720c */ /* 0x000fe40003f66270 */
[C---:B------:R-:W-:Y:S01]  /*23e0*/  HMMA.16816.F32 R80, R8.reuse, R14, RZ ;  /* 0x0000000e0850723c */ /* 0x040fe200000018ff */
[----:B------:R-:W-:Y:S07]  /*23f0*/  LDSM.16.M88.4 R96, [R217+0x7c00] ;  /* 0x007c0000d960783b */ /* 0x000fee0000000200 */
[C---:B--2---:R-:W-:Y:S08]  /*2400*/  HMMA.16816.F32 R60, R8.reuse, R24, RZ ;  /* 0x00000018083c723c */ /* 0x044ff000000018ff */
[C---:B-----5:R-:W-:Y:S08]  /*2410*/  HMMA.16816.F32 R68, R8.reuse, R28, RZ ;  /* 0x0000001c0844723c */ /* 0x060ff000000018ff */
[C---:B---3--:R-:W-:Y:S08]  /*2420*/  HMMA.16816.F32 R72, R8.reuse, R48, RZ ;  /* 0x000000300848723c */ /* 0x048ff000000018ff */
[C---:B------:R-:W-:Y:S08]  /*2430*/  HMMA.16816.F32 R76, R8.reuse, R26, RZ ;  /* 0x0000001a084c723c */ /* 0x040ff000000018ff */
[C---:B------:R-:W-:Y:S08]  /*2440*/  HMMA.16816.F32 R100, R8.reuse, R30, RZ ;  /* 0x0000001e0864723c */ /* 0x040ff000000018ff */
[----:B------:R-:W-:Y:S01]  /*2450*/  HMMA.16816.F32 R92, R8, R50, RZ ;  /* 0x00000032085c723c */ /* 0x000fe200000018ff */
[----:B------:R-:W1:Y:S07]  /*2460*/  LDSM.16.M88.4 R8, [R221] ;  /* 0x00000000dd08783b */ /* 0x000e6e0000000200 */
[C---:B----4-:R-:W-:Y:S08]  /*2470*/  HMMA.16816.F32 R128, R20.reuse, R12, RZ ;  /* 0x0000000c1480723c */ /* 0x050ff000000018ff */
[C---:B------:R-:W-:Y:S01]  /*2480*/  HMMA.16816.F32 R132, R20.reuse, R14, RZ ;  /* 0x0000000e1484723c */ /* 0x040fe200000018ff */
[----:B------:R-:W2:Y:S07]  /*2490*/  LDSM.16.M88.4 R12, [R220+0x3000] ;  /* 0x00300000dc0c783b */ /* 0x000eae0000000200 */
[C---:B------:R-:W-:Y:S08]  /*24a0*/  HMMA.16816.F32 R116, R20.reuse, R24, RZ ;  /* 0x000000181474723c */ /* 0x040ff000000018ff */
[C---:B------:R-:W-:Y:S01]  /*24b0*/  HMMA.16816.F32 R124, R20.reuse, R26, RZ ;  /* 0x0000001a147c723c */ /* 0x040fe200000018ff */
[----:B------:R-:W3:Y:S07]  /*24c0*/  LDSM.16.M88.4 R24, [R217+0x7000] ;  /* 0x00700000d918783b */ /* 0x000eee0000000200 */
[C---:B------:R-:W-:Y:S08]  /*24d0*/  HMMA.16816.F32 R112, R20.reuse, R28, RZ ;  /* 0x0000001c1470723c */ /* 0x040ff000000018ff */
[C---:B------:R-:W-:Y:S08]  /*24e0*/  HMMA.16816.F32 R120, R20.reuse, R30, RZ ;  /* 0x0000001e1478723c */ /* 0x040ff000000018ff */
[C---:B------:R-:W-:Y:S08]  /*24f0*/  HMMA.16816.F32 R104, R20.reuse, R48, RZ ;  /* 0x000000301468723c */ /* 0x040ff000000018ff */
[----:B------:R-:W-:Y:S01]  /*2500*/  HMMA.16816.F32 R108, R20, R50, RZ ;  /* 0x00000032146c723c */ /* 0x000fe200000018ff */
[----:B------:R-:W4:Y:S07]  /*2510*/  LDSM.16.M88.4 R20, [R220+0x2000] ;  /* 0x00200000dc14783b */ /* 0x000f2e0000000200 */
        /* <DEDUP_REMOVED lines=18> */
[----:B------:R-:W5:Y:S03]  /*2640*/  LDSM.16.M88.4 R32, [R219+0x7400] ;  /* 0x00740000db20783b */ /* 0x000f660000000200 */
[C---:B--2---:R-:W-:Y:S01]  /*2650*/  HMMA.16816.F32 R132, R12.reuse, R56, R28 ;  /* 0x000000380c84723c */ /* 0x044fe2000000181c */
[----:B------:R-:W2:Y:S07]  /*2660*/  LDSM.16.M88.4 R28, [R219+0x7800] ;  /* 0x00780000db1c783b */ /* 0x000eae0000000200 */
[C---:B---3--:R-:W-:Y:S08]  /*2670*/  HMMA.16816.F32 R52, R12.reuse, R24, R84 ;  /* 0x000000180c34723c */ /* 0x048ff00000001854 */
[C---:B------:R-:W-:Y:S08]  /*2680*/  HMMA.16816.F32 R136, R12.reuse, R88, R64 ;  /* 0x000000580c88723c */ /* 0x040ff00000001840 */
[C---:B------:R-:W-:Y:S08]  /*2690*/  HMMA.16816.F32 R144, R12.reuse, R96, R68 ;  /* 0x000000600c90723c */ /* 0x040ff00000001844 */
[C---:B------:R-:W-:Y:S08]  /*26a0*/  HMMA.16816.F32 R112, R12.reuse, R26, R80 ;  /* 0x0000001a0c70723c */ /* 0x040ff00000001850 */
[C---:B------:R-:W-:Y:S08]  /*26b0*/  HMMA.16816.F32 R124, R12.reuse, R58, R76 ;  /* 0x0000003a0c7c723c */ /* 0x040ff0000000184c */
[C---:B------:R-:W-:Y:S08]  /*26c0*/  HMMA.16816.F32 R108, R12.reuse, R90, R72 ;  /* 0x0000005a0c6c723c */ /* 0x040ff00000001848 */
[----:B------:R-:W-:Y:S01]  /*26d0*/  HMMA.16816.F32 R104, R12, R98, R60 ;  /* 0x000000620c68723c */ /* 0x000fe2000000183c */
[----:B------:R-:W3:Y:S07]  /*26e0*/  LDSM.16.M88.4 R12, [R221+0x2000] ;  /* 0x00200000dd0c783b */ /* 0x000eee0000000200 */
[C---:B----4-:R-:W-:Y:S01]  /*26f0*/  HMMA.16816.F32 R100, R20.reuse, R24, R48 ;  /* 0x000000181464723c */ /* 0x050fe20000001830 */
[----:B------:R-:W-:Y:S07]  /*2700*/  LDSM.16.M88.4 R48, [R217+0x8800] ;  /* 0x00880000d930783b */ /* 0x000fee0000000200 */
[C---:B------:R-:W-:Y:S01]  /*2710*/  HMMA.16816.F32 R84, R20.reuse, R26, R16 ;  /* 0x0000001a1454723c */ /* 0x040fe20000001810 */
[----:B------:R-:W4:Y:S04]  /*2720*/  LDSM.16.M88.4 R24, [R219+0x7c00] ;  /* 0x007c0000db18783b */ /* 0x000f280000000200 */
[----:B------:R-:W-:Y:S03]  /*2730*/  LDSM.16.M88.4 R16, [R220+0x5000] ;  /* 0x00500000dc10783b */ /* 0x000fe60000000200 */
[C---:B------:R-:W-:Y:S08]  /*2740*/  HMMA.16816.F32 R72, R20.reuse, R88, R128 ;  /* 0x000000581448723c */ /* 0x040ff00000001880 */
[C---:B------:R-:W-:Y:S08]  /*2750*/  HMMA.16816.F32 R80, R20.reuse, R56, R92 ;  /* 0x000000381450723c */ /* 0x040ff0000000185c */
[C---:B------:R-:W-:Y:S01]  /*2760*/  HMMA.16816.F32 R76, R20.reuse, R58, R44 ;  /* 0x0000003a144c723c */ /* 0x040fe2000000182c */
[----:B------:R-:W2:Y:S04]  /*2770*/  LDSM.16.M88.4 R56, [R217+0x8000] ;  /* 0x00800000d938783b */ /* 0x000ea80000000200 */
[----:B------:R-:W-:Y:S03]  /*2780*/  LDSM.16.M88.4 R44, [R217+0x8c00] ;  /* 0x008c0000d92c783b */ /* 0x000fe60000000200 */
[C---:B------:R-:W-:Y:S08]  /*2790*/  HMMA.16816.F32 R64, R20.reuse, R96, R140 ;  /* 0x000000601440723c */ /* 0x040ff0000000188c */
[C---:B------:R-:W-:Y:S08]  /*27a0*/  HMMA.16816.F32 R60, R20.reuse, R98, R116 ;  /* 0x00000062143c723c */ /* 0x040ff00000001874 */
[----:B------:R-:W-:Y:S01]  /*27b0*/  HMMA.16816.F32 R68, R20, R90, R120 ;  /* 0x0000005a1444723c */ /* 0x000fe20000001878 */
[----:B------:R-:W4:Y:S07]  /*27c0*/  LDSM.16.M88.4 R20, [R220+0x4000] ;  /* 0x00400000dc14783b */ /* 0x000f2e0000000200 */
[C---:B-1----:R-:W-:Y:S01]  /*27d0*/  HMMA.16816.F32 R88, R8.reuse, R40, R52 ;  /* 0x000000280858723c */ /* 0x042fe20000001834 */
[----:B------:R-:W1:Y:S07]  /*27e0*/  LDSM.16.M88.4 R52, [R217+0x8400] ;  /* 0x00840000d934783b */ /* 0x000e6e0000000200 */
[C---:B-----5:R-:W-:Y:S08]  /*27f0*/  HMMA.16816.F32 R128, R8.reuse, R34, R124 ;  /* 0x000000220880723c */ /* 0x060ff0000000187c */
[----:B--2---:R-:W-:Y:S08]  /*2800*/  HMMA.16816.F32 R124, R8, R30, R108 ;  /* 0x0000001e087c723c */ /* 0x004ff0000000186c */
[C---:B---3--:R-:W-:Y:S08]  /*2810*/  HMMA.16816.F32 R108, R12.reuse, R40, R100 ;  /* 0x000000280c6c723c */ /* 0x048ff00000001864 */
[-C--:B------:R-:W-:Y:S08]  /*2820*/  HMMA.16816.F32 R100, R12, R42.reuse, R84 ;  /* 0x0000002a0c64723c */ /* 0x080ff00000001854 */
[----:B------:R-:W-:Y:S08]  /*2830*/  HMMA.16816.F32 R112, R8, R42, R112 ;  /* 0x0000002a0870723c */ /* 0x000ff00000001870 */
[----:B------:R-:W-:Y:S08]  /*2840*/  HMMA.16816.F32 R84, R12, R28, R72 ;  /* 0x0000001c0c54723c */ /* 0x000ff00000001848 */
[C---:B------:R-:W-:Y:S08]  /*2850*/  HMMA.16816.F32 R132, R8.reuse, R32, R132 ;  /* 0x000000200884723c */ /* 0x040ff00000001884 */
[C---:B------:R-:W-:Y:S08]  /*2860*/  HMMA.16816.F32 R136, R8.reuse, R28, R136 ;  /* 0x0000001c0888723c */ /* 0x040ff00000001888 */
[C---:B----4-:R-:W-:Y:S08]  /*2870*/  HMMA.16816.F32 R120, R8.reuse, R24, R144 ;  /* 0x000000180878723c */ /* 0x050ff00000001890 */
[----:B------:R-:W-:Y:S01]  /*2880*/  HMMA.16816.F32 R116, R8, R26, R104 ;  /* 0x0000001a0874723c */ /* 0x000fe20000001868 */
[----:B------:R-:W-:Y:S07]  /*2890*/  LDSM.16.M88.4 R8, [R221+0x5000] ;  /* 0x00500000dd08783b */ /* 0x000fee0000000200 */
[C---:B------:R-:W-:Y:S08]  /*28a0*/  HMMA.16816.F32 R92, R12.reuse, R34, R76 ;  /* 0x000000220c5c723c */ /* 0x040ff0000000184c */
[C---:B------:R-:W-:Y:S08]  /*28b0*/  HMMA.16816.F32 R72, R12.reuse, R24, R64 ;  /* 0x000000180c48723c */ /* 0x040ff00000001840 */
[C---:B------:R-:W-:Y:S01]  /*28c0*/  HMMA.16816.F32 R40, R12.reuse, R26, R60 ;  /* 0x0000001a0c28723c */ /* 0x040fe2000000183c */
[----:B------:R-:W2:Y:S07]  /*28d0*/  LDSM.16.M88.4 R24, [R219+0x8000] ;  /* 0x00800000db18783b */ /* 0x000eae0000000200 */
[C---:B------:R-:W-:Y:S08]  /*28e0*/  HMMA.16816.F32 R96, R12.reuse, R32, R80 ;  /* 0x000000200c60723c */ /* 0x040ff00000001850 */
[----:B------:R-:W-:Y:S01]  /*28f0*/  HMMA.16816.F32 R76, R12, R30, R68 ;  /* 0x0000001e0c4c723c */ /* 0x000fe20000001844 */
[----:B------:R-:W3:Y:S04]  /*2900*/  LDSM.16.M88.4 R12, [R221+0x4000] ;  /* 0x00400000dd0c783b */ /* 0x000ee80000000200 */
[----:B------:R-:W4:Y:S03]  /*2910*/  LDSM.16.M88.4 R28, [R219+0x8400] ;  /* 0x00840000db1c783b */ /* 0x000f260000000200 */
[-C--:B------:R-:W-:Y:S08]  /*2920*/  HMMA.16816.F32 R64, R16, R56.reuse, R88 ;  /* 0x000000381040723c */ /* 0x080ff00000001858 */
[----:B------:R-:W-:Y:S08]  /*2930*/  HMMA.16816.F32 R32, R20, R56, R108 ;  /* 0x000000381420723c */ /* 0x000ff0000000186c */
[C---:B------:R-:W-:Y:S08]  /*2940*/  HMMA.16816.F32 R68, R16.reuse, R58, R112 ;  /* 0x0000003a1044723c */ /* 0x040ff00000001870 */
[C---:B-1----:R-:W-:Y:S08]  /*2950*/  HMMA.16816.F32 R80, R16.reuse, R52, R132 ;  /* 0x000000341050723c */ /* 0x042ff00000001884 */
[C---:B------:R-:W-:Y:S08]  /*2960*/  HMMA.16816.F32 R104, R16.reuse, R54, R128 ;  /* 0x000000361068723c */ /* 0x040ff00000001880 */
[C---:B------:R-:W-:Y:S08]  /*2970*/  HMMA.16816.F32 R136, R16.reuse, R48, R136 ;  /* 0x000000301088723c */ /* 0x040ff00000001888 */
        /* <DEDUP_REMOVED lines=11> */
[----:B------:R-:W5:Y:S01]  /*2a30*/  LDSM.16.M88.4 R20, [R219+0x8c00] ;  /* 0x008c0000db14783b */ /* 0x000f620000000200 */
[----:B------:R-:W-:-:S06]  /*2a40*/  DEPBAR.LE SB0, 0x0 ;  /* 0x000080000000791a */ /* 0x000fcc0000000000 */
[-C--:B--2---:R-:W-:Y:S08]  /*2a50*/  HMMA.16816.F32 R72, R8, R24.reuse, R64 ;  /* 0x000000180848723c */ /* 0x084ff00000001840 */
[----:B---3--:R-:W-:Y:S08]  /*2a60*/  HMMA.16816.F32 R32, R12, R24, R32 ;  /* 0x000000180c20723c */ /* 0x008ff00000001820 */
[-C--:B------:R-:W-:Y:S08]  /*2a70*/  HMMA.16816.F32 R52, R8, R26.reuse, R68 ;  /* 0x0000001a0834723c */ /* 0x080ff00000001844 */
[----:B------:R-:W-:Y:S01]  /*2a80*/  HMMA.16816.F32 R24, R12, R26, R56 ;  /* 0x0000001a0c18723c */ /* 0x000fe20000001838 */
[----:B------:R-:W-:-:S02]  /*2a90*/  FSEL R69, R74, -INF , !P1 ;  /* 0xff8000004a457808 */ /* 0x000fc40004800000 */
[----:B------:R-:W-:Y:S02]  /*2aa0*/  FSEL R39, R72, -INF , !P1 ;  /* 0xff80000048277808 */ /* 0x000fe40004800000 */
[----:B------:R-:W-:Y:S02]  /*2ab0*/  FSEL R37, R73, -INF , !P5 ;  /* 0xff80000049257808 */ /* 0x000fe40006800000 */
[----:B------:R-:W-:Y:S01]  /*2ac0*/  FSEL R68, R75, -INF , !P5 ;  /* 0xff8000004b447808 */ /* 0x000fe20006800000 */
[----:B----4-:R-:W-:Y:S01]  /*2ad0*/  HMMA.16816.F32 R60, R12, R28, R60 ;  /* 0x0000001c0c3c723c */ /* 0x010fe2000000183c */
[----:B------:R-:W-:Y:S02]  /*2ae0*/  FSEL R74, R34, -INF , !P1 ;  /* 0xff800000224a7808 */ /* 0x000fe40004800000 */
[----:B------:R-:W-:Y:S02]  /*2af0*/  FSEL R71, R32, -INF , !P1 ;  /* 0xff80000020477808 */ /* 0x000fe40004800000 */
[----:B------:R-:W-:-:S02]  /*2b00*/  ISETP.GE.AND P1, PT, R2, R36, PT ;  /* 0x000000240200720c */ /* 0x000fc40003f26270 */
[----:B------:R-:W-:Y:S01]  /*2b10*/  IADD3 R2, R0, 0x20, RZ ;  /* 0x0000002000027810 */ /* 0x000fe20007ffe0ff */
[----:B------:R-:W-:Y:S01]  /*2b20*/  HMMA.16816.F32 R44, R8, R28, R80 ;  /* 0x0000001c082c723c */ /* 0x000fe20000001850 */
[----:B------:R-:W-:Y:S02]  /*2b30*/  FSEL R73, R35, -INF , !P5 ;  /* 0xff80000023497808 */ /* 0x000fe40006800000 */
[----:B------:R-:W-:Y:S02]  /*2b40*/  FSEL R70, R33, -INF , !P5 ;  /* 0xff80000021467808 */ /* 0x000fe40006800000 */
[----:B------:R-:W-:Y:S02]  /*2b50*/  ISETP.GE.AND P5, PT, R2, R36, PT ;  /* 0x000000240200720c */ /* 0x000fe40003fa6270 */
[----:B------:R-:W-:Y:S01]  /*2b60*/  IADD3 R2, R0, 0x21, RZ ;  /* 0x0000002100027810 */ /* 0x000fe20007ffe0ff */
[----:B-1----:R-:W-:Y:S01]  /*2b70*/  HMMA.16816.F32 R56, R12, R16, R84 ;  /* 0x000000100c38723c */ /* 0x002fe20000001854 */
[----:B------:R-:W-:-:S02]  /*2b80*/  FSEL R54, R54, -INF , !P0 ;  /* 0xff80000036367808 */ /* 0x000fc40004000000 */
[----:B------:R-:W-:Y:S02]  /*2b90*/  FSEL R52, R52, -INF , !P0 ;  /* 0xff80000034347808 */ /* 0x000fe40004000000 */
[----:B------:R-:W-:Y:S02]  /*2ba0*/  FSEL R80, R26, -INF , !P0 ;  /* 0xff8000001a507808 */ /* 0x000fe40004000000 */
[----:B------:R-:W-:Y:S01]  /*2bb0*/  FSEL R72, R24, -INF , !P0 ;  /* 0xff80000018487808 */ /* 0x000fe20004000000 */
[----:B------:R-:W-:Y:S01]  /*2bc0*/  HMMA.16816.F32 R40, R8, R16, R136 ;  /* 0x000000100828723c */ /* 0x000fe20000001888 */
[----:B------:R-:W-:Y:S02]  /*2bd0*/  ISETP.GE.AND P0, PT, R2, R36, PT ;  /* 0x000000240200720c */ /* 0x000fe40003f06270 */
[----:B------:R-:W-:Y:S02]  /*2be0*/  IADD3 R2, R0, 0x28, RZ ;  /* 0x0000002800027810 */ /* 0x000fe40007ffe0ff */
[----:B------:R-:W-:-:S02]  /*2bf0*/  FSEL R38, R53, -INF , !P6 ;  /* 0xff80000035267808 */ /* 0x000fc40007000000 */
[----:B------:R-:W-:Y:S01]  /*2c00*/  FSEL R75, R27, -INF , !P6 ;  /* 0xff8000001b4b7808 */ /* 0x000fe20007000000 */
[-C--:B------:R-:W-:Y:S01]  /*2c10*/  HMMA.16816.F32 R64, R8, R30.reuse, R104 ;  /* 0x0000001e0840723c */ /* 0x080fe20000001868 */
[----:B------:R-:W-:Y:S02]  /*2c20*/  FSEL R53, R25, -INF , !P6 ;  /* 0xff80000019357808 */ /* 0x000fe40007000000 */
[----:B------:R-:W-:Y:S02]  /*2c30*/  FSEL R55, R55, -INF , !P6 ;  /* 0xff80000037377808 */ /* 0x000fe40007000000 */
[----:B------:R-:W-:Y:S02]  /*2c40*/  ISETP.GE.AND P6, PT, R2, R36, PT ;  /* 0x000000240200720c */ /* 0x000fe40003fc6270 */
[----:B------:R-:W-:Y:S01]  /*2c50*/  IADD3 R2, R0, 0x29, RZ ;  /* 0x0000002900027810 */ /* 0x000fe20007ffe0ff */
[----:B------:R-:W-:Y:S01]  /*2c60*/  HMMA.16816.F32 R48, R12, R30, R88 ;  /* 0x0000001e0c30723c */ /* 0x000fe20000001858 */
[----:B------:R-:W-:-:S02]  /*2c70*/  FSEL R149, R62, -INF , !P4 ;  /* 0xff8000003e957808 */ /* 0x000fc40006000000 */
[----:B------:R-:W-:Y:S02]  /*2c80*/  FSEL R62, R44, -INF , !P4 ;  /* 0xff8000002c3e7808 */ /* 0x000fe40006000000 */
[----:B------:R-:W-:Y:S02]  /*2c90*/  FSEL R137, R60, -INF , !P4 ;  /* 0xff8000003c897808 */ /* 0x000fe40006000000 */
[----:B------:R-:W-:Y:S01]  /*2ca0*/  FSEL R47, R47, -INF , !P3 ;  /* 0xff8000002f2f7808 */ /* 0x000fe20005800000 */
[----:B------:R-:W-:Y:S01]  /*2cb0*/  HMMA.16816.F32 R32, R8, R18, R124 ;  /* 0x000000120820723c */ /* 0x000fe2000000187c */
[----:B------:R-:W-:Y:S02]  /*2cc0*/  FSEL R148, R63, -INF , !P3 ;  /* 0xff8000003f947808 */ /* 0x000fe40005800000 */
[----:B------:R-:W-:Y:S02]  /*2cd0*/  FSEL R133, R61, -INF , !P3 ;  /* 0xff8000003d857808 */ /* 0x000fe40005800000 */
[----:B------:R-:W-:-:S02]  /*2ce0*/  FSEL R186, R58, -INF , !P5 ;  /* 0xff8000003aba7808 */ /* 0x000fc40006800000 */
[----:B------:R-:W-:Y:S01]  /*2cf0*/  FSEL R126, R46, -INF , !P4 ;  /* 0xff8000002e7e7808 */ /* 0x000fe20006000000 */
[C---:B-----5:R-:W-:Y:S01]  /*2d00*/  HMMA.16816.F32 R28, R8.reuse, R20, R120 ;  /* 0x00000014081c723c */ /* 0x060fe20000001878 */
[----:B------:R-:W-:Y:S02]  /*2d10*/  ISETP.GE.AND P4, PT, R2, R36, PT ;  /* 0x000000240200720c */ /* 0x000fe40003f86270 */
[----:B------:R-:W-:Y:S02]  /*2d20*/  IADD3 R2, R0, 0x30, RZ ;  /* 0x0000003000027810 */ /* 0x000fe40007ffe0ff */
[----:B------:R-:W-:Y:S02]  /*2d30*/  FSEL R46, R45, -INF , !P3 ;  /* 0xff8000002d2e7808 */ /* 0x000fe40005800000 */
[----:B------:R-:W-:Y:S01]  /*2d40*/  FSEL R175, R42, -INF , !P5 ;  /* 0xff8000002aaf7808 */ /* 0x000fe20006800000 */
[----:B------:R-:W-:Y:S01]  /*2d50*/  HMMA.16816.F32 R24, R8, R22, R116 ;  /* 0x000000160818723c */ /* 0x000fe20000001874 */
[----:B------:R-:W-:-:S02]  /*2d60*/  FSEL R167, R40, -INF , !P5 ;  /* 0xff80000028a77808 */ /* 0x000fc40006800000 */
[----:B------:R-:W-:Y:S02]  /*2d70*/  FSEL R178, R56, -INF , !P5 ;  /* 0xff80000038b27808 */ /* 0x000fe40006800000 */
[----:B------:R-:W-:Y:S02]  /*2d80*/  ISETP.GE.AND P3, PT, R2, R36, PT ;  /* 0x000000240200720c */ /* 0x000fe40003f66270 */
[----:B------:R-:W-:Y:S01]  /*2d90*/  ISETP.GE.AND P5, PT, R36, 0x41, PT ;  /* 0x000000412400780c */ /* 0x000fe20003fa6270 */
[----:B------:R-:W-:Y:S01]  /*2da0*/  HMMA.16816.F32 R16, R12, R18, R96 ;  /* 0x000000120c10723c */ /* 0x000fe20000001860 */
[----:B------:R-:W-:Y:S02]  /*2db0*/  IADD3 R2, R0, 0x31, RZ ;  /* 0x0000003100027810 */ /* 0x000fe40007ffe0ff */
[----:B------:R-:W-:Y:S02]  /*2dc0*/  FSEL R125, R66, -INF , !P2 ;  /* 0xff800000427d7808 */ /* 0x000fe40005000000 */
[----:B------:R-:W-:-:S02]  /*2dd0*/  FSEL R45, R64, -INF , !P2 ;  /* 0xff800000402d7808 */ /* 0x000fc40005000000 */
[----:B------:R-:W-:Y:S01]  /*2de0*/  FSEL R139, R50, -INF , !P2 ;  /* 0xff800000328b7808 */ /* 0x000fe20005000000 */
[C---:B------:R-:W-:Y:S01]  /*2df0*/  HMMA.16816.F32 R8, R12.reuse, R20, R92 ;  /* 0x000000140c08723c */ /* 0x040fe2000000185c */
[----:B------:R-:W-:Y:S02]  /*2e00*/  FSEL R132, R48, -INF , !P2 ;  /* 0xff80000030847808 */ /* 0x000fe40005000000 */
[----:B------:R-:W-:Y:S02]  /*2e10*/  ISETP.GE.AND P2, PT, R2, R36, PT ;  /* 0x000000240200720c */ /* 0x000fe40003f46270 */
[C---:B------:R-:W-:Y:S02]  /*2e20*/  IADD3 R2, R0.reuse, 0x38, RZ ;  /* 0x0000003800027810 */ /* 0x040fe40007ffe0ff */
[----:B------:R-:W-:Y:S01]  /*2e30*/  IADD3 R0, R0, 0x39, RZ ;  /* 0x0000003900007810 */ /* 0x000fe20007ffe0ff */
[----:B------:R-:W-:Y:S01]  /*2e40*/  HMMA.16816.F32 R12, R12, R22, R76 ;  /* 0x000000160c0c723c */ /* 0x000fe2000000184c */
        /* <DEDUP_REMOVED lines=8> */
[-C--:B------:R-:W-:Y:S02]  /*2ed0*/  ISETP.GE.AND P1, PT, R2, R36.reuse, PT ;  /* 0x000000240200720c */ /* 0x080fe40003f26270 */
[----:B------:R-:W-:Y:S01]  /*2ee0*/  ISETP.GE.AND P0, PT, R0, R36, PT ;  /* 0x000000240000720c */ /* 0x000fe20003f06270 */
[----:B------:R-:W-:Y:S01]  /*2ef0*/  IMAD.IADD R0, R150, 0x1, R6 ;  /* 0x0000000196007824 */ /* 0x000fe200078e0206 */
        /* <DEDUP_REMOVED lines=23> */
[----:B------:R-:W-:Y:S01]  /*3070*/  FSEL R199, R13, -INF , !P0 ;  /* 0xff8000000dc77808 */ /* 0x000fe20004000000 */
[----:B------:R-:W-:Y:S06]  /*3080*/  BAR.SYNC.DEFER_BLOCKING 0x0 ;  /* 0x0000000000007b1d */ /* 0x000fec0000010000 */
[----:B------:R-:W-:Y:S05]  /*3090*/  @!P5 BRA `(.L_x_56) ;  /* 0x000003b00000d947 */ /* 0x000fea0003800000 */
[----:B------:R-:W-:Y:S01]  /*30a0*/  LEA.HI.SX32 R2, R223, 0xfffffffe, 0x1a ;  /* 0xfffffffedf027811 */ /* 0x000fe200078fd2ff */
[----:B------:R-:W-:Y:S01]  /*30b0*/  BSSY B0, `(.L_x_57) ;  /* 0x0000038000007945 */ /* 0x000fe20003800000 */
[----:B------:R-:W-:-:S02]  /*30c0*/  ISETP.GE.AND P4, PT, R236, c[0x0][0x220], PT ;  /* 0x00008800ec007a0c */ /* 0x000fc40003f86270 */
[----:B------:R-:W-:Y:S01]  /*30d0*/  SHF.R.S32.HI R6, RZ, 0x1f, R2 ;  /* 0x0000001fff067819 */ /* 0x000fe20000011402 */
[C---:B------:R-:W-:Y:S01]  /*30e0*/  IMAD R5, R2.reuse, UR7, RZ ;  /* 0x0000000702057c24 */ /* 0x040fe2000f8e02ff */
[----:B------:R-:W-:Y:S01]  /*30f0*/  ISETP.GE.AND P3, PT, R249, c[0x0][0x220], PT ;  /* 0x00008800f9007a0c */ /* 0x000fe20003f66270 */
[----:B------:R-:W-:Y:S01]  /*3100*/  IMAD.WIDE.U32 R2, R2, UR8, R238 ;  /* 0x0000000802027c25 */ /* 0x000fe2000f8e00ee */
[----:B------:R-:W-:-:S03]  /*3110*/  ISETP.GE.AND P1, PT, R250, c[0x0][0x220], PT ;  /* 0x00008800fa007a0c */ /* 0x000fc60003f26270 */
[----:B------:R-:W-:-:S04]  /*3120*/  IMAD R5, R6, UR8, R5 ;  /* 0x0000000806057c24 */ /* 0x000fc8000f8e0205 */
[----:B------:R-:W-:Y:S01]  /*3130*/  IMAD.IADD R5, R3, 0x1, R5 ;  /* 0x0000000103057824 */ /* 0x000fe200078e0205 */
[C---:B------:R-:W-:Y:S01]  /*3140*/  @!P4 LEA R14, P6, R2.reuse, c[0x0][0x168], 0x1 ;  /* 0x00005a00020eca11 */ /* 0x040fe200078c08ff */
[----:B------:R1:W-:Y:S02]  /*3150*/  @P4 STS [R222+0x6000], RZ ;  /* 0x006000ffde004388 */ /* 0x0003e40000000800 */
[C---:B------:R-:W-:Y:S02]  /*3160*/  @!P3 LEA R12, P2, R2.reuse, c[0x0][0x168], 0x1 ;  /* 0x00005a00020cba11 */ /* 0x040fe400078408ff */
[C---:B------:R-:W-:Y:S01]  /*3170*/  @!P1 LEA R10, P0, R2.reuse, c[0x0][0x168], 0x1 ;  /* 0x00005a00020a9a11 */ /* 0x040fe200078008ff */
[----:B------:R1:W-:Y:S01]  /*3180*/  @P4 STS [R222+0x6004], RZ ;  /* 0x006004ffde004388 */ /* 0x0003e20000000800 */
[C-C-:B------:R-:W-:Y:S02]  /*3190*/  @!P4 LEA.HI.X R15, R2.reuse, c[0x0][0x16c], R5.reuse, 0x1, P6 ;  /* 0x00005b00020fca11 */ /* 0x140fe400030f0c05 */
[C---:B------:R-:W-:Y:S01]  /*31a0*/  IADD3 R3, P6, R2.reuse, UR9, RZ ;  /* 0x0000000902037c10 */ /* 0x040fe2000ffde0ff */
[----:B------:R1:W-:Y:S01]  /*31b0*/  @P4 STS.64 [R222+0x6008], RZ ;  /* 0x006008ffde004388 */ /* 0x0003e20000000a00 */
[----:B------:R-:W-:-:S02]  /*31c0*/  @!P3 LEA.HI.X R13, R2, c[0x0][0x16c], R5, 0x1, P2 ;  /* 0x00005b00020dba11 */ /* 0x000fc400010f0c05 */
[----:B------:R-:W-:Y:S01]  /*31d0*/  @!P1 LEA.HI.X R11, R2, c[0x0][0x16c], R5, 0x1, P0 ;  /* 0x00005b00020b9a11 */ /* 0x000fe200000f0c05 */
[----:B------:R-:W-:Y:S01]  /*31e0*/  @!PT LDS RZ, [RZ] ;  /* 0x00000000fffff984 */ /* 0x000fe20000000800 */
[----:B------:R-:W-:Y:S01]  /*31f0*/  @!PT LDS RZ, [RZ] ;  /* 0x00000000fffff984 */ /* 0x000fe20000000800 */
[----:B------:R-:W-:Y:S01]  /*3200*/  @!PT LDS RZ, [RZ] ;  /* 0x00000000fffff984 */ /* 0x000fe20000000800 */
[----:B------:R1:W-:Y:S01]  /*3210*/  @!P4 LDGSTS.E.BYPASS.LTC128B.128 [R222+0x6000], [R14.64] ;  /* 0x060000000edecfae */ /* 0x0003e2000b901d4a */
[----:B------:R-:W-:Y:S02]  /*3220*/  @!P4 LEA R8, P2, R3, c[0x0][0x168], 0x1 ;  /* 0x00005a000308ca11 */ /* 0x000fe400078408ff */
[----:B------:R-:W-:Y:S01]  /*3230*/  IADD3.X R2, R5, UR5, RZ, P6, !PT ;  /* 0x0000000505027c10 */ /* 0x000fe2000b7fe4ff */
[----:B------:R1:W-:Y:S01]  /*3240*/  @P3 STS.128 [R222+0x7000], RZ ;  /* 0x007000ffde003388 */ /* 0x0003e20000000c00 */
[C---:B------:R-:W-:Y:S02]  /*3250*/  @!P3 LEA R6, P0, R3.reuse, c[0x0][0x168], 0x1 ;  /* 0x00005a000306ba11 */ /* 0x040fe400078008ff */
[C-C-:B------:R-:W-:Y:S01]  /*3260*/  @!P4 LEA.HI.X R9, R3.reuse, c[0x0][0x16c], R2.reuse, 0x1, P2 ;  /* 0x00005b000309ca11 */ /* 0x140fe200010f0c02 */
[----:B------:R-:W-:Y:S01]  /*3270*/  @!PT LDS RZ, [RZ] ;  /* 0x00000000fffff984 */ /* 0x000fe20000000800 */
[----:B------:R-:W-:Y:S01]  /*3280*/  @!PT LDS RZ, [RZ] ;  /* 0x00000000fffff984 */ /* 0x000fe20000000800 */
[----:B------:R-:W-:Y:S01]  /*3290*/  @!PT LDS RZ, [RZ] ;  /* 0x00000000fffff984 */ /* 0x000fe20000000800 */
[----:B------:R1:W-:Y:S01]  /*32a0*/  @!P3 LDGSTS.E.BYPASS.LTC128B.128 [R222+0x7000], [R12.64+0x40] ;  /* 0x070000400cdebfae */ /* 0x0003e2000b901d4a */
[----:B------:R-:W-:-:S03]  /*32b0*/  @!P3 LEA.HI.X R7, R3, c[0x0][0x16c], R2, 0x1, P0 ;  /* 0x00005b000307ba11 */ /* 0x000fc600000f0c02 */
[----:B------:R1:W-:Y:S04]  /*32c0*/  @P1 STS.128 [R222+0x8000], RZ ;  /* 0x008000ffde001388 */ /* 0x0003e80000000c00 */
[----:B------:R-:W-:Y:S01]  /*32d0*/  @!PT LDS RZ, [RZ] ;  /* 0x00000000fffff984 */ /* 0x000fe20000000800 */
[----:B------:R-:W-:Y:S01]  /*32e0*/  @!PT LDS RZ, [RZ] ;  /* 0x00000000fffff984 */ /* 0x000fe20000000800 */
[----:B------:R-:W-:Y:S01]  /*32f0*/  @!PT LDS RZ, [RZ] ;  /* 0x00000000fffff984 */ /* 0x000fe20000000800 */
[----:B------:R1:W-:Y:S04]  /*3300*/  @!P1 LDGSTS.E.BYPASS.LTC128B.128 [R222+0x8000], [R10.64+0x80] ;  /* 0x080000800ade9fae */ /* 0x0003e8000b901d4a */
[----:B------:R1:W-:Y:S04]  /*3310*/  @P4 STS.128 [R222+0x6800], RZ ;  /* 0x006800ffde004388 */ /* 0x0003e80000000c00 */
        /* <DEDUP_REMOVED lines=17> */
.L_x_58:
[----:B------:R-:W-:Y:S05]  /*3430*/  BSYNC B0 ;  /* 0x0000000000007941 */ /* 0x000fea0003800000 */
.L_x_57:
[----:B------:R-:W0:Y:S02]  /*3440*/  LDGDEPBAR ;  /* 0x00000000000079af */ /* 0x000e240000000000 */
.L_x_56:
[----:B------:R-:W-:Y:S02]  /*3450*/  FMNMX.FTZ R2, R39, R37, !PT ;  /* 0x0000002527027209 */ /* 0x000fe40007810000 */
[----:B------:R-:W-:Y:S02]  /*3460*/  FMNMX.FTZ R5, R71, R70, !PT ;  /* 0x0000004647057209 */ /* 0x000fe40007810000 */
[----:B------:R-:W-:Y:S02]  /*3470*/  FMNMX.FTZ R2, R52, R2, !PT ;  /* 0x0000000234027209 */ /* 0x000fe40007810000 */
[----:B------:R-:W-:Y:S02]  /*3480*/  FMNMX.FTZ R5, R72, R5, !PT ;  /* 0x0000000548057209 */ /* 0x000fe40007810000 */
[----:B------:R-:W-:Y:S02]  /*3490*/  FMNMX.FTZ R2, R38, R2, !PT ;  /* 0x0000000226027209 */ /* 0x000fe40007810000 */
[----:B------:R-:W-:-:S02]  /*34a0*/  SHF.L.U32 R216, R0, 0x1, RZ ;  /* 0x0000000100d87819 */ /* 0x000fc400000006ff */
        /* <DEDUP_REMOVED lines=29> */
[----:B-1----:R-:W1:Y:S01]  /*3680*/  SHFL.BFLY PT, R7, R134, 0x2, 0x1f ;  /* 0x0c401f0086077f89 */ /* 0x002e6200000e0000 */
        /* <DEDUP_REMOVED lines=44> */
[----:B-1----:R-:W-:Y:S02]  /*3950*/  FMNMX.FTZ R7, R3, R7, !PT ;  /* 0x0000000703077209 */ /* 0x002fe40007810000 */
[----:B--2---:R-:W-:Y:S01]  /*3960*/  FMNMX.FTZ R3, R6, R8, !PT ;  /* 0x0000000806037209 */ /* 0x004fe20007810000 */
[--C-:B------:R-:W-:Y:S01]  /*3970*/  FFMA.FTZ R6, R52, c[0x0][0x23c], -R12.reuse ;  /* 0x00008f0034067a23 */ /* 0x100fe2000001080c */
[----:B------:R-:W1:Y:S02]  /*3980*/  SHFL.BFLY PT, R8, R5, 0x2, 0x1f ;  /* 0x0c401f0005087f89 */ /* 0x000e6400000e0000 */
[----:B------:R-:W-:Y:S01]  /*3990*/  FSETP.NEU.FTZ.AND P0, PT, R3, -INF , PT ;  /* 0xff8000000300780b */ /* 0x000fe20003f1d000 */
[----:B------:R2:W-:Y:S01]  /*39a0*/  MUFU.EX2 R151, R6 ;  /* 0x0000000600977308 */ /* 0x0005e20000000800 */
[----:B------:R-:W4:Y:S01]  /*39b0*/  SHFL.BFLY PT, R9, R7, 0x1, 0x1f ;  /* 0x0c201f0007097f89 */ /* 0x000f2200000e0000 */
[----:B---3--:R-:W-:-:S06]  /*39c0*/  FFMA.FTZ R2, R37, c[0x0][0x23c], -R12 ;  /* 0x00008f0025027a23 */ /* 0x008fcc000001080c */
[----:B------:R3:W-:Y:S01]  /*39d0*/  MUFU.EX2 R209, R2 ;  /* 0x0000000200d17308 */ /* 0x0007e20000000800 */
[----:B--2---:R-:W-:Y:S02]  /*39e0*/  FFMA.FTZ R6, R38, c[0x0][0x23c], -R12 ;  /* 0x00008f0026067a23 */ /* 0x004fe4000001080c */
[----:B------:R-:W-:Y:S05]  /*39f0*/  LDSM.16.MT88.4 R36, [R218+0xb000] ;  /* 0x00b00000da24783b */ /* 0x000fea0000004200 */
[----:B------:R2:W-:Y:S01]  /*3a00*/  MUFU.EX2 R156, R6 ;  /* 0x00000006009c7308 */ /* 0x0005e20000000800 */
[----:B-1----:R-:W-:Y:S01]  /*3a10*/  FMNMX.FTZ R5, R5, R8, !PT ;  /* 0x0000000805057209 */ /* 0x002fe20007810000 */
[----:B---3--:R-:W-:Y:S01]  /*3a20*/  FMUL.FTZ R2, R3, c[0x0][0x23c] ;  /* 0x00008f0003027a20 */ /* 0x008fe20000410000 */
[----:B----4-:R-:W-:-:S04]  /*3a30*/  FMNMX.FTZ R136, R7, R9, !PT ;  /* 0x0000000907887209 */ /* 0x010fc80007810000 */
[----:B------:R-:W-:Y:S02]  /*3a40*/  FSEL R2, R2, RZ, P0 ;  /* 0x000000ff02027208 */ /* 0x000fe40000000000 */
[----:B------:R-:W-:-:S03]  /*3a50*/  FSETP.NEU.FTZ.AND P0, PT, R136, -INF , PT ;  /* 0xff8000008800780b */ /* 0x000fc60003f1d000 */
[--C-:B------:R-:W-:Y:S02]  /*3a60*/  FFMA.FTZ R0, R68, c[0x0][0x23c], -R2.reuse ;  /* 0x00008f0044007a23 */ /* 0x100fe40000010802 */
[--C-:B--2---:R-:W-:Y:S02]  /*3a70*/  FFMA.FTZ R6, R69, c[0x0][0x23c], -R2.reuse ;  /* 0x00008f0045067a23 */ /* 0x104fe40000010802 */
[----:B------:R1:W-:Y:S01]  /*3a80*/  MUFU.EX2 R207, R0 ;  /* 0x0000000000cf7308 */ /* 0x0003e20000000800 */
[----:B------:R-:W-:-:S07]  /*3a90*/  FFMA.FTZ R4, R55, c[0x0][0x23c], -R2 ;  /* 0x00008f0037047a23 */ /* 0x000fce0000010802 */
[----:B------:R2:W-:Y:S01]  /*3aa0*/  MUFU.EX2 R210, R6 ;  /* 0x0000000600d27308 */ /* 0x0005e20000000800 */
[----:B-1----:R-:W-:-:S07]  /*3ab0*/  FFMA.FTZ R0, R54, c[0x0][0x23c], -R2 ;  /* 0x00008f0036007a23 */ /* 0x002fce0000010802 */
[----:B------:R-:W-:Y:S01]  /*3ac0*/  MUFU.EX2 R183, R4 ;  /* 0x0000000400b77308 */ /* 0x000fe20000000800 */
[----:B--2---:R-:W1:Y:S07]  /*3ad0*/  SHFL.BFLY PT, R6, R5, 0x1, 0x1f ;  /* 0x0c201f0005067f89 */ /* 0x004e6e00000e0000 */
[----:B------:R2:W3:Y:S02]  /*3ae0*/  MUFU.EX2 R150, R0 ;  /* 0x0000000000967308 */ /* 0x0004e40000000800 */
[----:B--2---:R-:W-:Y:S01]  /*3af0*/  FMUL.FTZ R0, R136, c[0x0][0x23c] ;  /* 0x00008f0088007a20 */ /* 0x004fe20000410000 */
[----:B---3--:R-:W-:-:S04]  /*3b00*/  F2FP.PACK_AB R7, R183, R150 ;  /* 0x00000096b707723e */ /* 0x008fc800000000ff */
[----:B------:R-:W-:Y:S02]  /*3b10*/  FSEL R0, R0, RZ, P0 ;  /* 0x000000ff00007208 */ /* 0x000fe40000000000 */
[----:B-1----:R-:W-:Y:S02]  /*3b20*/  FMNMX.FTZ R135, R5, R6, !PT ;  /* 0x0000000605877209 */ /* 0x002fe40007810000 */
[----:B------:R-:W-:Y:S01]  /*3b30*/  F2FP.PACK_AB R6, R156, R151 ;  /* 0x000000979c06723e */ /* 0x000fe200000000ff */
[--C-:B------:R-:W-:Y:S01]  /*3b40*/  FFMA.FTZ R4, R71, c[0x0][0x23c], -R0.reuse ;  /* 0x00008f0047047a23 */ /* 0x100fe20000010800 */
[C---:B------:R-:W-:Y:S01]  /*3b50*/  FSETP.NEU.FTZ.AND P0, PT, R135.reuse, -INF , PT ;  /* 0xff8000008700780b */ /* 0x040fe20003f1d000 */
[----:B------:R-:W-:Y:S01]  /*3b60*/  FMUL.FTZ R8, R135, c[0x0][0x23c] ;  /* 0x00008f0087087a20 */ /* 0x000fe20000410000 */
[----:B------:R-:W-:Y:S01]  /*3b70*/  F2FP.PACK_AB R5, R207, R210 ;  /* 0x000000d2cf05723e */ /* 0x000fe200000000ff */
[----:B------:R1:W-:Y:S01]  /*3b80*/  MUFU.EX2 R15, R4 ;  /* 0x00000004000f7308 */ /* 0x0003e20000000800 */
[----:B------:R-:W-:-:S02]  /*3b90*/  FFMA.FTZ R9, R72, c[0x0][0x23c], -R0 ;  /* 0x00008f0048097a23 */ /* 0x000fc40000010800 */
[----:B------:R-:W-:Y:S01]  /*3ba0*/  FSEL R13, R8, RZ, P0 ;  /* 0x000000ff080d7208 */ /* 0x000fe20000000000 */
[----:B------:R-:W-:-:S04]  /*3bb0*/  FFMA.FTZ R8, R53, c[0x0][0x23c], -R0 ;  /* 0x00008f0035087a23 */ /* 0x000fc80000010800 */
[----:B------:R2:W-:Y:S01]  /*3bc0*/  MUFU.EX2 R233, R8 ;  /* 0x0000000800e97308 */ /* 0x0005e20000000800 */
[----:B-1----:R-:W-:-:S07]  /*3bd0*/  FFMA.FTZ R4, R70, c[0x0][0x23c], -R0 ;  /* 0x00008f0046047a23 */ /* 0x002fce0000010800 */
[----:B------:R-:W1:Y:S01]  /*3be0*/  MUFU.EX2 R211, R9 ;  /* 0x0000000900d37308 */ /* 0x000e620000000800 */
[----:B--2---:R-:W-:-:S07]  /*3bf0*/  FFMA.FTZ R8, R74, c[0x0][0x23c], -R13 ;  /* 0x00008f004a087a23 */ /* 0x004fce000001080d */
[----:B------:R2:W-:Y:S08]  /*3c00*/  MUFU.EX2 R14, R4 ;  /* 0x00000004000e7308 */ /* 0x0005f00000000800 */
[----:B------:R3:W-:Y:S01]  /*3c10*/  MUFU.EX2 R234, R8 ;  /* 0x0000000800ea7308 */ /* 0x0007e20000000800 */
[----:B-1----:R-:W-:Y:S02]  /*3c20*/  F2FP.PACK_AB R10, R233, R211 ;  /* 0x000000d3e90a723e */ /* 0x002fe400000000ff */
[----:B--2---:R-:W-:-:S07]  /*3c30*/  F2FP.PACK_AB R4, R209, R208 ;  /* 0x000000d0d104723e */ /* 0x004fce00000000ff */
[----:B------:R-:W-:Y:S01]  /*3c40*/  HMMA.16816.F32 R112, R4, R24, RZ ;  /* 0x000000180470723c */ /* 0x000fe200000018ff */
[----:B---3--:R-:W-:-:S04]  /*3c50*/  FFMA.FTZ R8, R73, c[0x0][0x23c], -R13 ;  /* 0x00008f0049087a23 */ /* 0x008fc8000001080d */
[----:B------:R1:W2:Y:S03]  /*3c60*/  MUFU.EX2 R232, R8 ;  /* 0x0000000800e87308 */ /* 0x0002a60000000800 */
[C---:B------:R-:W-:Y:S08]  /*3c70*/  HMMA.16816.F32 R108, R4.reuse, R16, RZ ;  /* 0x00000010046c723c */ /* 0x040ff000000018ff */
[----:B------:R-:W-:Y:S01]  /*3c80*/  HMMA.16816.F32 R104, R4, R20, RZ ;  /* 0x000000140468723c */ /* 0x000fe200000018ff */
[----:B-1----:R-:W-:Y:S01]  /*3c90*/  FFMA.FTZ R8, R80, c[0x0][0x23c], -R13 ;  /* 0x00008f0050087a23 */ /* 0x002fe2000001080d */
[----:B--2---:R-:W-:-:S06]  /*3ca0*/  F2FP.PACK_AB R9, R232, R234 ;  /* 0x000000eae809723e */ /* 0x004fcc00000000ff */
[C---:B------:R-:W-:Y:S01]  /*3cb0*/  HMMA.16816.F32 R100, R4.reuse, R28, RZ ;  /* 0x0000001c0464723c */ /* 0x040fe200000018ff */
[----:B------:R1:W-:Y:S07]  /*3cc0*/  MUFU.EX2 R212, R8 ;  /* 0x0000000800d47308 */ /* 0x0003ee0000000800 */
[C---:B------:R-:W-:Y:S08]  /*3cd0*/  HMMA.16816.F32 R96, R4.reuse, R32, RZ ;  /* 0x000000200460723c */ /* 0x040ff000000018ff */
[----:B------:R-:W-:Y:S01]  /*3ce0*/  HMMA.16816.F32 R92, R4, R36, RZ ;  /* 0x00000024045c723c */ /* 0x000fe200000018ff */
[----:B-1----:R-:W-:-:S04]  /*3cf0*/  FFMA.FTZ R8, R75, c[0x0][0x23c], -R13 ;  /* 0x00008f004b087a23 */ /* 0x002fc8000001080d */
[----:B------:R1:W2:Y:S03]  /*3d00*/  MUFU.EX2 R182, R8 ;  /* 0x0000000800b67308 */ /* 0x0002a60000000800 */
[C---:B------:R-:W-:Y:S08]  /*3d10*/  HMMA.16816.F32 R88, R4.reuse, R26, RZ ;  /* 0x0000001a0458723c */ /* 0x040ff000000018ff */
[----:B------:R-:W-:Y:S01]  /*3d20*/  HMMA.16816.F32 R84, R4, R18, RZ ;  /* 0x000000120454723c */ /* 0x000fe200000018ff */
[----:B-1----:R-:W-:-:S02]  /*3d30*/  F2FP.PACK_AB R8, R14, R15 ;  /* 0x0000000f0e08723e */ /* 0x002fc400000000ff */
[----:B--2---:R-:W-:-:S05]  /*3d40*/  F2FP.PACK_AB R11, R182, R212 ;  /* 0x000000d4b60b723e */ /* 0x004fca00000000ff */
[C---:B------:R-:W-:Y:S08]  /*3d50*/  HMMA.16816.F32 R80, R4.reuse, R22, RZ ;  /* 0x000000160450723c */ /* 0x040ff000000018ff */
[C---:B------:R-:W-:Y:S08]  /*3d60*/  HMMA.16816.F32 R76, R4.reuse, R30, RZ ;  /* 0x0000001e044c723c */ /* 0x040ff000000018ff */
[C---:B------:R-:W-:Y:S08]  /*3d70*/  HMMA.16816.F32 R72, R4.reuse, R34, RZ ;  /* 0x000000220448723c */ /* 0x040ff000000018ff */
[----:B------:R-:W-:Y:S07]  /*3d80*/  HMMA.16816.F32 R64, R4, R38, RZ ;  /* 0x000000260440723c */ /* 0x000fee00000018ff */
[--C-:B------:R-:W-:Y:S01]  /*3d90*/  FFMA.FTZ R4, R62, c[0x0][0x23c], -R12.reuse ;  /* 0x00008f003e047a23 */ /* 0x100fe2000001080c */
[C---:B------:R-:W-:Y:S03]  /*3da0*/  HMMA.16816.F32 R68, R8.reuse, R24, RZ ;  /* 0x000000180844723c */ /* 0x040fe600000018ff */
[----:B------:R1:W-:Y:S05]  /*3db0*/  MUFU.EX2 R181, R4 ;  /* 0x0000000400b57308 */ /* 0x0003ea0000000800 */
        /* <DEDUP_REMOVED lines=10> */
[----:B------:R-:W1:Y:S01]  /*3e60*/  LDSM.16.MT88.4 R20, [R218+0x9400] ;  /* 0x00940000da14783b */ /* 0x000e620000004200 */
[----:B------:R3:W4:Y:S06]  /*3e70*/  MUFU.EX2 R157, R4 ;  /* 0x00000004009d7308 */ /* 0x00072c0000000800 */
[C---:B------:R-:W-:Y:S08]  /*3e80*/  HMMA.16816.F32 R52, R8.reuse, R28, RZ ;  /* 0x0000001c0834723c */ /* 0x040ff000000018ff */
[----:B------:R-:W-:Y:S01]  /*3e90*/  HMMA.16816.F32 R140, R8, R30, RZ ;  /* 0x0000001e088c723c */ /* 0x000fe200000018ff */
[----:B------:R-:W5:Y:S01]  /*3ea0*/  LDSM.16.MT88.4 R28, [R218+0xa400] ;  /* 0x00a40000da1c783b */ /* 0x000f620000004200 */
[----:B---3--:R-:W-:-:S04]  /*3eb0*/  FFMA.FTZ R4, R44, c[0x0][0x23c], -R12 ;  /* 0x00008f002c047a23 */ /* 0x008fc8000001080c */
[----:B------:R3:W1:Y:S02]  /*3ec0*/  MUFU.EX2 R205, R4 ;  /* 0x0000000400cd7308 */ /* 0x0006640000000800 */
[C---:B------:R-:W-:Y:S08]  /*3ed0*/  HMMA.16816.F32 R48, R8.reuse, R32, RZ ;  /* 0x000000200830723c */ /* 0x040ff000000018ff */
[----:B------:R-:W-:Y:S01]  /*3ee0*/  HMMA.16816.F32 R144, R8, R34, RZ ;  /* 0x000000220890723c */ /* 0x000fe200000018ff */
[----:B------:R-:W1:Y:S01]  /*3ef0*/  LDSM.16.MT88.4 R32, [R216+0xb400] ;  /* 0x00b40000d820783b */ /* 0x000e620000004200 */
[----:B---3--:R-:W-:-:S06]  /*3f00*/  FFMA.FTZ R4, R126, c[0x0][0x23c], -R2 ;  /* 0x00008f007e047a23 */ /* 0x008fcc0000010802 */
[----:B------:R-:W-:Y:S01]  /*3f10*/  HMMA.16816.F32 R152, R8, R38, RZ ;  /* 0x000000260898723c */ /* 0x000fe200000018ff */
[----:B------:R3:W-:Y:S02]  /*3f20*/  MUFU.EX2 R252, R4 ;  /* 0x0000000400fc7308 */ /* 0x0007e40000000800 */
[----:B---3--:R-:W-:-:S05]  /*3f30*/  FFMA.FTZ R4, R47, c[0x0][0x23c], -R2 ;  /* 0x00008f002f047a23 */ /* 0x008fca0000010802 */
[----:B------:R-:W-:Y:S01]  /*3f40*/  HMMA.16816.F32 R44, R8, R36, RZ ;  /* 0x00000024082c723c */ /* 0x000fe200000018ff */
[----:B------:R-:W3:Y:S06]  /*3f50*/  MUFU.EX2 R40, R4 ;  /* 0x0000000400287308 */ /* 0x000eec0000000800 */
[----:B------:R-:W-:Y:S01]  /*3f60*/  FFMA.FTZ R8, R132, c[0x0][0x23c], -R0 ;  /* 0x00008f0084087a23 */ /* 0x000fe20000010800 */
[----:B----4-:R-:W-:Y:S01]  /*3f70*/  MOV R10, R157 ;  /* 0x0000009d000a7202 */ /* 0x010fe20000000f00 */
[----:B------:R-:W-:Y:S01]  /*3f80*/  IMAD.MOV.U32 R36, RZ, RZ, R151 ;  /* 0x000000ffff247224 */ /* 0x000fe200078e0097 */
[----:B------:R-:W-:Y:S01]  /*3f90*/  MOV R9, R210 ;  /* 0x000000d200097202 */ /* 0x000fe20000000f00 */
[----:B------:R4:W-:Y:S01]  /*3fa0*/  MUFU.EX2 R231, R8 ;  /* 0x0000000800e77308 */ /* 0x0009e20000000800 */
[----:B-1----:R-:W-:-:S02]  /*3fb0*/  F2FP.PACK_AB R6, R205, R10 ;  /* 0x0000000acd06723e */ /* 0x002fc400000000ff */
[----:B------:R-:W-:Y:S01]  /*3fc0*/  MOV R11, R208 ;  /* 0x000000d0000b7202 */ /* 0x000fe20000000f00 */
[----:B---3--:R-:W-:Y:S02]  /*3fd0*/  IMAD.MOV.U32 R37, RZ, RZ, R40 ;  /* 0x000000ffff257224 */ /* 0x008fe400078e0028 */
[----:B------:R-:W1:Y:S01]  /*3fe0*/  LDSM.16.MT88.4 R40, [R218+0xb400] ;  /* 0x00b40000da28783b */ /* 0x000e620000004200 */
[----:B------:R-:W-:Y:S02]  /*3ff0*/  FFMA.FTZ R4, R125, c[0x0][0x23c], -R2 ;  /* 0x00008f007d047a23 */ /* 0x000fe40000010802 */
[----:B------:R-:W-:Y:S02]  /*4000*/  F2FP.PACK_AB R5, R37, R252 ;  /* 0x000000fc2505723e */ /* 0x000fe400000000ff */
[----:B------:R3:W-:Y:S01]  /*4010*/  MUFU.EX2 R206, R4 ;  /* 0x0000000400ce7308 */ /* 0x0007e20000000800 */
[----:B------:R-:W-:Y:S01]  /*4020*/  MOV R132, R37 ;  /* 0x0000002500847202 */ /* 0x000fe20000000f00 */
[----:B----4-:R-:W-:-:S06]  /*4030*/  FFMA.FTZ R8, R127, c[0x0][0x23c], -R0 ;  /* 0x00008f007f087a23 */ /* 0x010fcc0000010800 */
[----:B------:R4:W-:Y:S01]  /*4040*/  MUFU.EX2 R228, R8 ;  /* 0x0000000800e47308 */ /* 0x0009e20000000800 */
[----:B---3--:R-:W-:-:S07]  /*4050*/  FFMA.FTZ R4, R124, c[0x0][0x23c], -R2 ;  /* 0x00008f007c047a23 */ /* 0x008fce0000010802 */
[----:B------:R3:W1:Y:S01]  /*4060*/  MUFU.EX2 R204, R4 ;  /* 0x0000000400cc7308 */ /* 0x0006620000000800 */
[----:B----4-:R-:W-:-:S07]  /*4070*/  FFMA.FTZ R8, R149, c[0x0][0x23c], -R13 ;  /* 0x00008f0095087a23 */ /* 0x010fce000001080d */
[----:B------:R4:W-:Y:S01]  /*4080*/  MUFU.EX2 R226, R8 ;  /* 0x0000000800e27308 */ /* 0x0009e20000000800 */
[----:B---3--:R-:W-:Y:S01]  /*4090*/  FFMA.FTZ R4, R137, c[0x0][0x23c], -R0 ;  /* 0x00008f0089047a23 */ /* 0x008fe20000010800 */
[----:B-1----:R-:W-:Y:S02]  /*40a0*/  F2FP.PACK_AB R7, R204, R206 ;  /* 0x000000cecc07723e */ /* 0x002fe400000000ff */
[----:B------:R-:W-:-:S04]  /*40b0*/  MOV R137, R156 ;  /* 0x0000009c00897202 */ /* 0x000fc80000000f00 */
[----:B------:R1:W-:Y:S01]  /*40c0*/  MUFU.EX2 R230, R4 ;  /* 0x0000000400e67308 */ /* 0x0003e20000000800 */
[----:B----4-:R-:W-:-:S07]  /*40d0*/  FFMA.FTZ R8, R148, c[0x0][0x23c], -R13 ;  /* 0x00008f0094087a23 */ /* 0x010fce000001080d */
[----:B------:R3:W-:Y:S01]  /*40e0*/  MUFU.EX2 R227, R8 ;  /* 0x0000000800e37308 */ /* 0x0007e20000000800 */
[----:B-1----:R-:W-:Y:S01]  /*40f0*/  FFMA.FTZ R4, R133, c[0x0][0x23c], -R0 ;  /* 0x00008f0085047a23 */ /* 0x002fe20000010800 */
[----:B------:R-:W-:-:S06]  /*4100*/  MOV R133, R150 ;  /* 0x0000009600857202 */ /* 0x000fcc0000000f00 */
[----:B------:R1:W4:Y:S01]  /*4110*/  MUFU.EX2 R229, R4 ;  /* 0x0000000400e57308 */ /* 0x0003220000000800 */
[----:B---3--:R-:W-:Y:S01]  /*4120*/  FFMA.FTZ R8, R139, c[0x0][0x23c], -R13 ;  /* 0x00008f008b087a23 */ /* 0x008fe2000001080d */
[----:B------:R-:W-:-:S06]  /*4130*/  MOV R139, R204 ;  /* 0x000000cc008b7202 */ /* 0x000fcc0000000f00 */
[----:B------:R3:W-:Y:S01]  /*4140*/  MUFU.EX2 R225, R8 ;  /* 0x0000000800e17308 */ /* 0x0007e20000000800 */
[----:B-1----:R-:W-:-:S07]  /*4150*/  F2FP.PACK_AB R4, R180, R181 ;  /* 0x000000b5b404723e */ /* 0x002fce00000000ff */
[----:B--2---:R-:W-:Y:S01]  /*4160*/  HMMA.16816.F32 R160, R4, R24, R112 ;  /* 0x0000001804a0723c */ /* 0x004fe20000001870 */
[----:B---3--:R-:W-:Y:S01]  /*4170*/  FFMA.FTZ R8, R138, c[0x0][0x23c], -R13 ;  /* 0x00008f008a087a23 */ /* 0x008fe2000001080d */
[----:B------:R-:W-:-:S03]  /*4180*/  MOV R138, R205 ;  /* 0x000000cd008a7202 */ /* 0x000fc60000000f00 */
[----:B------:R1:W2:Y:S03]  /*4190*/  MUFU.EX2 R224, R8 ;  /* 0x0000000800e07308 */ /* 0x0002a60000000800 */
[C---:B------:R-:W-:Y:S08]  /*41a0*/  HMMA.16816.F32 R168, R4.reuse, R20, R108 ;  /* 0x0000001404a8723c */ /* 0x040ff0000000186c */
[----:B------:R-:W-:Y:S01]  /*41b0*/  HMMA.16816.F32 R156, R4, R16, R104 ;  /* 0x00000010049c723c */ /* 0x000fe20000001868 */
[----:B-1----:R-:W-:Y:S01]  /*41c0*/  FFMA.FTZ R8, R167, c[0x0][0x23c], -R12 ;  /* 0x00008f00a7087a23 */ /* 0x002fe2000001080c */
[----:B------:R-:W-:-:S06]  /*41d0*/  MOV R167, R207 ;  /* 0x000000cf00a77202 */ /* 0x000fcc0000000f00 */
[C---:B-----5:R-:W-:Y:S01]  /*41e0*/  HMMA.16816.F32 R124, R4.reuse, R28, R100 ;  /* 0x0000001c047c723c */ /* 0x060fe20000001864 */
[----:B------:R1:W-:Y:S07]  /*41f0*/  MUFU.EX2 R215, R8 ;  /* 0x0000000800d77308 */ /* 0x0003ee0000000800 */
[C---:B------:R-:W-:Y:S08]  /*4200*/  HMMA.16816.F32 R112, R4.reuse, R32, R96 ;  /* 0x000000200470723c */ /* 0x040ff00000001860 */
[----:B------:R-:W-:Y:S01]  /*4210*/  HMMA.16816.F32 R108, R4, R40, R92 ;  /* 0x00000028046c723c */ /* 0x000fe2000000185c */
[----:B-1----:R-:W-:Y:S01]  /*4220*/  FFMA.FTZ R8, R166, c[0x0][0x23c], -R12 ;  /* 0x00008f00a6087a23 */ /* 0x002fe2000001080c */
[----:B------:R-:W-:-:S03]  /*4230*/  MOV R166, R211 ;  /* 0x000000d300a67202 */ /* 0x000fc60000000f00 */
[----:B------:R1:W3:Y:S03]  /*4240*/  MUFU.EX2 R214, R8 ;  /* 0x0000000800d67308 */ /* 0x0002e60000000800 */
[C---:B------:R-:W-:Y:S08]  /*4250*/  HMMA.16816.F32 R148, R4.reuse, R26, R88 ;  /* 0x0000001a0494723c */ /* 0x040ff00000001858 */
[----:B------:R-:W-:Y:S01]  /*4260*/  HMMA.16816.F32 R104, R4, R22, R84 ;  /* 0x000000160468723c */ /* 0x000fe20000001854 */
[----:B-1----:R-:W-:-:S02]  /*4270*/  FFMA.FTZ R8, R164, c[0x0][0x23c], -R12 ;  /* 0x00008f00a4087a23 */ /* 0x002fc4000001080c */
[----:B------:R-:W-:-:S05]  /*4280*/  IMAD.MOV.U32 R164, RZ, RZ, R212 ;  /* 0x000000ffffa47224 */ /* 0x000fca00078e00d4 */
[C---:B------:R-:W-:Y:S01]  /*4290*/  HMMA.16816.F32 R100, R4.reuse, R18, R80 ;  /* 0x000000120464723c */ /* 0x040fe20000001850 */
[----:B------:R1:W-:Y:S07]  /*42a0*/  MUFU.EX2 R213, R8 ;  /* 0x0000000800d57308 */ /* 0x0003ee0000000800 */
[C---:B------:R-:W-:Y:S07]  /*42b0*/  HMMA.16816.F32 R96, R4.reuse, R30, R76 ;  /* 0x0000001e0460723c */ /* 0x040fee000000184c */
[----:B------:R-:W-:Y:S01]  /*42c0*/  MOV R79, R183 ;  /* 0x000000b7004f7202 */ /* 0x000fe20000000f00 */
[----:B------:R-:W-:Y:S01]  /*42d0*/  HMMA.16816.F32 R92, R4, R34, R72 ;  /* 0x00000022045c723c */ /* 0x000fe20000001848 */
[----:B-1----:R-:W-:Y:S01]  /*42e0*/  FFMA.FTZ R8, R165, c[0x0][0x23c], -R12 ;  /* 0x00008f00a5087a23 */ /* 0x002fe2000001080c */
[----:B------:R-:W-:Y:S01]  /*42f0*/  MOV R77, R181 ;  /* 0x000000b5004d7202 */ /* 0x000fe20000000f00 */
[----:B------:R-:W-:Y:S01]  /*4300*/  IMAD.MOV.U32 R78, RZ, RZ, R182 ;  /* 0x000000ffff4e7224 */ /* 0x000fe200078e00b6 */
[----:B------:R-:W-:Y:S01]  /*4310*/  MOV R76, R180 ;  /* 0x000000b4004c7202 */ /* 0x000fe20000000f00 */
[----:B------:R1:W-:Y:S01]  /*4320*/  MUFU.EX2 R212, R8 ;  /* 0x0000000800d47308 */ /* 0x0003e20000000800 */
[----:B------:R-:W-:-:S02]  /*4330*/  IMAD.MOV.U32 R165, RZ, RZ, R79 ;  /* 0x000000ffffa57224 */ /* 0x000fc400078e004f */
[----:B------:R-:W-:Y:S07]  /*4340*/  HMMA.16816.F32 R88, R4, R42, R64 ;  /* 0x0000002a0458723c */ /* 0x000fee0000001840 */
[----:B----4-:R-:W-:Y:S02]  /*4350*/  F2FP.PACK_AB R4, R229, R230 ;  /* 0x000000e6e504723e */ /* 0x010fe400000000ff */
[----:B------:R-:W-:Y:S02]  /*4360*/  F2FP.PACK_AB R5, R227, R226 ;  /* 0x000000e2e305723e */ /* 0x000fe400000000ff */
[----:B------:R-:W-:Y:S01]  /*4370*/  F2FP.PACK_AB R6, R228, R231 ;  /* 0x000000e7e406723e */ /* 0x000fe200000000ff */
[----:B-1----:R-:W-:Y:S01]  /*4380*/  FFMA.FTZ R8, R175, c[0x0][0x23c], -R2 ;  /* 0x00008f00af087a23 */ /* 0x002fe20000010802 */
[----:B--2---:R-:W-:-:S03]  /*4390*/  F2FP.PACK_AB R7, R224, R225 ;  /* 0x000000e1e007723e */ /* 0x004fc600000000ff */
[----:B------:R1:W-:Y:S04]  /*43a0*/  MUFU.EX2 R211, R8 ;  /* 0x0000000800d37308 */ /* 0x0003e80000000800 */
[C---:B------:R-:W-:Y:S08]  /*43b0*/  HMMA.16816.F32 R80, R4.reuse, R20, R60 ;  /* 0x000000140450723c */ /* 0x040ff0000000183c */
[----:B------:R-:W-:Y:S01]  /*43c0*/  HMMA.16816.F32 R60, R4, R26, R128 ;  /* 0x0000001a043c723c */ /* 0x000fe20000001880 */
[----:B-1----:R-:W-:-:S06]  /*43d0*/  FFMA.FTZ R8, R173, c[0x0][0x23c], -R2 ;  /* 0x00008f00ad087a23 */ /* 0x002fcc0000010802 */
[----:B------:R-:W-:Y:S01]  /*43e0*/  IMAD.MOV.U32 R130, RZ, RZ, R133 ;  /* 0x000000ffff827224 */ /* 0x000fe200078e0085 */
[----:B------:R1:W2:Y:S01]  /*43f0*/  MUFU.EX2 R210, R8 ;  /* 0x0000000800d27308 */ /* 0x0002a20000000800 */
[----:B------:R-:W-:Y:S01]  /*4400*/  IMAD.MOV.U32 R133, RZ, RZ, R209 ;  /* 0x000000ffff857224 */ /* 0x000fe200078e00d1 */
[----:B------:R-:W-:Y:S01]  /*4410*/  HMMA.16816.F32 R84, R4, R24, R68 ;  /* 0x000000180454723c */ /* 0x000fe20000001844 */
[----:B------:R-:W-:Y:S01]  /*4420*/  IMAD.MOV.U32 R129, RZ, RZ, R206 ;  /* 0x000000ffff817224 */ /* 0x000fe200078e00ce */
[----:B------:R-:W-:Y:S01]  /*4430*/  MOV R131, R36 ;  /* 0x0000002400837202 */ /* 0x000fe20000000f00 */
[----:B------:R-:W4:Y:S01]  /*4440*/  LDSM.16.MT88.4 R24, [R216+0x9800] ;  /* 0x00980000d818783b */ /* 0x000f220000004200 */
[----:B------:R-:W-:-:S03]  /*4450*/  MOV R128, R137 ;  /* 0x0000008900807202 */ /* 0x000fc60000000f00 */
[----:B------:R-:W-:Y:S01]  /*4460*/  LDSM.16.MT88.4 R36, [R218+0xb800] ;  /* 0x00b80000da24783b */ /* 0x000fe20000004200 */
[----:B------:R-:W-:Y:S01]  /*4470*/  HMMA.16816.F32 R64, R4, R32, R48 ;  /* 0x000000200440723c */ /* 0x000fe20000001830 */
[----:B-1----:R-:W-:-:S07]  /*4480*/  FFMA.FTZ R8, R172, c[0x0][0x23c], -R2 ;  /* 0x00008f00ac087a23 */ /* 0x002fce0000010802 */
[C---:B------:R-:W-:Y:S01]  /*4490*/  HMMA.16816.F32 R72, R4.reuse, R16, R56 ;  /* 0x000000100448723c */ /* 0x040fe20000001838 */
[----:B------:R1:W-:Y:S07]  /*44a0*/  MUFU.EX2 R208, R8 ;  /* 0x0000000800d07308 */ /* 0x0003ee0000000800 */
[C---:B------:R-:W-:Y:S08]  /*44b0*/  HMMA.16816.F32 R68, R4.reuse, R28, R52 ;  /* 0x0000001c0444723c */ /* 0x040ff00000001834 */
[----:B------:R-:W-:Y:S01]  /*44c0*/  HMMA.16816.F32 R180, R4, R40, R44 ;  /* 0x0000002804b4723c */ /* 0x000fe2000000182c */
[----:B-1----:R-:W-:-:S04]  /*44d0*/  FFMA.FTZ R8, R174, c[0x0][0x23c], -R2 ;  /* 0x00008f00ae087a23 */ /* 0x002fc80000010802 */
[----:B------:R1:W5:Y:S03]  /*44e0*/  MUFU.EX2 R209, R8 ;  /* 0x0000000800d17308 */ /* 0x0003660000000800 */
[C---:B------:R-:W-:Y:S01]  /*44f0*/  HMMA.16816.F32 R48, R4.reuse, R18, R116 ;  /* 0x000000120430723c */ /* 0x040fe20000001874 */
[----:B------:R-:W2:Y:S07]  /*4500*/  LDSM.16.MT88.4 R16, [R218+0x9800] ;  /* 0x00980000da10783b */ /* 0x000eae0000004200 */
[----:B------:R-:W-:Y:S01]  /*4510*/  HMMA.16816.F32 R52, R4, R22, R120 ;  /* 0x000000160434723c */ /* 0x000fe20000001878 */
[----:B------:R-:W4:Y:S01]  /*4520*/  LDSM.16.MT88.4 R20, [R216+0xa800] ;  /* 0x00a80000d814783b */ /* 0x000f220000004200 */
[----:B-1----:R-:W-:-:S05]  /*4530*/  FFMA.FTZ R8, R178, c[0x0][0x23c], -R0 ;  /* 0x00008f00b2087a23 */ /* 0x002fca0000010800 */
[----:B------:R-:W-:Y:S01]  /*4540*/  MOV R123, R77 ;  /* 0x0000004d007b7202 */ /* 0x000fe20000000f00 */
[----:B------:R-:W-:Y:S01]  /*4550*/  HMMA.16816.F32 R44, R4, R30, R140 ;  /* 0x0000001e042c723c */ /* 0x000fe2000000188c */
[----:B------:R-:W1:Y:S01]  /*4560*/  LDSM.16.MT88.4 R28, [R218+0xa800] ;  /* 0x00a80000da1c783b */ /* 0x000e620000004200 */
[----:B------:R3:W-:Y:S01]  /*4570*/  MUFU.EX2 R207, R8 ;  /* 0x0000000800cf7308 */ /* 0x0007e20000000800 */
[----:B------:R-:W-:-:S05]  /*4580*/  IMAD.MOV.U32 R122, RZ, RZ, R76 ;  /* 0x000000ffff7a7224 */ /* 0x000fca00078e004c */
[C---:B------:R-:W-:Y:S01]  /*4590*/  HMMA.16816.F32 R56, R4.reuse, R34, R144 ;  /* 0x000000220438723c */ /* 0x040fe20000001890 */
[----:B------:R-:W1:Y:S07]  /*45a0*/  LDSM.16.MT88.4 R32, [R216+0xb800] ;  /* 0x00b80000d820783b */ /* 0x000e6e0000004200 */
[----:B------:R-:W-:Y:S01]  /*45b0*/  HMMA.16816.F32 R40, R4, R42, R152 ;  /* 0x0000002a0428723c */ /* 0x000fe20000001898 */
[----:B------:R-:W-:Y:S01]  /*45c0*/  LDSM.16.MT88.4 R152, [R216+0x9c00] ;  /* 0x009c0000d898783b */ /* 0x000fe20000004200 */
[----:B---3--:R-:W-:-:S04]  /*45d0*/  FFMA.FTZ R8, R179, c[0x0][0x23c], -R0 ;  /* 0x00008f00b3087a23 */ /* 0x008fc80000010800 */
[----:B------:R3:W1:Y:S01]  /*45e0*/  MUFU.EX2 R206, R8 ;  /* 0x0000000800ce7308 */ /* 0x0006620000000800 */
[----:B------:R-:W-:Y:S02]  /*45f0*/  F2FP.PACK_AB R4, R214, R215 ;  /* 0x000000d7d604723e */ /* 0x000fe400000000ff */
[----:B--2---:R-:W-:Y:S02]  /*4600*/  F2FP.PACK_AB R5, R210, R211 ;  /* 0x000000d3d205723e */ /* 0x004fe400000000ff */
[----:B------:R-:W-:Y:S02]  /*4610*/  F2FP.PACK_AB R6, R212, R213 ;  /* 0x000000d5d406723e */ /* 0x000fe400000000ff */
[----:B-----5:R-:W-:-:S07]  /*4620*/  F2FP.PACK_AB R7, R209, R208 ;  /* 0x000000d0d107723e */ /* 0x020fce00000000ff */
[----:B----4-:R-:W-:Y:S01]  /*4630*/  HMMA.16816.F32 R140, R4, R24, R160 ;  /* 0x00000018048c723c */ /* 0x010fe200000018a0 */
[----:B---3--:R-:W-:-:S04]  /*4640*/  FFMA.FTZ R8, R176, c[0x0][0x23c], -R0 ;  /* 0x00008f00b0087a23 */ /* 0x008fc80000010800 */
[----:B------:R2:W-:Y:S03]  /*4650*/  MUFU.EX2 R205, R8 ;  /* 0x0000000800cd7308 */ /* 0x0005e60000000800 */
[C---:B------:R-:W-:Y:S08]  /*4660*/  HMMA.16816.F32 R168, R4.reuse, R16, R168 ;  /* 0x0000001004a8723c */ /* 0x040ff000000018a8 */
[----:B------:R-:W-:Y:S01]  /*4670*/  HMMA.16816.F32 R172, R4, R20, R156 ;  /* 0x0000001404ac723c */ /* 0x000fe2000000189c */
[----:B--2---:R-:W-:-:S07]  /*4680*/  FFMA.FTZ R8, R177, c[0x0][0x23c], -R0 ;  /* 0x00008f00b1087a23 */ /* 0x004fce0000010800 */
[C---:B-1----:R-:W-:Y:S01]  /*4690*/  HMMA.16816.F32 R124, R4.reuse, R28, R124 ;  /* 0x0000001c047c723c */ /* 0x042fe2000000187c */
[----:B------:R1:W-:Y:S07]  /*46a0*/  MUFU.EX2 R204, R8 ;  /* 0x0000000800cc7308 */ /* 0x0003ee0000000800 */
[C---:B------:R-:W-:Y:S08]  /*46b0*/  HMMA.16816.F32 R112, R4.reuse, R32, R112 ;  /* 0x000000200470723c */ /* 0x040ff00000001870 */
[----:B------:R-:W-:Y:S01]  /*46c0*/  HMMA.16816.F32 R176, R4, R36, R108 ;  /* 0x0000002404b0723c */ /* 0x000fe2000000186c */
[----:B------:R-:W-:Y:S01]  /*46d0*/  LDSM.16.MT88.4 R108, [R218+0xac00] ;  /* 0x00ac0000da6c783b */ /* 0x000fe20000004200 */
[----:B-1----:R-:W-:-:S04]  /*46e0*/  FFMA.FTZ R8, R186, c[0x0][0x23c], -R13 ;  /* 0x00008f00ba087a23 */ /* 0x002fc8000001080d */
[----:B------:R1:W-:Y:S02]  /*46f0*/  MUFU.EX2 R186, R8 ;  /* 0x0000000800ba7308 */ /* 0x0003e40000000800 */
[C---:B------:R-:W-:Y:S08]  /*4700*/  HMMA.16816.F32 R148, R4.reuse, R26, R148 ;  /* 0x0000001a0494723c */ /* 0x040ff00000001894 */
[----:B------:R-:W-:Y:S01]  /*4710*/  HMMA.16816.F32 R100, R4, R22, R100 ;  /* 0x000000160464723c */ /* 0x000fe20000001864 */
[----:B-1----:R-:W-:-:S02]  /*4720*/  FFMA.FTZ R8, R187, c[0x0][0x23c], -R13 ;  /* 0x00008f00bb087a23 */ /* 0x002fc4000001080d */
[----:B------:R-:W-:-:S05]  /*4730*/  IMAD.MOV.U32 R187, RZ, RZ, R139 ;  /* 0x000000ffffbb7224 */ /* 0x000fca00078e008b */
[C---:B------:R-:W-:Y:S01]  /*4740*/  HMMA.16816.F32 R116, R4.reuse, R34, R92 ;  /* 0x000000220474723c */ /* 0x040fe2000000185c */
[----:B------:R1:W2:Y:S07]  /*4750*/  MUFU.EX2 R139, R8 ;  /* 0x00000008008b7308 */ /* 0x0002ae0000000800 */
[----:B------:R-:W-:Y:S01]  /*4760*/  HMMA.16816.F32 R144, R4, R38, R88 ;  /* 0x000000260490723c */ /* 0x000fe20000001858 */
[----:B-1----:R-:W-:Y:S01]  /*4770*/  FFMA.FTZ R8, R184, c[0x0][0x23c], -R13 ;  /* 0x00008f00b8087a23 */ /* 0x002fe2000001080d */
[----:B------:R-:W-:-:S03]  /*4780*/  MOV R184, R138 ;  /* 0x0000008a00b87202 */ /* 0x000fc60000000f00 */
[----:B------:R1:W-:Y:S02]  /*4790*/  MUFU.EX2 R138, R8 ;  /* 0x00000008008a7308 */ /* 0x0003e40000000800 */
[----:B-1----:R-:W-:Y:S01]  /*47a0*/  FFMA.FTZ R8, R185, c[0x0][0x23c], -R13 ;  /* 0x00008f00b9087a23 */ /* 0x002fe2000001080d */
[----:B------:R-:W-:Y:S02]  /*47b0*/  MOV R185, R129 ;  /* 0x0000008100b97202 */ /* 0x000fe40000000f00 */
[----:B------:R-:W-:-:S03]  /*47c0*/  MOV R129, R78 ;  /* 0x0000004e00817202 */ /* 0x000fc60000000f00 */
[----:B------:R1:W3:Y:S01]  /*47d0*/  MUFU.EX2 R137, R8 ;  /* 0x0000000800897308 */ /* 0x0002e20000000800 */
[C---:B------:R-:W-:Y:S08]  /*47e0*/  HMMA.16816.F32 R76, R4.reuse, R18, R104 ;  /* 0x00000012044c723c */ /* 0x040ff00000001868 */
[----:B------:R-:W-:Y:S01]  /*47f0*/  HMMA.16816.F32 R104, R4, R30, R96 ;  /* 0x0000001e0468723c */ /* 0x000fe20000001860 */
[----:B------:R-:W-:Y:S01]  /*4800*/  LDSM.16.MT88.4 R96, [R216+0xac00] ;  /* 0x00ac0000d860783b */ /* 0x000fe20000004200 */
[----:B-1----:R-:W-:Y:S01]  /*4810*/  FFMA.FTZ R8, R188, c[0x0][0x23c], -R12 ;  /* 0x00008f00bc087a23 */ /* 0x002fe2000001080c */
[----:B------:R-:W-:Y:S01]  /*4820*/  MOV R188, R10 ;  /* 0x0000000a00bc7202 */ /* 0x000fe20000000f00 */
[----:B------:R-:W-:Y:S01]  /*4830*/  IMAD.MOV.U32 R10, RZ, RZ, R11 ;  /* 0x000000ffff0a7224 */ /* 0x000fe200078e000b */
[----:B------:R-:W-:-:S02]  /*4840*/  MOV R11, R133 ;  /* 0x00000085000b7202 */ /* 0x000fc40000000f00 */
[----:B------:R1:W-:Y:S01]  /*4850*/  MUFU.EX2 R133, R8 ;  /* 0x0000000800857308 */ /* 0x0003e20000000800 */
[----:B------:R-:W-:Y:S02]  /*4860*/  F2FP.PACK_AB R4, R206, R207 ;  /* 0x000000cfce04723e */ /* 0x000fe400000000ff */
[----:B--2---:R-:W-:Y:S02]  /*4870*/  F2FP.PACK_AB R5, R139, R186 ;  /* 0x000000ba8b05723e */ /* 0x004fe400000000ff */
[----:B------:R-:W-:Y:S02]  /*4880*/  F2FP.PACK_AB R6, R204, R205 ;  /* 0x000000cdcc06723e */ /* 0x000fe400000000ff */
[----:B---3--:R-:W-:-:S07]  /*4890*/  F2FP.PACK_AB R7, R137, R138 ;  /* 0x0000008a8907723e */ /* 0x008fce00000000ff */
[----:B------:R-:W-:Y:S01]  /*48a0*/  HMMA.16816.F32 R160, R4, R24, R84 ;  /* 0x0000001804a0723c */ /* 0x000fe20000001854 */
[----:B-1----:R-:W-:Y:S01]  /*48b0*/  FFMA.FTZ R8, R189, c[0x0][0x23c], -R12 ;  /* 0x00008f00bd087a23 */ /* 0x002fe2000001080c */
[----:B------:R-:W-:-:S03]  /*48c0*/  MOV R189, R132 ;  /* 0x0000008400bd7202 */ /* 0x000fc60000000f00 */
[----:B------:R1:W2:Y:S03]  /*48d0*/  MUFU.EX2 R132, R8 ;  /* 0x0000000800847308 */ /* 0x0002a60000000800 */
[C---:B------:R-:W-:Y:S08]  /*48e0*/  HMMA.16816.F32 R84, R4.reuse, R20, R72 ;  /* 0x000000140454723c */ /* 0x040ff00000001848 */
[----:B------:R-:W-:Y:S01]  /*48f0*/  HMMA.16816.F32 R52, R4, R18, R52 ;  /* 0x000000120434723c */ /* 0x000fe20000001834 */
[----:B-1----:R-:W-:Y:S01]  /*4900*/  FFMA.FTZ R8, R190, c[0x0][0x23c], -R12 ;  /* 0x00008f00be087a23 */ /* 0x002fe2000001080c */
[----:B------:R-:W-:-:S06]  /*4910*/  MOV R190, R165 ;  /* 0x000000a500be7202 */ /* 0x000fcc0000000f00 */
[C---:B------:R-:W-:Y:S01]  /*4920*/  HMMA.16816.F32 R56, R4.reuse, R34, R56 ;  /* 0x000000220438723c */ /* 0x040fe20000001838 */
[----:B------:R1:W-:Y:S06]  /*4930*/  MUFU.EX2 R21, R8 ;  /* 0x0000000800157308 */ /* 0x0003ec0000000800 */
[----:B------:R-:W-:Y:S01]  /*4940*/  IMAD.MOV.U32 R35, RZ, RZ, R234 ;  /* 0x000000ffff237224 */ /* 0x000fe200078e00ea */
[----:B------:R-:W-:Y:S01]  /*4950*/  HMMA.16816.F32 R60, R4, R26, R60 ;  /* 0x0000001a043c723c */ /* 0x000fe2000000183c */
[----:B------:R-:W-:-:S07]  /*4960*/  MOV R34, R232 ;  /* 0x000000e800227202 */ /* 0x000fce0000000f00 */
[----:B------:R-:W-:Y:S01]  /*4970*/  HMMA.16816.F32 R24, R4, R16, R80 ;  /* 0x000000100418723c */ /* 0x000fe20000001850 */
[----:B------:R-:W3:Y:S01]  /*4980*/  LDSM.16.MT88.4 R80, [R218+0x9c00] ;  /* 0x009c0000da50783b */ /* 0x000ee20000004200 */
[----:B-1----:R-:W-:Y:S01]  /*4990*/  FFMA.FTZ R8, R191, c[0x0][0x23c], -R12 ;  /* 0x00008f00bf087a23 */ /* 0x002fe2000001080c */
[----:B------:R-:W-:-:S03]  /*49a0*/  MOV R191, R233 ;  /* 0x000000e900bf7202 */ /* 0x000fc60000000f00 */
[----:B------:R1:W4:Y:S02]  /*49b0*/  MUFU.EX2 R233, R8 ;  /* 0x0000000800e97308 */ /* 0x0003240000000800 */
[C---:B------:R-:W-:Y:S07]  /*49c0*/  HMMA.16816.F32 R64, R4.reuse, R32, R64 ;  /* 0x000000200440723c */ /* 0x040fee0000001840 */
[----:B------:R-:W-:Y:S01]  /*49d0*/  IMAD.MOV.U32 R33, RZ, RZ, R166 ;  /* 0x000000ffff217224 */ /* 0x000fe200078e00a6 */
[----:B------:R-:W-:Y:S01]  /*49e0*/  MOV R32, R167 ;  /* 0x000000a700207202 */ /* 0x000fe20000000f00 */
[----:B------:R-:W-:Y:S04]  /*49f0*/  HMMA.16816.F32 R48, R4, R22, R48 ;  /* 0x000000160430723c */ /* 0x000fe80000001830 */
[----:B------:R-:W-:-:S02]  /*4a00*/  FADD.FTZ R9, R9, R32 ;  /* 0x0000002009097221 */ /* 0x000fc40000010000 */
[----:B-1----:R-:W-:Y:S01]  /*4a10*/  FFMA.FTZ R8, R192, c[0x0][0x23c], -R2 ;  /* 0x00008f00c0087a23 */ /* 0x002fe20000010802 */
[----:B------:R-:W-:Y:S01]  /*4a20*/  MOV R192, R164 ;  /* 0x000000a400c07202 */ /* 0x000fe20000000f00 */
[C---:B------:R-:W-:Y:S01]  /*4a30*/  HMMA.16816.F32 R156, R4.reuse, R28, R68 ;  /* 0x0000001c049c723c */ /* 0x040fe20000001844 */
[----:B------:R-:W-:Y:S01]  /*4a40*/  MOV R22, R123 ;  /* 0x0000007b00167202 */ /* 0x000fe20000000f00 */
[----:B------:R1:W-:Y:S01]  /*4a50*/  MUFU.EX2 R20, R8 ;  /* 0x0000000800147308 */ /* 0x0003e20000000800 */
[----:B------:R-:W-:Y:S02]  /*4a60*/  IMAD.MOV.U32 R23, RZ, RZ, R122 ;  /* 0x000000ffff177224 */ /* 0x000fe400078e007a */
[----:B------:R-:W-:Y:S02]  /*4a70*/  LDSM.16.MT88.4 R120, [R216+0xbc00] ;  /* 0x00bc0000d878783b */ /* 0x000fe40000004200 */
[----:B------:R-:W-:Y:S01]  /*4a80*/  IMAD.MOV.U32 R29, RZ, RZ, R128 ;  /* 0x000000ffff1d7224 */ /* 0x000fe200078e0080 */
[----:B------:R-:W-:Y:S01]  /*4a90*/  HMMA.16816.F32 R44, R4, R30, R44 ;  /* 0x0000001e042c723c */ /* 0x000fe2000000182c */
[----:B------:R-:W-:-:S02]  /*4aa0*/  MOV R28, R129 ;  /* 0x00000081001c7202 */ /* 0x000fc40000000f00 */
[----:B--2---:R-:W-:-:S04]  /*4ab0*/  F2FP.PACK_AB R128, R132, R133 ;  /* 0x000000858480723e */ /* 0x004fc800000000ff */
[----:B------:R-:W-:Y:S01]  /*4ac0*/  IMAD.MOV.U32 R31, RZ, RZ, R130 ;  /* 0x000000ffff1f7224 */ /* 0x000fe200078e0082 */
[C---:B------:R-:W-:Y:S01]  /*4ad0*/  HMMA.16816.F32 R164, R4.reuse, R36, R180 ;  /* 0x0000002404a4723c */ /* 0x040fe200000018b4 */
[----:B------:R-:W-:Y:S01]  /*4ae0*/  MOV R30, R131 ;  /* 0x00000083001e7202 */ /* 0x000fe20000000f00 */
[--C-:B-1----:R-:W-:Y:S01]  /*4af0*/  FFMA.FTZ R8, R194, c[0x0][0x23c], -R2.reuse ;  /* 0x00008f00c2087a23 */ /* 0x102fe20000010802 */
[----:B------:R-:W-:Y:S01]  /*4b00*/  MOV R194, R10 ;  /* 0x0000000a00c27202 */ /* 0x000fe20000000f00 */
[----:B------:R-:W-:Y:S01]  /*4b10*/  FADD.FTZ R9, R31, R9 ;  /* 0x000000091f097221 */ /* 0x000fe20000010000 */
[----:B----4-:R-:W-:Y:S01]  /*4b20*/  F2FP.PACK_AB R130, R233, R21 ;  /* 0x00000015e982723e */ /* 0x010fe200000000ff */
[----:B------:R1:W2:Y:S02]  /*4b30*/  MUFU.EX2 R19, R8 ;  /* 0x0000000800137308 */ /* 0x0002a40000000800 */
[----:B------:R-:W-:Y:S01]  /*4b40*/  HMMA.16816.F32 R40, R4, R38, R40 ;  /* 0x000000260428723c */ /* 0x000fe20000001828 */
[----:B------:R-:W4:Y:S01]  /*4b50*/  LDSM.16.MT88.4 R4, [R218+0xbc00] ;  /* 0x00bc0000da04783b */ /* 0x000f220000004200 */
[--C-:B-1----:R-:W-:Y:S01]  /*4b60*/  FFMA.FTZ R8, R193, c[0x0][0x23c], -R2.reuse ;  /* 0x00008f00c1087a23 */ /* 0x102fe20000010802 */
[----:B------:R-:W-:Y:S01]  /*4b70*/  MOV R193, R11 ;  /* 0x0000000b00c17202 */ /* 0x000fe20000000f00 */
[----:B------:R-:W-:Y:S01]  /*4b80*/  FFMA.FTZ R2, R195, c[0x0][0x23c], -R2 ;  /* 0x00008f00c3027a23 */ /* 0x000fe20000010802 */
[----:B------:R-:W-:Y:S01]  /*4b90*/  MOV R195, R14 ;  /* 0x0000000e00c37202 */ /* 0x000fe20000000f00 */
[----:B------:R1:W-:Y:S01]  /*4ba0*/  MUFU.EX2 R18, R8 ;  /* 0x0000000800127308 */ /* 0x0003e20000000800 */
[----:B--2---:R-:W-:-:S07]  /*4bb0*/  F2FP.PACK_AB R129, R19, R20 ;  /* 0x000000141381723e */ /* 0x004fce00000000ff */
[----:B------:R2:W5:Y:S01]  /*4bc0*/  MUFU.EX2 R234, R2 ;  /* 0x0000000200ea7308 */ /* 0x0005620000000800 */
[----:B-1----:R-:W-:Y:S01]  /*4bd0*/  MOV R8, R15 ;  /* 0x0000000f00087202 */ /* 0x002fe20000000f00 */
[----:B--2---:R-:W-:Y:S01]  /*4be0*/  FFMA.FTZ R2, R197, c[0x0][0x23c], -R0 ;  /* 0x00008f00c5027a23 */ /* 0x004fe20000010800 */
[----:B-----5:R-:W-:-:S05]  /*4bf0*/  F2FP.PACK_AB R131, R234, R18 ;  /* 0x00000012ea83723e */ /* 0x020fca00000000ff */
[----:B------:R1:W-:Y:S02]  /*4c00*/  MUFU.EX2 R17, R2 ;  /* 0x0000000200117308 */ /* 0x0003e40000000800 */
[C---:B---3--:R-:W-:Y:S08]  /*4c10*/  HMMA.16816.F32 R72, R128.reuse, R80, R168 ;  /* 0x000000508048723c */ /* 0x048ff000000018a8 */
[----:B------:R-:W-:Y:S01]  /*4c20*/  HMMA.16816.F32 R92, R128, R98, R100 ;  /* 0x00000062805c723c */ /* 0x000fe20000001864 */
[----:B-1----:R-:W-:-:S04]  /*4c30*/  FFMA.FTZ R2, R196, c[0x0][0x23c], -R0 ;  /* 0x00008f00c4027a23 */ /* 0x002fc80000010800 */
[----:B------:R1:W2:Y:S03]  /*4c40*/  MUFU.EX2 R16, R2 ;  /* 0x0000000200107308 */ /* 0x0002a60000000800 */
[C---:B------:R-:W-:Y:S08]  /*4c50*/  HMMA.16816.F32 R100, R128.reuse, R108, R124 ;  /* 0x0000006c8064723c */ /* 0x040ff0000000187c */
[----:B----4-:R-:W-:Y:S01]  /*4c60*/  HMMA.16816.F32 R124, R128, R4, R176 ;  /* 0x00000004807c723c */ /* 0x010fe200000018b0 */
[--C-:B-1----:R-:W-:Y:S01]  /*4c70*/  FFMA.FTZ R2, R198, c[0x0][0x23c], -R0.reuse ;  /* 0x00008f00c6027a23 */ /* 0x102fe20000010800 */
[----:B--2---:R-:W-:Y:S01]  /*4c80*/  F2FP.PACK_AB R168, R16, R17 ;  /* 0x0000001110a8723e */ /* 0x004fe200000000ff */
[----:B------:R-:W-:-:S05]  /*4c90*/  FFMA.FTZ R0, R199, c[0x0][0x23c], -R0 ;  /* 0x00008f00c7007a23 */ /* 0x000fca0000010800 */
[C---:B------:R-:W-:Y:S01]  /*4ca0*/  HMMA.16816.F32 R140, R128.reuse, R152, R140 ;  /* 0x00000098808c723c */ /* 0x040fe2000000188c */
[----:B------:R1:W-:Y:S07]  /*4cb0*/  MUFU.EX2 R15, R2 ;  /* 0x00000002000f7308 */ /* 0x0003ee0000000800 */
[C---:B------:R-:W-:Y:S01]  /*4cc0*/  HMMA.16816.F32 R148, R128.reuse, R154, R148 ;  /* 0x0000009a8094723c */ /* 0x040fe20000001894 */
[----:B------:R2:W3:Y:S07]  /*4cd0*/  MUFU.EX2 R14, R0 ;  /* 0x00000000000e7308 */ /* 0x0004ee0000000800 */
[----:B------:R-:W-:Y:S01]  /*4ce0*/  HMMA.16816.F32 R76, R128, R82, R76 ;  /* 0x00000052804c723c */ /* 0x000fe2000000184c */
[----:B-1----:R-:W-:-:S04]  /*4cf0*/  FADD.FTZ R2, R35, R34 ;  /* 0x0000002223027221 */ /* 0x002fc80000010000 */
[----:B------:R-:W-:-:S03]  /*4d00*/  FADD.FTZ R2, R192, R2 ;  /* 0x00000002c0027221 */ /* 0x000fc60000010000 */
[C---:B------:R-:W-:Y:S01]  /*4d10*/  HMMA.16816.F32 R88, R128.reuse, R96, R172 ;  /* 0x000000608058723c */ /* 0x040fe200000018ac */
[----:B--2---:R-:W-:Y:S01]  /*4d20*/  FFMA.FTZ R0, R201, c[0x0][0x23c], -R13 ;  /* 0x00008f00c9007a23 */ /* 0x004fe2000001080d */
[----:B---3--:R-:W-:Y:S01]  /*4d30*/  F2FP.PACK_AB R170, R14, R15 ;  /* 0x0000000f0eaa723e */ /* 0x008fe200000000ff */
[----:B------:R-:W-:Y:S02]  /*4d40*/  FADD.FTZ R2, R28, R2 ;  /* 0x000000021c027221 */ /* 0x000fe40000010000 */
[----:B------:R1:W-:Y:S02]  /*4d50*/  MUFU.EX2 R12, R0 ;  /* 0x00000000000c7308 */ /* 0x0003e40000000800 */
[----:B------:R-:W-:Y:S01]  /*4d60*/  FADD.FTZ R2, R226, R2 ;  /* 0x00000002e2027221 */ /* 0x000fe20000010000 */
[----:B------:R-:W-:Y:S03]  /*4d70*/  HMMA.16816.F32 R104, R128, R110, R104 ;  /* 0x0000006e8068723c */ /* 0x000fe60000001868 */
[----:B------:R-:W-:-:S05]  /*4d80*/  FADD.FTZ R2, R227, R2 ;  /* 0x00000002e3027221 */ /* 0x000fca0000010000 */
[----:B------:R-:W-:Y:S01]  /*4d90*/  HMMA.16816.F32 R112, R128, R120, R112 ;  /* 0x000000788070723c */ /* 0x000fe20000001870 */
[----:B-1----:R-:W-:-:S07]  /*4da0*/  FFMA.FTZ R0, R203, c[0x0][0x23c], -R13 ;  /* 0x00008f00cb007a23 */ /* 0x002fce000001080d */
[C---:B------:R-:W-:Y:S01]  /*4db0*/  HMMA.16816.F32 R116, R128.reuse, R122, R116 ;  /* 0x0000007a8074723c */ /* 0x040fe20000001874 */
[----:B------:R1:W2:Y:S07]  /*4dc0*/  MUFU.EX2 R11, R0 ;  /* 0x00000000000b7308 */ /* 0x0002ae0000000800 */
[----:B------:R-:W-:Y:S01]  /*4dd0*/  HMMA.16816.F32 R128, R128, R6, R144 ;  /* 0x000000068080723c */ /* 0x000fe20000001890 */
[----:B-1----:R-:W-:Y:S01]  /*4de0*/  FFMA.FTZ R0, R200, c[0x0][0x23c], -R13 ;  /* 0x00008f00c8007a23 */ /* 0x002fe2000001080d */
[----:B--2---:R-:W-:-:S03]  /*4df0*/  F2FP.PACK_AB R169, R11, R12 ;  /* 0x0000000c0ba9723e */ /* 0x004fc600000000ff */
[----:B------:R1:W-:Y:S02]  /*4e00*/  MUFU.EX2 R10, R0 ;  /* 0x00000000000a7308 */ /* 0x0003e40000000800 */
[----:B-1----:R-:W-:-:S06]  /*4e10*/  FFMA.FTZ R0, R202, c[0x0][0x23c], -R13 ;  /* 0x00008f00ca007a23 */ /* 0x002fcc000001080d */
[----:B------:R1:W2:Y:S02]  /*4e20*/  MUFU.EX2 R232, R0 ;  /* 0x0000000000e87308 */ /* 0x0002a40000000800 */
[----:B-1----:R-:W-:Y:S01]  /*4e30*/  FADD.FTZ R0, R8, R195 ;  /* 0x000000c308007221 */ /* 0x002fe20000010000 */
[----:B--2---:R-:W-:Y:S01]  /*4e40*/  F2FP.PACK_AB R171, R232, R10 ;  /* 0x0000000ae8ab723e */ /* 0x004fe200000000ff */
[----:B------:R-:W-:Y:S02]  /*4e50*/  FADD.FTZ R8, R194, R193 ;  /* 0x000000c1c2087221 */ /* 0x000fe40000010000 */
[----:B------:R-:W-:Y:S02]  /*4e60*/  FADD.FTZ R0, R33, R0 ;  /* 0x0000000021007221 */ /* 0x000fe40000010000 */
[----:B------:R-:W-:Y:S02]  /*4e70*/  FADD.FTZ R8, R30, R8 ;  /* 0x000000081e087221 */ /* 0x000fe40000010000 */
[----:B------:R-:W-:Y:S01]  /*4e80*/  FADD.FTZ R0, R191, R0 ;  /* 0x00000000bf007221 */ /* 0x000fe20000010000 */
[----:B------:R-:W-:Y:S03]  /*4e90*/  HMMA.16816.F32 R164, R168, R4, R164 ;  /* 0x00000004a8a4723c */ /* 0x000fe600000018a4 */
[----:B------:R-:W-:-:S04]  /*4ea0*/  FADD.FTZ R0, R230, R0 ;  /* 0x00000000e6007221 */ /* 0x000fc80000010000 */
        /* <DEDUP_REMOVED lines=55> */
[----:B------:R-:W-:Y:S02]  /*5220*/  FADD.FTZ R232, R232, R4 ;  /* 0x00000004e8e87221 */ /* 0x000fe40000010000 */
[----:B------:R-:W-:Y:S02]  /*5230*/  FADD.FTZ R233, R233, R2 ;  /* 0x00000002e9e97221 */ /* 0x000fe40000010000 */
[----:B------:R-:W-:Y:S01]  /*5240*/  FADD.FTZ R234, R234, R0 ;  /* 0x00000000eaea7221 */ /* 0x000fe20000010000 */
[----:B------:R-:W-:Y:S05]  /*5250*/  @!P5 BRA `(.L_x_59) ;  /* 0x000032900000d947 */ /* 0x000fea0003800000 */
[----:B------:R-:W-:Y:S01]  /*5260*/  LEA.HI.SX32 R223, R223, 0xfffffffe, 0x1a ;  /* 0xfffffffedfdf7811 */ /* 0x000fe200078fd2ff */
[----:B------:R-:W-:Y:S01]  /*5270*/  IMAD.MOV.U32 R137, RZ, RZ, R135 ;  /* 0x000000ffff897224 */ /* 0x000fe200078e0087 */
[----:B------:R-:W-:Y:S01]  /*5280*/  MOV R139, R3 ;  /* 0x00000003008b7202 */ /* 0x000fe20000000f00 */
[----:B------:R-:W-:Y:S01]  /*5290*/  IMAD.MOV.U32 R132, RZ, RZ, R136 ;  /* 0x000000ffff847224 */ /* 0x000fe200078e0088 */
[----:B------:R-:W-:Y:S01]  /*52a0*/  ISETP.GE.AND P4, PT, R236, c[0x0][0x220], PT ;  /* 0x00008800ec007a0c */ /* 0x000fe20003f86270 */
[----:B------:R-:W-:Y:S01]  /*52b0*/  IMAD.MOV.U32 R138, RZ, RZ, R134 ;  /* 0x000000ffff8a7224 */ /* 0x000fe200078e0086 */
[----:B------:R-:W-:-:S02]  /*52c0*/  ISETP.GE.AND P3, PT, R249, c[0x0][0x220], PT ;  /* 0x00008800f9007a0c */ /* 0x000fc40003f66270 */
[----:B------:R-:W-:Y:S02]  /*52d0*/  ISETP.GE.AND P2, PT, R250, c[0x0][0x220], PT ;  /* 0x00008800fa007a0c */ /* 0x000fe40003f46270 */
[----:B------:R-:W-:Y:S01]  /*52e0*/  MOV R252, c[0x0][0x1a0] ;  /* 0x0000680000fc7a02 */ /* 0x000fe20000000f00 */
[----:B------:R-:W-:Y:S05]  /*52f0*/  BRA `(.L_x_60) ;  /* 0x0000038000007947 */ /* 0x000fea0003800000 */
.L_x_62:
[----:B------:R1:W-:Y:S01]  /*5300*/  @P4 STS [R222+0x6000], RZ ;  /* 0x006000ffde004388 */ /* 0x0003e20000000800 */
[----:B------:R-:W-:Y:S03]  /*5310*/  IADD3 R0, R223, -0x1, RZ ;  /* 0xffffffffdf007810 */ /* 0x000fe60007ffe0ff */
[----:B------:R1:W-:Y:S01]  /*5320*/  @P4 STS [R222+0x6004], RZ ;  /* 0x006004ffde004388 */ /* 0x0003e20000000800 */
[----:B------:R-:W-:Y:S01]  /*5330*/  SHF.R.S32.HI R133, RZ, 0x1f, R0 ;  /* 0x0000001fff857819 */ /* 0x000fe20000011400 */
[C---:B------:R-:W-:Y:S02]  /*5340*/  IMAD.WIDE.U32 R2, R0.reuse, c[0x0][0x198], RZ ;  /* 0x0000660000027a25 */ /* 0x040fe400078e00ff */
[----:B------:R1:W-:Y:S02]  /*5350*/  @P4 STS.64 [R222+0x6008], RZ ;  /* 0x006008ffde004388 */ /* 0x0003e40000000a00 */
[----:B------:R-:W-:Y:S04]  /*5360*/  IMAD R133, R133, c[0x0][0x198], RZ ;  /* 0x0000660085857a24 */ /* 0x000fe800078e02ff */
[----:B------:R-:W-:Y:S01]  /*5370*/  IMAD R133, R0, c[0x0][0x19c], R133 ;  /* 0x0000670000857a24 */ /* 0x000fe200078e0285 */
[----:B------:R-:W-:Y:S03]  /*5380*/  LEA R0, P1, R2, R242, 0x6 ;  /* 0x000000f202007211 */ /* 0x000fe600078230ff */
[----:B------:R-:W-:Y:S01]  /*5390*/  IMAD.IADD R3, R3, 0x1, R133 ;  /* 0x0000000103037824 */ /* 0x000fe200078e0285 */
[C---:B------:R-:W-:Y:S02]  /*53a0*/  @!P4 LEA R180, P0, R0.reuse, c[0x0][0x168], 0x1 ;  /* 0x00005a0000b4ca11 */ /* 0x040fe400078008ff */
[----:B------:R-:W-:Y:S02]  /*53b0*/  @!P3 LEA R176, P6, R0, c[0x0][0x168], 0x1 ;  /* 0x00005a0000b0ba11 */ /* 0x000fe400078c08ff */
[----:B------:R-:W-:Y:S02]  /*53c0*/  LEA.HI.X R3, R2, R239, R3, 0x6, P1 ;  /* 0x000000ef02037211 */ /* 0x000fe400008f3403 */
[C---:B------:R-:W-:Y:S02]  /*53d0*/  IADD3 R2, P1, R0.reuse, UR9, RZ ;  /* 0x0000000900027c10 */ /* 0x040fe4000ff3e0ff */
[C-C-:B------:R-:W-:Y:S02]  /*53e0*/  @!P4 LEA.HI.X R181, R0.reuse, c[0x0][0x16c], R3.reuse, 0x1, P0 ;  /* 0x00005b0000b5ca11 */ /* 0x140fe400000f0c03 */
[C-C-:B------:R-:W-:Y:S02]  /*53f0*/  @!P3 LEA.HI.X R177, R0.reuse, c[0x0][0x16c], R3.reuse, 0x1, P6 ;  /* 0x00005b0000b1ba11 */ /* 0x140fe400030f0c03 */
[----:B------:R-:W-:Y:S01]  /*5400*/  @!P2 LEA R174, P0, R0, c[0x0][0x168], 0x1 ;  /* 0x00005a0000aeaa11 */ /* 0x000fe200078008ff */
[----:B------:R-:W-:Y:S01]  /*5410*/  @!PT LDS RZ, [RZ] ;  /* 0x00000000fffff984 */ /* 0x000fe20000000800 */
[----:B------:R-:W-:Y:S01]  /*5420*/  @!PT LDS RZ, [RZ] ;  /* 0x00000000fffff984 */ /* 0x000fe20000000800 */
[----:B------:R-:W-:Y:S01]  /*5430*/  @!PT LDS RZ, [RZ] ;  /* 0x00000000fffff984 */ /* 0x000fe20000000800 */
[----:B------:R1:W-:Y:S01]  /*5440*/  @!P4 LDGSTS.E.BYPASS.LTC128B.128 [R222+0x6000], [R180.64] ;  /* 0x06000000b4decfae */ /* 0x0003e2000b901d4a */
[----:B------:R-:W-:Y:S02]  /*5450*/  @!P4 LEA R178, P6, R2, c[0x0][0x168], 0x1 ;  /* 0x00005a0002b2ca11 */ /* 0x000fe400078c08ff */
[----:B------:R-:W-:Y:S01]  /*5460*/  @!P2 LEA.HI.X R175, R0, c[0x0][0x16c], R3, 0x1, P0 ;  /* 0x00005b0000afaa11 */ /* 0x000fe200000f0c03 */
[----:B------:R1:W-:Y:S01]  /*5470*/  @P3 STS.128 [R222+0x7000], RZ ;  /* 0x007000ffde003388 */ /* 0x0003e20000000c00 */
[C---:B------:R-:W-:Y:S02]  /*5480*/  @!P2 LEA R134, P0, R2.reuse, c[0x0][0x168], 0x1 ;  /* 0x00005a000286aa11 */ /* 0x040fe400078008ff */
[----:B------:R-:W-:Y:S01]  /*5490*/  IADD3.X R3, R3, UR5, RZ, P1, !PT ;  /* 0x0000000503037c10 */ /* 0x000fe20008ffe4ff */
[----:B------:R-:W-:Y:S01]  /*54a0*/  @!PT LDS RZ, [RZ] ;  /* 0x00000000fffff984 */ /* 0x000fe20000000800 */
[----:B------:R-:W-:Y:S01]  /*54b0*/  @!PT LDS RZ, [RZ] ;  /* 0x00000000fffff984 */ /* 0x000fe20000000800 */
[----:B------:R-:W-:Y:S01]  /*54c0*/  @!PT LDS RZ, [RZ] ;  /* 0x00000000fffff984 */ /* 0x000fe20000000800 */
[----:B------:R1:W-:Y:S01]  /*54d0*/  @!P3 LDGSTS.E.BYPASS.LTC128B.128 [R222+0x7000], [R176.64+0x40] ;  /* 0x07000040b0debfae */ /* 0x0003e2000b901d4a */
[C---:B------:R-:W-:Y:S02]  /*54e0*/  @!P3 LEA R172, P1, R2.reuse, c[0x0][0x168], 0x1 ;  /* 0x00005a0002acba11 */ /* 0x040fe400078208ff */
[C-C-:B------:R-:W-:Y:S01]  /*54f0*/  @!P4 LEA.HI.X R179, R2.reuse, c[0x0][0x16c], R3.reuse, 0x1, P6 ;  /* 0x00005b0002b3ca11 */ /* 0x140fe200030f0c03 */
[----:B------:R1:W-:Y:S01]  /*5500*/  @P2 STS.128 [R222+0x8000], RZ ;  /* 0x008000ffde002388 */ /* 0x0003e20000000c00 */
[C-C-:B------:R-:W-:Y:S02]  /*5510*/  @!P3 LEA.HI.X R173, R2.reuse, c[0x0][0x16c], R3.reuse, 0x1, P1 ;  /* 0x00005b0002adba11 */ /* 0x140fe400008f0c03 */
[----:B------:R-:W-:Y:S01]  /*5520*/  @!P2 LEA.HI.X R135, R2, c[0x0][0x16c], R3, 0x1, P0 ;  /* 0x00005b000287aa11 */ /* 0x000fe200000f0c03 */
        /* <DEDUP_REMOVED lines=18> */
[----:B------:R1:W-:Y:S04]  /*5650*/  @!P2 LDGSTS.E.BYPASS.LTC128B.128 [R222+0x8800], [R134.64+0x80] ;  /* 0x0880008086deafae */ /* 0x0003e8000b901d4a */
[----:B------:R-:W0:Y:S01]  /*5660*/  LDGDEPBAR ;  /* 0x00000000000079af */ /* 0x000e220000000000 */
[----:B------:R-:W-:-:S05]  /*5670*/  BRA `(.L_x_61) ;  /* 0x00000c1000007947 */ /* 0x000fca0003800000 */
.L_x_60:
[----:B------:R-:W-:Y:S04]  /*5680*/  DEPBAR.LE SB0, 0x0 ;  /* 0x000080000000791a */ /* 0x000fe80000000000 */
[----:B------:R-:W-:Y:S01]  /*5690*/  BAR.SYNC.DEFER_BLOCKING 0x0 ;  /* 0x0000000000007b1d */ /* 0x000fe20000010000 */
[----:B------:R-:W-:Y:S01]  /*56a0*/  SHF.R.S32.HI R0, RZ, 0x1f, R223 ;  /* 0x0000001fff007819 */ /* 0x000fe200000114df */
[C---:B------:R-:W-:Y:S04]  /*56b0*/  IMAD.WIDE.U32 R4, R223.reuse, c[0x0][0x1a0], RZ ;  /* 0x00006800df047a25 */ /* 0x040fe800078e00ff */
[----:B------:R-:W-:Y:S02]  /*56c0*/  IMAD R0, R0, c[0x0][0x1a0], RZ ;  /* 0x0000680000007a24 */ /* 0x000fe400078e02ff */
[----:B------:R-:W-:Y:S02]  /*56d0*/  IMAD.MOV.U32 R6, RZ, RZ, c[0x0][0x1a4] ;  /* 0x00006900ff067624 */ /* 0x000fe400078e00ff */
[----:B------:R-:W-:Y:S01]  /*56e0*/  IMAD R2, R223, c[0x0][0x1a4], R0 ;  /* 0x00006900df027a24 */ /* 0x000fe200078e0200 */
[----:B------:R-:W-:Y:S03]  /*56f0*/  LEA R0, P0, R4, R240, 0x6 ;  /* 0x000000f004007211 */ /* 0x000fe600078030ff */
[----:B------:R-:W-:Y:S01]  /*5700*/  IMAD.IADD R3, R5, 0x1, R2 ;  /* 0x0000000105037824 */ /* 0x000fe200078e0202 */
[C---:B------:R-:W-:Y:S02]  /*5710*/  @!P4 LEA R16, P1, R0.reuse, c[0x0][0x170], 0x1 ;  /* 0x00005c000010ca11 */ /* 0x040fe400078208ff */
[----:B------:R-:W-:Y:S02]  /*5720*/  @!P2 LEA R10, P5, R0, c[0x0][0x170], 0x1 ;  /* 0x00005c00000aaa11 */ /* 0x000fe400078a08ff */
[----:B------:R-:W-:Y:S02]  /*5730*/  LEA.HI.X R3, R4, R235, R3, 0x6, P0 ;  /* 0x000000eb04037211 */ /* 0x000fe400000f3403 */
[C---:B------:R-:W-:Y:S02]  /*5740*/  @!P3 LEA R12, P0, R0.reuse, c[0x0][0x170], 0x1 ;  /* 0x00005c00000cba11 */ /* 0x040fe400078008ff */
[C-C-:B------:R-:W-:Y:S01]  /*5750*/  @!P4 LEA.HI.X R17, R0.reuse, c[0x0][0x174], R3.reuse, 0x1, P1 ;  /* 0x00005d000011ca11 */ /* 0x140fe200008f0c03 */
[----:B------:R-:W-:Y:S01]  /*5760*/  @P4 STS [R222+0x9000], RZ ;  /* 0x009000ffde004388 */ /* 0x000fe20000000800 */
[C-C-:B------:R-:W-:Y:S02]  /*5770*/  @!P3 LEA.HI.X R13, R0.reuse, c[0x0][0x174], R3.reuse, 0x1, P0 ;  /* 0x00005d00000dba11 */ /* 0x140fe400000f0c03 */
[----:B------:R-:W-:Y:S02]  /*5780*/  @!P2 LEA.HI.X R11, R0, c[0x0][0x174], R3, 0x1, P5 ;  /* 0x00005d00000baa11 */ /* 0x000fe400028f0c03 */
[C---:B------:R-:W-:Y:S01]  /*5790*/  LEA R2, P6, R252.reuse, R0, 0x5 ;  /* 0x00000000fc027211 */ /* 0x040fe200078c28ff */
[----:B------:R-:W-:Y:S01]  /*57a0*/  @P4 STS [R222+0x9004], RZ ;  /* 0x009004ffde004388 */ /* 0x000fe20000000800 */
[----:B------:R-:W-:Y:S02]  /*57b0*/  ISETP.GT.AND P5, PT, R223, RZ, PT ;  /* 0x000000ffdf00720c */ /* 0x000fe40003fa4270 */
[----:B------:R-:W-:Y:S02]  /*57c0*/  LEA.HI.X R4, R252, R3, R6, 0x5, P6 ;  /* 0x00000003fc047211 */ /* 0x000fe400030f2c06 */
[C---:B------:R-:W-:Y:S01]  /*57d0*/  @!P4 LEA R14, P6, R2.reuse, c[0x0][0x170], 0x1 ;  /* 0x00005c00020eca11 */ /* 0x040fe200078c08ff */
[----:B------:R-:W-:Y:S01]  /*57e0*/  @P4 STS.64 [R222+0x9008], RZ ;  /* 0x009008ffde004388 */ /* 0x000fe20000000a00 */
[C---:B------:R-:W-:Y:S02]  /*57f0*/  @!P3 LEA R8, P1, R2.reuse, c[0x0][0x170], 0x1 ;  /* 0x00005c000208ba11 */ /* 0x040fe400078208ff */
[C-C-:B------:R-:W-:Y:S02]  /*5800*/  @!P4 LEA.HI.X R15, R2.reuse, c[0x0][0x174], R4.reuse, 0x1, P6 ;  /* 0x00005d00020fca11 */ /* 0x140fe400030f0c04 */
[C-C-:B------:R-:W-:Y:S01]  /*5810*/  @!P3 LEA.HI.X R9, R2.reuse, c[0x0][0x174], R4.reuse, 0x1, P1 ;  /* 0x00005d000209ba11 */ /* 0x140fe200008f0c04 */
[----:B------:R-:W-:Y:S01]  /*5820*/  @!PT LDS RZ, [RZ] ;  /* 0x00000000fffff984 */ /* 0x000fe20000000800 */
[----:B------:R-:W-:Y:S01]  /*5830*/  @!PT LDS RZ, [RZ] ;  /* 0x00000000fffff984 */ /* 0x000fe20000000800 */
[----:B------:R-:W-:Y:S01]  /*5840*/  @!PT LDS RZ, [RZ] ;  /* 0x00000000fffff984 */ /* 0x000fe20000000800 */
[----:B------:R1:W-:Y:S01]  /*5850*/  @!P4 LDGSTS.E.BYPASS.LTC128B.128 [R222+0x9000], [R16.64] ;  /* 0x0900000010decfae */ /* 0x0003e2000b901d4a */
[C---:B------:R-:W-:Y:S04]  /*5860*/  @!P2 LEA R6, P0, R2.reuse, c[0x0][0x170], 0x1 ;  /* 0x00005c000206aa11 */ /* 0x040fe800078008ff */
[----:B------:R-:W-:Y:S01]  /*5870*/  @!P2 LEA.HI.X R7, R2, c[0x0][0x174], R4, 0x1, P0 ;  /* 0x00005d000207aa11 */ /* 0x000fe200000f0c04 */
[----:B------:R-:W-:Y:S06]  /*5880*/  @P3 STS.128 [R222+0xa000], RZ ;  /* 0x00a000ffde003388 */ /* 0x000fec0000000c00 */
[----:B------:R-:W-:Y:S01]  /*5890*/  @!PT LDS RZ, [RZ] ;  /* 0x00000000fffff984 */ /* 0x000fe20000000800 */
[----:B------:R-:W-:Y:S01]  /*58a0*/  @!PT LDS RZ, [RZ] ;  /* 0x00000000fffff984 */ /* 0x000fe20000000800 */
[----:B------:R-:W-:Y:S01]  /*58b0*/  @!PT LDS RZ, [RZ] ;  /* 0x00000000fffff984 */ /* 0x000fe20000000800 */
[----:B------:R2:W-:Y:S06]  /*58c0*/  @!P3 LDGSTS.E.BYPASS.LTC128B.128 [R222+0xa000], [R12.64+0x40] ;  /* 0x0a0000400cdebfae */ /* 0x0005ec000b901d4a */
        /* <DEDUP_REMOVED lines=9> */
[----:B------:R2:W-:Y:S06]  /*5960*/  @!P4 LDGSTS.E.BYPASS.LTC128B.128 [R222+0x9800], [R14.64] ;  /* 0x098000000edecfae */ /* 0x0005ec000b901d4a */
        /* <DEDUP_REMOVED lines=10> */
[----:B------:R-:W-:Y:S06]  /*5a10*/  LDSM.16.M88.4 R64, [R220] ;  /* 0x00000000dc40783b */ /* 0x000fec0000000200 */
[----:B-1----:R-:W4:Y:S06]  /*5a20*/  LDSM.16.M88.4 R16, [R217+0x6000] ;  /* 0x00600000d910783b */ /* 0x002f2c0000000200 */
[----:B------:R-:W3:Y:S06]  /*5a30*/  LDSM.16.M88.4 R60, [R220+0x1000] ;  /* 0x00100000dc3c783b */ /* 0x000eec0000000200 */
[----:B------:R-:W1:Y:S06]  /*5a40*/  LDSM.16.M88.4 R32, [R217+0x6400] ;  /* 0x00640000d920783b */ /* 0x000e6c0000000200 */
[----:B------:R-:W0:Y:S06]  /*5a50*/  LDGDEPBAR ;  /* 0x00000000000079af */ /* 0x000e2c0000000000 */
[----:B------:R-:W5:Y:S06]  /*5a60*/  LDSM.16.M88.4 R48, [R217+0x6800] ;  /* 0x00680000d930783b */ /* 0x000f6c0000000200 */
[----:B------:R-:W1:Y:S06]  /*5a70*/  LDSM.16.M88.4 R172, [R217+0x6c00] ;  /* 0x006c0000d9ac783b */ /* 0x000e6c0000000200 */
[----:B------:R-:W-:Y:S01]  /*5a80*/  LDSM.16.M88.4 R176, [R221] ;  /* 0x00000000ddb0783b */ /* 0x000fe20000000200 */
[-C--:B----4-:R-:W-:Y:S05]  /*5a90*/  HMMA.16816.F32 R4, R64, R16.reuse, RZ ;  /* 0x000000104004723c */ /* 0x090fea00000018ff */
[----:B------:R-:W4:Y:S03]  /*5aa0*/  LDSM.16.M88.4 R180, [R219+0x6000] ;  /* 0x00600000dbb4783b */ /* 0x000f260000000200 */
[C---:B---3--:R-:W-:Y:S03]  /*5ab0*/  HMMA.16816.F32 R8, R60.reuse, R16, RZ ;  /* 0x000000103c08723c */ /* 0x048fe600000018ff */
[----:B------:R-:W3:Y:S06]  /*5ac0*/  LDSM.16.M88.4 R184, [R221+0x1000] ;  /* 0x00100000ddb8783b */ /* 0x000eec0000000200 */
[----:B------:R-:W3:Y:S01]  /*5ad0*/  LDSM.16.M88.4 R188, [R219+0x6400] ;  /* 0x00640000dbbc783b */ /* 0x000ee20000000200 */
[-C--:B--2---:R-:W-:Y:S05]  /*5ae0*/  HMMA.16816.F32 R12, R60, R18.reuse, RZ ;  /* 0x000000123c0c723c */ /* 0x084fea00000018ff */
[----:B------:R-:W2:Y:S03]  /*5af0*/  LDSM.16.M88.4 R192, [R219+0x6800] ;  /* 0x00680000dbc0783b */ /* 0x000ea60000000200 */
[C---:B------:R-:W-:Y:S03]  /*5b00*/  HMMA.16816.F32 R16, R64.reuse, R18, RZ ;  /* 0x000000124010723c */ /* 0x040fe600000018ff */
[----:B------:R-:W2:Y:S05]  /*5b10*/  LDSM.16.M88.4 R196, [R219+0x6c00] ;  /* 0x006c0000dbc4783b */ /* 0x000eaa0000000200 */
[-C--:B-1----:R-:W-:Y:S01]  /*5b20*/  HMMA.16816.F32 R20, R64, R32.reuse, RZ ;  /* 0x000000204014723c */ /* 0x082fe200000018ff */
[----:B------:R-:W-:Y:S06]  /*5b30*/  LDSM.16.M88.4 R200, [R217+0x7000] ;  /* 0x00700000d9c8783b */ /* 0x000fec0000000200 */
[----:B------:R-:W-:Y:S01]  /*5b40*/  LDSM.16.M88.4 R204, [R220+0x3000] ;  /* 0x00300000dccc783b */ /* 0x000fe20000000200 */
[C---:B------:R-:W-:Y:S05]  /*5b50*/  HMMA.16816.F32 R24, R60.reuse, R32, RZ ;  /* 0x000000203c18723c */ /* 0x040fea00000018ff */
[----:B------:R-:W-:Y:S03]  /*5b60*/  LDSM.16.M88.4 R208, [R219+0x7800] ;  /* 0x00780000dbd0783b */ /* 0x000fe60000000200 */
[-C--:B------:R-:W-:Y:S03]  /*5b70*/  HMMA.16816.F32 R28, R60, R34.reuse, RZ ;  /* 0x000000223c1c723c */ /* 0x080fe600000018ff */
[----:B------:R-:W-:Y:S05]  /*5b80*/  LDSM.16.M88.4 R212, [R219+0x7c00] ;  /* 0x007c0000dbd4783b */ /* 0x000fea0000000200 */
[C---:B------:R-:W-:Y:S08]  /*5b90*/  HMMA.16816.F32 R32, R64.reuse, R34, RZ ;  /* 0x000000224020723c */ /* 0x040ff000000018ff */
[-C--:B-----5:R-:W-:Y:S08]  /*5ba0*/  HMMA.16816.F32 R36, R64, R48.reuse, RZ ;  /* 0x000000304024723c */ /* 0x0a0ff000000018ff */
[C---:B------:R-:W-:Y:S08]  /*5bb0*/  HMMA.16816.F32 R40, R60.reuse, R48, RZ ;  /* 0x000000303c28723c */ /* 0x040ff000000018ff */
[-C--:B------:R-:W-:Y:S08]  /*5bc0*/  HMMA.16816.F32 R44, R60, R50.reuse, RZ ;  /* 0x000000323c2c723c */ /* 0x080ff000000018ff */
[C---:B------:R-:W-:Y:S08]  /*5bd0*/  HMMA.16816.F32 R48, R64.reuse, R50, RZ ;  /* 0x000000324030723c */ /* 0x040ff000000018ff */
[-C--:B------:R-:W-:Y:S08]  /*5be0*/  HMMA.16816.F32 R52, R64, R172.reuse, RZ ;  /* 0x000000ac4034723c */ /* 0x080ff000000018ff */
[C---:B------:R-:W-:Y:S08]  /*5bf0*/  HMMA.16816.F32 R56, R60.reuse, R172, RZ ;  /* 0x000000ac3c38723c */ /* 0x040ff000000018ff */
[-C--:B------:R-:W-:Y:S08]  /*5c00*/  HMMA.16816.F32 R60, R60, R174.reuse, RZ ;  /* 0x000000ae3c3c723c */ /* 0x080ff000000018ff */
[----:B------:R-:W-:Y:S01]  /*5c10*/  HMMA.16816.F32 R64, R64, R174, RZ ;  /* 0x000000ae4040723c */ /* 0x000fe200000018ff */
[----:B------:R-:W1:Y:S07]  /*5c20*/  LDSM.16.M88.4 R172, [R220+0x2000] ;  /* 0x00200000dcac783b */ /* 0x000e6e0000000200 */
[-C--:B----4-:R-:W-:Y:S08]  /*5c30*/  HMMA.16816.F32 R4, R176, R180.reuse, R4 ;  /* 0x000000b4b004723c */ /* 0x090ff00000001804 */
[C---:B---3--:R-:W-:Y:S08]  /*5c40*/  HMMA.16816.F32 R8, R184.reuse, R180, R8 ;  /* 0x000000b4b808723c */ /* 0x048ff00000001808 */
[-C--:B------:R-:W-:Y:S08]  /*5c50*/  HMMA.16816.F32 R12, R184, R182.reuse, R12 ;  /* 0x000000b6b80c723c */ /* 0x080ff0000000180c */
[C---:B------:R-:W-:Y:S01]  /*5c60*/  HMMA.16816.F32 R16, R176.reuse, R182, R16 ;  /* 0x000000b6b010723c */ /* 0x040fe20000001810 */
[----:B------:R-:W3:Y:S07]  /*5c70*/  LDSM.16.M88.4 R180, [R217+0x7400] ;  /* 0x00740000d9b4783b */ /* 0x000eee0000000200 */
        /* <DEDUP_REMOVED lines=13> */
[----:B------:R-:W2:Y:S07]  /*5d50*/  LDSM.16.M88.4 R184, [R217+0x7800] ;  /* 0x00780000d9b8783b */ /* 0x000eae0000000200 */
[----:B------:R-:W-:Y:S01]  /*5d60*/  HMMA.16816.F32 R64, R176, R198, R64 ;  /* 0x000000c6b040723c */ /* 0x000fe20000001840 */
[----:B------:R-:W4:Y:S06]  /*5d70*/  LDSM.16.M88.4 R176, [R221+0x2000] ;  /* 0x00200000ddb0783b */ /* 0x000f2c0000000200 */
[----:B------:R-:W5:Y:S01]  /*5d80*/  LDSM.16.M88.4 R196, [R221+0x3000] ;  /* 0x00300000ddc4783b */ /* 0x000f620000000200 */
[-C--:B-1----:R-:W-:Y:S08]  /*5d90*/  HMMA.16816.F32 R4, R172, R200.reuse, R4 ;  /* 0x000000c8ac04723c */ /* 0x082ff00000001804 */
[C---:B------:R-:W-:Y:S08]  /*5da0*/  HMMA.16816.F32 R8, R204.reuse, R200, R8 ;  /* 0x000000c8cc08723c */ /* 0x040ff00000001808 */
[-C--:B------:R-:W-:Y:S08]  /*5db0*/  HMMA.16816.F32 R12, R204, R202.reuse, R12 ;  /* 0x000000cacc0c723c */ /* 0x080ff0000000180c */
[C---:B------:R-:W-:Y:S01]  /*5dc0*/  HMMA.16816.F32 R16, R172.reuse, R202, R16 ;  /* 0x000000caac10723c */ /* 0x040fe20000001810 */
[----:B------:R-:W1:Y:S07]  /*5dd0*/  LDSM.16.M88.4 R200, [R219+0x7400] ;  /* 0x00740000dbc8783b */ /* 0x000e6e0000000200 */
[-C--:B---3--:R-:W-:Y:S08]  /*5de0*/  HMMA.16816.F32 R20, R172, R180.reuse, R20 ;  /* 0x000000b4ac14723c */ /* 0x088ff00000001814 */
        /* <DEDUP_REMOVED lines=14> */
[----:B------:R-:W2:Y:S06]  /*5ed0*/  LDSM.16.M88.4 R172, [R220+0x4000] ;  /* 0x00400000dcac783b */ /* 0x000eac0000000200 */
[----:B------:R-:W3:Y:S01]  /*5ee0*/  LDSM.16.M88.4 R188, [R217+0x8400] ;  /* 0x00840000d9bc783b */ /* 0x000ee20000000200 */
[-C--:B----4-:R-:W-:Y:S08]  /*5ef0*/  HMMA.16816.F32 R4, R176, R192.reuse, R4 ;  /* 0x000000c0b004723c */ /* 0x090ff00000001804 */
[C---:B-----5:R-:W-:Y:S08]  /*5f00*/  HMMA.16816.F32 R8, R196.reuse, R192, R8 ;  /* 0x000000c0c408723c */ /* 0x060ff00000001808 */
[-C--:B------:R-:W-:Y:S08]  /*5f10*/  HMMA.16816.F32 R12, R196, R194.reuse, R12 ;  /* 0x000000c2c40c723c */ /* 0x080ff0000000180c */
[C---:B------:R-:W-:Y:S01]  /*5f20*/  HMMA.16816.F32 R16, R176.reuse, R194, R16 ;  /* 0x000000c2b010723c */ /* 0x040fe20000001810 */
[----:B------:R-:W4:Y:S07]  /*5f30*/  LDSM.16.M88.4 R192, [R217+0x8800] ;  /* 0x00880000d9c0783b */ /* 0x000f2e0000000200 */
[-C--:B-1----:R-:W-:Y:S08]  /*5f40*/  HMMA.16816.F32 R20, R176, R200.reuse, R20 ;  /* 0x000000c8b014723c */ /* 0x082ff00000001814 */
        /* <DEDUP_REMOVED lines=12> */
[----:B------:R-:W1:Y:S07]  /*6010*/  LDSM.16.M88.4 R196, [R217+0x8c00] ;  /* 0x008c0000d9c4783b */ /* 0x000e6e0000000200 */
[----:B------:R-:W-:Y:S01]  /*6020*/  HMMA.16816.F32 R64, R176, R214, R64 ;  /* 0x000000d6b040723c */ /* 0x000fe20000001840 */
[----:B------:R-:W5:Y:S06]  /*6030*/  LDSM.16.M88.4 R176, [R221+0x4000] ;  /* 0x00400000ddb0783b */ /* 0x000f6c0000000200 */
[----:B------:R-:W1:Y:S01]  /*6040*/  LDSM.16.M88.4 R212, [R219+0x8800] ;  /* 0x00880000dbd4783b */ /* 0x000e620000000200 */
[-C--:B--2---:R-:W-:Y:S08]  /*6050*/  HMMA.16816.F32 R4, R172, R180.reuse, R4 ;  /* 0x000000b4ac04723c */ /* 0x084ff00000001804 */
[C---:B------:R-:W-:Y:S08]  /*6060*/  HMMA.16816.F32 R8, R184.reuse, R180, R8 ;  /* 0x000000b4b808723c */ /* 0x040ff00000001808 */
[-C--:B------:R-:W-:Y:S08]  /*6070*/  HMMA.16816.F32 R12, R184, R182.reuse, R12 ;  /* 0x000000b6b80c723c */ /* 0x080ff0000000180c */
[C---:B------:R-:W-:Y:S01]  /*6080*/  HMMA.16816.F32 R16, R172.reuse, R182, R16 ;  /* 0x000000b6ac10723c */ /* 0x040fe20000001810 */
[----:B------:R-:W2:Y:S01]  /*6090*/  LDSM.16.M88.4 R180, [R219+0x8c00] ;  /* 0x008c0000dbb4783b */ /* 0x000ea20000000200 */
[----:B------:R-:W-:Y:S05]  /*60a0*/  DEPBAR.LE SB0, 0x0 ;  /* 0x000080000000791a */ /* 0x000fea0000000000 */
[----:B------:R-:W-:Y:S01]  /*60b0*/  BAR.SYNC.DEFER_BLOCKING 0x0 ;  /* 0x0000000000007b1d */ /* 0x000fe20000010000 */
[-C--:B---3--:R-:W-:Y:S08]  /*60c0*/  HMMA.16816.F32 R20, R172, R188.reuse, R20 ;  /* 0x000000bcac14723c */ /* 0x088ff00000001814 */
        /* <DEDUP_REMOVED lines=26> */
[----:B------:R-:W-:Y:S01]  /*6270*/  HMMA.16816.F32 R64, R176, R182, R64 ;  /* 0x000000b6b040723c */ /* 0x000fe20000001840 */
[----:B------:R-:W-:-:S07]  /*6280*/  @P5 BRA `(.L_x_62) ;  /* 0xfffff07000005947 */ /* 0x000fce000383ffff */
.L_x_61:
[----:B------:R-:W-:Y:S01]  /*6290*/  FMNMX.FTZ R0, R4, R132, !PT ;  /* 0x0000008404007209 */ /* 0x000fe20007810000 */
[----:B-1----:R-:W-:Y:S01]  /*62a0*/  LDSM.16.MT88.4 R176, [R218+0x9000] ;  /* 0x00900000dab0783b */ /* 0x002fe20000004200 */
[----:B------:R-:W-:Y:S02]  /*62b0*/  IADD3 R223, R223, -0x1, RZ ;  /* 0xffffffffdfdf7810 */ /* 0x000fe40007ffe0ff */
        /* <DEDUP_REMOVED lines=547> */
.L_x_59:
[----:B------:R-:W2:Y:S01]  /*84f0*/  LDL R172, [R1+0x4] ;  /* 0x0000040001ac7983 */ /* 0x000ea20000100800 */
        /* <DEDUP_REMOVED lines=147> */
[----:B------:R-:W-:Y:S01]  /*8e30*/  FMUL.FTZ R146, R4, R146 ;  /* 0x0000009204927220 */ /* 0x000fe20000410000 */
        /* <DEDUP_REMOVED lines=112> */
[----:B------:R-:W-:Y:S01]  /*9540*/  STS [R5+0x4200], R13 ;  /* 0x0042000d05007388 */ /* 0x000fe20000000800 */
[----:B----4-:R-:W-:-:S03]  /*9550*/  MOV R17, 0x7f800000 ;  /* 0x7f80000000117802 */ /* 0x010fc60000000f00 */
[----:B------:R1:W-:Y:S04]  /*9560*/  STS [R4+0x4000], R9 ;  /* 0x0040000904007388 */ /* 0x0003e80000000800 */
[----:B------:R-:W-:Y:S01]  /*9570*/  STS [R4+0x4200], R8 ;  /* 0x0042000804007388 */ /* 0x000fe20000000800 */
[----:B---3--:R-:W-:Y:S01]  /*9580*/  @P1 MOV R0, 0x1 ;  /* 0x0000000100001802 */ /* 0x008fe20000000f00 */
[----:B------:R-:W-:Y:S02]  /*9590*/  @!P1 IMAD R0, R10, c[0x0][0x1c0], RZ ;  /* 0x000070000a009a24 */ /* 0x000fe400078e02ff */
[----:B------:R-:W-:Y:S01]  /*95a0*/  STS [R5+0x5000], R12 ;  /* 0x0050000c05007388 */ /* 0x000fe20000000800 */
[----:B-----5:R-:W-:-:S03]  /*95b0*/  MOV R16, 0x7f800000 ;  /* 0x7f80000000107802 */ /* 0x020fc60000000f00 */
[----:B------:R3:W-:Y:S01]  /*95c0*/  STS [R5+0x5200], R11 ;  /* 0x0052000b05007388 */ /* 0x0007e20000000800 */
[----:B--2---:R-:W-:Y:S03]  /*95d0*/  @P5 MUFU.LG2 R15, R50 ;  /* 0x00000032000f5308 */ /* 0x004fe60000000c00 */
[----:B------:R2:W-:Y:S04]  /*95e0*/  STS [R4+0x5000], R7 ;  /* 0x0050000704007388 */ /* 0x0005e80000000800 */
[----:B------:R4:W-:Y:S01]  /*95f0*/  STS [R4+0x5200], R6 ;  /* 0x0052000604007388 */ /* 0x0009e20000000800 */
[----:B------:R-:W-:Y:S03]  /*9600*/  @P4 MUFU.LG2 R14, R132 ;  /* 0x00000084000e4308 */ /* 0x000fe60000000c00 */
[----:B------:R-:W-:Y:S06]  /*9610*/  BAR.SYNC.DEFER_BLOCKING 0x0 ;  /* 0x0000000000007b1d */ /* 0x000fec0000010000 */
[----:B------:R-:W5:Y:S04]  /*9620*/  S2R R26, SR_CTAID.Y ;  /* 0x00000000001a7919 */ /* 0x000f680000002600 */
[----:B-1----:R-:W1:Y:S01]  /*9630*/  S2R R9, SR_CTAID.X ;  /* 0x0000000000097919 */ /* 0x002e620000002500 */
[----:B---3--:R-:W-:Y:S03]  /*9640*/  @P3 MUFU.LG2 R11, R133 ;  /* 0x00000085000b3308 */ /* 0x008fe60000000c00 */
[----:B------:R-:W3:Y:S05]  /*9650*/  S2R R19, SR_CTAID.Z ;  /* 0x0000000000137919 */ /* 0x000eea0000002700 */
[----:B--2---:R-:W2:Y:S01]  /*9660*/  @P6 MUFU.LG2 R7, R49 ;  /* 0x0000003100076308 */ /* 0x004ea20000000c00 */
[----:B----4-:R-:W-:Y:S01]  /*9670*/  @P1 MOV R6, c[0x0][0x210] ;  /* 0x0000840000061a02 */ /* 0x010fe20000000f00 */
[----:B------:R4:W4:Y:S01]  /*9680*/  LDS.128 R32, [R222] ;  /* 0x00000000de207984 */ /* 0x0009220000000c00 */
[----:B------:R-:W-:-:S03]  /*9690*/  @!P1 MOV R6, 0x1 ;  /* 0x0000000100069802 */ /* 0x000fc60000000f00 */
[----:B------:R2:W4:Y:S01]  /*96a0*/  LDS.128 R44, [R222+0x800] ;  /* 0x00080000de2c7984 */ /* 0x0005220000000c00 */
[----:B-----5:R-:W-:Y:S01]  /*96b0*/  @!P0 SHF.R.S32.HI R4, RZ, 0x1f, R26 ;  /* 0x0000001fff048819 */ /* 0x020fe2000001141a */
[C---:B------:R-:W-:Y:S02]  /*96c0*/  @!P2 IMAD R2, R26.reuse, c[0x0][0x214], RZ ;  /* 0x000085001a02aa24 */ /* 0x040fe400078e02ff */
[----:B------:R4:W4:Y:S01]  /*96d0*/  LDS.128 R56, [R222+0x1000] ;  /* 0x00100000de387984 */ /* 0x0009220000000c00 */
[----:B------:R-:W-:Y:S02]  /*96e0*/  IMAD R0, R26, R0, RZ ;  /* 0x000000001a007224 */ /* 0x000fe400078e02ff */
[----:B------:R-:W-:Y:S01]  /*96f0*/  @!P0 IMAD R4, R4, c[0x0][0x1e0], RZ ;  /* 0x0000780004048a24 */ /* 0x000fe200078e02ff */
[----:B------:R4:W4:Y:S01]  /*9700*/  LDS.128 R68, [R222+0x1800] ;  /* 0x00180000de447984 */ /* 0x0009220000000c00 */
[----:B------:R-:W-:Y:S01]  /*9710*/  @!P2 SEL R2, R2, R248, !P0 ;  /* 0x000000f80202a207 */ /* 0x000fe20004000000 */
[----:B------:R-:W-:Y:S01]  /*9720*/  @!P0 IMAD.WIDE.U32 R12, R26, c[0x0][0x1e0], RZ ;  /* 0x000078001a0c8a25 */ /* 0x000fe200078e00ff */
[----:B------:R-:W-:Y:S01]  /*9730*/  SEL R0, R0, RZ, P2 ;  /* 0x000000ff00007207 */ /* 0x000fe20001000000 */
[----:B------:R4:W4:Y:S02]  /*9740*/  LDS.128 R28, [R222+0x2000] ;  /* 0x00200000de1c7984 */ /* 0x0009240000000c00 */
[----:B------:R-:W-:Y:S01]  /*9750*/  @!P0 IMAD R8, R26, c[0x0][0x1e4], R4 ;  /* 0x000079001a088a24 */ /* 0x000fe200078e0204 */
[----:B------:R-:W-:Y:S01]  /*9760*/  @!P0 MOV R137, R12 ;  /* 0x0000000c00898202 */ /* 0x000fe20000000f00 */
[----:B------:R4:W4:Y:S01]  /*9770*/  LDS.128 R40, [R222+0x2800] ;  /* 0x00280000de287984 */ /* 0x0009220000000c00 */
[----:B------:R-:W-:Y:S01]  /*9780*/  CS2R R4, SRZ ;  /* 0x0000000000047805 */ /* 0x000fe2000001ff00 */
[----:B---3--:R-:W-:Y:S01]  /*9790*/  IMAD R0, R19, R10, R0 ;  /* 0x0000000a13007224 */ /* 0x008fe200078e0200 */
[----:B------:R-:W-:Y:S01]  /*97a0*/  @!P2 SHF.R.S32.HI R5, RZ, 0x1f, R2 ;  /* 0x0000001fff05a819 */ /* 0x000fe20000011402 */
[----:B------:R3:W3:Y:S01]  /*97b0*/  LDS.128 R52, [R222+0x3000] ;  /* 0x00300000de347984 */ /* 0x0006e20000000c00 */
[----:B------:R-:W-:Y:S01]  /*97c0*/  @!P2 MOV R4, R2 ;  /* 0x000000020004a202 */ /* 0x000fe20000000f00 */
[----:B-1----:R-:W-:Y:S01]  /*97d0*/  IMAD R2, R9, R6, RZ ;  /* 0x0000000609027224 */ /* 0x002fe200078e02ff */
[----:B------:R-:W-:Y:S01]  /*97e0*/  LOP3.LUT P2, RZ, R172, 0x3, RZ, 0xc0, !PT ;  /* 0x00000003acff7812 */ /* 0x000fe2000784c0ff */
[----:B------:R1:W1:Y:S01]  /*97f0*/  LDS.128 R64, [R222+0x3800] ;  /* 0x00380000de407984 */ /* 0x0002620000000c00 */
[----:B--2---:R-:W-:Y:S01]  /*9800*/  @P6 FMUL.FTZ R7, R7, 0.69314718246459960938 ;  /* 0x3f31721807076820 */ /* 0x004fe20000410000 */
[----:B------:R-:W-:Y:S01]  /*9810*/  @!P0 IADD3 R138, R13, R8, RZ ;  /* 0x000000080d8a8210 */ /* 0x000fe20007ffe0ff */
[----:B------:R-:W-:Y:S01]  /*9820*/  @P5 FMUL.FTZ R8, R15, 0.69314718246459960938 ;  /* 0x3f3172180f085820 */ /* 0x000fe20000410000 */
[----:B------:R2:W1:Y:S01]  /*9830*/  LDS.128 R20, [R222+0x4000] ;  /* 0x00400000de147984 */ /* 0x0004620000000c00 */
[----:B------:R-:W-:Y:S01]  /*9840*/  SHF.L.U32 R9, R2, 0x7, RZ ;  /* 0x0000000702097819 */ /* 0x000fe200000006ff */
[----:B------:R-:W-:Y:S01]  /*9850*/  @P6 FFMA.FTZ R18, R136, c[0x0][0x238], R7 ;  /* 0x00008e0088126a23 */ /* 0x000fe20000010007 */
[----:B------:R-:W-:Y:S01]  /*9860*/  MOV R13, 0x7f800000 ;  /* 0x7f800000000d7802 */ /* 0x000fe20000000f00 */
[----:B------:R2:W1:Y:S01]  /*9870*/  LDS.128 R36, [R222+0x4800] ;  /* 0x00480000de247984 */ /* 0x0004620000000c00 */
[--C-:B------:R-:W-:Y:S01]  /*9880*/  IADD3 R10, P1, P0, R9, R4, R0.reuse ;  /* 0x00000004090a7210 */ /* 0x100fe2000783e000 */
[----:B------:R-:W-:Y:S01]  /*9890*/  @P4 FMUL.FTZ R7, R14, 0.69314718246459960938 ;  /* 0x3f3172180e074820 */ /* 0x000fe20000410000 */
[----:B------:R-:W-:Y:S01]  /*98a0*/  SHF.R.S32.HI R4, RZ, 0x1f, R9 ;  /* 0x0000001fff047819 */ /* 0x000fe20000011409 */
[----:B------:R2:W1:Y:S01]  /*98b0*/  LDS.128 R48, [R222+0x5000] ;  /* 0x00500000de307984 */ /* 0x0004620000000c00 */
[----:B------:R-:W-:Y:S01]  /*98c0*/  @P3 FMUL.FTZ R2, R11, 0.69314718246459960938 ;  /* 0x3f3172180b023820 */ /* 0x000fe20000410000 */
[----:B------:R-:W-:Y:S01]  /*98d0*/  SHF.R.S32.HI R0, RZ, 0x1f, R0 ;  /* 0x0000001fff007819 */ /* 0x000fe20000011400 */
[----:B------:R-:W-:Y:S01]  /*98e0*/  @P5 FFMA.FTZ R17, R135, c[0x0][0x238], R8 ;  /* 0x00008e0087115a23 */ /* 0x000fe20000010008 */
[----:B------:R2:W1:Y:S01]  /*98f0*/  LDS.128 R60, [R222+0x5800] ;  /* 0x00580000de3c7984 */ /* 0x0004620000000c00 */
        /* <DEDUP_REMOVED lines=43> */
.L_x_64:
[----:B------:R-:W-:Y:S05]  /*9bb0*/  BSYNC B0 ;  /* 0x0000000000007941 */ /* 0x000fea0003800000 */
.L_x_63:
[----:B--2---:R-:W-:Y:S01]  /*9bc0*/  IADD3 R2, P0, R236, R137, RZ ;  /* 0x00000089ec027210 */ /* 0x004fe20007f1e0ff */
        /* <DEDUP_REMOVED lines=9> */
[----:B------:R-:W-:Y:S01]  /*9c60*/  IMAD R0, R247, c[0x0][0x1e8], RZ ;  /* 0x00007a00f7007a24 */ /* 0x000fe200078e02ff */
[----:B------:R-:W-:Y:S01]  /*9c70*/  ISETP.GE.AND P3, PT, R236, c[0x0][0x220], PT ;  /* 0x00008800ec007a0c */ /* 0x000fe20003f66270 */
[----:B------:R-:W-:Y:S01]  /*9c80*/  IMAD.MOV.U32 R6, RZ, RZ, R8 ;  /* 0x000000ffff067224 */ /* 0x000fe200078e0008 */
[----:B------:R-:W-:Y:S01]  /*9c90*/  ISETP.GE.AND P2, PT, R249, c[0x0][0x220], PT ;  /* 0x00008800f9007a0c */ /* 0x000fe20003f46270 */
[----:B------:R-:W-:Y:S01]  /*9ca0*/  IMAD R0, R246, c[0x0][0x1ec], R0 ;  /* 0x00007b00f6007a24 */ /* 0x000fe200078e0200 */
[----:B------:R-:W-:Y:S01]  /*9cb0*/  ISETP.GE.AND P1, PT, R250, c[0x0][0x220], PT ;  /* 0x00008800fa007a0c */ /* 0x000fe20003f26270 */
[----:B------:R-:W-:-:S04]  /*9cc0*/  IMAD.WIDE.U32 R4, R246, c[0x0][0x1e8], R6 ;  /* 0x00007a00f6047a25 */ /* 0x000fc800078e0006 */
[----:B------:R-:W-:Y:S01]  /*9cd0*/  IMAD.IADD R0, R5, 0x1, R0 ;  /* 0x0000000105007824 */ /* 0x000fe200078e0200 */
[----:B------:R-:W-:-:S04]  /*9ce0*/  LEA R2, P0, R4, c[0x0][0x1d0], 0x1 ;  /* 0x0000740004027a11 */ /* 0x000fc800078008ff */
[----:B------:R-:W-:-:S05]  /*9cf0*/  LEA.HI.X R3, R4, c[0x0][0x1d4], R0, 0x1, P0 ;  /* 0x0000750004037a11 */ /* 0x000fca00000f0c00 */
[----:B----4-:R2:W-:Y:S04]  /*9d00*/  @!P3 STG.E.128 [R2.64], R32 ;  /* 0x000000200200b986 */ /* 0x0105e8000c101d0a */
[----:B------:R2:W-:Y:S04]  /*9d10*/  @!P2 STG.E.128 [R2.64+0x40], R28 ;  /* 0x0000401c0200a986 */ /* 0x0005e8000c101d0a */
[----:B-1----:R2:W-:Y:S02]  /*9d20*/  @!P1 STG.E.128 [R2.64+0x80], R20 ;  /* 0x0000801402009986 */ /* 0x0025e4000c101d0a */
.L_x_66:
[----:B------:R-:W-:Y:S05]  /*9d30*/  BSYNC B0 ;  /* 0x0000000000007941 */ /* 0x000fea0003800000 */
.L_x_65:
[----:B------:R-:W5:Y:S01]  /*9d40*/  LDL.LU R0, [R1] ;  /* 0x0000000001007983 */ /* 0x000f620000300800 */
[----:B------:R-:W-:Y:S01]  /*9d50*/  BSSY B0, `(.L_x_67) ;  /* 0x0000013000007945 */ /* 0x000fe20003800000 */
[----:B-----5:R-:W-:-:S13]  /*9d60*/  ISETP.GE.AND P0, PT, R0, R251, PT ;  /* 0x000000fb0000720c */ /* 0x020fda0003f06270 */
[----:B------:R-:W-:Y:S05]  /*9d70*/  @P0 BRA `(.L_x_68) ;  /* 0x0000010000000947 */ /* 0x000fea0003800000 */
[----:B------:R-:W-:Y:S01]  /*9d80*/  IADD3 R10, P0, R246, 0x20, RZ ;  /* 0x00000020f60a7810 */ /* 0x000fe20007f1e0ff */
[----:B--2---:R-:W-:Y:S01]  /*9d90*/  IMAD.MOV.U32 R2, RZ, RZ, R8 ;  /* 0x000000ffff027224 */ /* 0x004fe200078e0008 */
[----:B------:R-:W-:Y:S02]  /*9da0*/  MOV R3, R7 ;  /* 0x0000000700037202 */ /* 0x000fe40000000f00 */
[----:B------:R-:W-:Y:S01]  /*9db0*/  ISETP.GE.AND P2, PT, R236, c[0x0][0x220], PT ;  /* 0x00008800ec007a0c */ /* 0x000fe20003f46270 */
[----:B------:R-:W-:Y:S01]  /*9dc0*/  IMAD.X R0, RZ, RZ, R247, P0 ;  /* 0x000000ffff007224 */ /* 0x000fe200000e06f7 */
[----:B------:R-:W-:Y:S01]  /*9dd0*/  ISETP.GE.AND P1, PT, R249, c[0x0][0x220], PT ;  /* 0x00008800f9007a0c */ /* 0x000fe20003f26270 */
[----:B------:R-:W-:Y:S01]  /*9de0*/  IMAD.WIDE.U32 R4, R10, c[0x0][0x1e8], R2 ;  /* 0x00007a000a047a25 */ /* 0x000fe200078e0002 */
[----:B------:R-:W-:-:S03]  /*9df0*/  ISETP.GE.AND P0, PT, R250, c[0x0][0x220], PT ;  /* 0x00008800fa007a0c */ /* 0x000fc60003f06270 */
[----:B------:R-:W-:Y:S01]  /*9e00*/  IMAD R0, R0, c[0x0][0x1e8], RZ ;  /* 0x00007a0000007a24 */ /* 0x000fe200078e02ff */
[----:B------:R-:W-:-:S03]  /*9e10*/  LEA R2, P3, R4, c[0x0][0x1d0], 0x1 ;  /* 0x0000740004027a11 */ /* 0x000fc600078608ff */
[----:B------:R-:W-:-:S04]  /*9e20*/  IMAD R0, R10, c[0x0][0x1ec], R0 ;  /* 0x00007b000a007a24 */ /* 0x000fc800078e0200 */
[----:B------:R-:W-:-:S05]  /*9e30*/  IMAD.IADD R0, R5, 0x1, R0 ;  /* 0x0000000105007824 */ /* 0x000fca00078e0200 */
[----:B------:R-:W-:-:S05]  /*9e40*/  LEA.HI.X R3, R4, c[0x0][0x1d4], R0, 0x1, P3 ;  /* 0x0000750004037a11 */ /* 0x000fca00018f0c00 */
[----:B----4-:R2:W-:Y:S04]  /*9e50*/  @!P2 STG.E.128 [R2.64], R44 ;  /* 0x0000002c0200a986 */ /* 0x0105e8000c101d0a */
[----:B------:R2:W-:Y:S04]  /*9e60*/  @!P1 STG.E.128 [R2.64+0x40], R40 ;  /* 0x0000402802009986 */ /* 0x0005e8000c101d0a */
[----:B-1----:R2:W-:Y:S02]  /*9e70*/  @!P0 STG.E.128 [R2.64+0x80], R36 ;  /* 0x0000802402008986 */ /* 0x0025e4000c101d0a */
.L_x_68:
[----:B------:R-:W-:Y:S05]  /*9e80*/  BSYNC B0 ;  /* 0x0000000000007941 */ /* 0x000fea0003800000 */
.L_x_67:
[----:B------:R-:W5:Y:S01]  /*9e90*/  LDL.LU R0, [R1+0xc] ;  /* 0x00000c0001007983 */ /* 0x000f620000300800 */
        /* <DEDUP_REMOVED lines=17> */
[----:B---3--:R2:W-:Y:S04]  /*9fb0*/  @!P1 STG.E.128 [R2.64+0x40], R52 ;  /* 0x0000403402009986 */ /* 0x0085e8000c101d0a */
[----:B-1----:R2:W-:Y:S02]  /*9fc0*/  @!P0 STG.E.128 [R2.64+0x80], R48 ;  /* 0x0000803002008986 */ /* 0x0025e4000c101d0a */
.L_x_70:
[----:B------:R-:W-:Y:S05]  /*9fd0*/  BSYNC B0 ;  /* 0x0000000000007941 */ /* 0x000fea0003800000 */
.L_x_69:
[----:B------:R-:W5:Y:S02]  /*9fe0*/  LDL.LU R0, [R1+0x8] ;  /* 0x0000080001007983 */ /* 0x000f640000300800 */
[----:B-----5:R-:W-:-:S13]  /*9ff0*/  ISETP.GE.AND P0, PT, R0, R251, PT ;  /* 0x000000fb0000720c */ /* 0x020fda0003f06270 */
[----:B------:R-:W-:Y:S05]  /*a000*/  @P0 EXIT ;  /* 0x000000000000094d */ /* 0x000fea0003800000 */
[----:B------:R-:W-:Y:S01]  /*a010*/  IADD3 R6, P0, R246, 0x60, RZ ;  /* 0x00000060f6067810 */ /* 0x000fe20007f1e0ff */
[----:B--2---:R-:W-:Y:S01]  /*a020*/  IMAD.MOV.U32 R2, RZ, RZ, R8 ;  /* 0x000000ffff027224 */ /* 0x004fe200078e0008 */
[----:B------:R-:W-:Y:S02]  /*a030*/  MOV R3, R7 ;  /* 0x0000000700037202 */ /* 0x000fe40000000f00 */
[----:B------:R-:W-:Y:S01]  /*a040*/  ISETP.GE.AND P1, PT, R236, c[0x0][0x220], PT ;  /* 0x00008800ec007a0c */ /* 0x000fe20003f26270 */
[----:B------:R-:W-:Y:S01]  /*a050*/  IMAD.X R0, RZ, RZ, R247, P0 ;  /* 0x000000ffff007224 */ /* 0x000fe200000e06f7 */
[----:B------:R-:W-:Y:S01]  /*a060*/  ISETP.GE.AND P0, PT, R249, c[0x0][0x220], PT ;  /* 0x00008800f9007a0c */ /* 0x000fe20003f06270 */
[----:B------:R-:W-:-:S04]  /*a070*/  IMAD.WIDE.U32 R4, R6, c[0x0][0x1e8], R2 ;  /* 0x00007a0006047a25 */ /* 0x000fc800078e0002 */
[----:B------:R-:W-:Y:S01]  /*a080*/  IMAD R0, R0, c[0x0][0x1e8], RZ ;  /* 0x00007a0000007a24 */ /* 0x000fe200078e02ff */
[----:B------:R-:W-:-:S03]  /*a090*/  LEA R2, P2, R4, c[0x0][0x1d0], 0x1 ;  /* 0x0000740004027a11 */ /* 0x000fc600078408ff */
[----:B------:R-:W-:-:S04]  /*a0a0*/  IMAD R0, R6, c[0x0][0x1ec], R0 ;  /* 0x00007b0006007a24 */ /* 0x000fc800078e0200 */
[----:B------:R-:W-:-:S05]  /*a0b0*/  IMAD.IADD R0, R5, 0x1, R0 ;  /* 0x0000000105007824 */ /* 0x000fca00078e0200 */
[----:B------:R-:W-:-:S05]  /*a0c0*/  LEA.HI.X R3, R4, c[0x0][0x1d4], R0, 0x1, P2 ;  /* 0x0000750004037a11 */ /* 0x000fca00010f0c00 */
[----:B-1----:R1:W-:Y:S01]  /*a0d0*/  @!P0 STG.E.128 [R2.64+0x40], R64 ;  /* 0x0000404002008986 */ /* 0x0023e2000c101d0a */
[----:B------:R-:W-:-:S03]  /*a0e0*/  ISETP.GE.AND P0, PT, R250, c[0x0][0x220], PT ;  /* 0x00008800fa007a0c */ /* 0x000fc60003f06270 */
[----:B----4-:R1:W-:Y:S10]  /*a0f0*/  @!P1 STG.E.128 [R2.64], R68 ;  /* 0x0000004402009986 */ /* 0x0103f4000c101d0a */
[----:B------:R-:W-:Y:S05]  /*a100*/  @P0 EXIT ;  /* 0x000000000000094d */ /* 0x000fea0003800000 */
[----:B------:R-:W-:Y:S01]  /*a110*/  STG.E.128 [R2.64+0x80], R60 ;  /* 0x0000803c02007986 */ /* 0x000fe2000c101d0a */
[----:B------:R-:W-:Y:S05]  /*a120*/  EXIT ;  /* 0x000000000000794d */ /* 0x000fea0003800000 */
.L_x_37:
[----:B------:R-:W2:Y:S01]  /*a130*/  LDC.U8 R2, c[0x0][0x329] ;  /* 0x0000ca40ff027b82 */ /* 0x000ea20000000000 */
[----:B------:R-:W-:Y:S01]  /*a140*/  ISETP.NE.AND P3, PT, R248, -0x1, PT ;  /* 0xfffffffff800780c */ /* 0x000fe20003f65270 */
[----:B------:R-:W-:Y:S01]  /*a150*/  BSSY B0, `(.L_x_71) ;  /* 0x0000043000007945 */ /* 0x000fe20003800000 */
[----:B------:R-:W-:-:S02]  /*a160*/  SHF.R.S32.HI R10, RZ, 0x1f, R148 ;  /* 0x0000001fff0a7819 */ /* 0x000fc40000011494 */
[----:B------:R-:W-:Y:S02]  /*a170*/  IADD3 R15, -R251, R15, RZ ;  /* 0x0000000ffb0f7210 */ /* 0x000fe40007ffe1ff */
[----:B------:R-:W-:Y:S01]  /*a180*/  LEA.HI R10, R10, R148, RZ, 0x2 ;  /* 0x000000940a0a7211 */ /* 0x000fe200078f10ff */
[----:B------:R-:W3:Y:S03]  /*a190*/  LDC.U8 R3, c[0x0][0x328] ;  /* 0x0000ca00ff037b82 */ /* 0x000ee60000000000 */
[----:B------:R-:W-:Y:S02]  /*a1a0*/  LOP3.LUT R8, R10, 0xfffffffc, RZ, 0xc0, !PT ;  /* 0xfffffffc0a087812 */ /* 0x000fe400078ec0ff */
[----:B------:R-:W-:Y:S02]  /*a1b0*/  SHF.R.S32.HI R10, RZ, 0x2, R10 ;  /* 0x00000002ff0a7819 */ /* 0x000fe4000001140a */
[----:B-1----:R-:W-:Y:S01]  /*a1c0*/  @!P3 SHF.R.S32.HI R5, RZ, 0x1f, R12 ;  /* 0x0000001fff05b819 */ /* 0x002fe2000001140c */
[----:B------:R-:W-:Y:S01]  /*a1d0*/  IMAD.IADD R20, R148, 0x1, -R8 ;  /* 0x0000000194147824 */ /* 0x000fe200078e0a08 */
[----:B------:R-:W-:-:S02]  /*a1e0*/  SHF.R.S32.HI R8, RZ, 0x1f, R13 ;  /* 0x0000001fff087819 */ /* 0x000fc4000001140d */
[----:B------:R-:W-:Y:S01]  /*a1f0*/  SHF.R.S32.HI R11, RZ, 0x1f, R10 ;  /* 0x0000001fff0b7819 */ /* 0x000fe2000001140a */
[----:B------:R-:W-:Y:S02]  /*a200*/  @!P3 IMAD R6, R5, c[0x0][0x1e0], RZ ;  /* 0x000078000506ba24 */ /* 0x000fe400078e02ff */
[----:B------:R-:W-:Y:S01]  /*a210*/  IMAD.SHL.U32 R14, R20, 0x8, RZ ;  /* 0x00000008140e7824 */ /* 0x000fe200078e00ff */
[----:B--2---:R-:W-:Y:S01]  /*a220*/  ISETP.NE.AND P1, PT, R2, RZ, PT ;  /* 0x000000ff0200720c */ /* 0x004fe20003f25270 */
[----:B------:R-:W-:Y:S02]  /*a230*/  @!P3 IMAD R6, R12, c[0x0][0x1e4], R6 ;  /* 0x000079000c06ba24 */ /* 0x000fe400078e0206 */
[----:B------:R-:W-:Y:S01]  /*a240*/  IMAD R8, R8, c[0x0][0x1f0], RZ ;  /* 0x00007c0008087a24 */ /* 0x000fe200078e02ff */
[C---:B------:R-:W-:Y:S02]  /*a250*/  IADD3 R24, R14.reuse, 0x20, RZ ;  /* 0x000000200e187810 */ /* 0x040fe40007ffe0ff */
[----:B------:R-:W-:Y:S01]  /*a260*/  IADD3 R23, R14, 0x40, RZ ;  /* 0x000000400e177810 */ /* 0x000fe20007ffe0ff */
[----:B------:R-:W-:Y:S01]  /*a270*/  IMAD R8, R13, c[0x0][0x1f4], R8 ;  /* 0x00007d000d087a24 */ /* 0x000fe200078e0208 */
[----:B---3--:R-:W-:-:S04]  /*a280*/  ISETP.NE.AND P0, PT, R3, RZ, PT ;  /* 0x000000ff0300720c */ /* 0x008fc80003f05270 */
[----:B------:R-:W-:Y:S01]  /*a290*/  ISETP.NE.OR P2, PT, R2, RZ, !P0 ;  /* 0x000000ff0200720c */ /* 0x000fe20004745670 */
[----:B------:R-:W-:Y:S02]  /*a2a0*/  @P1 IMAD.MOV.U32 R0, RZ, RZ, c[0x0][0x210] ;  /* 0x00008400ff001624 */ /* 0x000fe400078e00ff */
[----:B------:R-:W-:Y:S02]  /*a2b0*/  @!P1 IMAD.MOV.U32 R4, RZ, RZ, c[0x0][0x214] ;  /* 0x00008500ff049624 */ /* 0x000fe400078e00ff */
[----:B------:R-:W-:Y:S02]  /*a2c0*/  @P1 IMAD R0, R0, c[0x0][0x214], RZ ;  /* 0x0000850000001a24 */ /* 0x000fe400078e02ff */
[----:B------:R-:W-:Y:S01]  /*a2d0*/  @P3 IMAD.WIDE.U32 R2, R248, c[0x0][0x1e8], RZ ;  /* 0x00007a00f8023a25 */ /* 0x000fe200078e00ff */
[----:B------:R-:W-:Y:S02]  /*a2e0*/  @!P1 SEL R0, R4, c[0x0][0x234], !P0 ;  /* 0x00008d0004009a07 */ /* 0x000fe40004000000 */
[----:B------:R-:W-:Y:S01]  /*a2f0*/  ISETP.NE.OR P0, PT, R248, -0x1, P2 ;  /* 0xfffffffff800780c */ /* 0x000fe20001705670 */
[----:B------:R-:W-:-:S02]  /*a300*/  @P1 IMAD.MOV.U32 R4, RZ, RZ, 0x1 ;  /* 0x00000001ff041424 */ /* 0x000fc400078e00ff */
[----:B------:R-:W-:Y:S02]  /*a310*/  @!P1 IMAD R4, R0, c[0x0][0x1c0], RZ ;  /* 0x0000700000049a24 */ /* 0x000fe400078e02ff */
[----:B------:R-:W-:Y:S02]  /*a320*/  @P3 IMAD R7, R248, c[0x0][0x1ec], R3 ;  /* 0x00007b00f8073a24 */ /* 0x000fe400078e0203 */
[C---:B------:R-:W-:Y:S02]  /*a330*/  IMAD R3, R12.reuse, R4, RZ ;  /* 0x000000040c037224 */ /* 0x040fe400078e02ff */
[----:B------:R-:W-:-:S03]  /*a340*/  @!P3 IMAD.WIDE.U32 R4, R12, c[0x0][0x1e0], RZ ;  /* 0x000078000c04ba25 */ /* 0x000fc600078e00ff */
[----:B------:R-:W-:Y:S01]  /*a350*/  SEL R3, R3, RZ, P2 ;  /* 0x000000ff03037207 */ /* 0x000fe20001000000 */
[----:B------:R-:W-:Y:S01]  /*a360*/  @!P0 IMAD R248, R12, c[0x0][0x214], RZ ;  /* 0x000085000cf88a24 */ /* 0x000fe200078e02ff */
[----:B------:R-:W-:Y:S01]  /*a370*/  @!P3 MOV R2, R4 ;  /* 0x000000040002b202 */ /* 0x000fe20000000f00 */
[----:B------:R-:W-:Y:S02]  /*a380*/  @!P3 IMAD.IADD R7, R5, 0x1, R6 ;  /* 0x000000010507b824 */ /* 0x000fe400078e0206 */
[----:B------:R-:W-:Y:S01]  /*a390*/  IMAD R6, R13, R0, R3 ;  /* 0x000000000d067224 */ /* 0x000fe200078e0203 */
[----:B------:R-:W-:Y:S01]  /*a3a0*/  IADD3 R4, P0, R14, R2, RZ ;  /* 0x000000020e047210 */ /* 0x000fe20007f1e0ff */
[----:B------:R-:W-:Y:S01]  /*a3b0*/  @P1 IMAD.MOV.U32 R19, RZ, RZ, c[0x0][0x210] ;  /* 0x00008400ff131624 */ /* 0x000fe200078e00ff */
[----:B------:R-:W-:Y:S01]  /*a3c0*/  CS2R R2, SRZ ;  /* 0x0000000000027805 */ /* 0x000fe2000001ff00 */
[----:B------:R-:W-:Y:S01]  /*a3d0*/  @!P1 IMAD.MOV.U32 R19, RZ, RZ, 0x1 ;  /* 0x00000001ff139424 */ /* 0x000fe200078e00ff */
[----:B------:R-:W-:-:S02]  /*a3e0*/  @!P2 SHF.R.S32.HI R3, RZ, 0x1f, R248 ;  /* 0x0000001fff03a819 */ /* 0x000fc400000114f8 */
[----:B------:R-:W-:Y:S01]  /*a3f0*/  @!P2 MOV R2, R248 ;  /* 0x000000f80002a202 */ /* 0x000fe20000000f00 */
[----:B------:R-:W-:Y:S01]  /*a400*/  IMAD R0, R251, R19, RZ ;  /* 0x00000013fb007224 */ /* 0x000fe200078e02ff */
[----:B------:R-:W-:Y:S02]  /*a410*/  ISETP.GE.AND P2, PT, R10, R15, PT ;  /* 0x0000000f0a00720c */ /* 0x000fe40003f46270 */
[----:B------:R-:W-:Y:S02]  /*a420*/  LEA.HI.X.SX32 R5, R14, R7, 0x1, P0 ;  /* 0x000000070e057211 */ /* 0x000fe400000f0eff */
[----:B------:R-:W-:-:S03]  /*a430*/  IADD3 R22, P1, P0, R0, R2, R6 ;  /* 0x0000000200167210 */ /* 0x000fc6000783e006 */
[----:B------:R-:W-:Y:S01]  /*a440*/  IMAD.WIDE.U32 R12, R13, c[0x0][0x1f0], R4 ;  /* 0x00007c000d0c7a25 */ /* 0x000fe200078e0004 */
[----:B------:R-:W-:Y:S02]  /*a450*/  SHF.R.S32.HI R4, RZ, 0x1f, R0 ;  /* 0x0000001fff047819 */ /* 0x000fe40000011400 */
[----:B------:R-:W-:Y:S01]  /*a460*/  SHF.R.S32.HI R0, RZ, 0x1f, R6 ;  /* 0x0000001fff007819 */ /* 0x000fe20000011406 */
[----:B------:R-:W-:-:S03]  /*a470*/  IMAD.WIDE R6, R246, 0x80, R10 ;  /* 0x00000080f6067825 */ /* 0x000fc600078e020a */
[----:B------:R-:W-:Y:S01]  /*a480*/  IADD3.X R21, R4, R3, R0, P1, P0 ;  /* 0x0000000304157210 */ /* 0x000fe20000fe0400 */
[----:B------:R-:W-:Y:S01]  /*a490*/  IMAD.IADD R9, R8, 0x1, R13 ;  /* 0x0000000108097824 */ /* 0x000fe200078e020d */
[----:B------:R-:W-:Y:S05]  /*a4a0*/  @P2 BRA `(.L_x_72) ;  /* 0x000000d000002947 */ /* 0x000fea0003800000 */
[----:B------:R-:W-:Y:S01]  /*a4b0*/  IMAD R0, R7, c[0x0][0x1e8], RZ ;  /* 0x00007a0007007a24 */ /* 0x000fe200078e02ff */
[----:B------:R-:W-:Y:S01]  /*a4c0*/  ISETP.GE.AND P2, PT, R14, c[0x0][0x220], PT ;  /* 0x000088000e007a0c */ /* 0x000fe20003f46270 */
[----:B------:R-:W-:Y:S01]  /*a4d0*/  IMAD.MOV.U32 R8, RZ, RZ, R12 ;  /* 0x000000ffff087224 */ /* 0x000fe200078e000c */
[----:B------:R-:W-:Y:S01]  /*a4e0*/  ISETP.GE.AND P1, PT, R24, c[0x0][0x220], PT ;  /* 0x0000880018007a0c */ /* 0x000fe20003f26270 */
[C---:B------:R-:W-:Y:S01]  /*a4f0*/  IMAD R0, R6.reuse, c[0x0][0x1ec], R0 ;  /* 0x00007b0006007a24 */ /* 0x040fe200078e0200 */
[----:B------:R-:W-:Y:S01]  /*a500*/  ISETP.GE.AND P0, PT, R23, c[0x0][0x220], PT ;  /* 0x0000880017007a0c */ /* 0x000fe20003f06270 */
[----:B------:R-:W-:-:S04]  /*a510*/  IMAD.WIDE.U32 R4, R6, c[0x0][0x1e8], R8 ;  /* 0x00007a0006047a25 */ /* 0x000fc800078e0008 */
[----:B------:R-:W-:Y:S01]  /*a520*/  IMAD.IADD R0, R5, 0x1, R0 ;  /* 0x0000000105007824 */ /* 0x000fe200078e0200 */
[----:B------:R-:W-:-:S04]  /*a530*/  LEA R2, P3, R4, c[0x0][0x1d0], 0x1 ;  /* 0x0000740004027a11 */ /* 0x000fc800078608ff */
[----:B------:R-:W-:-:S05]  /*a540*/  LEA.HI.X R3, R4, c[0x0][0x1d4], R0, 0x1, P3 ;  /* 0x0000750004037a11 */ /* 0x000fca00018f0c00 */
[----:B------:R1:W-:Y:S04]  /*a550*/  @!P2 STG.E.128 [R2.64], RZ ;  /* 0x000000ff0200a986 */ /* 0x0003e8000c101d0a */
[----:B------:R1:W-:Y:S04]  /*a560*/  @!P1 STG.E.128 [R2.64+0x40], RZ ;  /* 0x000040ff02009986 */ /* 0x0003e8000c101d0a */
[----:B------:R1:W-:Y:S02]  /*a570*/  @!P0 STG.E.128 [R2.64+0x80], RZ ;  /* 0x000080ff02008986 */ /* 0x0003e4000c101d0a */
.L_x_72:
[----:B------:R-:W-:Y:S05]  /*a580*/  BSYNC B0 ;  /* 0x0000000000007941 */ /* 0x000fea0003800000 */
.L_x_71:
[----:B------:R-:W-:Y:S01]  /*a590*/  IADD3 R18, R10, 0x20, RZ ;  /* 0x000000200a127810 */ /* 0x000fe20007ffe0ff */
[----:B------:R-:W-:Y:S03]  /*a5a0*/  BSSY B0, `(.L_x_73) ;  /* 0x0000013000007945 */ /* 0x000fe60003800000 */
[----:B------:R-:W-:-:S13]  /*a5b0*/  ISETP.GE.AND P0, PT, R18, R15, PT ;  /* 0x0000000f1200720c */ /* 0x000fda0003f06270 */
[----:B------:R-:W-:Y:S05]  /*a5c0*/  @P0 BRA `(.L_x_74) ;  /* 0x0000010000000947 */ /* 0x000fea0003800000 */
[----:B------:R-:W-:Y:S01]  /*a5d0*/  IADD3 R0, P0, R6, 0x20, RZ ;  /* 0x0000002006007810 */ /* 0x000fe20007f1e0ff */
[----:B------:R-:W-:Y:S01]  /*a5e0*/  IMAD.MOV.U32 R4, RZ, RZ, R12 ;  /* 0x000000ffff047224 */ /* 0x000fe200078e000c */
[----:B------:R-:W-:Y:S02]  /*a5f0*/  MOV R5, R9 ;  /* 0x0000000900057202 */ /* 0x000fe40000000f00 */
[----:B------:R-:W-:Y:S01]  /*a600*/  ISETP.GE.AND P2, PT, R14, c[0x0][0x220], PT ;  /* 0x000088000e007a0c */ /* 0x000fe20003f46270 */
[----:B-1----:R-:W-:Y:S01]  /*a610*/  IMAD.X R2, RZ, RZ, R7, P0 ;  /* 0x000000ffff027224 */ /* 0x002fe200000e0607 */
[----:B------:R-:W-:Y:S01]  /*a620*/  ISETP.GE.AND P1, PT, R24, c[0x0][0x220], PT ;  /* 0x0000880018007a0c */ /* 0x000fe20003f26270 */
[----:B------:R-:W-:Y:S01]  /*a630*/  IMAD.WIDE.U32 R4, R0, c[0x0][0x1e8], R4 ;  /* 0x00007a0000047a25 */ /* 0x000fe200078e0004 */
[----:B------:R-:W-:-:S03]  /*a640*/  ISETP.GE.AND P0, PT, R23, c[0x0][0x220], PT ;  /* 0x0000880017007a0c */ /* 0x000fc60003f06270 */
[----:B------:R-:W-:-:S04]  /*a650*/  IMAD R2, R2, c[0x0][0x1e8], RZ ;  /* 0x00007a0002027a24 */ /* 0x000fc800078e02ff */
[----:B------:R-:W-:Y:S01]  /*a660*/  IMAD R0, R0, c[0x0][0x1ec], R2 ;  /* 0x00007b0000007a24 */ /* 0x000fe200078e0202 */
[----:B------:R-:W-:-:S03]  /*a670*/  LEA R2, P3, R4, c[0x0][0x1d0], 0x1 ;  /* 0x0000740004027a11 */ /* 0x000fc600078608ff */
[----:B------:R-:W-:-:S05]  /*a680*/  IMAD.IADD R0, R5, 0x1, R0 ;  /* 0x0000000105007824 */ /* 0x000fca00078e0200 */
[----:B------:R-:W-:-:S05]  /*a690*/  LEA.HI.X R3, R4, c[0x0][0x1d4], R0, 0x1, P3 ;  /* 0x0000750004037a11 */ /* 0x000fca00018f0c00 */
[----:B------:R1:W-:Y:S04]  /*a6a0*/  @!P2 STG.E.128 [R2.64], RZ ;  /* 0x000000ff0200a986 */ /* 0x0003e8000c101d0a */
[----:B------:R1:W-:Y:S04]  /*a6b0*/  @!P1 STG.E.128 [R2.64+0x40], RZ ;  /* 0x000040ff02009986 */ /* 0x0003e8000c101d0a */
[----:B------:R1:W-:Y:S02]  /*a6c0*/  @!P0 STG.E.128 [R2.64+0x80], RZ ;  /* 0x000080ff02008986 */ /* 0x0003e4000c101d0a */
.L_x_74:
[----:B------:R-:W-:Y:S05]  /*a6d0*/  BSYNC B0 ;  /* 0x0000000000007941 */ /* 0x000fea0003800000 */
.L_x_73:
        /* <DEDUP_REMOVED lines=20> */
.L_x_76:
[----:B------:R-:W-:Y:S05]  /*a820*/  BSYNC B0 ;  /* 0x0000000000007941 */ /* 0x000fea0003800000 */
.L_x_75:
[----:B------:R-:W-:Y:S01]  /*a830*/  IADD3 R17, R10, 0x60, RZ ;  /* 0x000000600a117810 */ /* 0x000fe20007ffe0ff */
[----:B------:R-:W-:Y:S03]  /*a840*/  BSSY B0, `(.L_x_77) ;  /* 0x0000013000007945 */ /* 0x000fe60003800000 */
[----:B------:R-:W-:-:S13]  /*a850*/  ISETP.GE.AND P0, PT, R17, R15, PT ;  /* 0x0000000f1100720c */ /* 0x000fda0003f06270 */
[----:B------:R-:W-:Y:S05]  /*a860*/  @P0 BRA `(.L_x_78) ;  /* 0x0000010000000947 */ /* 0x000fea0003800000 */
[----:B------:R-:W-:Y:S01]  /*a870*/  IADD3 R0, P0, R6, 0x60, RZ ;  /* 0x0000006006007810 */ /* 0x000fe20007f1e0ff */
[----:B-1----:R-:W-:Y:S01]  /*a880*/  IMAD.MOV.U32 R2, RZ, RZ, R12 ;  /* 0x000000ffff027224 */ /* 0x002fe200078e000c */
        /* <DEDUP_REMOVED lines=11> */
[----:B------:R1:W-:Y:S04]  /*a940*/  @!P2 STG.E.128 [R2.64], RZ ;  /* 0x000000ff0200a986 */ /* 0x0003e8000c101d0a */
[----:B------:R1:W-:Y:S04]  /*a950*/  @!P1 STG.E.128 [R2.64+0x40], RZ ;  /* 0x000040ff02009986 */ /* 0x0003e8000c101d0a */
[----:B------:R1:W-:Y:S02]  /*a960*/  @!P0 STG.E.128 [R2.64+0x80], RZ ;  /* 0x000080ff02008986 */ /* 0x0003e4000c101d0a */
.L_x_78:
[----:B------:R-:W-:Y:S05]  /*a970*/  BSYNC B0 ;  /* 0x0000000000007941 */ /* 0x000fea0003800000 */
.L_x_77:
[----:B------:R-:W-:-:S04]  /*a980*/  ISETP.NE.AND P6, PT, R20, RZ, PT ;  /* 0x000000ff1400720c */ /* 0x000fc80003fc5270 */
        /* <DEDUP_REMOVED lines=34> */
.L_x_79:
        /* <DEDUP_REMOVED lines=13> */
.L_x_1027:


//--------------------- .text._ZN5flash16flash_fwd_kernelI23Flash_fwd_kernel_traitsILi96ELi128ELi64ELi4ELb0ELb0EN7cutlass6half_tE19Flash_kernel_traitsILi96ELi128ELi64ELi4ES3_EELb0ELb0ELb0ELb1ELb0ELb0ELb0ELb0EEEvNS_16Flash_fwd_paramsE --------------------------
	.section	.text._ZN5flash16flash_fwd_kernelI23Flash_fwd_kernel_traitsILi96ELi128ELi64ELi4ELb0ELb0EN7cutlass6half_tE19Flash_kernel_traitsILi96ELi128ELi64ELi4ES3_EELb0ELb0ELb0ELb1ELb0ELb0ELb0ELb0EEEvNS_16Flash_fwd_paramsE,"ax",@progbits
	.sectioninfo	@"SHI_REGISTERS=255"
	.align	128
        .global         _ZN5flash16flash_fwd_kernelI23Flash_fwd_kernel_traitsILi96ELi128ELi64ELi4ELb0ELb0EN7cutlass6half_tE19Flash_kernel_traitsILi96ELi128ELi64ELi4ES3_EELb0ELb0ELb0ELb1ELb0ELb0ELb0ELb0EEEvNS_16Flash_fwd_paramsE
        .type           _ZN5flash16flash_fwd_kernelI23Flash_fwd_kernel_traitsILi96ELi128ELi64ELi4ELb0ELb0EN7cutlass6half_tE19Flash_kernel_traitsILi96ELi128ELi64ELi4ES3_EELb0ELb0ELb0ELb1ELb0ELb0ELb0ELb0EEEvNS_16Flash_fwd_paramsE,@function
        .size           _ZN5flash16flash_fwd_kernelI23Flash_fwd_kernel_traitsILi96ELi128ELi64ELi4ELb0ELb0EN7cutlass6half_tE19Flash_kernel_traitsILi96ELi128ELi64ELi4ES3_EELb0ELb0ELb0ELb1ELb0ELb0ELb0ELb0EEEvNS_16Flash_fwd_paramsE,(.L_x_1028 - _ZN5flash16flash_fwd_kernelI23Flash_fwd_kernel_traitsILi96ELi128ELi64ELi4ELb0ELb0EN7cutlass6half_tE19Flash_kernel_traitsILi96ELi128ELi64ELi4ES3_EELb0ELb0ELb0ELb1ELb0ELb0ELb0ELb0EEEvNS_16Flash_fwd_paramsE)
        .other          _ZN5flash16flash_fwd_kernelI23Flash_fwd_kernel_traitsILi96ELi128ELi64ELi4ELb0ELb0EN7cutlass6half_tE19Flash_kernel_traitsILi96ELi128ELi64ELi4ES3_EELb0ELb0ELb0ELb1ELb0ELb0ELb0ELb0EEEvNS_16Flash_fwd_paramsE,@"STO_CUDA_ENTRY STV_DEFAULT"
_ZN5flash16flash_fwd_kernelI23Flash_fwd_kernel_traitsILi96ELi128ELi64ELi4ELb0ELb0EN7cutlass6half_tE19Flash_kernel_traitsILi96ELi128ELi64ELi4ES3_EELb0ELb0ELb0ELb1ELb0ELb0ELb0ELb0EEEvNS_16Flash_fwd_paramsE:
.text._ZN5flash16flash_fwd_kernelI23Flash_fwd_kernel_traitsILi96ELi128ELi64ELi4ELb0ELb0EN7cutlass6half_tE19Flash_kernel_traitsILi96ELi128ELi64ELi4ES3_EELb0ELb0ELb0ELb1ELb0ELb0ELb0ELb0EEEvNS_16Flash_fwd_paramsE:
        /* <DEDUP_REMOVED lines=35> */
.L_x_80:
[----:B---34-:R-:W-:Y:S02]  /*0230*/  MOV R0, c[0x0][0x218] ;  /* 0x0000860000007a02 */ /* 0x018fe40000000f00 */
.L_x_81:
        /* <DEDUP_REMOVED lines=12> */
[----:B------:R-:W-:-:S13]  /*0300*/  ISETP.GE.AND P0, PT, R132, 0x1, PT ;  /* 0x000000018400780c */ /* 0x000fda0003f06270 */
[----:B------:R-:W-:Y:S05]  /*0310*/  @!P0 BRA `(.L_x_82) ;  /* 0x0000bf6000008947 */ /* 0x000fea0003800000 */
[----:B------:R-:W-:Y:S02]  /*0320*/  ISETP.NE.AND P1, PT, R252, -0x1, PT ;  /* 0xfffffffffc00780c */ /* 0x000fe40003f25270 */
[----:B------:R-:W-:Y:S02]  /*0330*/  ISETP.NE.AND P0, PT, R8, -0x1, PT ;  /* 0xffffffff0800780c */ /* 0x000fe40003f05270 */
[----:B------:R-:W-:-:S09]  /*0340*/  SHF.R.S32.HI R19, RZ, 0x1f, R18 ;  /* 0x0000001fff137819 */ /* 0x000fd20000011412 */
        /* <DEDUP_REMOVED lines=25> */
.L_x_83:
        /* <DEDUP_REMOVED lines=10> */
[----:B------:R-:W-:Y:S02]  /*0580*/  IMAD.MOV.U32 R2, RZ, RZ, R4 ;  /* 0x000000ffff027224 */ /* 0x000fe400078e0004 */
[----:B------:R-:W-:Y:S02]  /*0590*/  @P0 IMAD.IADD R4, R7, 0x1, R8 ;  /* 0x0000000107040824 */ /* 0x000fe400078e0208 */
[----:B------:R-:W-:-:S05]  /*05a0*/  IMAD.HI.U32 R0, R0, R2, RZ ;  /* 0x0000000200007227 */ /* 0x000fca00078e00ff */
[----:B------:R-:W-:-:S05]  /*05b0*/  IADD3 R3, -R0, RZ, RZ ;  /* 0x000000ff00037210 */ /* 0x000fca0007ffe1ff */
[----:B------:R-:W-:-:S05]  /*05c0*/  IMAD R2, R5, R3, R2 ;  /* 0x0000000305027224 */ /* 0x000fca00078e0202 */
[----:B------:R-:W-:-:S13]  /*05d0*/  ISETP.GT.U32.AND P2, PT, R5, R2, PT ;  /* 0x000000020500720c */ /* 0x000fda0003f44070 */
[----:B------:R-:W-:Y:S01]  /*05e0*/  @!P2 IMAD.IADD R2, R2, 0x1, -R5 ;  /* 0x000000010202a824 */ /* 0x000fe200078e0a05 */
[----:B------:R-:W-:Y:S02]  /*05f0*/  @!P2 IADD3 R0, R0, 0x1, RZ ;  /* 0x000000010000a810 */ /* 0x000fe40007ffe0ff */
[----:B------:R-:W-:Y:S02]  /*0600*/  ISETP.NE.AND P2, PT, RZ, c[0x0][0x1c8], PT ;  /* 0x00007200ff007a0c */ /* 0x000fe40003f45270 */
[----:B------:R-:W-:Y:S02]  /*0610*/  ISETP.GE.U32.AND P3, PT, R2, R5, PT ;  /* 0x000000050200720c */ /* 0x000fe40003f66070 */
        /* <DEDUP_REMOVED lines=21> */
.L_x_84:
[----:B------:R-:W-:Y:S01]  /*0770*/  SHF.R.S32.HI R4, RZ, 0x1f, R196 ;  /* 0x0000001fff047819 */ /* 0x000fe200000114c4 */
[----:B------:R-:W-:Y:S01]  /*0780*/  IMAD.IADD R26, R203, 0x1, -R234 ;  /* 0x00000001cb1a7824 */ /* 0x000fe200078e0aea */
[----:B------:R-:W-:Y:S02]  /*0790*/  BSSY B0, `(.L_x_85) ;  /* 0x0000066000007945 */ /* 0x000fe40003800000 */
[CC--:B------:R-:W-:Y:S02]  /*07a0*/  LEA.HI R3, R4.reuse, R196.reuse, RZ, 0x2 ;  /* 0x000000c404037211 */ /* 0x0c0fe400078f10ff */
[----:B------:R-:W-:Y:S01]  /*07b0*/  LEA.HI R24, R4, R196, RZ, 0x3 ;  /* 0x000000c404187211 */ /* 0x000fe200078f18ff */
[----:B------:R1:W-:Y:S01]  /*07c0*/  STL [R1+0x8], R26 ;  /* 0x0000081a01007387 */ /* 0x0003e20000100800 */
        /* <DEDUP_REMOVED lines=12> */
[----:B------:R-:W-:Y:S01]  /*0890*/  SHF.R.S32.HI R135, RZ, 0x5, R20 ;  /* 0x00000005ff877819 */ /* 0x000fe20000011414 */
[----:B------:R-:W-:Y:S01]  /*08a0*/  IMAD.IADD R2, R248, 0x1, -R2 ;  /* 0x00000001f8027824 */ /* 0x000fe200078e0a02 */
[----:B------:R-:W-:Y:S02]  /*08b0*/  SHF.R.U32.HI R0, RZ, 0x3, R0 ;  /* 0x00000003ff007819 */ /* 0x000fe40000011600 */
[----:B------:R-:W-:Y:S01]  /*08c0*/  LOP3.LUT R4, R23, 0xfffffff0, RZ, 0xc0, !PT ;  /* 0xfffffff017047812 */ /* 0x000fe200078ec0ff */
[----:B------:R-:W-:Y:S01]  /*08d0*/  IMAD R2, R135, 0x8, R2 ;  /* 0x0000000887027824 */ /* 0x000fe200078e0202 */
[----:B------:R-:W-:-:S02]  /*08e0*/  LOP3.LUT R0, R3, R0, RZ, 0x3c, !PT ;  /* 0x0000000003007212 */ /* 0x000fc400078e3cff */
[----:B------:R-:W-:Y:S01]  /*08f0*/  SHF.R.S32.HI R249, RZ, 0x1f, R248 ;  /* 0x0000001ffff97819 */ /* 0x000fe200000114f8 */
[----:B------:R-:W-:Y:S01]  /*0900*/  IMAD.IADD R16, R196, 0x1, -R4 ;  /* 0x00000001c4107824 */ /* 0x000fe200078e0a04 */
[----:B------:R-:W-:Y:S01]  /*0910*/  SHF.R.S32.HI R241, RZ, 0x1f, R240 ;  /* 0x0000001ffff17819 */ /* 0x000fe200000114f0 */
[----:B------:R-:W-:Y:S01]  /*0920*/  IMAD.U32 R226, R2, 0x20, R0 ;  /* 0x0000002002e27824 */ /* 0x000fe200078e0000 */
[----:B------:R-:W-:Y:S01]  /*0930*/  IADD3 R205, R240, 0x20, RZ ;  /* 0x00000020f0cd7810 */ /* 0x000fe20007ffe0ff */
[----:B------:R-:W-:Y:S01]  /*0940*/  IMAD R0, R249, c[0x0][0x198], RZ ;  /* 0x00006600f9007a24 */ /* 0x000fe200078e02ff */
[----:B------:R-:W-:Y:S01]  /*0950*/  LEA.HI R21, R16, R16, RZ, 0x1 ;  /* 0x0000001010157211 */ /* 0x000fe200078f08ff */
[----:B------:R-:W-:Y:S01]  /*0960*/  IMAD.WIDE.U32 R4, R248, c[0x0][0x198], R240 ;  /* 0x00006600f8047a25 */ /* 0x000fe200078e00f0 */
[----:B------:R-:W-:Y:S01]  /*0970*/  IADD3 R204, R240, 0x40, RZ ;  /* 0x00000040f0cc7810 */ /* 0x000fe20007ffe0ff */
[----:B------:R1:W-:Y:S01]  /*0980*/  STL [R1], R205 ;  /* 0x000000cd01007387 */ /* 0x0003e20000100800 */
[--C-:B------:R-:W-:Y:S01]  /*0990*/  SHF.R.S32.HI R6, RZ, 0x1, R21.reuse ;  /* 0x00000001ff067819 */ /* 0x100fe20000011415 */
[C---:B------:R-:W-:Y:S01]  /*09a0*/  IMAD R7, R248.reuse, c[0x0][0x19c], R0 ;  /* 0x00006700f8077a24 */ /* 0x040fe200078e0200 */
[----:B------:R-:W-:Y:S01]  /*09b0*/  IADD3 R4, P0, R13, R4, RZ ;  /* 0x000000040d047210 */ /* 0x000fe20007f1e0ff */
[----:B------:R-:W-:Y:S01]  /*09c0*/  IMAD R10, R249, c[0x0][0x1a0], RZ ;  /* 0x00006800f90a7a24 */ /* 0x000fe200078e02ff */
[----:B------:R-:W-:Y:S01]  /*09d0*/  SHF.R.S32.HI R9, RZ, 0x1f, R21 ;  /* 0x0000001fff097819 */ /* 0x000fe20000011415 */
[----:B------:R-:W-:Y:S01]  /*09e0*/  IMAD.WIDE.U32 R2, R248, c[0x0][0x1a0], R240 ;  /* 0x00006800f8027a25 */ /* 0x000fe200078e00f0 */
[----:B------:R-:W-:Y:S01]  /*09f0*/  IADD3.X R5, R14, R5, R7, P0, !PT ;  /* 0x000000050e057210 */ /* 0x000fe200007fe407 */
[----:B------:R1:W-:Y:S01]  /*0a00*/  STL [R1+0x4], R204 ;  /* 0x000004cc01007387 */ /* 0x0003e20000100800 */
[----:B------:R-:W-:Y:S01]  /*0a10*/  SHF.R.S32.HI R0, RZ, 0x1f, R8 ;  /* 0x0000001fff007819 */ /* 0x000fe20000011408 */
[----:B------:R-:W-:Y:S01]  /*0a20*/  IMAD R7, R248, c[0x0][0x1a4], R10 ;  /* 0x00006900f8077a24 */ /* 0x000fe200078e020a */
[----:B------:R-:W-:Y:S01]  /*0a30*/  IADD3 R2, P0, R11, R2, RZ ;  /* 0x000000020b027210 */ /* 0x000fe20007f1e0ff */
[----:B------:R-:W-:Y:S01]  /*0a40*/  IMAD.WIDE.U32 R246, R8, c[0x0][0x1b0], R4 ;  /* 0x00006c0008f67a25 */ /* 0x000fe200078e0004 */
[----:B------:R-:W-:-:S02]  /*0a50*/  LEA.HI R9, R9, R6, RZ, 0x2 ;  /* 0x0000000609097211 */ /* 0x000fc400078f10ff */
[----:B------:R-:W-:Y:S01]  /*0a60*/  IADD3.X R3, R12, R3, R7, P0, !PT ;  /* 0x000000030c037210 */ /* 0x000fe200007fe407 */
[----:B------:R-:W-:Y:S01]  /*0a70*/  IMAD.MOV.U32 R5, RZ, RZ, 0x10 ;  /* 0x00000010ff057424 */ /* 0x000fe200078e00ff */
[----:B------:R-:W-:Y:S01]  /*0a80*/  LOP3.LUT R10, R9, 0xfffffffc, RZ, 0xc0, !PT ;  /* 0xfffffffc090a7812 */ /* 0x000fe200078ec0ff */
[----:B------:R-:W-:Y:S01]  /*0a90*/  IMAD R9, R0, c[0x0][0x1b0], RZ ;  /* 0x00006c0000097a24 */ /* 0x000fe200078e02ff */
[----:B------:R-:W-:Y:S01]  /*0aa0*/  LOP3.LUT R4, R20, 0xffffffe0, RZ, 0xc0, !PT ;  /* 0xffffffe014047812 */ /* 0x000fe200078ec0ff */
[----:B------:R-:W-:Y:S01]  /*0ab0*/  IMAD.WIDE.U32 R244, R8, c[0x0][0x1b8], R2 ;  /* 0x00006e0008f47a25 */ /* 0x000fe200078e0002 */
[----:B------:R-:W-:-:S03]  /*0ac0*/  IADD3 R2, P0, R240, R15, RZ ;  /* 0x0000000ff0027210 */ /* 0x000fc60007f1e0ff */
[----:B------:R-:W-:Y:S02]  /*0ad0*/  IMAD R0, R0, c[0x0][0x1b8], RZ ;  /* 0x00006e0000007a24 */ /* 0x000fe400078e02ff */
[----:B------:R-:W-:Y:S01]  /*0ae0*/  IMAD.X R3, R241, 0x1, R17, P0 ;  /* 0x00000001f1037824 */ /* 0x000fe200000e0611 */
[----:B------:R-:W-:Y:S01]  /*0af0*/  ISETP.GE.AND P0, PT, R248, R26, PT ;  /* 0x0000001af800720c */ /* 0x000fe20003f06270 */
[----:B------:R-:W-:Y:S02]  /*0b00*/  IMAD.IADD R14, R6, 0x1, -R10 ;  /* 0x00000001060e7824 */ /* 0x000fe400078e0a0a */
[----:B------:R-:W-:Y:S02]  /*0b10*/  IMAD R6, R8, c[0x0][0x1bc], R0 ;  /* 0x00006f0008067a24 */ /* 0x000fe400078e0200 */
[----:B------:R-:W-:Y:S01]  /*0b20*/  IMAD R0, R19, c[0x0][0x1a8], RZ ;  /* 0x00006a0013007a24 */ /* 0x000fe200078e02ff */
[----:B------:R-:W-:Y:S01]  /*0b30*/  LOP3.LUT P1, RZ, R14, 0x2, RZ, 0xc0, !PT ;  /* 0x000000020eff7812 */ /* 0x000fe2000782c0ff */
[----:B------:R-:W-:-:S02]  /*0b40*/  IMAD R9, R8, c[0x0][0x1b4], R9 ;  /* 0x00006d0008097a24 */ /* 0x000fc400078e0209 */
[C---:B------:R-:W-:Y:S02]  /*0b50*/  IMAD R0, R18.reuse, c[0x0][0x1ac], R0 ;  /* 0x00006b0012007a24 */ /* 0x040fe400078e0200 */
[----:B------:R-:W-:-:S04]  /*0b60*/  IMAD.WIDE.U32 R12, R18, c[0x0][0x1a8], R2 ;  /* 0x00006a00120c7a25 */ /* 0x000fc800078e0002 */
[----:B------:R-:W-:Y:S01]  /*0b70*/  IMAD.IADD R41, R196, 0x1, -R4 ;  /* 0x00000001c4297824 */ /* 0x000fe200078e0a04 */
[----:B------:R-:W-:Y:S01]  /*0b80*/  SEL R4, R5, 0xfffffff0, !P1 ;  /* 0xfffffff005047807 */ /* 0x000fe20004800000 */
[----:B------:R-:W-:-:S04]  /*0b90*/  IMAD.WIDE R250, R250, 0x80, R248 ;  /* 0x00000080fafa7825 */ /* 0x000fc800078e02f8 */
[----:B------:R-:W-:Y:S02]  /*0ba0*/  IMAD.SHL.U32 R226, R226, 0x2, RZ ;  /* 0x00000002e2e27824 */ /* 0x000fe400078e00ff */
[----:B------:R-:W-:Y:S02]  /*0bb0*/  IMAD.IADD R11, R13, 0x1, R0 ;  /* 0x000000010d0b7824 */ /* 0x000fe400078e0200 */
[----:B------:R-:W-:Y:S02]  /*0bc0*/  IMAD.IADD R243, R247, 0x1, R9 ;  /* 0x00000001f7f37824 */ /* 0x000fe400078e0209 */
[----:B------:R-:W-:Y:S01]  /*0bd0*/  IMAD.IADD R239, R245, 0x1, R6 ;  /* 0x00000001f5ef7824 */ /* 0x000fe200078e0206 */
[----:B------:R-:W-:Y:S05]  /*0be0*/  @P0 BRA `(.L_x_86) ;  /* 0x0000020000000947 */ /* 0x000fea0003800000 */
[----:B-1----:R-:W-:Y:S01]  /*0bf0*/  ISETP.GE.AND P4, PT, R240, c[0x0][0x220], PT ;  /* 0x00008800f0007a0c */ /* 0x002fe20003f86270 */
[----:B------:R-:W-:Y:S01]  /*0c00*/  IMAD R0, R251, c[0x0][0x190], RZ ;  /* 0x00006400fb007a24 */ /* 0x000fe200078e02ff */
        /* <DEDUP_REMOVED lines=30> */
.L_x_86:
[----:B-1----:R-:W-:Y:S05]  /*0df0*/  BSYNC B0 ;  /* 0x0000000000007941 */ /* 0x002fea0003800000 */
.L_x_85:
[----:B------:R-:W-:Y:S01]  /*0e00*/  IADD3 R15, R248, 0x20, RZ ;  /* 0x00000020f80f7810 */ /* 0x000fe20007ffe0ff */
        /* <DEDUP_REMOVED lines=31> */
[----:B--2---:R-:W-:-:S04]  /*1000*/  LEA R6, P0, R2, c[0x0][0x160], 0x1 ;  /* 0x0000580002067a11 */ /* 0x004fc800078008ff */
[----:B------:R-:W-:-:S05]  /*1010*/  LEA.HI.X R7, R2, c[0x0][0x164], R0, 0x1, P0 ;  /* 0x0000590002077a11 */ /* 0x000fca00000f0c00 */
[----:B------:R-:W-:Y:S01]  /*1020*/  @!PT LDS RZ, [RZ] ;  /* 0x00000000fffff984 */ /* 0x000fe20000000800 */
[----:B------:R-:W-:Y:S01]  /*1030*/  @!PT LDS RZ, [RZ] ;  /* 0x00000000fffff984 */ /* 0x000fe20000000800 */
[----:B------:R-:W-:Y:S01]  /*1040*/  @!PT LDS RZ, [RZ] ;  /* 0x00000000fffff984 */ /* 0x000fe20000000800 */
[----:B------:R2:W-:Y:S04]  /*1050*/  LDGSTS.E.BYPASS.LTC128B.128 [R226+0x4800], [R6.64+0x80] ;  /* 0x0480008006e27fae */ /* 0x0005e8000b901d4a */
.L_x_88:
[----:B------:R-:W-:Y:S05]  /*1060*/  BSYNC B0 ;  /* 0x0000000000007941 */ /* 0x000fea0003800000 */
.L_x_87:
        /* <DEDUP_REMOVED lines=10> */
[----:B---3--:R-:W-:Y:S01]  /*1110*/  IMAD.X R0, RZ, RZ, R251, P0 ;  /* 0x000000ffff007224 */ /* 0x008fe200000e06fb */
[----:B------:R-:W-:Y:S01]  /*1120*/  ISETP.GE.AND P0, PT, R204, c[0x0][0x220], PT ;  /* 0x00008800cc007a0c */ /* 0x000fe20003f06270 */
[----:B------:R-:W-:-:S04]  /*1130*/  IMAD.WIDE.U32 R2, R5, c[0x0][0x190], R2 ;  /* 0x0000640005027a25 */ /* 0x000fc800078e0002 */
[----:B------:R-:W-:-:S04]  /*1140*/  IMAD R0, R0, c[0x0][0x190], RZ ;  /* 0x0000640000007a24 */ /* 0x000fc800078e02ff */
[----:B------:R-:W-:Y:S01]  /*1150*/  IMAD R0, R5, c[0x0][0x194], R0 ;  /* 0x0000650005007a24 */ /* 0x000fe200078e0200 */
[C---:B--2---:R-:W-:Y:S01]  /*1160*/  @!P3 LEA R8, P4, R2.reuse, c[0x0][0x160], 0x1 ;  /* 0x000058000208ba11 */ /* 0x044fe200078808ff */
        /* <DEDUP_REMOVED lines=22> */
.L_x_90:
[----:B------:R-:W-:Y:S05]  /*12d0*/  BSYNC B0 ;  /* 0x0000000000007941 */ /* 0x000fea0003800000 */
.L_x_89:
[----:B------:R-:W-:Y:S01]  /*12e0*/  IADD3 R2, R248, 0x60, RZ ;  /* 0x00000060f8027810 */ /* 0x000fe20007ffe0ff */
[----:B------:R-:W-:Y:S01]  /*12f0*/  UMOV UR7, 0x6 ;  /* 0x0000000600077882 */ /* 0x000fe20000000000 */
[----:B---3--:R-:W-:Y:S01]  /*1300*/  IADD3 R0, R132, 0x3f, RZ ;  /* 0x0000003f84007810 */ /* 0x008fe20007ffe0ff */
[----:B------:R-:W-:Y:S01]  /*1310*/  ULDC.64 UR4, c[0x0][0x198] ;  /* 0x0000660000047ab9 */ /* 0x000fe20000000a00 */
[----:B------:R-:W-:Y:S01]  /*1320*/  ISETP.GE.AND P0, PT, R2, R26, PT ;  /* 0x0000001a0200720c */ /* 0x000fe20003f06270 */
[----:B------:R3:W-:Y:S01]  /*1330*/  STL [R1+0x14], R2 ;  /* 0x0000140201007387 */ /* 0x0007e20000100800 */
[----:B------:R-:W-:Y:S01]  /*1340*/  USHF.L.U64.HI UR7, UR4, UR7, UR5 ;  /* 0x0000000704077299 */ /* 0x000fe20008010205 */
[----:B------:R-:W-:Y:S01]  /*1350*/  BSSY B0, `(.L_x_91) ;  /* 0x0000026000007945 */ /* 0x000fe20003800000 */
[----:B------:R-:W-:Y:S01]  /*1360*/  USHF.L.U32 UR8, UR4, 0x6, URZ ;  /* 0x0000000604087899 */ /* 0x000fe2000800063f */
[----:B---3--:R-:W-:-:S04]  /*1370*/  SHF.R.S32.HI R2, RZ, 0x1f, R0 ;  /* 0x0000001fff027819 */ /* 0x008fc80000011400 */
[----:B------:R-:W-:-:S04]  /*1380*/  LEA.HI R227, R2, R0, RZ, 0x6 ;  /* 0x0000000002e37211 */ /* 0x000fc800078f30ff */
        /* <DEDUP_REMOVED lines=8> */
[----:B--2---:R-:W-:-:S04]  /*1410*/  IMAD.WIDE.U32 R8, R5, c[0x0][0x190], R2 ;  /* 0x0000640005087a25 */ /* 0x004fc800078e0002 */
        /* <DEDUP_REMOVED lines=25> */
.L_x_92:
[----:B------:R-:W-:Y:S05]  /*15b0*/  BSYNC B0 ;  /* 0x0000000000007941 */ /* 0x000fea0003800000 */
.L_x_91:
[----:B------:R-:W-:Y:S01]  /*15c0*/  LEA.HI.SX32 R40, R227, 0xffffffff, 0x1a ;  /* 0xffffffffe3287811 */ /* 0x000fe200078fd2ff */
[----:B------:R-:W-:Y:S01]  /*15d0*/  BSSY B0, `(.L_x_93) ;  /* 0x0000025000007945 */ /* 0x000fe20003800000 */
[----:B------:R-:W-:Y:S02]  /*15e0*/  MOV R242, R246 ;  /* 0x000000f600f27202 */ /* 0x000fe40000000f00 */
[----:B------:R-:W-:Y:S01]  /*15f0*/  SHF.R.S32.HI R5, RZ, 0x1f, R40 ;  /* 0x0000001fff057819 */ /* 0x000fe20000011428 */
[C---:B------:R-:W-:Y:S02]  /*1600*/  IMAD R10, R40.reuse, -0x40, R132 ;  /* 0xffffffc0280a7824 */ /* 0x040fe400078e0284 */
[C---:B------:R-:W-:Y:S02]  /*1610*/  IMAD R0, R40.reuse, UR7, RZ ;  /* 0x0000000728007c24 */ /* 0x040fe4000f8e02ff */
[----:B--2---:R-:W-:Y:S01]  /*1620*/  IMAD.WIDE.U32 R2, R40, UR8, R242 ;  /* 0x0000000828027c25 */ /* 0x004fe2000f8e00f2 */
        /* <DEDUP_REMOVED lines=31> */
.L_x_94:
[----:B------:R-:W-:Y:S05]  /*1820*/  BSYNC B0 ;  /* 0x0000000000007941 */ /* 0x000fea0003800000 */
.L_x_93:
        /* <DEDUP_REMOVED lines=12> */
[C---:B--2---:R-:W-:Y:S01]  /*18f0*/  @!P3 LEA R8, P4, R2.reuse, c[0x0][0x168], 0x1 ;  /* 0x00005a000208ba11 */ /* 0x044fe200078808ff */
        /* <DEDUP_REMOVED lines=21> */
.L_x_96:
[----:B------:R-:W-:Y:S05]  /*1a50*/  BSYNC B0 ;  /* 0x0000000000007941 */ /* 0x000fea0003800000 */
.L_x_95:
[----:B------:R-:W-:Y:S01]  /*1a60*/  ISETP.NE.U32.AND P2, PT, RZ, c[0x0][0x318], PT ;  /* 0x0000c600ff007a0c */ /* 0x000fe20003f45070 */
[----:B------:R-:W0:Y:S03]  /*1a70*/  LDGDEPBAR ;  /* 0x00000000000079af */ /* 0x000e260000000000 */
[----:B------:R-:W-:-:S13]  /*1a80*/  ISETP.NE.AND.EX P2, PT, RZ, c[0x0][0x31c], PT, P2 ;  /* 0x0000c700ff007a0c */ /* 0x000fda0003f45320 */
[----:B------:R-:W-:Y:S01]  /*1a90*/  @P2 SHF.R.S32.HI R0, RZ, 0x1f, R25 ;  /* 0x0000001fff002819 */ /* 0x000fe20000011419 */
[----:B------:R-:W-:-:S04]  /*1aa0*/  @P2 IMAD.WIDE.U32 R2, R25, c[0x0][0x320], R18 ;  /* 0x0000c80019022a25 */ /* 0x000fc800078e0012 */
[----:B------:R-:W-:Y:S01]  /*1ab0*/  @P2 IMAD R0, R0, c[0x0][0x320], RZ ;  /* 0x0000c80000002a24 */ /* 0x000fe200078e02ff */
[----:B--2---:R-:W-:Y:S01]  /*1ac0*/  @P2 LEA R6, P0, R2, c[0x0][0x318], 0x2 ;  /* 0x0000c60002062a11 */ /* 0x004fe200078010ff */
[----:B------:R-:W-:-:S04]  /*1ad0*/  DEPBAR.LE SB0, 0x0 ;  /* 0x000080000000791a */ /* 0x000fc80000000000 */
[----:B------:R-:W-:-:S04]  /*1ae0*/  @P2 IMAD R0, R25, c[0x0][0x324], R0 ;  /* 0x0000c90019002a24 */ /* 0x000fc800078e0200 */
[----:B------:R-:W-:-:S05]  /*1af0*/  @P2 IMAD.IADD R0, R3, 0x1, R0 ;  /* 0x0000000103002824 */ /* 0x000fca00078e0200 */
[----:B------:R-:W-:-:S05]  /*1b00*/  @P2 LEA.HI.X R7, R2, c[0x0][0x31c], R0, 0x2, P0 ;  /* 0x0000c70002072a11 */ /* 0x000fca00000f1400 */
[----:B------:R2:W3:Y:S04]  /*1b10*/  @P2 LDG.E R6, [R6.64] ;  /* 0x0000000a06062981 */ /* 0x0004e8000c1e1900 */
[----:B------:R-:W-:Y:S01]  /*1b20*/  BAR.SYNC.DEFER_BLOCKING 0x0 ;  /* 0x0000000000007b1d */ /* 0x000fe20000010000 */
[----:B------:R-:W-:Y:S01]  /*1b30*/  ISETP.GE.AND P1, PT, R248, R10, PT ;  /* 0x0000000af800720c */ /* 0x000fe20003f26270 */
[----:B------:R-:W-:Y:S01]  /*1b40*/  IMAD R0, R5, c[0x0][0x1a0], RZ ;  /* 0x0000680005007a24 */ /* 0x000fe200078e02ff */
[----:B------:R-:W-:Y:S01]  /*1b50*/  MOV R133, RZ ;  /* 0x000000ff00857202 */ /* 0x000fe20000000f00 */
[C---:B------:R-:W-:Y:S02]  /*1b60*/  IMAD.WIDE.U32 R2, R40.reuse, c[0x0][0x1a0], RZ ;  /* 0x0000680028027a25 */ /* 0x040fe400078e00ff */
[----:B------:R-:W-:Y:S02]  /*1b70*/  BSSY B0, `(.L_x_97) ;  /* 0x0000028000007945 */ /* 0x000fe40003800000 */
[----:B------:R-:W-:Y:S01]  /*1b80*/  IMAD R5, R40, c[0x0][0x1a4], R0 ;  /* 0x0000690028057a24 */ /* 0x000fe200078e0200 */
[----:B------:R-:W-:-:S03]  /*1b90*/  LEA R0, P0, R2, R244, 0x6 ;  /* 0x000000f402007211 */ /* 0x000fc600078030ff */
[----:B------:R-:W-:-:S05]  /*1ba0*/  IMAD.IADD R5, R3, 0x1, R5 ;  /* 0x0000000103057824 */ /* 0x000fca00078e0205 */
[----:B------:R-:W-:Y:S01]  /*1bb0*/  LEA.HI.X R5, R2, R239, R5, 0x6, P0 ;  /* 0x000000ef02057211 */ /* 0x000fe200000f3405 */
[----:B--2---:R-:W3:Y:S01]  /*1bc0*/  @P2 MUFU.RCP R7, c[0x0][0x238] ;  /* 0x00008e0000072b08 */ /* 0x004ee20000001000 */
[----:B------:R2:W-:Y:S04]  /*1bd0*/  @P1 STS [R226+0x9000], RZ ;  /* 0x009000ffe2001388 */ /* 0x0005e80000000800 */
[----:B------:R2:W-:Y:S04]  /*1be0*/  @P1 STS [R226+0x9004], RZ ;  /* 0x009004ffe2001388 */ /* 0x0005e80000000800 */
[----:B------:R2:W-:Y:S04]  /*1bf0*/  @P1 STS.64 [R226+0x9008], RZ ;  /* 0x009008ffe2001388 */ /* 0x0005e80000000a00 */
[----:B------:R2:W-:Y:S04]  /*1c00*/  @P1 STS.128 [R226+0xa000], RZ ;  /* 0x00a000ffe2001388 */ /* 0x0005e80000000c00 */
[----:B------:R2:W-:Y:S01]  /*1c10*/  @P1 STS.128 [R226+0xb000], RZ ;  /* 0x00b000ffe2001388 */ /* 0x0005e20000000c00 */
[----:B---3--:R-:W-:Y:S01]  /*1c20*/  @P2 FMUL.FTZ R133, R6, R7 ;  /* 0x0000000706852220 */ /* 0x008fe20000410000 */
[----:B------:R-:W-:Y:S05]  /*1c30*/  @P1 BRA `(.L_x_98) ;  /* 0x000001b000001947 */ /* 0x000fea0003800000 */
[----:B--2---:R-:W-:Y:S02]  /*1c40*/  ISETP.GE.AND P3, PT, R240, c[0x0][0x220], PT ;  /* 0x00008800f0007a0c */ /* 0x004fe40003f66270 */
[----:B------:R-:W-:-:S02]  /*1c50*/  ISETP.GE.AND P2, PT, R205, c[0x0][0x220], PT ;  /* 0x00008800cd007a0c */ /* 0x000fc40003f46270 */
        /* <DEDUP_REMOVED lines=25> */
.L_x_98:
[----:B--2---:R-:W-:Y:S05]  /*1df0*/  BSYNC B0 ;  /* 0x0000000000007941 */ /* 0x004fea0003800000 */
.L_x_97:
        /* <DEDUP_REMOVED lines=8> */
[----:B------:R-:W-:Y:S01]  /*1e80*/  IMAD.WIDE.U32 R2, R36, c[0x0][0x1a0], RZ ;  /* 0x0000680024027a25 */ /* 0x000fe200078e00ff */
        /* <DEDUP_REMOVED lines=21> */
[----:B---3--:R-:W-:-:S04]  /*1fe0*/  LEA R2, P0, R0, c[0x0][0x170], 0x1 ;  /* 0x00005c0000027a11 */ /* 0x008fc800078008ff */
[----:B------:R-:W-:-:S05]  /*1ff0*/  LEA.HI.X R3, R0, c[0x0][0x174], R5, 0x1, P0 ;  /* 0x00005d0000037a11 */ /* 0x000fca00000f0c05 */
[----:B------:R-:W-:Y:S01]  /*2000*/  @!PT LDS RZ, [RZ] ;  /* 0x00000000fffff984 */ /* 0x000fe20000000800 */
[----:B------:R-:W-:Y:S01]  /*2010*/  @!PT LDS RZ, [RZ] ;  /* 0x00000000fffff984 */ /* 0x000fe20000000800 */
[----:B------:R-:W-:Y:S01]  /*2020*/  @!PT LDS RZ, [RZ] ;  /* 0x00000000fffff984 */ /* 0x000fe20000000800 */
[----:B------:R3:W-:Y:S04]  /*2030*/  LDGSTS.E.BYPASS.LTC128B.128 [R226+0xb800], [R2.64+0x80] ;  /* 0x0b80008002e27fae */ /* 0x0007e8000b901d4a */
.L_x_100:
[----:B------:R-:W-:Y:S05]  /*2040*/  BSYNC B0 ;  /* 0x0000000000007941 */ /* 0x000fea0003800000 */
.L_x_99:
[----:B---3--:R-:W-:Y:S01]  /*2050*/  LOP3.LUT R2, R24, 0xfffffff8, RZ, 0xc0, !PT ;  /* 0xfffffff818027812 */ /* 0x008fe200078ec0ff */
        /* <DEDUP_REMOVED lines=32> */
[----:B------:R-:W-:Y:S02]  /*2260*/  IMAD.SHL.U32 R6, R196, 0x2, RZ ;  /* 0x00000002c4067824 */ /* 0x000fe400078e00ff */
[----:B------:R-:W-:Y:S02]  /*2270*/  IMAD.IADD R2, R191, 0x1, R2 ;  /* 0x00000001bf027824 */ /* 0x000fe400078e0202 */
[----:B------:R-:W-:Y:S01]  /*2280*/  IMAD.U32 R0, R7, 0x20, R0 ;  /* 0x0000002007007824 */ /* 0x000fe200078e0000 */
[----:B------:R-:W-:Y:S01]  /*2290*/  LOP3.LUT R6, R6, 0x6, RZ, 0xc0, !PT ;  /* 0x0000000606067812 */ /* 0x000fe200078ec0ff */
[----:B------:R-:W-:Y:S02]  /*22a0*/  IMAD.SHL.U32 R224, R2, 0x2, RZ ;  /* 0x0000000202e07824 */ /* 0x000fe400078e00ff */
[----:B------:R-:W-:Y:S01]  /*22b0*/  IMAD.SHL.U32 R221, R0, 0x2, RZ ;  /* 0x0000000200dd7824 */ /* 0x000fe200078e00ff */
[----:B------:R-:W-:Y:S01]  /*22c0*/  SEL R0, R36, 0xffffffe0, !P0 ;  /* 0xffffffe024007807 */ /* 0x000fe20004000000 */
[----:B------:R-:W-:Y:S01]  /*22d0*/  IMAD R225, R4, 0x2, R224 ;  /* 0x0000000204e17824 */ /* 0x000fe200078e02e0 */
[----:B-1----:R-:W-:Y:S01]  /*22e0*/  LDSM.16.M88.4 R12, [R224] ;  /* 0x00000000e00c783b */ /* 0x002fe20000000200 */
[----:B------:R-:W-:-:S02]  /*22f0*/  IMAD R6, R40, 0x40, R6 ;  /* 0x0000004028067824 */ /* 0x000fc400078e0206 */
[----:B------:R-:W-:Y:S01]  /*2300*/  IMAD.IADD R223, R221, 0x1, R0 ;  /* 0x00000001dddf7824 */ /* 0x000fe200078e0200 */
[----:B------:R-:W1:Y:S01]  /*2310*/  LDSM.16.M88.4 R16, [R221+0x6000] ;  /* 0x00600000dd10783b */ /* 0x000e620000000200 */
[----:B------:R-:W-:Y:S02]  /*2320*/  SHF.R.S32.HI R0, RZ, 0x1f, R41 ;  /* 0x0000001fff007819 */ /* 0x000fe40000011429 */
[----:B------:R-:W-:Y:S01]  /*2330*/  IADD3 R134, R6, 0x11, RZ ;  /* 0x0000001106867810 */ /* 0x000fe20007ffe0ff */
[----:B------:R-:W3:Y:S01]  /*2340*/  LDSM.16.M88.4 R8, [R224+0x1000] ;  /* 0x00100000e008783b */ /* 0x000ee20000000200 */
[----:B------:R-:W-:Y:S02]  /*2350*/  LEA.HI R0, R0, R41, RZ, 0x2 ;  /* 0x0000002900007211 */ /* 0x000fe400078f10ff */
[----:B------:R-:W-:Y:S01]  /*2360*/  IADD3 R7, R6, 0x18, RZ ;  /* 0x0000001806077810 */ /* 0x000fe20007ffe0ff */
[----:B------:R-:W4:Y:S01]  /*2370*/  LDSM.16.M88.4 R28, [R221+0x6400] ;  /* 0x00640000dd1c783b */ /* 0x000f220000000200 */
[----:B------:R-:W-:-:S02]  /*2380*/  SHF.R.S32.HI R42, RZ, 0x2, R0 ;  /* 0x00000002ff2a7819 */ /* 0x000fc40000011400 */
[C---:B------:R-:W-:Y:S01]  /*2390*/  IADD3 R148, R6.reuse, 0x28, RZ ;  /* 0x0000002806947810 */ /* 0x040fe20007ffe0ff */
[----:B------:R-:W5:Y:S01]  /*23a0*/  LDSM.16.M88.4 R24, [R221+0x6800] ;  /* 0x00680000dd18783b */ /* 0x000f620000000200 */
[C---:B------:R-:W-:Y:S01]  /*23b0*/  IADD3 R149, R6.reuse, 0x29, RZ ;  /* 0x0000002906957810 */ /* 0x040fe20007ffe0ff */
[----:B------:R-:W-:Y:S01]  /*23c0*/  IMAD R0, R135, 0x10, R42 ;  /* 0x0000001087007824 */ /* 0x000fe200078e022a */
[C---:B------:R-:W-:Y:S01]  /*23d0*/  IADD3 R150, R6.reuse, 0x30, RZ ;  /* 0x0000003006967810 */ /* 0x040fe20007ffe0ff */
[----:B------:R-:W2:Y:S01]  /*23e0*/  LDSM.16.M88.4 R32, [R221+0x6c00] ;  /* 0x006c0000dd20783b */ /* 0x000ea20000000200 */
[----:B------:R-:W-:Y:S01]  /*23f0*/  IADD3 R157, R6, 0x31, RZ ;  /* 0x00000031069d7810 */ /* 0x000fe20007ffe0ff */
[----:B------:R-:W-:Y:S01]  /*2400*/  IMAD.IADD R234, R234, 0x1, R0 ;  /* 0x00000001eaea7824 */ /* 0x000fe200078e0200 */
[C---:B------:R-:W-:Y:S01]  /*2410*/  IADD3 R156, R6.reuse, 0x38, RZ ;  /* 0x00000038069c7810 */ /* 0x040fe20007ffe0ff */
[----:B------:R-:W-:Y:S01]  /*2420*/  LDSM.16.M88.4 R36, [R223+0x6000] ;  /* 0x00600000df24783b */ /* 0x000fe20000000200 */
[----:B------:R-:W-:-:S02]  /*2430*/  IADD3 R151, R6, 0x39, RZ ;  /* 0x0000003906977810 */ /* 0x000fc40007ffe0ff */
[----:B------:R-:W-:Y:S01]  /*2440*/  IADD3 R0, R132, R234, -R203 ;  /* 0x000000ea84007210 */ /* 0x000fe20007ffe8cb */
[----:B------:R-:W-:Y:S01]  /*2450*/  LDSM.16.M88.4 R44, [R223+0x6400] ;  /* 0x00640000df2c783b */ /* 0x000fe20000000200 */
[-C--:B------:R-:W-:Y:S02]  /*2460*/  ISETP.GE.AND P1, PT, R6, R132.reuse, PT ;  /* 0x000000840600720c */ /* 0x080fe40003f26270 */
[-C--:B------:R-:W-:Y:S01]  /*2470*/  ISETP.GE.AND P2, PT, R7, R132.reuse, PT ;  /* 0x000000840700720c */ /* 0x080fe20003f46270 */
[----:B------:R-:W-:Y:S01]  /*2480*/  LDSM.16.M88.4 R56, [R223+0x6800] ;  /* 0x00680000df38783b */ /* 0x000fe20000000200 */
[----:B------:R-:W-:Y:S01]  /*2490*/  IMAD.IADD R2, R0, 0x1, -R6 ;  /* 0x0000000100027824 */ /* 0x000fe200078e0a06 */
[----:B------:R-:W-:Y:S02]  /*24a0*/  ISETP.GE.AND P3, PT, R134, R132, PT ;  /* 0x000000848600720c */ /* 0x000fe40003f66270 */
[----:B------:R-:W-:Y:S02]  /*24b0*/  LDSM.16.M88.4 R52, [R223+0x6c00] ;  /* 0x006c0000df34783b */ /* 0x000fe40000000200 */
[----:B------:R-:W-:-:S02]  /*24c0*/  IABS R2, R2 ;  /* 0x0000000200027213 */ /* 0x000fc40000000000 */
[----:B------:R-:W-:Y:S03]  /*24d0*/  LDSM.16.M88.4 R20, [R225] ;  /* 0x00000000e114783b */ /* 0x000fe60000000200 */
[----:B------:R-:W-:Y:S01]  /*24e0*/  IMAD.MOV.U32 R3, RZ, RZ, R2 ;  /* 0x000000ffff037224 */ /* 0x000fe200078e0002 */
[-C--:B-1----:R-:W-:Y:S01]  /*24f0*/  HMMA.16816.F32 R116, R12, R16.reuse, RZ ;  /* 0x000000100c74723c */ /* 0x082fe200000018ff */
[----:B------:R-:W-:Y:S02]  /*2500*/  LDSM.16.M88.4 R60, [R221+0x7800] ;  /* 0x00780000dd3c783b */ /* 0x000fe40000000200 */
[----:B------:R1:W-:Y:S02]  /*2510*/  I2F R158, R3 ;  /* 0x00000003009e7306 */ /* 0x0003e40000201400 */
[----:B------:R-:W-:Y:S03]  /*2520*/  LDSM.16.M88.4 R48, [R221+0x7c00] ;  /* 0x007c0000dd30783b */ /* 0x000fe60000000200 */
[C---:B---3--:R-:W-:Y:S01]  /*2530*/  HMMA.16816.F32 R92, R8.reuse, R16, RZ ;  /* 0x00000010085c723c */ /* 0x048fe200000018ff */
[----:B------:R-:W-:Y:S07]  /*2540*/  STL [R1+0x10], R42 ;  /* 0x0000102a01007387 */ /* 0x000fee0000100800 */
[-C--:B------:R-:W-:Y:S08]  /*2550*/  HMMA.16816.F32 R88, R8, R18.reuse, RZ ;  /* 0x000000120858723c */ /* 0x080ff000000018ff */
[----:B------:R-:W-:Y:S01]  /*2560*/  HMMA.16816.F32 R136, R12, R18, RZ ;  /* 0x000000120c88723c */ /* 0x000fe200000018ff */
[----:B------:R-:W3:Y:S07]  /*2570*/  LDSM.16.M88.4 R16, [R225+0x1000] ;  /* 0x00100000e110783b */ /* 0x000eee0000000200 */
[C---:B----4-:R-:W-:Y:S08]  /*2580*/  HMMA.16816.F32 R84, R8.reuse, R28, RZ ;  /* 0x0000001c0854723c */ /* 0x050ff000000018ff */
[C---:B------:R-:W-:Y:S08]  /*2590*/  HMMA.16816.F32 R80, R8.reuse, R30, RZ ;  /* 0x0000001e0850723c */ /* 0x040ff000000018ff */
[C---:B-----5:R-:W-:Y:S08]  /*25a0*/  HMMA.16816.F32 R76, R8.reuse, R24, RZ ;  /* 0x00000018084c723c */ /* 0x060ff000000018ff */
[C---:B--2---:R-:W-:Y:S08]  /*25b0*/  HMMA.16816.F32 R64, R8.reuse, R32, RZ ;  /* 0x000000200840723c */ /* 0x044ff000000018ff */
[C---:B------:R-:W-:Y:S08]  /*25c0*/  HMMA.16816.F32 R68, R8.reuse, R26, RZ ;  /* 0x0000001a0844723c */ /* 0x040ff000000018ff */
[----:B------:R-:W-:Y:S01]  /*25d0*/  HMMA.16816.F32 R72, R8, R34, RZ ;  /* 0x000000220848723c */ /* 0x000fe200000018ff */
[----:B------:R-:W-:Y:S07]  /*25e0*/  LDSM.16.M88.4 R8, [R224+0x3000] ;  /* 0x00300000e008783b */ /* 0x000fee0000000200 */
[C---:B------:R-:W-:Y:S08]  /*25f0*/  HMMA.16816.F32 R96, R12.reuse, R28, RZ ;  /* 0x0000001c0c60723c */ /* 0x040ff000000018ff */
[C---:B------:R-:W-:Y:S01]  /*2600*/  HMMA.16816.F32 R104, R12.reuse, R30, RZ ;  /* 0x0000001e0c68723c */ /* 0x040fe200000018ff */
[----:B------:R-:W2:Y:S07]  /*2610*/  LDSM.16.M88.4 R28, [R221+0x7000] ;  /* 0x00700000dd1c783b */ /* 0x000eae0000000200 */
[C---:B------:R-:W-:Y:S08]  /*2620*/  HMMA.16816.F32 R112, R12.reuse, R24, RZ ;  /* 0x000000180c70723c */ /* 0x040ff000000018ff */
[C---:B------:R-:W-:Y:S01]  /*2630*/  HMMA.16816.F32 R140, R12.reuse, R26, RZ ;  /* 0x0000001a0c8c723c */ /* 0x040fe200000018ff */
[----:B------:R-:W4:Y:S07]  /*2640*/  LDSM.16.M88.4 R24, [R221+0x7400] ;  /* 0x00740000dd18783b */ /* 0x000f2e0000000200 */
[C---:B------:R-:W-:Y:S08]  /*2650*/  HMMA.16816.F32 R108, R12.reuse, R32, RZ ;  /* 0x000000200c6c723c */ /* 0x040ff000000018ff */
[----:B------:R-:W-:Y:S01]  /*2660*/  HMMA.16816.F32 R128, R12, R34, RZ ;  /* 0x000000220c80723c */ /* 0x000fe200000018ff */
[----:B------:R-:W5:Y:S07]  /*2670*/  LDSM.16.M88.4 R12, [R224+0x2000] ;  /* 0x00200000e00c783b */ /* 0x000f6e0000000200 */
[C---:B---3--:R-:W-:Y:S08]  /*2680*/  HMMA.16816.F32 R124, R16.reuse, R36, R92 ;  /* 0x00000024107c723c */ /* 0x048ff0000000185c */
        /* <DEDUP_REMOVED lines=9> */
[----:B------:R-:W-:Y:S08]  /*2720*/  HMMA.16816.F32 R44, R20, R56, R112 ;  /* 0x00000038142c723c */ /* 0x000ff00000001870 */
[C---:B--2---:R-:W-:Y:S08]  /*2730*/  HMMA.16816.F32 R76, R8.reuse, R28, R124 ;  /* 0x0000001c084c723c */ /* 0x044ff0000000187c */
[C---:B----4-:R-:W-:Y:S08]  /*2740*/  HMMA.16816.F32 R92, R8.reuse, R24, R92 ;  /* 0x00000018085c723c */ /* 0x050ff0000000185c */
[C---:B------:R-:W-:Y:S08]  /*2750*/  HMMA.16816.F32 R120, R8.reuse, R60, R120 ;  /* 0x0000003c0878723c */ /* 0x040ff00000001878 */
[C---:B------:R-:W-:Y:S08]  /*2760*/  HMMA.16816.F32 R100, R8.reuse, R48, R100 ;  /* 0x000000300864723c */ /* 0x040ff00000001864 */
[C---:B------:R-:W-:Y:S08]  /*2770*/  HMMA.16816.F32 R84, R8.reuse, R30, R84 ;  /* 0x0000001e0854723c */ /* 0x040ff00000001854 */
[C---:B------:R-:W-:Y:S08]  /*2780*/  HMMA.16816.F32 R88, R8.reuse, R26, R88 ;  /* 0x0000001a0858723c */ /* 0x040ff00000001858 */
[C---:B------:R-:W-:Y:S08]  /*2790*/  HMMA.16816.F32 R80, R8.reuse, R62, R80 ;  /* 0x0000003e0850723c */ /* 0x040ff00000001850 */
[----:B------:R-:W-:Y:S01]  /*27a0*/  HMMA.16816.F32 R72, R8, R50, R72 ;  /* 0x000000320848723c */ /* 0x000fe20000001848 */
[----:B------:R-:W-:Y:S07]  /*27b0*/  LDSM.16.M88.4 R8, [R225+0x3000] ;  /* 0x00300000e108783b */ /* 0x000fee0000000200 */
[C---:B-----5:R-:W-:Y:S08]  /*27c0*/  HMMA.16816.F32 R64, R12.reuse, R24, R64 ;  /* 0x000000180c40723c */ /* 0x060ff00000001840 */
[----:B------:R-:W-:Y:S01]  /*27d0*/  HMMA.16816.F32 R104, R12, R26, R16 ;  /* 0x0000001a0c68723c */ /* 0x000fe20000001810 */
[----:B------:R-:W2:Y:S04]  /*27e0*/  LDSM.16.M88.4 R24, [R223+0x7800] ;  /* 0x00780000df18783b */ /* 0x000ea80000000200 */
[----:B------:R-:W3:Y:S03]  /*27f0*/  LDSM.16.M88.4 R16, [R223+0x7000] ;  /* 0x00700000df10783b */ /* 0x000ee60000000200 */
[C---:B------:R-:W-:Y:S07]  /*2800*/  HMMA.16816.F32 R56, R20.reuse, R58, R140 ;  /* 0x0000003a1438723c */ /* 0x040fee000000188c */
[C---:B------:R-:W-:Y:S01]  /*2810*/  IADD3 R143, R6.reuse, 0x1, RZ ;  /* 0x00000001068f7810 */ /* 0x040fe20007ffe0ff */
[----:B------:R-:W-:Y:S01]  /*2820*/  HMMA.16816.F32 R68, R20, R36, R116 ;  /* 0x000000241444723c */ /* 0x000fe20000001874 */
[----:B------:R-:W-:-:S02]  /*2830*/  IADD3 R142, R6, 0x8, RZ ;  /* 0x00000008068e7810 */ /* 0x000fc40007ffe0ff */
[----:B------:R-:W-:Y:S01]  /*2840*/  IADD3 R141, R6, 0x9, RZ ;  /* 0x00000009068d7810 */ /* 0x000fe20007ffe0ff */
[----:B------:R-:W-:Y:S01]  /*2850*/  IMAD.IADD R5, R0, 0x1, -R143 ;  /* 0x0000000100057824 */ /* 0x000fe200078e0a8f */
[----:B------:R-:W-:Y:S02]  /*2860*/  IADD3 R140, R6, 0x10, RZ ;  /* 0x00000010068c7810 */ /* 0x000fe40007ffe0ff */
[-C--:B------:R-:W-:Y:S01]  /*2870*/  ISETP.GE.AND P0, PT, R143, R132.reuse, PT ;  /* 0x000000848f00720c */ /* 0x080fe20003f06270 */
[C---:B------:R-:W-:Y:S01]  /*2880*/  HMMA.16816.F32 R32, R20.reuse, R38, R136 ;  /* 0x000000261420723c */ /* 0x040fe20000001888 */
[----:B------:R-:W-:Y:S01]  /*2890*/  IABS R2, R5 ;  /* 0x0000000500027213 */ /* 0x000fe20000000000 */
[----:B------:R-:W-:Y:S01]  /*28a0*/  IMAD.IADD R5, R0, 0x1, -R142 ;  /* 0x0000000100057824 */ /* 0x000fe200078e0a8e */
[-C--:B------:R-:W-:Y:S02]  /*28b0*/  ISETP.GE.AND P5, PT, R142, R132.reuse, PT ;  /* 0x000000848e00720c */ /* 0x080fe40003fa6270 */
[-C--:B------:R-:W-:Y:S01]  /*28c0*/  ISETP.GE.AND P6, PT, R141, R132.reuse, PT ;  /* 0x000000848d00720c */ /* 0x080fe20003fc6270 */
[----:B-1----:R-:W-:Y:S01]  /*28d0*/  IMAD.MOV.U32 R3, RZ, RZ, R2 ;  /* 0x000000ffff037224 */ /* 0x002fe200078e0002 */
[----:B------:R-:W-:Y:S01]  /*28e0*/  IABS R2, R5 ;  /* 0x0000000500027213 */ /* 0x000fe20000000000 */
[----:B------:R-:W-:Y:S01]  /*28f0*/  IMAD.IADD R5, R0, 0x1, -R141 ;  /* 0x0000000100057824 */ /* 0x000fe200078e0a8d */
[----:B------:R-:W-:Y:S01]  /*2900*/  HMMA.16816.F32 R36, R20, R52, R108 ;  /* 0x000000341424723c */ /* 0x000fe2000000186c */
[----:B------:R1:W-:Y:S01]  /*2910*/  I2F R159, R3 ;  /* 0x00000003009f7306 */ /* 0x0003e20000201400 */
[----:B------:R-:W-:-:S06]  /*2920*/  ISETP.GE.AND P4, PT, R140, R132, PT ;  /* 0x000000848c00720c */ /* 0x000fcc0003f86270 */
[----:B------:R-:W-:Y:S01]  /*2930*/  HMMA.16816.F32 R52, R20, R54, R128 ;  /* 0x000000361434723c */ /* 0x000fe20000001880 */
[----:B------:R-:W-:Y:S07]  /*2940*/  LDSM.16.M88.4 R20, [R223+0x7400] ;  /* 0x00740000df14783b */ /* 0x000fee0000000200 */
[----:B------:R-:W-:Y:S01]  /*2950*/  HMMA.16816.F32 R96, R12, R62, R56 ;  /* 0x0000003e0c60723c */ /* 0x000fe20000001838 */
[----:B-1----:R-:W-:Y:S01]  /*2960*/  IMAD.MOV.U32 R3, RZ, RZ, R2 ;  /* 0x000000ffff037224 */ /* 0x002fe200078e0002 */
[----:B------:R-:W-:Y:S01]  /*2970*/  IABS R2, R5 ;  /* 0x0000000500027213 */ /* 0x000fe20000000000 */
[----:B------:R-:W-:-:S02]  /*2980*/  IMAD.IADD R5, R0, 0x1, -R140 ;  /* 0x0000000100057824 */ /* 0x000fc400078e0a8c */
[----:B------:R1:W-:Y:S03]  /*2990*/  I2F R176, R3 ;  /* 0x0000000300b07306 */ /* 0x0003e60000201400 */
[----:B--2---:R-:W-:Y:S07]  /*29a0*/  HMMA.16816.F32 R56, R8, R24, R120 ;  /* 0x000000180838723c */ /* 0x004fee0000001878 */
[C---:B------:R-:W-:Y:S01]  /*29b0*/  IADD3 R120, R6.reuse, 0x19, RZ ;  /* 0x0000001906787810 */ /* 0x040fe20007ffe0ff */
[----:B------:R-:W-:Y:S01]  /*29c0*/  HMMA.16816.F32 R68, R12, R28, R68 ;  /* 0x0000001c0c44723c */ /* 0x000fe20000001844 */
[----:B------:R-:W-:-:S02]  /*29d0*/  IADD3 R122, R6, 0x20, RZ ;  /* 0x00000020067a7810 */ /* 0x000fc40007ffe0ff */
[----:B------:R-:W-:Y:S01]  /*29e0*/  IADD3 R123, R6, 0x21, RZ ;  /* 0x00000021067b7810 */ /* 0x000fe20007ffe0ff */
[----:B-1----:R-:W-:Y:S01]  /*29f0*/  IMAD.MOV.U32 R3, RZ, RZ, R2 ;  /* 0x000000ffff037224 */ /* 0x002fe200078e0002 */
[----:B------:R-:W-:Y:S01]  /*2a00*/  IABS R2, R5 ;  /* 0x0000000500027213 */ /* 0x000fe20000000000 */
[C---:B------:R-:W-:Y:S02]  /*2a10*/  IMAD.IADD R5, R0.reuse, 0x1, -R134 ;  /* 0x0000000100057824 */ /* 0x040fe400078e0a86 */
[C---:B------:R-:W-:Y:S01]  /*2a20*/  HMMA.16816.F32 R28, R12.reuse, R30, R32 ;  /* 0x0000001e0c1c723c */ /* 0x040fe20000001820 */
[----:B------:R1:W-:Y:S01]  /*2a30*/  I2F R177, R3 ;  /* 0x0000000300b17306 */ /* 0x0003e20000201400 */
[----:B------:R-:W2:Y:S06]  /*2a40*/  LDSM.16.M88.4 R32, [R223+0x7c00] ;  /* 0x007c0000df20783b */ /* 0x000eac0000000200 */
[C---:B------:R-:W-:Y:S08]  /*2a50*/  HMMA.16816.F32 R136, R12.reuse, R48, R36 ;  /* 0x000000300c88723c */ /* 0x040ff00000001824 */
[----:B------:R-:W-:Y:S01]  /*2a60*/  HMMA.16816.F32 R36, R12, R60, R44 ;  /* 0x0000003c0c24723c */ /* 0x000fe2000000182c */
[----:B-1----:R-:W-:Y:S01]  /*2a70*/  IMAD.MOV.U32 R3, RZ, RZ, R2 ;  /* 0x000000ffff037224 */ /* 0x002fe200078e0002 */
[----:B------:R-:W-:Y:S01]  /*2a80*/  IABS R2, R5 ;  /* 0x0000000500027213 */ /* 0x000fe20000000000 */
[----:B------:R-:W-:-:S02]  /*2a90*/  IMAD.IADD R5, R0, 0x1, -R7 ;  /* 0x0000000100057824 */ /* 0x000fc400078e0a07 */
[----:B------:R1:W-:Y:S03]  /*2aa0*/  I2F R178, R3 ;  /* 0x0000000300b27306 */ /* 0x0003e60000201400 */
[----:B------:R-:W-:Y:S01]  /*2ab0*/  HMMA.16816.F32 R108, R12, R50, R52 ;  /* 0x000000320c6c723c */ /* 0x000fe20000001834 */
[----:B------:R-:W4:Y:S07]  /*2ac0*/  LDSM.16.M88.4 R12, [R225+0x2000] ;  /* 0x00200000e10c783b */ /* 0x000f2e0000000200 */
[----:B---3--:R-:W-:Y:S01]  /*2ad0*/  HMMA.16816.F32 R112, R8, R16, R76 ;  /* 0x000000100870723c */ /* 0x008fe2000000184c */
[----:B-1----:R-:W-:Y:S01]  /*2ae0*/  IMAD.MOV.U32 R3, RZ, RZ, R2 ;  /* 0x000000ffff037224 */ /* 0x002fe200078e0002 */
[----:B------:R-:W-:Y:S01]  /*2af0*/  IABS R2, R5 ;  /* 0x0000000500027213 */ /* 0x000fe20000000000 */
[----:B------:R-:W-:-:S05]  /*2b00*/  IMAD.IADD R5, R0, 0x1, -R123 ;  /* 0x0000000100057824 */ /* 0x000fca00078e0a7b */
[C---:B------:R-:W-:Y:S01]  /*2b10*/  HMMA.16816.F32 R128, R8.reuse, R18, R84 ;  /* 0x000000120880723c */ /* 0x040fe20000001854 */
[----:B------:R1:W-:Y:S07]  /*2b20*/  I2F R185, R3 ;  /* 0x0000000300b97306 */ /* 0x0003ee0000201400 */
[C---:B--2---:R-:W-:Y:S01]  /*2b30*/  HMMA.16816.F32 R48, R8.reuse, R34, R72 ;  /* 0x000000220830723c */ /* 0x044fe20000001848 */
[----:B------:R2:W-:Y:S07]  /*2b40*/  I2F R188, R2 ;  /* 0x0000000200bc7306 */ /* 0x0005ee0000201400 */
[----:B------:R-:W-:Y:S01]  /*2b50*/  HMMA.16816.F32 R124, R8, R20, R92 ;  /* 0x00000014087c723c */ /* 0x000fe2000000185c */
[----:B-1----:R-:W-:-:S05]  /*2b60*/  IMAD.IADD R3, R0, 0x1, -R120 ;  /* 0x0000000100037824 */ /* 0x002fca00078e0a78 */
[----:B------:R-:W-:Y:S02]  /*2b70*/  IABS R3, R3 ;  /* 0x0000000300037213 */ /* 0x000fe40000000000 */
[C---:B------:R-:W-:Y:S01]  /*2b80*/  HMMA.16816.F32 R116, R8.reuse, R22, R88 ;  /* 0x000000160874723c */ /* 0x040fe20000001858 */
[C---:B--2---:R-:W-:Y:S01]  /*2b90*/  IMAD.IADD R2, R0.reuse, 0x1, -R122 ;  /* 0x0000000100027824 */ /* 0x044fe200078e0a7a */
[----:B------:R1:W-:Y:S04]  /*2ba0*/  I2F R186, R3 ;  /* 0x0000000300ba7306 */ /* 0x0003e80000201400 */
[----:B------:R-:W-:Y:S02]  /*2bb0*/  IABS R2, R2 ;  /* 0x0000000200027213 */ /* 0x000fe40000000000 */
[C---:B------:R-:W-:Y:S08]  /*2bc0*/  HMMA.16816.F32 R100, R8.reuse, R32, R100 ;  /* 0x000000200864723c */ /* 0x040ff00000001864 */
[----:B------:R-:W-:Y:S01]  /*2bd0*/  HMMA.16816.F32 R52, R8, R26, R80 ;  /* 0x0000001a0834723c */ /* 0x000fe20000001850 */
[----:B------:R-:W-:Y:S01]  /*2be0*/  LDSM.16.M88.4 R8, [R224+0x5000] ;  /* 0x00500000e008783b */ /* 0x000fe20000000200 */
[----:B-1----:R-:W-:Y:S01]  /*2bf0*/  IMAD.MOV.U32 R3, RZ, RZ, R2 ;  /* 0x000000ffff037224 */ /* 0x002fe200078e0002 */
[----:B------:R-:W-:Y:S01]  /*2c00*/  IABS R2, R5 ;  /* 0x0000000500027213 */ /* 0x000fe20000000000 */
[----:B------:R-:W-:-:S02]  /*2c10*/  IMAD.IADD R5, R0, 0x1, -R148 ;  /* 0x0000000100057824 */ /* 0x000fc400078e0a94 */
[----:B------:R1:W-:Y:S02]  /*2c20*/  I2F R184, R3 ;  /* 0x0000000300b87306 */ /* 0x0003e40000201400 */
[C---:B----4-:R-:W-:Y:S08]  /*2c30*/  HMMA.16816.F32 R60, R12.reuse, R20, R64 ;  /* 0x000000140c3c723c */ /* 0x050ff00000001840 */
[----:B------:R-:W-:Y:S01]  /*2c40*/  HMMA.16816.F32 R72, R12, R22, R104 ;  /* 0x000000160c48723c */ /* 0x000fe20000001868 */
[----:B------:R-:W2:Y:S01]  /*2c50*/  LDSM.16.M88.4 R20, [R221+0x8400] ;  /* 0x00840000dd14783b */ /* 0x000ea20000000200 */
[----:B-1----:R-:W-:Y:S01]  /*2c60*/  IMAD.MOV.U32 R3, RZ, RZ, R2 ;  /* 0x000000ffff037224 */ /* 0x002fe200078e0002 */
[----:B------:R-:W-:Y:S01]  /*2c70*/  IABS R2, R5 ;  /* 0x0000000500027213 */ /* 0x000fe20000000000 */
[----:B------:R-:W-:-:S04]  /*2c80*/  IMAD.IADD R5, R0, 0x1, -R149 ;  /* 0x0000000100057824 */ /* 0x000fc800078e0a95 */
[C---:B------:R-:W-:Y:S01]  /*2c90*/  HMMA.16816.F32 R44, R12.reuse, R16, R68 ;  /* 0x000000100c2c723c */ /* 0x040fe20000001844 */
[----:B------:R1:W-:Y:S06]  /*2ca0*/  I2F R195, R3 ;  /* 0x0000000300c37306 */ /* 0x0003ec0000201400 */
[C---:B------:R-:W-:Y:S01]  /*2cb0*/  IADD3 R17, R0.reuse, 0x8, RZ ;  /* 0x0000000800117810 */ /* 0x040fe20007ffe0ff */
[C---:B------:R-:W-:Y:S01]  /*2cc0*/  HMMA.16816.F32 R40, R12.reuse, R18, R28 ;  /* 0x000000120c28723c */ /* 0x040fe2000000181c */
[C---:B------:R-:W-:Y:S01]  /*2cd0*/  IADD3 R16, R0.reuse, 0x40, RZ ;  /* 0x0000004000107810 */ /* 0x040fe20007ffe0ff */
[----:B------:R-:W3:Y:S05]  /*2ce0*/  LDSM.16.M88.4 R28, [R221+0x8000] ;  /* 0x00800000dd1c783b */ /* 0x000eea0000000200 */
[----:B------:R-:W-:Y:S01]  /*2cf0*/  IADD3 R18, R0, 0x48, RZ ;  /* 0x0000004800127810 */ /* 0x000fe20007ffe0ff */
[----:B------:R-:W-:Y:S01]  /*2d00*/  HMMA.16816.F32 R84, R12, R32, R136 ;  /* 0x000000200c54723c */ /* 0x000fe20000001888 */
[----:B-1----:R-:W-:Y:S01]  /*2d10*/  IMAD.MOV.U32 R3, RZ, RZ, R2 ;  /* 0x000000ffff037224 */ /* 0x002fe200078e0002 */
[----:B------:R-:W-:-:S02]  /*2d20*/  IABS R2, R5 ;  /* 0x0000000500027213 */ /* 0x000fc40000000000 */
[C---:B------:R-:W-:Y:S01]  /*2d30*/  IADD3 R5, R0.reuse, -R150, RZ ;  /* 0x8000009600057210 */ /* 0x040fe20007ffe0ff */
[----:B------:R1:W-:Y:S03]  /*2d40*/  I2F R194, R3 ;  /* 0x0000000300c27306 */ /* 0x0003e60000201400 */
[----:B------:R-:W-:Y:S01]  /*2d50*/  HMMA.16816.F32 R76, R12, R24, R36 ;  /* 0x000000180c4c723c */ /* 0x000fe20000001824 */
[----:B------:R-:W4:Y:S07]  /*2d60*/  LDSM.16.M88.4 R36, [R221+0x8800] ;  /* 0x00880000dd24783b */ /* 0x000f2e0000000200 */
[----:B--2---:R-:W-:Y:S01]  /*2d70*/  HMMA.16816.F32 R160, R8, R22, R116 ;  /* 0x0000001608a0723c */ /* 0x004fe20000001874 */
[----:B-1----:R-:W-:Y:S01]  /*2d80*/  IMAD.MOV.U32 R3, RZ, RZ, R2 ;  /* 0x000000ffff037224 */ /* 0x002fe200078e0002 */
[----:B------:R-:W-:Y:S01]  /*2d90*/  IABS R2, R5 ;  /* 0x0000000500027213 */ /* 0x000fe20000000000 */
[----:B------:R-:W-:-:S05]  /*2da0*/  IMAD.IADD R5, R0, 0x1, -R157 ;  /* 0x0000000100057824 */ /* 0x000fca00078e0a9d */
[C---:B------:R-:W-:Y:S01]  /*2db0*/  HMMA.16816.F32 R80, R12.reuse, R26, R96 ;  /* 0x0000001a0c50723c */ /* 0x040fe20000001860 */
[----:B------:R1:W-:Y:S01]  /*2dc0*/  I2F R193, R3 ;  /* 0x0000000300c17306 */ /* 0x0003e20000201400 */
[----:B------:R-:W-:Y:S06]  /*2dd0*/  LDSM.16.M88.4 R24, [R223+0x8000] ;  /* 0x00800000df18783b */ /* 0x000fec0000000200 */
[----:B------:R-:W-:Y:S01]  /*2de0*/  HMMA.16816.F32 R88, R12, R34, R108 ;  /* 0x000000220c58723c */ /* 0x000fe2000000186c */
[----:B------:R-:W2:Y:S04]  /*2df0*/  LDSM.16.M88.4 R12, [R224+0x4000] ;  /* 0x00400000e00c783b */ /* 0x000ea80000000200 */
[----:B------:R-:W5:Y:S03]  /*2e00*/  LDSM.16.M88.4 R32, [R221+0x8c00] ;  /* 0x008c0000dd20783b */ /* 0x000f660000000200 */
[----:B---3--:R-:W-:Y:S01]  /*2e10*/  HMMA.16816.F32 R92, R8, R28, R112 ;  /* 0x0000001c085c723c */ /* 0x008fe20000001870 */
[----:B-1----:R-:W-:Y:S01]  /*2e20*/  IMAD.MOV.U32 R3, RZ, RZ, R2 ;  /* 0x000000ffff037224 */ /* 0x002fe200078e0002 */
[----:B------:R-:W-:Y:S01]  /*2e30*/  IABS R2, R5 ;  /* 0x0000000500027213 */ /* 0x000fe20000000000 */
[----:B------:R-:W-:-:S02]  /*2e40*/  IMAD.IADD R5, R0, 0x1, -R156 ;  /* 0x0000000100057824 */ /* 0x000fc400078e0a9c */
[----:B------:R1:W-:Y:S03]  /*2e50*/  I2F R190, R3 ;  /* 0x0000000300be7306 */ /* 0x0003e60000201400 */
[C---:B------:R-:W-:Y:S08]  /*2e60*/  HMMA.16816.F32 R152, R8.reuse, R20, R124 ;  /* 0x000000140898723c */ /* 0x040ff0000000187c */
[----:B----4-:R-:W-:Y:S01]  /*2e70*/  HMMA.16816.F32 R164, R8, R36, R56 ;  /* 0x0000002408a4723c */ /* 0x010fe20000001838 */
[----:B-1----:R-:W-:Y:S01]  /*2e80*/  IMAD.MOV.U32 R3, RZ, RZ, R2 ;  /* 0x000000ffff037224 */ /* 0x002fe200078e0002 */
[----:B------:R-:W-:Y:S01]  /*2e90*/  IABS R2, R5 ;  /* 0x0000000500027213 */ /* 0x000fe20000000000 */
[----:B------:R-:W-:-:S05]  /*2ea0*/  IMAD.IADD R5, R18, 0x1, -R120 ;  /* 0x0000000112057824 */ /* 0x000fca00078e0a78 */
[C---:B------:R-:W-:Y:S01]  /*2eb0*/  HMMA.16816.F32 R128, R8.reuse, R30, R128 ;  /* 0x0000001e0880723c */ /* 0x040fe20000001880 */
[----:B------:R1:W-:Y:S07]  /*2ec0*/  I2F R189, R3 ;  /* 0x0000000300bd7306 */ /* 0x0003ee0000201400 */
[----:B------:R-:W-:Y:S01]  /*2ed0*/  HMMA.16816.F32 R168, R8, R38, R52 ;  /* 0x0000002608a8723c */ /* 0x000fe20000001834 */
[----:B------:R3:W-:Y:S07]  /*2ee0*/  I2F R139, R2 ;  /* 0x00000002008b7306 */ /* 0x0007ee0000201400 */
[----:B--2---:R-:W-:Y:S01]  /*2ef0*/  HMMA.16816.F32 R60, R12, R20, R60 ;  /* 0x000000140c3c723c */ /* 0x004fe2000000183c */
[----:B-1----:R-:W-:-:S05]  /*2f00*/  IMAD.IADD R3, R0, 0x1, -R151 ;  /* 0x0000000100037824 */ /* 0x002fca00078e0a97 */
[----:B------:R-:W-:Y:S02]  /*2f10*/  IABS R3, R3 ;  /* 0x0000000300037213 */ /* 0x000fe40000000000 */
[----:B------:R-:W-:Y:S01]  /*2f20*/  HMMA.16816.F32 R56, R12, R22, R72 ;  /* 0x000000160c38723c */ /* 0x000fe20000001848 */
[--C-:B---3--:R-:W-:Y:S01]  /*2f30*/  IMAD.IADD R2, R17, 0x1, -R6.reuse ;  /* 0x0000000111027824 */ /* 0x108fe200078e0a06 */
[----:B------:R1:W-:Y:S01]  /*2f40*/  I2F R137, R3 ;  /* 0x0000000300897306 */ /* 0x0003e20000201400 */
[----:B------:R-:W2:Y:S03]  /*2f50*/  LDSM.16.M88.4 R20, [R225+0x5000] ;  /* 0x00500000e114783b */ /* 0x000ea60000000200 */
[----:B------:R-:W-:Y:S02]  /*2f60*/  IABS R2, R2 ;  /* 0x0000000200027213 */ /* 0x000fe40000000000 */
[C---:B-----5:R-:W-:Y:S02]  /*2f70*/  HMMA.16816.F32 R172, R8.reuse, R32, R100 ;  /* 0x0000002008ac723c */ /* 0x060fe40000001864 */
[----:B------:R3:W-:Y:S06]  /*2f80*/  I2F R136, R2 ;  /* 0x0000000200887306 */ /* 0x0007ec0000201400 */
[----:B------:R-:W-:Y:S01]  /*2f90*/  HMMA.16816.F32 R180, R8, R34, R48 ;  /* 0x0000002208b4723c */ /* 0x000fe20000001830 */
[----:B------:R-:W4:Y:S01]  /*2fa0*/  LDSM.16.M88.4 R8, [R225+0x4000] ;  /* 0x00400000e108783b */ /* 0x000f220000000200 */
[----:B-1----:R-:W-:-:S05]  /*2fb0*/  IMAD.IADD R3, R16, 0x1, -R6 ;  /* 0x0000000110037824 */ /* 0x002fca00078e0a06 */
[----:B------:R-:W-:Y:S01]  /*2fc0*/  IABS R0, R3 ;  /* 0x0000000300007213 */ /* 0x000fe20000000000 */
[----:B------:R-:W-:Y:S01]  /*2fd0*/  IMAD.IADD R3, R18, 0x1, -R6 ;  /* 0x0000000112037824 */ /* 0x000fe200078e0a06 */
[C---:B------:R-:W-:Y:S03]  /*2fe0*/  HMMA.16816.F32 R68, R12.reuse, R28, R44 ;  /* 0x0000001c0c44723c */ /* 0x040fe6000000182c */
[----:B---3--:R-:W-:Y:S01]  /*2ff0*/  IMAD.MOV.U32 R2, RZ, RZ, R0 ;  /* 0x000000ffff027224 */ /* 0x008fe200078e0000 */
[----:B------:R-:W-:Y:S01]  /*3000*/  IABS R0, R3 ;  /* 0x0000000300007213 */ /* 0x000fe20000000000 */
[--C-:B------:R-:W-:Y:S02]  /*3010*/  IMAD.IADD R3, R17, 0x1, -R143.reuse ;  /* 0x0000000111037824 */ /* 0x100fe400078e0a8f */
[----:B------:R1:W3:Y:S01]  /*3020*/  I2F R121, R2 ;  /* 0x0000000200797306 */ /* 0x0002e20000201400 */
[C---:B------:R-:W-:Y:S08]  /*3030*/  HMMA.16816.F32 R52, R12.reuse, R36, R76 ;  /* 0x000000240c34723c */ /* 0x040ff0000000184c */
[----:B------:R-:W-:Y:S01]  /*3040*/  HMMA.16816.F32 R44, R12, R38, R80 ;  /* 0x000000260c2c723c */ /* 0x000fe20000001850 */
[----:B------:R-:W5:Y:S01]  /*3050*/  LDSM.16.M88.4 R36, [R223+0x8400] ;  /* 0x00840000df24783b */ /* 0x000f620000000200 */
[----:B-1----:R-:W-:Y:S01]  /*3060*/  IMAD.MOV.U32 R2, RZ, RZ, R0 ;  /* 0x000000ffff027224 */ /* 0x002fe200078e0000 */
[----:B------:R-:W-:Y:S01]  /*3070*/  IABS R0, R3 ;  /* 0x0000000300007213 */ /* 0x000fe20000000000 */
[----:B------:R-:W-:-:S04]  /*3080*/  IMAD.IADD R3, R16, 0x1, -R143 ;  /* 0x0000000110037824 */ /* 0x000fc800078e0a8f */
[----:B--2---:R-:W-:Y:S01]  /*3090*/  HMMA.16816.F32 R48, R20, R24, R92 ;  /* 0x000000181430723c */ /* 0x004fe2000000185c */
[----:B------:R1:W-:Y:S07]  /*30a0*/  I2F R105, R2 ;  /* 0x0000000200697306 */ /* 0x0003ee0000201400 */
[C---:B------:R-:W-:Y:S08]  /*30b0*/  HMMA.16816.F32 R64, R12.reuse, R30, R40 ;  /* 0x0000001e0c40723c */ /* 0x040ff00000001828 */
[----:B------:R-:W-:Y:S01]  /*30c0*/  HMMA.16816.F32 R40, R12, R32, R84 ;  /* 0x000000200c28723c */ /* 0x000fe20000001854 */
[----:B-1----:R-:W-:Y:S01]  /*30d0*/  IMAD.MOV.U32 R2, RZ, RZ, R0 ;  /* 0x000000ffff027224 */ /* 0x002fe200078e0000 */
[----:B------:R-:W-:Y:S01]  /*30e0*/  IABS R0, R3 ;  /* 0x0000000300007213 */ /* 0x000fe20000000000 */
[----:B------:R-:W-:-:S02]  /*30f0*/  IMAD.IADD R3, R18, 0x1, -R143 ;  /* 0x0000000112037824 */ /* 0x000fc400078e0a8f */
[----:B------:R1:W-:Y:S03]  /*3100*/  I2F R118, R2 ;  /* 0x0000000200767306 */ /* 0x0003e60000201400 */
[----:B------:R-:W-:Y:S01]  /*3110*/  HMMA.16816.F32 R12, R12, R34, R88 ;  /* 0x000000220c0c723c */ /* 0x000fe20000001858 */
[----:B------:R-:W2:Y:S01]  /*3120*/  LDSM.16.M88.4 R32, [R223+0x8800] ;  /* 0x00880000df20783b */ /* 0x000ea20000000200 */
[----:B---3--:R-:W-:-:S05]  /*3130*/  FFMA.FTZ R6, R121, -R133, R48 ;  /* 0x8000008579067223 */ /* 0x008fca0000010030 */
[----:B------:R-:W-:Y:S01]  /*3140*/  FSEL R88, R6, -INF , !P1 ;  /* 0xff80000006587808 */ /* 0x000fe20004800000 */
[----:B----4-:R-:W-:Y:S01]  /*3150*/  HMMA.16816.F32 R28, R8, R24, R68 ;  /* 0x00000018081c723c */ /* 0x010fe20000001844 */
[----:B------:R-:W3:Y:S01]  /*3160*/  LDSM.16.M88.4 R68, [R223+0x8c00] ;  /* 0x008c0000df44783b */ /* 0x000ee20000000200 */
[----:B------:R-:W-:-:S04]  /*3170*/  DEPBAR.LE SB0, 0x0 ;  /* 0x000080000000791a */ /* 0x000fc80000000000 */
[----:B-1----:R-:W-:Y:S01]  /*3180*/  IMAD.MOV.U32 R2, RZ, RZ, R0 ;  /* 0x000000ffff027224 */ /* 0x002fe200078e0000 */
[----:B------:R-:W-:Y:S01]  /*3190*/  IABS R0, R3 ;  /* 0x0000000300007213 */ /* 0x000fe20000000000 */
[C---:B------:R-:W-:Y:S01]  /*31a0*/  IMAD.IADD R3, R17.reuse, 0x1, -R142 ;  /* 0x0000000111037824 */ /* 0x040fe200078e0a8e */
[C---:B-----5:R-:W-:Y:S01]  /*31b0*/  HMMA.16816.F32 R72, R8.reuse, R36, R60 ;  /* 0x000000240848723c */ /* 0x060fe2000000183c */
[----:B------:R1:W4:Y:S07]  /*31c0*/  I2F R116, R2 ;  /* 0x0000000200747306 */ /* 0x00032e0000201400 */
[C---:B------:R-:W-:Y:S08]  /*31d0*/  HMMA.16816.F32 R64, R8.reuse, R26, R64 ;  /* 0x0000001a0840723c */ /* 0x040ff00000001840 */
[----:B------:R-:W-:Y:S01]  /*31e0*/  HMMA.16816.F32 R80, R8, R38, R56 ;  /* 0x000000260850723c */ /* 0x000fe20000001838 */
[----:B-1----:R-:W-:Y:S01]  /*31f0*/  IMAD.MOV.U32 R2, RZ, RZ, R0 ;  /* 0x000000ffff027224 */ /* 0x002fe200078e0000 */
[----:B------:R-:W-:Y:S01]  /*3200*/  IABS R0, R3 ;  /* 0x0000000300007213 */ /* 0x000fe20000000000 */
[----:B------:R-:W-:-:S02]  /*3210*/  IMAD.IADD R3, R17, 0x1, -R141 ;  /* 0x0000000111037824 */ /* 0x000fc400078e0a8d */
[----:B------:R1:W-:Y:S01]  /*3220*/  I2F R113, R2 ;  /* 0x0000000200717306 */ /* 0x0003e20000201400 */
[----:B----4-:R-:W-:Y:S02]  /*3230*/  FFMA.FTZ R6, R116, -R133, R49 ;  /* 0x8000008574067223 */ /* 0x010fe40000010031 */
[C---:B--2---:R-:W-:Y:S03]  /*3240*/  HMMA.16816.F32 R100, R8.reuse, R32, R52 ;  /* 0x000000200864723c */ /* 0x044fe60000001834 */
[----:B------:R-:W-:Y:S02]  /*3250*/  FSEL R84, R6, -INF , !P0 ;  /* 0xff80000006547808 */ /* 0x000fe40004000000 */
[----:B------:R2:W-:Y:S03]  /*3260*/  I2F R117, R0 ;  /* 0x0000000000757306 */ /* 0x0005e60000201400 */
[----:B---3--:R-:W-:Y:S01]  /*3270*/  HMMA.16816.F32 R108, R8, R70, R12 ;  /* 0x00000046086c723c */ /* 0x008fe2000000180c */
[----:B-1----:R-:W-:-:S07]  /*3280*/  IMAD.IADD R2, R16, 0x1, -R142 ;  /* 0x0000000110027824 */ /* 0x002fce00078e0a8e */
[----:B------:R-:W-:Y:S01]  /*3290*/  HMMA.16816.F32 R12, R20, R26, R128 ;  /* 0x0000001a140c723c */ /* 0x000fe20000001880 */
[----:B------:R-:W-:Y:S01]  /*32a0*/  IABS R2, R2 ;  /* 0x0000000200027213 */ /* 0x000fe20000000000 */
[----:B--2---:R-:W-:-:S03]  /*32b0*/  IMAD.IADD R0, R18, 0x1, -R142 ;  /* 0x0000000112007824 */ /* 0x004fc600078e0a8e */
[----:B------:R1:W-:Y:S03]  /*32c0*/  I2F R114, R2 ;  /* 0x0000000200727306 */ /* 0x0003e60000201400 */
[----:B------:R-:W-:Y:S01]  /*32d0*/  HMMA.16816.F32 R144, R8, R34, R44 ;  /* 0x000000220890723c */ /* 0x000fe2000000182c */
[----:B------:R-:W-:-:S07]  /*32e0*/  IABS R0, R0 ;  /* 0x0000000000007213 */ /* 0x000fce0000000000 */
[----:B------:R-:W-:Y:S01]  /*32f0*/  HMMA.16816.F32 R124, R8, R68, R40 ;  /* 0x00000044087c723c */ /* 0x000fe20000001828 */
[----:B-1----:R-:W-:Y:S01]  /*3300*/  IMAD.MOV.U32 R2, RZ, RZ, R0 ;  /* 0x000000ffff027224 */ /* 0x002fe200078e0000 */
[----:B------:R-:W-:Y:S01]  /*3310*/  IABS R0, R3 ;  /* 0x0000000300007213 */ /* 0x000fe20000000000 */
[----:B------:R-:W-:-:S05]  /*3320*/  IMAD.IADD R3, R16, 0x1, -R141 ;  /* 0x0000000110037824 */ /* 0x000fca00078e0a8d */
[----:B------:R-:W-:Y:S01]  /*3330*/  HMMA.16816.F32 R24, R20, R36, R152 ;  /* 0x000000241418723c */ /* 0x000fe20000001898 */
[----:B------:R1:W2:Y:S01]  /*3340*/  I2F R106, R2 ;  /* 0x00000002006a7306 */ /* 0x0002a20000201400 */
[-C--:B------:R-:W-:Y:S02]  /*3350*/  FFMA.FTZ R9, R176, -R133.reuse, R64 ;  /* 0x80000085b0097223 */ /* 0x080fe40000010040 */
[----:B------:R-:W-:-:S03]  /*3360*/  FFMA.FTZ R8, R158, -R133, R28 ;  /* 0x800000859e087223 */ /* 0x000fc6000001001c */
[----:B------:R-:W-:Y:S01]  /*3370*/  FSEL R95, R9, -INF , !P5 ;  /* 0xff800000095f7808 */ /* 0x000fe20006800000 */
[----:B------:R-:W-:Y:S01]  /*3380*/  HMMA.16816.F32 R44, R20, R32, R164 ;  /* 0x00000020142c723c */ /* 0x000fe200000018a4 */
[----:B------:R-:W-:-:S05]  /*3390*/  FFMA.FTZ R9, R178, -R133, R72 ;  /* 0x80000085b2097223 */ /* 0x000fca0000010048 */
[----:B------:R-:W-:Y:S02]  /*33a0*/  FSEL R143, R9, -INF , !P4 ;  /* 0xff800000098f7808 */ /* 0x000fe40006000000 */
[C---:B------:R-:W-:Y:S01]  /*33b0*/  HMMA.16816.F32 R52, R20.reuse, R34, R168 ;  /* 0x000000221434723c */ /* 0x040fe200000018a8 */
[----:B-1----:R-:W-:Y:S01]  /*33c0*/  IMAD.MOV.U32 R2, RZ, RZ, R0 ;  /* 0x000000ffff027224 */ /* 0x002fe200078e0000 */
[----:B------:R-:W-:Y:S01]  /*33d0*/  IABS R0, R3 ;  /* 0x0000000300007213 */ /* 0x000fe20000000000 */
[----:B------:R-:W-:Y:S02]  /*33e0*/  IMAD.IADD R3, R18, 0x1, -R141 ;  /* 0x0000000112037824 */ /* 0x000fe400078e0a8d */
[----:B------:R1:W3:Y:S01]  /*33f0*/  I2F R115, R2 ;  /* 0x0000000200737306 */ /* 0x0002e20000201400 */
[----:B--2---:R-:W-:Y:S02]  /*3400*/  FFMA.FTZ R6, R106, -R133, R14 ;  /* 0x800000856a067223 */ /* 0x004fe4000001000e */
[----:B------:R-:W-:Y:S03]  /*3410*/  HMMA.16816.F32 R32, R20, R70, R180 ;  /* 0x000000461420723c */ /* 0x000fe600000018b4 */
[----:B------:R-:W-:Y:S01]  /*3420*/  FSEL R86, R6, -INF , !P5 ;  /* 0xff80000006567808 */ /* 0x000fe20006800000 */
[----:B-1----:R-:W-:Y:S01]  /*3430*/  IMAD.MOV.U32 R2, RZ, RZ, R0 ;  /* 0x000000ffff027224 */ /* 0x002fe200078e0000 */
[----:B------:R-:W-:Y:S01]  /*3440*/  IABS R0, R3 ;  /* 0x0000000300007213 */ /* 0x000fe20000000000 */
[----:B------:R-:W-:-:S02]  /*3450*/  IMAD.IADD R3, R17, 0x1, -R140 ;  /* 0x0000000111037824 */ /* 0x000fc400078e0a8c */
[----:B------:R1:W-:Y:S01]  /*3460*/  I2F R107, R2 ;  /* 0x00000002006b7306 */ /* 0x0003e20000201400 */
[----:B---3--:R-:W-:-:S05]  /*3470*/  FFMA.FTZ R6, R115, -R133, R67 ;  /* 0x8000008573067223 */ /* 0x008fca0000010043 */
[----:B------:R-:W-:Y:S01]  /*3480*/  FSEL R116, R6, -INF , !P6 ;  /* 0xff80000006747808 */ /* 0x000fe20007000000 */
[----:B------:R-:W-:Y:S02]  /*3490*/  IMAD.IADD R6, R17, 0x1, -R150 ;  /* 0x0000000111067824 */ /* 0x000fe400078e0a96 */
[----:B-1----:R-:W-:Y:S01]  /*34a0*/  IMAD.MOV.U32 R2, RZ, RZ, R0 ;  /* 0x000000ffff027224 */ /* 0x002fe200078e0000 */
[----:B------:R-:W-:Y:S01]  /*34b0*/  IABS R0, R3 ;  /* 0x0000000300007213 */ /* 0x000fe20000000000 */
[--C-:B------:R-:W-:Y:S02]  /*34c0*/  IMAD.IADD R3, R16, 0x1, -R140.reuse ;  /* 0x0000000110037824 */ /* 0x100fe400078e0a8c */
[----:B------:R1:W-:Y:S02]  /*34d0*/  I2F R99, R2 ;  /* 0x0000000200637306 */ /* 0x0003e40000201400 */
[----:B-1----:R-:W-:Y:S02]  /*34e0*/  MOV R2, R0 ;  /* 0x0000000000027202 */ /* 0x002fe40000000f00 */
[----:B------:R-:W-:Y:S01]  /*34f0*/  IABS R0, R3 ;  /* 0x0000000300007213 */ /* 0x000fe20000000000 */
[----:B------:R-:W-:-:S03]  /*3500*/  IMAD.IADD R3, R18, 0x1, -R140 ;  /* 0x0000000112037824 */ /* 0x000fc600078e0a8c */
[----:B------:R1:W-:Y:S02]  /*3510*/  I2F R112, R2 ;  /* 0x0000000200707306 */ /* 0x0003e40000201400 */
[----:B-1----:R-:W-:Y:S01]  /*3520*/  IMAD.MOV.U32 R2, RZ, RZ, R0 ;  /* 0x000000ffff027224 */ /* 0x002fe200078e0000 */
[----:B------:R-:W-:Y:S01]  /*3530*/  IABS R0, R3 ;  /* 0x0000000300007213 */ /* 0x000fe20000000000 */
[----:B------:R-:W-:-:S04]  /*3540*/  IMAD.IADD R3, R17, 0x1, -R134 ;  /* 0x0000000111037824 */ /* 0x000fc800078e0a86 */
[----:B------:R1:W-:Y:S02]  /*3550*/  I2F R98, R2 ;  /* 0x0000000200627306 */ /* 0x0003e40000201400 */
[----:B-1----:R-:W-:Y:S01]  /*3560*/  IMAD.MOV.U32 R2, RZ, RZ, R0 ;  /* 0x000000ffff027224 */ /* 0x002fe200078e0000 */
[----:B------:R-:W-:Y:S01]  /*3570*/  IABS R0, R3 ;  /* 0x0000000300007213 */ /* 0x000fe20000000000 */
[----:B------:R-:W-:-:S04]  /*3580*/  IMAD.IADD R3, R17, 0x1, -R7 ;  /* 0x0000000111037824 */ /* 0x000fc800078e0a07 */
[----:B------:R1:W-:Y:S08]  /*3590*/  I2F R97, R2 ;  /* 0x0000000200617306 */ /* 0x0003f00000201400 */
[----:B------:R2:W-:Y:S01]  /*35a0*/  I2F R104, R0 ;  /* 0x0000000000687306 */ /* 0x0005e20000201400 */
[----:B-1----:R-:W-:-:S05]  /*35b0*/  IMAD.IADD R2, R16, 0x1, -R134 ;  /* 0x0000000110027824 */ /* 0x002fca00078e0a86 */
[----:B------:R-:W-:Y:S01]  /*35c0*/  IABS R2, R2 ;  /* 0x0000000200027213 */ /* 0x000fe20000000000 */
[----:B--2---:R-:W-:-:S03]  /*35d0*/  IMAD.IADD R0, R18, 0x1, -R134 ;  /* 0x0000000112007824 */ /* 0x004fc600078e0a86 */
[----:B------:R1:W-:Y:S02]  /*35e0*/  I2F R96, R2 ;  /* 0x0000000200607306 */ /* 0x0003e40000201400 */
[----:B------:R-:W-:-:S05]  /*35f0*/  IABS R0, R0 ;  /* 0x0000000000007213 */ /* 0x000fca0000000000 */
[----:B-1----:R-:W-:Y:S01]  /*3600*/  IMAD.MOV.U32 R2, RZ, RZ, R0 ;  /* 0x000000ffff027224 */ /* 0x002fe200078e0000 */
[----:B------:R-:W-:Y:S01]  /*3610*/  IABS R0, R3 ;  /* 0x0000000300007213 */ /* 0x000fe20000000000 */
[--C-:B------:R-:W-:Y:S02]  /*3620*/  IMAD.IADD R3, R16, 0x1, -R7.reuse ;  /* 0x0000000110037824 */ /* 0x100fe400078e0a07 */
[----:B------:R1:W-:Y:S02]  /*3630*/  I2F R19, R2 ;  /* 0x0000000200137306 */ /* 0x0003e40000201400 */
[----:B-1----:R-:W-:Y:S01]  /*3640*/  IMAD.MOV.U32 R2, RZ, RZ, R0 ;  /* 0x000000ffff027224 */ /* 0x002fe200078e0000 */
[----:B------:R-:W-:Y:S01]  /*3650*/  IABS R0, R3 ;  /* 0x0000000300007213 */ /* 0x000fe20000000000 */
[----:B------:R-:W-:-:S04]  /*3660*/  IMAD.IADD R3, R18, 0x1, -R7 ;  /* 0x0000000112037824 */ /* 0x000fc800078e0a07 */
[----:B------:R1:W-:Y:S01]  /*3670*/  I2F R92, R2 ;  /* 0x00000002005c7306 */ /* 0x0003e20000201400 */
[----:B------:R-:W-:-:S05]  /*3680*/  FFMA.FTZ R7, R136, -R133, R30 ;  /* 0x8000008588077223 */ /* 0x000fca000001001e */
[----:B------:R-:W-:Y:S01]  /*3690*/  FSEL R121, R7, -INF , !P1 ;  /* 0xff80000007797808 */ /* 0x000fe20004800000 */
[----:B------:R-:W-:-:S05]  /*36a0*/  FFMA.FTZ R7, R118, -R133, R31 ;  /* 0x8000008576077223 */ /* 0x000fca000001001f */
[----:B------:R-:W-:Y:S01]  /*36b0*/  FSEL R119, R7, -INF , !P0 ;  /* 0xff80000007777808 */ /* 0x000fe20004000000 */
[----:B------:R-:W-:Y:S02]  /*36c0*/  FFMA.FTZ R7, R114, -R133, R12 ;  /* 0x8000008572077223 */ /* 0x000fe4000001000c */
[----:B-1----:R-:W-:Y:S01]  /*36d0*/  IMAD.MOV.U32 R2, RZ, RZ, R0 ;  /* 0x000000ffff027224 */ /* 0x002fe200078e0000 */
[----:B------:R-:W-:Y:S01]  /*36e0*/  IABS R0, R3 ;  /* 0x0000000300007213 */ /* 0x000fe20000000000 */
[----:B------:R-:W-:Y:S02]  /*36f0*/  IMAD.IADD R3, R17, 0x1, -R120 ;  /* 0x0000000111037824 */ /* 0x000fe400078e0a78 */
[----:B------:R1:W-:Y:S02]  /*3700*/  I2F R91, R2 ;  /* 0x00000002005b7306 */ /* 0x0003e40000201400 */
[----:B-1----:R-:W-:Y:S01]  /*3710*/  IMAD.MOV.U32 R2, RZ, RZ, R0 ;  /* 0x000000ffff027224 */ /* 0x002fe200078e0000 */
[----:B------:R-:W-:-:S02]  /*3720*/  IABS R0, R3 ;  /* 0x0000000300007213 */ /* 0x000fc40000000000 */
[----:B------:R-:W-:-:S03]  /*3730*/  SHF.R.S32.HI R3, RZ, 0x1f, R135 ;  /* 0x0000001fff037819 */ /* 0x000fc60000011487 */
[----:B------:R1:W-:Y:S08]  /*3740*/  I2F R89, R2 ;  /* 0x0000000200597306 */ /* 0x0003f00000201400 */
[----:B------:R2:W3:Y:S01]  /*3750*/  I2F R85, R0 ;  /* 0x0000000000557306 */ /* 0x0004e20000201400 */
[----:B-1----:R-:W-:-:S05]  /*3760*/  IMAD.IADD R2, R16, 0x1, -R120 ;  /* 0x0000000110027824 */ /* 0x002fca00078e0a78 */
[----:B------:R-:W-:Y:S02]  /*3770*/  IABS R2, R2 ;  /* 0x0000000200027213 */ /* 0x000fe40000000000 */
[----:B--2---:R-:W-:Y:S01]  /*3780*/  LEA.HI R0, R3, R135, RZ, 0x2 ;  /* 0x0000008703007211 */ /* 0x004fe200078f10ff */
[----:B---3--:R-:W-:Y:S02]  /*3790*/  FFMA.FTZ R14, R85, -R133, R83 ;  /* 0x80000085550e7223 */ /* 0x008fe40000010053 */
[----:B------:R-:W-:Y:S01]  /*37a0*/  IMAD.MOV.U32 R3, RZ, RZ, R2 ;  /* 0x000000ffff037224 */ /* 0x000fe200078e0002 */
[----:B------:R-:W-:Y:S02]  /*37b0*/  LOP3.LUT R2, R0, 0xfffffffc, RZ, 0xc0, !PT ;  /* 0xfffffffc00027812 */ /* 0x000fe400078ec0ff */
[----:B------:R-:W-:Y:S01]  /*37c0*/  IABS R0, R5 ;  /* 0x0000000500007213 */ /* 0x000fe20000000000 */
[----:B------:R1:W-:Y:S01]  /*37d0*/  I2F R78, R3 ;  /* 0x00000003004e7306 */ /* 0x0003e20000201400 */
[----:B------:R-:W-:-:S02]  /*37e0*/  IMAD.IADD R5, R16, 0x1, -R123 ;  /* 0x0000000110057824 */ /* 0x000fc400078e0a7b */
[----:B------:R-:W-:-:S05]  /*37f0*/  IMAD.IADD R2, R135, 0x1, -R2 ;  /* 0x0000000187027824 */ /* 0x000fca00078e0a02 */
[----:B------:R2:W-:Y:S01]  /*3800*/  STL [R1+0x1c], R2 ;  /* 0x00001c0201007387 */ /* 0x0005e20000100800 */
[----:B-1----:R-:W-:Y:S02]  /*3810*/  IMAD.IADD R3, R17, 0x1, -R122 ;  /* 0x0000000111037824 */ /* 0x002fe400078e0a7a */
[----:B--2---:R-:W-:-:S03]  /*3820*/  IMAD.MOV.U32 R2, RZ, RZ, R0 ;  /* 0x000000ffff027224 */ /* 0x004fc600078e0000 */
[----:B------:R-:W-:Y:S01]  /*3830*/  IABS R0, R3 ;  /* 0x0000000300007213 */ /* 0x000fe20000000000 */
[----:B------:R-:W-:Y:S01]  /*3840*/  IMAD.IADD R3, R17, 0x1, -R123 ;  /* 0x0000000111037824 */ /* 0x000fe200078e0a7b */
[----:B------:R1:W2:Y:S08]  /*3850*/  I2F R76, R2 ;  /* 0x00000002004c7306 */ /* 0x0002b00000201400 */
[----:B------:R3:W-:Y:S01]  /*3860*/  I2F R63, R0 ;  /* 0x00000000003f7306 */ /* 0x0007e20000201400 */
[----:B-1----:R-:W-:-:S05]  /*3870*/  IMAD.IADD R2, R16, 0x1, -R122 ;  /* 0x0000000110027824 */ /* 0x002fca00078e0a7a */
[----:B------:R-:W-:Y:S01]  /*3880*/  IABS R2, R2 ;  /* 0x0000000200027213 */ /* 0x000fe20000000000 */
[----:B---3--:R-:W-:-:S03]  /*3890*/  IMAD.IADD R0, R18, 0x1, -R122 ;  /* 0x0000000112007824 */ /* 0x008fc600078e0a7a */
[----:B------:R1:W-:Y:S02]  /*38a0*/  I2F R61, R2 ;  /* 0x00000002003d7306 */ /* 0x0003e40000201400 */
[----:B------:R-:W-:-:S06]  /*38b0*/  IABS R0, R0 ;  /* 0x0000000000007213 */ /* 0x000fcc0000000000 */
[----:B------:R3:W-:Y:S01]  /*38c0*/  I2F R59, R0 ;  /* 0x00000000003b7306 */ /* 0x0007e20000201400 */
[----:B-1----:R-:W-:Y:S01]  /*38d0*/  IABS R2, R3 ;  /* 0x0000000300027213 */ /* 0x002fe20000000000 */
[-C--:B------:R-:W-:Y:S01]  /*38e0*/  FFMA.FTZ R3, R105, -R133.reuse, R50 ;  /* 0x8000008569037223 */ /* 0x080fe20000010032 */
[----:B------:R-:W-:Y:S01]  /*38f0*/  FSEL R105, R8, -INF , !P1 ;  /* 0xff80000008697808 */ /* 0x000fe20004800000 */
[----:B------:R-:W-:-:S04]  /*3900*/  FFMA.FTZ R8, R159, -R133, R29 ;  /* 0x800000859f087223 */ /* 0x000fc8000001001d */
[----:B------:R1:W4:Y:S01]  /*3910*/  I2F R79, R2 ;  /* 0x00000002004f7306 */ /* 0x0003220000201400 */
[C---:B------:R-:W-:Y:S01]  /*3920*/  HMMA.16816.F32 R28, R20.reuse, R38, R160 ;  /* 0x00000026141c723c */ /* 0x040fe200000018a0 */
[----:B------:R-:W-:Y:S01]  /*3930*/  FSEL R90, R3, -INF , !P1 ;  /* 0xff800000035a7808 */ /* 0x000fe20004800000 */
[----:B------:R-:W-:Y:S01]  /*3940*/  IMAD.IADD R3, R18, 0x1, -R123 ;  /* 0x0000000112037824 */ /* 0x000fe200078e0a7b */
[----:B---3--:R-:W-:Y:S01]  /*3950*/  IABS R0, R5 ;  /* 0x0000000500007213 */ /* 0x008fe20000000000 */
[-C--:B------:R-:W-:Y:S01]  /*3960*/  FFMA.FTZ R5, R113, -R133.reuse, R51 ;  /* 0x8000008571057223 */ /* 0x080fe20000010033 */
[----:B------:R-:W-:Y:S01]  /*3970*/  FSEL R94, R8, -INF , !P0 ;  /* 0xff800000085e7808 */ /* 0x000fe20004000000 */
[-C--:B------:R-:W-:Y:S01]  /*3980*/  FFMA.FTZ R8, R117, -R133.reuse, R66 ;  /* 0x8000008575087223 */ /* 0x080fe20000010042 */
[----:B------:R-:W-:Y:S01]  /*3990*/  FSEL R66, R7, -INF , !P5 ;  /* 0xff80000007427808 */ /* 0x000fe20006800000 */
[-C--:B------:R-:W-:Y:S01]  /*39a0*/  FFMA.FTZ R7, R177, -R133.reuse, R65 ;  /* 0x80000085b1077223 */ /* 0x080fe20000010041 */
[----:B------:R-:W-:Y:S01]  /*39b0*/  FSEL R87, R5, -INF , !P0 ;  /* 0xff80000005577808 */ /* 0x000fe20004000000 */
[----:B------:R-:W-:Y:S01]  /*39c0*/  IMAD.IADD R5, R18, 0x1, -R148 ;  /* 0x0000000112057824 */ /* 0x000fe200078e0a94 */
[----:B------:R-:W-:Y:S01]  /*39d0*/  FSEL R118, R8, -INF , !P5 ;  /* 0xff80000008767808 */ /* 0x000fe20006800000 */
[----:B------:R-:W-:Y:S01]  /*39e0*/  FFMA.FTZ R8, R112, -R133, R74 ;  /* 0x8000008570087223 */ /* 0x000fe2000001004a */
[----:B------:R-:W-:Y:S01]  /*39f0*/  HMMA.16816.F32 R48, R20, R68, R172 ;  /* 0x000000441430723c */ /* 0x000fe200000018ac */
[----:B------:R-:W-:Y:S01]  /*3a00*/  FSEL R93, R7, -INF , !P6 ;  /* 0xff800000075d7808 */ /* 0x000fe20007000000 */
[----:B-1----:R-:W-:Y:S01]  /*3a10*/  IMAD.MOV.U32 R2, RZ, RZ, R0 ;  /* 0x000000ffff027224 */ /* 0x002fe200078e0000 */
[----:B------:R-:W-:Y:S01]  /*3a20*/  IABS R0, R3 ;  /* 0x0000000300007213 */ /* 0x000fe20000000000 */
[----:B------:R-:W-:Y:S01]  /*3a30*/  IMAD.IADD R3, R17, 0x1, -R148 ;  /* 0x0000000111037824 */ /* 0x000fe200078e0a94 */
[----:B------:R-:W-:Y:S01]  /*3a40*/  FSEL R155, R8, -INF , !P4 ;  /* 0xff800000089b7808 */ /* 0x000fe20006000000 */
[----:B------:R1:W3:Y:S01]  /*3a50*/  I2F R77, R2 ;  /* 0x00000002004d7306 */ /* 0x0002e20000201400 */
[-C--:B------:R-:W-:Y:S01]  /*3a60*/  FFMA.FTZ R7, R98, -R133.reuse, R24 ;  /* 0x8000008562077223 */ /* 0x080fe20000010018 */
[-C--:B------:R-:W-:Y:S01]  /*3a70*/  ISETP.GE.AND P1, PT, R120, R132.reuse, PT ;  /* 0x000000847800720c */ /* 0x080fe20003f26270 */
[----:B------:R-:W-:Y:S01]  /*3a80*/  FFMA.FTZ R24, R186, -R133, R81 ;  /* 0x80000085ba187223 */ /* 0x000fe20000010051 */
[----:B------:R-:W-:Y:S01]  /*3a90*/  IABS R3, R3 ;  /* 0x0000000300037213 */ /* 0x000fe20000000000 */
[-C--:B------:R-:W-:Y:S01]  /*3aa0*/  FFMA.FTZ R10, R89, -R133.reuse, R30 ;  /* 0x80000085590a7223 */ /* 0x080fe2000001001e */
[----:B------:R-:W-:Y:S01]  /*3ab0*/  ISETP.GE.AND P5, PT, R123, R132, PT ;  /* 0x000000847b00720c */ /* 0x000fe20003fa6270 */
[-C--:B--2---:R-:W-:Y:S01]  /*3ac0*/  FFMA.FTZ R8, R76, -R133.reuse, R31 ;  /* 0x800000854c087223 */ /* 0x084fe2000001001f */
[----:B------:R-:W2:Y:S01]  /*3ad0*/  I2F R64, R0 ;  /* 0x0000000000407306 */ /* 0x000ea20000201400 */
[----:B------:R-:W-:Y:S01]  /*3ae0*/  FSEL R140, R24, -INF , !P1 ;  /* 0xff800000188c7808 */ /* 0x000fe20004800000 */
[-C--:B------:R-:W-:Y:S01]  /*3af0*/  FFMA.FTZ R31, R195, -R133.reuse, R101 ;  /* 0x80000085c31f7223 */ /* 0x080fe20000010065 */
[----:B------:R-:W-:Y:S01]  /*3b00*/  FSEL R134, R10, -INF , !P2 ;  /* 0xff8000000a867808 */ /* 0x000fe20005000000 */
[-C--:B----4-:R-:W-:Y:S01]  /*3b10*/  FFMA.FTZ R24, R79, -R133.reuse, R103 ;  /* 0x800000854f187223 */ /* 0x090fe20000010067 */
[----:B------:R-:W-:Y:S01]  /*3b20*/  FSEL R138, R8, -INF , !P1 ;  /* 0xff800000088a7808 */ /* 0x000fe20004800000 */
[-C--:B------:R-:W-:Y:S01]  /*3b30*/  FFMA.FTZ R11, R91, -R133.reuse, R28 ;  /* 0x800000855b0b7223 */ /* 0x080fe2000001001c */
[----:B------:R-:W-:Y:S01]  /*3b40*/  FSEL R120, R7, -INF , !P4 ;  /* 0xff80000007787808 */ /* 0x000fe20006000000 */
[----:B-1----:R-:W-:Y:S01]  /*3b50*/  IMAD.IADD R2, R16, 0x1, -R148 ;  /* 0x0000000110027824 */ /* 0x002fe200078e0a94 */
[----:B------:R1:W4:Y:S01]  /*3b60*/  I2F R62, R3 ;  /* 0x00000003003e7306 */ /* 0x0003220000201400 */
[-C--:B---3--:R-:W-:Y:S01]  /*3b70*/  FFMA.FTZ R23, R77, -R133.reuse, R45 ;  /* 0x800000854d177223 */ /* 0x088fe2000001002d */
[----:B------:R-:W-:Y:S01]  /*3b80*/  FSEL R173, R31, -INF , !P5 ;  /* 0xff8000001fad7808 */ /* 0x000fe20006800000 */
[-C--:B------:R-:W-:Y:S01]  /*3b90*/  FFMA.FTZ R7, R185, -R133.reuse, R73 ;  /* 0x80000085b9077223 */ /* 0x080fe20000010049 */
[----:B------:R-:W-:Y:S01]  /*3ba0*/  FSEL R177, R24, -INF , !P5 ;  /* 0xff80000018b17808 */ /* 0x000fe20006800000 */
[-C--:B------:R-:W-:Y:S01]  /*3bb0*/  FFMA.FTZ R12, R78, -R133.reuse, R29 ;  /* 0x800000854e0c7223 */ /* 0x080fe2000001001d */
[----:B------:R-:W-:Y:S01]  /*3bc0*/  FSEL R169, R23, -INF , !P5 ;  /* 0xff80000017a97808 */ /* 0x000fe20006800000 */
[-C--:B--2---:R-:W-:Y:S01]  /*3bd0*/  FFMA.FTZ R22, R64, -R133.reuse, R47 ;  /* 0x8000008540167223 */ /* 0x084fe2000001002f */
[----:B------:R-:W-:Y:S01]  /*3be0*/  IABS R0, R2 ;  /* 0x0000000200007213 */ /* 0x000fe20000000000 */
[-C--:B------:R-:W-:Y:S01]  /*3bf0*/  FFMA.FTZ R9, R61, -R133.reuse, R44 ;  /* 0x800000853d097223 */ /* 0x080fe2000001002c */
[----:B------:R-:W-:Y:S01]  /*3c00*/  FSEL R142, R7, -INF , !P3 ;  /* 0xff800000078e7808 */ /* 0x000fe20005800000 */
[-C--:B------:R-:W-:Y:S01]  /*3c10*/  FFMA.FTZ R7, R59, -R133.reuse, R46 ;  /* 0x800000853b077223 */ /* 0x080fe2000001002e */
[----:B------:R-:W-:Y:S01]  /*3c20*/  MOV R2, R0 ;  /* 0x0000000000027202 */ /* 0x000fe20000000f00 */
[----:B------:R-:W-:Y:S01]  /*3c30*/  FFMA.FTZ R30, R194, -R133, R144 ;  /* 0x80000085c21e7223 */ /* 0x000fe20000010090 */
[----:B------:R-:W-:Y:S01]  /*3c40*/  IABS R0, R5 ;  /* 0x0000000500007213 */ /* 0x000fe20000000000 */
[----:B------:R-:W-:Y:S01]  /*3c50*/  IMAD.IADD R5, R17, 0x1, -R149 ;  /* 0x0000000111057824 */ /* 0x000fe200078e0a95 */
[----:B------:R2:W-:Y:S01]  /*3c60*/  I2F R60, R2 ;  /* 0x00000002003c7306 */ /* 0x0005e20000201400 */
[-C--:B-1----:R-:W-:Y:S01]  /*3c70*/  FFMA.FTZ R3, R107, -R133.reuse, R13 ;  /* 0x800000856b037223 */ /* 0x082fe2000001000d */
[----:B------:R-:W-:Y:S01]  /*3c80*/  FSEL R170, R22, -INF , !P5 ;  /* 0xff80000016aa7808 */ /* 0x000fe20006800000 */
[----:B------:R-:W-:Y:S01]  /*3c90*/  FFMA.FTZ R13, R63, -R133, R102 ;  /* 0x800000853f0d7223 */ /* 0x000fe20000010066 */
[----:B------:R-:W-:Y:S01]  /*3ca0*/  IABS R5, R5 ;  /* 0x0000000500057213 */ /* 0x000fe20000000000 */
[-C--:B------:R-:W-:Y:S01]  /*3cb0*/  FFMA.FTZ R29, R193, -R133.reuse, R145 ;  /* 0x80000085c11d7223 */ /* 0x080fe20000010091 */
[----:B------:R-:W-:Y:S01]  /*3cc0*/  FSEL R65, R3, -INF , !P6 ;  /* 0xff80000003417808 */ /* 0x000fe20007000000 */
[-C--:B------:R-:W-:Y:S01]  /*3cd0*/  FFMA.FTZ R28, R190, -R133.reuse, R124 ;  /* 0x80000085be1c7223 */ /* 0x080fe2000001007c */
[----:B------:R1:W-:Y:S01]  /*3ce0*/  I2F R58, R0 ;  /* 0x00000000003a7306 */ /* 0x0003e20000201400 */
[----:B------:R-:W-:Y:S01]  /*3cf0*/  IMAD.MOV.U32 R3, RZ, RZ, R5 ;  /* 0x000000ffff037224 */ /* 0x000fe200078e0005 */
[----:B------:R-:W-:Y:S01]  /*3d00*/  ISETP.GE.AND P5, PT, R132, 0x41, PT ;  /* 0x000000418400780c */ /* 0x000fe20003fa6270 */
[----:B------:R-:W-:Y:S01]  /*3d10*/  IMAD.IADD R5, R18, 0x1, -R149 ;  /* 0x0000000112057824 */ /* 0x000fe200078e0a95 */
[----:B------:R-:W-:Y:S01]  /*3d20*/  ISETP.GE.AND P0, PT, R122, R132, PT ;  /* 0x000000847a00720c */ /* 0x000fe20003f06270 */
[-C--:B----4-:R-:W-:Y:S01]  /*3d30*/  FFMA.FTZ R20, R62, -R133.reuse, R146 ;  /* 0x800000853e147223 */ /* 0x090fe20000010092 */
[----:B------:R-:W-:Y:S01]  /*3d40*/  FSEL R46, R11, -INF , !P2 ;  /* 0xff8000000b2e7808 */ /* 0x000fe20005000000 */
[-C--:B--2---:R-:W-:Y:S01]  /*3d50*/  FFMA.FTZ R2, R99, -R133.reuse, R15 ;  /* 0x8000008563027223 */ /* 0x084fe2000001000f */
[----:B------:R2:W-:Y:S01]  /*3d60*/  I2F R57, R3 ;  /* 0x0000000300397306 */ /* 0x0005e20000201400 */
[----:B------:R-:W-:Y:S01]  /*3d70*/  FFMA.FTZ R15, R92, -R133, R82 ;  /* 0x800000855c0f7223 */ /* 0x000fe20000010052 */
[----:B------:R-:W-:-:S02]  /*3d80*/  FSEL R152, R14, -INF , !P1 ;  /* 0xff8000000e987808 */ /* 0x000fc40004800000 */
[----:B------:R-:W-:Y:S02]  /*3d90*/  FSEL R67, R2, -INF , !P6 ;  /* 0xff80000002437808 */ /* 0x000fe40007000000 */
[----:B------:R-:W-:Y:S01]  /*3da0*/  FSEL R153, R15, -INF , !P2 ;  /* 0xff8000000f997808 */ /* 0x000fe20005000000 */
[----:B-1----:R-:W-:Y:S01]  /*3db0*/  IMAD.IADD R0, R16, 0x1, -R149 ;  /* 0x0000000110007824 */ /* 0x002fe200078e0a95 */
[----:B------:R-:W-:Y:S02]  /*3dc0*/  FSEL R44, R12, -INF , !P1 ;  /* 0xff8000000c2c7808 */ /* 0x000fe40004800000 */
[----:B------:R-:W-:Y:S02]  /*3dd0*/  FSEL R192, R13, -INF , !P0 ;  /* 0xff8000000dc07808 */ /* 0x000fe40004000000 */
[----:B------:R-:W-:Y:S02]  /*3de0*/  IABS R2, R0 ;  /* 0x0000000000027213 */ /* 0x000fe40000000000 */
[----:B------:R-:W-:Y:S01]  /*3df0*/  IABS R0, R5 ;  /* 0x0000000500007213 */ /* 0x000fe20000000000 */
[-C--:B------:R-:W-:Y:S01]  /*3e00*/  FFMA.FTZ R5, R97, -R133.reuse, R26 ;  /* 0x8000008561057223 */ /* 0x080fe2000001001a */
[----:B------:R-:W-:Y:S01]  /*3e10*/  FSEL R176, R9, -INF , !P0 ;  /* 0xff80000009b07808 */ /* 0x000fe20004000000 */
[----:B--2---:R-:W-:Y:S01]  /*3e20*/  IMAD.MOV.U32 R3, RZ, RZ, R2 ;  /* 0x000000ffff037224 */ /* 0x004fe200078e0002 */
[----:B------:R-:W-:Y:S01]  /*3e30*/  BAR.SYNC.DEFER_BLOCKING 0x0 ;  /* 0x0000000000007b1d */ /* 0x000fe20000010000 */
[----:B------:R-:W-:Y:S01]  /*3e40*/  IMAD.MOV.U32 R2, RZ, RZ, R0 ;  /* 0x000000ffff027224 */ /* 0x000fe200078e0000 */
[----:B------:R-:W-:Y:S01]  /*3e50*/  IABS R0, R6 ;  /* 0x0000000600007213 */ /* 0x000fe20000000000 */
[-C--:B------:R-:W-:Y:S01]  /*3e60*/  FFMA.FTZ R6, R104, -R133.reuse, R75 ;  /* 0x8000008568067223 */ /* 0x080fe2000001004b */
[----:B------:R-:W-:Y:S01]  /*3e70*/  FSEL R129, R5, -INF , !P4 ;  /* 0xff80000005817808 */ /* 0x000fe20006000000 */
[-C--:B------:R-:W-:Y:S01]  /*3e80*/  FFMA.FTZ R5, R96, -R133.reuse, R25 ;  /* 0x8000008560057223 */ /* 0x080fe20000010019 */
[----:B------:R1:W2:Y:S01]  /*3e90*/  I2F R56, R3 ;  /* 0x0000000300387306 */ /* 0x0002a20000201400 */
[-C--:B------:R-:W-:Y:S01]  /*3ea0*/  FFMA.FTZ R25, R184, -R133.reuse, R100 ;  /* 0x80000085b8197223 */ /* 0x080fe20000010064 */
[----:B------:R-:W-:Y:S01]  /*3eb0*/  FSEL R154, R6, -INF , !P3 ;  /* 0xff800000069a7808 */ /* 0x000fe20005800000 */
[----:B------:R-:W-:Y:S01]  /*3ec0*/  IMAD.IADD R6, R16, 0x1, -R156 ;  /* 0x0000000110067824 */ /* 0x000fe200078e0a9c */
[----:B------:R-:W-:Y:S01]  /*3ed0*/  FSEL R117, R5, -INF , !P3 ;  /* 0xff80000005757808 */ /* 0x000fe20005800000 */
[----:B------:R-:W-:Y:S01]  /*3ee0*/  IMAD.IADD R5, R17, 0x1, -R151 ;  /* 0x0000000111057824 */ /* 0x000fe200078e0a97 */
[----:B------:R-:W-:Y:S01]  /*3ef0*/  FSEL R185, R25, -INF , !P0 ;  /* 0xff80000019b97808 */ /* 0x000fe20004000000 */
[----:B------:R-:W-:Y:S01]  /*3f00*/  IMAD R26, R187, 0x20, R179 ;  /* 0x00000020bb1a7824 */ /* 0x000fe200078e02b3 */
[----:B------:R3:W4:Y:S01]  /*3f10*/  I2F R43, R2 ;  /* 0x00000002002b7306 */ /* 0x0007220000201400 */
[----:B------:R-:W-:Y:S01]  /*3f20*/  FSEL R184, R7, -INF , !P0 ;  /* 0xff80000007b87808 */ /* 0x000fe20004000000 */
[----:B------:R-:W-:Y:S01]  /*3f30*/  FFMA.FTZ R25, R137, -R133, R109 ;  /* 0x8000008589197223 */ /* 0x000fe2000001006d */
[----:B------:R-:W-:-:S02]  /*3f40*/  ISETP.GE.AND P6, PT, R148, R132, PT ;  /* 0x000000849400720c */ /* 0x000fc40003fc6270 */
[-C--:B------:R-:W-:Y:S02]  /*3f50*/  ISETP.GE.AND P4, PT, R149, R132.reuse, PT ;  /* 0x000000849500720c */ /* 0x080fe40003f86270 */
[-C--:B------:R-:W-:Y:S01]  /*3f60*/  ISETP.GE.AND P1, PT, R156, R132.reuse, PT ;  /* 0x000000849c00720c */ /* 0x080fe20003f26270 */
[----:B-1----:R-:W-:Y:S01]  /*3f70*/  IMAD.IADD R3, R16, 0x1, -R150 ;  /* 0x0000000110037824 */ /* 0x002fe200078e0a96 */
[----:B------:R1:W-:Y:S01]  /*3f80*/  I2F R42, R0 ;  /* 0x00000000002a7306 */ /* 0x0003e20000201400 */
[----:B--2---:R-:W-:Y:S01]  /*3f90*/  FFMA.FTZ R12, R56, -R133, R53 ;  /* 0x80000085380c7223 */ /* 0x004fe20000010035 */
[-C--:B------:R-:W-:Y:S02]  /*3fa0*/  ISETP.GE.AND P0, PT, R151, R132.reuse, PT ;  /* 0x000000849700720c */ /* 0x080fe40003f06270 */
[----:B------:R-:W-:Y:S02]  /*3fb0*/  IABS R3, R3 ;  /* 0x0000000300037213 */ /* 0x000fe40000000000 */
[----:B------:R-:W-:Y:S01]  /*3fc0*/  FSEL R174, R30, -INF , !P6 ;  /* 0xff8000001eae7808 */ /* 0x000fe20007000000 */
[-C--:B---3--:R-:W-:Y:S01]  /*3fd0*/  FFMA.FTZ R2, R19, -R133.reuse, R27 ;  /* 0x8000008513027223 */ /* 0x088fe2000001001b */
[----:B------:R-:W-:Y:S01]  /*3fe0*/  FSEL R178, R20, -INF , !P6 ;  /* 0xff80000014b27808 */ /* 0x000fe20007000000 */
[-C--:B------:R-:W-:Y:S01]  /*3ff0*/  FFMA.FTZ R19, R188, -R133.reuse, R80 ;  /* 0x80000085bc137223 */ /* 0x080fe20000010050 */
[----:B------:R-:W-:Y:S01]  /*4000*/  FSEL R175, R29, -INF , !P4 ;  /* 0xff8000001daf7808 */ /* 0x000fe20006000000 */
[-C--:B------:R-:W-:Y:S01]  /*4010*/  FFMA.FTZ R27, R189, -R133.reuse, R125 ;  /* 0x80000085bd1b7223 */ /* 0x080fe2000001007d */
[----:B------:R-:W-:Y:S01]  /*4020*/  FSEL R128, R2, -INF , !P3 ;  /* 0xff80000002807808 */ /* 0x000fe20005800000 */
[----:B------:R-:W-:Y:S01]  /*4030*/  IMAD.MOV.U32 R2, RZ, RZ, R3 ;  /* 0x000000ffff027224 */ /* 0x000fe200078e0003 */
[----:B------:R-:W-:Y:S01]  /*4040*/  FSEL R141, R19, -INF , !P2 ;  /* 0xff800000138d7808 */ /* 0x000fe20005000000 */
[----:B------:R-:W-:Y:S01]  /*4050*/  IMAD.IADD R3, R17, 0x1, -R157 ;  /* 0x0000000111037824 */ /* 0x000fe200078e0a9d */
[-C--:B------:R-:W-:Y:S01]  /*4060*/  ISETP.GE.AND P3, PT, R150, R132.reuse, PT ;  /* 0x000000849600720c */ /* 0x080fe20003f66270 */
[----:B-1----:R-:W-:Y:S01]  /*4070*/  IMAD.IADD R0, R18, 0x1, -R150 ;  /* 0x0000000112007824 */ /* 0x002fe200078e0a96 */
[----:B------:R1:W2:Y:S01]  /*4080*/  I2F R41, R2 ;  /* 0x0000000200297306 */ /* 0x0002a20000201400 */
[-C--:B------:R-:W-:Y:S01]  /*4090*/  FFMA.FTZ R19, R60, -R133.reuse, R52 ;  /* 0x800000853c137223 */ /* 0x080fe20000010034 */
[----:B------:R-:W-:Y:S01]  /*40a0*/  ISETP.GE.AND P2, PT, R157, R132, PT ;  /* 0x000000849d00720c */ /* 0x000fe20003f46270 */
[----:B----4-:R-:W-:Y:S01]  /*40b0*/  FFMA.FTZ R7, R43, -R133, R55 ;  /* 0x800000852b077223 */ /* 0x010fe20000010037 */
[----:B------:R-:W-:-:S02]  /*40c0*/  IABS R0, R0 ;  /* 0x0000000000007213 */ /* 0x000fc40000000000 */
[----:B------:R-:W-:Y:S02]  /*40d0*/  FSEL R168, R12, -INF , !P4 ;  /* 0xff8000000ca87808 */ /* 0x000fe40006000000 */
[----:B------:R-:W-:Y:S02]  /*40e0*/  FSEL R172, R7, -INF , !P4 ;  /* 0xff80000007ac7808 */ /* 0x000fe40006000000 */
[----:B------:R-:W-:Y:S02]  /*40f0*/  FSEL R196, R28, -INF , !P3 ;  /* 0xff8000001cc47808 */ /* 0x000fe40005800000 */
[----:B------:R-:W-:Y:S02]  /*4100*/  FSEL R195, R27, -INF , !P2 ;  /* 0xff8000001bc37808 */ /* 0x000fe40005000000 */
[----:B------:R-:W-:Y:S01]  /*4110*/  FSEL R198, R25, -INF , !P0 ;  /* 0xff80000019c67808 */ /* 0x000fe20004000000 */
[----:B-1----:R-:W-:Y:S01]  /*4120*/  IMAD.MOV.U32 R2, RZ, RZ, R0 ;  /* 0x000000ffff027224 */ /* 0x002fe200078e0000 */
[----:B------:R-:W-:Y:S01]  /*4130*/  IABS R0, R3 ;  /* 0x0000000300007213 */ /* 0x000fe20000000000 */
[----:B------:R-:W-:-:S02]  /*4140*/  IMAD.IADD R3, R17, 0x1, -R156 ;  /* 0x0000000111037824 */ /* 0x000fc400078e0a9c */
[----:B------:R1:W-:Y:S01]  /*4150*/  I2F R40, R2 ;  /* 0x0000000200287306 */ /* 0x0003e20000201400 */
[-C--:B------:R-:W-:Y:S02]  /*4160*/  FFMA.FTZ R17, R57, -R133.reuse, R147 ;  /* 0x8000008539117223 */ /* 0x080fe40000010093 */
[----:B--2---:R-:W-:-:S03]  /*4170*/  FFMA.FTZ R11, R41, -R133, R48 ;  /* 0x80000085290b7223 */ /* 0x004fc60000010030 */
[----:B------:R-:W-:Y:S02]  /*4180*/  FSEL R179, R17, -INF , !P4 ;  /* 0xff80000011b37808 */ /* 0x000fe40006000000 */
[----:B------:R-:W-:Y:S01]  /*4190*/  FSEL R186, R11, -INF , !P3 ;  /* 0xff8000000bba7808 */ /* 0x000fe20005800000 */
[----:B-1----:R-:W-:Y:S01]  /*41a0*/  IMAD.MOV.U32 R2, RZ, RZ, R0 ;  /* 0x000000ffff027224 */ /* 0x002fe200078e0000 */
[----:B------:R-:W-:Y:S01]  /*41b0*/  IABS R0, R3 ;  /* 0x0000000300007213 */ /* 0x000fe20000000000 */
[----:B------:R-:W-:Y:S02]  /*41c0*/  IMAD.IADD R3, R16, 0x1, -R157 ;  /* 0x0000000110037824 */ /* 0x000fe400078e0a9d */
[----:B------:R1:W2:Y:S02]  /*41d0*/  I2F R39, R2 ;  /* 0x0000000200277306 */ /* 0x0002a40000201400 */
[----:B-1----:R-:W-:Y:S01]  /*41e0*/  IMAD.MOV.U32 R2, RZ, RZ, R0 ;  /* 0x000000ffff027224 */ /* 0x002fe200078e0000 */
[----:B------:R-:W-:Y:S01]  /*41f0*/  IABS R0, R5 ;  /* 0x0000000500007213 */ /* 0x000fe20000000000 */
[----:B--2---:R-:W-:Y:S01]  /*4200*/  FFMA.FTZ R15, R39, -R133, R127 ;  /* 0x80000085270f7223 */ /* 0x004fe2000001007f */
[----:B------:R-:W-:-:S03]  /*4210*/  IABS R5, R3 ;  /* 0x0000000300057213 */ /* 0x000fc60000000000 */
[----:B------:R1:W2:Y:S01]  /*4220*/  I2F R38, R2 ;  /* 0x0000000200267306 */ /* 0x0002a20000201400 */
[----:B------:R-:W-:Y:S01]  /*4230*/  IABS R3, R6 ;  /* 0x0000000600037213 */ /* 0x000fe20000000000 */
[----:B------:R-:W-:Y:S01]  /*4240*/  IMAD.IADD R6, R18, 0x1, -R156 ;  /* 0x0000000112067824 */ /* 0x000fe200078e0a9c */
[----:B------:R-:W-:-:S05]  /*4250*/  FSEL R200, R15, -INF , !P2 ;  /* 0xff8000000fc87808 */ /* 0x000fca0005000000 */
[----:B------:R-:W3:Y:S01]  /*4260*/  I2F R37, R0 ;  /* 0x0000000000257306 */ /* 0x000ee20000201400 */
[----:B-1----:R-:W-:-:S07]  /*4270*/  IMAD.IADD R2, R16, 0x1, -R151 ;  /* 0x0000000110027824 */ /* 0x002fce00078e0a97 */
[----:B------:R1:W4:Y:S01]  /*4280*/  I2F R10, R5 ;  /* 0x00000005000a7306 */ /* 0x0003220000201400 */
[-C--:B------:R-:W-:Y:S02]  /*4290*/  FFMA.FTZ R16, R42, -R133.reuse, R126 ;  /* 0x800000852a107223 */ /* 0x080fe4000001007e */
[----:B--2---:R-:W-:-:S03]  /*42a0*/  FFMA.FTZ R14, R38, -R133, R110 ;  /* 0x80000085260e7223 */ /* 0x004fc6000001006e */
[----:B------:R-:W-:Y:S01]  /*42b0*/  FSEL R199, R16, -INF , !P3 ;  /* 0xff80000010c77808 */ /* 0x000fe20005800000 */
[-C--:B---3--:R-:W-:Y:S01]  /*42c0*/  FFMA.FTZ R13, R37, -R133.reuse, R111 ;  /* 0x80000085250d7223 */ /* 0x088fe2000001006f */
[----:B------:R-:W-:Y:S01]  /*42d0*/  IABS R0, R2 ;  /* 0x0000000200007213 */ /* 0x000fe20000000000 */
[----:B------:R-:W-:Y:S01]  /*42e0*/  IMAD.MOV.U32 R2, RZ, RZ, R3 ;  /* 0x000000ffff027224 */ /* 0x000fe200078e0003 */
[----:B------:R-:W-:Y:S01]  /*42f0*/  FSEL R201, R14, -INF , !P1 ;  /* 0xff8000000ec97808 */ /* 0x000fe20004800000 */
[C---:B------:R-:W-:Y:S01]  /*4300*/  IMAD.IADD R3, R18.reuse, 0x1, -R157 ;  /* 0x0000000112037824 */ /* 0x040fe200078e0a9d */
[----:B------:R2:W3:Y:S01]  /*4310*/  I2F R8, R0 ;  /* 0x0000000000087306 */ /* 0x0004e20000201400 */
[----:B------:R-:W-:Y:S01]  /*4320*/  FSEL R202, R13, -INF , !P0 ;  /* 0xff8000000dca7808 */ /* 0x000fe20004000000 */
[----:B-1----:R-:W-:Y:S02]  /*4330*/  IMAD.IADD R5, R18, 0x1, -R151 ;  /* 0x0000000112057824 */ /* 0x002fe400078e0a97 */
[----:B------:R-:W-:-:S04]  /*4340*/  FFMA.FTZ R18, R58, -R133, R54 ;  /* 0x800000853a127223 */ /* 0x000fc80000010036 */
[----:B------:R-:W1:Y:S01]  /*4350*/  I2F R36, R2 ;  /* 0x0000000200247306 */ /* 0x000e620000201400 */
[----:B----4-:R-:W-:Y:S01]  /*4360*/  FFMA.FTZ R10, R10, -R133, R49 ;  /* 0x800000850a0a7223 */ /* 0x010fe20000010031 */
[----:B------:R-:W-:-:S04]  /*4370*/  FSEL R171, R18, -INF , !P6 ;  /* 0xff80000012ab7808 */ /* 0x000fc80007000000 */
[----:B------:R-:W-:Y:S01]  /*4380*/  FSEL R187, R10, -INF , !P2 ;  /* 0xff8000000abb7808 */ /* 0x000fe20005000000 */
[----:B--2---:R-:W-:Y:S02]  /*4390*/  IMAD.IADD R0, R191, 0x1, R26 ;  /* 0x00000001bf007824 */ /* 0x004fe400078e021a */
[-C--:B------:R-:W-:Y:S01]  /*43a0*/  FFMA.FTZ R26, R139, -R133.reuse, R108 ;  /* 0x800000858b1a7223 */ /* 0x080fe2000001006c */
[----:B------:R-:W-:Y:S01]  /*43b0*/  FSEL R139, R19, -INF , !P6 ;  /* 0xff800000138b7808 */ /* 0x000fe20007000000 */
[----:B---3--:R-:W-:-:S03]  /*43c0*/  FFMA.FTZ R8, R8, -R133, R33 ;  /* 0x8000008508087223 */ /* 0x008fc60000010021 */
[----:B------:R-:W-:Y:S01]  /*43d0*/  FSEL R197, R26, -INF , !P1 ;  /* 0xff8000001ac57808 */ /* 0x000fe20004800000 */
[----:B-1----:R-:W-:Y:S01]  /*43e0*/  FFMA.FTZ R9, R36, -R133, R32 ;  /* 0x8000008524097223 */ /* 0x002fe20000010020 */
[----:B------:R-:W-:Y:S02]  /*43f0*/  IABS R2, R3 ;  /* 0x0000000300027213 */ /* 0x000fe40000000000 */
[----:B------:R-:W-:Y:S02]  /*4400*/  FSEL R189, R8, -INF , !P0 ;  /* 0xff80000008bd7808 */ /* 0x000fe40004000000 */
[----:B------:R-:W-:Y:S01]  /*4410*/  FSEL R188, R9, -INF , !P1 ;  /* 0xff80000009bc7808 */ /* 0x000fe20004800000 */
[----:B------:R-:W-:Y:S01]  /*4420*/  IMAD.MOV.U32 R3, RZ, RZ, R2 ;  /* 0x000000ffff037224 */ /* 0x000fe200078e0002 */
[----:B------:R-:W-:Y:S01]  /*4430*/  IABS R2, R6 ;  /* 0x0000000600027213 */ /* 0x000fe20000000000 */
[----:B------:R-:W-:Y:S02]  /*4440*/  FFMA.FTZ R6, R40, -R133, R50 ;  /* 0x8000008528067223 */ /* 0x000fe40000010032 */
[----:B------:R1:W2:Y:S03]  /*4450*/  I2F R21, R3 ;  /* 0x0000000300157306 */ /* 0x0002a60000201400 */
[----:B------:R-:W-:Y:S01]  /*4460*/  FSEL R190, R6, -INF , !P3 ;  /* 0xff80000006be7808 */ /* 0x000fe20005800000 */
[----:B-1----:R-:W-:Y:S01]  /*4470*/  IMAD.MOV.U32 R3, RZ, RZ, R2 ;  /* 0x000000ffff037224 */ /* 0x002fe200078e0002 */
[----:B------:R-:W-:Y:S01]  /*4480*/  IABS R2, R5 ;  /* 0x0000000500027213 */ /* 0x000fe20000000000 */
[----:B--2---:R-:W-:-:S04]  /*4490*/  FFMA.FTZ R5, R21, -R133, R51 ;  /* 0x8000008515057223 */ /* 0x004fc80000010033 */
[----:B------:R-:W1:Y:S01]  /*44a0*/  I2F R3, R3 ;  /* 0x0000000300037306 */ /* 0x000e620000201400 */
[----:B------:R-:W-:-:S07]  /*44b0*/  FSEL R193, R5, -INF , !P2 ;  /* 0xff80000005c17808 */ /* 0x000fce0005000000 */
[----:B------:R-:W2:Y:S01]  /*44c0*/  I2F R2, R2 ;  /* 0x0000000200027306 */ /* 0x000ea20000201400 */
[----:B-1----:R-:W-:-:S05]  /*44d0*/  FFMA.FTZ R3, R3, -R133, R34 ;  /* 0x8000008503037223 */ /* 0x002fca0000010022 */
[----:B------:R-:W-:Y:S01]  /*44e0*/  FSEL R191, R3, -INF , !P1 ;  /* 0xff80000003bf7808 */ /* 0x000fe20004800000 */
[----:B--2---:R-:W-:-:S05]  /*44f0*/  FFMA.FTZ R2, R2, -R133, R35 ;  /* 0x8000008502027223 */ /* 0x004fca0000010023 */
[----:B------:R-:W-:Y:S01]  /*4500*/  FSEL R194, R2, -INF , !P0 ;  /* 0xff80000002c27808 */ /* 0x000fe20004000000 */
[----:B------:R-:W-:Y:S05]  /*4510*/  @!P5 BRA `(.L_x_101) ;  /* 0x000003b00000d947 */ /* 0x000fea0003800000 */
[----:B------:R-:W-:Y:S01]  /*4520*/  LEA.HI.SX32 R2, R227, 0xfffffffe, 0x1a ;  /* 0xfffffffee3027811 */ /* 0x000fe200078fd2ff */
[----:B------:R-:W-:Y:S01]  /*4530*/  BSSY B0, `(.L_x_102) ;  /* 0x0000038000007945 */ /* 0x000fe20003800000 */
[----:B------:R-:W-:Y:S02]  /*4540*/  ISETP.GE.AND P4, PT, R240, c[0x0][0x220], PT ;  /* 0x00008800f0007a0c */ /* 0x000fe40003f86270 */
        /* <DEDUP_REMOVED lines=48> */
[----:B------:R-:W-:-:S04]  /*4850*/  LEA R2, P0, R3, c[0x0][0x168], 0x1 ;  /* 0x00005a0003027a11 */ /* 0x000fc800078008ff */
[----:B------:R-:W-:-:S05]  /*4860*/  LEA.HI.X R3, R3, c[0x0][0x16c], R5, 0x1, P0 ;  /* 0x00005b0003037a11 */ /* 0x000fca00000f0c05 */
[----:B------:R-:W-:Y:S01]  /*4870*/  @!PT LDS RZ, [RZ] ;  /* 0x00000000fffff984 */ /* 0x000fe20000000800 */
[----:B------:R-:W-:Y:S01]  /*4880*/  @!PT LDS RZ, [RZ] ;  /* 0x00000000fffff984 */ /* 0x000fe20000000800 */
[----:B------:R-:W-:Y:S01]  /*4890*/  @!PT LDS RZ, [RZ] ;  /* 0x00000000fffff984 */ /* 0x000fe20000000800 */
[----:B------:R2:W-:Y:S04]  /*48a0*/  LDGSTS.E.BYPASS.LTC128B.128 [R226+0x8800], [R2.64+0x80] ;  /* 0x0880008002e27fae */ /* 0x0005e8000b901d4a */
.L_x_103:
[----:B------:R-:W-:Y:S05]  /*48b0*/  BSYNC B0 ;  /* 0x0000000000007941 */ /* 0x000fea0003800000 */
.L_x_102:
[----:B------:R-:W0:Y:S02]  /*48c0*/  LDGDEPBAR ;  /* 0x00000000000079af */ /* 0x000e240000000000 */
.L_x_101:
[----:B--2---:R-:W-:Y:S02]  /*48d0*/  FMNMX.FTZ R2, R88, R84, !PT ;  /* 0x0000005458027209 */ /* 0x004fe40007810000 */
        /* <DEDUP_REMOVED lines=20> */
[----:B------:R-:W-:Y:S01]  /*4a20*/  FMNMX.FTZ R2, R129, R2, !PT ;  /* 0x0000000281027209 */ /* 0x000fe20007810000 */
[----:B------:R-:W-:Y:S01]  /*4a30*/  LDSM.16.MT88.4 R36, [R222+0xb000] ;  /* 0x00b00000de24783b */ /* 0x000fe20000004200 */
        /* <DEDUP_REMOVED lines=67> */
[----:B--2---:R-:W-:-:S07]  /*4e70*/  FFMA.FTZ R6, R65, c[0x0][0x23c], -R12 ;  /* 0x00008f0041067a23 */ /* 0x004fce000001080c */
        /* <DEDUP_REMOVED lines=74> */
[----:B---3--:R-:W-:-:S04]  /*5320*/  FFMA.FTZ R4, R44, c[0x0][0x23c], -R12 ;  /* 0x00008f002c047a23 */ /* 0x008fc8000001080c */
[----:B------:R3:W5:Y:S03]  /*5330*/  MUFU.EX2 R204, R4 ;  /* 0x0000000400cc7308 */ /* 0x0007660000000800 */
[C---:B------:R-:W-:Y:S01]  /*5340*/  HMMA.16816.F32 R144, R8.reuse, R34, RZ ;  /* 0x000000220890723c */ /* 0x040fe200000018ff */
[----:B------:R-:W-:Y:S07]  /*5350*/  LDSM.16.MT88.4 R32, [R220+0xb400] ;  /* 0x00b40000dc20783b */ /* 0x000fee0000004200 */
[----:B------:R-:W-:Y:S01]  /*5360*/  HMMA.16816.F32 R44, R8, R36, RZ ;  /* 0x00000024082c723c */ /* 0x000fe200000018ff */
[----:B---3--:R-:W-:-:S07]  /*5370*/  FFMA.FTZ R4, R129, c[0x0][0x23c], -R2 ;  /* 0x00008f0081047a23 */ /* 0x008fce0000010802 */
[----:B------:R-:W-:Y:S01]  /*5380*/  HMMA.16816.F32 R148, R8, R38, RZ ;  /* 0x000000260894723c */ /* 0x000fe200000018ff */
[----:B------:R-:W-:Y:S01]  /*5390*/  MOV R37, R158 ;  /* 0x0000009e00257202 */ /* 0x000fe20000000f00 */
[----:B------:R3:W-:Y:S01]  /*53a0*/  MUFU.EX2 R231, R4 ;  /* 0x0000000400e77308 */ /* 0x0007e20000000800 */
[----:B------:R-:W-:-:S04]  /*53b0*/  MOV R36, R157 ;  /* 0x0000009d00247202 */ /* 0x000fc80000000f00 */
[----:B------:R-:W-:Y:S02]  /*53c0*/  IMAD.MOV.U32 R39, RZ, RZ, R156 ;  /* 0x000000ffff277224 */ /* 0x000fe400078e009c */
[----:B---3--:R-:W-:Y:S02]  /*53d0*/  FFMA.FTZ R4, R128, c[0x0][0x23c], -R2 ;  /* 0x00008f0080047a23 */ /* 0x008fe40000010802 */
[----:B------:R-:W-:Y:S01]  /*53e0*/  HMMA.16816.F32 R128, R8, R30, RZ ;  /* 0x0000001e0880723c */ /* 0x000fe200000018ff */
[----:B------:R-:W3:Y:S01]  /*53f0*/  LDSM.16.MT88.4 R28, [R222+0xa400] ;  /* 0x00a40000de1c783b */ /* 0x000ee20000004200 */
[----:B------:R1:W1:Y:S05]  /*5400*/  MUFU.EX2 R208, R4 ;  /* 0x0000000400d07308 */ /* 0x00026a0000000800 */
[----:B------:R-:W-:Y:S01]  /*5410*/  FFMA.FTZ R8, R141, c[0x0][0x23c], -R0 ;  /* 0x00008f008d087a23 */ /* 0x000fe20000010800 */
[----:B----4-:R-:W-:Y:S01]  /*5420*/  MOV R11, R161 ;  /* 0x000000a1000b7202 */ /* 0x010fe20000000f00 */
[----:B------:R-:W-:Y:S01]  /*5430*/  IMAD.MOV.U32 R10, RZ, RZ, R205 ;  /* 0x000000ffff0a7224 */ /* 0x000fe200078e00cd */
[----:B------:R-:W-:Y:S01]  /*5440*/  MOV R9, R160 ;  /* 0x000000a000097202 */ /* 0x000fe20000000f00 */
[----:B------:R4:W-:Y:S01]  /*5450*/  MUFU.EX2 R235, R8 ;  /* 0x0000000800eb7308 */ /* 0x0009e20000000800 */
[----:B-----5:R-:W-:Y:S01]  /*5460*/  F2FP.PACK_AB R6, R204, R11 ;  /* 0x0000000bcc06723e */ /* 0x020fe200000000ff */
[----:B-1----:R-:W-:Y:S01]  /*5470*/  FFMA.FTZ R4, R134, c[0x0][0x23c], -R2 ;  /* 0x00008f0086047a23 */ /* 0x002fe20000010802 */
[----:B------:R-:W-:Y:S01]  /*5480*/  F2FP.PACK_AB R5, R208, R231 ;  /* 0x000000e7d005723e */ /* 0x000fe200000000ff */
[----:B------:R-:W-:-:S02]  /*5490*/  IMAD.MOV.U32 R134, RZ, RZ, R40 ;  /* 0x000000ffff867224 */ /* 0x000fc400078e0028 */
[----:B------:R-:W1:Y:S02]  /*54a0*/  LDSM.16.MT88.4 R40, [R222+0xb400] ;  /* 0x00b40000de28783b */ /* 0x000e640000004200 */
[----:B------:R5:W-:Y:S01]  /*54b0*/  MUFU.EX2 R233, R4 ;  /* 0x0000000400e97308 */ /* 0x000be20000000800 */
[----:B----4-:R-:W-:-:S07]  /*54c0*/  FFMA.FTZ R8, R140, c[0x0][0x23c], -R0 ;  /* 0x00008f008c087a23 */ /* 0x010fce0000010800 */
[----:B------:R4:W-:Y:S01]  /*54d0*/  MUFU.EX2 R228, R8 ;  /* 0x0000000800e47308 */ /* 0x0009e20000000800 */
[----:B-----5:R-:W-:Y:S02]  /*54e0*/  FFMA.FTZ R4, R138, c[0x0][0x23c], -R2 ;  /* 0x00008f008a047a23 */ /* 0x020fe40000010802 */
[----:B------:R-:W-:-:S05]  /*54f0*/  IMAD.MOV.U32 R138, RZ, RZ, R159 ;  /* 0x000000ffff8a7224 */ /* 0x000fca00078e009f */
[----:B------:R5:W2:Y:S01]  /*5500*/  MUFU.EX2 R232, R4 ;  /* 0x0000000400e87308 */ /* 0x000aa20000000800 */
[----:B----4-:R-:W-:-:S07]  /*5510*/  FFMA.FTZ R8, R155, c[0x0][0x23c], -R13 ;  /* 0x00008f009b087a23 */ /* 0x010fce000001080d */
[----:B------:R4:W-:Y:S01]  /*5520*/  MUFU.EX2 R218, R8 ;  /* 0x0000000800da7308 */ /* 0x0009e20000000800 */
[----:B-----5:R-:W-:Y:S01]  /*5530*/  FFMA.FTZ R4, R143, c[0x0][0x23c], -R0 ;  /* 0x00008f008f047a23 */ /* 0x020fe20000010800 */
[----:B--2---:R-:W-:-:S06]  /*5540*/  F2FP.PACK_AB R7, R232, R233 ;  /* 0x000000e9e807723e */ /* 0x004fcc00000000ff */
[----:B------:R2:W-:Y:S01]  /*5550*/  MUFU.EX2 R230, R4 ;  /* 0x0000000400e67308 */ /* 0x0005e20000000800 */
[----:B----4-:R-:W-:-:S07]  /*5560*/  FFMA.FTZ R8, R154, c[0x0][0x23c], -R13 ;  /* 0x00008f009a087a23 */ /* 0x010fce000001080d */
[----:B------:R4:W-:Y:S01]  /*5570*/  MUFU.EX2 R219, R8 ;  /* 0x0000000800db7308 */ /* 0x0009e20000000800 */
[----:B--2---:R-:W-:-:S07]  /*5580*/  FFMA.FTZ R4, R142, c[0x0][0x23c], -R0 ;  /* 0x00008f008e047a23 */ /* 0x004fce0000010800 */
[----:B------:R2:W5:Y:S01]  /*5590*/  MUFU.EX2 R229, R4 ;  /* 0x0000000400e57308 */ /* 0x0005620000000800 */
[----:B----4-:R-:W-:-:S07]  /*55a0*/  FFMA.FTZ R8, R153, c[0x0][0x23c], -R13 ;  /* 0x00008f0099087a23 */ /* 0x010fce000001080d */
[----:B------:R4:W-:Y:S01]  /*55b0*/  MUFU.EX2 R217, R8 ;  /* 0x0000000800d97308 */ /* 0x0009e20000000800 */
[----:B--2---:R-:W-:-:S07]  /*55c0*/  F2FP.PACK_AB R4, R209, R134 ;  /* 0x00000086d104723e */ /* 0x004fce00000000ff */
[----:B------:R-:W-:Y:S01]  /*55d0*/  HMMA.16816.F32 R164, R4, R24, R112 ;  /* 0x0000001804a4723c */ /* 0x000fe20000001870 */
[----:B----4-:R-:W-:-:S04]  /*55e0*/  FFMA.FTZ R8, R152, c[0x0][0x23c], -R13 ;  /* 0x00008f0098087a23 */ /* 0x010fc8000001080d */
[----:B------:R2:W4:Y:S03]  /*55f0*/  MUFU.EX2 R216, R8 ;  /* 0x0000000800d87308 */ /* 0x0005260000000800 */
[C---:B------:R-:W-:Y:S08]  /*5600*/  HMMA.16816.F32 R160, R4.reuse, R20, R108 ;  /* 0x0000001404a0723c */ /* 0x040ff0000000186c */
[----:B------:R-:W-:Y:S01]  /*5610*/  HMMA.16816.F32 R156, R4, R16, R104 ;  /* 0x00000010049c723c */ /* 0x000fe20000001868 */
[----:B--2---:R-:W-:-:S07]  /*5620*/  FFMA.FTZ R8, R176, c[0x0][0x23c], -R12 ;  /* 0x00008f00b0087a23 */ /* 0x004fce000001080c */
[C---:B---3--:R-:W-:Y:S01]  /*5630*/  HMMA.16816.F32 R140, R4.reuse, R28, R100 ;  /* 0x0000001c048c723c */ /* 0x048fe20000001864 */
[----:B------:R2:W-:Y:S07]  /*5640*/  MUFU.EX2 R215, R8 ;  /* 0x0000000800d77308 */ /* 0x0005ee0000000800 */
[C---:B------:R-:W-:Y:S08]  /*5650*/  HMMA.16816.F32 R112, R4.reuse, R32, R96 ;  /* 0x000000200470723c */ /* 0x040ff00000001860 */
[----:B-1----:R-:W-:Y:S01]  /*5660*/  HMMA.16816.F32 R108, R4, R40, R92 ;  /* 0x00000028046c723c */ /* 0x002fe2000000185c */
[----:B--2---:R-:W-:Y:S01]  /*5670*/  FFMA.FTZ R8, R169, c[0x0][0x23c], -R12 ;  /* 0x00008f00a9087a23 */ /* 0x004fe2000001080c */
[----:B------:R-:W-:-:S03]  /*5680*/  MOV R169, R204 ;  /* 0x000000cc00a97202 */ /* 0x000fc60000000f00 */
[----:B------:R1:W2:Y:S03]  /*5690*/  MUFU.EX2 R214, R8 ;  /* 0x0000000800d67308 */ /* 0x0002a60000000800 */
[C---:B------:R-:W-:Y:S08]  /*56a0*/  HMMA.16816.F32 R152, R4.reuse, R26, R88 ;  /* 0x0000001a0498723c */ /* 0x040ff00000001858 */
[----:B------:R-:W-:Y:S01]  /*56b0*/  HMMA.16816.F32 R100, R4, R22, R84 ;  /* 0x000000160464723c */ /* 0x000fe20000001854 */
[----:B-1----:R-:W-:-:S07]  /*56c0*/  FFMA.FTZ R8, R139, c[0x0][0x23c], -R12 ;  /* 0x00008f008b087a23 */ /* 0x002fce000001080c */
[C---:B------:R-:W-:Y:S01]  /*56d0*/  HMMA.16816.F32 R104, R4.reuse, R18, R80 ;  /* 0x000000120468723c */ /* 0x040fe20000001850 */
[----:B------:R1:W-:Y:S07]  /*56e0*/  MUFU.EX2 R213, R8 ;  /* 0x0000000800d57308 */ /* 0x0003ee0000000800 */
[C---:B------:R-:W-:Y:S08]  /*56f0*/  HMMA.16816.F32 R96, R4.reuse, R30, R76 ;  /* 0x0000001e0460723c */ /* 0x040ff0000000184c */
[----:B------:R-:W-:Y:S01]  /*5700*/  HMMA.16816.F32 R92, R4, R34, R72 ;  /* 0x00000022045c723c */ /* 0x000fe20000001848 */
[----:B-1----:R-:W-:Y:S01]  /*5710*/  FFMA.FTZ R8, R168, c[0x0][0x23c], -R12 ;  /* 0x00008f00a8087a23 */ /* 0x002fe2000001080c */
[----:B------:R-:W-:-:S03]  /*5720*/  MOV R168, R212 ;  /* 0x000000d400a87202 */ /* 0x000fc60000000f00 */
[----:B------:R1:W-:Y:S03]  /*5730*/  MUFU.EX2 R212, R8 ;  /* 0x0000000800d47308 */ /* 0x0003e60000000800 */
[----:B------:R-:W-:Y:S07]  /*5740*/  HMMA.16816.F32 R88, R4, R42, R64 ;  /* 0x0000002a0458723c */ /* 0x000fee0000001840 */
[----:B-----5:R-:W-:-:S02]  /*5750*/  F2FP.PACK_AB R4, R229, R230 ;  /* 0x000000e6e504723e */ /* 0x020fc400000000ff */
[----:B------:R-:W-:Y:S02]  /*5760*/  F2FP.PACK_AB R5, R219, R218 ;  /* 0x000000dadb05723e */ /* 0x000fe400000000ff */
[----:B------:R-:W-:Y:S02]  /*5770*/  F2FP.PACK_AB R6, R228, R235 ;  /* 0x000000ebe406723e */ /* 0x000fe400000000ff */
[----:B----4-:R-:W-:Y:S01]  /*5780*/  F2FP.PACK_AB R7, R216, R217 ;  /* 0x000000d9d807723e */ /* 0x010fe200000000ff */
[----:B-1----:R-:W-:-:S06]  /*5790*/  FFMA.FTZ R8, R184, c[0x0][0x23c], -R2 ;  /* 0x00008f00b8087a23 */ /* 0x002fcc0000010802 */
[C---:B------:R-:W-:Y:S08]  /*57a0*/  HMMA.16816.F32 R84, R4.reuse, R24, R68 ;  /* 0x000000180454723c */ /* 0x040ff00000001844 */
[C---:B------:R-:W-:Y:S08]  /*57b0*/  HMMA.16816.F32 R68, R4.reuse, R28, R52 ;  /* 0x0000001c0444723c */ /* 0x040ff00000001834 */
[C---:B------:R-:W-:Y:S07]  /*57c0*/  HMMA.16816.F32 R52, R4.reuse, R22, R120 ;  /* 0x000000160434723c */ /* 0x040fee0000001878 */
[----:B------:R-:W-:Y:S01]  /*57d0*/  MOV R120, R211 ;  /* 0x000000d300787202 */ /* 0x000fe20000000f00 */
[----:B------:R-:W-:Y:S01]  /*57e0*/  HMMA.16816.F32 R180, R4, R40, R44 ;  /* 0x0000002804b4723c */ /* 0x000fe2000000182c */
[----:B------:R1:W-:Y:S01]  /*57f0*/  MUFU.EX2 R211, R8 ;  /* 0x0000000800d37308 */ /* 0x0003e20000000800 */
[----:B------:R-:W-:Y:S01]  /*5800*/  MOV R123, R39 ;  /* 0x00000027007b7202 */ /* 0x000fe20000000f00 */
[----:B------:R-:W-:Y:S01]  /*5810*/  IMAD.MOV.U32 R122, RZ, RZ, R36 ;  /* 0x000000ffff7a7224 */ /* 0x000fe200078e0024 */
[----:B------:R-:W-:-:S02]  /*5820*/  MOV R121, R37 ;  /* 0x0000002500797202 */ /* 0x000fc40000000f00 */
[----:B------:R-:W-:Y:S02]  /*5830*/  LDSM.16.MT88.4 R36, [R222+0xb800] ;  /* 0x00b80000de24783b */ /* 0x000fe40000004200 */
[C---:B------:R-:W-:Y:S02]  /*5840*/  HMMA.16816.F32 R44, R4.reuse, R30, R128 ;  /* 0x0000001e042c723c */ /* 0x040fe40000001880 */
[----:B------:R-:W-:Y:S05]  /*5850*/  LDSM.16.MT88.4 R28, [R222+0xa800] ;  /* 0x00a80000de1c783b */ /* 0x000fea0000004200 */
[----:B------:R-:W-:Y:S01]  /*5860*/  MOV R129, R208 ;  /* 0x000000d000817202 */ /* 0x000fe20000000f00 */
[----:B------:R-:W-:Y:S01]  /*5870*/  IMAD.MOV.U32 R130, RZ, RZ, R209 ;  /* 0x000000ffff827224 */ /* 0x000fe200078e00d1 */
[----:B------:R-:W-:Y:S01]  /*5880*/  MOV R131, R134 ;  /* 0x0000008600837202 */ /* 0x000fe20000000f00 */
[----:B-1----:R-:W-:Y:S01]  /*5890*/  FFMA.FTZ R8, R170, c[0x0][0x23c], -R2 ;  /* 0x00008f00aa087a23 */ /* 0x002fe20000010802 */
[----:B------:R-:W-:Y:S01]  /*58a0*/  MOV R134, R207 ;  /* 0x000000cf00867202 */ /* 0x000fe20000000f00 */
[----:B------:R-:W-:Y:S01]  /*58b0*/  IMAD.MOV.U32 R170, RZ, RZ, R210 ;  /* 0x000000ffffaa7224 */ /* 0x000fe200078e00d2 */
[C---:B------:R-:W-:Y:S01]  /*58c0*/  HMMA.16816.F32 R64, R4.reuse, R32, R48 ;  /* 0x000000200440723c */ /* 0x040fe20000001830 */
[----:B------:R1:W3:Y:S07]  /*58d0*/  MUFU.EX2 R210, R8 ;  /* 0x0000000800d27308 */ /* 0x0002ee0000000800 */
[C---:B------:R-:W-:Y:S01]  /*58e0*/  HMMA.16816.F32 R80, R4.reuse, R20, R60 ;  /* 0x000000140450723c */ /* 0x040fe2000000183c */
[----:B------:R-:W-:Y:S07]  /*58f0*/  LDSM.16.MT88.4 R20, [R220+0xa800] ;  /* 0x00a80000dc14783b */ /* 0x000fee0000004200 */
[----:B------:R-:W-:Y:S01]  /*5900*/  HMMA.16816.F32 R72, R4, R16, R56 ;  /* 0x000000100448723c */ /* 0x000fe20000001838 */
[----:B-1----:R-:W-:Y:S01]  /*5910*/  FFMA.FTZ R8, R171, c[0x0][0x23c], -R2 ;  /* 0x00008f00ab087a23 */ /* 0x002fe20000010802 */
[----:B------:R-:W-:-:S02]  /*5920*/  MOV R171, R138 ;  /* 0x0000008a00ab7202 */ /* 0x000fc40000000f00 */
[----:B------:R-:W-:Y:S01]  /*5930*/  MOV R138, R206 ;  /* 0x000000ce008a7202 */ /* 0x000fe20000000f00 */
[----:B------:R1:W-:Y:S03]  /*5940*/  MUFU.EX2 R208, R8 ;  /* 0x0000000800d07308 */ /* 0x0003e60000000800 */
[C---:B------:R-:W-:Y:S01]  /*5950*/  HMMA.16816.F32 R48, R4.reuse, R18, R116 ;  /* 0x000000120430723c */ /* 0x040fe20000001874 */
[----:B------:R-:W4:Y:S07]  /*5960*/  LDSM.16.MT88.4 R16, [R222+0x9800] ;  /* 0x00980000de10783b */ /* 0x000f2e0000004200 */
[----:B------:R-:W-:Y:S01]  /*5970*/  HMMA.16816.F32 R60, R4, R26, R124 ;  /* 0x0000001a043c723c */ /* 0x000fe2000000187c */
[----:B------:R-:W5:Y:S01]  /*5980*/  LDSM.16.MT88.4 R24, [R220+0x9800] ;  /* 0x00980000dc18783b */ /* 0x000f620000004200 */
[----:B-1----:R-:W-:-:S06]  /*5990*/  FFMA.FTZ R8, R172, c[0x0][0x23c], -R2 ;  /* 0x00008f00ac087a23 */ /* 0x002fcc0000010802 */
[C---:B------:R-:W-:Y:S01]  /*59a0*/  HMMA.16816.F32 R56, R4.reuse, R34, R144 ;  /* 0x000000220438723c */ /* 0x040fe20000001890 */
[----:B------:R1:W1:Y:S01]  /*59b0*/  MUFU.EX2 R209, R8 ;  /* 0x0000000800d17308 */ /* 0x0002620000000800 */
[----:B------:R-:W5:Y:S06]  /*59c0*/  LDSM.16.MT88.4 R32, [R220+0xb800] ;  /* 0x00b80000dc20783b */ /* 0x000f6c0000004200 */
[----:B------:R-:W-:Y:S07]  /*59d0*/  HMMA.16816.F32 R40, R4, R42, R148 ;  /* 0x0000002a0428723c */ /* 0x000fee0000001894 */
[----:B--2---:R-:W-:Y:S01]  /*59e0*/  F2FP.PACK_AB R4, R214, R215 ;  /* 0x000000d7d604723e */ /* 0x004fe200000000ff */
[----:B-1----:R-:W-:Y:S01]  /*59f0*/  FFMA.FTZ R8, R185, c[0x0][0x23c], -R0 ;  /* 0x00008f00b9087a23 */ /* 0x002fe20000010800 */
[----:B---3--:R-:W-:-:S02]  /*5a00*/  F2FP.PACK_AB R5, R210, R211 ;  /* 0x000000d3d205723e */ /* 0x008fc400000000ff */
[----:B------:R-:W-:Y:S01]  /*5a10*/  F2FP.PACK_AB R6, R212, R213 ;  /* 0x000000d5d406723e */ /* 0x000fe200000000ff */
[----:B------:R1:W-:Y:S01]  /*5a20*/  MUFU.EX2 R207, R8 ;  /* 0x0000000800cf7308 */ /* 0x0003e20000000800 */
[----:B------:R-:W-:-:S07]  /*5a30*/  F2FP.PACK_AB R7, R209, R208 ;  /* 0x000000d0d107723e */ /* 0x000fce00000000ff */
[----:B----4-:R-:W-:Y:S01]  /*5a40*/  HMMA.16816.F32 R124, R4, R16, R160 ;  /* 0x00000010047c723c */ /* 0x010fe200000018a0 */
[----:B-1----:R-:W-:-:S07]  /*5a50*/  FFMA.FTZ R8, R173, c[0x0][0x23c], -R0 ;  /* 0x00008f00ad087a23 */ /* 0x002fce0000010800 */
[C---:B-----5:R-:W-:Y:S01]  /*5a60*/  HMMA.16816.F32 R144, R4.reuse, R24, R164 ;  /* 0x000000180490723c */ /* 0x060fe200000018a4 */
[----:B------:R-:W-:Y:S01]  /*5a70*/  LDSM.16.MT88.4 R164, [R222+0xac00] ;  /* 0x00ac0000dea4783b */ /* 0x000fe20000004200 */
[----:B------:R1:W2:Y:S06]  /*5a80*/  MUFU.EX2 R206, R8 ;  /* 0x0000000800ce7308 */ /* 0x0002ac0000000800 */
[C---:B------:R-:W-:Y:S01]  /*5a90*/  HMMA.16816.F32 R160, R4.reuse, R20, R156 ;  /* 0x0000001404a0723c */ /* 0x040fe2000000189c */
[----:B------:R-:W-:Y:S07]  /*5aa0*/  LDSM.16.MT88.4 R156, [R220+0x9c00] ;  /* 0x009c0000dc9c783b */ /* 0x000fee0000004200 */
[----:B------:R-:W-:Y:S01]  /*5ab0*/  HMMA.16816.F32 R112, R4, R32, R112 ;  /* 0x000000200470723c */ /* 0x000fe20000001870 */
[----:B-1----:R-:W-:-:S04]  /*5ac0*/  FFMA.FTZ R8, R174, c[0x0][0x23c], -R0 ;  /* 0x00008f00ae087a23 */ /* 0x002fc80000010800 */
[----:B------:R1:W-:Y:S03]  /*5ad0*/  MUFU.EX2 R205, R8 ;  /* 0x0000000800cd7308 */ /* 0x0003e60000000800 */
[C---:B------:R-:W-:Y:S08]  /*5ae0*/  HMMA.16816.F32 R152, R4.reuse, R26, R152 ;  /* 0x0000001a0498723c */ /* 0x040ff00000001898 */
[----:B------:R-:W-:Y:S01]  /*5af0*/  HMMA.16816.F32 R76, R4, R18, R100 ;  /* 0x00000012044c723c */ /* 0x000fe20000001864 */
[----:B-1----:R-:W-:-:S07]  /*5b00*/  FFMA.FTZ R8, R175, c[0x0][0x23c], -R0 ;  /* 0x00008f00af087a23 */ /* 0x002fce0000010800 */
[C---:B------:R-:W-:Y:S01]  /*5b10*/  HMMA.16816.F32 R104, R4.reuse, R22, R104 ;  /* 0x000000160468723c */ /* 0x040fe20000001868 */
[----:B------:R1:W-:Y:S07]  /*5b20*/  MUFU.EX2 R204, R8 ;  /* 0x0000000800cc7308 */ /* 0x0003ee0000000800 */
[C---:B------:R-:W-:Y:S08]  /*5b30*/  HMMA.16816.F32 R172, R4.reuse, R28, R140 ;  /* 0x0000001c04ac723c */ /* 0x040ff0000000188c */
[----:B------:R-:W-:Y:S01]  /*5b40*/  HMMA.16816.F32 R116, R4, R34, R92 ;  /* 0x000000220474723c */ /* 0x000fe2000000185c */
[----:B-1----:R-:W-:-:S04]  /*5b50*/  FFMA.FTZ R8, R192, c[0x0][0x23c], -R13 ;  /* 0x00008f00c0087a23 */ /* 0x002fc8000001080d */
[----:B------:R1:W-:Y:S03]  /*5b60*/  MUFU.EX2 R192, R8 ;  /* 0x0000000800c07308 */ /* 0x0003e60000000800 */
[----:B------:R-:W-:Y:S01]  /*5b70*/  HMMA.16816.F32 R140, R4, R38, R88 ;  /* 0x00000026048c723c */ /* 0x000fe20000001858 */
[----:B-1----:R-:W-:-:S04]  /*5b80*/  FFMA.FTZ R8, R177, c[0x0][0x23c], -R13 ;  /* 0x00008f00b1087a23 */ /* 0x002fc8000001080d */
[----:B------:R1:W3:Y:S02]  /*5b90*/  MUFU.EX2 R185, R8 ;  /* 0x0000000800b97308 */ /* 0x0002e40000000800 */
[----:B-1----:R-:W-:-:S06]  /*5ba0*/  FFMA.FTZ R8, R178, c[0x0][0x23c], -R13 ;  /* 0x00008f00b2087a23 */ /* 0x002fcc000001080d */
[----:B------:R1:W-:Y:S02]  /*5bb0*/  MUFU.EX2 R184, R8 ;  /* 0x0000000800b87308 */ /* 0x0003e40000000800 */
[----:B-1----:R-:W-:Y:S02]  /*5bc0*/  FFMA.FTZ R8, R179, c[0x0][0x23c], -R13 ;  /* 0x00008f00b3087a23 */ /* 0x002fe4000001080d */
[C---:B------:R-:W-:Y:S04]  /*5bd0*/  HMMA.16816.F32 R176, R4.reuse, R36, R108 ;  /* 0x0000002404b0723c */ /* 0x040fe8000000186c */
[----:B------:R1:W4:Y:S04]  /*5be0*/  MUFU.EX2 R139, R8 ;  /* 0x00000008008b7308 */ /* 0x0003280000000800 */
[----:B------:R-:W-:Y:S01]  /*5bf0*/  HMMA.16816.F32 R108, R4, R30, R96 ;  /* 0x0000001e046c723c */ /* 0x000fe20000001860 */
[----:B------:R-:W5:Y:S06]  /*5c00*/  LDSM.16.MT88.4 R96, [R220+0xac00] ;  /* 0x00ac0000dc60783b */ /* 0x000f6c0000004200 */
[----:B--2---:R-:W-:-:S02]  /*5c10*/  F2FP.PACK_AB R4, R206, R207 ;  /* 0x000000cfce04723e */ /* 0x004fc400000000ff */
[----:B---3--:R-:W-:Y:S01]  /*5c20*/  F2FP.PACK_AB R5, R185, R192 ;  /* 0x000000c0b905723e */ /* 0x008fe200000000ff */
[----:B-1----:R-:W-:Y:S01]  /*5c30*/  FFMA.FTZ R8, R186, c[0x0][0x23c], -R12 ;  /* 0x00008f00ba087a23 */ /* 0x002fe2000001080c */
[----:B------:R-:W-:Y:S02]  /*5c40*/  MOV R186, R169 ;  /* 0x000000a900ba7202 */ /* 0x000fe40000000f00 */
[----:B------:R-:W-:Y:S02]  /*5c50*/  MOV R169, R138 ;  /* 0x0000008a00a97202 */ /* 0x000fe40000000f00 */
[----:B------:R1:W-:Y:S01]  /*5c60*/  MUFU.EX2 R138, R8 ;  /* 0x00000008008a7308 */ /* 0x0003e20000000800 */
[----:B------:R-:W-:Y:S02]  /*5c70*/  F2FP.PACK_AB R6, R204, R205 ;  /* 0x000000cdcc06723e */ /* 0x000fe400000000ff */
[----:B----4-:R-:W-:-:S07]  /*5c80*/  F2FP.PACK_AB R7, R139, R184 ;  /* 0x000000b88b07723e */ /* 0x010fce00000000ff */
[----:B------:R-:W-:Y:S01]  /*5c90*/  HMMA.16816.F32 R148, R4, R24, R84 ;  /* 0x000000180494723c */ /* 0x000fe20000001854 */
[----:B-1----:R-:W-:Y:S02]  /*5ca0*/  FFMA.FTZ R8, R187, c[0x0][0x23c], -R12 ;  /* 0x00008f00bb087a23 */ /* 0x002fe4000001080c */
[----:B------:R-:W-:Y:S01]  /*5cb0*/  IMAD.MOV.U32 R187, RZ, RZ, R11 ;  /* 0x000000ffffbb7224 */ /* 0x000fe200078e000b */
[----:B------:R-:W-:-:S04]  /*5cc0*/  MOV R11, R134 ;  /* 0x00000086000b7202 */ /* 0x000fc80000000f00 */
[C---:B------:R-:W-:Y:S01]  /*5cd0*/  HMMA.16816.F32 R84, R4.reuse, R20, R72 ;  /* 0x000000140454723c */ /* 0x040fe20000001848 */
[----:B------:R1:W2:Y:S07]  /*5ce0*/  MUFU.EX2 R134, R8 ;  /* 0x0000000800867308 */ /* 0x0002ae0000000800 */
[C---:B------:R-:W-:Y:S08]  /*5cf0*/  HMMA.16816.F32 R52, R4.reuse, R18, R52 ;  /* 0x000000120434723c */ /* 0x040ff00000001834 */
[----:B------:R-:W-:Y:S01]  /*5d00*/  HMMA.16816.F32 R56, R4, R34, R56 ;  /* 0x000000220438723c */ /* 0x000fe20000001838 */
[----:B-1----:R-:W-:Y:S01]  /*5d10*/  FFMA.FTZ R8, R188, c[0x0][0x23c], -R12 ;  /* 0x00008f00bc087a23 */ /* 0x002fe2000001080c */
[----:B--2---:R-:W-:Y:S01]  /*5d20*/  F2FP.PACK_AB R128, R134, R138 ;  /* 0x0000008a8680723e */ /* 0x004fe200000000ff */
[----:B------:R-:W-:-:S02]  /*5d30*/  IMAD.MOV.U32 R188, RZ, RZ, R131 ;  /* 0x000000ffffbc7224 */ /* 0x000fc400078e0083 */
[----:B------:R1:W-:Y:S02]  /*5d40*/  MUFU.EX2 R21, R8 ;  /* 0x0000000800157308 */ /* 0x0003e40000000800 */
[----:B------:R-:W-:Y:S01]  /*5d50*/  IMAD.MOV.U32 R34, RZ, RZ, R238 ;  /* 0x000000ffff227224 */ /* 0x000fe200078e00ee */
[----:B------:R-:W-:Y:S01]  /*5d60*/  HMMA.16816.F32 R60, R4, R26, R60 ;  /* 0x0000001a043c723c */ /* 0x000fe2000000183c */
[----:B------:R-:W-:-:S07]  /*5d70*/  MOV R35, R11 ;  /* 0x0000000b00237202 */ /* 0x000fce0000000f00 */
[----:B------:R-:W-:Y:S01]  /*5d80*/  HMMA.16816.F32 R24, R4, R16, R80 ;  /* 0x000000100418723c */ /* 0x000fe20000001850 */
[----:B------:R-:W2:Y:S01]  /*5d90*/  LDSM.16.MT88.4 R80, [R222+0x9c00] ;  /* 0x009c0000de50783b */ /* 0x000ea20000004200 */
[----:B-1----:R-:W-:Y:S01]  /*5da0*/  FFMA.FTZ R8, R189, c[0x0][0x23c], -R12 ;  /* 0x00008f00bd087a23 */ /* 0x002fe2000001080c */
[----:B------:R-:W-:-:S05]  /*5db0*/  MOV R189, R237 ;  /* 0x000000ed00bd7202 */ /* 0x000fca0000000f00 */
[C---:B------:R-:W-:Y:S01]  /*5dc0*/  HMMA.16816.F32 R44, R4.reuse, R30, R44 ;  /* 0x0000001e042c723c */ /* 0x040fe2000000182c */
[----:B------:R1:W3:Y:S06]  /*5dd0*/  MUFU.EX2 R237, R8 ;  /* 0x0000000800ed7308 */ /* 0x0002ec0000000800 */
[----:B------:R-:W-:Y:S01]  /*5de0*/  IMAD.MOV.U32 R31, RZ, RZ, R120 ;  /* 0x000000ffff1f7224 */ /* 0x000fe200078e0078 */
[----:B------:R-:W-:Y:S01]  /*5df0*/  HMMA.16816.F32 R64, R4, R32, R64 ;  /* 0x000000200440723c */ /* 0x000fe20000001840 */
[----:B------:R-:W-:-:S06]  /*5e00*/  MOV R30, R121 ;  /* 0x00000079001e7202 */ /* 0x000fcc0000000f00 */
[----:B------:R-:W-:Y:S01]  /*5e10*/  MOV R33, R123 ;  /* 0x0000007b00217202 */ /* 0x000fe20000000f00 */
[C---:B------:R-:W-:Y:S01]  /*5e20*/  HMMA.16816.F32 R48, R4.reuse, R22, R48 ;  /* 0x000000160430723c */ /* 0x040fe20000001830 */
[----:B-1----:R-:W-:Y:S01]  /*5e30*/  FFMA.FTZ R8, R190, c[0x0][0x23c], -R2 ;  /* 0x00008f00be087a23 */ /* 0x002fe20000010802 */
[----:B------:R-:W-:Y:S01]  /*5e40*/  MOV R190, R122 ;  /* 0x0000007a00be7202 */ /* 0x000fe20000000f00 */
[----:B------:R-:W-:Y:S02]  /*5e50*/  IMAD.MOV.U32 R32, RZ, RZ, R168 ;  /* 0x000000ffff207224 */ /* 0x000fe400078e00a8 */
[----:B------:R1:W-:Y:S02]  /*5e60*/  MUFU.EX2 R20, R8 ;  /* 0x0000000800147308 */ /* 0x0003e40000000800 */
[----:B------:R-:W-:Y:S01]  /*5e70*/  MOV R23, R129 ;  /* 0x0000008100177202 */ /* 0x000fe20000000f00 */
[----:B------:R-:W-:Y:S01]  /*5e80*/  HMMA.16816.F32 R120, R4, R36, R180 ;  /* 0x000000240478723c */ /* 0x000fe200000018b4 */
[----:B------:R-:W-:-:S02]  /*5e90*/  MOV R22, R130 ;  /* 0x0000008200167202 */ /* 0x000fc40000000f00 */
[----:B---3--:R-:W-:-:S04]  /*5ea0*/  F2FP.PACK_AB R130, R237, R21 ;  /* 0x00000015ed82723e */ /* 0x008fc800000000ff */
[----:B------:R-:W-:Y:S01]  /*5eb0*/  MOV R183, R14 ;  /* 0x0000000e00b77202 */ /* 0x000fe20000000f00 */
[----:B------:R-:W-:Y:S01]  /*5ec0*/  HMMA.16816.F32 R100, R4, R28, R68 ;  /* 0x0000001c0464723c */ /* 0x000fe20000001844 */
[----:B-1----:R-:W-:Y:S01]  /*5ed0*/  FFMA.FTZ R8, R193, c[0x0][0x23c], -R2 ;  /* 0x00008f00c1087a23 */ /* 0x002fe20000010802 */
[----:B------:R-:W-:-:S06]  /*5ee0*/  MOV R193, R169 ;  /* 0x000000a900c17202 */ /* 0x000fcc0000000f00 */
[----:B------:R-:W-:Y:S01]  /*5ef0*/  HMMA.16816.F32 R40, R4, R38, R40 ;  /* 0x000000260428723c */ /* 0x000fe20000001828 */
[----:B------:R1:W3:Y:S01]  /*5f00*/  MUFU.EX2 R19, R8 ;  /* 0x0000000800137308 */ /* 0x0002e20000000800 */
[----:B------:R-:W4:Y:S01]  /*5f10*/  LDSM.16.MT88.4 R4, [R222+0xbc00] ;  /* 0x00bc0000de04783b */ /* 0x000f220000004200 */
[----:B------:R-:W-:Y:S01]  /*5f20*/  FADD.FTZ R9, R9, R193 ;  /* 0x000000c109097221 */ /* 0x000fe20000010000 */
[----:B------:R-:W-:Y:S02]  /*5f30*/  MOV R28, R170 ;  /* 0x000000aa001c7202 */ /* 0x000fe40000000f00 */
[----:B------:R-:W-:Y:S01]  /*5f40*/  MOV R29, R171 ;  /* 0x000000ab001d7202 */ /* 0x000fe20000000f00 */
[----:B------:R-:W-:Y:S01]  /*5f50*/  FADD.FTZ R9, R30, R9 ;  /* 0x000000091e097221 */ /* 0x000fe20000010000 */
[----:B------:R-:W2:Y:S01]  /*5f60*/  LDSM.16.MT88.4 R168, [R220+0xbc00] ;  /* 0x00bc0000dca8783b */ /* 0x000ea20000004200 */
[--C-:B-1----:R-:W-:Y:S01]  /*5f70*/  FFMA.FTZ R8, R191, c[0x0][0x23c], -R2.reuse ;  /* 0x00008f00bf087a23 */ /* 0x102fe20000010802 */
[----:B------:R-:W-:Y:S01]  /*5f80*/  MOV R191, R10 ;  /* 0x0000000a00bf7202 */ /* 0x000fe20000000f00 */
[----:B------:R-:W-:Y:S01]  /*5f90*/  FFMA.FTZ R2, R194, c[0x0][0x23c], -R2 ;  /* 0x00008f00c2027a23 */ /* 0x000fe20000010802 */
[----:B------:R-:W-:Y:S01]  /*5fa0*/  MOV R194, R15 ;  /* 0x0000000f00c27202 */ /* 0x000fe20000000f00 */
[----:B------:R1:W-:Y:S01]  /*5fb0*/  MUFU.EX2 R18, R8 ;  /* 0x0000000800127308 */ /* 0x0003e20000000800 */
[----:B---3--:R-:W-:-:S07]  /*5fc0*/  F2FP.PACK_AB R129, R19, R20 ;  /* 0x000000141381723e */ /* 0x008fce00000000ff */
[----:B------:R3:W3:Y:S01]  /*5fd0*/  MUFU.EX2 R238, R2 ;  /* 0x0000000200ee7308 */ /* 0x0006e20000000800 */
[----:B-1----:R-:W-:Y:S01]  /*5fe0*/  MOV R8, R236 ;  /* 0x000000ec00087202 */ /* 0x002fe20000000f00 */
[----:B---3--:R-:W-:Y:S01]  /*5ff0*/  FFMA.FTZ R2, R196, c[0x0][0x23c], -R0 ;  /* 0x00008f00c4027a23 */ /* 0x008fe20000010800 */
[----:B------:R-:W-:-:S05]  /*6000*/  F2FP.PACK_AB R131, R238, R18 ;  /* 0x00000012ee83723e */ /* 0x000fca00000000ff */
[----:B------:R1:W-:Y:S02]  /*6010*/  MUFU.EX2 R17, R2 ;  /* 0x0000000200117308 */ /* 0x0003e40000000800 */
[C---:B-----5:R-:W-:Y:S08]  /*6020*/  HMMA.16816.F32 R88, R128.reuse, R96, R160 ;  /* 0x000000608058723c */ /* 0x060ff000000018a0 */
[----:B------:R-:W-:Y:S01]  /*6030*/  HMMA.16816.F32 R160, R128, R164, R172 ;  /* 0x000000a480a0723c */ /* 0x000fe200000018ac */
[----:B-1----:R-:W-:-:S04]  /*6040*/  FFMA.FTZ R2, R195, c[0x0][0x23c], -R0 ;  /* 0x00008f00c3027a23 */ /* 0x002fc80000010800 */
[----:B------:R1:W3:Y:S03]  /*6050*/  MUFU.EX2 R16, R2 ;  /* 0x0000000200107308 */ /* 0x0002e60000000800 */
[C---:B--2---:R-:W-:Y:S08]  /*6060*/  HMMA.16816.F32 R72, R128.reuse, R80, R124 ;  /* 0x000000508048723c */ /* 0x044ff0000000187c */
[----:B----4-:R-:W-:Y:S01]  /*6070*/  HMMA.16816.F32 R124, R128, R4, R176 ;  /* 0x00000004807c723c */ /* 0x010fe200000018b0 */
[--C-:B-1----:R-:W-:Y:S01]  /*6080*/  FFMA.FTZ R2, R197, c[0x0][0x23c], -R0.reuse ;  /* 0x00008f00c5027a23 */ /* 0x102fe20000010800 */
[----:B---3--:R-:W-:Y:S01]  /*6090*/  F2FP.PACK_AB R172, R16, R17 ;  /* 0x0000001110ac723e */ /* 0x008fe200000000ff */
[----:B------:R-:W-:-:S05]  /*60a0*/  FFMA.FTZ R0, R198, c[0x0][0x23c], -R0 ;  /* 0x00008f00c6007a23 */ /* 0x000fca0000010800 */
[C---:B------:R-:W-:Y:S01]  /*60b0*/  HMMA.16816.F32 R92, R128.reuse, R98, R104 ;  /* 0x00000062805c723c */ /* 0x040fe20000001868 */
[----:B------:R1:W-:Y:S07]  /*60c0*/  MUFU.EX2 R15, R2 ;  /* 0x00000002000f7308 */ /* 0x0003ee0000000800 */
[C---:B------:R-:W-:Y:S01]  /*60d0*/  HMMA.16816.F32 R104, R128.reuse, R166, R108 ;  /* 0x000000a68068723c */ /* 0x040fe2000000186c */
[----:B------:R2:W3:Y:S07]  /*60e0*/  MUFU.EX2 R14, R0 ;  /* 0x00000000000e7308 */ /* 0x0004ee0000000800 */
[----:B------:R-:W-:Y:S01]  /*60f0*/  HMMA.16816.F32 R144, R128, R156, R144 ;  /* 0x0000009c8090723c */ /* 0x000fe20000001890 */
[----:B-1----:R-:W-:-:S02]  /*6100*/  FADD.FTZ R2, R34, R8 ;  /* 0x0000000822027221 */ /* 0x002fc40000010000 */
[----:B------:R-:W-:Y:S02]  /*6110*/  FADD.FTZ R8, R191, R35 ;  /* 0x00000023bf087221 */ /* 0x000fe40000010000 */
[----:B------:R-:W-:Y:S02]  /*6120*/  FADD.FTZ R2, R33, R2 ;  /* 0x0000000221027221 */ /* 0x000fe40000010000 */
[----:B------:R-:W-:Y:S01]  /*6130*/  FADD.FTZ R8, R190, R8 ;  /* 0x00000008be087221 */ /* 0x000fe20000010000 */
        /* <DEDUP_REMOVED lines=19> */
[----:B--2---:R-:W-:-:S03]  /*6270*/  F2FP.PACK_AB R175, R236, R10 ;  /* 0x0000000aecaf723e */ /* 0x004fc600000000ff */
[----:B------:R-:W-:-:S04]  /*6280*/  FADD.FTZ R0, R32, R0 ;  /* 0x0000000020007221 */ /* 0x000fc80000010000 */
        /* <DEDUP_REMOVED lines=62> */
[----:B------:R-:W1:Y:S01]  /*6670*/  S2R R186, SR_TID.X ;  /* 0x0000000000ba7919 */ /* 0x000e620000002100 */
[----:B------:R-:W-:Y:S01]  /*6680*/  LEA.HI.SX32 R227, R227, 0xfffffffe, 0x1a ;  /* 0xfffffffee3e37811 */ /* 0x000fe200078fd2ff */
[----:B------:R-:W-:-:S02]  /*6690*/  IMAD.MOV.U32 R138, RZ, RZ, R136 ;  /* 0x000000ffff8a7224 */ /* 0x000fc400078e0088 */
[----:B------:R-:W2:Y:S01]  /*66a0*/  LDL R187, [R1] ;  /* 0x0000000001bb7983 */ /* 0x000ea20000100800 */
[----:B------:R-:W-:Y:S02]  /*66b0*/  IMAD.MOV.U32 R140, RZ, RZ, R3 ;  /* 0x000000ffff8c7224 */ /* 0x000fe400078e0003 */
[----:B------:R-:W-:Y:S01]  /*66c0*/  IMAD.MOV.U32 R139, RZ, RZ, R135 ;  /* 0x000000ffff8b7224 */ /* 0x000fe200078e0087 */
[----:B-1----:R-:W-:-:S05]  /*66d0*/  LOP3.LUT R186, R186, 0x3, RZ, 0xc0, !PT ;  /* 0x00000003baba7812 */ /* 0x002fca00078ec0ff */
[----:B------:R-:W-:Y:S02]  /*66e0*/  IMAD R234, R186, -0x2, R234 ;  /* 0xfffffffebaea7824 */ /* 0x000fe400078e02ea */
[----:B------:R-:W3:Y:S01]  /*66f0*/  LDL R186, [R1+0x4] ;  /* 0x0000040001ba7983 */ /* 0x000ee20000100800 */
[----:B------:R-:W-:Y:S02]  /*6700*/  ISETP.GE.AND P4, PT, R240, c[0x0][0x220], PT ;  /* 0x00008800f0007a0c */ /* 0x000fe40003f86270 */
[----:B------:R-:W-:Y:S01]  /*6710*/  IADD3 R234, R132, R234, -R203 ;  /* 0x000000ea84ea7210 */ /* 0x000fe20007ffe8cb */
[----:B------:R-:W-:Y:S01]  /*6720*/  IMAD.MOV.U32 R132, RZ, RZ, R137 ;  /* 0x000000ffff847224 */ /* 0x000fe200078e0089 */
[----:B--2---:R-:W-:Y:S02]  /*6730*/  ISETP.GE.AND P3, PT, R187, c[0x0][0x220], PT ;  /* 0x00008800bb007a0c */ /* 0x004fe40003f66270 */
[----:B---3--:R-:W-:Y:S01]  /*6740*/  ISETP.GE.AND P2, PT, R186, c[0x0][0x220], PT ;  /* 0x00008800ba007a0c */ /* 0x008fe20003f46270 */
[----:B------:R-:W-:Y:S05]  /*6750*/  BRA `(.L_x_105) ;  /* 0x0000038000007947 */ /* 0x000fea0003800000 */
.L_x_107:
[----:B------:R1:W-:Y:S01]  /*6760*/  @P4 STS [R226+0x6000], RZ ;  /* 0x006000ffe2004388 */ /* 0x0003e20000000800 */
[----:B------:R-:W-:Y:S03]  /*6770*/  IADD3 R0, R227, -0x1, RZ ;  /* 0xffffffffe3007810 */ /* 0x000fe60007ffe0ff */
[----:B------:R1:W-:Y:S01]  /*6780*/  @P4 STS [R226+0x6004], RZ ;  /* 0x006004ffe2004388 */ /* 0x0003e20000000800 */
[----:B------:R-:W-:Y:S01]  /*6790*/  SHF.R.S32.HI R134, RZ, 0x1f, R0 ;  /* 0x0000001fff867819 */ /* 0x000fe20000011400 */
[----:B------:R-:W-:Y:S02]  /*67a0*/  IMAD.WIDE.U32 R2, R0, c[0x0][0x198], RZ ;  /* 0x0000660000027a25 */ /* 0x000fe400078e00ff */
        /* <DEDUP_REMOVED lines=51> */
.L_x_105:
[----:B------:R-:W-:Y:S04]  /*6ae0*/  DEPBAR.LE SB0, 0x0 ;  /* 0x000080000000791a */ /* 0x000fe80000000000 */
[----:B------:R-:W-:Y:S01]  /*6af0*/  BAR.SYNC.DEFER_BLOCKING 0x0 ;  /* 0x0000000000007b1d */ /* 0x000fe20000010000 */
[----:B------:R-:W-:Y:S01]  /*6b00*/  SHF.R.S32.HI R0, RZ, 0x1f, R227 ;  /* 0x0000001fff007819 */ /* 0x000fe200000114e3 */
[C---:B------:R-:W-:Y:S04]  /*6b10*/  IMAD.WIDE.U32 R4, R227.reuse, c[0x0][0x1a0], RZ ;  /* 0x00006800e3047a25 */ /* 0x040fe800078e00ff */
[----:B------:R-:W-:Y:S02]  /*6b20*/  IMAD R0, R0, c[0x0][0x1a0], RZ ;  /* 0x0000680000007a24 */ /* 0x000fe400078e02ff */
[----:B------:R-:W-:Y:S02]  /*6b30*/  IMAD.MOV.U32 R6, RZ, RZ, c[0x0][0x1a0] ;  /* 0x00006800ff067624 */ /* 0x000fe400078e00ff */
[----:B------:R-:W-:Y:S01]  /*6b40*/  IMAD R2, R227, c[0x0][0x1a4], R0 ;  /* 0x00006900e3027a24 */ /* 0x000fe200078e0200 */
[----:B------:R-:W-:Y:S01]  /*6b50*/  LEA R0, P0, R4, R244, 0x6 ;  /* 0x000000f404007211 */ /* 0x000fe200078030ff */
[----:B------:R-:W-:Y:S02]  /*6b60*/  IMAD.MOV.U32 R7, RZ, RZ, c[0x0][0x1a4] ;  /* 0x00006900ff077624 */ /* 0x000fe400078e00ff */
        /* <DEDUP_REMOVED lines=185> */
.L_x_106:
[C---:B------:R-:W-:Y:S01]  /*7700*/  IMAD R2, R227.reuse, -0x40, R234 ;  /* 0xffffffc0e3027824 */ /* 0x040fe200078e02ea */
[----:B------:R-:W-:Y:S04]  /*7710*/  MOV R0, 0xffffffc0 ;  /* 0xffffffc000007802 */ /* 0x000fe80000000f00 */
[C---:B-1----:R-:W-:Y:S01]  /*7720*/  IADD3 R176, R2.reuse, -0x1, RZ ;  /* 0xffffffff02b07810 */ /* 0x042fe20007ffe0ff */
[----:B------:R-:W-:Y:S01]  /*7730*/  IMAD R0, R227, R0, 0x40 ;  /* 0x00000040e3007424 */ /* 0x000fe200078e0200 */
[----:B------:R-:W-:Y:S02]  /*7740*/  IADD3 R143, R2, -0x8, RZ ;  /* 0xfffffff8028f7810 */ /* 0x000fe40007ffe0ff */
[----:B------:R-:W-:Y:S02]  /*7750*/  ISETP.GE.AND P0, PT, R176, RZ, PT ;  /* 0x000000ffb000720c */ /* 0x000fe40003f06270 */
[----:B------:R-:W-:Y:S02]  /*7760*/  ISETP.GE.AND P1, PT, R143, RZ, PT ;  /* 0x000000ff8f00720c */ /* 0x000fe40003f26270 */
[C---:B------:R-:W-:Y:S02]  /*7770*/  IADD3 R141, R2.reuse, -0x10, RZ ;  /* 0xfffffff0028d7810 */ /* 0x040fe40007ffe0ff */
[C---:B------:R-:W-:Y:S02]  /*7780*/  IADD3 R137, R2.reuse, -0x11, RZ ;  /* 0xffffffef02897810 */ /* 0x040fe40007ffe0ff */
[C---:B------:R-:W-:Y:S02]  /*7790*/  IADD3 R135, R2.reuse, -0x19, RZ ;  /* 0xffffffe702877810 */ /* 0x040fe40007ffe0ff */
[C---:B------:R-:W-:Y:S02]  /*77a0*/  IADD3 R142, R2.reuse, -0x9, RZ ;  /* 0xfffffff7028e7810 */ /* 0x040fe40007ffe0ff */
[C---:B------:R-:W-:Y:S02]  /*77b0*/  IADD3 R178, R2.reuse, 0x48, RZ ;  /* 0x0000004802b27810 */ /* 0x040fe40007ffe0ff */
[C---:B------:R-:W-:Y:S02]  /*77c0*/  @!P0 IADD3 R176, -R2.reuse, 0x1, RZ ;  /* 0x0000000102b08810 */ /* 0x040fe40007ffe1ff */
[----:B------:R-:W-:Y:S02]  /*77d0*/  ISETP.GE.AND P0, PT, R141, RZ, PT ;  /* 0x000000ff8d00720c */ /* 0x000fe40003f06270 */
[----:B------:R1:W-:Y:S01]  /*77e0*/  I2F R198, R176 ;  /* 0x000000b000c67306 */ /* 0x0003e20000201400 */
[----:B------:R-:W-:Y:S02]  /*77f0*/  @!P1 IADD3 R143, -R2, 0x8, RZ ;  /* 0x00000008028f9810 */ /* 0x000fe40007ffe1ff */
[----:B------:R-:W-:Y:S02]  /*7800*/  ISETP.GE.AND P1, PT, R137, RZ, PT ;  /* 0x000000ff8900720c */ /* 0x000fe40003f26270 */
[----:B------:R-:W-:Y:S02]  /*7810*/  ISETP.GE.AND P6, PT, R142, RZ, PT ;  /* 0x000000ff8e00720c */ /* 0x000fe40003fc6270 */
[C---:B------:R-:W-:Y:S02]  /*7820*/  IADD3 R177, R2.reuse, 0x47, RZ ;  /* 0x0000004702b17810 */ /* 0x040fe40007ffe0ff */
[C---:B------:R-:W-:Y:S01]  /*7830*/  IADD3 R136, R2.reuse, -0x18, RZ ;  /* 0xffffffe802887810 */ /* 0x040fe20007ffe0ff */
[----:B------:R-:W-:Y:S01]  /*7840*/  I2F R197, R143 ;  /* 0x0000008f00c57306 */ /* 0x000fe20000201400 */
[----:B------:R-:W-:Y:S02]  /*7850*/  @!P0 IADD3 R141, -R2, 0x10, RZ ;  /* 0x00000010028d8810 */ /* 0x000fe40007ffe1ff */
[----:B------:R-:W-:Y:S02]  /*7860*/  ISETP.GE.AND P0, PT, R135, RZ, PT ;  /* 0x000000ff8700720c */ /* 0x000fe40003f06270 */
[----:B------:R-:W-:Y:S02]  /*7870*/  IADD3 R0, R234, R0, RZ ;  /* 0x00000000ea007210 */ /* 0x000fe40007ffe0ff */
[----:B------:R-:W-:Y:S02]  /*7880*/  @!P1 IADD3 R137, -R2, 0x11, RZ ;  /* 0x0000001102899810 */ /* 0x000fe40007ffe1ff */
[----:B------:R-:W-:Y:S01]  /*7890*/  ISETP.GE.AND P1, PT, R178, RZ, PT ;  /* 0x000000ffb200720c */ /* 0x000fe20003f26270 */
[----:B------:R2:W-:Y:S01]  /*78a0*/  I2F R195, R141 ;  /* 0x0000008d00c37306 */ /* 0x0005e20000201400 */
[C---:B------:R-:W-:Y:S02]  /*78b0*/  IADD3 R181, R2.reuse, -0x21, RZ ;  /* 0xffffffdf02b57810 */ /* 0x040fe40007ffe0ff */
[----:B------:R-:W-:Y:S02]  /*78c0*/  @!P6 IADD3 R142, -R2, 0x9, RZ ;  /* 0x00000009028ee810 */ /* 0x000fe40007ffe1ff */
[----:B------:R-:W-:Y:S02]  /*78d0*/  ISETP.GE.AND P6, PT, R136, RZ, PT ;  /* 0x000000ff8800720c */ /* 0x000fe40003fc6270 */
[C---:B------:R-:W-:Y:S02]  /*78e0*/  @!P0 IADD3 R135, -R2.reuse, 0x19, RZ ;  /* 0x0000001902878810 */ /* 0x040fe40007ffe1ff */
[----:B------:R-:W-:Y:S01]  /*78f0*/  ISETP.GE.AND P0, PT, R177, RZ, PT ;  /* 0x000000ffb100720c */ /* 0x000fe20003f06270 */
[----:B------:R-:W-:Y:S01]  /*7900*/  I2F R196, R142 ;  /* 0x0000008e00c47306 */ /* 0x000fe20000201400 */
[----:B------:R-:W-:Y:S02]  /*7910*/  IADD3 R183, R2, -0x38, RZ ;  /* 0xffffffc802b77810 */ /* 0x000fe40007ffe0ff */
[----:B------:R-:W-:Y:S02]  /*7920*/  @!P1 IADD3 R178, -R0, -0x8, RZ ;  /* 0xfffffff800b29810 */ /* 0x000fe40007ffe1ff */
[----:B------:R-:W-:Y:S02]  /*7930*/  ISETP.GE.AND P1, PT, R181, RZ, PT ;  /* 0x000000ffb500720c */ /* 0x000fe40003f26270 */
[C---:B------:R-:W-:Y:S02]  /*7940*/  IADD3 R179, R2.reuse, -0x20, RZ ;  /* 0xffffffe002b37810 */ /* 0x040fe40007ffe0ff */
[C---:B------:R-:W-:Y:S01]  /*7950*/  IADD3 R182, R2.reuse, 0x3f, RZ ;  /* 0x0000003f02b67810 */ /* 0x040fe20007ffe0ff */
[----:B------:R3:W-:Y:S01]  /*7960*/  I2F R194, R137 ;  /* 0x0000008900c27306 */ /* 0x0007e20000201400 */
[----:B------:R-:W-:Y:S02]  /*7970*/  @!P6 IADD3 R136, -R2, 0x18, RZ ;  /* 0x000000180288e810 */ /* 0x000fe40007ffe1ff */
[----:B------:R-:W-:Y:S02]  /*7980*/  @!P0 IADD3 R177, -R0, -0x7, RZ ;  /* 0xfffffff900b18810 */ /* 0x000fe40007ffe1ff */
[----:B------:R-:W-:Y:S02]  /*7990*/  ISETP.GE.AND P0, PT, R183, RZ, PT ;  /* 0x000000ffb700720c */ /* 0x000fe40003f06270 */
[----:B------:R-:W-:Y:S02]  /*79a0*/  ISETP.GE.AND P6, PT, R179, RZ, PT ;  /* 0x000000ffb300720c */ /* 0x000fe40003fc6270 */
[----:B------:R-:W-:Y:S01]  /*79b0*/  @!P1 IADD3 R181, -R2, 0x21, RZ ;  /* 0x0000002102b59810 */ /* 0x000fe20007ffe1ff */
[----:B------:R-:W-:Y:S01]  /*79c0*/  I2F R203, R178 ;  /* 0x000000b200cb7306 */ /* 0x000fe20000201400 */
[----:B------:R-:W-:Y:S02]  /*79d0*/  ISETP.GE.AND P1, PT, R182, RZ, PT ;  /* 0x000000ffb600720c */ /* 0x000fe40003f26270 */
[C---:B------:R-:W-:Y:S02]  /*79e0*/  IADD3 R186, R2.reuse, -0x39, RZ ;  /* 0xffffffc702ba7810 */ /* 0x040fe40007ffe0ff */
[C---:B------:R-:W-:Y:S02]  /*79f0*/  IADD3 R180, R2.reuse, -0x28, RZ ;  /* 0xffffffd802b47810 */ /* 0x040fe40007ffe0ff */
[C---:B------:R-:W-:Y:S02]  /*7a00*/  IADD3 R185, R2.reuse, 0x38, RZ ;  /* 0x0000003802b97810 */ /* 0x040fe40007ffe0ff */
[----:B------:R-:W-:Y:S01]  /*7a10*/  @!P0 IADD3 R183, -R2, 0x38, RZ ;  /* 0x0000003802b78810 */ /* 0x000fe20007ffe1ff */
[----:B------:R-:W-:Y:S01]  /*7a20*/  I2F R178, R177 ;  /* 0x000000b100b27306 */ /* 0x000fe20000201400 */
[----:B------:R-:W-:Y:S02]  /*7a30*/  ISETP.GE.AND P0, PT, R186, RZ, PT ;  /* 0x000000ffba00720c */ /* 0x000fe40003f06270 */
[----:B------:R-:W-:Y:S02]  /*7a40*/  @!P6 IADD3 R179, -R2, 0x20, RZ ;  /* 0x0000002002b3e810 */ /* 0x000fe40007ffe1ff */
[----:B------:R-:W-:Y:S02]  /*7a50*/  ISETP.GE.AND P6, PT, R180, RZ, PT ;  /* 0x000000ffb400720c */ /* 0x000fe40003fc6270 */
[----:B------:R-:W-:Y:S02]  /*7a60*/  @!P1 IADD3 R182, -R0, 0x1, RZ ;  /* 0x0000000100b69810 */ /* 0x000fe40007ffe1ff */
[----:B------:R-:W-:Y:S01]  /*7a70*/  ISETP.GE.AND P1, PT, R185, RZ, PT ;  /* 0x000000ffb900720c */ /* 0x000fe20003f26270 */
[----:B------:R-:W-:Y:S01]  /*7a80*/  I2F R202, R183 ;  /* 0x000000b700ca7306 */ /* 0x000fe20000201400 */
[C---:B------:R-:W-:Y:S02]  /*7a90*/  IADD3 R189, R2.reuse, 0x37, RZ ;  /* 0x0000003702bd7810 */ /* 0x040fe40007ffe0ff */
[C---:B------:R-:W-:Y:S02]  /*7aa0*/  IADD3 R184, R2.reuse, -0x29, RZ ;  /* 0xffffffd702b87810 */ /* 0x040fe40007ffe0ff */
[C---:B------:R-:W-:Y:S02]  /*7ab0*/  IADD3 R190, R2.reuse, -0x31, RZ ;  /* 0xffffffcf02be7810 */ /* 0x040fe40007ffe0ff */
[C---:B------:R-:W-:Y:S02]  /*7ac0*/  @!P0 IADD3 R186, -R2.reuse, 0x39, RZ ;  /* 0x0000003902ba8810 */ /* 0x040fe40007ffe1ff */
[----:B------:R-:W-:Y:S01]  /*7ad0*/  ISETP.GE.AND P0, PT, R189, RZ, PT ;  /* 0x000000ffbd00720c */ /* 0x000fe20003f06270 */
[----:B------:R-:W-:Y:S01]  /*7ae0*/  I2F R182, R182 ;  /* 0x000000b600b67306 */ /* 0x000fe20000201400 */
[----:B------:R-:W-:Y:S02]  /*7af0*/  @!P6 IADD3 R180, -R2, 0x28, RZ ;  /* 0x0000002802b4e810 */ /* 0x000fe40007ffe1ff */
[----:B------:R-:W-:Y:S02]  /*7b00*/  ISETP.GE.AND P6, PT, R184, RZ, PT ;  /* 0x000000ffb800720c */ /* 0x000fe40003fc6270 */
[----:B------:R-:W-:Y:S02]  /*7b10*/  @!P1 IADD3 R185, -R0, 0x8, RZ ;  /* 0x0000000800b99810 */ /* 0x000fe40007ffe1ff */
[----:B------:R-:W-:Y:S02]  /*7b20*/  ISETP.GE.AND P1, PT, R190, RZ, PT ;  /* 0x000000ffbe00720c */ /* 0x000fe40003f26270 */
[C---:B------:R-:W-:Y:S01]  /*7b30*/  IADD3 R134, R2.reuse, 0x8, RZ ;  /* 0x0000000802867810 */ /* 0x040fe20007ffe0ff */
[----:B------:R-:W-:Y:S01]  /*7b40*/  I2F R179, R179 ;  /* 0x000000b300b37306 */ /* 0x000fe20000201400 */
[C---:B------:R-:W-:Y:S02]  /*7b50*/  IADD3 R187, R2.reuse, -0x30, RZ ;  /* 0xffffffd002bb7810 */ /* 0x040fe40007ffe0ff */
[----:B------:R-:W-:Y:S02]  /*7b60*/  IADD3 R191, R2, 0x2f, RZ ;  /* 0x0000002f02bf7810 */ /* 0x000fe40007ffe0ff */
[----:B------:R-:W-:Y:S02]  /*7b70*/  @!P0 IADD3 R189, -R0, 0x9, RZ ;  /* 0x0000000900bd8810 */ /* 0x000fe40007ffe1ff */
[----:B------:R-:W-:Y:S02]  /*7b80*/  ISETP.GE.AND P0, PT, R134, RZ, PT ;  /* 0x000000ff8600720c */ /* 0x000fe40003f06270 */
[C---:B------:R-:W-:Y:S01]  /*7b90*/  IADD3 R192, -R2.reuse, -0x8, RZ ;  /* 0xfffffff802c07810 */ /* 0x040fe20007ffe1ff */
[----:B------:R-:W-:Y:S01]  /*7ba0*/  I2F R185, R185 ;  /* 0x000000b900b97306 */ /* 0x000fe20000201400 */
[C---:B------:R-:W-:Y:S02]  /*7bb0*/  @!P6 IADD3 R184, -R2.reuse, 0x29, RZ ;  /* 0x0000002902b8e810 */ /* 0x040fe40007ffe1ff */
[----:B------:R-:W-:Y:S02]  /*7bc0*/  ISETP.GE.AND P6, PT, R187, RZ, PT ;  /* 0x000000ffbb00720c */ /* 0x000fe40003fc6270 */
[----:B------:R-:W-:Y:S02]  /*7bd0*/  @!P1 IADD3 R190, -R2, 0x31, RZ ;  /* 0x0000003102be9810 */ /* 0x000fe40007ffe1ff */
[----:B------:R-:W-:Y:S02]  /*7be0*/  ISETP.GE.AND P1, PT, R191, RZ, PT ;  /* 0x000000ffbf00720c */ /* 0x000fe40003f26270 */
[----:B------:R-:W-:Y:S01]  /*7bf0*/  SEL R192, R192, R134, !P0 ;  /* 0x00000086c0c07207 */ /* 0x000fe20004000000 */
[----:B------:R-:W-:Y:S01]  /*7c00*/  I2F R189, R189 ;  /* 0x000000bd00bd7306 */ /* 0x000fe20000201400 */
[C---:B-1----:R-:W-:Y:S02]  /*7c10*/  IADD3 R176, R2.reuse, 0x28, RZ ;  /* 0x0000002802b07810 */ /* 0x042fe40007ffe0ff */
[C---:B------:R-:W-:Y:S02]  /*7c20*/  IADD3 R193, -R2.reuse, -0x7, RZ ;  /* 0xfffffff902c17810 */ /* 0x040fe40007ffe1ff */
[C---:B--2---:R-:W-:Y:S02]  /*7c30*/  IADD3 R141, R2.reuse, 0x1f, RZ ;  /* 0x0000001f028d7810 */ /* 0x044fe40007ffe0ff */
[C---:B------:R-:W-:Y:S02]  /*7c40*/  @!P6 IADD3 R187, -R2.reuse, 0x30, RZ ;  /* 0x0000003002bbe810 */ /* 0x040fe40007ffe1ff */
[C---:B---3--:R-:W-:Y:S01]  /*7c50*/  IADD3 R137, R2.reuse, 0x18, RZ ;  /* 0x0000001802897810 */ /* 0x048fe20007ffe0ff */
[----:B------:R1:W-:Y:S01]  /*7c60*/  I2F R205, R192 ;  /* 0x000000c000cd7306 */ /* 0x0003e20000201400 */
[----:B------:R-:W-:Y:S02]  /*7c70*/  IADD3 R188, R2, 0x30, RZ ;  /* 0x0000003002bc7810 */ /* 0x000fe40007ffe0ff */
[----:B------:R-:W-:Y:S02]  /*7c80*/  @!P1 IADD3 R191, -R0, 0x11, RZ ;  /* 0x0000001100bf9810 */ /* 0x000fe40007ffe1ff */
[----:B------:R-:W-:Y:S02]  /*7c90*/  ISETP.GE.AND P6, PT, R188, RZ, PT ;  /* 0x000000ffbc00720c */ /* 0x000fe40003fc6270 */
[----:B------:R-:W-:Y:S02]  /*7ca0*/  ISETP.GE.AND P1, PT, R176, RZ, PT ;  /* 0x000000ffb000720c */ /* 0x000fe40003f26270 */
[C---:B------:R-:W-:Y:S01]  /*7cb0*/  IADD3 R3, R2.reuse, 0x7, RZ ;  /* 0x0000000702037810 */ /* 0x040fe20007ffe0ff */
[----:B------:R-:W-:Y:S01]  /*7cc0*/  I2F R181, R181 ;  /* 0x000000b500b57306 */ /* 0x000fe20000201400 */
[C---:B------:R-:W-:Y:S02]  /*7cd0*/  IADD3 R143, R2.reuse, 0x27, RZ ;  /* 0x00000027028f7810 */ /* 0x040fe40007ffe0ff */
[----:B------:R-:W-:Y:S02]  /*7ce0*/  IADD3 R142, R2, 0x20, RZ ;  /* 0x00000020028e7810 */ /* 0x000fe40007ffe0ff */
[----:B------:R-:W-:Y:S02]  /*7cf0*/  IABS R206, R2 ;  /* 0x0000000200ce7213 */ /* 0x000fe40000000000 */
[C---:B------:R-:W-:Y:S02]  /*7d00*/  @!P0 IADD3 R134, -R0.reuse, 0x38, RZ ;  /* 0x0000003800868810 */ /* 0x040fe40007ffe1ff */
[C---:B------:R-:W-:Y:S01]  /*7d10*/  @!P6 IADD3 R188, -R0.reuse, 0x10, RZ ;  /* 0x0000001000bce810 */ /* 0x040fe20007ffe1ff */
[----:B------:R-:W-:Y:S01]  /*7d20*/  I2F R180, R180 ;  /* 0x000000b400b47306 */ /* 0x000fe20000201400 */
[----:B------:R-:W-:Y:S02]  /*7d30*/  ISETP.GE.AND P6, PT, R3, RZ, PT ;  /* 0x000000ff0300720c */ /* 0x000fe40003fc6270 */
[C---:B------:R-:W-:Y:S02]  /*7d40*/  @!P1 IADD3 R176, -R0.reuse, 0x18, RZ ;  /* 0x0000001800b09810 */ /* 0x040fe40007ffe1ff */
[----:B------:R-:W-:Y:S02]  /*7d50*/  ISETP.GE.AND P1, PT, R143, RZ, PT ;  /* 0x000000ff8f00720c */ /* 0x000fe40003f26270 */
[----:B-1----:R-:W-:Y:S03]  /*7d60*/  SEL R192, R193, R3, !P6 ;  /* 0x00000003c1c07207 */ /* 0x002fe60007000000 */
[----:B------:R1:W-:Y:S04]  /*7d70*/  I2F R193, R136 ;  /* 0x0000008800c17306 */ /* 0x0003e80000201400 */
[C---:B------:R-:W-:Y:S04]  /*7d80*/  @!P6 IADD3 R3, -R0.reuse, 0x39, RZ ;  /* 0x000000390003e810 */ /* 0x040fe80007ffe1ff */
[----:B------:R-:W-:Y:S02]  /*7d90*/  @!P1 IADD3 R143, -R0, 0x19, RZ ;  /* 0x00000019008f9810 */ /* 0x000fe40007ffe1ff */
[----:B------:R-:W-:Y:S01]  /*7da0*/  I2F R204, R192 ;  /* 0x000000c000cc7306 */ /* 0x000fe20000201400 */
[----:B------:R-:W-:Y:S09]  /*7db0*/  ISETP.GE.AND P1, PT, R142, RZ, PT ;  /* 0x000000ff8e00720c */ /* 0x000ff20003f26270 */
[----:B------:R2:W-:Y:S04]  /*7dc0*/  I2F R192, R135 ;  /* 0x0000008700c07306 */ /* 0x0005e80000201400 */
[----:B------:R-:W-:Y:S02]  /*7dd0*/  @!P1 IADD3 R142, -R0, 0x20, RZ ;  /* 0x00000020008e9810 */ /* 0x000fe40007ffe1ff */
[----:B------:R-:W-:Y:S02]  /*7de0*/  ISETP.GE.AND P1, PT, R141, RZ, PT ;  /* 0x000000ff8d00720c */ /* 0x000fe40003f26270 */
[----:B-1----:R-:W-:Y:S02]  /*7df0*/  IADD3 R136, R2, 0x17, RZ ;  /* 0x0000001702887810 */ /* 0x002fe40007ffe0ff */
[----:B------:R-:W-:Y:S09]  /*7e00*/  I2F R206, R206 ;  /* 0x000000ce00ce7306 */ /* 0x000ff20000201400 */
[C---:B------:R-:W-:Y:S01]  /*7e10*/  @!P1 IADD3 R141, -R0.reuse, 0x21, RZ ;  /* 0x00000021008d9810 */ /* 0x040fe20007ffe1ff */
[----:B------:R-:W-:Y:S01]  /*7e20*/  I2F R199, R176 ;  /* 0x000000b000c77306 */ /* 0x000fe20000201400 */
[----:B------:R-:W-:Y:S02]  /*7e30*/  ISETP.GE.AND P1, PT, R137, RZ, PT ;  /* 0x000000ff8900720c */ /* 0x000fe40003f26270 */
[----:B--2---:R-:W-:Y:S07]  /*7e40*/  IABS R135, R0 ;  /* 0x0000000000877213 */ /* 0x004fee0000000000 */
[----:B------:R1:W-:Y:S04]  /*7e50*/  I2F R177, R135 ;  /* 0x0000008700b17306 */ /* 0x0003e80000201400 */
[----:B------:R-:W-:Y:S02]  /*7e60*/  @!P1 IADD3 R137, -R0, 0x28, RZ ;  /* 0x0000002800899810 */ /* 0x000fe40007ffe1ff */
[----:B------:R-:W-:Y:S04]  /*7e70*/  ISETP.GE.AND P1, PT, R136, RZ, PT ;  /* 0x000000ff8800720c */ /* 0x000fe80003f26270 */
[----:B------:R-:W-:Y:S09]  /*7e80*/  I2F R183, R141 ;  /* 0x0000008d00b77306 */ /* 0x000ff20000201400 */
[----:B------:R-:W-:Y:S01]  /*7e90*/  @!P1 IADD3 R136, -R0, 0x29, RZ ;  /* 0x0000002900889810 */ /* 0x000fe20007ffe1ff */
[----:B------:R-:W-:Y:S01]  /*7ea0*/  I2F R188, R188 ;  /* 0x000000bc00bc7306 */ /* 0x000fe20000201400 */
[C---:B-1----:R-:W-:Y:S02]  /*7eb0*/  IADD3 R135, R2.reuse, 0x10, RZ ;  /* 0x0000001002877810 */ /* 0x042fe40007ffe0ff */
[----:B------:R-:W-:Y:S02]  /*7ec0*/  IADD3 R2, R2, 0xf, RZ ;  /* 0x0000000f02027810 */ /* 0x000fe40007ffe0ff */
[----:B------:R-:W-:Y:S05]  /*7ed0*/  ISETP.GE.AND P1, PT, R135, RZ, PT ;  /* 0x000000ff8700720c */ /* 0x000fea0003f26270 */
[----:B------:R-:W-:Y:S10]  /*7ee0*/  I2F R176, R136 ;  /* 0x0000008800b07306 */ /* 0x000ff40000201400 */
[----:B------:R-:W-:Y:S01]  /*7ef0*/  I2F R200, R143 ;  /* 0x0000008f00c87306 */ /* 0x000fe20000201400 */
[----:B------:R-:W-:Y:S02]  /*7f00*/  @!P1 IADD3 R135, -R0, 0x30, RZ ;  /* 0x0000003000879810 */ /* 0x000fe40007ffe1ff */
[----:B------:R-:W-:Y:S07]  /*7f10*/  ISETP.GE.AND P1, PT, R2, RZ, PT ;  /* 0x000000ff0200720c */ /* 0x000fee0003f26270 */
[----:B------:R-:W-:Y:S06]  /*7f20*/  I2F R141, R135 ;  /* 0x00000087008d7306 */ /* 0x000fec0000201400 */
[----:B------:R-:W-:Y:S04]  /*7f30*/  @!P1 IADD3 R2, -R0, 0x31, RZ ;  /* 0x0000003100029810 */ /* 0x000fe80007ffe1ff */
[----:B------:R-:W-:Y:S10]  /*7f40*/  I2F R0, R2 ;  /* 0x0000000200007306 */ /* 0x000ff40000201400 */
[----:B------:R-:W-:Y:S10]  /*7f50*/  I2F R143, R134 ;  /* 0x00000086008f7306 */ /* 0x000ff40000201400 */
[----:B------:R-:W-:Y:S10]  /*7f60*/  I2F R191, R191 ;  /* 0x000000bf00bf7306 */ /* 0x000ff40000201400 */
[----:B------:R-:W-:Y:S10]  /*7f70*/  I2F R184, R184 ;  /* 0x000000b800b87306 */ /* 0x000ff40000201400 */
[----:B------:R-:W-:Y:S10]  /*7f80*/  I2F R187, R187 ;  /* 0x000000bb00bb7306 */ /* 0x000ff40000201400 */
[----:B------:R-:W-:Y:S10]  /*7f90*/  I2F R201, R186 ;  /* 0x000000ba00c97306 */ /* 0x000ff40000201400 */
[----:B------:R-:W-:Y:S10]  /*7fa0*/  I2F R186, R142 ;  /* 0x0000008e00ba7306 */ /* 0x000ff40000201400 */
[----:B------:R-:W-:Y:S10]  /*7fb0*/  I2F R142, R3 ;  /* 0x00000003008e7306 */ /* 0x000ff40000201400 */
[----:B------:R-:W1:Y:S02]  /*7fc0*/  I2F R190, R190 ;  /* 0x000000be00be7306 */ /* 0x000e640000201400 */
[-C--:B-1----:R-:W-:Y:S02]  /*7fd0*/  FFMA.FTZ R53, R190, -R133.reuse, R53 ;  /* 0x80000085be357223 */ /* 0x082fe40000010035 */
[-C--:B------:R-:W-:Y:S02]  /*7fe0*/  FFMA.FTZ R4, R206, -R133.reuse, R4 ;  /* 0x80000085ce047223 */ /* 0x080fe40000010004 */
[-C--:B------:R-:W-:Y:S02]  /*7ff0*/  FFMA.FTZ R5, R198, -R133.reuse, R5 ;  /* 0x80000085c6057223 */ /* 0x080fe40000010005 */
[-C--:B------:R-:W-:Y:S01]  /*8000*/  FFMA.FTZ R6, R205, -R133.reuse, R6 ;  /* 0x80000085cd067223 */ /* 0x080fe20000010006 */
[----:B------:R-:W-:Y:S01]  /*8010*/  FMNMX.FTZ R136, R4, R132, !PT ;  /* 0x0000008404887209 */ /* 0x000fe20007810000 */
[-C--:B------:R-:W-:Y:S02]  /*8020*/  FFMA.FTZ R16, R197, -R133.reuse, R16 ;  /* 0x80000085c5107223 */ /* 0x080fe40000010010 */
[-C--:B------:R-:W-:Y:S01]  /*8030*/  FFMA.FTZ R7, R204, -R133.reuse, R7 ;  /* 0x80000085cc077223 */ /* 0x080fe20000010007 */
[----:B------:R-:W-:Y:S01]  /*8040*/  FMNMX.FTZ R136, R5, R136, !PT ;  /* 0x0000008805887209 */ /* 0x000fe20007810000 */
[-C--:B------:R-:W-:Y:S01]  /*8050*/  FFMA.FTZ R17, R196, -R133.reuse, R17 ;  /* 0x80000085c4117223 */ /* 0x080fe20000010011 */
[----:B------:R-:W-:Y:S01]  /*8060*/  FMNMX.FTZ R135, R6, R138, !PT ;  /* 0x0000008a06877209 */ /* 0x000fe20007810000 */
[-C--:B------:R-:W-:Y:S01]  /*8070*/  FFMA.FTZ R18, R206, -R133.reuse, R18 ;  /* 0x80000085ce127223 */ /* 0x080fe20000010012 */
[----:B------:R-:W-:Y:S01]  /*8080*/  FMNMX.FTZ R136, R16, R136, !PT ;  /* 0x0000008810887209 */ /* 0x000fe20007810000 */
[----:B------:R-:W-:Y:S01]  /*8090*/  FFMA.FTZ R20, R195, -R133, R20 ;  /* 0x80000085c3147223 */ /* 0x000fe20000010014 */
        /* <DEDUP_REMOVED lines=9> */
[----:B------:R-:W-:Y:S01]  /*8130*/  FFMA.FTZ R32, R193, -R133, R32 ;  /* 0x80000085c1207223 */ /* 0x000fe20000010020 */
[----:B------:R-:W-:Y:S01]  /*8140*/  FMNMX.FTZ R2, R8, R139, !PT ;  /* 0x0000008b08027209 */ /* 0x000fe20007810000 */
        /* <DEDUP_REMOVED lines=22> */
[----:B------:R-:W1:Y:S01]  /*82b0*/  I2F R178, R137 ;  /* 0x0000008900b27306 */ /* 0x000e620000201400 */
[-C--:B------:R-:W-:Y:S01]  /*82c0*/  FFMA.FTZ R48, R180, -R133.reuse, R48 ;  /* 0x80000085b4307223 */ /* 0x080fe20000010030 */
[----:B------:R-:W-:Y:S01]  /*82d0*/  FMNMX.FTZ R2, R24, R2, !PT ;  /* 0x0000000218027209 */ /* 0x000fe20007810000 */
        /* <DEDUP_REMOVED lines=22> */
[-C--:B------:R-:W-:Y:S02]  /*8440*/  FFMA.FTZ R54, R180, -R133.reuse, R54 ;  /* 0x80000085b4367223 */ /* 0x080fe40000010036 */
        /* <DEDUP_REMOVED lines=8> */
[----:B------:R-:W-:Y:S01]  /*84d0*/  FFMA.FTZ R65, R201, -R133, R65 ;  /* 0x80000085c9417223 */ /* 0x000fe20000010041 */
[----:B------:R-:W-:Y:S01]  /*84e0*/  FMNMX.FTZ R3, R54, R3, !PT ;  /* 0x0000000336037209 */ /* 0x000fe20007810000 */
[----:B------:R-:W-:Y:S01]  /*84f0*/  FFMA.FTZ R15, R182, -R133, R15 ;  /* 0x80000085b60f7223 */ /* 0x000fe2000001000f */
[----:B------:R-:W-:Y:S01]  /*8500*/  FMNMX.FTZ R135, R64, R135, !PT ;  /* 0x0000008740877209 */ /* 0x000fe20007810000 */
[-C--:B-1----:R-:W-:Y:S01]  /*8510*/  FFMA.FTZ R44, R178, -R133.reuse, R44 ;  /* 0x80000085b22c7223 */ /* 0x082fe2000001002c */
        /* <DEDUP_REMOVED lines=11> */
[----:B------:R-:W1:Y:S01]  /*85d0*/  SHFL.BFLY PT, R137, R3, 0x2, 0x1f ;  /* 0x0c401f0003897f89 */ /* 0x000e6200000e0000 */
        /* <DEDUP_REMOVED lines=14> */
[-C--:B------:R-:W-:Y:S02]  /*86c0*/  FFMA.FTZ R47, R183, -R133.reuse, R47 ;  /* 0x80000085b72f7223 */ /* 0x080fe4000001002f */
[----:B------:R-:W2:Y:S01]  /*86d0*/  SHFL.BFLY PT, R136, R2, 0x2, 0x1f ;  /* 0x0c401f0002887f89 */ /* 0x000ea200000e0000 */
[----:B------:R-:W-:Y:S01]  /*86e0*/  FMNMX.FTZ R134, R31, R134, !PT ;  /* 0x000000861f867209 */ /* 0x000fe20007810000 */
[-C--:B------:R-:W-:Y:S02]  /*86f0*/  FFMA.FTZ R58, R178, -R133.reuse, R58 ;  /* 0x80000085b23a7223 */ /* 0x080fe4000001003a */
[-C--:B------:R-:W-:Y:S01]  /*8700*/  FFMA.FTZ R57, R0, -R133.reuse, R57 ;  /* 0x8000008500397223 */ /* 0x080fe20000010039 */
[----:B------:R-:W-:Y:S01]  /*8710*/  FMNMX.FTZ R134, R42, R134, !PT ;  /* 0x000000862a867209 */ /* 0x000fe20007810000 */
[----:B------:R-:W-:Y:S01]  /*8720*/  FFMA.FTZ R59, R176, -R133, R59 ;  /* 0x80000085b03b7223 */ /* 0x000fe2000001003b */
[----:B-1----:R-:W-:Y:S01]  /*8730*/  FMNMX.FTZ R137, R3, R137, !PT ;  /* 0x0000008903897209 */ /* 0x002fe20007810000 */
[-C--:B------:R-:W-:Y:S01]  /*8740*/  FFMA.FTZ R60, R143, -R133.reuse, R60 ;  /* 0x800000858f3c7223 */ /* 0x080fe2000001003c */
[----:B------:R-:W-:Y:S01]  /*8750*/  FMNMX.FTZ R134, R43, R134, !PT ;  /* 0x000000862b867209 */ /* 0x000fe20007810000 */
[----:B------:R-:W-:Y:S01]  /*8760*/  FFMA.FTZ R62, R141, -R133, R62 ;  /* 0x800000858d3e7223 */ /* 0x000fe2000001003e */
[----:B------:R-:W-:Y:S01]  /*8770*/  FMNMX.FTZ R135, R57, R135, !PT ;  /* 0x0000008739877209 */ /* 0x000fe20007810000 */
[----:B------:R-:W1:Y:S01]  /*8780*/  SHFL.BFLY PT, R142, R137, 0x1, 0x1f ;  /* 0x0c201f00898e7f89 */ /* 0x000e6200000e0000 */
[----:B------:R-:W-:Y:S01]  /*8790*/  FMNMX.FTZ R3, R46, R134, !PT ;  /* 0x000000862e037209 */ /* 0x000fe20007810000 */
[----:B------:R-:W-:Y:S01]  /*87a0*/  FFMA.FTZ R63, R0, -R133, R63 ;  /* 0x80000085003f7223 */ /* 0x000fe2000001003f */
[----:B------:R-:W-:Y:S02]  /*87b0*/  FMNMX.FTZ R135, R60, R135, !PT ;  /* 0x000000873c877209 */ /* 0x000fe40007810000 */
[----:B------:R-:W-:Y:S02]  /*87c0*/  FMNMX.FTZ R3, R47, R3, !PT ;  /* 0x000000032f037209 */ /* 0x000fe40007810000 */
[----:B------:R-:W-:Y:S01]  /*87d0*/  FMNMX.FTZ R135, R61, R135, !PT ;  /* 0x000000873d877209 */ /* 0x000fe20007810000 */
[----:B------:R-:W-:Y:S01]  /*87e0*/  LDSM.16.MT88.4 R176, [R220+0x9000] ;  /* 0x00900000dcb0783b */ /* 0x000fe20000004200 */
[----:B--2---:R-:W-:Y:S02]  /*87f0*/  FMNMX.FTZ R136, R2, R136, !PT ;  /* 0x0000008802887209 */ /* 0x004fe40007810000 */
[----:B------:R-:W-:Y:S05]  /*8800*/  FMNMX.FTZ R2, R58, R3, !PT ;  /* 0x000000033a027209 */ /* 0x000fea0007810000 */
[----:B------:R-:W2:Y:S01]  /*8810*/  SHFL.BFLY PT, R143, R135, 0x2, 0x1f ;  /* 0x0c401f00878f7f89 */ /* 0x000ea200000e0000 */
[----:B------:R-:W-:Y:S04]  /*8820*/  FMNMX.FTZ R2, R59, R2, !PT ;  /* 0x000000023b027209 */ /* 0x000fe80007810000 */
[----:B------:R-:W-:Y:S03]  /*8830*/  FMNMX.FTZ R0, R62, R2, !PT ;  /* 0x000000023e007209 */ /* 0x000fe60007810000 */
[----:B------:R-:W3:Y:S01]  /*8840*/  SHFL.BFLY PT, R134, R136, 0x1, 0x1f ;  /* 0x0c201f0088867f89 */ /* 0x000ee200000e0000 */
[----:B-1----:R-:W-:Y:S02]  /*8850*/  FMNMX.FTZ R137, R137, R142, !PT ;  /* 0x0000008e89897209 */ /* 0x002fe40007810000 */
[----:B------:R-:W-:Y:S02]  /*8860*/  FMNMX.FTZ R2, R63, R0, !PT ;  /* 0x000000003f027209 */ /* 0x000fe40007810000 */
[C---:B------:R-:W-:Y:S01]  /*8870*/  FSETP.NEU.FTZ.AND P0, PT, R137.reuse, -INF , PT ;  /* 0xff8000008900780b */ /* 0x040fe20003f1d000 */
[----:B------:R-:W-:Y:S02]  /*8880*/  FADD.FTZ R0, -R137, R132 ;  /* 0x0000008489007221 */ /* 0x000fe40000010100 */
[----:B------:R-:W-:Y:S02]  /*8890*/  SHFL.BFLY PT, R3, R2, 0x2, 0x1f ;  /* 0x0c401f0002037f89 */ /* 0x000fe400000e0000 */
[----:B------:R-:W-:Y:S01]  /*88a0*/  FMUL.FTZ R0, R0, c[0x0][0x23c] ;  /* 0x00008f0000007a20 */ /* 0x000fe20000410000 */
[----:B--2---:R-:W-:Y:S05]  /*88b0*/  FMNMX.FTZ R135, R135, R143, !PT ;  /* 0x0000008f87877209 */ /* 0x004fea0007810000 */
[----:B------:R-:W-:Y:S01]  /*88c0*/  LDSM.16.MT88.4 R180, [R222+0x9000] ;  /* 0x00900000deb4783b */ /* 0x000fe20000004200 */
[----:B---3--:R-:W-:Y:S07]  /*88d0*/  FMNMX.FTZ R136, R136, R134, !PT ;  /* 0x0000008688887209 */ /* 0x008fee0007810000 */
[----:B------:R-:W1:Y:S01]  /*88e0*/  SHFL.BFLY PT, R141, R135, 0x1, 0x1f ;  /* 0x0c201f00878d7f89 */ /* 0x000e6200000e0000 */
[----:B------:R2:W-:Y:S01]  /*88f0*/  MUFU.EX2 R134, R0 ;  /* 0x0000000000867308 */ /* 0x0005e20000000800 */
[----:B-1----:R-:W-:Y:S01]  /*8900*/  FMNMX.FTZ R135, R135, R141, !PT ;  /* 0x0000008d87877209 */ /* 0x002fe20007810000 */
[----:B--2---:R-:W-:Y:S02]  /*8910*/  FADD.FTZ R0, -R136, R138 ;  /* 0x0000008a88007221 */ /* 0x004fe40000010100 */
[----:B------:R-:W-:Y:S02]  /*8920*/  FMUL.FTZ R138, R137, c[0x0][0x23c] ;  /* 0x00008f00898a7a20 */ /* 0x000fe40000410000 */
[----:B------:R-:W-:Y:S01]  /*8930*/  FMUL.FTZ R132, R0, c[0x0][0x23c] ;  /* 0x00008f0000847a20 */ /* 0x000fe20000410000 */
[----:B------:R-:W-:Y:S01]  /*8940*/  FMNMX.FTZ R0, R2, R3, !PT ;  /* 0x0000000302007209 */ /* 0x000fe20007810000 */
[C---:B------:R-:W-:Y:S01]  /*8950*/  FADD.FTZ R2, -R135.reuse, R139 ;  /* 0x0000008b87027221 */ /* 0x040fe20000010100 */
[----:B------:R-:W-:Y:S01]  /*8960*/  FSEL R138, R138, RZ, P0 ;  /* 0x000000ff8a8a7208 */ /* 0x000fe20000000000 */
[C---:B------:R-:W-:Y:S01]  /*8970*/  FMUL.FTZ R139, R136.reuse, c[0x0][0x23c] ;  /* 0x00008f00888b7a20 */ /* 0x040fe20000410000 */
[----:B------:R-:W-:Y:S01]  /*8980*/  FSETP.NEU.FTZ.AND P0, PT, R136, -INF , PT ;  /* 0xff8000008800780b */ /* 0x000fe20003f1d000 */
[----:B------:R-:W1:Y:S01]  /*8990*/  SHFL.BFLY PT, R3, R0, 0x1, 0x1f ;  /* 0x0c201f0000037f89 */ /* 0x000e6200000e0000 */
[----:B------:R-:W-:Y:S01]  /*89a0*/  FMUL.FTZ R184, R135, c[0x0][0x23c] ;  /* 0x00008f0087b87a20 */ /* 0x000fe20000410000 */
[----:B------:R-:W-:Y:S01]  /*89b0*/  MUFU.EX2 R132, R132 ;  /* 0x0000008400847308 */ /* 0x000fe20000000800 */
[----:B------:R-:W-:Y:S01]  /*89c0*/  FSEL R139, R139, RZ, P0 ;  /* 0x000000ff8b8b7208 */ /* 0x000fe20000000000 */
[--C-:B------:R-:W-:Y:S01]  /*89d0*/  FFMA.FTZ R4, R4, c[0x0][0x23c], -R138.reuse ;  /* 0x00008f0004047a23 */ /* 0x100fe2000001088a */
[----:B------:R-:W-:Y:S01]  /*89e0*/  FSETP.NEU.FTZ.AND P0, PT, R135, -INF , PT ;  /* 0xff8000008700780b */ /* 0x000fe20003f1d000 */
[--C-:B------:R-:W-:Y:S02]  /*89f0*/  FFMA.FTZ R5, R5, c[0x0][0x23c], -R138.reuse ;  /* 0x00008f0005057a23 */ /* 0x100fe4000001088a */
[--C-:B------:R-:W-:Y:S01]  /*8a00*/  FFMA.FTZ R16, R16, c[0x0][0x23c], -R138.reuse ;  /* 0x00008f0010107a23 */ /* 0x100fe2000001088a */
[----:B------:R-:W-:Y:S01]  /*8a10*/  FSEL R184, R184, RZ, P0 ;  /* 0x000000ffb8b87208 */ /* 0x000fe20000000000 */
[----:B------:R-:W-:Y:S02]  /*8a20*/  FFMA.FTZ R17, R17, c[0x0][0x23c], -R138 ;  /* 0x00008f0011117a23 */ /* 0x000fe4000001088a */
[--C-:B------:R-:W-:Y:S01]  /*8a30*/  FFMA.FTZ R6, R6, c[0x0][0x23c], -R139.reuse ;  /* 0x00008f0006067a23 */ /* 0x100fe2000001088b */
[----:B------:R-:W-:Y:S01]  /*8a40*/  MUFU.EX2 R230, R4 ;  /* 0x0000000400e67308 */ /* 0x000fe20000000800 */
[--C-:B------:R-:W-:Y:S02]  /*8a50*/  FFMA.FTZ R7, R7, c[0x0][0x23c], -R139.reuse ;  /* 0x00008f0007077a23 */ /* 0x100fe4000001088b */
[--C-:B------:R-:W-:Y:S02]  /*8a60*/  FFMA.FTZ R18, R18, c[0x0][0x23c], -R139.reuse ;  /* 0x00008f0012127a23 */ /* 0x100fe4000001088b */
[----:B------:R-:W-:Y:S02]  /*8a70*/  FFMA.FTZ R19, R19, c[0x0][0x23c], -R139 ;  /* 0x00008f0013137a23 */ /* 0x000fe4000001088b */
[----:B------:R-:W-:Y:S02]  /*8a80*/  FMUL.FTZ R2, R2, c[0x0][0x23c] ;  /* 0x00008f0002027a20 */ /* 0x000fe40000410000 */
[--C-:B------:R-:W-:Y:S01]  /*8a90*/  FFMA.FTZ R12, R12, c[0x0][0x23c], -R184.reuse ;  /* 0x00008f000c0c7a23 */ /* 0x100fe200000108b8 */
[----:B------:R-:W2:Y:S01]  /*8aa0*/  MUFU.EX2 R231, R5 ;  /* 0x0000000500e77308 */ /* 0x000ea20000000800 */
[----:B-1----:R-:W-:Y:S01]  /*8ab0*/  FMNMX.FTZ R3, R0, R3, !PT ;  /* 0x0000000300037209 */ /* 0x002fe20007810000 */
[--C-:B------:R-:W-:Y:S02]  /*8ac0*/  FFMA.FTZ R13, R13, c[0x0][0x23c], -R184.reuse ;  /* 0x00008f000d0d7a23 */ /* 0x100fe400000108b8 */
[----:B------:R-:W-:Y:S01]  /*8ad0*/  FFMA.FTZ R8, R8, c[0x0][0x23c], -R184 ;  /* 0x00008f0008087a23 */ /* 0x000fe200000108b8 */
[C---:B------:R-:W-:Y:S01]  /*8ae0*/  FSETP.NEU.FTZ.AND P0, PT, R3.reuse, -INF , PT ;  /* 0xff8000000300780b */ /* 0x040fe20003f1d000 */
[C---:B------:R-:W-:Y:S02]  /*8af0*/  FMUL.FTZ R185, R3.reuse, c[0x0][0x23c] ;  /* 0x00008f0003b97a20 */ /* 0x040fe40000410000 */
[----:B------:R-:W-:Y:S02]  /*8b00*/  FADD.FTZ R0, -R3, R140 ;  /* 0x0000008c03007221 */ /* 0x000fe40000010100 */
[----:B------:R1:W-:Y:S01]  /*8b10*/  MUFU.EX2 R233, R16 ;  /* 0x0000001000e97308 */ /* 0x0003e20000000800 */
[----:B------:R-:W-:Y:S01]  /*8b20*/  FSEL R185, R185, RZ, P0 ;  /* 0x000000ffb9b97208 */ /* 0x000fe20000000000 */
[----:B------:R-:W-:Y:S02]  /*8b30*/  FMUL.FTZ R0, R0, c[0x0][0x23c] ;  /* 0x00008f0000007a20 */ /* 0x000fe40000410000 */
[----:B------:R-:W-:Y:S02]  /*8b40*/  FFMA.FTZ R9, R9, c[0x0][0x23c], -R184 ;  /* 0x00008f0009097a23 */ /* 0x000fe400000108b8 */
[--C-:B------:R-:W-:Y:S02]  /*8b50*/  FFMA.FTZ R14, R14, c[0x0][0x23c], -R185.reuse ;  /* 0x00008f000e0e7a23 */ /* 0x100fe400000108b9 */
[--C-:B------:R-:W-:Y:S02]  /*8b60*/  FFMA.FTZ R15, R15, c[0x0][0x23c], -R185.reuse ;  /* 0x00008f000f0f7a23 */ /* 0x100fe400000108b9 */
[----:B------:R-:W3:Y:S01]  /*8b70*/  MUFU.EX2 R232, R17 ;  /* 0x0000001100e87308 */ /* 0x000ee20000000800 */
[--C-:B------:R-:W-:Y:S02]  /*8b80*/  FFMA.FTZ R10, R10, c[0x0][0x23c], -R185.reuse ;  /* 0x00008f000a0a7a23 */ /* 0x100fe400000108b9 */
[----:B------:R-:W-:Y:S01]  /*8b90*/  FFMA.FTZ R11, R11, c[0x0][0x23c], -R185 ;  /* 0x00008f000b0b7a23 */ /* 0x000fe200000108b9 */
[----:B--2---:R-:W-:Y:S01]  /*8ba0*/  F2FP.PACK_AB R140, R231, R230 ;  /* 0x000000e6e78c723e */ /* 0x004fe200000000ff */
[C---:B------:R-:W-:Y:S02]  /*8bb0*/  FMUL.FTZ R4, R134.reuse, R148 ;  /* 0x0000009486047220 */ /* 0x040fe40000410000 */
[----:B------:R-:W-:Y:S02]  /*8bc0*/  FMUL.FTZ R5, R134, R149 ;  /* 0x0000009586057220 */ /* 0x000fe40000410000 */
[--C-:B------:R-:W-:Y:S01]  /*8bd0*/  FFMA.FTZ R36, R36, c[0x0][0x23c], -R138.reuse ;  /* 0x00008f0024247a23 */ /* 0x100fe2000001088a */
[----:B------:R2:W-:Y:S01]  /*8be0*/  MUFU.EX2 R218, R6 ;  /* 0x0000000600da7308 */ /* 0x0005e20000000800 */
[--C-:B------:R-:W-:Y:S02]  /*8bf0*/  FFMA.FTZ R37, R37, c[0x0][0x23c], -R138.reuse ;  /* 0x00008f0025257a23 */ /* 0x100fe4000001088a */
[--C-:B------:R-:W-:Y:S02]  /*8c00*/  FFMA.FTZ R38, R38, c[0x0][0x23c], -R139.reuse ;  /* 0x00008f0026267a23 */ /* 0x100fe4000001088b */
[----:B-1----:R-:W-:Y:S02]  /*8c10*/  FMUL.FTZ R16, R134, R156 ;  /* 0x0000009c86107220 */ /* 0x002fe40000410000 */
[--C-:B------:R-:W-:Y:S02]  /*8c20*/  FFMA.FTZ R39, R39, c[0x0][0x23c], -R139.reuse ;  /* 0x00008f0027277a23 */ /* 0x100fe4000001088b */
[--C-:B------:R-:W-:Y:S01]  /*8c30*/  FFMA.FTZ R48, R48, c[0x0][0x23c], -R138.reuse ;  /* 0x00008f0030307a23 */ /* 0x100fe2000001088a */
[----:B------:R-:W1:Y:S01]  /*8c40*/  MUFU.EX2 R219, R7 ;  /* 0x0000000700db7308 */ /* 0x000e620000000800 */
[----:B------:R-:W-:Y:S02]  /*8c50*/  FFMA.FTZ R49, R49, c[0x0][0x23c], -R138 ;  /* 0x00008f0031317a23 */ /* 0x000fe4000001088a */
[--C-:B------:R-:W-:Y:S01]  /*8c60*/  FFMA.FTZ R50, R50, c[0x0][0x23c], -R139.reuse ;  /* 0x00008f0032327a23 */ /* 0x100fe2000001088b */
[----:B---3--:R-:W-:Y:S01]  /*8c70*/  F2FP.PACK_AB R142, R232, R233 ;  /* 0x000000e9e88e723e */ /* 0x008fe200000000ff */
[----:B------:R-:W-:Y:S02]  /*8c80*/  FMUL.FTZ R17, R134, R157 ;  /* 0x0000009d86117220 */ /* 0x000fe40000410000 */
[----:B------:R-:W-:Y:S02]  /*8c90*/  FFMA.FTZ R51, R51, c[0x0][0x23c], -R139 ;  /* 0x00008f0033337a23 */ /* 0x000fe4000001088b */
[--C-:B------:R-:W-:Y:S01]  /*8ca0*/  FFMA.FTZ R40, R40, c[0x0][0x23c], -R184.reuse ;  /* 0x00008f0028287a23 */ /* 0x100fe200000108b8 */
[----:B------:R3:W-:Y:S01]  /*8cb0*/  MUFU.EX2 R228, R18 ;  /* 0x0000001200e47308 */ /* 0x0007e20000000800 */
[--C-:B------:R-:W-:Y:S02]  /*8cc0*/  FFMA.FTZ R41, R41, c[0x0][0x23c], -R184.reuse ;  /* 0x00008f0029297a23 */ /* 0x100fe400000108b8 */
[--C-:B------:R-:W-:Y:S02]  /*8cd0*/  FFMA.FTZ R42, R42, c[0x0][0x23c], -R185.reuse ;  /* 0x00008f002a2a7a23 */ /* 0x100fe400000108b9 */
[----:B--2---:R-:W-:Y:S02]  /*8ce0*/  FMUL.FTZ R6, R132, R150 ;  /* 0x0000009684067220 */ /* 0x004fe40000410000 */
[--C-:B------:R-:W-:Y:S02]  /*8cf0*/  FFMA.FTZ R43, R43, c[0x0][0x23c], -R185.reuse ;  /* 0x00008f002b2b7a23 */ /* 0x100fe400000108b9 */
[--C-:B------:R-:W-:Y:S01]  /*8d00*/  FFMA.FTZ R44, R44, c[0x0][0x23c], -R184.reuse ;  /* 0x00008f002c2c7a23 */ /* 0x100fe200000108b8 */
[----:B------:R-:W2:Y:S01]  /*8d10*/  MUFU.EX2 R229, R19 ;  /* 0x0000001300e57308 */ /* 0x000ea20000000800 */
[----:B------:R-:W-:Y:S02]  /*8d20*/  FFMA.FTZ R45, R45, c[0x0][0x23c], -R184 ;  /* 0x00008f002d2d7a23 */ /* 0x000fe400000108b8 */
[--C-:B------:R-:W-:Y:S01]  /*8d30*/  FFMA.FTZ R46, R46, c[0x0][0x23c], -R185.reuse ;  /* 0x00008f002e2e7a23 */ /* 0x100fe200000108b9 */
[----:B-1----:R-:W-:Y:S01]  /*8d40*/  F2FP.PACK_AB R141, R219, R218 ;  /* 0x000000dadb8d723e */ /* 0x002fe200000000ff */
[----:B------:R-:W-:Y:S02]  /*8d50*/  FMUL.FTZ R7, R132, R151 ;  /* 0x0000009784077220 */ /* 0x000fe40000410000 */
[----:B------:R-:W1:Y:S01]  /*8d60*/  LDSM.16.MT88.4 R148, [R220+0xa000] ;  /* 0x00a00000dc94783b */ /* 0x000e620000004200 */
[----:B------:R-:W-:Y:S02]  /*8d70*/  FFMA.FTZ R47, R47, c[0x0][0x23c], -R185 ;  /* 0x00008f002f2f7a23 */ /* 0x000fe400000108b9 */
[----:B------:R-:W4:Y:S01]  /*8d80*/  MUFU.EX2 R2, R2 ;  /* 0x0000000200027308 */ /* 0x000f220000000800 */
[--C-:B------:R-:W-:Y:S02]  /*8d90*/  FFMA.FTZ R52, R52, c[0x0][0x23c], -R138.reuse ;  /* 0x00008f0034347a23 */ /* 0x100fe4000001088a */
[--C-:B------:R-:W-:Y:S02]  /*8da0*/  FFMA.FTZ R53, R53, c[0x0][0x23c], -R138.reuse ;  /* 0x00008f0035357a23 */ /* 0x100fe4000001088a */
[----:B---3--:R-:W-:Y:S02]  /*8db0*/  FMUL.FTZ R18, R132, R158 ;  /* 0x0000009e84127220 */ /* 0x008fe40000410000 */
[--C-:B------:R-:W-:Y:S02]  /*8dc0*/  FFMA.FTZ R54, R54, c[0x0][0x23c], -R139.reuse ;  /* 0x00008f0036367a23 */ /* 0x100fe4000001088b */
[--C-:B------:R-:W-:Y:S01]  /*8dd0*/  FFMA.FTZ R55, R55, c[0x0][0x23c], -R139.reuse ;  /* 0x00008f0037377a23 */ /* 0x100fe2000001088b */
[----:B------:R-:W3:Y:S01]  /*8de0*/  MUFU.EX2 R0, R0 ;  /* 0x0000000000007308 */ /* 0x000ee20000000800 */
[C---:B------:R-:W-:Y:S02]  /*8df0*/  FMUL.FTZ R84, R134.reuse, R84 ;  /* 0x0000005486547220 */ /* 0x040fe40000410000 */
[----:B------:R-:W-:Y:S01]  /*8e00*/  FMUL.FTZ R85, R134, R85 ;  /* 0x0000005586557220 */ /* 0x000fe20000410000 */
[----:B--2---:R-:W-:Y:S01]  /*8e10*/  F2FP.PACK_AB R143, R229, R228 ;  /* 0x000000e4e58f723e */ /* 0x004fe200000000ff */
[C---:B------:R-:W-:Y:S02]  /*8e20*/  FMUL.FTZ R19, R132.reuse, R159 ;  /* 0x0000009f84137220 */ /* 0x040fe40000410000 */
[----:B------:R-:W-:Y:S01]  /*8e30*/  LDSM.16.MT88.4 R156, [R222+0x9400] ;  /* 0x00940000de9c783b */ /* 0x000fe20000004200 */
[----:B------:R-:W-:Y:S02]  /*8e40*/  FMUL.FTZ R86, R132, R86 ;  /* 0x0000005684567220 */ /* 0x000fe40000410000 */
[----:B------:R2:W-:Y:S01]  /*8e50*/  MUFU.EX2 R214, R12 ;  /* 0x0000000c00d67308 */ /* 0x0005e20000000800 */
[-C--:B------:R-:W-:Y:S05]  /*8e60*/  HMMA.16816.F32 R4, R140, R176.reuse, R4 ;  /* 0x000000b08c04723c */ /* 0x080fea0000001804 */
[C---:B------:R-:W-:Y:S02]  /*8e70*/  FMUL.FTZ R68, R134.reuse, R68 ;  /* 0x0000004486447220 */ /* 0x040fe40000410000 */
[----:B------:R-:W-:Y:S02]  /*8e80*/  FMUL.FTZ R69, R134, R69 ;  /* 0x0000004586457220 */ /* 0x000fe40000410000 */
[----:B------:R5:W-:Y:S03]  /*8e90*/  MUFU.EX2 R216, R13 ;  /* 0x0000000d00d87308 */ /* 0x000be60000000800 */
[C---:B------:R-:W-:Y:S02]  /*8ea0*/  FMUL.FTZ R70, R132.reuse, R70 ;  /* 0x0000004684467220 */ /* 0x040fe40000410000 */
[C---:B------:R-:W-:Y:S02]  /*8eb0*/  FMUL.FTZ R71, R132.reuse, R71 ;  /* 0x0000004784477220 */ /* 0x040fe40000410000 */
[----:B------:R-:W-:Y:S02]  /*8ec0*/  FMUL.FTZ R87, R132, R87 ;  /* 0x0000005784577220 */ /* 0x000fe40000410000 */
[C---:B----4-:R-:W-:Y:S01]  /*8ed0*/  FMUL.FTZ R88, R2.reuse, R88 ;  /* 0x0000005802587220 */ /* 0x050fe20000410000 */
[----:B------:R4:W-:Y:S01]  /*8ee0*/  MUFU.EX2 R210, R14 ;  /* 0x0000000e00d27308 */ /* 0x0009e20000000800 */
[----:B------:R-:W-:Y:S02]  /*8ef0*/  FMUL.FTZ R89, R2, R89 ;  /* 0x0000005902597220 */ /* 0x000fe40000410000 */
[----:B---3--:R-:W-:Y:S02]  /*8f00*/  FMUL.FTZ R90, R0, R90 ;  /* 0x0000005a005a7220 */ /* 0x008fe40000410000 */
[----:B--2---:R-:W-:Y:S02]  /*8f10*/  FMUL.FTZ R12, R2, R152 ;  /* 0x00000098020c7220 */ /* 0x004fe40000410000 */
[----:B------:R-:W-:Y:S02]  /*8f20*/  FMUL.FTZ R91, R0, R91 ;  /* 0x0000005b005b7220 */ /* 0x000fe40000410000 */
[C---:B------:R-:W-:Y:S01]  /*8f30*/  FMUL.FTZ R92, R2.reuse, R92 ;  /* 0x0000005c025c7220 */ /* 0x040fe20000410000 */
[----:B------:R2:W-:Y:S01]  /*8f40*/  MUFU.EX2 R212, R15 ;  /* 0x0000000f00d47308 */ /* 0x0005e20000000800 */
[----:B------:R-:W-:Y:S02]  /*8f50*/  FMUL.FTZ R93, R2, R93 ;  /* 0x0000005d025d7220 */ /* 0x000fe40000410000 */
[----:B------:R-:W-:Y:S02]  /*8f60*/  FMUL.FTZ R94, R0, R94 ;  /* 0x0000005e005e7220 */ /* 0x000fe40000410000 */
[----:B-----5:R-:W-:Y:S02]  /*8f70*/  FMUL.FTZ R13, R2, R153 ;  /* 0x00000099020d7220 */ /* 0x020fe40000410000 */
[----:B------:R-:W-:Y:S02]  /*8f80*/  FMUL.FTZ R95, R0, R95 ;  /* 0x0000005f005f7220 */ /* 0x000fe40000410000 */
[C---:B------:R-:W-:Y:S01]  /*8f90*/  FMUL.FTZ R96, R134.reuse, R96 ;  /* 0x0000006086607220 */ /* 0x040fe20000410000 */
[----:B------:R3:W-:Y:S01]  /*8fa0*/  MUFU.EX2 R215, R8 ;  /* 0x0000000800d77308 */ /* 0x0007e20000000800 */
[----:B------:R-:W-:Y:S02]  /*8fb0*/  FMUL.FTZ R97, R134, R97 ;  /* 0x0000006186617220 */ /* 0x000fe40000410000 */
[----:B------:R-:W-:Y:S02]  /*8fc0*/  FMUL.FTZ R98, R132, R98 ;  /* 0x0000006284627220 */ /* 0x000fe40000410000 */
[----:B----4-:R-:W-:Y:S02]  /*8fd0*/  FMUL.FTZ R14, R0, R154 ;  /* 0x0000009a000e7220 */ /* 0x010fe40000410000 */
[----:B------:R-:W-:Y:S02]  /*8fe0*/  FMUL.FTZ R99, R132, R99 ;  /* 0x0000006384637220 */ /* 0x000fe40000410000 */
[--C-:B------:R-:W-:Y:S01]  /*8ff0*/  FFMA.FTZ R32, R32, c[0x0][0x23c], -R138.reuse ;  /* 0x00008f0020207a23 */ /* 0x100fe2000001088a */
[----:B------:R-:W4:Y:S01]  /*9000*/  MUFU.EX2 R217, R9 ;  /* 0x0000000900d97308 */ /* 0x000f220000000800 */
[----:B------:R-:W-:Y:S02]  /*9010*/  FFMA.FTZ R33, R33, c[0x0][0x23c], -R138 ;  /* 0x00008f0021217a23 */ /* 0x000fe4000001088a */
[--C-:B------:R-:W-:Y:S02]  /*9020*/  FFMA.FTZ R34, R34, c[0x0][0x23c], -R139.reuse ;  /* 0x00008f0022227a23 */ /* 0x100fe4000001088b */
[----:B--2---:R-:W-:Y:S02]  /*9030*/  FMUL.FTZ R15, R0, R155 ;  /* 0x0000009b000f7220 */ /* 0x004fe40000410000 */
[----:B------:R-:W2:Y:S01]  /*9040*/  LDSM.16.MT88.4 R152, [R222+0xa000] ;  /* 0x00a00000de98783b */ /* 0x000ea20000004200 */
[----:B------:R-:W-:Y:S02]  /*9050*/  FFMA.FTZ R35, R35, c[0x0][0x23c], -R139 ;  /* 0x00008f0023237a23 */ /* 0x000fe4000001088b */
[----:B------:R5:W-:Y:S01]  /*9060*/  MUFU.EX2 R211, R10 ;  /* 0x0000000a00d37308 */ /* 0x000be20000000800 */
[C---:B------:R-:W-:Y:S02]  /*9070*/  FMUL.FTZ R100, R134.reuse, R100 ;  /* 0x0000006486647220 */ /* 0x040fe40000410000 */
[----:B------:R-:W-:Y:S02]  /*9080*/  FMUL.FTZ R101, R134, R101 ;  /* 0x0000006586657220 */ /* 0x000fe40000410000 */
[----:B---3--:R-:W-:Y:S02]  /*9090*/  FMUL.FTZ R8, R2, R144 ;  /* 0x0000009002087220 */ /* 0x008fe40000410000 */
[C---:B------:R-:W-:Y:S02]  /*90a0*/  FMUL.FTZ R102, R132.reuse, R102 ;  /* 0x0000006684667220 */ /* 0x040fe40000410000 */
[----:B------:R-:W-:Y:S01]  /*90b0*/  FMUL.FTZ R103, R132, R103 ;  /* 0x0000006784677220 */ /* 0x000fe20000410000 */
[----:B------:R-:W3:Y:S01]  /*90c0*/  MUFU.EX2 R213, R11 ;  /* 0x0000000b00d57308 */ /* 0x000ee20000000800 */
[C---:B------:R-:W-:Y:S02]  /*90d0*/  FMUL.FTZ R104, R2.reuse, R104 ;  /* 0x0000006802687220 */ /* 0x040fe40000410000 */
[C---:B------:R-:W-:Y:S01]  /*90e0*/  FMUL.FTZ R105, R2.reuse, R105 ;  /* 0x0000006902697220 */ /* 0x040fe20000410000 */
[----:B----4-:R-:W-:Y:S01]  /*90f0*/  F2FP.PACK_AB R144, R217, R215 ;  /* 0x000000d7d990723e */ /* 0x010fe200000000ff */
[----:B------:R-:W-:Y:S02]  /*9100*/  FMUL.FTZ R9, R2, R145 ;  /* 0x0000009102097220 */ /* 0x000fe40000410000 */
[C---:B------:R-:W-:Y:S02]  /*9110*/  FMUL.FTZ R106, R0.reuse, R106 ;  /* 0x0000006a006a7220 */ /* 0x040fe40000410000 */
[----:B------:R-:W-:Y:S01]  /*9120*/  FMUL.FTZ R107, R0, R107 ;  /* 0x0000006b006b7220 */ /* 0x000fe20000410000 */
[----:B------:R-:W-:Y:S01]  /*9130*/  MUFU.EX2 R193, R36 ;  /* 0x0000002400c17308 */ /* 0x000fe20000000800 */
[--C-:B------:R-:W-:Y:S02]  /*9140*/  FFMA.FTZ R24, R24, c[0x0][0x23c], -R184.reuse ;  /* 0x00008f0018187a23 */ /* 0x100fe400000108b8 */
[----:B------:R-:W-:Y:S02]  /*9150*/  FFMA.FTZ R25, R25, c[0x0][0x23c], -R184 ;  /* 0x00008f0019197a23 */ /* 0x000fe400000108b8 */
[----:B-----5:R-:W-:Y:S01]  /*9160*/  FMUL.FTZ R10, R0, R146 ;  /* 0x00000092000a7220 */ /* 0x020fe20000410000 */
[----:B------:R-:W-:Y:S01]  /*9170*/  F2FP.PACK_AB R146, R216, R214 ;  /* 0x000000d6d892723e */ /* 0x000fe200000000ff */
[--C-:B------:R-:W-:Y:S02]  /*9180*/  FFMA.FTZ R26, R26, c[0x0][0x23c], -R185.reuse ;  /* 0x00008f001a1a7a23 */ /* 0x100fe400000108b9 */
[----:B------:R-:W-:Y:S01]  /*9190*/  FFMA.FTZ R27, R27, c[0x0][0x23c], -R185 ;  /* 0x00008f001b1b7a23 */ /* 0x000fe200000108b9 */
[----:B------:R-:W-:Y:S01]  /*91a0*/  MUFU.EX2 R191, R37 ;  /* 0x0000002500bf7308 */ /* 0x000fe20000000800 */
[C---:B------:R-:W-:Y:S02]  /*91b0*/  FMUL.FTZ R108, R134.reuse, R108 ;  /* 0x0000006c866c7220 */ /* 0x040fe40000410000 */
[----:B------:R-:W-:Y:S01]  /*91c0*/  FMUL.FTZ R109, R134, R109 ;  /* 0x0000006d866d7220 */ /* 0x000fe20000410000 */
[----:B---3--:R-:W-:Y:S01]  /*91d0*/  F2FP.PACK_AB R145, R213, R211 ;  /* 0x000000d3d591723e */ /* 0x008fe200000000ff */
[----:B------:R-:W-:Y:S01]  /*91e0*/  FMUL.FTZ R11, R0, R147 ;  /* 0x00000093000b7220 */ /* 0x000fe20000410000 */
[----:B------:R-:W-:Y:S01]  /*91f0*/  F2FP.PACK_AB R147, R212, R210 ;  /* 0x000000d2d493723e */ /* 0x000fe200000000ff */
[C---:B------:R-:W-:Y:S02]  /*9200*/  FMUL.FTZ R110, R132.reuse, R110 ;  /* 0x0000006e846e7220 */ /* 0x040fe40000410000 */
[----:B------:R-:W-:Y:S01]  /*9210*/  FMUL.FTZ R111, R132, R111 ;  /* 0x0000006f846f7220 */ /* 0x000fe20000410000 */
[----:B------:R-:W-:Y:S01]  /*9220*/  MUFU.EX2 R189, R38 ;  /* 0x0000002600bd7308 */ /* 0x000fe20000000800 */
[C---:B------:R-:W-:Y:S02]  /*9230*/  FMUL.FTZ R112, R2.reuse, R112 ;  /* 0x0000007002707220 */ /* 0x040fe40000410000 */
[C---:B------:R-:W-:Y:S04]  /*9240*/  HMMA.16816.F32 R8, R144.reuse, R176, R8 ;  /* 0x000000b09008723c */ /* 0x040fe80000001808 */
[----:B------:R-:W-:Y:S02]  /*9250*/  FMUL.FTZ R113, R2, R113 ;  /* 0x0000007102717220 */ /* 0x000fe40000410000 */
[C---:B------:R-:W-:Y:S01]  /*9260*/  FMUL.FTZ R114, R0.reuse, R114 ;  /* 0x0000007200727220 */ /* 0x040fe20000410000 */
[----:B------:R3:W-:Y:S01]  /*9270*/  MUFU.EX2 R188, R39 ;  /* 0x0000002700bc7308 */ /* 0x0007e20000000800 */
[-C--:B------:R-:W-:Y:S04]  /*9280*/  HMMA.16816.F32 R12, R144, R178.reuse, R12 ;  /* 0x000000b2900c723c */ /* 0x080fe8000000180c */
[----:B------:R-:W-:Y:S02]  /*9290*/  FMUL.FTZ R115, R0, R115 ;  /* 0x0000007300737220 */ /* 0x000fe40000410000 */
[C---:B------:R-:W-:Y:S02]  /*92a0*/  FMUL.FTZ R116, R2.reuse, R116 ;  /* 0x0000007402747220 */ /* 0x040fe40000410000 */
[C---:B------:R-:W-:Y:S01]  /*92b0*/  HMMA.16816.F32 R16, R140.reuse, R178, R16 ;  /* 0x000000b28c10723c */ /* 0x040fe20000001810 */
[----:B------:R-:W-:Y:S03]  /*92c0*/  MUFU.EX2 R192, R48 ;  /* 0x0000003000c07308 */ /* 0x000fe60000000800 */
[----:B------:R-:W-:Y:S02]  /*92d0*/  FMUL.FTZ R117, R2, R117 ;  /* 0x0000007502757220 */ /* 0x000fe40000410000 */
[----:B------:R-:W-:Y:S02]  /*92e0*/  FMUL.FTZ R118, R0, R118 ;  /* 0x0000007600767220 */ /* 0x000fe40000410000 */
[-C--:B------:R-:W-:Y:S03]  /*92f0*/  HMMA.16816.F32 R68, R140, R180.reuse, R68 ;  /* 0x000000b48c44723c */ /* 0x080fe60000001844 */
[----:B------:R-:W-:Y:S01]  /*9300*/  MUFU.EX2 R190, R49 ;  /* 0x0000003100be7308 */ /* 0x000fe20000000800 */
[C---:B------:R-:W-:Y:S02]  /*9310*/  FMUL.FTZ R72, R2.reuse, R72 ;  /* 0x0000004802487220 */ /* 0x040fe40000410000 */
[----:B------:R-:W-:Y:S01]  /*9320*/  FMUL.FTZ R73, R2, R73 ;  /* 0x0000004902497220 */ /* 0x000fe20000410000 */
[----:B---3--:R-:W-:Y:S01]  /*9330*/  LDSM.16.MT88.4 R36, [R222+0xa400] ;  /* 0x00a40000de24783b */ /* 0x008fe20000004200 */
[C---:B------:R-:W-:Y:S04]  /*9340*/  FMUL.FTZ R74, R0.reuse, R74 ;  /* 0x0000004a004a7220 */ /* 0x040fe80000410000 */
[C---:B------:R-:W-:Y:S01]  /*9350*/  FMUL.FTZ R75, R0.reuse, R75 ;  /* 0x0000004b004b7220 */ /* 0x040fe20000410000 */
[----:B------:R-:W-:Y:S01]  /*9360*/  MUFU.EX2 R187, R50 ;  /* 0x0000003200bb7308 */ /* 0x000fe20000000800 */
[----:B------:R-:W-:Y:S02]  /*9370*/  FMUL.FTZ R119, R0, R119 ;  /* 0x0000007700777220 */ /* 0x000fe40000410000 */
[C---:B------:R-:W-:Y:S02]  /*9380*/  FMUL.FTZ R120, R134.reuse, R120 ;  /* 0x0000007886787220 */ /* 0x040fe40000410000 */
[----:B------:R-:W-:Y:S01]  /*9390*/  FMUL.FTZ R121, R134, R121 ;  /* 0x0000007986797220 */ /* 0x000fe20000410000 */
[C---:B------:R-:W-:Y:S04]  /*93a0*/  HMMA.16816.F32 R72, R144.reuse, R180, R72 ;  /* 0x000000b49048723c */ /* 0x040fe80000001848 */
[C---:B------:R-:W-:Y:S01]  /*93b0*/  FMUL.FTZ R76, R2.reuse, R76 ;  /* 0x0000004c024c7220 */ /* 0x040fe20000410000 */
[----:B------:R3:W-:Y:S01]  /*93c0*/  MUFU.EX2 R186, R51 ;  /* 0x0000003300ba7308 */ /* 0x0007e20000000800 */
[----:B------:R-:W-:Y:S02]  /*93d0*/  FMUL.FTZ R77, R2, R77 ;  /* 0x0000004d024d7220 */ /* 0x000fe40000410000 */
[C---:B------:R-:W-:Y:S04]  /*93e0*/  FMUL.FTZ R78, R0.reuse, R78 ;  /* 0x0000004e004e7220 */ /* 0x040fe80000410000 */
[----:B------:R-:W-:Y:S02]  /*93f0*/  FMUL.FTZ R79, R0, R79 ;  /* 0x0000004f004f7220 */ /* 0x000fe40000410000 */
[C---:B------:R-:W-:Y:S01]  /*9400*/  FMUL.FTZ R122, R132.reuse, R122 ;  /* 0x0000007a847a7220 */ /* 0x040fe20000410000 */
[----:B------:R-:W-:Y:S01]  /*9410*/  MUFU.EX2 R181, R42 ;  /* 0x0000002a00b57308 */ /* 0x000fe20000000800 */
[----:B------:R-:W-:Y:S02]  /*9420*/  FMUL.FTZ R123, R132, R123 ;  /* 0x0000007b847b7220 */ /* 0x000fe40000410000 */
[----:B------:R-:W-:Y:S01]  /*9430*/  FMUL.FTZ R124, R2, R124 ;  /* 0x0000007c027c7220 */ /* 0x000fe20000410000 */
[-C--:B------:R-:W-:Y:S03]  /*9440*/  HMMA.16816.F32 R76, R144, R182.reuse, R76 ;  /* 0x000000b6904c723c */ /* 0x080fe6000000184c */
[C---:B------:R-:W-:Y:S02]  /*9450*/  FMUL.FTZ R80, R134.reuse, R80 ;  /* 0x0000005086507220 */ /* 0x040fe40000410000 */
[----:B------:R-:W-:Y:S01]  /*9460*/  FMUL.FTZ R81, R134, R81 ;  /* 0x0000005186517220 */ /* 0x000fe20000410000 */
[----:B------:R-:W-:Y:S01]  /*9470*/  MUFU.EX2 R179, R43 ;  /* 0x0000002b00b37308 */ /* 0x000fe20000000800 */
[C---:B------:R-:W-:Y:S02]  /*9480*/  FMUL.FTZ R82, R132.reuse, R82 ;  /* 0x0000005284527220 */ /* 0x040fe40000410000 */
[----:B------:R-:W-:Y:S01]  /*9490*/  FMUL.FTZ R83, R132, R83 ;  /* 0x0000005384537220 */ /* 0x000fe20000410000 */
[----:B---3--:R-:W-:Y:S02]  /*94a0*/  LDSM.16.MT88.4 R48, [R220+0xb400] ;  /* 0x00b40000dc30783b */ /* 0x008fe40000004200 */
[----:B------:R-:W-:Y:S02]  /*94b0*/  FMUL.FTZ R125, R2, R125 ;  /* 0x0000007d027d7220 */ /* 0x000fe40000410000 */
[C---:B------:R-:W-:Y:S02]  /*94c0*/  FMUL.FTZ R126, R0.reuse, R126 ;  /* 0x0000007e007e7220 */ /* 0x040fe40000410000 */
[C---:B------:R-:W-:Y:S01]  /*94d0*/  HMMA.16816.F32 R80, R140.reuse, R182, R80 ;  /* 0x000000b68c50723c */ /* 0x040fe20000001850 */
[----:B------:R-:W-:Y:S03]  /*94e0*/  MUFU.EX2 R183, R40 ;  /* 0x0000002800b77308 */ /* 0x000fe60000000800 */
[----:B------:R-:W-:Y:S02]  /*94f0*/  FMUL.FTZ R127, R0, R127 ;  /* 0x0000007f007f7220 */ /* 0x000fe40000410000 */
[----:B------:R-:W-:Y:S02]  /*9500*/  FMUL.FTZ R128, R2, R128 ;  /* 0x0000008002807220 */ /* 0x000fe40000410000 */
[-C--:B-1----:R-:W-:Y:S03]  /*9510*/  HMMA.16816.F32 R84, R140, R148.reuse, R84 ;  /* 0x000000948c54723c */ /* 0x082fe60000001854 */
[----:B------:R1:W-:Y:S01]  /*9520*/  MUFU.EX2 R182, R41 ;  /* 0x0000002900b67308 */ /* 0x0003e20000000800 */
[--C-:B------:R-:W-:Y:S02]  /*9530*/  FFMA.FTZ R20, R20, c[0x0][0x23c], -R138.reuse ;  /* 0x00008f0014147a23 */ /* 0x100fe4000001088a */
[--C-:B------:R-:W-:Y:S02]  /*9540*/  FFMA.FTZ R21, R21, c[0x0][0x23c], -R138.reuse ;  /* 0x00008f0015157a23 */ /* 0x100fe4000001088a */
[C---:B------:R-:W-:Y:S04]  /*9550*/  HMMA.16816.F32 R88, R144.reuse, R148, R88 ;  /* 0x000000949058723c */ /* 0x040fe80000001858 */
[--C-:B------:R-:W-:Y:S01]  /*9560*/  FFMA.FTZ R22, R22, c[0x0][0x23c], -R139.reuse ;  /* 0x00008f0016167a23 */ /* 0x100fe2000001088b */
[----:B------:R3:W-:Y:S01]  /*9570*/  MUFU.EX2 R209, R20 ;  /* 0x0000001400d17308 */ /* 0x0007e20000000800 */
[----:B------:R-:W-:Y:S02]  /*9580*/  FFMA.FTZ R23, R23, c[0x0][0x23c], -R139 ;  /* 0x00008f0017177a23 */ /* 0x000fe4000001088b */
[-C--:B------:R-:W-:Y:S04]  /*9590*/  HMMA.16816.F32 R92, R144, R150.reuse, R92 ;  /* 0x00000096905c723c */ /* 0x080fe8000000185c */
[----:B------:R-:W-:Y:S02]  /*95a0*/  FMUL.FTZ R129, R2, R129 ;  /* 0x0000008102817220 */ /* 0x000fe40000410000 */
[C---:B------:R-:W-:Y:S01]  /*95b0*/  FMUL.FTZ R130, R0.reuse, R130 ;  /* 0x0000008200827220 */ /* 0x040fe20000410000 */
[----:B------:R4:W-:Y:S01]  /*95c0*/  MUFU.EX2 R208, R21 ;  /* 0x0000001500d07308 */ /* 0x0009e20000000800 */
[C---:B------:R-:W-:Y:S01]  /*95d0*/  HMMA.16816.F32 R96, R140.reuse, R150, R96 ;  /* 0x000000968c60723c */ /* 0x040fe20000001860 */
[----:B------:R-:W5:Y:S03]  /*95e0*/  LDSM.16.MT88.4 R148, [R220+0xb000] ;  /* 0x00b00000dc94783b */ /* 0x000f660000004200 */
[----:B------:R-:W-:Y:S02]  /*95f0*/  FMUL.FTZ R131, R0, R131 ;  /* 0x0000008300837220 */ /* 0x000fe40000410000 */
[--C-:B------:R-:W-:Y:S02]  /*9600*/  FFMA.FTZ R64, R64, c[0x0][0x23c], -R138.reuse ;  /* 0x00008f0040407a23 */ /* 0x100fe4000001088a */
[-C--:B--2---:R-:W-:Y:S01]  /*9610*/  HMMA.16816.F32 R100, R140, R152.reuse, R100 ;  /* 0x000000988c64723c */ /* 0x084fe20000001864 */
[----:B------:R2:W-:Y:S01]  /*9620*/  MUFU.EX2 R204, R22 ;  /* 0x0000001600cc7308 */ /* 0x0005e20000000800 */
[----:B-1----:R-:W-:Y:S02]  /*9630*/  LDSM.16.MT88.4 R40, [R222+0xb400] ;  /* 0x00b40000de28783b */ /* 0x002fe40000004200 */
[----:B------:R-:W-:Y:S02]  /*9640*/  FFMA.FTZ R138, R65, c[0x0][0x23c], -R138 ;  /* 0x00008f00418a7a23 */ /* 0x000fe4000001088a */
[----:B---3--:R-:W-:Y:S02]  /*9650*/  FMUL.FTZ R20, R2, R160 ;  /* 0x000000a002147220 */ /* 0x008fe40000410000 */
[--C-:B------:R-:W-:Y:S03]  /*9660*/  FFMA.FTZ R28, R28, c[0x0][0x23c], -R184.reuse ;  /* 0x00008f001c1c7a23 */ /* 0x100fe600000108b8 */
[----:B------:R1:W-:Y:S01]  /*9670*/  MUFU.EX2 R205, R23 ;  /* 0x0000001700cd7308 */ /* 0x0003e20000000800 */
[--C-:B------:R-:W-:Y:S02]  /*9680*/  FFMA.FTZ R29, R29, c[0x0][0x23c], -R184.reuse ;  /* 0x00008f001d1d7a23 */ /* 0x100fe400000108b8 */
[--C-:B------:R-:W-:Y:S02]  /*9690*/  FFMA.FTZ R30, R30, c[0x0][0x23c], -R185.reuse ;  /* 0x00008f001e1e7a23 */ /* 0x100fe400000108b9 */
[----:B----4-:R-:W-:Y:S02]  /*96a0*/  FMUL.FTZ R21, R2, R161 ;  /* 0x000000a102157220 */ /* 0x010fe40000410000 */
[----:B------:R-:W-:Y:S02]  /*96b0*/  FFMA.FTZ R31, R31, c[0x0][0x23c], -R185 ;  /* 0x00008f001f1f7a23 */ /* 0x000fe400000108b9 */
[--C-:B------:R-:W-:Y:S01]  /*96c0*/  FFMA.FTZ R66, R66, c[0x0][0x23c], -R139.reuse ;  /* 0x00008f0042427a23 */ /* 0x100fe2000001088b */
[----:B------:R3:W-:Y:S01]  /*96d0*/  MUFU.EX2 R207, R32 ;  /* 0x0000002000cf7308 */ /* 0x0007e20000000800 */
[----:B------:R-:W-:Y:S02]  /*96e0*/  FFMA.FTZ R139, R67, c[0x0][0x23c], -R139 ;  /* 0x00008f00438b7a23 */ /* 0x000fe4000001088b */
[--C-:B------:R-:W-:Y:S02]  /*96f0*/  FFMA.FTZ R56, R56, c[0x0][0x23c], -R184.reuse ;  /* 0x00008f0038387a23 */ /* 0x100fe400000108b8 */
[----:B--2---:R-:W-:Y:S02]  /*9700*/  FMUL.FTZ R22, R0, R162 ;  /* 0x000000a200167220 */ /* 0x004fe40000410000 */
[--C-:B------:R-:W-:Y:S02]  /*9710*/  FFMA.FTZ R57, R57, c[0x0][0x23c], -R184.reuse ;  /* 0x00008f0039397a23 */ /* 0x100fe400000108b8 */
[--C-:B------:R-:W-:Y:S01]  /*9720*/  FFMA.FTZ R58, R58, c[0x0][0x23c], -R185.reuse ;  /* 0x00008f003a3a7a23 */ /* 0x100fe200000108b9 */
[----:B------:R2:W-:Y:S01]  /*9730*/  MUFU.EX2 R206, R33 ;  /* 0x0000002100ce7308 */ /* 0x0005e20000000800 */
[--C-:B------:R-:W-:Y:S02]  /*9740*/  FFMA.FTZ R59, R59, c[0x0][0x23c], -R185.reuse ;  /* 0x00008f003b3b7a23 */ /* 0x100fe400000108b9 */
[--C-:B------:R-:W-:Y:S02]  /*9750*/  FFMA.FTZ R60, R60, c[0x0][0x23c], -R184.reuse ;  /* 0x00008f003c3c7a23 */ /* 0x100fe400000108b8 */
[----:B-1----:R-:W-:Y:S02]  /*9760*/  FMUL.FTZ R23, R0, R163 ;  /* 0x000000a300177220 */ /* 0x002fe40000410000 */
[----:B------:R-:W-:Y:S02]  /*9770*/  FFMA.FTZ R184, R61, c[0x0][0x23c], -R184 ;  /* 0x00008f003db87a23 */ /* 0x000fe400000108b8 */
[--C-:B------:R-:W-:Y:S01]  /*9780*/  FFMA.FTZ R62, R62, c[0x0][0x23c], -R185.reuse ;  /* 0x00008f003e3e7a23 */ /* 0x100fe200000108b9 */
[----:B------:R1:W-:Y:S01]  /*9790*/  MUFU.EX2 R202, R34 ;  /* 0x0000002200ca7308 */ /* 0x0003e20000000800 */
[----:B------:R-:W-:Y:S01]  /*97a0*/  FFMA.FTZ R185, R63, c[0x0][0x23c], -R185 ;  /* 0x00008f003fb97a23 */ /* 0x000fe200000108b9 */
[C---:B------:R-:W-:Y:S04]  /*97b0*/  HMMA.16816.F32 R20, R144.reuse, R152, R20 ;  /* 0x000000989014723c */ /* 0x040fe80000001814 */
[----:B---3--:R-:W-:Y:S02]  /*97c0*/  FMUL.FTZ R32, R134, R164 ;  /* 0x000000a486207220 */ /* 0x008fe40000410000 */
[----:B------:R-:W-:Y:S02]  /*97d0*/  FFMA.FTZ R2, R2, R237, R215 ;  /* 0x000000ed02027223 */ /* 0x000fe400000100d7 */
[-C--:B------:R-:W-:Y:S01]  /*97e0*/  HMMA.16816.F32 R104, R144, R154.reuse, R104 ;  /* 0x0000009a9068723c */ /* 0x080fe20000001868 */
[----:B------:R3:W-:Y:S03]  /*97f0*/  MUFU.EX2 R203, R35 ;  /* 0x0000002300cb7308 */ /* 0x0007e60000000800 */
[----:B--2---:R-:W-:Y:S02]  /*9800*/  FMUL.FTZ R33, R134, R165 ;  /* 0x000000a586217220 */ /* 0x004fe40000410000 */
[----:B------:R-:W-:Y:S02]  /*9810*/  FFMA.FTZ R0, R0, R238, R211 ;  /* 0x000000ee00007223 */ /* 0x000fe400000100d3 */
[----:B------:R-:W-:Y:S03]  /*9820*/  FADD.FTZ R2, R217, R2 ;  /* 0x00000002d9027221 */ /* 0x000fe60000010000 */
[----:B------:R2:W-:Y:S01]  /*9830*/  MUFU.EX2 R200, R24 ;  /* 0x0000001800c87308 */ /* 0x0005e20000000800 */
[----:B------:R-:W-:Y:S02]  /*9840*/  FADD.FTZ R0, R213, R0 ;  /* 0x00000000d5007221 */ /* 0x000fe40000010000 */
[C---:B-1----:R-:W-:Y:S07]  /*9850*/  FMUL.FTZ R34, R132.reuse, R166 ;  /* 0x000000a684227220 */ /* 0x042fee0000410000 */
[----:B------:R1:W4:Y:S01]  /*9860*/  MUFU.EX2 R201, R25 ;  /* 0x0000001900c97308 */ /* 0x0003220000000800 */
[----:B---3--:R-:W-:Y:S02]  /*9870*/  FMUL.FTZ R35, R132, R167 ;  /* 0x000000a784237220 */ /* 0x008fe40000410000 */
[----:B------:R-:W-:Y:S07]  /*9880*/  LDSM.16.MT88.4 R164, [R222+0xac00] ;  /* 0x00ac0000dea4783b */ /* 0x000fee0000004200 */
[----:B------:R-:W-:Y:S01]  /*9890*/  MUFU.EX2 R180, R44 ;  /* 0x0000002c00b47308 */ /* 0x000fe20000000800 */
[C---:B------:R-:W-:Y:S01]  /*98a0*/  HMMA.16816.F32 R32, R140.reuse, R154, R32 ;  /* 0x0000009a8c20723c */ /* 0x040fe20000001820 */
[----:B------:R-:W3:Y:S03]  /*98b0*/  LDSM.16.MT88.4 R152, [R222+0xb000] ;  /* 0x00b00000de98783b */ /* 0x000ee60000004200 */
[C---:B--2---:R-:W-:Y:S04]  /*98c0*/  FMUL.FTZ R24, R134.reuse, R168 ;  /* 0x000000a886187220 */ /* 0x044fe80000410000 */
[-C--:B-----5:R-:W-:Y:S01]  /*98d0*/  HMMA.16816.F32 R108, R140, R148.reuse, R108 ;  /* 0x000000948c6c723c */ /* 0x0a0fe2000000186c */
[----:B------:R2:W-:Y:S03]  /*98e0*/  MUFU.EX2 R199, R26 ;  /* 0x0000001a00c77308 */ /* 0x0005e60000000800 */
[----:B-1----:R-:W-:Y:S04]  /*98f0*/  FMUL.FTZ R25, R134, R169 ;  /* 0x000000a986197220 */ /* 0x002fe80000410000 */
[C---:B------:R-:W-:Y:S03]  /*9900*/  HMMA.16816.F32 R112, R144.reuse, R148, R112 ;  /* 0x000000949070723c */ /* 0x040fe60000001870 */
[----:B------:R1:W5:Y:S05]  /*9910*/  MUFU.EX2 R198, R27 ;  /* 0x0000001b00c67308 */ /* 0x00036a0000000800 */
[-C--:B------:R-:W-:Y:S05]  /*9920*/  HMMA.16816.F32 R116, R144, R150.reuse, R116 ;  /* 0x000000969074723c */ /* 0x080fea0000001874 */
[----:B------:R3:W-:Y:S01]  /*9930*/  MUFU.EX2 R197, R28 ;  /* 0x0000001c00c57308 */ /* 0x0007e20000000800 */
[C---:B--2---:R-:W-:Y:S09]  /*9940*/  FMUL.FTZ R26, R132.reuse, R170 ;  /* 0x000000aa841a7220 */ /* 0x044ff20000410000 */
[----:B------:R2:W2:Y:S01]  /*9950*/  MUFU.EX2 R196, R29 ;  /* 0x0000001d00c47308 */ /* 0x0004a20000000800 */
[----:B-1----:R-:W-:Y:S02]  /*9960*/  FMUL.FTZ R27, R132, R171 ;  /* 0x000000ab841b7220 */ /* 0x002fe40000410000 */
[----:B------:R-:W-:Y:S07]  /*9970*/  LDSM.16.MT88.4 R168, [R220+0xbc00] ;  /* 0x00bc0000dca8783b */ /* 0x000fee0000004200 */
[----:B------:R-:W-:Y:S01]  /*9980*/  MUFU.EX2 R178, R45 ;  /* 0x0000002d00b27308 */ /* 0x000fe20000000800 */
[C---:B------:R-:W-:Y:S01]  /*9990*/  HMMA.16816.F32 R24, R140.reuse, R150, R24 ;  /* 0x000000968c18723c */ /* 0x040fe20000001818 */
[----:B------:R-:W1:Y:S03]  /*99a0*/  LDSM.16.MT88.4 R148, [R220+0x9400] ;  /* 0x00940000dc94783b */ /* 0x000e660000004200 */
[C---:B---3--:R-:W-:Y:S04]  /*99b0*/  FMUL.FTZ R28, R134.reuse, R172 ;  /* 0x000000ac861c7220 */ /* 0x048fe80000410000 */
[-C--:B------:R-:W-:Y:S01]  /*99c0*/  HMMA.16816.F32 R120, R140, R152.reuse, R120 ;  /* 0x000000988c78723c */ /* 0x080fe20000001878 */
[----:B------:R3:W-:Y:S03]  /*99d0*/  MUFU.EX2 R195, R30 ;  /* 0x0000001e00c37308 */ /* 0x0007e60000000800 */
[C---:B--2---:R-:W-:Y:S02]  /*99e0*/  FMUL.FTZ R29, R134.reuse, R173 ;  /* 0x000000ad861d7220 */ /* 0x044fe40000410000 */
[----:B------:R-:W-:Y:S02]  /*99f0*/  FFMA.FTZ R134, R134, R235, R230 ;  /* 0x000000eb86867223 */ /* 0x000fe400000100e6 */
[C---:B------:R-:W-:Y:S03]  /*9a00*/  HMMA.16816.F32 R124, R144.reuse, R152, R124 ;  /* 0x00000098907c723c */ /* 0x040fe6000000187c */
[----:B------:R2:W1:Y:S05]  /*9a10*/  MUFU.EX2 R194, R31 ;  /* 0x0000001f00c27308 */ /* 0x00046a0000000800 */
[-C--:B------:R-:W-:Y:S05]  /*9a20*/  HMMA.16816.F32 R128, R144, R154.reuse, R128 ;  /* 0x0000009a9080723c */ /* 0x080fea0000001880 */
[----:B------:R-:W-:Y:S02]  /*9a30*/  MUFU.EX2 R177, R46 ;  /* 0x0000002e00b17308 */ /* 0x000fe40000000800 */
[----:B----4-:R-:W-:Y:S01]  /*9a40*/  F2FP.PACK_AB R144, R201, R200 ;  /* 0x000000c8c990723e */ /* 0x010fe200000000ff */
[----:B---3--:R-:W-:Y:S01]  /*9a50*/  FMUL.FTZ R30, R132, R174 ;  /* 0x000000ae841e7220 */ /* 0x008fe20000410000 */
[----:B-----5:R-:W-:Y:S03]  /*9a60*/  F2FP.PACK_AB R145, R198, R199 ;  /* 0x000000c7c691723e */ /* 0x020fe600000000ff */
[----:B------:R-:W-:Y:S03]  /*9a70*/  F2FP.PACK_AB R146, R196, R197 ;  /* 0x000000c5c492723e */ /* 0x000fe600000000ff */
[----:B------:R3:W-:Y:S01]  /*9a80*/  MUFU.EX2 R176, R47 ;  /* 0x0000002f00b07308 */ /* 0x0007e20000000800 */
[----:B--2---:R-:W-:Y:S01]  /*9a90*/  FMUL.FTZ R31, R132, R175 ;  /* 0x000000af841f7220 */ /* 0x004fe20000410000 */
[----:B-1----:R-:W-:Y:S08]  /*9aa0*/  F2FP.PACK_AB R147, R194, R195 ;  /* 0x000000c3c293723e */ /* 0x002ff000000000ff */
[----:B------:R-:W-:Y:S01]  /*9ab0*/  MUFU.EX2 R65, R54 ;  /* 0x0000003600417308 */ /* 0x000fe20000000800 */
[----:B------:R-:W-:Y:S01]  /*9ac0*/  HMMA.16816.F32 R28, R140, R154, R28 ;  /* 0x0000009a8c1c723c */ /* 0x000fe2000000181c */
[----:B------:R-:W1:Y:S06]  /*9ad0*/  LDSM.16.MT88.4 R152, [R220+0xa400] ;  /* 0x00a40000dc98783b */ /* 0x000e6c0000004200 */
[----:B------:R-:W-:Y:S02]  /*9ae0*/  F2FP.PACK_AB R140, R208, R209 ;  /* 0x000000d1d08c723e */ /* 0x000fe400000000ff */
[----:B------:R-:W-:Y:S01]  /*9af0*/  F2FP.PACK_AB R142, R206, R207 ;  /* 0x000000cfce8e723e */ /* 0x000fe200000000ff */
[----:B------:R-:W-:Y:S02]  /*9b00*/  MUFU.EX2 R138, R138 ;  /* 0x0000008a008a7308 */ /* 0x000fe40000000800 */
[----:B------:R-:W-:Y:S01]  /*9b10*/  F2FP.PACK_AB R141, R205, R204 ;  /* 0x000000cccd8d723e */ /* 0x000fe200000000ff */
[----:B---3--:R-:W-:Y:S01]  /*9b20*/  LDSM.16.MT88.4 R44, [R220+0xa800] ;  /* 0x00a80000dc2c783b */ /* 0x008fe20000004200 */
[----:B------:R-:W-:Y:S06]  /*9b30*/  F2FP.PACK_AB R143, R203, R202 ;  /* 0x000000cacb8f723e */ /* 0x000fec00000000ff */
[----:B------:R-:W-:Y:S01]  /*9b40*/  MUFU.EX2 R66, R66 ;  /* 0x0000004200427308 */ /* 0x000fe20000000800 */
[-C--:B------:R-:W-:Y:S08]  /*9b50*/  HMMA.16816.F32 R4, R140, R148.reuse, R4 ;  /* 0x000000948c04723c */ /* 0x080ff00000001804 */
[C---:B------:R-:W-:Y:S01]  /*9b60*/  HMMA.16816.F32 R8, R144.reuse, R148, R8 ;  /* 0x000000949008723c */ /* 0x040fe20000001808 */
[----:B------:R-:W2:Y:S07]  /*9b70*/  MUFU.EX2 R139, R139 ;  /* 0x0000008b008b7308 */ /* 0x000eae0000000800 */
[-C--:B------:R-:W-:Y:S03]  /*9b80*/  HMMA.16816.F32 R12, R144, R150.reuse, R12 ;  /* 0x00000096900c723c */ /* 0x080fe6000000180c */
[----:B------:R-:W-:Y:S05]  /*9b90*/  MUFU.EX2 R56, R56 ;  /* 0x0000003800387308 */ /* 0x000fea0000000800 */
[C---:B------:R-:W-:Y:S01]  /*9ba0*/  HMMA.16816.F32 R16, R140.reuse, R150, R16 ;  /* 0x000000968c10723c */ /* 0x040fe20000001810 */
[----:B------:R-:W3:Y:S04]  /*9bb0*/  LDSM.16.MT88.4 R148, [R220+0x9800] ;  /* 0x00980000dc94783b */ /* 0x000ee80000004200 */
[----:B------:R-:W-:Y:S03]  /*9bc0*/  MUFU.EX2 R57, R57 ;  /* 0x0000003900397308 */ /* 0x000fe60000000800 */
[-C--:B------:R-:W-:Y:S04]  /*9bd0*/  HMMA.16816.F32 R68, R140, R156.reuse, R68 ;  /* 0x0000009c8c44723c */ /* 0x080fe80000001844 */
[----:B--2---:R-:W-:Y:S03]  /*9be0*/  F2FP.PACK_AB R175, R139, R66 ;  /* 0x000000428baf723e */ /* 0x004fe600000000ff */
[----:B------:R-:W-:Y:S01]  /*9bf0*/  MUFU.EX2 R58, R58 ;  /* 0x0000003a003a7308 */ /* 0x000fe20000000800 */
[C---:B------:R-:W-:Y:S08]  /*9c00*/  HMMA.16816.F32 R72, R144.reuse, R156, R72 ;  /* 0x0000009c9048723c */ /* 0x040ff00000001848 */
[-C--:B------:R-:W-:Y:S01]  /*9c10*/  HMMA.16816.F32 R76, R144, R158.reuse, R76 ;  /* 0x0000009e904c723c */ /* 0x080fe2000000184c */
[----:B------:R-:W-:Y:S07]  /*9c20*/  MUFU.EX2 R59, R59 ;  /* 0x0000003b003b7308 */ /* 0x000fee0000000800 */
[C---:B------:R-:W-:Y:S01]  /*9c30*/  HMMA.16816.F32 R80, R140.reuse, R158, R80 ;  /* 0x0000009e8c50723c */ /* 0x040fe20000001850 */
[----:B------:R-:W-:Y:S02]  /*9c40*/  LDSM.16.MT88.4 R156, [R220+0x9c00] ;  /* 0x009c0000dc9c783b */ /* 0x000fe40000004200 */
[----:B------:R-:W-:Y:S05]  /*9c50*/  MUFU.EX2 R60, R60 ;  /* 0x0000003c003c7308 */ /* 0x000fea0000000800 */
[-C--:B-1----:R-:W-:Y:S05]  /*9c60*/  HMMA.16816.F32 R84, R140, R152.reuse, R84 ;  /* 0x000000988c54723c */ /* 0x082fea0000001854 */
[----:B------:R-:W-:Y:S03]  /*9c70*/  MUFU.EX2 R184, R184 ;  /* 0x000000b800b87308 */ /* 0x000fe60000000800 */
[C---:B------:R-:W-:Y:S07]  /*9c80*/  HMMA.16816.F32 R88, R144.reuse, R152, R88 ;  /* 0x000000989058723c */ /* 0x040fee0000001858 */
[----:B------:R-:W-:Y:S01]  /*9c90*/  MUFU.EX2 R62, R62 ;  /* 0x0000003e003e7308 */ /* 0x000fe20000000800 */
[-C--:B------:R-:W-:Y:S08]  /*9ca0*/  HMMA.16816.F32 R92, R144, R154.reuse, R92 ;  /* 0x0000009a905c723c */ /* 0x080ff0000000185c */
[C---:B------:R-:W-:Y:S01]  /*9cb0*/  HMMA.16816.F32 R96, R140.reuse, R154, R96 ;  /* 0x0000009a8c60723c */ /* 0x040fe20000001860 */
[----:B------:R-:W1:Y:S01]  /*9cc0*/  LDSM.16.MT88.4 R152, [R222+0x9800] ;  /* 0x00980000de98783b */ /* 0x000e620000004200 */
[----:B------:R-:W-:Y:S06]  /*9cd0*/  MUFU.EX2 R185, R185 ;  /* 0x000000b900b97308 */ /* 0x000fec0000000800 */
[-C--:B------:R-:W-:Y:S08]  /*9ce0*/  HMMA.16816.F32 R100, R140, R36.reuse, R100 ;  /* 0x000000248c64723c */ /* 0x080ff00000001864 */
[C---:B------:R-:W-:Y:S07]  /*9cf0*/  HMMA.16816.F32 R20, R144.reuse, R36, R20 ;  /* 0x000000249014723c */ /* 0x040fee0000001814 */
[----:B------:R-:W-:Y:S01]  /*9d00*/  F2FP.PACK_AB R36, R191, R193 ;  /* 0x000000c1bf24723e */ /* 0x000fe200000000ff */
[-C--:B------:R-:W-:Y:S04]  /*9d10*/  HMMA.16816.F32 R104, R144, R38.reuse, R104 ;  /* 0x000000269068723c */ /* 0x080fe80000001868 */
[----:B------:R-:W-:Y:S04]  /*9d20*/  F2FP.PACK_AB R37, R188, R189 ;  /* 0x000000bdbc25723e */ /* 0x000fe800000000ff */
[C---:B------:R-:W-:Y:S07]  /*9d30*/  HMMA.16816.F32 R32, R140.reuse, R38, R32 ;  /* 0x000000268c20723c */ /* 0x040fee0000001820 */
[----:B------:R-:W-:Y:S01]  /*9d40*/  F2FP.PACK_AB R38, R190, R192 ;  /* 0x000000c0be26723e */ /* 0x000fe200000000ff */
[-C--:B------:R-:W-:Y:S04]  /*9d50*/  HMMA.16816.F32 R108, R140, R48.reuse, R108 ;  /* 0x000000308c6c723c */ /* 0x080fe8000000186c */
[----:B------:R-:W-:Y:S04]  /*9d60*/  F2FP.PACK_AB R39, R186, R187 ;  /* 0x000000bbba27723e */ /* 0x000fe800000000ff */
[C---:B------:R-:W-:Y:S08]  /*9d70*/  HMMA.16816.F32 R112, R144.reuse, R48, R112 ;  /* 0x000000309070723c */ /* 0x040ff00000001870 */
[-C--:B------:R-:W-:Y:S08]  /*9d80*/  HMMA.16816.F32 R116, R144, R50.reuse, R116 ;  /* 0x000000329074723c */ /* 0x080ff00000001874 */
[C---:B------:R-:W-:Y:S01]  /*9d90*/  HMMA.16816.F32 R24, R140.reuse, R50, R24 ;  /* 0x000000328c18723c */ /* 0x040fe20000001818 */
[----:B------:R-:W2:Y:S07]  /*9da0*/  LDSM.16.MT88.4 R48, [R222+0xa800] ;  /* 0x00a80000de30783b */ /* 0x000eae0000004200 */
[-C--:B------:R-:W-:Y:S08]  /*9db0*/  HMMA.16816.F32 R120, R140, R40.reuse, R120 ;  /* 0x000000288c78723c */ /* 0x080ff00000001878 */
[C---:B------:R-:W-:Y:S07]  /*9dc0*/  HMMA.16816.F32 R124, R144.reuse, R40, R124 ;  /* 0x00000028907c723c */ /* 0x040fee000000187c */
[----:B------:R-:W-:Y:S01]  /*9dd0*/  F2FP.PACK_AB R40, R182, R183 ;  /* 0x000000b7b628723e */ /* 0x000fe200000000ff */
[-C--:B------:R-:W-:Y:S04]  /*9de0*/  HMMA.16816.F32 R128, R144, R42.reuse, R128 ;  /* 0x0000002a9080723c */ /* 0x080fe80000001880 */
[----:B------:R-:W-:Y:S04]  /*9df0*/  F2FP.PACK_AB R41, R179, R181 ;  /* 0x000000b5b329723e */ /* 0x000fe800000000ff */
[----:B------:R-:W-:Y:S01]  /*9e00*/  HMMA.16816.F32 R28, R140, R42, R28 ;  /* 0x0000002a8c1c723c */ /* 0x000fe2000000181c */
[----:B------:R-:W-:Y:S06]  /*9e10*/  MUFU.EX2 R142, R52 ;  /* 0x00000034008e7308 */ /* 0x000fec0000000800 */
[----:B------:R-:W-:Y:S01]  /*9e20*/  F2FP.PACK_AB R42, R178, R180 ;  /* 0x000000b4b22a723e */ /* 0x000fe200000000ff */
[-C--:B---3--:R-:W-:Y:S03]  /*9e30*/  HMMA.16816.F32 R4, R36, R148.reuse, R4 ;  /* 0x000000942404723c */ /* 0x088fe60000001804 */
[----:B------:R-:W3:Y:S02]  /*9e40*/  MUFU.EX2 R140, R53 ;  /* 0x00000035008c7308 */ /* 0x000ee40000000800 */
[----:B------:R-:W-:Y:S07]  /*9e50*/  F2FP.PACK_AB R43, R176, R177 ;  /* 0x000000b1b02b723e */ /* 0x000fee00000000ff */
[C---:B------:R-:W-:Y:S01]  /*9e60*/  HMMA.16816.F32 R8, R40.reuse, R148, R8 ;  /* 0x000000942808723c */ /* 0x040fe20000001808 */
[----:B------:R-:W4:Y:S07]  /*9e70*/  MUFU.EX2 R141, R64 ;  /* 0x00000040008d7308 */ /* 0x000f2e0000000800 */
[-C--:B------:R-:W-:Y:S03]  /*9e80*/  HMMA.16816.F32 R12, R40, R150.reuse, R12 ;  /* 0x00000096280c723c */ /* 0x080fe6000000180c */
[----:B------:R5:W2:Y:S01]  /*9e90*/  MUFU.EX2 R64, R55 ;  /* 0x0000003700407308 */ /* 0x000aa20000000800 */
[----:B---3--:R-:W-:Y:S04]  /*9ea0*/  F2FP.PACK_AB R172, R140, R142 ;  /* 0x0000008e8cac723e */ /* 0x008fe800000000ff */
[C---:B------:R-:W-:Y:S08]  /*9eb0*/  HMMA.16816.F32 R16, R36.reuse, R150, R16 ;  /* 0x000000962410723c */ /* 0x040ff00000001810 */
[-C--:B-1----:R-:W-:Y:S04]  /*9ec0*/  HMMA.16816.F32 R68, R36, R152.reuse, R68 ;  /* 0x000000982444723c */ /* 0x082fe80000001844 */
[----:B----4-:R-:W-:Y:S04]  /*9ed0*/  F2FP.PACK_AB R174, R138, R141 ;  /* 0x0000008d8aae723e */ /* 0x010fe800000000ff */
[C---:B------:R-:W-:Y:S01]  /*9ee0*/  HMMA.16816.F32 R72, R40.reuse, R152, R72 ;  /* 0x000000982848723c */ /* 0x040fe20000001848 */
[----:B-----5:R-:W1:Y:S03]  /*9ef0*/  LDSM.16.MT88.4 R52, [R220+0xb800] ;  /* 0x00b80000dc34783b */ /* 0x020e660000004200 */
[----:B--2---:R-:W-:Y:S04]  /*9f00*/  F2FP.PACK_AB R173, R64, R65 ;  /* 0x0000004140ad723e */ /* 0x004fe800000000ff */
[-C--:B------:R-:W-:Y:S08]  /*9f10*/  HMMA.16816.F32 R76, R40, R154.reuse, R76 ;  /* 0x0000009a284c723c */ /* 0x080ff0000000184c */
[C---:B------:R-:W-:Y:S08]  /*9f20*/  HMMA.16816.F32 R80, R36.reuse, R154, R80 ;  /* 0x0000009a2450723c */ /* 0x040ff00000001850 */
[-C--:B------:R-:W-:Y:S08]  /*9f30*/  HMMA.16816.F32 R84, R36, R44.reuse, R84 ;  /* 0x0000002c2454723c */ /* 0x080ff00000001854 */
[C---:B------:R-:W-:Y:S08]  /*9f40*/  HMMA.16816.F32 R88, R40.reuse, R44, R88 ;  /* 0x0000002c2858723c */ /* 0x040ff00000001858 */
[-C--:B------:R-:W-:Y:S08]  /*9f50*/  HMMA.16816.F32 R92, R40, R46.reuse, R92 ;  /* 0x0000002e285c723c */ /* 0x080ff0000000185c */
[C---:B------:R-:W-:Y:S01]  /*9f60*/  HMMA.16816.F32 R96, R36.reuse, R46, R96 ;  /* 0x0000002e2460723c */ /* 0x040fe20000001860 */
[----:B------:R-:W2:Y:S07]  /*9f70*/  LDSM.16.MT88.4 R44, [R222+0xb800] ;  /* 0x00b80000de2c783b */ /* 0x000eae0000004200 */
[-C--:B------:R-:W-:Y:S08]  /*9f80*/  HMMA.16816.F32 R100, R36, R48.reuse, R100 ;  /* 0x000000302464723c */ /* 0x080ff00000001864 */
[C---:B------:R-:W-:Y:S08]  /*9f90*/  HMMA.16816.F32 R20, R40.reuse, R48, R20 ;  /* 0x000000302814723c */ /* 0x040ff00000001814 */
[-C--:B------:R-:W-:Y:S08]  /*9fa0*/  HMMA.16816.F32 R104, R40, R50.reuse, R104 ;  /* 0x000000322868723c */ /* 0x080ff00000001868 */
[C---:B------:R-:W-:Y:S01]  /*9fb0*/  HMMA.16816.F32 R32, R36.reuse, R50, R32 ;  /* 0x000000322420723c */ /* 0x040fe20000001820 */
[----:B------:R-:W3:Y:S07]  /*9fc0*/  LDSM.16.MT88.4 R48, [R222+0x9c00] ;  /* 0x009c0000de30783b */ /* 0x000eee0000004200 */
[-C--:B-1----:R-:W-:Y:S08]  /*9fd0*/  HMMA.16816.F32 R108, R36, R52.reuse, R108 ;  /* 0x00000034246c723c */ /* 0x082ff0000000186c */
[C---:B------:R-:W-:Y:S08]  /*9fe0*/  HMMA.16816.F32 R112, R40.reuse, R52, R112 ;  /* 0x000000342870723c */ /* 0x040ff00000001870 */
[-C--:B------:R-:W-:Y:S08]  /*9ff0*/  HMMA.16816.F32 R116, R40, R54.reuse, R116 ;  /* 0x000000362874723c */ /* 0x080ff00000001874 */
[C---:B------:R-:W-:Y:S01]  /*a000*/  HMMA.16816.F32 R24, R36.reuse, R54, R24 ;  /* 0x000000362418723c */ /* 0x040fe20000001818 */
[----:B------:R-:W1:Y:S07]  /*a010*/  LDSM.16.MT88.4 R52, [R220+0xac00] ;  /* 0x00ac0000dc34783b */ /* 0x000e6e0000004200 */
[-C--:B--2---:R-:W-:Y:S08]  /*a020*/  HMMA.16816.F32 R120, R36, R44.reuse, R120 ;  /* 0x0000002c2478723c */ /* 0x084ff00000001878 */
[C---:B------:R-:W-:Y:S08]  /*a030*/  HMMA.16816.F32 R124, R40.reuse, R44, R124 ;  /* 0x0000002c287c723c */ /* 0x040ff0000000187c */
[-C--:B------:R-:W-:Y:S08]  /*a040*/  HMMA.16816.F32 R128, R40, R46.reuse, R128 ;  /* 0x0000002e2880723c */ /* 0x080ff00000001880 */
[----:B------:R-:W-:Y:S07]  /*a050*/  HMMA.16816.F32 R28, R36, R46, R28 ;  /* 0x0000002e241c723c */ /* 0x000fee000000181c */
[----:B------:R-:W-:Y:S01]  /*a060*/  F2FP.PACK_AB R36, R57, R56 ;  /* 0x000000383924723e */ /* 0x000fe200000000ff */
[-C--:B------:R-:W-:Y:S01]  /*a070*/  HMMA.16816.F32 R148, R172, R156.reuse, R4 ;  /* 0x0000009cac94723c */ /* 0x080fe20000001804 */
[----:B------:R-:W2:Y:S04]  /*a080*/  LDSM.16.MT88.4 R4, [R222+0xbc00] ;  /* 0x00bc0000de04783b */ /* 0x000ea80000004200 */
[----:B------:R-:W-:Y:S02]  /*a090*/  F2FP.PACK_AB R37, R59, R58 ;  /* 0x0000003a3b25723e */ /* 0x000fe400000000ff */
[----:B------:R-:W-:Y:S02]  /*a0a0*/  F2FP.PACK_AB R38, R184, R60 ;  /* 0x0000003cb826723e */ /* 0x000fe400000000ff */
[----:B------:R-:W-:Y:S07]  /*a0b0*/  F2FP.PACK_AB R39, R185, R62 ;  /* 0x0000003eb927723e */ /* 0x000fee00000000ff */
[C---:B------:R-:W-:Y:S07]  /*a0c0*/  HMMA.16816.F32 R144, R36.reuse, R156, R8 ;  /* 0x0000009c2490723c */ /* 0x040fee0000001808 */
[----:B------:R-:W-:Y:S01]  /*a0d0*/  FFMA.FTZ R8, R132, R236, R218 ;  /* 0x000000ec84087223 */ /* 0x000fe200000100da */
[-C--:B------:R-:W-:Y:S04]  /*a0e0*/  HMMA.16816.F32 R152, R36, R158.reuse, R12 ;  /* 0x0000009e2498723c */ /* 0x080fe8000000180c */
[----:B------:R-:W-:Y:S01]  /*a0f0*/  FADD.FTZ R8, R219, R8 ;  /* 0x00000008db087221 */ /* 0x000fe20000010000 */
[----:B------:R-:W-:Y:S01]  /*a100*/  MOV R132, R137 ;  /* 0x0000008900847202 */ /* 0x000fe20000000f00 */
[----:B------:R-:W-:Y:S02]  /*a110*/  FADD.FTZ R10, R214, R2 ;  /* 0x00000002d60a7221 */ /* 0x000fe40000010000 */
[C---:B------:R-:W-:Y:S04]  /*a120*/  HMMA.16816.F32 R156, R172.reuse, R158, R16 ;  /* 0x0000009eac9c723c */ /* 0x040fe80000001810 */
[----:B------:R-:W-:Y:S02]  /*a130*/  FADD.FTZ R12, R231, R134 ;  /* 0x00000086e70c7221 */ /* 0x000fe40000010000 */
[----:B------:R-:W-:Y:S02]  /*a140*/  FADD.FTZ R11, R228, R8 ;  /* 0x00000008e40b7221 */ /* 0x000fe40000010000 */
[-C--:B---3--:R-:W-:Y:S04]  /*a150*/  HMMA.16816.F32 R68, R172, R48.reuse, R68 ;  /* 0x00000030ac44723c */ /* 0x088fe80000001844 */
        /* <DEDUP_REMOVED lines=11> */
[-C--:B-1----:R-:W-:Y:S04]  /*a210*/  HMMA.16816.F32 R84, R172, R52.reuse, R84 ;  /* 0x00000034ac54723c */ /* 0x082fe80000001854 */
        /* <DEDUP_REMOVED lines=29> */
[----:B------:R-:W-:Y:S01]  /*a3f0*/  FADD.FTZ R9, R182, R2 ;  /* 0x00000002b6097221 */ /* 0x000fe20000010000 */
[-C--:B------:R-:W-:Y:S03]  /*a400*/  HMMA.16816.F32 R116, R36, R170.reuse, R116 ;  /* 0x000000aa2474723c */ /* 0x080fe60000001874 */
[----:B------:R-:W-:Y:S02]  /*a410*/  FADD.FTZ R8, R179, R0 ;  /* 0x00000000b3087221 */ /* 0x000fe40000010000 */
[----:B------:R-:W-:Y:S02]  /*a420*/  FADD.FTZ R2, R187, R10 ;  /* 0x0000000abb027221 */ /* 0x000fe40000010000 */
[----:B------:R-:W-:Y:S01]  /*a430*/  FADD.FTZ R0, R180, R9 ;  /* 0x00000009b4007221 */ /* 0x000fe20000010000 */
[C---:B------:R-:W-:Y:S04]  /*a440*/  HMMA.16816.F32 R168, R172.reuse, R170, R24 ;  /* 0x000000aaaca8723c */ /* 0x040fe80000001818 */
[----:B------:R-:W-:Y:S04]  /*a450*/  FADD.FTZ R2, R186, R2 ;  /* 0x00000002ba027221 */ /* 0x000fe80000010000 */
[----:B------:R-:W-:Y:S01]  /*a460*/  FADD.FTZ R2, R65, R2 ;  /* 0x0000000241027221 */ /* 0x000fe20000010000 */
[-C--:B--2---:R-:W-:Y:S08]  /*a470*/  HMMA.16816.F32 R120, R172, R4.reuse, R120 ;  /* 0x00000004ac78723c */ /* 0x084ff00000001878 */
        /* <DEDUP_REMOVED lines=11> */
[----:B------:R-:W-:Y:S01]  /*a530*/  FADD.FTZ R8, R140, R4 ;  /* 0x000000048c087221 */ /* 0x000fe20000010000 */
[----:B------:R-:W-:Y:S01]  /*a540*/  MOV R140, R3 ;  /* 0x00000003008c7202 */ /* 0x000fe20000000f00 */
[----:B------:R-:W-:Y:S02]  /*a550*/  FADD.FTZ R4, R64, R2 ;  /* 0x0000000240047221 */ /* 0x000fe40000010000 */
[----:B------:R-:W-:Y:S02]  /*a560*/  FADD.FTZ R2, R57, R5 ;  /* 0x0000000539027221 */ /* 0x000fe40000010000 */
[----:B------:R-:W-:Y:S02]  /*a570*/  FADD.FTZ R0, R59, R0 ;  /* 0x000000003b007221 */ /* 0x000fe40000010000 */
[----:B------:R-:W-:Y:S02]  /*a580*/  FADD.FTZ R5, R141, R8 ;  /* 0x000000088d057221 */ /* 0x000fe40000010000 */
[----:B------:R-:W-:Y:S02]  /*a590*/  FADD.FTZ R6, R66, R4 ;  /* 0x0000000442067221 */ /* 0x000fe40000010000 */
[----:B------:R-:W-:Y:S02]  /*a5a0*/  FADD.FTZ R4, R60, R2 ;  /* 0x000000023c047221 */ /* 0x000fe40000010000 */
[----:B------:R-:W-:Y:S01]  /*a5b0*/  FADD.FTZ R2, R62, R0 ;  /* 0x000000003e027221 */ /* 0x000fe20000010000 */
[----:B------:R-:W-:Y:S01]  /*a5c0*/  IADD3 R0, R227, -0x1, RZ ;  /* 0xffffffffe3007810 */ /* 0x000fe20007ffe0ff */
[----:B------:R-:W-:Y:S01]  /*a5d0*/  FADD.FTZ R235, R138, R5 ;  /* 0x000000058aeb7221 */ /* 0x000fe20000010000 */
[----:B------:R-:W-:Y:S01]  /*a5e0*/  MOV R138, R136 ;  /* 0x00000088008a7202 */ /* 0x000fe20000000f00 */
[----:B------:R-:W-:Y:S01]  /*a5f0*/  FADD.FTZ R236, R139, R6 ;  /* 0x000000068bec7221 */ /* 0x000fe20000010000 */
[----:B------:R-:W-:Y:S01]  /*a600*/  MOV R227, R0 ;  /* 0x0000000000e37202 */ /* 0x000fe20000000f00 */
[----:B------:R-:W-:Y:S01]  /*a610*/  FADD.FTZ R237, R184, R4 ;  /* 0x00000004b8ed7221 */ /* 0x000fe20000010000 */
[----:B------:R-:W-:Y:S01]  /*a620*/  MOV R139, R135 ;  /* 0x00000087008b7202 */ /* 0x000fe20000000f00 */
[----:B------:R-:W-:Y:S01]  /*a630*/  FADD.FTZ R238, R185, R2 ;  /* 0x00000002b9ee7221 */ /* 0x000fe20000010000 */
[----:B------:R-:W-:-:S05]  /*a640*/  @P5 BRA `(.L_x_105) ;  /* 0xffffc49000005947 */ /* 0x000fca000383ffff */
.L_x_104:
[----:B------:R1:W5:Y:S01]  /*a650*/  LDL R141, [R1+0x8] ;  /* 0x00000800018d7983 */ /* 0x0003620000100800 */
[----:B------:R-:W-:Y:S01]  /*a660*/  ISETP.NE.AND P0, PT, R252, -0x1, PT ;  /* 0xfffffffffc00780c */ /* 0x000fe20003f05270 */
[----:B------:R-:W-:Y:S02]  /*a670*/  BSSY B0, `(.L_x_108) ;  /* 0x0000167000007945 */ /* 0x000fe40003800000 */
[----:B------:R-:W2:Y:S04]  /*a680*/  SHFL.BFLY PT, R2, R235, 0x2, 0x1f ;  /* 0x0c401f00eb027f89 */ /* 0x000ea800000e0000 */
[----:B------:R-:W3:Y:S04]  /*a690*/  SHFL.BFLY PT, R0, R236, 0x2, 0x1f ;  /* 0x0c401f00ec007f89 */ /* 0x000ee800000e0000 */
[----:B------:R-:W-:Y:S04]  /*a6a0*/  SHFL.BFLY PT, R5, R238, 0x2, 0x1f ;  /* 0x0c401f00ee057f89 */ /* 0x000fe800000e0000 */
[----:B------:R-:W4:Y:S04]  /*a6b0*/  SHFL.BFLY PT, R6, R237, 0x2, 0x1f ;  /* 0x0c401f00ed067f89 */ /* 0x000f2800000e0000 */
[----:B------:R-:W1:Y:S01]  /*a6c0*/  S2R R139, SR_TID.X ;  /* 0x00000000008b7919 */ /* 0x000e620000002100 */
[----:B--2---:R-:W-:-:S02]  /*a6d0*/  FADD.FTZ R2, R2, R235 ;  /* 0x000000eb02027221 */ /* 0x004fc40000010000 */
[----:B---3--:R-:W-:-:S03]  /*a6e0*/  FADD.FTZ R0, R0, R236 ;  /* 0x000000ec00007221 */ /* 0x008fc60000010000 */
[----:B------:R-:W2:Y:S04]  /*a6f0*/  SHFL.BFLY PT, R4, R2, 0x1, 0x1f ;  /* 0x0c201f0002047f89 */ /* 0x000ea800000e0000 */
[----:B------:R-:W3:Y:S01]  /*a700*/  SHFL.BFLY PT, R9, R0, 0x1, 0x1f ;  /* 0x0c201f0000097f89 */ /* 0x000ee200000e0000 */
[----:B----4-:R-:W-:Y:S01]  /*a710*/  FADD.FTZ R6, R6, R237 ;  /* 0x000000ed06067221 */ /* 0x010fe20000010000 */
[----:B-1----:R-:W-:-:S04]  /*a720*/  SHF.R.S32.HI R53, RZ, 0x1f, R139 ;  /* 0x0000001fff357819 */ /* 0x002fc8000001148b */
[----:B------:R-:W1:Y:S01]  /*a730*/  SHFL.BFLY PT, R8, R6, 0x1, 0x1f ;  /* 0x0c201f0006087f89 */ /* 0x000e6200000e0000 */
[CC--:B------:R-:W-:Y:S02]  /*a740*/  LEA.HI R52, R53.reuse, R139.reuse, RZ, 0x2 ;  /* 0x0000008b35347211 */ /* 0x0c0fe400078f10ff */
[----:B------:R-:W-:-:S04]  /*a750*/  LEA.HI R53, R53, R139, RZ, 0x5 ;  /* 0x0000008b35357211 */ /* 0x000fc800078f28ff */
[----:B------:R-:W-:Y:S01]  /*a760*/  SHF.R.S32.HI R10, RZ, 0x5, R53 ;  /* 0x00000005ff0a7819 */ /* 0x000fe20000011435 */
[----:B--2---:R-:W-:Y:S02]  /*a770*/  FADD.FTZ R50, R2, R4 ;  /* 0x0000000402327221 */ /* 0x004fe40000010000 */
[----:B------:R-:W-:Y:S02]  /*a780*/  FADD.FTZ R2, R5, R238 ;  /* 0x000000ee05027221 */ /* 0x000fe40000010000 */
[----:B---3--:R-:W-:Y:S01]  /*a790*/  FADD.FTZ R49, R0, R9 ;  /* 0x0000000900317221 */ /* 0x008fe20000010000 */
[----:B------:R-:W-:Y:S01]  /*a7a0*/  FSETP.NE.FTZ.AND P6, PT, R50, RZ, PT ;  /* 0x000000ff3200720b */ /* 0x000fe20003fd5000 */
[----:B------:R-:W-:Y:S01]  /*a7b0*/  @P0 IMAD.WIDE.U32 R4, R252, c[0x0][0x1e8], RZ ;  /* 0x00007a00fc040a25 */ /* 0x000fe200078e00ff */
[----:B------:R-:W2:Y:S01]  /*a7c0*/  SHFL.BFLY PT, R7, R2, 0x1, 0x1f ;  /* 0x0c201f0002077f89 */ /* 0x000ea200000e0000 */
[----:B------:R-:W-:Y:S02]  /*a7d0*/  MOV R0, 0x3f800000 ;  /* 0x3f80000000007802 */ /* 0x000fe40000000f00 */
[----:B------:R-:W-:Y:S01]  /*a7e0*/  LOP3.LUT R9, R52, 0xfffffffc, RZ, 0xc0, !PT ;  /* 0xfffffffc34097812 */ /* 0x000fe200078ec0ff */
[----:B------:R-:W-:Y:S01]  /*a7f0*/  @P0 IMAD R138, R252, c[0x0][0x1ec], R5 ;  /* 0x00007b00fc8a0a24 */ /* 0x000fe200078e0205 */
[----:B------:R-:W-:Y:S01]  /*a800*/  FSETP.NE.FTZ.AND P5, PT, R49, RZ, PT ;  /* 0x000000ff3100720b */ /* 0x000fe20003fb5000 */
[----:B-1----:R-:W-:Y:S01]  /*a810*/  FADD.FTZ R132, R6, R8 ;  /* 0x0000000806847221 */ /* 0x002fe20000010000 */
[----:B------:R-:W-:-:S02]  /*a820*/  IADD3 R5, -R9, R139, RZ ;  /* 0x0000008b09057210 */ /* 0x000fc40007ffe1ff */
[----:B------:R-:W-:Y:S02]  /*a830*/  @P0 MOV R134, R4 ;  /* 0x0000000400860202 */ /* 0x000fe40000000f00 */
[----:B------:R-:W1:Y:S01]  /*a840*/  @P6 MUFU.RCP R0, R50 ;  /* 0x0000003200006308 */ /* 0x000e620000001000 */
[----:B------:R-:W-:Y:S02]  /*a850*/  FSETP.NE.FTZ.AND P4, PT, R132, RZ, PT ;  /* 0x000000ff8400720b */ /* 0x000fe40003f95000 */
[----:B------:R-:W-:Y:S02]  /*a860*/  LEA R51, R10, R5, 0x8 ;  /* 0x000000050a337211 */ /* 0x000fe400078e40ff */
[----:B------:R-:W-:-:S06]  /*a870*/  MOV R4, 0x3f800000 ;  /* 0x3f80000000047802 */ /* 0x000fcc0000000f00 */
[----:B------:R-:W-:Y:S01]  /*a880*/  @P5 MUFU.RCP R4, R49 ;  /* 0x0000003100045308 */ /* 0x000fe20000001000 */
[----:B--2---:R-:W-:Y:S01]  /*a890*/  FADD.FTZ R133, R2, R7 ;  /* 0x0000000702857221 */ /* 0x004fe20000010000 */
[----:B------:R-:W-:Y:S01]  /*a8a0*/  MOV R2, 0x3f800000 ;  /* 0x3f80000000027802 */ /* 0x000fe20000000f00 */
[----:B-1----:R-:W-:-:S03]  /*a8b0*/  FMUL.FTZ R148, R0, R148 ;  /* 0x0000009400947220 */ /* 0x002fc60000410000 */
[----:B------:R-:W-:Y:S01]  /*a8c0*/  FSETP.NE.FTZ.AND P3, PT, R133, RZ, PT ;  /* 0x000000ff8500720b */ /* 0x000fe20003f75000 */
[C---:B------:R-:W-:Y:S01]  /*a8d0*/  FMUL.FTZ R47, R0.reuse, R149 ;  /* 0x00000095002f7220 */ /* 0x040fe20000410000 */
[----:B------:R-:W1:Y:S01]  /*a8e0*/  @P4 MUFU.RCP R2, R132 ;  /* 0x0000008400024308 */ /* 0x000e620000001000 */
        /* <DEDUP_REMOVED lines=9> */
[C---:B------:R-:W-:Y:S01]  /*a980*/  FMUL.FTZ R84, R0.reuse, R84 ;  /* 0x0000005400547220 */ /* 0x040fe20000410000 */
[----:B------:R-:W2:Y:S01]  /*a990*/  S2R R68, SR_CTAID.Y ;  /* 0x0000000000447919 */ /* 0x000ea20000002600 */
        /* <DEDUP_REMOVED lines=22> */
[----:B------:R-:W-:Y:S01]  /*ab00*/  MOV R0, 0x3f800000 ;  /* 0x3f80000000007802 */ /* 0x000fe20000000f00 */
[C---:B-1----:R-:W-:Y:S01]  /*ab10*/  FMUL.FTZ R144, R2.reuse, R144 ;  /* 0x0000009002907220 */ /* 0x042fe20000410000 */
        /* <DEDUP_REMOVED lines=82> */
[----:B------:R-:W-:Y:S01]  /*b040*/  FMUL.FTZ R70, R4, R70 ;  /* 0x0000004604467220 */ /* 0x000fe20000410000 */
[----:B------:R-:W-:Y:S01]  /*b050*/  F2FP.PACK_AB R46, R46, R150 ;  /* 0x000000962e2e723e */ /* 0x000fe200000000ff */
[----:B------:R-:W-:Y:S01]  /*b060*/  FMUL.FTZ R42, R4, R71 ;  /* 0x00000047042a7220 */ /* 0x000fe20000410000 */
[----:B------:R-:W-:Y:S01]  /*b070*/  IADD3 R2, R0, -R2, RZ ;  /* 0x8000000200027210 */ /* 0x000fe20007ffe0ff */
[----:B------:R-:W-:Y:S01]  /*b080*/  FMUL.FTZ R82, R4, R82 ;  /* 0x0000005204527220 */ /* 0x000fe20000410000 */
[----:B------:R-:W-:Y:S01]  /*b090*/  F2FP.PACK_AB R44, R44, R158 ;  /* 0x0000009e2c2c723e */ /* 0x000fe200000000ff */
[----:B------:R-:W-:Y:S01]  /*b0a0*/  FMUL.FTZ R38, R4, R83 ;  /* 0x0000005304267220 */ /* 0x000fe20000410000 */
[----:B------:R-:W-:Y:S01]  /*b0b0*/  LEA.HI R0, R2, R2, RZ, 0x1 ;  /* 0x0000000202007211 */ /* 0x000fe200078f08ff */
[----:B------:R-:W-:Y:S01]  /*b0c0*/  FMUL.FTZ R86, R4, R86 ;  /* 0x0000005604567220 */ /* 0x000fe20000410000 */
[----:B------:R-:W-:Y:S01]  /*b0d0*/  F2FP.PACK_AB R42, R42, R70 ;  /* 0x000000462a2a723e */ /* 0x000fe200000000ff */
[C---:B------:R-:W-:Y:S01]  /*b0e0*/  FMUL.FTZ R35, R4.reuse, R87 ;  /* 0x0000005704237220 */ /* 0x040fe20000410000 */
[----:B------:R-:W-:Y:S01]  /*b0f0*/  SHF.R.S32.HI R5, RZ, 0x1, R0 ;  /* 0x00000001ff057819 */ /* 0x000fe20000011400 */
[----:B------:R-:W-:Y:S01]  /*b100*/  FMUL.FTZ R98, R4, R98 ;  /* 0x0000006204627220 */ /* 0x000fe20000410000 */
[----:B------:R-:W-:Y:S01]  /*b110*/  LOP3.LUT R0, R0, 0x3fffffe, RZ, 0xc0, !PT ;  /* 0x03fffffe00007812 */ /* 0x000fe200078ec0ff */
[----:B------:R-:W-:Y:S01]  /*b120*/  FMUL.FTZ R32, R4, R99 ;  /* 0x0000006304207220 */ /* 0x000fe20000410000 */
[----:B------:R-:W-:Y:S01]  /*b130*/  F2FP.PACK_AB R38, R38, R82 ;  /* 0x000000522626723e */ /* 0x000fe200000000ff */
[----:B------:R-:W-:Y:S01]  /*b140*/  FMUL.FTZ R102, R4, R102 ;  /* 0x0000006604667220 */ /* 0x000fe20000410000 */
[----:B------:R-:W-:Y:S01]  /*b150*/  IADD3 R0, R2, -R0, RZ ;  /* 0x8000000002007210 */ /* 0x000fe20007ffe0ff */
[C---:B------:R-:W-:Y:S01]  /*b160*/  FMUL.FTZ R28, R4.reuse, R103 ;  /* 0x00000067041c7220 */ /* 0x040fe20000410000 */
[----:B------:R-:W-:Y:S01]  /*b170*/  F2FP.PACK_AB R35, R35, R86 ;  /* 0x000000562323723e */ /* 0x000fe200000000ff */
[----:B------:R-:W-:Y:S01]  /*b180*/  FMUL.FTZ R166, R4, R166 ;  /* 0x000000a604a67220 */ /* 0x000fe20000410000 */
[----:B------:R-:W-:Y:S01]  /*b190*/  LEA R0, R0, R51, 0x4 ;  /* 0x0000003300007211 */ /* 0x000fe200078e20ff */
[----:B------:R-:W-:Y:S01]  /*b1a0*/  FMUL.FTZ R24, R4, R167 ;  /* 0x000000a704187220 */ /* 0x000fe20000410000 */
[----:B------:R-:W-:Y:S01]  /*b1b0*/  F2FP.PACK_AB R32, R32, R98 ;  /* 0x000000622020723e */ /* 0x000fe200000000ff */
[----:B------:R-:W-:Y:S01]  /*b1c0*/  FMUL.FTZ R110, R4, R110 ;  /* 0x0000006e046e7220 */ /* 0x000fe20000410000 */
[----:B------:R-:W-:Y:S01]  /*b1d0*/  F2FP.PACK_AB R28, R28, R102 ;  /* 0x000000661c1c723e */ /* 0x000fe200000000ff */
        /* <DEDUP_REMOVED lines=10> */
[----:B------:R-:W-:Y:S02]  /*b280*/  SHF.L.U32 R4, R5, 0x6, RZ ;  /* 0x0000000605047819 */ /* 0x000fe400000006ff */
[----:B------:R-:W-:-:S02]  /*b290*/  F2FP.PACK_AB R12, R12, R122 ;  /* 0x0000007a0c0c723e */ /* 0x000fc400000000ff */
[----:B------:R-:W-:Y:S02]  /*b2a0*/  LOP3.LUT R2, R4, 0xc0, RZ, 0xc0, !PT ;  /* 0x000000c004027812 */ /* 0x000fe400078ec0ff */
[----:B------:R-:W-:Y:S02]  /*b2b0*/  LOP3.LUT R4, R5, 0x1, RZ, 0xc0, !PT ;  /* 0x0000000105047812 */ /* 0x000fe400078ec0ff */
[----:B------:R-:W-:Y:S02]  /*b2c0*/  LEA.HI R2, R2, R2, RZ, 0x1d ;  /* 0x0000000202027211 */ /* 0x000fe400078fe8ff */
[----:B------:R-:W-:Y:S02]  /*b2d0*/  ISETP.NE.U32.AND P1, PT, R4, 0x1, PT ;  /* 0x000000010400780c */ /* 0x000fe40003f25070 */
[----:B------:R-:W-:Y:S02]  /*b2e0*/  LEA R0, R0, R2, 0x1 ;  /* 0x0000000200007211 */ /* 0x000fe400078e08ff */
[----:B------:R-:W-:-:S02]  /*b2f0*/  MOV R4, 0x20 ;  /* 0x0000002000047802 */ /* 0x000fc40000000f00 */
[----:B------:R-:W-:Y:S02]  /*b300*/  SHF.L.U32 R0, R0, 0x1, RZ ;  /* 0x0000000100007819 */ /* 0x000fe400000006ff */
[----:B------:R-:W-:Y:S02]  /*b310*/  F2FP.PACK_AB R8, R8, R174 ;  /* 0x000000ae0808723e */ /* 0x000fe400000000ff */
[C---:B------:R-:W-:Y:S01]  /*b320*/  IADD3 R2, R0.reuse, -0x10, RZ ;  /* 0xfffffff000027810 */ /* 0x040fe20007ffe0ff */
[----:B------:R-:W-:Y:S02]  /*b330*/  STS [R0], R47 ;  /* 0x0000002f00007388 */ /* 0x000fe40000000800 */
[----:B------:R-:W-:Y:S02]  /*b340*/  @P1 IADD3 R2, R0, 0x10, RZ ;  /* 0x0000001000021810 */ /* 0x000fe40007ffe0ff */
[----:B------:R-:W-:Y:S01]  /*b350*/  LOP3.LUT P1, RZ, R5, 0x2, RZ, 0xc0, !PT ;  /* 0x0000000205ff7812 */ /* 0x000fe2000782c0ff */
[----:B------:R-:W-:Y:S03]  /*b360*/  STS [R0+0x200], R46 ;  /* 0x0002002e00007388 */ /* 0x000fe60000000800 */
[----:B------:R-:W-:Y:S01]  /*b370*/  SEL R4, R4, 0xffffffe0, !P1 ;  /* 0xffffffe004047807 */ /* 0x000fe20004800000 */
[----:B------:R1:W-:Y:S03]  /*b380*/  STS [R2], R40 ;  /* 0x0000002802007388 */ /* 0x0003e60000000800 */
[----:B------:R-:W-:Y:S01]  /*b390*/  IADD3 R5, R0, R4, RZ ;  /* 0x0000000400057210 */ /* 0x000fe20007ffe0ff */
[----:B------:R-:W-:Y:S01]  /*b3a0*/  STS [R2+0x200], R44 ;  /* 0x0002002c02007388 */ /* 0x000fe20000000800 */
[----:B------:R-:W-:-:S03]  /*b3b0*/  IADD3 R4, R4, R2, RZ ;  /* 0x0000000204047210 */ /* 0x000fc60007ffe0ff */
[----:B------:R-:W-:Y:S04]  /*b3c0*/  STS [R0+0x1000], R48 ;  /* 0x0010003000007388 */ /* 0x000fe80000000800 */
[----:B------:R-:W-:Y:S04]  /*b3d0*/  STS [R0+0x1200], R146 ;  /* 0x0012009200007388 */ /* 0x000fe80000000800 */
[----:B------:R-:W-:Y:S04]  /*b3e0*/  STS [R2+0x1000], R45 ;  /* 0x0010002d02007388 */ /* 0x000fe80000000800 */
[----:B------:R-:W-:Y:S04]  /*b3f0*/  STS [R2+0x1200], R154 ;  /* 0x0012009a02007388 */ /* 0x000fe80000000800 */
[----:B------:R-:W-:Y:S01]  /*b400*/  STS [R5], R43 ;  /* 0x0000002b05007388 */ /* 0x000fe20000000800 */
[----:B-1----:R-:W1:Y:S03]  /*b410*/  LDC.U8 R40, c[0x0][0x329] ;  /* 0x0000ca40ff287b82 */ /* 0x002e660000000000 */
[----:B------:R-:W-:Y:S04]  /*b420*/  STS [R5+0x200], R42 ;  /* 0x0002002a05007388 */ /* 0x000fe80000000800 */
[----:B------:R-:W-:Y:S04]  /*b430*/  STS [R4], R39 ;  /* 0x0000002704007388 */ /* 0x000fe80000000800 */
        /* <DEDUP_REMOVED lines=25> */
[----:B------:R3:W-:Y:S01]  /*b5d0*/  STS [R2+0x4000], R17 ;  /* 0x0040001102007388 */ /* 0x0007e20000000800 */
[----:B-1----:R-:W-:-:S03]  /*b5e0*/  ISETP.NE.AND P2, PT, R31, RZ, PT ;  /* 0x000000ff1f00720c */ /* 0x002fc60003f45270 */
[----:B------:R1:W-:Y:S04]  /*b5f0*/  STS [R2+0x4200], R16 ;  /* 0x0042001002007388 */ /* 0x0003e80000000800 */
[----:B------:R-:W-:Y:S04]  /*b600*/  STS [R0+0x5000], R19 ;  /* 0x0050001300007388 */ /* 0x000fe80000000800 */
[----:B------:R4:W-:Y:S04]  /*b610*/  STS [R0+0x5200], R18 ;  /* 0x0052001200007388 */ /* 0x0009e80000000800 */
[----:B------:R2:W-:Y:S04]  /*b620*/  STS [R2+0x5000], R15 ;  /* 0x0050000f02007388 */ /* 0x0005e80000000800 */
[----:B------:R2:W-:Y:S04]  /*b630*/  STS [R2+0x5200], R14 ;  /* 0x0052000e02007388 */ /* 0x0005e80000000800 */
[----:B------:R2:W-:Y:S01]  /*b640*/  STS [R5+0x4000], R13 ;  /* 0x0040000d05007388 */ /* 0x0005e20000000800 */
[----:B---3--:R-:W-:-:S03]  /*b650*/  MOV R17, 0x7f800000 ;  /* 0x7f80000000117802 */ /* 0x008fc60000000f00 */
[----:B------:R-:W-:Y:S01]  /*b660*/  STS [R5+0x4200], R12 ;  /* 0x0042000c05007388 */ /* 0x000fe20000000800 */
[----:B-1----:R-:W-:-:S03]  /*b670*/  MOV R16, 0x7f800000 ;  /* 0x7f80000000107802 */ /* 0x002fc60000000f00 */
[----:B------:R1:W-:Y:S04]  /*b680*/  STS [R4+0x4000], R9 ;  /* 0x0040000904007388 */ /* 0x0003e80000000800 */
[----:B------:R3:W-:Y:S01]  /*b690*/  STS [R4+0x4200], R8 ;  /* 0x0042000804007388 */ /* 0x0007e20000000800 */
[----:B----4-:R-:W-:-:S03]  /*b6a0*/  @P1 MOV R0, c[0x0][0x210] ;  /* 0x0000840000001a02 */ /* 0x010fc60000000f00 */
[----:B------:R-:W-:Y:S01]  /*b6b0*/  STS [R5+0x5000], R11 ;  /* 0x0050000b05007388 */ /* 0x000fe20000000800 */
[----:B--2---:R-:W-:-:S03]  /*b6c0*/  MOV R15, 0x7f800000 ;  /* 0x7f800000000f7802 */ /* 0x004fc60000000f00 */
[----:B------:R2:W-:Y:S01]  /*b6d0*/  STS [R5+0x5200], R10 ;  /* 0x0052000a05007388 */ /* 0x0005e20000000800 */
[----:B------:R-:W-:-:S03]  /*b6e0*/  LOP3.LUT R2, R53, 0xffffffe0, RZ, 0xc0, !PT ;  /* 0xffffffe035027812 */ /* 0x000fc600078ec0ff */
[----:B------:R-:W-:Y:S01]  /*b6f0*/  STS [R4+0x5000], R7 ;  /* 0x0050000704007388 */ /* 0x000fe20000000800 */
[----:B------:R-:W-:Y:S03]  /*b700*/  @P5 MUFU.LG2 R13, R49 ;  /* 0x00000031000d5308 */ /* 0x000fe60000000c00 */
[----:B------:R4:W-:Y:S04]  /*b710*/  STS [R4+0x5200], R6 ;  /* 0x0052000604007388 */ /* 0x0009e80000000800 */
[----:B------:R-:W-:Y:S01]  /*b720*/  BAR.SYNC.DEFER_BLOCKING 0x0 ;  /* 0x0000000000007b1d */ /* 0x000fe20000010000 */
[----:B-1----:R-:W-:Y:S01]  /*b730*/  @P1 IMAD R9, R0, c[0x0][0x214], RZ ;  /* 0x0000850000091a24 */ /* 0x002fe200078e02ff */
[----:B------:R-:W-:-:S02]  /*b740*/  @!P1 MOV R0, c[0x0][0x214] ;  /* 0x0000850000009a02 */ /* 0x000fc40000000f00 */
[----:B---3--:R-:W-:Y:S02]  /*b750*/  IADD3 R8, -R2, R139, RZ ;  /* 0x0000008b02087210 */ /* 0x008fe40007ffe1ff */
[----:B------:R-:W1:Y:S01]  /*b760*/  S2R R14, SR_CTAID.X ;  /* 0x00000000000e7919 */ /* 0x000e620000002500 */
[----:B------:R-:W-:Y:S01]  /*b770*/  @!P1 SEL R9, R0, c[0x0][0x234], !P2 ;  /* 0x00008d0000099a07 */ /* 0x000fe20005000000 */
[----:B------:R-:W-:Y:S01]  /*b780*/  @P4 MUFU.LG2 R12, R132 ;  /* 0x00000084000c4308 */ /* 0x000fe20000000c00 */
[----:B------:R-:W-:Y:S01]  /*b790*/  ISETP.NE.OR P2, PT, R40, RZ, !P2 ;  /* 0x000000ff2800720c */ /* 0x000fe20005745670 */
[----:B------:R-:W3:Y:S01]  /*b7a0*/  S2R R18, SR_CTAID.Z ;  /* 0x0000000000127919 */ /* 0x000ee20000002700 */
[----:B------:R-:W-:-:S05]  /*b7b0*/  @!P0 SHF.R.S32.HI R0, RZ, 0x1f, R68 ;  /* 0x0000001fff008819 */ /* 0x000fca0000011444 */
[----:B--2---:R-:W2:Y:S01]  /*b7c0*/  @P6 MUFU.LG2 R10, R50 ;  /* 0x00000032000a6308 */ /* 0x004ea20000000c00 */
[----:B----4-:R-:W-:Y:S01]  /*b7d0*/  @!P0 IMAD R4, R0, c[0x0][0x1e0], RZ ;  /* 0x0000780000048a24 */ /* 0x010fe200078e02ff */
[----:B------:R-:W-:Y:S01]  /*b7e0*/  @P1 MOV R0, 0x1 ;  /* 0x0000000100001802 */ /* 0x000fe20000000f00 */
[C---:B------:R-:W-:Y:S01]  /*b7f0*/  @!P0 IMAD.WIDE.U32 R6, R68.reuse, c[0x0][0x1e0], RZ ;  /* 0x0000780044068a25 */ /* 0x040fe200078e00ff */
[----:B------:R4:W4:Y:S04]  /*b800*/  LDS.128 R28, [R226] ;  /* 0x00000000e21c7984 */ /* 0x0009280000000c00 */
[----:B------:R-:W1:Y:S01]  /*b810*/  @P3 MUFU.LG2 R11, R133 ;  /* 0x00000085000b3308 */ /* 0x000e620000000c00 */
[----:B------:R-:W-:Y:S01]  /*b820*/  @!P2 IMAD R5, R68, c[0x0][0x214], RZ ;  /* 0x000085004405aa24 */ /* 0x000fe200078e02ff */
[----:B------:R3:W4:Y:S01]  /*b830*/  LDS.128 R40, [R226+0x800] ;  /* 0x00080000e2287984 */ /* 0x0007220000000c00 */
[----:B------:R-:W-:Y:S01]  /*b840*/  @!P1 IMAD R0, R9, c[0x0][0x1c0], RZ ;  /* 0x0000700009009a24 */ /* 0x000fe200078e02ff */
[----:B------:R-:W-:Y:S01]  /*b850*/  @!P0 MOV R134, R6 ;  /* 0x0000000600868202 */ /* 0x000fe20000000f00 */
[C---:B------:R-:W-:Y:S01]  /*b860*/  @!P0 IMAD R4, R68.reuse, c[0x0][0x1e4], R4 ;  /* 0x0000790044048a24 */ /* 0x040fe200078e0204 */
[----:B------:R4:W4:Y:S01]  /*b870*/  LDS.128 R52, [R226+0x1000] ;  /* 0x00100000e2347984 */ /* 0x0009220000000c00 */
[----:B------:R-:W-:Y:S01]  /*b880*/  IMAD R0, R68, R0, RZ ;  /* 0x0000000044007224 */ /* 0x000fe200078e02ff */
[----:B------:R-:W-:-:S02]  /*b890*/  @P1 MOV R6, c[0x0][0x210] ;  /* 0x0000840000061a02 */ /* 0x000fc40000000f00 */
[----:B------:R4:W4:Y:S01]  /*b8a0*/  LDS.128 R64, [R226+0x1800] ;  /* 0x00180000e2407984 */ /* 0x0009220000000c00 */
[----:B------:R-:W-:Y:S02]  /*b8b0*/  @!P2 SEL R2, R5, R252, !P0 ;  /* 0x000000fc0502a207 */ /* 0x000fe40004000000 */
[----:B------:R-:W-:Y:S01]  /*b8c0*/  @!P1 MOV R6, 0x1 ;  /* 0x0000000100069802 */ /* 0x000fe20000000f00 */
[----:B------:R4:W4:Y:S01]  /*b8d0*/  LDS.128 R24, [R226+0x2000] ;  /* 0x00200000e2187984 */ /* 0x0009220000000c00 */
[----:B------:R-:W-:Y:S01]  /*b8e0*/  @!P0 IADD3 R138, R7, R4, RZ ;  /* 0x00000004078a8210 */ /* 0x000fe20007ffe0ff */
[----:B--2---:R-:W-:Y:S01]  /*b8f0*/  @P6 FMUL.FTZ R7, R10, 0.69314718246459960938 ;  /* 0x3f3172180a076820 */ /* 0x004fe20000410000 */
[----:B------:R-:W-:Y:S01]  /*b900*/  CS2R R4, SRZ ;  /* 0x0000000000047805 */ /* 0x000fe2000001ff00 */
[----:B------:R2:W2:Y:S01]  /*b910*/  LDS.128 R36, [R226+0x2800] ;  /* 0x00280000e2247984 */ /* 0x0004a20000000c00 */
[----:B------:R-:W-:Y:S01]  /*b920*/  @!P2 SHF.R.S32.HI R5, RZ, 0x1f, R2 ;  /* 0x0000001fff05a819 */ /* 0x000fe20000011402 */
[----:B------:R-:W-:Y:S01]  /*b930*/  @P6 FFMA.FTZ R17, R137, c[0x0][0x238], R7 ;  /* 0x00008e0089116a23 */ /* 0x000fe20000010007 */
[----:B------:R-:W-:Y:S01]  /*b940*/  SEL R0, R0, RZ, P2 ;  /* 0x000000ff00007207 */ /* 0x000fe20001000000 */
[----:B------:R2:W2:Y:S01]  /*b950*/  LDS.128 R48, [R226+0x3000] ;  /* 0x00300000e2307984 */ /* 0x0004a20000000c00 */
[----:B------:R-:W-:Y:S01]  /*b960*/  @!P2 MOV R4, R2 ;  /* 0x000000020004a202 */ /* 0x000fe20000000f00 */
[----:B-1----:R-:W-:Y:S01]  /*b970*/  IMAD R2, R14, R6, RZ ;  /* 0x000000060e027224 */ /* 0x002fe200078e02ff */
[----:B------:R-:W-:Y:S01]  /*b980*/  LOP3.LUT P0, RZ, R8, 0x3, RZ, 0xc0, !PT ;  /* 0x0000000308ff7812 */ /* 0x000fe2000780c0ff */
[----:B------:R1:W1:Y:S01]  /*b990*/  LDS.128 R60, [R226+0x3800] ;  /* 0x00380000e23c7984 */ /* 0x0002620000000c00 */
[----:B---3--:R-:W-:Y:S01]  /*b9a0*/  IMAD R0, R18, R9, R0 ;  /* 0x0000000912007224 */ /* 0x008fe200078e0200 */
[----:B------:R-:W-:Y:S01]  /*b9b0*/  MOV R14, 0x7f800000 ;  /* 0x7f800000000e7802 */ /* 0x000fe20000000f00 */
[----:B------:R-:W-:Y:S01]  /*b9c0*/  @P5 FMUL.FTZ R10, R13, 0.69314718246459960938 ;  /* 0x3f3172180d0a5820 */ /* 0x000fe20000410000 */
[----:B------:R3:W1:Y:S01]  /*b9d0*/  LDS.128 R20, [R226+0x4000] ;  /* 0x00400000e2147984 */ /* 0x0006620000000c00 */
[----:B------:R-:W-:Y:S01]  /*b9e0*/  SHF.L.U32 R2, R2, 0x7, RZ ;  /* 0x0000000702027819 */ /* 0x000fe200000006ff */
[----:B------:R-:W-:-:S02]  /*b9f0*/  @P4 FMUL.FTZ R9, R12, 0.69314718246459960938 ;  /* 0x3f3172180c094820 */ /* 0x000fc40000410000 */
[----:B------:R3:W1:Y:S01]  /*ba00*/  LDS.128 R32, [R226+0x4800] ;  /* 0x00480000e2207984 */ /* 0x0006620000000c00 */
[----:B------:R-:W-:Y:S01]  /*ba10*/  IADD3 R7, P2, P1, R2, R4, R0 ;  /* 0x0000000402077210 */ /* 0x000fe2000795e000 */
[----:B------:R-:W-:Y:S01]  /*ba20*/  @P3 FMUL.FTZ R8, R11, 0.69314718246459960938 ;  /* 0x3f3172180b083820 */ /* 0x000fe20000410000 */
[----:B------:R-:W-:Y:S01]  /*ba30*/  SHF.R.S32.HI R4, RZ, 0x1f, R2 ;  /* 0x0000001fff047819 */ /* 0x000fe20000011402 */
[----:B------:R3:W1:Y:S01]  /*ba40*/  LDS.128 R44, [R226+0x5000] ;  /* 0x00500000e22c7984 */ /* 0x0006620000000c00 */
[----:B------:R-:W-:Y:S01]  /*ba50*/  SHF.R.S32.HI R2, RZ, 0x1f, R0 ;  /* 0x0000001fff027819 */ /* 0x000fe20000011400 */
[----:B------:R-:W-:Y:S02]  /*ba60*/  @P5 FFMA.FTZ R16, R136, c[0x0][0x238], R10 ;  /* 0x00008e0088105a23 */ /* 0x000fe4000001000a */
[----:B------:R3:W1:Y:S01]  /*ba70*/  LDS.128 R56, [R226+0x5800] ;  /* 0x00580000e2387984 */ /* 0x0006620000000c00 */
[----:B------:R-:W-:Y:S01]  /*ba80*/  @P4 FFMA.FTZ R14, R135, c[0x0][0x238], R9 ;  /* 0x00008e00870e4a23 */ /* 0x000fe20000010009 */
[----:B------:R-:W-:Y:S01]  /*ba90*/  IADD3.X R2, R4, R5, R2, P2, P1 ;  /* 0x0000000504027210 */ /* 0x000fe200017e2402 */
[----:B------:R-:W-:Y:S01]  /*baa0*/  @P3 FFMA.FTZ R15, R3, c[0x0][0x238], R8 ;  /* 0x00008e00030f3a23 */ /* 0x000fe20000010008 */
[----:B------:R-:W-:Y:S05]  /*bab0*/  @P0 BRA `(.L_x_109) ;  /* 0x0000022000000947 */ /* 0x000fea0003800000 */
[----:B---3--:R-:W3:Y:S04]  /*bac0*/  LDL.LU R143, [R1+0x10] ;  /* 0x00001000018f7983 */ /* 0x008ee80000300800 */
[----:B------:R-:W3:Y:S02]  /*bad0*/  LDL.LU R142, [R1+0x1c] ;  /* 0x00001c00018e7983 */ /* 0x000ee40000300800 */
[----:B---3--:R-:W-:-:S05]  /*bae0*/  IMAD R0, R142, 0x10, R143 ;  /* 0x000000108e007824 */ /* 0x008fca00078e028f */
[CC--:B-----5:R-:W-:Y:S02]  /*baf0*/  ISETP.GE.AND P6, PT, R0.reuse, R141.reuse, PT ;  /* 0x0000008d0000720c */ /* 0x0e0fe40003fc6270 */
[C---:B------:R-:W-:Y:S02]  /*bb00*/  IADD3 R4, R0.reuse, 0x8, RZ ;  /* 0x0000000800047810 */ /* 0x040fe40007ffe0ff */
[----:B------:R-:W-:Y:S02]  /*bb10*/  IADD3 R3, R0, 0x40, RZ ;  /* 0x0000004000037810 */ /* 0x000fe40007ffe0ff */
[-C--:B------:R-:W-:Y:S02]  /*bb20*/  ISETP.GE.AND P5, PT, R4, R141.reuse, PT ;  /* 0x0000008d0400720c */ /* 0x080fe40003fa6270 */
[----:B------:R-:W-:Y:S02]  /*bb30*/  IADD3 R5, R0, 0x48, RZ ;  /* 0x0000004800057810 */ /* 0x000fe40007ffe0ff */
[----:B------:R-:W-:-:S02]  /*bb40*/  ISETP.GE.AND P4, PT, R3, R141, PT ;  /* 0x0000008d0300720c */ /* 0x000fc40003f86270 */
[----:B------:R-:W-:Y:S01]  /*bb50*/  ISETP.GE.AND P3, PT, R5, R141, PT ;  /* 0x0000008d0500720c */ /* 0x000fe20003f66270 */
[----:B------:R-:W-:-:S05]  /*bb60*/  @!P6 IMAD R0, R0, R6, RZ ;  /* 0x000000060000e224 */ /* 0x000fca00078e02ff */
[----:B------:R-:W-:Y:S01]  /*bb70*/  @!P6 IADD3 R9, P0, R0, R7, RZ ;  /* 0x000000070009e210 */ /* 0x000fe20007f1e0ff */
[----:B------:R-:W-:-:S03]  /*bb80*/  @!P5 IMAD R4, R4, R6, RZ ;  /* 0x000000060404d224 */ /* 0x000fc600078e02ff */
[----:B------:R-:W-:Y:S01]  /*bb90*/  @!P6 LEA.HI.X.SX32 R10, R0, R2, 0x1, P0 ;  /* 0x00000002000ae211 */ /* 0x000fe200000f0eff */
[-C--:B------:R-:W-:Y:S01]  /*bba0*/  @!P4 IMAD R11, R3, R6.reuse, RZ ;  /* 0x00000006030bc224 */ /* 0x080fe200078e02ff */
[CC--:B------:R-:W-:Y:S01]  /*bbb0*/  @!P5 IADD3 R0, P2, R4.reuse, R7.reuse, RZ ;  /* 0x000000070400d210 */ /* 0x0c0fe20007f5e0ff */
[----:B------:R-:W-:Y:S01]  /*bbc0*/  @!P3 IMAD R3, R5, R6, RZ ;  /* 0x000000060503b224 */ /* 0x000fe200078e02ff */
[C---:B------:R-:W-:Y:S02]  /*bbd0*/  @!P6 LEA R8, P0, R9.reuse, c[0x0][0x200], 0x2 ;  /* 0x000080000908ea11 */ /* 0x040fe400078010ff */
[----:B------:R-:W-:Y:S02]  /*bbe0*/  @!P5 LEA.HI.X.SX32 R4, R4, R2, 0x1, P2 ;  /* 0x000000020404d211 */ /* 0x000fe400010f0eff */
[----:B------:R-:W-:Y:S02]  /*bbf0*/  @!P6 LEA.HI.X R9, R9, c[0x0][0x204], R10, 0x2, P0 ;  /* 0x000081000909ea11 */ /* 0x000fe400000f140a */
[----:B------:R-:W-:-:S02]  /*bc00*/  @!P4 IADD3 R5, P1, R11, R7, RZ ;  /* 0x000000070b05c210 */ /* 0x000fc40007f3e0ff */
[C---:B------:R-:W-:Y:S01]  /*bc10*/  @!P5 LEA R6, P2, R0.reuse, c[0x0][0x200], 0x2 ;  /* 0x000080000006da11 */ /* 0x040fe200078410ff */
[----:B------:R3:W-:Y:S01]  /*bc20*/  @!P6 STG.E [R8.64], R17 ;  /* 0x000000110800e986 */ /* 0x0007e2000c10190a */
[----:B------:R-:W-:Y:S02]  /*bc30*/  @!P3 IADD3 R10, P0, R3, R7, RZ ;  /* 0x00000007030ab210 */ /* 0x000fe40007f1e0ff */
[-C--:B------:R-:W-:Y:S02]  /*bc40*/  @!P4 LEA.HI.X.SX32 R11, R11, R2.reuse, 0x1, P1 ;  /* 0x000000020b0bc211 */ /* 0x080fe400008f0eff */
[----:B------:R-:W-:Y:S02]  /*bc50*/  @!P5 LEA.HI.X R7, R0, c[0x0][0x204], R4, 0x2, P2 ;  /* 0x000081000007da11 */ /* 0x000fe400010f1404 */
[----:B------:R-:W-:Y:S02]  /*bc60*/  @!P3 LEA.HI.X.SX32 R3, R3, R2, 0x1, P0 ;  /* 0x000000020303b211 */ /* 0x000fe400000f0eff */
[----:B------:R-:W-:Y:S01]  /*bc70*/  @!P4 LEA R4, P1, R5, c[0x0][0x200], 0x2 ;  /* 0x000080000504ca11 */ /* 0x000fe200078210ff */
[----:B------:R3:W-:Y:S01]  /*bc80*/  @!P5 STG.E [R6.64], R16 ;  /* 0x000000100600d986 */ /* 0x0007e2000c10190a */
[----:B------:R-:W-:-:S02]  /*bc90*/  @!P3 LEA R2, P0, R10, c[0x0][0x200], 0x2 ;  /* 0x000080000a02ba11 */ /* 0x000fc400078010ff */
[----:B------:R-:W-:Y:S02]  /*bca0*/  @!P4 LEA.HI.X R5, R5, c[0x0][0x204], R11, 0x2, P1 ;  /* 0x000081000505ca11 */ /* 0x000fe400008f140b */
[----:B------:R-:W-:-:S03]  /*bcb0*/  @!P3 LEA.HI.X R3, R10, c[0x0][0x204], R3, 0x2, P0 ;  /* 0x000081000a03ba11 */ /* 0x000fc600000f1403 */
[----:B------:R3:W-:Y:S04]  /*bcc0*/  @!P4 STG.E [R4.64], R14 ;  /* 0x0000000e0400c986 */ /* 0x0007e8000c10190a */
[----:B------:R3:W-:Y:S02]  /*bcd0*/  @!P3 STG.E [R2.64], R15 ;  /* 0x0000000f0200b986 */ /* 0x0007e4000c10190a */
.L_x_109:
[----:B------:R-:W-:Y:S05]  /*bce0*/  BSYNC B0 ;  /* 0x0000000000007941 */ /* 0x000fea0003800000 */
.L_x_108:
[----:B------:R3:W5:Y:S04]  /*bcf0*/  LDL R12, [R1] ;  /* 0x00000000010c7983 */ /* 0x0007680000100800 */
[----:B------:R3:W5:Y:S02]  /*bd00*/  LDL R11, [R1+0x4] ;  /* 0x00000400010b7983 */ /* 0x0007640000100800 */
[----:B---3--:R-:W-:Y:S01]  /*bd10*/  IADD3 R2, P0, R240, R134, RZ ;  /* 0x00000086f0027210 */ /* 0x008fe20007f1e0ff */
[----:B------:R-:W-:Y:S01]  /*bd20*/  BSSY B0, `(.L_x_110) ;  /* 0x0000016000007945 */ /* 0x000fe20003800000 */
[----:B------:R-:W-:-:S02]  /*bd30*/  SHF.R.S32.HI R0, RZ, 0x1f, R18 ;  /* 0x0000001fff007819 */ /* 0x000fc40000011412 */
[----:B------:R-:W-:Y:S02]  /*bd40*/  IADD3.X R3, R241, R138, RZ, P0, !PT ;  /* 0x0000008af1037210 */ /* 0x000fe400007fe4ff */
[----:B-----5:R-:W-:Y:S01]  /*bd50*/  ISETP.GE.AND P0, PT, R248, R141, PT ;  /* 0x0000008df800720c */ /* 0x020fe20003f06270 */
        /* <DEDUP_REMOVED lines=18> */
.L_x_111:
[----:B------:R-:W-:Y:S05]  /*be80*/  BSYNC B0 ;  /* 0x0000000000007941 */ /* 0x000fea0003800000 */
.L_x_110:
[----:B------:R-:W5:Y:S01]  /*be90*/  LDL.LU R0, [R1+0xc] ;  /* 0x00000c0001007983 */ /* 0x000f620000300800 */
[----:B------:R-:W-:Y:S01]  /*bea0*/  BSSY B0, `(.L_x_112) ;  /* 0x0000013000007945 */ /* 0x000fe20003800000 */
[----:B-----5:R-:W-:-:S13]  /*beb0*/  ISETP.GE.AND P0, PT, R0, R141, PT ;  /* 0x0000008d0000720c */ /* 0x020fda0003f06270 */
[----:B------:R-:W-:Y:S05]  /*bec0*/  @P0 BRA `(.L_x_113) ;  /* 0x0000010000000947 */ /* 0x000fea0003800000 */
[----:B------:R-:W-:Y:S01]  /*bed0*/  IADD3 R10, P0, R250, 0x20, RZ ;  /* 0x00000020fa0a7810 */ /* 0x000fe20007f1e0ff */
[----:B---3--:R-:W-:Y:S01]  /*bee0*/  IMAD.MOV.U32 R2, RZ, RZ, R8 ;  /* 0x000000ffff027224 */ /* 0x008fe200078e0008 */
        /* <DEDUP_REMOVED lines=12> */
[----:B--2---:R3:W-:Y:S04]  /*bfb0*/  @!P1 STG.E.128 [R2.64+0x40], R36 ;  /* 0x0000402402009986 */ /* 0x0047e8000c101d0a */
[----:B-1----:R3:W-:Y:S02]  /*bfc0*/  @!P0 STG.E.128 [R2.64+0x80], R32 ;  /* 0x0000802002008986 */ /* 0x0027e4000c101d0a */
.L_x_113:
[----:B------:R-:W-:Y:S05]  /*bfd0*/  BSYNC B0 ;  /* 0x0000000000007941 */ /* 0x000fea0003800000 */
.L_x_112:
        /* <DEDUP_REMOVED lines=20> */
.L_x_115:
[----:B------:R-:W-:Y:S05]  /*c120*/  BSYNC B0 ;  /* 0x0000000000007941 */ /* 0x000fea0003800000 */
.L_x_114:
[----:B------:R-:W5:Y:S02]  /*c130*/  LDL.LU R0, [R1+0x14] ;  /* 0x0000140001007983 */ /* 0x000f640000300800 */
[----:B-----5:R-:W-:-:S13]  /*c140*/  ISETP.GE.AND P0, PT, R0, R141, PT ;  /* 0x0000008d0000720c */ /* 0x020fda0003f06270 */
[----:B------:R-:W-:Y:S05]  /*c150*/  @P0 EXIT ;  /* 0x000000000000094d */ /* 0x000fea0003800000 */
[----:B------:R-:W-:Y:S01]  /*c160*/  IADD3 R6, P0, R250, 0x60, RZ ;  /* 0x00000060fa067810 */ /* 0x000fe20007f1e0ff */
[----:B---3--:R-:W-:Y:S01]  /*c170*/  IMAD.MOV.U32 R2, RZ, RZ, R8 ;  /* 0x000000ffff027224 */ /* 0x008fe200078e0008 */
        /* <DEDUP_REMOVED lines=16> */
.L_x_82:
        /* <DEDUP_REMOVED lines=11> */
[----:B------:R-:W-:-:S03]  /*c330*/  SHF.R.S32.HI R11, RZ, 0x1f, R10 ;  /* 0x0000001fff0b7819 */ /* 0x000fc6000001140a */
[----:B------:R-:W-:Y:S02]  /*c340*/  @!P3 IMAD R6, R5, c[0x0][0x1e0], RZ ;  /* 0x000078000506ba24 */ /* 0x000fe400078e02ff */
[----:B------:R-:W-:Y:S01]  /*c350*/  IMAD.SHL.U32 R14, R20, 0x8, RZ ;  /* 0x00000008140e7824 */ /* 0x000fe200078e00ff */
[----:B--2---:R-:W-:Y:S01]  /*c360*/  ISETP.NE.AND P1, PT, R2, RZ, PT ;  /* 0x000000ff0200720c */ /* 0x004fe20003f25270 */
[----:B------:R-:W-:-:S03]  /*c370*/  @!P3 IMAD R6, R25, c[0x0][0x1e4], R6 ;  /* 0x000079001906ba24 */ /* 0x000fc600078e0206 */
[C---:B------:R-:W-:Y:S02]  /*c380*/  IADD3 R24, R14.reuse, 0x20, RZ ;  /* 0x000000200e187810 */ /* 0x040fe40007ffe0ff */
[----:B------:R-:W-:Y:S02]  /*c390*/  IADD3 R23, R14, 0x40, RZ ;  /* 0x000000400e177810 */ /* 0x000fe40007ffe0ff */
        /* <DEDUP_REMOVED lines=14> */
[----:B------:R-:W-:Y:S01]  /*c480*/  @!P3 IMAD.IADD R7, R5, 0x1, R6 ;  /* 0x000000010507b824 */ /* 0x000fe200078e0206 */
[----:B------:R-:W-:Y:S01]  /*c490*/  @!P3 MOV R2, R4 ;  /* 0x000000040002b202 */ /* 0x000fe20000000f00 */
[----:B------:R-:W-:Y:S02]  /*c4a0*/  @!P0 IMAD R252, R25, c[0x0][0x214], RZ ;  /* 0x0000850019fc8a24 */ /* 0x000fe400078e02ff */
[----:B------:R-:W-:Y:S01]  /*c4b0*/  IMAD R6, R18, R0, R3 ;  /* 0x0000000012067224 */ /* 0x000fe200078e0203 */
[----:B------:R-:W-:Y:S01]  /*c4c0*/  SHF.R.S32.HI R0, RZ, 0x1f, R18 ;  /* 0x0000001fff007819 */ /* 0x000fe20000011412 */
[----:B------:R-:W-:Y:S01]  /*c4d0*/  @P1 IMAD.MOV.U32 R19, RZ, RZ, c[0x0][0x210] ;  /* 0x00008400ff131624 */ /* 0x000fe200078e00ff */
[----:B------:R-:W-:Y:S01]  /*c4e0*/  IADD3 R4, P0, R14, R2, RZ ;  /* 0x000000020e047210 */ /* 0x000fe20007f1e0ff */
[----:B------:R-:W-:Y:S01]  /*c4f0*/  @!P1 IMAD.MOV.U32 R19, RZ, RZ, 0x1 ;  /* 0x00000001ff139424 */ /* 0x000fe200078e00ff */
[----:B------:R-:W-:Y:S01]  /*c500*/  CS2R R2, SRZ ;  /* 0x0000000000027805 */ /* 0x000fe2000001ff00 */
[----:B------:R-:W-:Y:S01]  /*c510*/  IMAD R0, R0, c[0x0][0x1f0], RZ ;  /* 0x00007c0000007a24 */ /* 0x000fe200078e02ff */
[----:B------:R-:W-:-:S02]  /*c520*/  @!P2 SHF.R.S32.HI R3, RZ, 0x1f, R252 ;  /* 0x0000001fff03a819 */ /* 0x000fc400000114fc */
[----:B------:R-:W-:Y:S01]  /*c530*/  @!P2 MOV R2, R252 ;  /* 0x000000fc0002a202 */ /* 0x000fe20000000f00 */
[----:B------:R-:W-:Y:S01]  /*c540*/  IMAD R8, R18, c[0x0][0x1f4], R0 ;  /* 0x00007d0012087a24 */ /* 0x000fe200078e0200 */
[----:B------:R-:W-:Y:S01]  /*c550*/  ISETP.GE.AND P2, PT, R10, R16, PT ;  /* 0x000000100a00720c */ /* 0x000fe20003f46270 */
[----:B------:R-:W-:Y:S01]  /*c560*/  IMAD R0, R234, R19, RZ ;  /* 0x00000013ea007224 */ /* 0x000fe200078e02ff */
[----:B------:R-:W-:-:S04]  /*c570*/  LEA.HI.X.SX32 R5, R14, R7, 0x1, P0 ;  /* 0x000000070e057211 */ /* 0x000fc800000f0eff */
[----:B------:R-:W-:Y:S01]  /*c580*/  IADD3 R22, P1, P0, R0, R2, R6 ;  /* 0x0000000200167210 */ /* 0x000fe2000783e006 */
        /* <DEDUP_REMOVED lines=20> */
.L_x_117:
[----:B------:R-:W-:Y:S05]  /*c6d0*/  BSYNC B0 ;  /* 0x0000000000007941 */ /* 0x000fea0003800000 */
.L_x_116:
        /* <DEDUP_REMOVED lines=20> */
.L_x_119:
[----:B------:R-:W-:Y:S05]  /*c820*/  BSYNC B0 ;  /* 0x0000000000007941 */ /* 0x000fea0003800000 */
.L_x_118:
        /* <DEDUP_REMOVED lines=20> */
.L_x_121:
[----:B------:R-:W-:Y:S05]  /*c970*/  BSYNC B0 ;  /* 0x0000000000007941 */ /* 0x000fea0003800000 */
.L_x_120:
        /* <DEDUP_REMOVED lines=20> */
.L_x_123:
[----:B------:R-:W-:Y:S05]  /*cac0*/  BSYNC B0 ;  /* 0x0000000000007941 */ /* 0x000fea0003800000 */
.L_x_122:
        /* <DEDUP_REMOVED lines=35> */
.L_x_124:
        /* <DEDUP_REMOVED lines=16> */
.L_x_1028:


//--------------------- .text._ZN5flash16flash_fwd_kernelI23Flash_fwd_kernel_traitsILi96ELi128ELi64ELi4ELb0ELb0EN7cutlass6half_tE19Flash_kernel_traitsILi96ELi128ELi64ELi4ES3_EELb0ELb0ELb1ELb0ELb0ELb1ELb0ELb0EEEvNS_16Flash_fwd_paramsE --------------------------
	.section	.text._ZN5flash16flash_fwd_kernelI23Flash_fwd_kernel_traitsILi96ELi128ELi64ELi4ELb0ELb0EN7cutlass6half_tE19Flash_kernel_traitsILi96ELi128ELi64ELi4ES3_EELb0ELb0ELb1ELb0ELb0ELb1ELb0ELb0EEEvNS_16Flash_fwd_paramsE,"ax",@progbits
	.sectioninfo	@"SHI_REGISTERS=255"
	.align	128
        .global         _ZN5flash16flash_fwd_kernelI23Flash_fwd_kernel_traitsILi96ELi128ELi64ELi4ELb0ELb0EN7cutlass6half_tE19Flash_kernel_traitsILi96ELi128ELi64ELi4ES3_EELb0ELb0ELb1ELb0ELb0ELb1ELb0ELb0EEEvNS_16Flash_fwd_paramsE
        .type           _ZN5flash16flash_fwd_kernelI23Flash_fwd_kernel_traitsILi96ELi128ELi64ELi4ELb0ELb0EN7cutlass6half_tE19Flash_kernel_traitsILi96ELi128ELi64ELi4ES3_EELb0ELb0ELb1ELb0ELb0ELb1ELb0ELb0EEEvNS_16Flash_fwd_paramsE,@function
        .size           _ZN5flash16flash_fwd_kernelI23Flash_fwd_kernel_traitsILi96ELi128ELi64ELi4ELb0ELb0EN7cutlass6half_tE19Flash_kernel_traitsILi96ELi128ELi64ELi4ES3_EELb0ELb0ELb1ELb0ELb0ELb1ELb0ELb0EEEvNS_16Flash_fwd_paramsE,(.L_x_1029 - _ZN5flash16flash_fwd_kernelI23Flash_fwd_kernel_traitsILi96ELi128ELi64ELi4ELb0ELb0EN7cutlass6half_tE19Flash_kernel_traitsILi96ELi128ELi64ELi4ES3_EELb0ELb0ELb1ELb0ELb0ELb1ELb0ELb0EEEvNS_16Flash_fwd_paramsE)
        .other          _ZN5flash16flash_fwd_kernelI23Flash_fwd_kernel_traitsILi96ELi128ELi64ELi4ELb0ELb0EN7cutlass6half_tE19Flash_kernel_traitsILi96ELi128ELi64ELi4ES3_EELb0ELb0ELb1ELb0ELb0ELb1ELb0ELb0EEEvNS_16Flash_fwd_paramsE,@"STO_CUDA_ENTRY STV_DEFAULT"
_ZN5flash16flash_fwd_kernelI23Flash_fwd_kernel_traitsILi96ELi128ELi64ELi4ELb0ELb0EN7cutlass6half_tE19Flash_kernel_traitsILi96ELi128ELi64ELi4ES3_EELb0ELb0ELb1ELb0ELb0ELb1ELb0ELb0EEEvNS_16Flash_fwd_paramsE:
.text._ZN5flash16flash_fwd_kernelI23Flash_fwd_kernel_traitsILi96ELi128ELi64ELi4ELb0ELb0EN7cutlass6half_tE19Flash_kernel_traitsILi96ELi128ELi64ELi4ES3_EELb0ELb0ELb1ELb0ELb0ELb1ELb0ELb0EEEvNS_16Flash_fwd_paramsE:
[----:B------:R-:W-:Y:S02]  /*0000*/  MOV R1, c[0x0][0x28] ;  /* 0x00000a0000017a02 */ /* 0x000fe40000000f00 */
[----:B------:R-:W1:Y:S01]  /*0010*/  S2R R11, SR_CTAID.Y ;  /* 0x00000000000b7919 */ /* 0x000e620000002600 */
[----:B------:R-:W2:Y:S01]  /*0020*/  LDC.U8 R0, c[0x0][0x312] ;  /* 0x0000c480ff007b82 */ /* 0x000ea20000000000 */
[----:B------:R-:W-:Y:S01]  /*0030*/  ISETP.NE.U32.AND P2, PT, RZ, c[0x0][0x240], PT ;  /* 0x00009000ff007a0c */ /* 0x000fe20003f45070 */
[----:B------:R-:W-:Y:S01]  /*0040*/  IMAD.MOV.U32 R6, RZ, RZ, 0x4 ;  /* 0x00000004ff067424 */ /* 0x000fe200078e00ff */
[----:B------:R-:W-:Y:S01]  /*0050*/  ULDC.64 UR14, c[0x0][0x118] ;  /* 0x00004600000e7ab9 */ /* 0x000fe20000000a00 */
[----:B------:R-:W-:Y:S01]  /*0060*/  IMAD.MOV.U32 R21, RZ, RZ, -0x1 ;  /* 0xffffffffff157424 */ /* 0x000fe200078e00ff */
[----:B------:R-:W-:Y:S02]  /*0070*/  ISETP.NE.AND.EX P2, PT, RZ, c[0x0][0x244], PT, P2 ;  /* 0x00009100ff007a0c */ /* 0x000fe40003f45320 */
[----:B------:R-:W-:Y:S02]  /*0080*/  ISETP.EQ.U32.AND P1, PT, RZ, c[0x0][0x248], PT ;  /* 0x00009200ff007a0c */ /* 0x000fe40003f22070 */
[----:B------:R-:W-:Y:S01]  /*0090*/  ISETP.NE.U32.AND P0, PT, RZ, c[0x0][0x250], PT ;  /* 0x00009400ff007a0c */ /* 0x000fe20003f05070 */
[----:B------:R-:W-:Y:S01]  /*00a0*/  IMAD.MOV.U32 R8, RZ, RZ, -0x1 ;  /* 0xffffffffff087424 */ /* 0x000fe200078e00ff */
[----:B------:R-:W-:-:S02]  /*00b0*/  IADD3 R1, R1, -0x70, RZ ;  /* 0xffffff9001017810 */ /* 0x000fc40007ffe0ff */
[----:B------:R-:W-:Y:S01]  /*00c0*/  ISETP.NE.AND.EX P0, PT, RZ, c[0x0][0x254], PT, P0 ;  /* 0x00009500ff007a0c */ /* 0x000fe20003f05300 */
[----:B-1----:R-:W-:Y:S01]  /*00d0*/  IMAD.WIDE R2, R11, R6, c[0x0][0x240] ;  /* 0x000090000b027625 */ /* 0x002fe200078e0206 */
[----:B--2---:R-:W-:-:S04]  /*00e0*/  ISETP.NE.AND P3, PT, R0, RZ, PT ;  /* 0x000000ff0000720c */ /* 0x004fc80003f65270 */
[----:B------:R1:W2:Y:S01]  /*00f0*/  @P2 LDG.E R21, [R2.64] ;  /* 0x0000000e02152981 */ /* 0x0002a2000c1e1900 */
[----:B------:R-:W-:Y:S01]  /*0100*/  ISETP.EQ.OR.EX P1, PT, RZ, c[0x0][0x24c], !P3, P1 ;  /* 0x00009300ff007a0c */ /* 0x000fe20005f22710 */
[----:B------:R-:W-:Y:S02]  /*0110*/  IMAD.WIDE R4, R11, R6, c[0x0][0x248] ;  /* 0x000092000b047625 */ /* 0x000fe400078e0206 */
[----:B------:R1:W3:Y:S10]  /*0120*/  @P2 LDG.E R0, [R2.64+0x4] ;  /* 0x0000040e02002981 */ /* 0x0002f4000c1e1900 */
[----:B------:R4:W5:Y:S01]  /*0130*/  @!P1 LDG.E R8, [R4.64] ;  /* 0x0000000e04089981 */ /* 0x000962000c1e1900 */
[----:B------:R-:W-:-:S03]  /*0140*/  IMAD.MOV.U32 R7, RZ, RZ, RZ ;  /* 0x000000ffff077224 */ /* 0x000fc600078e00ff */
[----:B------:R-:W2:Y:S04]  /*0150*/  S2R R27, SR_CTAID.X ;  /* 0x00000000001b7919 */ /* 0x000ea80000002500 */
[----:B------:R-:W2:Y:S01]  /*0160*/  S2R R23, SR_CTAID.Z ;  /* 0x0000000000177919 */ /* 0x000ea20000002700 */
[----:B-1----:R-:W-:-:S05]  /*0170*/  @P0 IMAD.WIDE R2, R11, R6, c[0x0][0x250] ;  /* 0x000094000b020625 */ /* 0x002fca00078e0206 */
[----:B------:R4:W5:Y:S01]  /*0180*/  @P0 LDG.E R7, [R2.64] ;  /* 0x0000000e02070981 */ /* 0x000962000c1e1900 */
[----:B------:R-:W-:-:S04]  /*0190*/  ISETP.NE.U32.AND P0, PT, RZ, c[0x0][0x248], PT ;  /* 0x00009200ff007a0c */ /* 0x000fc80003f05070 */
[----:B------:R-:W-:Y:S01]  /*01a0*/  ISETP.NE.AND.EX P0, PT, RZ, c[0x0][0x24c], PT, P0 ;  /* 0x00009300ff007a0c */ /* 0x000fe20003f05300 */
[----:B--2---:R4:W-:Y:S01]  /*01b0*/  STL [R1+0x40], R21 ;  /* 0x0000401501007387 */ /* 0x0049e20000100800 */
[----:B---3--:R-:W-:Y:S02]  /*01c0*/  @P2 IMAD.IADD R65, R0, 0x1, -R21 ;  /* 0x0000000100412824 */ /* 0x008fe400078e0a15 */
[----:B------:R-:W-:-:S09]  /*01d0*/  @!P2 IMAD.MOV.U32 R65, RZ, RZ, c[0x0][0x214] ;  /* 0x00008500ff41a624 */ /* 0x000fd200078e00ff */
[----:B------:R-:W-:Y:S05]  /*01e0*/  @!P0 BRA `(.L_x_125) ;  /* 0x0000004000008947 */ /* 0x000fea0003800000 */
[----:B------:R-:W2:Y:S02]  /*01f0*/  @P3 LDG.E R0, [R4.64+0x4] ;  /* 0x0000040e04003981 */ /* 0x000ea4000c1e1900 */
[----:B--2--5:R-:W-:-:S06]  /*0200*/  @P3 IADD3 R0, R0, -R8, RZ ;  /* 0x8000000800003210 */ /* 0x024fcc0007ffe0ff */
[----:B------:R1:W5:Y:S01]  /*0210*/  @!P3 LDG.E R0, [R4.64] ;  /* 0x0000000e0400b981 */ /* 0x000362000c1e1900 */
[----:B------:R-:W-:Y:S05]  /*0220*/  BRA `(.L_x_126) ;  /* 0x0000001000007947 */ /* 0x000fea0003800000 */
.L_x_125:
[----:B------:R-:W-:Y:S02]  /*0230*/  MOV R0, c[0x0][0x218] ;  /* 0x0000860000007a02 */ /* 0x000fe40000000f00 */
.L_x_126:
[----:B------:R-:W-:-:S04]  /*0240*/  ISETP.NE.U32.AND P2, PT, RZ, c[0x0][0x258], PT ;  /* 0x00009600ff007a0c */ /* 0x000fc80003f45070 */
[----:B------:R-:W-:-:S13]  /*0250*/  ISETP.NE.AND.EX P2, PT, RZ, c[0x0][0x25c], PT, P2 ;  /* 0x00009700ff007a0c */ /* 0x000fda0003f45320 */
[----:B----4-:R-:W-:-:S06]  /*0260*/  @P2 IMAD.WIDE R2, R11, R6, c[0x0][0x258] ;  /* 0x000096000b022625 */ /* 0x010fcc00078e0206 */
        /* <DEDUP_REMOVED lines=9> */
[----:B------:R-:W-:Y:S01]  /*0300*/  IADD3 R0, R64, R157, -R65 ;  /* 0x0000009d40007210 */ /* 0x000fe20007ffe841 */
[----:B------:R-:W2:Y:S03]  /*0310*/  S2R R155, SR_TID.X ;  /* 0x00000000009b7919 */ /* 0x000ea60000002100 */
[----:B------:R-:W-:-:S04]  /*0320*/  IADD3 R0, R0, -c[0x0][0x2e4], RZ ;  /* 0x8000b90000007a10 */ /* 0x000fc80007ffe0ff */
[----:B------:R-:W-:-:S04]  /*0330*/  SHF.R.S32.HI R2, RZ, 0x1f, R0 ;  /* 0x0000001fff027819 */ /* 0x000fc80000011400 */
[----:B------:R-:W-:Y:S02]  /*0340*/  LEA.HI R0, R2, R0, RZ, 0x6 ;  /* 0x0000000002007211 */ /* 0x000fe400078f30ff */
[----:B------:R-:W-:Y:S02]  /*0350*/  IADD3 R2, R64, 0x3f, RZ ;  /* 0x0000003f40027810 */ /* 0x000fe40007ffe0ff */
[----:B------:R3:W4:Y:S02]  /*0360*/  R2UR UR8, R0 ;  /* 0x00000000000873c2 */ /* 0x00072400000e0000 */
[----:B------:R-:W-:-:S04]  /*0370*/  SHF.R.S32.HI R3, RZ, 0x1f, R2 ;  /* 0x0000001fff037819 */ /* 0x000fc80000011402 */
[----:B------:R-:W-:-:S04]  /*0380*/  LEA.HI R2, R3, R2, RZ, 0x6 ;  /* 0x0000000203027211 */ /* 0x000fc800078f30ff */
[----:B------:R-:W-:Y:S02]  /*0390*/  SHF.R.S32.HI R2, RZ, 0x6, R2 ;  /* 0x00000006ff027819 */ /* 0x000fe40000011402 */
[----:B---3--:R-:W-:Y:S01]  /*03a0*/  IADD3 R0, -R65, 0xbf, R157 ;  /* 0x000000bf41007810 */ /* 0x008fe20007ffe19d */
[----:B----4-:R-:W-:-:S03]  /*03b0*/  USHF.R.S32.HI UR8, URZ, 0x6, UR8 ;  /* 0x000000063f087899 */ /* 0x010fc60008011408 */
[----:B------:R-:W-:Y:S01]  /*03c0*/  IADD3 R0, R0, c[0x0][0x2e8], R64 ;  /* 0x0000ba0000007a10 */ /* 0x000fe20007ffe040 */
[----:B------:R-:W-:-:S03]  /*03d0*/  UISETP.LT.AND UP0, UPT, URZ, UR8, UPT ;  /* 0x000000083f00728c */ /* 0x000fc6000bf01270 */
[----:B-1----:R-:W-:Y:S01]  /*03e0*/  SHF.R.S32.HI R4, RZ, 0x1f, R0 ;  /* 0x0000001fff047819 */ /* 0x002fe20000011400 */
[----:B------:R-:W-:-:S03]  /*03f0*/  USEL UR8, URZ, UR8, !UP0 ;  /* 0x000000083f087287 */ /* 0x000fc6000c000000 */
[----:B------:R-:W-:-:S04]  /*0400*/  LEA.HI R0, R4, R0, RZ, 0x6 ;  /* 0x0000000004007211 */ /* 0x000fc800078f30ff */
[----:B------:R-:W-:-:S04]  /*0410*/  SHF.R.S32.HI R0, RZ, 0x6, R0 ;  /* 0x00000006ff007819 */ /* 0x000fc80000011400 */
[----:B------:R-:W-:-:S04]  /*0420*/  IMNMX R160, R2, R0, PT ;  /* 0x0000000002a07217 */ /* 0x000fc80003800200 */
[----:B------:R-:W-:Y:S01]  /*0430*/  ISETP.GT.AND P0, PT, R160, UR8, PT ;  /* 0x00000008a0007c0c */ /* 0x000fe2000bf04270 */
[----:B------:R1:W-:-:S12]  /*0440*/  STL [R1+0x8], R160 ;  /* 0x000008a001007387 */ /* 0x0003d80000100800 */
[----:B------:R-:W-:Y:S05]  /*0450*/  @P0 BRA `(.L_x_127) ;  /* 0x000009a000000947 */ /* 0x000fea0003800000 */
[----:B--2---:R-:W2:Y:S01]  /*0460*/  LDC.U8 R6, c[0x0][0x329] ;  /* 0x0000ca40ff067b82 */ /* 0x004ea20000000000 */
[----:B------:R-:W-:Y:S01]  /*0470*/  ISETP.NE.AND P0, PT, R21, -0x1, PT ;  /* 0xffffffff1500780c */ /* 0x000fe20003f05270 */
[----:B------:R-:W-:Y:S01]  /*0480*/  IMAD.IADD R15, R65, 0x1, -R157 ;  /* 0x00000001410f7824 */ /* 0x000fe200078e0a9d */
[----:B------:R-:W-:Y:S01]  /*0490*/  SHF.R.S32.HI R10, RZ, 0x1f, R155 ;  /* 0x0000001fff0a7819 */ /* 0x000fe2000001149b */
[----:B------:R-:W-:Y:S03]  /*04a0*/  BSSY B0, `(.L_x_128) ;  /* 0x000003c000007945 */ /* 0x000fe60003800000 */
[----:B------:R-:W-:Y:S01]  /*04b0*/  LEA.HI R10, R10, R155, RZ, 0x2 ;  /* 0x0000009b0a0a7211 */ /* 0x000fe200078f10ff */
[----:B------:R-:W3:Y:S03]  /*04c0*/  LDC.U8 R0, c[0x0][0x328] ;  /* 0x0000ca00ff007b82 */ /* 0x000ee60000000000 */
[----:B------:R-:W-:-:S02]  /*04d0*/  LOP3.LUT R4, R10, 0x1ffffffc, RZ, 0xc0, !PT ;  /* 0x1ffffffc0a047812 */ /* 0x000fc400078ec0ff */
[----:B------:R-:W-:Y:S01]  /*04e0*/  SHF.R.S32.HI R10, RZ, 0x2, R10 ;  /* 0x00000002ff0a7819 */ /* 0x000fe2000001140a */
[----:B------:R-:W-:-:S04]  /*04f0*/  @P0 IMAD.WIDE.U32 R2, R21, c[0x0][0x1e8], RZ ;  /* 0x00007a0015020a25 */ /* 0x000fc800078e00ff */
[----:B------:R-:W-:Y:S01]  /*0500*/  @P0 IMAD R5, R21, c[0x0][0x1ec], R3 ;  /* 0x00007b0015050a24 */ /* 0x000fe200078e0203 */
[----:B--2---:R-:W-:Y:S02]  /*0510*/  ISETP.NE.AND P2, PT, R6, RZ, PT ;  /* 0x000000ff0600720c */ /* 0x004fe40003f45270 */
[----:B---3--:R-:W-:Y:S02]  /*0520*/  ISETP.NE.AND P1, PT, R0, RZ, PT ;  /* 0x000000ff0000720c */ /* 0x008fe40003f25270 */
[----:B------:R-:W-:Y:S02]  /*0530*/  @!P0 SHF.R.S32.HI R0, RZ, 0x1f, R11 ;  /* 0x0000001fff008819 */ /* 0x000fe4000001140b */
[----:B------:R-:W-:-:S07]  /*0540*/  ISETP.NE.OR P3, PT, R6, RZ, !P1 ;  /* 0x000000ff0600720c */ /* 0x000fce0004f65670 */
[----:B------:R-:W-:Y:S02]  /*0550*/  @P2 IMAD.MOV.U32 R8, RZ, RZ, c[0x0][0x210] ;  /* 0x00008400ff082624 */ /* 0x000fe400078e00ff */
[----:B------:R-:W-:Y:S02]  /*0560*/  @!P0 IMAD R3, R0, c[0x0][0x1e0], RZ ;  /* 0x0000780000038a24 */ /* 0x000fe400078e02ff */
[----:B------:R-:W-:-:S04]  /*0570*/  @!P0 IMAD.WIDE.U32 R6, R11, c[0x0][0x1e0], RZ ;  /* 0x000078000b068a25 */ /* 0x000fc800078e00ff */
[----:B------:R-:W-:Y:S01]  /*0580*/  IMAD.IADD R0, R155, 0x1, -R4 ;  /* 0x000000019b007824 */ /* 0x000fe200078e0a04 */
[----:B------:R-:W-:Y:S01]  /*0590*/  @!P0 MOV R2, R6 ;  /* 0x0000000600028202 */ /* 0x000fe20000000f00 */
[----:B------:R-:W-:Y:S02]  /*05a0*/  @!P2 IMAD.MOV.U32 R9, RZ, RZ, c[0x0][0x214] ;  /* 0x00008500ff09a624 */ /* 0x000fe400078e00ff */
[----:B------:R-:W-:Y:S02]  /*05b0*/  @!P0 IMAD R4, R11, c[0x0][0x1e4], R3 ;  /* 0x000079000b048a24 */ /* 0x000fe400078e0203 */
[----:B------:R-:W-:Y:S01]  /*05c0*/  @P2 IMAD R8, R8, c[0x0][0x214], RZ ;  /* 0x0000850008082a24 */ /* 0x000fe200078e02ff */
[----:B------:R-:W-:Y:S01]  /*05d0*/  @!P2 SEL R8, R9, c[0x0][0x234], !P1 ;  /* 0x00008d000908aa07 */ /* 0x000fe20004800000 */
[----:B------:R-:W-:Y:S01]  /*05e0*/  IMAD.SHL.U32 R0, R0, 0x8, RZ ;  /* 0x0000000800007824 */ /* 0x000fe200078e00ff */
[----:B------:R-:W-:Y:S01]  /*05f0*/  @!P0 IADD3 R5, R7, R4, RZ ;  /* 0x0000000407058210 */ /* 0x000fe20007ffe0ff */
[----:B------:R-:W-:Y:S01]  /*0600*/  @P2 IMAD.MOV.U32 R3, RZ, RZ, 0x1 ;  /* 0x00000001ff032424 */ /* 0x000fe200078e00ff */
[----:B------:R-:W-:Y:S01]  /*0610*/  SHF.R.S32.HI R9, RZ, 0x1f, R23 ;  /* 0x0000001fff097819 */ /* 0x000fe20000011417 */
        /* <DEDUP_REMOVED lines=8> */
[----:B------:R-:W-:Y:S01]  /*06a0*/  @!P3 SEL R7, R7, R21, !P0 ;  /* 0x000000150707b207 */ /* 0x000fe20004000000 */
[----:B------:R-:W-:Y:S01]  /*06b0*/  IMAD R9, R9, c[0x0][0x1f0], RZ ;  /* 0x00007c0009097a24 */ /* 0x000fe200078e02ff */
[----:B------:R-:W-:Y:S01]  /*06c0*/  SEL R0, R0, RZ, P3 ;  /* 0x000000ff00007207 */ /* 0x000fe20001800000 */
[----:B------:R-:W-:Y:S01]  /*06d0*/  IMAD R6, R157, R18, RZ ;  /* 0x000000129d067224 */ /* 0x000fe200078e02ff */
[----:B------:R-:W-:Y:S01]  /*06e0*/  ISETP.GE.AND P2, PT, R10, R15, PT ;  /* 0x0000000f0a00720c */ /* 0x000fe20003f46270 */
[--C-:B------:R-:W-:Y:S01]  /*06f0*/  @!P3 IMAD.MOV.U32 R2, RZ, RZ, R7.reuse ;  /* 0x000000ffff02b224 */ /* 0x100fe200078e0007 */
[----:B------:R-:W-:Y:S01]  /*0700*/  SHF.R.S32.HI R11, RZ, 0x1f, R10 ;  /* 0x0000001fff0b7819 */ /* 0x000fe2000001140a */
[C---:B------:R-:W-:Y:S01]  /*0710*/  IMAD R0, R23.reuse, R8, R0 ;  /* 0x0000000817007224 */ /* 0x040fe200078e0200 */
[----:B------:R-:W-:Y:S01]  /*0720*/  @!P3 SHF.R.S32.HI R3, RZ, 0x1f, R7 ;  /* 0x0000001fff03b819 */ /* 0x000fe20000011407 */
[----:B------:R-:W-:-:S02]  /*0730*/  IMAD R9, R23, c[0x0][0x1f4], R9 ;  /* 0x00007d0017097a24 */ /* 0x000fc400078e0209 */
[----:B------:R-:W-:Y:S01]  /*0740*/  IMAD.WIDE.U32 R12, R23, c[0x0][0x1f0], R4 ;  /* 0x00007c00170c7a25 */ /* 0x000fe200078e0004 */
[----:B------:R-:W-:Y:S02]  /*0750*/  IADD3 R20, P1, P0, R6, R2, R0 ;  /* 0x0000000206147210 */ /* 0x000fe4000783e000 */
[----:B------:R-:W-:Y:S01]  /*0760*/  SHF.R.S32.HI R4, RZ, 0x1f, R6 ;  /* 0x0000001fff047819 */ /* 0x000fe20000011406 */
[----:B------:R-:W-:Y:S01]  /*0770*/  IMAD.WIDE R6, R27, 0x80, R10 ;  /* 0x000000801b067825 */ /* 0x000fe200078e020a */
[----:B------:R-:W-:Y:S02]  /*0780*/  SHF.R.S32.HI R0, RZ, 0x1f, R0 ;  /* 0x0000001fff007819 */ /* 0x000fe40000011400 */
[----:B------:R-:W-:Y:S02]  /*0790*/  IADD3 R9, R13, R9, RZ ;  /* 0x000000090d097210 */ /* 0x000fe40007ffe0ff */
        /* <DEDUP_REMOVED lines=12> */
.L_x_129:
[----:B------:R-:W-:Y:S05]  /*0860*/  BSYNC B0 ;  /* 0x0000000000007941 */ /* 0x000fea0003800000 */
.L_x_128:
[----:B------:R-:W-:Y:S01]  /*0870*/  IADD3 R17, R10, 0x20, RZ ;  /* 0x000000200a117810 */ /* 0x000fe20007ffe0ff */
[----:B------:R-:W-:Y:S03]  /*0880*/  BSSY B0, `(.L_x_130) ;  /* 0x0000010000007945 */ /* 0x000fe60003800000 */
[----:B------:R-:W-:-:S13]  /*0890*/  ISETP.GE.AND P0, PT, R17, R15, PT ;  /* 0x0000000f1100720c */ /* 0x000fda0003f06270 */
[----:B------:R-:W-:Y:S05]  /*08a0*/  @P0 BRA `(.L_x_131) ;  /* 0x000000d000000947 */ /* 0x000fea0003800000 */
[----:B------:R-:W-:Y:S01]  /*08b0*/  IADD3 R0, P0, R6, 0x20, RZ ;  /* 0x0000002006007810 */ /* 0x000fe20007f1e0ff */
[----:B------:R-:W-:Y:S01]  /*08c0*/  IMAD.MOV.U32 R4, RZ, RZ, R12 ;  /* 0x000000ffff047224 */ /* 0x000fe200078e000c */
[----:B------:R-:W-:-:S03]  /*08d0*/  MOV R5, R9 ;  /* 0x0000000900057202 */ /* 0x000fc60000000f00 */
[----:B--2---:R-:W-:Y:S02]  /*08e0*/  IMAD.X R2, RZ, RZ, R7, P0 ;  /* 0x000000ffff027224 */ /* 0x004fe400000e0607 */
        /* <DEDUP_REMOVED lines=9> */
.L_x_131:
[----:B------:R-:W-:Y:S05]  /*0980*/  BSYNC B0 ;  /* 0x0000000000007941 */ /* 0x000fea0003800000 */
.L_x_130:
        /* <DEDUP_REMOVED lines=17> */
.L_x_133:
[----:B------:R-:W-:Y:S05]  /*0aa0*/  BSYNC B0 ;  /* 0x0000000000007941 */ /* 0x000fea0003800000 */
.L_x_132:
[----:B------:R-:W-:Y:S01]  /*0ab0*/  IADD3 R16, R10, 0x60, RZ ;  /* 0x000000600a107810 */ /* 0x000fe20007ffe0ff */
[----:B------:R-:W-:Y:S03]  /*0ac0*/  BSSY B0, `(.L_x_134) ;  /* 0x0000010000007945 */ /* 0x000fe60003800000 */
[----:B------:R-:W-:-:S13]  /*0ad0*/  ISETP.GE.AND P0, PT, R16, R15, PT ;  /* 0x0000000f1000720c */ /* 0x000fda0003f06270 */
[----:B------:R-:W-:Y:S05]  /*0ae0*/  @P0 BRA `(.L_x_135) ;  /* 0x000000d000000947 */ /* 0x000fea0003800000 */
[----:B------:R-:W-:Y:S01]  /*0af0*/  IADD3 R0, P0, R6, 0x60, RZ ;  /* 0x0000006006007810 */ /* 0x000fe20007f1e0ff */
[----:B--2---:R-:W-:Y:S01]  /*0b00*/  IMAD.MOV.U32 R2, RZ, RZ, R12 ;  /* 0x000000ffff027224 */ /* 0x004fe200078e000c */
        /* <DEDUP_REMOVED lines=11> */
.L_x_135:
[----:B------:R-:W-:Y:S05]  /*0bc0*/  BSYNC B0 ;  /* 0x0000000000007941 */ /* 0x000fea0003800000 */
.L_x_134:
[----:B------:R-:W-:-:S04]  /*0bd0*/  LOP3.LUT P6, RZ, R155, 0x3, RZ, 0xc0, !PT ;  /* 0x000000039bff7812 */ /* 0x000fc800078cc0ff */
[-C--:B------:R-:W-:Y:S02]  /*0be0*/  ISETP.GE.OR P5, PT, R10, R15.reuse, P6 ;  /* 0x0000000f0a00720c */ /* 0x080fe400037a6670 */
[-C--:B------:R-:W-:Y:S02]  /*0bf0*/  ISETP.GE.OR P4, PT, R17, R15.reuse, P6 ;  /* 0x0000000f1100720c */ /* 0x080fe40003786670 */
[-C--:B------:R-:W-:Y:S02]  /*0c00*/  ISETP.GE.OR P3, PT, R14, R15.reuse, P6 ;  /* 0x0000000f0e00720c */ /* 0x080fe40003766670 */
[----:B------:R-:W-:-:S07]  /*0c10*/  ISETP.GE.OR P6, PT, R16, R15, P6 ;  /* 0x0000000f1000720c */ /* 0x000fce00037c6670 */
[-C--:B------:R-:W-:Y:S02]  /*0c20*/  @!P5 IMAD R0, R10, R18.reuse, RZ ;  /* 0x000000120a00d224 */ /* 0x080fe400078e02ff */
[-C--:B--2---:R-:W-:Y:S02]  /*0c30*/  @!P4 IMAD R3, R17, R18.reuse, RZ ;  /* 0x000000121103c224 */ /* 0x084fe400078e02ff */
        /* <DEDUP_REMOVED lines=20> */
[----:B--2---:R-:W-:-:S05]  /*0d80*/  IMAD R0, R16, R18, RZ ;  /* 0x0000001210007224 */ /* 0x004fca00078e02ff */
[----:B------:R-:W-:-:S04]  /*0d90*/  IADD3 R3, P0, R0, R20, RZ ;  /* 0x0000001400037210 */ /* 0x000fc80007f1e0ff */
[----:B------:R-:W-:Y:S02]  /*0da0*/  LEA.HI.X.SX32 R0, R0, R19, 0x1, P0 ;  /* 0x0000001300007211 */ /* 0x000fe400000f0eff */
[----:B------:R-:W-:-:S04]  /*0db0*/  LEA R2, P0, R3, c[0x0][0x200], 0x2 ;  /* 0x0000800003027a11 */ /* 0x000fc800078010ff */
[----:B------:R-:W-:Y:S01]  /*0dc0*/  LEA.HI.X R3, R3, c[0x0][0x204], R0, 0x2, P0 ;  /* 0x0000810003037a11 */ /* 0x000fe200000f1400 */
[----:B------:R-:W-:-:S05]  /*0dd0*/  IMAD.MOV.U32 R0, RZ, RZ, 0x7f800000 ;  /* 0x7f800000ff007424 */ /* 0x000fca00078e00ff */
[----:B------:R-:W-:Y:S01]  /*0de0*/  STG.E [R2.64], R0 ;  /* 0x0000000002007986 */ /* 0x000fe2000c10190e */
[----:B------:R-:W-:Y:S05]  /*0df0*/  EXIT ;  /* 0x000000000000794d */ /* 0x000fea0003800000 */
.L_x_127:
[----:B--2---:R-:W-:Y:S02]  /*0e00*/  ISETP.NE.AND P1, PT, R21, -0x1, PT ;  /* 0xffffffff1500780c */ /* 0x004fe40003f25270 */
[----:B------:R-:W-:-:S11]  /*0e10*/  ISETP.NE.AND P0, PT, R8, -0x1, PT ;  /* 0xffffffff0800780c */ /* 0x000fd60003f05270 */
[----:B------:R-:W-:Y:S01]  /*0e20*/  @!P1 SHF.R.S32.HI R4, RZ, 0x1f, R11 ;  /* 0x0000001fff049819 */ /* 0x000fe2000001140b */
        /* <DEDUP_REMOVED lines=24> */
.L_x_136:
[----:B------:R-:W-:Y:S02]  /*0fb0*/  IABS R4, c[0x0][0x1c8] ;  /* 0x0000720000047a13 */ /* 0x000fe40000000000 */
[----:B------:R-:W-:Y:S02]  /*0fc0*/  IABS R5, R23 ;  /* 0x0000001700057213 */ /* 0x000fe40000000000 */
[----:B------:R-:W2:Y:S08]  /*0fd0*/  I2F.RP R2, R4 ;  /* 0x0000000400027306 */ /* 0x000eb00000209400 */
[----:B--2---:R-:W2:Y:S02]  /*0fe0*/  MUFU.RCP R2, R2 ;  /* 0x0000000200027308 */ /* 0x004ea40000001000 */
[----:B--2---:R-:W-:-:S06]  /*0ff0*/  IADD3 R2, R2, 0xffffffe, RZ ;  /* 0x0ffffffe02027810 */ /* 0x004fcc0007ffe0ff */
[----:B------:R-:W2:Y:S02]  /*1000*/  F2I.FTZ.U32.TRUNC.NTZ R3, R2 ;  /* 0x0000000200037305 */ /* 0x000ea4000021f000 */
[----:B--2---:R-:W-:Y:S02]  /*1010*/  IMAD.MOV R0, RZ, RZ, -R3 ;  /* 0x000000ffff007224 */ /* 0x004fe400078e0a03 */
        /* <DEDUP_REMOVED lines=35> */
.L_x_137:
[----:B------:R-:W-:Y:S01]  /*1250*/  UMOV UR11, 0x6 ;  /* 0x00000006000b7882 */ /* 0x000fe20000000000 */
[----:B------:R-:W-:Y:S01]  /*1260*/  IADD3 R154, R160, -0x1, RZ ;  /* 0xffffffffa09a7810 */ /* 0x000fe20007ffe0ff */
[----:B------:R-:W-:Y:S01]  /*1270*/  ULDC.64 UR6, c[0x0][0x198] ;  /* 0x0000660000067ab9 */ /* 0x000fe20000000a00 */
[----:B------:R-:W-:Y:S01]  /*1280*/  SHF.R.S32.HI R17, RZ, 0x1f, R155 ;  /* 0x0000001fff117819 */ /* 0x000fe2000001149b */
[----:B------:R-:W-:Y:S01]  /*1290*/  ULDC.64 UR4, c[0x0][0x1a0] ;  /* 0x0000680000047ab9 */ /* 0x000fe20000000a00 */
[----:B------:R-:W-:Y:S01]  /*12a0*/  SHF.R.S32.HI R0, RZ, 0x1f, R154 ;  /* 0x0000001fff007819 */ /* 0x000fe2000001149a */
[----:B------:R-:W-:Y:S01]  /*12b0*/  USHF.L.U64.HI UR9, UR6, UR11, UR7 ;  /* 0x0000000b06097299 */ /* 0x000fe20008010207 */
[CC--:B------:R-:W-:Y:S01]  /*12c0*/  LEA.HI R8, R17.reuse, R155.reuse, RZ, 0x2 ;  /* 0x0000009b11087211 */ /* 0x0c0fe200078f10ff */
[----:B------:R-:W-:Y:S01]  /*12d0*/  USHF.L.U64.HI UR11, UR4, UR11, UR5 ;  /* 0x0000000b040b7299 */ /* 0x000fe20008010205 */
[-C--:B------:R-:W-:Y:S01]  /*12e0*/  LEA.HI R22, R17, R155.reuse, RZ, 0x3 ;  /* 0x0000009b11167211 */ /* 0x080fe200078f18ff */
[----:B------:R-:W-:Y:S01]  /*12f0*/  USHF.L.U32 UR10, UR6, 0x6, URZ ;  /* 0x00000006060a7899 */ /* 0x000fe2000800063f */
[----:B------:R-:W-:Y:S01]  /*1300*/  IMAD.IADD R29, R65, 0x1, -R157 ;  /* 0x00000001411d7824 */ /* 0x000fe200078e0a9d */
[----:B------:R-:W-:Y:S01]  /*1310*/  USHF.L.U32 UR12, UR4, 0x6, URZ ;  /* 0x00000006040c7899 */ /* 0x000fe2000800063f */
[C---:B------:R-:W-:Y:S01]  /*1320*/  IMAD R3, R154.reuse, UR9, RZ ;  /* 0x000000099a037c24 */ /* 0x040fe2000f8e02ff */
[----:B------:R-:W-:Y:S01]  /*1330*/  SHF.R.S32.HI R24, RZ, 0x3, R22 ;  /* 0x00000003ff187819 */ /* 0x000fe20000011416 */
[----:B------:R-:W-:Y:S01]  /*1340*/  IMAD R2, R154, UR11, RZ ;  /* 0x0000000b9a027c24 */ /* 0x000fe2000f8e02ff */
[----:B------:R-:W-:Y:S01]  /*1350*/  LEA.HI R156, R17, R155, RZ, 0x5 ;  /* 0x0000009b119c7211 */ /* 0x000fe200078f28ff */
[C---:B------:R-:W-:Y:S01]  /*1360*/  IMAD R25, R0.reuse, UR10, R3 ;  /* 0x0000000a00197c24 */ /* 0x040fe2000f8e0203 */
[----:B------:R-:W-:Y:S01]  /*1370*/  STL [R1+0x44], R29 ;  /* 0x0000441d01007387 */ /* 0x000fe20000100800 */
[----:B------:R-:W-:Y:S01]  /*1380*/  IMAD R26, R0, UR12, R2 ;  /* 0x0000000c001a7c24 */ /* 0x000fe2000f8e0202 */
[----:B------:R-:W-:Y:S01]  /*1390*/  LOP3.LUT R0, R8, 0xfffffffc, RZ, 0xc0, !PT ;  /* 0xfffffffc08007812 */ /* 0x000fe200078ec0ff */
[----:B------:R-:W-:Y:S01]  /*13a0*/  IMAD.SHL.U32 R4, R24, 0x40, RZ ;  /* 0x0000004018047824 */ /* 0x000fe200078e00ff */
[----:B------:R-:W-:Y:S01]  /*13b0*/  SHF.R.S32.HI R2, RZ, 0x2, R8 ;  /* 0x00000002ff027819 */ /* 0x000fe20000011408 */
[----:B------:R-:W-:Y:S01]  /*13c0*/  IMAD R7, R5, c[0x0][0x1a8], RZ ;  /* 0x00006a0005077a24 */ /* 0x000fe200078e02ff */
[----:B------:R-:W-:Y:S01]  /*13d0*/  SHF.R.S32.HI R152, RZ, 0x5, R156 ;  /* 0x00000005ff987819 */ /* 0x000fe2000001149c */
[----:B------:R-:W-:Y:S01]  /*13e0*/  IMAD.IADD R0, R155, 0x1, -R0 ;  /* 0x000000019b007824 */ /* 0x000fe200078e0a00 */
[----:B------:R-:W-:Y:S01]  /*13f0*/  IADD3 R14, R2, 0x20, RZ ;  /* 0x00000020020e7810 */ /* 0x000fe20007ffe0ff */
[----:B------:R-:W-:Y:S01]  /*1400*/  IMAD R7, R23, c[0x0][0x1ac], R7 ;  /* 0x00006b0017077a24 */ /* 0x000fe200078e0207 */
[--C-:B------:R-:W-:Y:S01]  /*1410*/  SHF.R.S32.HI R3, RZ, 0x1f, R2.reuse ;  /* 0x0000001fff037819 */ /* 0x100fe20000011402 */
[----:B------:R-:W-:Y:S01]  /*1420*/  IMAD.SHL.U32 R30, R0, 0x8, RZ ;  /* 0x00000008001e7824 */ /* 0x000fe200078e00ff */
[----:B------:R-:W-:Y:S01]  /*1430*/  ISETP.GE.AND P4, PT, R14, R29, PT ;  /* 0x0000001d0e00720c */ /* 0x000fe20003f86270 */
[----:B------:R-:W-:Y:S01]  /*1440*/  UMOV UR13, 0x5 ;  /* 0x00000005000d7882 */ /* 0x000fe20000000000 */
[----:B------:R-:W-:Y:S01]  /*1450*/  LOP3.LUT R0, R4, 0xc0, RZ, 0xc0, !PT ;  /* 0x000000c004007812 */ /* 0x000fe200078ec0ff */
[----:B------:R-:W-:Y:S01]  /*1460*/  IMAD.WIDE R32, R27, 0x80, R2 ;  /* 0x000000801b207825 */ /* 0x000fe200078e0202 */
[----:B------:R-:W-:Y:S01]  /*1470*/  IADD3 R4, P1, R30, R9, RZ ;  /* 0x000000091e047210 */ /* 0x000fe20007f3e0ff */
[----:B------:R-:W-:Y:S01]  /*1480*/  USHF.L.U64.HI UR7, UR6, UR13, UR7 ;  /* 0x0000000d06077299 */ /* 0x000fe20008010207 */
[--C-:B------:R-:W-:Y:S01]  /*1490*/  SHF.R.S32.HI R31, RZ, 0x1f, R30.reuse ;  /* 0x0000001fff1f7819 */ /* 0x100fe2000001141e */
[----:B------:R-:W-:Y:S01]  /*14a0*/  USHF.L.U32 UR6, UR6, 0x5, URZ ;  /* 0x0000000506067899 */ /* 0x000fe2000800063f */
[----:B------:R-:W-:Y:S01]  /*14b0*/  LOP3.LUT R6, R0, 0x18, R30, 0xf8, !PT ;  /* 0x0000001800067812 */ /* 0x000fe200078ef81e */
[----:B------:R-:W-:Y:S01]  /*14c0*/  USHF.L.U64.HI UR5, UR4, UR13, UR5 ;  /* 0x0000000d04057299 */ /* 0x000fe20008010205 */
[-C--:B------:R-:W-:Y:S01]  /*14d0*/  ISETP.GE.AND P0, PT, R2, R29.reuse, PT ;  /* 0x0000001d0200720c */ /* 0x080fe20003f06270 */
[----:B------:R-:W-:Y:S01]  /*14e0*/  IMAD.X R5, R31, 0x1, R10, P1 ;  /* 0x000000011f057824 */ /* 0x000fe200008e060a */
[----:B------:R-:W-:Y:S01]  /*14f0*/  SHF.R.U32.HI R0, RZ, 0x3, R0 ;  /* 0x00000003ff007819 */ /* 0x000fe20000011600 */
[----:B------:R-:W-:Y:S01]  /*1500*/  STL.64 [R1+0x48], R30 ;  /* 0x0000481e01007387 */ /* 0x000fe20000100a00 */
[----:B------:R-:W-:Y:S01]  /*1510*/  @!P4 IADD3 R12, P1, R32, 0x20, RZ ;  /* 0x00000020200cc810 */ /* 0x000fe20007f3e0ff */
[----:B------:R-:W-:Y:S01]  /*1520*/  IMAD.WIDE.U32 R4, R23, c[0x0][0x1a8], R4 ;  /* 0x00006a0017047a25 */ /* 0x000fe200078e0004 */
[----:B------:R-:W-:Y:S01]  /*1530*/  LOP3.LUT R230, R6, R0, RZ, 0x3c, !PT ;  /* 0x0000000006e67212 */ /* 0x000fe200078e3cff */
[----:B------:R-:W-:Y:S01]  /*1540*/  STL.64 [R1+0x38], R32 ;  /* 0x0000382001007387 */ /* 0x000fe20000100a00 */
[----:B------:R-:W-:Y:S01]  /*1550*/  LEA.HI R0, R8, R2, RZ, 0x1 ;  /* 0x0000000208007211 */ /* 0x000fe200078f08ff */
[----:B------:R-:W-:Y:S01]  /*1560*/  IMAD.IADD R5, R5, 0x1, R7 ;  /* 0x0000000105057824 */ /* 0x000fe200078e0207 */
[----:B------:R-:W-:Y:S01]  /*1570*/  IADD3 R13, R2, 0x40, RZ ;  /* 0x00000040020d7810 */ /* 0x000fe20007ffe0ff */
[----:B------:R-:W-:Y:S01]  /*1580*/  @!P4 IMAD.MOV.U32 R10, RZ, RZ, R4 ;  /* 0x000000ffff0ac224 */ /* 0x000fe200078e0004 */
[----:B------:R-:W-:Y:S01]  /*1590*/  LOP3.LUT R8, R0, 0x7fffffe, RZ, 0xc0, !PT ;  /* 0x07fffffe00087812 */ /* 0x000fe200078ec0ff */
[----:B------:R-:W-:Y:S01]  /*15a0*/  @!P4 IMAD.X R0, RZ, RZ, R33, P1 ;  /* 0x000000ffff00c224 */ /* 0x000fe200008e0621 */
[----:B------:R-:W-:Y:S01]  /*15b0*/  ISETP.GE.AND P3, PT, R13, R29, PT ;  /* 0x0000001d0d00720c */ /* 0x000fe20003f66270 */
[----:B------:R-:W-:Y:S01]  /*15c0*/  @!P0 IMAD R6, R33, c[0x0][0x190], RZ ;  /* 0x0000640021068a24 */ /* 0x000fe200078e02ff */
[----:B------:R-:W-:Y:S01]  /*15d0*/  USHF.L.U32 UR4, UR4, 0x5, URZ ;  /* 0x0000000504047899 */ /* 0x000fe2000800063f */
[----:B------:R-:W-:-:S02]  /*15e0*/  @!P4 IMAD R0, R0, c[0x0][0x190], RZ ;  /* 0x000064000000ca24 */ /* 0x000fc400078e02ff */
[--C-:B------:R-:W-:Y:S02]  /*15f0*/  @!P4 IMAD.MOV.U32 R11, RZ, RZ, R5.reuse ;  /* 0x000000ffff0bc224 */ /* 0x100fe400078e0005 */
[----:B------:R-:W-:Y:S02]  /*1600*/  IMAD.IADD R7, R2, 0x1, -R8 ;  /* 0x0000000102077824 */ /* 0x000fe400078e0a08 */
[C---:B------:R-:W-:Y:S02]  /*1610*/  @!P0 IMAD R6, R32.reuse, c[0x0][0x194], R6 ;  /* 0x0000650020068a24 */ /* 0x040fe400078e0206 */
[----:B------:R-:W-:-:S04]  /*1620*/  @!P0 IMAD.WIDE.U32 R8, R32, c[0x0][0x190], R4 ;  /* 0x0000640020088a25 */ /* 0x000fc800078e0004 */
[C---:B------:R-:W-:Y:S02]  /*1630*/  @!P4 IMAD R15, R12.reuse, c[0x0][0x194], R0 ;  /* 0x000065000c0fca24 */ /* 0x040fe400078e0200 */
[----:B------:R-:W-:Y:S01]  /*1640*/  @!P4 IMAD.WIDE.U32 R10, R12, c[0x0][0x190], R10 ;  /* 0x000064000c0aca25 */ /* 0x000fe200078e000a */
[----:B------:R-:W-:-:S03]  /*1650*/  IADD3 R12, R2, 0x60, RZ ;  /* 0x00000060020c7810 */ /* 0x000fc60007ffe0ff */
[----:B------:R-:W-:Y:S01]  /*1660*/  IMAD R7, R152, 0x8, R7 ;  /* 0x0000000898077824 */ /* 0x000fe200078e0207 */
[----:B------:R-:W-:Y:S01]  /*1670*/  ISETP.GE.AND P2, PT, R12, R29, PT ;  /* 0x0000001d0c00720c */ /* 0x000fe20003f46270 */
[----:B------:R-:W-:Y:S01]  /*1680*/  @!P0 IMAD.IADD R0, R9, 0x1, R6 ;  /* 0x0000000109008824 */ /* 0x000fe200078e0206 */
[C---:B------:R-:W-:Y:S01]  /*1690*/  @!P0 LEA R6, P1, R8.reuse, c[0x0][0x160], 0x1 ;  /* 0x0000580008068a11 */ /* 0x040fe200078208ff */
[----:B------:R-:W-:Y:S01]  /*16a0*/  IMAD.U32 R230, R7, 0x20, R230 ;  /* 0x0000002007e67824 */ /* 0x000fe200078e00e6 */
[----:B------:R2:W-:Y:S02]  /*16b0*/  STL [R1+0x58], R12 ;  /* 0x0000580c01007387 */ /* 0x0005e40000100800 */
[----:B------:R-:W-:Y:S01]  /*16c0*/  @!P0 LEA.HI.X R7, R8, c[0x0][0x164], R0, 0x1, P1 ;  /* 0x0000590008078a11 */ /* 0x000fe200008f0c00 */
[----:B------:R-:W-:Y:S01]  /*16d0*/  @!P4 IMAD.IADD R0, R11, 0x1, R15 ;  /* 0x000000010b00c824 */ /* 0x000fe200078e020f */
[----:B------:R-:W-:Y:S01]  /*16e0*/  LEA.HI R15, R17, R155, RZ, 0x4 ;  /* 0x0000009b110f7211 */ /* 0x000fe200078f20ff */
[----:B------:R-:W-:Y:S01]  /*16f0*/  IMAD.SHL.U32 R230, R230, 0x2, RZ ;  /* 0x00000002e6e67824 */ /* 0x000fe200078e00ff */
[----:B------:R-:W-:-:S02]  /*1700*/  @!P4 LEA R8, P1, R10, c[0x0][0x160], 0x1 ;  /* 0x000058000a08ca11 */ /* 0x000fc400078208ff */
[----:B------:R-:W-:Y:S02]  /*1710*/  SHF.R.S32.HI R13, RZ, 0x4, R15 ;  /* 0x00000004ff0d7819 */ /* 0x000fe4000001140f */
[----:B------:R-:W-:Y:S01]  /*1720*/  @!P4 LEA.HI.X R9, R10, c[0x0][0x164], R0, 0x1, P1 ;  /* 0x000059000a09ca11 */ /* 0x000fe200008f0c00 */
[----:B------:R-:W-:Y:S01]  /*1730*/  @!PT LDS RZ, [RZ] ;  /* 0x00000000fffff984 */ /* 0x000fe20000000800 */
[----:B------:R-:W-:Y:S01]  /*1740*/  @!PT LDS RZ, [RZ] ;  /* 0x00000000fffff984 */ /* 0x000fe20000000800 */
[----:B------:R-:W-:Y:S01]  /*1750*/  @!PT LDS RZ, [RZ] ;  /* 0x00000000fffff984 */ /* 0x000fe20000000800 */
[----:B------:R3:W-:Y:S01]  /*1760*/  @!P0 LDGSTS.E.BYPASS.LTC128B.128 [R230], [R6.64] ;  /* 0x0000000006e68fae */ /* 0x0007e2000b901d4e */
[----:B------:R-:W-:Y:S01]  /*1770*/  @!P3 IADD3 R10, P1, R32, 0x40, RZ ;  /* 0x00000040200ab810 */ /* 0x000fe20007f3e0ff */
[----:B------:R-:W-:Y:S01]  /*1780*/  IMAD R0, R154, -0x40, R64 ;  /* 0xffffffc09a007824 */ /* 0x000fe200078e0240 */
[----:B------:R-:W-:Y:S01]  /*1790*/  SHF.R.S32.HI R17, RZ, 0x1f, R18 ;  /* 0x0000001fff117819 */ /* 0x000fe20000011412 */
[----:B------:R3:W-:Y:S03]  /*17a0*/  @!P0 LDGSTS.E.BYPASS.LTC128B.128 [R230+0x2000], [R6.64+0x40] ;  /* 0x0200004006e68fae */ /* 0x0007e6000b901d4e */
[----:B------:R-:W-:Y:S01]  /*17b0*/  ISETP.GE.AND P6, PT, R2, R0, PT ;  /* 0x000000000200720c */ /* 0x000fe20003fc6270 */
[----:B------:R3:W-:Y:S01]  /*17c0*/  @!P0 LDGSTS.E.BYPASS.LTC128B.128 [R230+0x4000], [R6.64+0x80] ;  /* 0x0400008006e68fae */ /* 0x0007e2000b901d4e */
[----:B------:R-:W-:-:S02]  /*17d0*/  @!P2 IADD3 R11, P0, R32, 0x60, RZ ;  /* 0x00000060200ba810 */ /* 0x000fc40007f1e0ff */
[-C--:B------:R-:W-:Y:S01]  /*17e0*/  ISETP.GE.AND P5, PT, R2, R0.reuse, PT ;  /* 0x000000000200720c */ /* 0x080fe20003fa6270 */
[----:B------:R4:W-:Y:S02]  /*17f0*/  @!P4 LDGSTS.E.BYPASS.LTC128B.128 [R230+0x800], [R8.64] ;  /* 0x0080000008e6cfae */ /* 0x0009e4000b901d4e */
[--C-:B--2---:R-:W-:Y:S01]  /*1800*/  @!P2 IMAD.X R12, RZ, RZ, R33.reuse, P0 ;  /* 0x000000ffff0ca224 */ /* 0x104fe200000e0621 */
[-C--:B------:R-:W-:Y:S01]  /*1810*/  ISETP.GE.AND P0, PT, R14, R0.reuse, PT ;  /* 0x000000000e00720c */ /* 0x080fe20003f06270 */
[----:B------:R4:W-:Y:S02]  /*1820*/  @!P4 LDGSTS.E.BYPASS.LTC128B.128 [R230+0x2800], [R8.64+0x40] ;  /* 0x0280004008e6cfae */ /* 0x0009e4000b901d4e */
[----:B------:R-:W-:Y:S02]  /*1830*/  @!P2 IMAD R12, R12, c[0x0][0x190], RZ ;  /* 0x000064000c0caa24 */ /* 0x000fe400078e02ff */
[----:B------:R4:W-:Y:S01]  /*1840*/  @!P4 LDGSTS.E.BYPASS.LTC128B.128 [R230+0x4800], [R8.64+0x80] ;  /* 0x0480008008e6cfae */ /* 0x0009e2000b901d4e */
[----:B---3--:R-:W-:Y:S01]  /*1850*/  LEA.HI R7, R15, R13, RZ, 0x1 ;  /* 0x0000000d0f077211 */ /* 0x008fe200078f08ff */
[----:B------:R-:W-:Y:S01]  /*1860*/  @!P3 IMAD.X R6, RZ, RZ, R33, P1 ;  /* 0x000000ffff06b224 */ /* 0x000fe200008e0621 */
[----:B------:R-:W-:-:S02]  /*1870*/  ISETP.GE.AND P1, PT, R14, R0, PT ;  /* 0x000000000e00720c */ /* 0x000fc40003f26270 */
[----:B------:R-:W-:Y:S01]  /*1880*/  LOP3.LUT R7, R7, 0xfffffffe, RZ, 0xc0, !PT ;  /* 0xfffffffe07077812 */ /* 0x000fe200078ec0ff */
[----:B------:R-:W-:Y:S02]  /*1890*/  @!P3 IMAD R0, R6, c[0x0][0x190], RZ ;  /* 0x000064000600ba24 */ /* 0x000fe400078e02ff */
[----:B------:R-:W-:Y:S02]  /*18a0*/  @!P2 IMAD.MOV.U32 R6, RZ, RZ, R4 ;  /* 0x000000ffff06a224 */ /* 0x000fe400078e0004 */
[----:B------:R-:W-:Y:S02]  /*18b0*/  IMAD.IADD R23, R13, 0x1, -R7 ;  /* 0x000000010d177824 */ /* 0x000fe400078e0a07 */
[--C-:B------:R-:W-:Y:S02]  /*18c0*/  @!P2 IMAD.MOV.U32 R7, RZ, RZ, R5.reuse ;  /* 0x000000ffff07a224 */ /* 0x100fe400078e0005 */
[C---:B------:R-:W-:Y:S02]  /*18d0*/  @!P3 IMAD R0, R10.reuse, c[0x0][0x194], R0 ;  /* 0x000065000a00ba24 */ /* 0x040fe400078e0200 */
[----:B------:R-:W-:-:S04]  /*18e0*/  @!P3 IMAD.WIDE.U32 R4, R10, c[0x0][0x190], R4 ;  /* 0x000064000a04ba25 */ /* 0x000fc800078e0004 */
[----:B------:R-:W-:Y:S01]  /*18f0*/  @!P3 IMAD.IADD R5, R5, 0x1, R0 ;  /* 0x000000010505b824 */ /* 0x000fe200078e0200 */
[C---:B------:R-:W-:Y:S01]  /*1900*/  @!P3 LEA R10, P4, R4.reuse, c[0x0][0x160], 0x1 ;  /* 0x00005800040aba11 */ /* 0x040fe200078808ff */
[----:B------:R-:W-:Y:S02]  /*1910*/  IMAD R0, R3, c[0x0][0x198], RZ ;  /* 0x0000660003007a24 */ /* 0x000fe400078e02ff */
[----:B----4-:R-:W-:Y:S01]  /*1920*/  @!P2 IMAD R8, R11, c[0x0][0x194], R12 ;  /* 0x000065000b08aa24 */ /* 0x010fe200078e020c */
[----:B------:R-:W-:Y:S01]  /*1930*/  LOP3.LUT R12, R15, 0xfffffff0, RZ, 0xc0, !PT ;  /* 0xfffffff00f0c7812 */ /* 0x000fe200078ec0ff */
[----:B------:R-:W-:Y:S01]  /*1940*/  @!P2 IMAD.WIDE.U32 R6, R11, c[0x0][0x190], R6 ;  /* 0x000064000b06aa25 */ /* 0x000fe200078e0006 */
[----:B------:R-:W-:-:S03]  /*1950*/  @!P3 LEA.HI.X R11, R4, c[0x0][0x164], R5, 0x1, P4 ;  /* 0x00005900040bba11 */ /* 0x000fc600020f0c05 */
[----:B------:R-:W-:Y:S02]  /*1960*/  IMAD R13, R2, c[0x0][0x19c], R0 ;  /* 0x00006700020d7a24 */ /* 0x000fe400078e0200 */
[----:B------:R-:W-:Y:S01]  /*1970*/  @!P2 IMAD.IADD R0, R7, 0x1, R8 ;  /* 0x000000010700a824 */ /* 0x000fe200078e0208 */
[----:B------:R-:W-:Y:S01]  /*1980*/  @!P2 LEA R8, P4, R6, c[0x0][0x160], 0x1 ;  /* 0x000058000608aa11 */ /* 0x000fe200078808ff */
[----:B------:R-:W-:Y:S01]  /*1990*/  IMAD.WIDE.U32 R4, R2, c[0x0][0x198], R30 ;  /* 0x0000660002047a25 */ /* 0x000fe200078e001e */
[----:B------:R-:W-:Y:S01]  /*19a0*/  LOP3.LUT R7, R22, 0xfffffff8, RZ, 0xc0, !PT ;  /* 0xfffffff816077812 */ /* 0x000fe200078ec0ff */
[----:B------:R2:W-:Y:S01]  /*19b0*/  @!P3 LDGSTS.E.BYPASS.LTC128B.128 [R230+0x1000], [R10.64] ;  /* 0x010000000ae6bfae */ /* 0x0005e2000b901d4e */
[----:B------:R-:W-:Y:S01]  /*19c0*/  @!P2 LEA.HI.X R9, R6, c[0x0][0x164], R0, 0x1, P4 ;  /* 0x000059000609aa11 */ /* 0x000fe200020f0c00 */
[C---:B------:R-:W-:Y:S01]  /*19d0*/  IMAD.IADD R0, R155.reuse, 0x1, -R12 ;  /* 0x000000019b007824 */ /* 0x040fe200078e0a0c */
[----:B------:R-:W-:Y:S01]  /*19e0*/  IADD3 R4, P4, R16, R4, RZ ;  /* 0x0000000410047210 */ /* 0x000fe20007f9e0ff */
[----:B------:R-:W-:Y:S01]  /*19f0*/  IMAD.IADD R7, R155, 0x1, -R7 ;  /* 0x000000019b077824 */ /* 0x000fe200078e0a07 */
[----:B------:R2:W-:Y:S01]  /*1a00*/  @!P3 LDGSTS.E.BYPASS.LTC128B.128 [R230+0x3000], [R10.64+0x40] ;  /* 0x030000400ae6bfae */ /* 0x0005e2000b901d4e */
[----:B------:R-:W-:Y:S01]  /*1a10*/  IMAD R3, R3, c[0x0][0x1a0], RZ ;  /* 0x0000680003037a24 */ /* 0x000fe200078e02ff */
[-C--:B------:R-:W-:Y:S01]  /*1a20*/  LEA.HI R12, R0, R0.reuse, RZ, 0x1 ;  /* 0x00000000000c7211 */ /* 0x080fe200078f08ff */
[----:B------:R-:W-:Y:S01]  /*1a30*/  IMAD R6, R17, c[0x0][0x1b0], RZ ;  /* 0x00006c0011067a24 */ /* 0x000fe200078e02ff */
[----:B------:R-:W-:Y:S01]  /*1a40*/  IADD3.X R5, R21, R5, R13, P4, !PT ;  /* 0x0000000515057210 */ /* 0x000fe200027fe40d */
[----:B------:R-:W-:Y:S01]  /*1a50*/  IMAD R15, R2, c[0x0][0x1a4], R3 ;  /* 0x00006900020f7a24 */ /* 0x000fe200078e0203 */
[----:B------:R-:W-:Y:S01]  /*1a60*/  LOP3.LUT R14, R12, 0x7fffffe, RZ, 0xc0, !PT ;  /* 0x07fffffe0c0e7812 */ /* 0x000fe200078ec0ff */
[----:B------:R-:W-:Y:S01]  /*1a70*/  IMAD.WIDE.U32 R2, R2, c[0x0][0x1a0], R30 ;  /* 0x0000680002027a25 */ /* 0x000fe200078e001e */
[----:B------:R-:W-:Y:S01]  /*1a80*/  SHF.R.S32.HI R16, RZ, 0x1f, R0 ;  /* 0x0000001fff107819 */ /* 0x000fe20000011400 */
[----:B------:R2:W-:Y:S01]  /*1a90*/  @!P3 LDGSTS.E.BYPASS.LTC128B.128 [R230+0x5000], [R10.64+0x80] ;  /* 0x050000800ae6bfae */ /* 0x0005e2000b901d4e */
[----:B------:R-:W-:Y:S01]  /*1aa0*/  LEA.HI R13, R7, R7, RZ, 0x1 ;  /* 0x00000007070d7211 */ /* 0x000fe200078f08ff */
[----:B------:R-:W-:Y:S01]  /*1ab0*/  IMAD.IADD R67, R0, 0x1, -R14 ;  /* 0x0000000100437824 */ /* 0x000fe200078e0a0e */
[----:B------:R-:W-:Y:S01]  /*1ac0*/  LEA.HI R21, R16, R0, RZ, 0x3 ;  /* 0x0000000010157211 */ /* 0x000fe200078f18ff */
[C---:B------:R-:W-:Y:S01]  /*1ad0*/  IMAD R0, R18.reuse, c[0x0][0x1b4], R6 ;  /* 0x00006d0012007a24 */ /* 0x040fe200078e0206 */
[----:B------:R-:W-:Y:S01]  /*1ae0*/  LOP3.LUT R14, R13, 0x7fffffe, RZ, 0xc0, !PT ;  /* 0x07fffffe0d0e7812 */ /* 0x000fe200078ec0ff */
[----:B------:R-:W-:Y:S01]  /*1af0*/  IMAD.WIDE.U32 R30, R18, c[0x0][0x1b0], R4 ;  /* 0x00006c00121e7a25 */ /* 0x000fe200078e0004 */
[----:B------:R-:W-:Y:S01]  /*1b00*/  IADD3 R6, P4, R19, R2, RZ ;  /* 0x0000000213067210 */ /* 0x000fe20007f9e0ff */
[----:B------:R3:W-:Y:S01]  /*1b10*/  @!P2 LDGSTS.E.BYPASS.LTC128B.128 [R230+0x1800], [R8.64] ;  /* 0x0180000008e6afae */ /* 0x0007e2000b901d4e */
[----:B------:R-:W-:Y:S01]  /*1b20*/  SHF.R.S32.HI R22, RZ, 0x1, R13 ;  /* 0x00000001ff167819 */ /* 0x000fe2000001140d */
[----:B------:R-:W-:Y:S01]  /*1b30*/  IMAD.IADD R159, R31, 0x1, R0 ;  /* 0x000000011f9f7824 */ /* 0x000fe200078e0200 */
[----:B------:R-:W-:Y:S01]  /*1b40*/  SHF.R.S32.HI R13, RZ, 0x1, R12 ;  /* 0x00000001ff0d7819 */ /* 0x000fe2000001140c */
[----:B------:R-:W-:Y:S01]  /*1b50*/  IMAD.MOV.U32 R158, RZ, RZ, R30 ;  /* 0x000000ffff9e7224 */ /* 0x000fe200078e001e */
[----:B------:R-:W-:Y:S01]  /*1b60*/  SHF.R.S32.HI R12, RZ, 0x1f, R12 ;  /* 0x0000001fff0c7819 */ /* 0x000fe2000001140c */
[----:B------:R-:W-:Y:S01]  /*1b70*/  IMAD.IADD R19, R7, 0x1, -R14 ;  /* 0x0000000107137824 */ /* 0x000fe200078e0a0e */
[----:B------:R-:W-:Y:S01]  /*1b80*/  IADD3.X R7, R20, R3, R15, P4, !PT ;  /* 0x0000000314077210 */ /* 0x000fe200027fe40f */
[----:B------:R-:W-:Y:S01]  /*1b90*/  IMAD.WIDE.U32 R2, R154, UR10, R158 ;  /* 0x0000000a9a027c25 */ /* 0x000fe2000f8e009e */
[----:B------:R-:W-:Y:S01]  /*1ba0*/  LEA.HI R5, R12, R13, RZ, 0x2 ;  /* 0x0000000d0c057211 */ /* 0x000fe200078f10ff */
[----:B------:R3:W-:Y:S02]  /*1bb0*/  @!P2 LDGSTS.E.BYPASS.LTC128B.128 [R230+0x3800], [R8.64+0x40] ;  /* 0x0380004008e6afae */ /* 0x0007e4000b901d4e */
[----:B------:R-:W-:Y:S01]  /*1bc0*/  IMAD.IADD R12, R3, 0x1, R25 ;  /* 0x00000001030c7824 */ /* 0x000fe200078e0219 */
[----:B------:R-:W-:Y:S01]  /*1bd0*/  @!P6 LEA R4, P4, R2, c[0x0][0x168], 0x1 ;  /* 0x00005a000204ea11 */ /* 0x000fe200078808ff */
[----:B------:R3:W-:Y:S01]  /*1be0*/  @!P2 LDGSTS.E.BYPASS.LTC128B.128 [R230+0x5800], [R8.64+0x80] ;  /* 0x0580008008e6afae */ /* 0x0007e2000b901d4e */
[----:B------:R-:W-:Y:S01]  /*1bf0*/  LOP3.LUT R16, R5, 0xfffffffc, RZ, 0xc0, !PT ;  /* 0xfffffffc05107812 */ /* 0x000fe200078ec0ff */
[----:B------:R-:W-:Y:S01]  /*1c00*/  IMAD.SHL.U32 R0, R22, 0x40, RZ ;  /* 0x0000004016007824 */ /* 0x000fe200078e00ff */
[----:B------:R-:W-:Y:S01]  /*1c10*/  @!P6 LEA.HI.X R5, R2, c[0x0][0x16c], R12, 0x1, P4 ;  /* 0x00005b000205ea11 */ /* 0x000fe200020f0c0c */
[----:B------:R-:W-:Y:S01]  /*1c20*/  IMAD.SHL.U32 R15, R24, 0x8, RZ ;  /* 0x00000008180f7824 */ /* 0x000fe200078e00ff */
[----:B------:R-:W-:Y:S01]  /*1c30*/  @!P1 IADD3 R3, P4, R2, UR6, RZ ;  /* 0x0000000602039c10 */ /* 0x000fe2000ff9e0ff */
[----:B------:R-:W-:Y:S01]  /*1c40*/  IMAD.IADD R20, R13, 0x1, -R16 ;  /* 0x000000010d147824 */ /* 0x000fe200078e0a10 */
[----:B------:R-:W-:Y:S01]  /*1c50*/  LOP3.LUT R0, R0, 0xc0, RZ, 0xc0, !PT ;  /* 0x000000c000007812 */ /* 0x000fe200078ec0ff */
[----:B------:R4:W-:Y:S01]  /*1c60*/  @!P6 LDGSTS.E.BYPASS.LTC128B.128 [R230+0x6000], [R4.64] ;  /* 0x0600000004e6efae */ /* 0x0009e2000b901d4e */
[----:B------:R-:W-:-:S02]  /*1c70*/  @!P1 IADD3.X R13, R12, UR7, RZ, P4, !PT ;  /* 0x000000070c0d9c10 */ /* 0x000fc4000a7fe4ff */
[C---:B------:R-:W-:Y:S01]  /*1c80*/  @!P1 LEA R2, P4, R3.reuse, c[0x0][0x168], 0x1 ;  /* 0x00005a0003029a11 */ /* 0x040fe200078808ff */
[----:B------:R4:W-:Y:S01]  /*1c90*/  @!P6 LDGSTS.E.BYPASS.LTC128B.128 [R230+0x7000], [R4.64+0x40] ;  /* 0x0700004004e6efae */ /* 0x0009e2000b901d4e */
[----:B------:R-:W-:Y:S02]  /*1ca0*/  LOP3.LUT R15, R0, 0x8, R15, 0xf8, !PT ;  /* 0x00000008000f7812 */ /* 0x000fe400078ef80f */
[----:B------:R-:W-:Y:S01]  /*1cb0*/  @!P1 LEA.HI.X R3, R3, c[0x0][0x16c], R13, 0x1, P4 ;  /* 0x00005b0003039a11 */ /* 0x000fe200020f0c0d */
[----:B------:R4:W-:Y:S01]  /*1cc0*/  @!P6 LDGSTS.E.BYPASS.LTC128B.128 [R230+0x8000], [R4.64+0x80] ;  /* 0x0800008004e6efae */ /* 0x0009e2000b901d4e */
[----:B------:R-:W-:Y:S01]  /*1cd0*/  SHF.R.U32.HI R14, RZ, 0x3, R0 ;  /* 0x00000003ff0e7819 */ /* 0x000fe20000011600 */
[----:B------:R-:W-:Y:S02]  /*1ce0*/  IMAD R0, R17, c[0x0][0x1b8], RZ ;  /* 0x00006e0011007a24 */ /* 0x000fe400078e02ff */
[----:B------:R5:W-:Y:S01]  /*1cf0*/  @!P1 LDGSTS.E.BYPASS.LTC128B.128 [R230+0x6800], [R2.64] ;  /* 0x0680000002e69fae */ /* 0x000be2000b901d4e */
[----:B------:R-:W-:Y:S01]  /*1d00*/  LOP3.LUT R14, R15, R14, RZ, 0x3c, !PT ;  /* 0x0000000e0f0e7212 */ /* 0x000fe200078e3cff */
[----:B------:R-:W-:-:S02]  /*1d10*/  IMAD R12, R18, c[0x0][0x1bc], R0 ;  /* 0x00006f00120c7a24 */ /* 0x000fc400078e0200 */
[----:B------:R5:W-:Y:S01]  /*1d20*/  @!P1 LDGSTS.E.BYPASS.LTC128B.128 [R230+0x7800], [R2.64+0x40] ;  /* 0x0780004002e69fae */ /* 0x000be2000b901d4e */
[----:B------:R-:W-:-:S03]  /*1d30*/  IMAD.SHL.U32 R0, R20, 0x40, RZ ;  /* 0x0000004014007824 */ /* 0x000fc600078e00ff */
[----:B------:R5:W-:Y:S02]  /*1d40*/  @!P1 LDGSTS.E.BYPASS.LTC128B.128 [R230+0x8800], [R2.64+0x80] ;  /* 0x0880008002e69fae */ /* 0x000be4000b901d4e */
[----:B------:R-:W-:Y:S02]  /*1d50*/  LOP3.LUT R0, R0, 0xc0, RZ, 0xc0, !PT ;  /* 0x000000c000007812 */ /* 0x000fe400078ec0ff */
[----:B------:R-:W0:Y:S04]  /*1d60*/  LDGDEPBAR ;  /* 0x00000000000079af */ /* 0x000e280000000000 */
[----:B------:R1:W-:Y:S04]  /*1d70*/  STL.64 [R1+0x30], R30 ;  /* 0x0000301e01007387 */ /* 0x0003e80000100a00 */
[----:B------:R-:W-:Y:S01]  /*1d80*/  STL.64 [R1+0x28], R158 ;  /* 0x0000289e01007387 */ /* 0x000fe20000100a00 */
[----:B----4-:R-:W-:-:S02]  /*1d90*/  IMAD.SHL.U32 R5, R21, 0x20, RZ ;  /* 0x0000002015057824 */ /* 0x010fc400078e00ff */
[----:B------:R-:W-:-:S03]  /*1da0*/  IMAD.SHL.U32 R4, R23, 0x8, RZ ;  /* 0x0000000817047824 */ /* 0x000fc600078e00ff */
[----:B------:R-:W-:Y:S02]  /*1db0*/  LOP3.LUT R66, R5, 0xffffff00, RZ, 0xc0, !PT ;  /* 0xffffff0005427812 */ /* 0x000fe400078ec0ff */
[----:B------:R-:W-:-:S03]  /*1dc0*/  SHF.R.U32.HI R5, RZ, 0x3, R0 ;  /* 0x00000003ff057819 */ /* 0x000fc60000011600 */
[----:B---3--:R-:W-:Y:S01]  /*1dd0*/  IMAD R8, R152, 0x200, R66 ;  /* 0x0000020098087824 */ /* 0x008fe200078e0242 */
[----:B------:R-:W-:-:S04]  /*1de0*/  DEPBAR.LE SB0, 0x0 ;  /* 0x000080000000791a */ /* 0x000fc80000000000 */
[----:B------:R-:W-:Y:S01]  /*1df0*/  BAR.SYNC.DEFER_BLOCKING 0x0 ;  /* 0x0000000000007b1d */ /* 0x000fe20000010000 */
[----:B------:R-:W-:Y:S02]  /*1e00*/  IMAD R8, R67, 0x20, R8 ;  /* 0x0000002043087824 */ /* 0x000fe400078e0208 */
[----:B-1----:R-:W-:Y:S01]  /*1e10*/  IMAD.WIDE.U32 R30, R18, c[0x0][0x1b8], R6 ;  /* 0x00006e00121e7a25 */ /* 0x002fe200078e0006 */
[----:B------:R-:W-:-:S03]  /*1e20*/  LOP3.LUT R6, R0, 0x8, R4, 0xf8, !PT ;  /* 0x0000000800067812 */ /* 0x000fc600078ef804 */
[----:B------:R-:W-:Y:S01]  /*1e30*/  IMAD.IADD R29, R31, 0x1, R12 ;  /* 0x000000011f1d7824 */ /* 0x000fe200078e020c */
[----:B------:R-:W-:Y:S01]  /*1e40*/  LOP3.LUT R153, R6, R5, RZ, 0x3c, !PT ;  /* 0x0000000506997212 */ /* 0x000fe200078e3cff */
[----:B------:R-:W-:Y:S01]  /*1e50*/  IMAD.MOV.U32 R28, RZ, RZ, R30 ;  /* 0x000000ffff1c7224 */ /* 0x000fe200078e001e */
[----:B------:R-:W-:Y:S01]  /*1e60*/  STL.64 [R1+0x50], R30 ;  /* 0x0000501e01007387 */ /* 0x000fe20000100a00 */
[----:B------:R-:W-:Y:S02]  /*1e70*/  IMAD R7, R23, 0x8, R19 ;  /* 0x0000000817077824 */ /* 0x000fe400078e0213 */
[----:B-----5:R-:W-:Y:S01]  /*1e80*/  IMAD.WIDE.U32 R2, R154, UR12, R28 ;  /* 0x0000000c9a027c25 */ /* 0x020fe2000f8e001c */
[----:B------:R-:W-:Y:S03]  /*1e90*/  STL.64 [R1+0x20], R28 ;  /* 0x0000201c01007387 */ /* 0x000fe60000100a00 */
[----:B------:R-:W-:Y:S01]  /*1ea0*/  IMAD.IADD R0, R3, 0x1, R26 ;  /* 0x0000000103007824 */ /* 0x000fe200078e021a */
[----:B------:R-:W-:-:S02]  /*1eb0*/  @!P5 LEA R4, P2, R2, c[0x0][0x170], 0x1 ;  /* 0x00005c000204da11 */ /* 0x000fc400078408ff */
[C---:B------:R-:W-:Y:S02]  /*1ec0*/  @!P0 IADD3 R3, P1, R2.reuse, UR4, RZ ;  /* 0x0000000402038c10 */ /* 0x040fe4000ff3e0ff */
[----:B------:R-:W-:Y:S02]  /*1ed0*/  @!P5 LEA.HI.X R5, R2, c[0x0][0x174], R0, 0x1, P2 ;  /* 0x00005d000205da11 */ /* 0x000fe400010f0c00 */
[----:B------:R-:W-:Y:S01]  /*1ee0*/  @!P0 IADD3.X R2, R0, UR5, RZ, P1, !PT ;  /* 0x0000000500028c10 */ /* 0x000fe20008ffe4ff */
[----:B------:R-:W-:Y:S01]  /*1ef0*/  IMAD.U32 R0, R7, 0x20, R14 ;  /* 0x0000002007007824 */ /* 0x000fe200078e000e */
[C---:B------:R-:W-:Y:S01]  /*1f00*/  @!P0 LEA R6, P1, R3.reuse, c[0x0][0x170], 0x1 ;  /* 0x00005c0003068a11 */ /* 0x040fe200078208ff */
[----:B------:R-:W-:Y:S02]  /*1f10*/  @P5 STS [R230+0x9000], RZ ;  /* 0x009000ffe6005388 */ /* 0x000fe40000000800 */
[----:B------:R-:W-:Y:S01]  /*1f20*/  IMAD.SHL.U32 R217, R0, 0x2, RZ ;  /* 0x0000000200d97824 */ /* 0x000fe200078e00ff */
[----:B------:R-:W-:Y:S01]  /*1f30*/  @!P0 LEA.HI.X R7, R3, c[0x0][0x174], R2, 0x1, P1 ;  /* 0x00005d0003078a11 */ /* 0x000fe200008f0c02 */
[----:B------:R-:W-:Y:S01]  /*1f40*/  IMAD.IADD R2, R153, 0x1, R8 ;  /* 0x0000000199027824 */ /* 0x000fe200078e0208 */
[----:B------:R-:W-:Y:S01]  /*1f50*/  @P5 STS [R230+0x9004], RZ ;  /* 0x009004ffe6005388 */ /* 0x000fe20000000800 */
[----:B------:R-:W-:-:S02]  /*1f60*/  LOP3.LUT P1, RZ, R20, 0x2, RZ, 0xc0, !PT ;  /* 0x0000000214ff7812 */ /* 0x000fc4000782c0ff */
[----:B------:R-:W-:Y:S01]  /*1f70*/  IMAD.SHL.U32 R220, R2, 0x2, RZ ;  /* 0x0000000202dc7824 */ /* 0x000fe200078e00ff */
[----:B------:R-:W-:Y:S01]  /*1f80*/  @P5 STS.64 [R230+0x9008], RZ ;  /* 0x009008ffe6005388 */ /* 0x000fe20000000a00 */
[----:B------:R-:W-:-:S03]  /*1f90*/  IMAD.MOV.U32 R2, RZ, RZ, 0x10 ;  /* 0x00000010ff027424 */ /* 0x000fc600078e00ff */
        /* <DEDUP_REMOVED lines=16> */
[----:B------:R1:W-:Y:S01]  /*20a0*/  @!P0 LDGSTS.E.BYPASS.LTC128B.128 [R230+0xb800], [R6.64+0x80] ;  /* 0x0b80008006e68fae */ /* 0x0003e2000b901d4e */
[----:B------:R-:W-:-:S03]  /*20b0*/  LOP3.LUT P0, RZ, R22, 0x2, RZ, 0xc0, !PT ;  /* 0x0000000216ff7812 */ /* 0x000fc6000780c0ff */
[----:B--2---:R-:W-:Y:S01]  /*20c0*/  LDSM.16.M88.4 R8, [R220+0x1000] ;  /* 0x00100000dc08783b */ /* 0x004fe20000000200 */
[C---:B------:R-:W-:Y:S02]  /*20d0*/  SEL R0, R2.reuse, 0xfffffff0, !P0 ;  /* 0xfffffff002007807 */ /* 0x040fe40004000000 */
[----:B------:R-:W-:Y:S01]  /*20e0*/  SEL R2, R2, 0xfffffff0, !P1 ;  /* 0xfffffff002027807 */ /* 0x000fe20004800000 */
[----:B------:R-:W2:Y:S02]  /*20f0*/  LDSM.16.M88.4 R32, [R217+0x6400] ;  /* 0x00640000d920783b */ /* 0x000ea40000000200 */
[----:B------:R-:W-:Y:S01]  /*2100*/  IMAD R219, R0, 0x2, R217 ;  /* 0x0000000200db7824 */ /* 0x000fe200078e02d9 */
[----:B------:R-:W-:Y:S01]  /*2110*/  LOP3.LUT R0, R156, 0xffffffe0, RZ, 0xc0, !PT ;  /* 0xffffffe09c007812 */ /* 0x000fe200078ec0ff */
[----:B------:R-:W3:Y:S01]  /*2120*/  LDSM.16.M88.4 R24, [R217+0x6c00] ;  /* 0x006c0000d918783b */ /* 0x000ee20000000200 */
[----:B------:R-:W-:-:S03]  /*2130*/  IMAD R221, R2, 0x2, R220 ;  /* 0x0000000202dd7824 */ /* 0x000fc600078e02dc */
[----:B------:R-:W4:Y:S01]  /*2140*/  LDSM.16.M88.4 R16, [R217+0x6000] ;  /* 0x00600000d910783b */ /* 0x000f220000000200 */
[C---:B------:R-:W-:Y:S02]  /*2150*/  IMAD.IADD R0, R155.reuse, 0x1, -R0 ;  /* 0x000000019b007824 */ /* 0x040fe400078e0a00 */
[----:B------:R-:W-:Y:S01]  /*2160*/  IMAD.SHL.U32 R155, R155, 0x2, RZ ;  /* 0x000000029b9b7824 */ /* 0x000fe200078e00ff */
[----:B------:R-:W5:Y:S02]  /*2170*/  LDSM.16.M88.4 R28, [R217+0x6800] ;  /* 0x00680000d91c783b */ /* 0x000f640000000200 */
[----:B------:R-:W-:Y:S02]  /*2180*/  SHF.R.S32.HI R3, RZ, 0x1f, R0 ;  /* 0x0000001fff037819 */ /* 0x000fe40000011400 */
[----:B------:R-:W4:Y:S02]  /*2190*/  LDSM.16.M88.4 R12, [R220] ;  /* 0x00000000dc0c783b */ /* 0x000f240000000200 */
[----:B------:R-:W-:Y:S01]  /*21a0*/  LEA.HI R0, R3, R0, RZ, 0x2 ;  /* 0x0000000003007211 */ /* 0x000fe200078f10ff */
[----:B------:R-:W-:Y:S01]  /*21b0*/  IMAD R3, R152, 0x10, R157 ;  /* 0x0000001098037824 */ /* 0x000fe200078e029d */
[----:B-1----:R-:W-:Y:S02]  /*21c0*/  LDSM.16.M88.4 R4, [R221+0x1000] ;  /* 0x00100000dd04783b */ /* 0x002fe40000000200 */
[----:B------:R-:W-:-:S02]  /*21d0*/  SHF.R.S32.HI R161, RZ, 0x2, R0 ;  /* 0x00000002ffa17819 */ /* 0x000fc40000011400 */
[----:B------:R-:W1:Y:S03]  /*21e0*/  LDSM.16.M88.4 R40, [R219+0x6400] ;  /* 0x00640000db28783b */ /* 0x000e660000000200 */
[----:B------:R-:W-:Y:S01]  /*21f0*/  IMAD.IADD R0, R3, 0x1, R161 ;  /* 0x0000000103007824 */ /* 0x000fe200078e02a1 */
[----:B------:R-:W1:Y:S01]  /*2200*/  LDSM.16.M88.4 R52, [R219+0x6c00] ;  /* 0x006c0000db34783b */ /* 0x000e620000000200 */
[----:B------:R-:W-:-:S03]  /*2210*/  IADD3 R3, R64, -c[0x0][0x2e4], -R65 ;  /* 0x8000b90040037a10 */ /* 0x000fc60007ffe841 */
[----:B------:R-:W1:Y:S04]  /*2220*/  LDSM.16.M88.4 R44, [R219+0x6000] ;  /* 0x00600000db2c783b */ /* 0x000e680000000200 */
[----:B------:R-:W1:Y:S01]  /*2230*/  LDSM.16.M88.4 R48, [R219+0x6800] ;  /* 0x00680000db30783b */ /* 0x000e620000000200 */
[C---:B--2---:R-:W-:Y:S03]  /*2240*/  HMMA.16816.F32 R60, R8.reuse, R32, RZ ;  /* 0x00000020083c723c */ /* 0x044fe600000018ff */
[----:B------:R-:W2:Y:S04]  /*2250*/  LDSM.16.M88.4 R20, [R221] ;  /* 0x00000000dd14783b */ /* 0x000ea80000000200 */
[----:B------:R-:W0:Y:S01]  /*2260*/  LDGDEPBAR ;  /* 0x00000000000079af */ /* 0x000e220000000000 */
[C---:B---3--:R-:W-:Y:S03]  /*2270*/  HMMA.16816.F32 R36, R8.reuse, R24, RZ ;  /* 0x000000180824723c */ /* 0x048fe600000018ff */
[----:B------:R-:W-:Y:S05]  /*2280*/  STL [R1+0x5c], R161 ;  /* 0x00005ca101007387 */ /* 0x000fea0000100800 */
[C---:B------:R-:W-:Y:S08]  /*2290*/  HMMA.16816.F32 R100, R8.reuse, R34, RZ ;  /* 0x000000220864723c */ /* 0x040ff000000018ff */
[C---:B----4-:R-:W-:Y:S08]  /*22a0*/  HMMA.16816.F32 R68, R8.reuse, R16, RZ ;  /* 0x000000100844723c */ /* 0x050ff000000018ff */
[C---:B-----5:R-:W-:Y:S08]  /*22b0*/  HMMA.16816.F32 R56, R8.reuse, R28, RZ ;  /* 0x0000001c0838723c */ /* 0x060ff000000018ff */
[C---:B------:R-:W-:Y:S08]  /*22c0*/  HMMA.16816.F32 R92, R8.reuse, R18, RZ ;  /* 0x00000012085c723c */ /* 0x040ff000000018ff */
[C---:B------:R-:W-:Y:S08]  /*22d0*/  HMMA.16816.F32 R96, R8.reuse, R30, RZ ;  /* 0x0000001e0860723c */ /* 0x040ff000000018ff */
[----:B------:R-:W-:Y:S08]  /*22e0*/  HMMA.16816.F32 R84, R8, R26, RZ ;  /* 0x0000001a0854723c */ /* 0x000ff000000018ff */
[C---:B------:R-:W-:Y:S08]  /*22f0*/  HMMA.16816.F32 R108, R12.reuse, R16, RZ ;  /* 0x000000100c6c723c */ /* 0x040ff000000018ff */
[C---:B------:R-:W-:Y:S01]  /*2300*/  HMMA.16816.F32 R104, R12.reuse, R18, RZ ;  /* 0x000000120c68723c */ /* 0x040fe200000018ff */
[----:B------:R-:W-:Y:S07]  /*2310*/  LDSM.16.M88.4 R16, [R220+0x3000] ;  /* 0x00300000dc10783b */ /* 0x000fee0000000200 */
[C---:B------:R-:W-:Y:S08]  /*2320*/  HMMA.16816.F32 R8, R12.reuse, R24, RZ ;  /* 0x000000180c08723c */ /* 0x040ff000000018ff */
[----:B------:R-:W-:Y:S01]  /*2330*/  HMMA.16816.F32 R112, R12, R26, RZ ;  /* 0x0000001a0c70723c */ /* 0x000fe200000018ff */
[----:B------:R-:W3:Y:S07]  /*2340*/  LDSM.16.M88.4 R24, [R217+0x7c00] ;  /* 0x007c0000d918783b */ /* 0x000eee0000000200 */
[----:B-1----:R-:W-:Y:S08]  /*2350*/  HMMA.16816.F32 R128, R4, R40, R60 ;  /* 0x000000280480723c */ /* 0x002ff0000000183c */
[C---:B------:R-:W-:Y:S08]  /*2360*/  HMMA.16816.F32 R80, R12.reuse, R32, RZ ;  /* 0x000000200c50723c */ /* 0x040ff000000018ff */
[C---:B------:R-:W-:Y:S01]  /*2370*/  HMMA.16816.F32 R76, R12.reuse, R34, RZ ;  /* 0x000000220c4c723c */ /* 0x040fe200000018ff */
[----:B------:R-:W-:Y:S07]  /*2380*/  LDSM.16.M88.4 R32, [R217+0x7400] ;  /* 0x00740000d920783b */ /* 0x000fee0000000200 */
[C---:B------:R-:W-:Y:S08]  /*2390*/  HMMA.16816.F32 R72, R12.reuse, R28, RZ ;  /* 0x0000001c0c48723c */ /* 0x040ff000000018ff */
[----:B------:R-:W-:Y:S01]  /*23a0*/  HMMA.16816.F32 R88, R12, R30, RZ ;  /* 0x0000001e0c58723c */ /* 0x000fe200000018ff */
[----:B------:R-:W-:Y:S04]  /*23b0*/  LDSM.16.M88.4 R28, [R217+0x7800] ;  /* 0x00780000d91c783b */ /* 0x000fe80000000200 */
[----:B------:R-:W-:Y:S03]  /*23c0*/  LDSM.16.M88.4 R12, [R220+0x2000] ;  /* 0x00200000dc0c783b */ /* 0x000fe60000000200 */
[C---:B------:R-:W-:Y:S01]  /*23d0*/  HMMA.16816.F32 R60, R4.reuse, R52, R36 ;  /* 0x00000034043c723c */ /* 0x040fe20000001824 */
[----:B------:R-:W1:Y:S07]  /*23e0*/  LDSM.16.M88.4 R36, [R217+0x7000] ;  /* 0x00700000d924783b */ /* 0x000e6e0000000200 */
[C---:B------:R-:W-:Y:S08]  /*23f0*/  HMMA.16816.F32 R124, R4.reuse, R42, R100 ;  /* 0x0000002a047c723c */ /* 0x040ff00000001864 */
[C---:B------:R-:W-:Y:S01]  /*2400*/  HMMA.16816.F32 R140, R4.reuse, R44, R68 ;  /* 0x0000002c048c723c */ /* 0x040fe20000001844 */
[----:B------:R-:W-:Y:S07]  /*2410*/  LDSM.16.M88.4 R68, [R219+0x7400] ;  /* 0x00740000db44783b */ /* 0x000fee0000000200 */
[C---:B------:R-:W-:Y:S08]  /*2420*/  HMMA.16816.F32 R120, R4.reuse, R48, R56 ;  /* 0x000000300478723c */ /* 0x040ff00000001838 */
[C---:B------:R-:W-:Y:S08]  /*2430*/  HMMA.16816.F32 R136, R4.reuse, R46, R92 ;  /* 0x0000002e0488723c */ /* 0x040ff0000000185c */
[C---:B------:R-:W-:Y:S08]  /*2440*/  HMMA.16816.F32 R116, R4.reuse, R50, R96 ;  /* 0x000000320474723c */ /* 0x040ff00000001860 */
[----:B------:R-:W-:Y:S01]  /*2450*/  HMMA.16816.F32 R100, R4, R54, R84 ;  /* 0x000000360464723c */ /* 0x000fe20000001854 */
[----:B------:R-:W-:Y:S04]  /*2460*/  LDSM.16.M88.4 R4, [R221+0x3000] ;  /* 0x00300000dd04783b */ /* 0x000fe80000000200 */
[----:B------:R-:W-:Y:S03]  /*2470*/  LDSM.16.M88.4 R84, [R219+0x7800] ;  /* 0x00780000db54783b */ /* 0x000fe60000000200 */
[C---:B--2---:R-:W-:Y:S01]  /*2480*/  HMMA.16816.F32 R132, R20.reuse, R40, R80 ;  /* 0x000000281484723c */ /* 0x044fe20000001850 */
[----:B------:R-:W-:Y:S07]  /*2490*/  LDSM.16.M88.4 R80, [R219+0x7c00] ;  /* 0x007c0000db50783b */ /* 0x000fee0000000200 */
[C---:B------:R-:W-:Y:S01]  /*24a0*/  HMMA.16816.F32 R92, R20.reuse, R42, R76 ;  /* 0x0000002a145c723c */ /* 0x040fe2000000184c */
[----:B------:R-:W2:Y:S07]  /*24b0*/  LDSM.16.M88.4 R40, [R219+0x7000] ;  /* 0x00700000db28783b */ /* 0x000eae0000000200 */
[C---:B------:R-:W-:Y:S08]  /*24c0*/  HMMA.16816.F32 R108, R20.reuse, R44, R108 ;  /* 0x0000002c146c723c */ /* 0x040ff0000000186c */
[C---:B------:R-:W-:Y:S08]  /*24d0*/  HMMA.16816.F32 R144, R20.reuse, R48, R72 ;  /* 0x000000301490723c */ /* 0x040ff00000001848 */
[C---:B------:R-:W-:Y:S01]  /*24e0*/  HMMA.16816.F32 R148, R20.reuse, R52, R8 ;  /* 0x000000341494723c */ /* 0x040fe20000001808 */
[----:B------:R-:W4:Y:S07]  /*24f0*/  LDSM.16.M88.4 R8, [R221+0x2000] ;  /* 0x00200000dd08783b */ /* 0x000f2e0000000200 */
[C---:B------:R-:W-:Y:S08]  /*2500*/  HMMA.16816.F32 R96, R20.reuse, R46, R104 ;  /* 0x0000002e1460723c */ /* 0x040ff00000001868 */
[C---:B------:R-:W-:Y:S08]  /*2510*/  HMMA.16816.F32 R88, R20.reuse, R50, R88 ;  /* 0x000000321458723c */ /* 0x040ff00000001858 */
[----:B------:R-:W-:Y:S08]  /*2520*/  HMMA.16816.F32 R76, R20, R54, R112 ;  /* 0x00000036144c723c */ /* 0x000ff00000001870 */
[C---:B---3--:R-:W-:Y:S08]  /*2530*/  HMMA.16816.F32 R20, R16.reuse, R24, R60 ;  /* 0x000000181014723c */ /* 0x048ff0000000183c */
[C---:B-1----:R-:W-:Y:S08]  /*2540*/  HMMA.16816.F32 R72, R16.reuse, R36, R140 ;  /* 0x000000241048723c */ /* 0x042ff0000000188c */
        /* <DEDUP_REMOVED lines=15> */
[----:B------:R-:W-:Y:S04]  /*2640*/  LDSM.16.M88.4 R12, [R220+0x5000] ;  /* 0x00500000dc0c783b */ /* 0x000fe80000000200 */
[----:B------:R-:W-:Y:S03]  /*2650*/  LDSM.16.M88.4 R24, [R217+0x8800] ;  /* 0x00880000d918783b */ /* 0x000fe60000000200 */
[C---:B--2---:R-:W-:Y:S08]  /*2660*/  HMMA.16816.F32 R72, R4.reuse, R40, R72 ;  /* 0x000000280448723c */ /* 0x044ff00000001848 */
        /* <DEDUP_REMOVED lines=8> */
[----:B------:R-:W1:Y:S06]  /*26f0*/  LDSM.16.M88.4 R4, [R217+0x8400] ;  /* 0x00840000d904783b */ /* 0x000e6c0000000200 */
[----:B------:R-:W-:Y:S01]  /*2700*/  IMAD.MOV.U32 R101, RZ, RZ, R154 ;  /* 0x000000ffff657224 */ /* 0x000fe200078e009a */
[C---:B----4-:R-:W-:Y:S08]  /*2710*/  HMMA.16816.F32 R32, R8.reuse, R68, R124 ;  /* 0x000000440820723c */ /* 0x050ff0000000187c */
[C---:B------:R-:W-:Y:S08]  /*2720*/  HMMA.16816.F32 R28, R8.reuse, R70, R112 ;  /* 0x00000046081c723c */ /* 0x040ff00000001870 */
[C---:B------:R-:W-:Y:S08]  /*2730*/  HMMA.16816.F32 R36, R8.reuse, R40, R104 ;  /* 0x000000280824723c */ /* 0x040ff00000001868 */
[C---:B------:R-:W-:Y:S08]  /*2740*/  HMMA.16816.F32 R48, R8.reuse, R86, R108 ;  /* 0x000000560830723c */ /* 0x040ff0000000186c */
[----:B------:R-:W-:Y:S08]  /*2750*/  HMMA.16816.F32 R108, R8, R82, R76 ;  /* 0x00000052086c723c */ /* 0x000ff0000000184c */
[-C--:B-1----:R-:W-:Y:S07]  /*2760*/  HMMA.16816.F32 R56, R16, R4.reuse, R32 ;  /* 0x000000041038723c */ /* 0x082fee0000001820 */
[----:B------:R-:W-:Y:S01]  /*2770*/  IMAD.IADD R35, R0, 0x1, R3 ;  /* 0x0000000100237824 */ /* 0x000fe200078e0203 */
[----:B------:R-:W-:Y:S04]  /*2780*/  HMMA.16816.F32 R68, R12, R4, R92 ;  /* 0x000000040c44723c */ /* 0x000fe8000000185c */
[----:B------:R-:W-:-:S04]  /*2790*/  IMNMX R225, RZ, R35, !PT ;  /* 0x00000023ffe17217 */ /* 0x000fc80007800200 */
[-C--:B------:R-:W-:Y:S08]  /*27a0*/  HMMA.16816.F32 R88, R12, R6.reuse, R88 ;  /* 0x000000060c58723c */ /* 0x080ff00000001858 */
[----:B------:R-:W-:Y:S01]  /*27b0*/  HMMA.16816.F32 R76, R16, R6, R28 ;  /* 0x00000006104c723c */ /* 0x000fe2000000181c */
[----:B------:R-:W-:Y:S04]  /*27c0*/  LDSM.16.M88.4 R28, [R219+0x8000] ;  /* 0x00800000db1c783b */ /* 0x000fe80000000200 */
[----:B------:R-:W1:Y:S03]  /*27d0*/  LDSM.16.M88.4 R4, [R221+0x5000] ;  /* 0x00500000dd04783b */ /* 0x000e660000000200 */
[C---:B------:R-:W-:Y:S07]  /*27e0*/  HMMA.16816.F32 R40, R8.reuse, R42, R96 ;  /* 0x0000002a0828723c */ /* 0x040fee0000001860 */
[----:B------:R-:W-:Y:S01]  /*27f0*/  IMAD R99, R67, 0x20, R66 ;  /* 0x0000002043637824 */ /* 0x000fe200078e0242 */
[C---:B------:R-:W-:Y:S08]  /*2800*/  HMMA.16816.F32 R44, R8.reuse, R84, R120 ;  /* 0x00000054082c723c */ /* 0x040ff00000001878 */
[----:B------:R-:W-:Y:S01]  /*2810*/  HMMA.16816.F32 R116, R8, R80, R116 ;  /* 0x000000500874723c */ /* 0x000fe20000001874 */
[----:B------:R-:W2:Y:S07]  /*2820*/  LDSM.16.M88.4 R8, [R221+0x4000] ;  /* 0x00400000dd08783b */ /* 0x000eae0000000200 */
[-C--:B------:R-:W-:Y:S08]  /*2830*/  HMMA.16816.F32 R72, R12, R20.reuse, R72 ;  /* 0x000000140c48723c */ /* 0x080ff00000001848 */
[----:B------:R-:W-:Y:S07]  /*2840*/  HMMA.16816.F32 R36, R16, R20, R36 ;  /* 0x000000141024723c */ /* 0x000fee0000001824 */
[----:B------:R-:W-:Y:S01]  /*2850*/  IADD3 R20, R64, 0x1, -R65 ;  /* 0x0000000140147810 */ /* 0x000fe20007ffe841 */
[----:B------:R-:W-:Y:S01]  /*2860*/  HMMA.16816.F32 R60, R12, R22, R60 ;  /* 0x000000160c3c723c */ /* 0x000fe2000000183c */
[----:B------:R-:W-:-:S05]  /*2870*/  IADD3 R21, R0, 0x8, RZ ;  /* 0x0000000800157810 */ /* 0x000fca0007ffe0ff */
[----:B------:R-:W-:Y:S02]  /*2880*/  IMAD.IADD R34, R3, 0x1, R21 ;  /* 0x0000000103227824 */ /* 0x000fe400078e0215 */
[----:B------:R-:W-:Y:S03]  /*2890*/  HMMA.16816.F32 R52, R16, R22, R40 ;  /* 0x000000161034723c */ /* 0x000fe60000001828 */
[----:B------:R-:W-:-:S04]  /*28a0*/  IMNMX R224, RZ, R34, !PT ;  /* 0x00000022ffe07217 */ /* 0x000fc80007800200 */
[----:B------:R-:W-:Y:S01]  /*28b0*/  IADD3 R23, R20, c[0x0][0x2e8], RZ ;  /* 0x0000ba0014177a10 */ /* 0x000fe20007ffe0ff */
[----:B------:R-:W-:Y:S01]  /*28c0*/  HMMA.16816.F32 R80, R16, R24, R44 ;  /* 0x000000181050723c */ /* 0x000fe2000000182c */
[----:B------:R-:W-:-:S03]  /*28d0*/  IADD3 R20, R0, 0x40, RZ ;  /* 0x0000004000147810 */ /* 0x000fc60007ffe0ff */
[C---:B------:R-:W-:Y:S01]  /*28e0*/  IMAD.IADD R22, R0.reuse, 0x1, R23 ;  /* 0x0000000100167824 */ /* 0x040fe200078e0217 */
[----:B------:R-:W-:Y:S01]  /*28f0*/  IADD3 R0, R0, 0x48, RZ ;  /* 0x0000004800007810 */ /* 0x000fe20007ffe0ff */
[--C-:B------:R-:W-:Y:S01]  /*2900*/  IMAD.IADD R33, R3, 0x1, R20.reuse ;  /* 0x0000000103217824 */ /* 0x100fe200078e0214 */
[----:B------:R-:W-:Y:S01]  /*2910*/  LOP3.LUT R44, R155, 0x6, RZ, 0xc0, !PT ;  /* 0x000000069b2c7812 */ /* 0x000fe200078ec0ff */
[C---:B------:R-:W-:Y:S01]  /*2920*/  HMMA.16816.F32 R84, R12.reuse, R24, R128 ;  /* 0x000000180c54723c */ /* 0x040fe20000001880 */
[C---:B------:R-:W-:Y:S01]  /*2930*/  IMAD.IADD R21, R23.reuse, 0x1, R21 ;  /* 0x0000000117157824 */ /* 0x040fe200078e0215 */
[-C--:B------:R-:W-:Y:S01]  /*2940*/  IMNMX R229, R22, R64.reuse, PT ;  /* 0x0000004016e57217 */ /* 0x080fe20003800200 */
[----:B------:R-:W-:Y:S01]  /*2950*/  IMAD.IADD R20, R23, 0x1, R20 ;  /* 0x0000000117147824 */ /* 0x000fe200078e0214 */
[----:B------:R-:W-:Y:S01]  /*2960*/  IMNMX R223, RZ, R33, !PT ;  /* 0x00000021ffdf7217 */ /* 0x000fe20007800200 */
[--C-:B------:R-:W-:Y:S01]  /*2970*/  IMAD.IADD R32, R3, 0x1, R0.reuse ;  /* 0x0000000103207824 */ /* 0x100fe200078e0200 */
[-C--:B------:R-:W-:Y:S01]  /*2980*/  IMNMX R228, R21, R64.reuse, PT ;  /* 0x0000004015e47217 */ /* 0x080fe20003800200 */
[----:B------:R-:W-:Y:S01]  /*2990*/  IMAD.IADD R3, R23, 0x1, R0 ;  /* 0x0000000117037824 */ /* 0x000fe200078e0200 */
[----:B------:R-:W-:Y:S01]  /*29a0*/  HMMA.16816.F32 R132, R12, R26, R132 ;  /* 0x0000001a0c84723c */ /* 0x000fe20000001884 */
[----:B------:R-:W-:Y:S01]  /*29b0*/  IMNMX R227, R20, R64, PT ;  /* 0x0000004014e37217 */ /* 0x000fe20003800200 */
[----:B------:R-:W-:Y:S01]  /*29c0*/  IMAD R0, R154, 0x40, R44 ;  /* 0x000000409a007824 */ /* 0x000fe200078e022c */
[----:B------:R-:W-:-:S02]  /*29d0*/  IMNMX R222, RZ, R32, !PT ;  /* 0x00000020ffde7217 */ /* 0x000fc40007800200 */
[----:B------:R-:W-:Y:S02]  /*29e0*/  IMNMX R226, R3, R64, PT ;  /* 0x0000004003e27217 */ /* 0x000fe40003800200 */
[C---:B------:R-:W-:Y:S01]  /*29f0*/  IADD3 R3, R0.reuse, 0x1, RZ ;  /* 0x0000000100037810 */ /* 0x040fe20007ffe0ff */
[----:B------:R-:W-:Y:S01]  /*2a00*/  HMMA.16816.F32 R92, R16, R26, R48 ;  /* 0x0000001a105c723c */ /* 0x000fe20000001830 */
[----:B------:R-:W3:Y:S01]  /*2a10*/  LDSM.16.M88.4 R24, [R219+0x8400] ;  /* 0x00840000db18783b */ /* 0x000ee20000000200 */
[----:B------:R-:W-:Y:S02]  /*2a20*/  ISETP.GE.AND P1, PT, R0, R227, PT ;  /* 0x000000e30000720c */ /* 0x000fe40003f26270 */
[C---:B------:R-:W-:Y:S02]  /*2a30*/  ISETP.GE.AND P5, PT, R3.reuse, R229, PT ;  /* 0x000000e50300720c */ /* 0x040fe40003fa6270 */
[C---:B------:R-:W-:Y:S02]  /*2a40*/  ISETP.GE.AND P4, PT, R3.reuse, R228, PT ;  /* 0x000000e40300720c */ /* 0x040fe40003f86270 */
[----:B-1----:R-:W-:Y:S01]  /*2a50*/  HMMA.16816.F32 R20, R4, R28, R72 ;  /* 0x0000001c0414723c */ /* 0x002fe20000001848 */
[----:B------:R-:W-:-:S02]  /*2a60*/  ISETP.GE.AND P3, PT, R3, R227, PT ;  /* 0x000000e30300720c */ /* 0x000fc40003f66270 */
[C---:B------:R-:W-:Y:S02]  /*2a70*/  ISETP.GE.AND P0, PT, R3.reuse, R226, PT ;  /* 0x000000e20300720c */ /* 0x040fe40003f06270 */
[C---:B------:R-:W-:Y:S02]  /*2a80*/  ISETP.GE.AND P2, PT, R0.reuse, R228, PT ;  /* 0x000000e40000720c */ /* 0x040fe40003f46270 */
[----:B------:R-:W-:Y:S01]  /*2a90*/  ISETP.LT.OR P1, PT, R0, R223, P1 ;  /* 0x000000df0000720c */ /* 0x000fe20000f21670 */
[----:B--2---:R-:W-:Y:S01]  /*2aa0*/  HMMA.16816.F32 R40, R8, R28, R36 ;  /* 0x0000001c0828723c */ /* 0x004fe20000001824 */
[C---:B------:R-:W-:Y:S02]  /*2ab0*/  ISETP.LT.OR P5, PT, R3.reuse, R225, P5 ;  /* 0x000000e10300720c */ /* 0x040fe40002fa1670 */
[C---:B------:R-:W-:Y:S02]  /*2ac0*/  ISETP.LT.OR P4, PT, R3.reuse, R224, P4 ;  /* 0x000000e00300720c */ /* 0x040fe40002781670 */
[----:B------:R-:W-:-:S02]  /*2ad0*/  ISETP.LT.OR P3, PT, R3, R223, P3 ;  /* 0x000000df0300720c */ /* 0x000fc40001f61670 */
[----:B------:R-:W-:Y:S01]  /*2ae0*/  ISETP.LT.OR P0, PT, R3, R222, P0 ;  /* 0x000000de0300720c */ /* 0x000fe20000701670 */
[----:B------:R-:W-:Y:S01]  /*2af0*/  HMMA.16816.F32 R32, R8, R30, R52 ;  /* 0x0000001e0820723c */ /* 0x000fe20000001834 */
[C---:B------:R-:W-:Y:S02]  /*2b00*/  ISETP.LT.OR P2, PT, R0.reuse, R224, P2 ;  /* 0x000000e00000720c */ /* 0x040fe40001741670 */
[C---:B------:R-:W-:Y:S02]  /*2b10*/  IADD3 R3, R0.reuse, 0x8, RZ ;  /* 0x0000000800037810 */ /* 0x040fe40007ffe0ff */
[----:B------:R-:W-:-:S03]  /*2b20*/  ISETP.GE.AND P6, PT, R0, R229, PT ;  /* 0x000000e50000720c */ /* 0x000fc60003fc6270 */
[----:B------:R-:W-:Y:S01]  /*2b30*/  FSEL R72, R20, -INF , !P1 ;  /* 0xff80000014487808 */ /* 0x000fe20004800000 */
[C---:B------:R-:W-:Y:S01]  /*2b40*/  HMMA.16816.F32 R36, R4.reuse, R30, R60 ;  /* 0x0000001e0424723c */ /* 0x040fe2000000183c */
[C---:B------:R-:W-:Y:S01]  /*2b50*/  IADD3 R20, R0.reuse, 0x9, RZ ;  /* 0x0000000900147810 */ /* 0x040fe20007ffe0ff */
[----:B------:R-:W1:Y:S01]  /*2b60*/  LDSM.16.M88.4 R28, [R219+0x8800] ;  /* 0x00880000db1c783b */ /* 0x000e620000000200 */
[----:B------:R-:W-:Y:S02]  /*2b70*/  ISETP.GE.AND P1, PT, R3, R228, PT ;  /* 0x000000e40300720c */ /* 0x000fe40003f26270 */
[----:B------:R-:W-:Y:S02]  /*2b80*/  ISETP.LT.OR P6, PT, R0, R225, P6 ;  /* 0x000000e10000720c */ /* 0x000fe400037c1670 */
[----:B------:R-:W-:Y:S01]  /*2b90*/  FSEL R98, R42, -INF , !P2 ;  /* 0xff8000002a627808 */ /* 0x000fe20005000000 */
[----:B---3--:R-:W-:Y:S01]  /*2ba0*/  HMMA.16816.F32 R44, R4, R24, R68 ;  /* 0x00000018042c723c */ /* 0x008fe20000001844 */
[----:B------:R-:W-:-:S02]  /*2bb0*/  FSEL R96, R43, -INF , !P4 ;  /* 0xff8000002b607808 */ /* 0x000fc40006000000 */
[-C--:B------:R-:W-:Y:S02]  /*2bc0*/  ISETP.GE.AND P2, PT, R3, R229.reuse, PT ;  /* 0x000000e50300720c */ /* 0x080fe40003f46270 */
[C---:B------:R-:W-:Y:S02]  /*2bd0*/  ISETP.GE.AND P4, PT, R20.reuse, R228, PT ;  /* 0x000000e41400720c */ /* 0x040fe40003f86270 */
[----:B------:R-:W-:Y:S01]  /*2be0*/  FSEL R70, R41, -INF , !P5 ;  /* 0xff80000029467808 */ /* 0x000fe20006800000 */
[----:B------:R-:W-:Y:S01]  /*2bf0*/  HMMA.16816.F32 R52, R8, R24, R56 ;  /* 0x000000180834723c */ /* 0x000fe20000001838 */
[----:B------:R-:W-:Y:S02]  /*2c00*/  ISETP.GE.AND P5, PT, R20, R229, PT ;  /* 0x000000e51400720c */ /* 0x000fe40003fa6270 */
[C---:B------:R-:W-:Y:S02]  /*2c10*/  ISETP.LT.OR P2, PT, R3.reuse, R225, P2 ;  /* 0x000000e10300720c */ /* 0x040fe40001741670 */
[----:B------:R-:W-:-:S02]  /*2c20*/  ISETP.LT.OR P1, PT, R3, R224, P1 ;  /* 0x000000e00300720c */ /* 0x000fc40000f21670 */
[C---:B------:R-:W-:Y:S01]  /*2c30*/  ISETP.LT.OR P5, PT, R20.reuse, R225, P5 ;  /* 0x000000e11400720c */ /* 0x040fe20002fa1670 */
[-C--:B------:R-:W-:Y:S01]  /*2c40*/  HMMA.16816.F32 R48, R4, R26.reuse, R88 ;  /* 0x0000001a0430723c */ /* 0x080fe20000001858 */
[----:B------:R-:W-:Y:S02]  /*2c50*/  ISETP.LT.OR P4, PT, R20, R224, P4 ;  /* 0x000000e01400720c */ /* 0x000fe40002781670 */
[----:B------:R-:W-:Y:S02]  /*2c60*/  FSEL R74, R40, -INF , !P6 ;  /* 0xff800000284a7808 */ /* 0x000fe40007000000 */
[----:B------:R-:W-:Y:S02]  /*2c70*/  FSEL R75, R32, -INF , !P2 ;  /* 0xff800000204b7808 */ /* 0x000fe40005000000 */
[----:B------:R-:W-:Y:S01]  /*2c80*/  FSEL R97, R34, -INF , !P1 ;  /* 0xff80000022617808 */ /* 0x000fe20004800000 */
[----:B------:R-:W-:Y:S01]  /*2c90*/  HMMA.16816.F32 R40, R8, R26, R76 ;  /* 0x0000001a0828723c */ /* 0x000fe2000000184c */
[----:B------:R-:W-:Y:S01]  /*2ca0*/  FSEL R71, R33, -INF , !P5 ;  /* 0xff80000021477808 */ /* 0x000fe20006800000 */
[----:B------:R-:W-:Y:S01]  /*2cb0*/  LDSM.16.M88.4 R24, [R219+0x8c00] ;  /* 0x008c0000db18783b */ /* 0x000fe20000000200 */
[----:B------:R-:W-:-:S02]  /*2cc0*/  ISETP.GE.AND P6, PT, R0, R226, PT ;  /* 0x000000e20000720c */ /* 0x000fc40003fc6270 */
[----:B------:R-:W-:Y:S02]  /*2cd0*/  FSEL R66, R21, -INF , !P3 ;  /* 0xff80000015427808 */ /* 0x000fe40005800000 */
[----:B------:R-:W-:Y:S02]  /*2ce0*/  FSEL R76, R35, -INF , !P4 ;  /* 0xff800000234c7808 */ /* 0x000fe40006000000 */
[----:B------:R-:W2:Y:S01]  /*2cf0*/  LDSM.16.M88.4 R32, [R217+0x8c00] ;  /* 0x008c0000d920783b */ /* 0x000ea20000000200 */
[----:B------:R-:W-:Y:S01]  /*2d00*/  ISETP.LT.OR P6, PT, R0, R222, P6 ;  /* 0x000000de0000720c */ /* 0x000fe200037c1670 */
[----:B-1----:R-:W-:Y:S01]  /*2d10*/  HMMA.16816.F32 R60, R8, R28, R80 ;  /* 0x0000001c083c723c */ /* 0x002fe20000001850 */
[----:B------:R-:W-:Y:S01]  /*2d20*/  ISETP.GE.AND P3, PT, R3, R226, PT ;  /* 0x000000e20300720c */ /* 0x000fe20003f66270 */
[----:B------:R-:W-:-:S04]  /*2d30*/  DEPBAR.LE SB0, 0x0 ;  /* 0x000080000000791a */ /* 0x000fc80000000000 */
[----:B------:R-:W-:Y:S01]  /*2d40*/  FSEL R73, R22, -INF , !P6 ;  /* 0xff80000016497808 */ /* 0x000fe20007000000 */
[----:B------:R-:W-:Y:S01]  /*2d50*/  BAR.SYNC.DEFER_BLOCKING 0x0 ;  /* 0x0000000000007b1d */ /* 0x000fe20000010000 */
[-C--:B------:R-:W-:Y:S01]  /*2d60*/  ISETP.GE.AND P6, PT, R3, R227.reuse, PT ;  /* 0x000000e30300720c */ /* 0x080fe20003fc6270 */
[----:B------:R-:W-:Y:S01]  /*2d70*/  HMMA.16816.F32 R56, R4, R28, R84 ;  /* 0x0000001c0438723c */ /* 0x000fe20000001854 */
[----:B------:R-:W-:Y:S02]  /*2d80*/  FSEL R67, R23, -INF , !P0 ;  /* 0xff80000017437808 */ /* 0x000fe40004000000 */
[C---:B------:R-:W-:Y:S02]  /*2d90*/  ISETP.GE.AND P0, PT, R20.reuse, R227, PT ;  /* 0x000000e31400720c */ /* 0x040fe40003f06270 */
[----:B------:R-:W-:Y:S02]  /*2da0*/  ISETP.GE.AND P2, PT, R20, R226, PT ;  /* 0x000000e21400720c */ /* 0x000fe40003f46270 */
[----:B------:R-:W-:-:S02]  /*2db0*/  ISETP.LT.OR P6, PT, R3, R223, P6 ;  /* 0x000000df0300720c */ /* 0x000fc400037c1670 */
[-C--:B------:R-:W-:Y:S02]  /*2dc0*/  ISETP.LT.OR P3, PT, R3, R222.reuse, P3 ;  /* 0x000000de0300720c */ /* 0x080fe40001f61670 */
[----:B------:R-:W-:Y:S02]  /*2dd0*/  IADD3 R3, R0, 0x10, RZ ;  /* 0x0000001000037810 */ /* 0x000fe40007ffe0ff */
[C---:B------:R-:W-:Y:S02]  /*2de0*/  ISETP.LT.OR P0, PT, R20.reuse, R223, P0 ;  /* 0x000000df1400720c */ /* 0x040fe40000701670 */
[----:B------:R-:W-:Y:S02]  /*2df0*/  ISETP.LT.OR P2, PT, R20, R222, P2 ;  /* 0x000000de1400720c */ /* 0x000fe40001741670 */
[----:B------:R-:W-:Y:S02]  /*2e00*/  IADD3 R20, R0, 0x11, RZ ;  /* 0x0000001100147810 */ /* 0x000fe40007ffe0ff */
[----:B------:R-:W-:-:S02]  /*2e10*/  ISETP.GE.AND P1, PT, R3, R229, PT ;  /* 0x000000e50300720c */ /* 0x000fc40003f26270 */
[----:B------:R-:W-:Y:S02]  /*2e20*/  FSEL R65, R36, -INF , !P6 ;  /* 0xff80000024417808 */ /* 0x000fe40007000000 */
[----:B------:R-:W-:Y:S02]  /*2e30*/  ISETP.GE.AND P6, PT, R3, R228, PT ;  /* 0x000000e40300720c */ /* 0x000fe40003fc6270 */
[----:B------:R-:W-:Y:S02]  /*2e40*/  FSEL R68, R38, -INF , !P3 ;  /* 0xff80000026447808 */ /* 0x000fe40005800000 */
[----:B------:R-:W-:Y:S02]  /*2e50*/  FSEL R64, R37, -INF , !P0 ;  /* 0xff80000025407808 */ /* 0x000fe40004000000 */
[----:B------:R-:W-:Y:S02]  /*2e60*/  FSEL R69, R39, -INF , !P2 ;  /* 0xff80000027457808 */ /* 0x000fe40005000000 */
[C---:B------:R-:W-:Y:S01]  /*2e70*/  ISETP.GE.AND P3, PT, R3.reuse, R227, PT ;  /* 0x000000e30300720c */ /* 0x040fe20003f66270 */
[----:B--2---:R-:W-:Y:S01]  /*2e80*/  HMMA.16816.F32 R36, R16, R32, R116 ;  /* 0x000000201024723c */ /* 0x004fe20000001874 */
[----:B------:R-:W-:-:S02]  /*2e90*/  ISETP.GE.AND P0, PT, R3, R226, PT ;  /* 0x000000e20300720c */ /* 0x000fc40003f06270 */
[C---:B------:R-:W-:Y:S02]  /*2ea0*/  ISETP.GE.AND P2, PT, R20.reuse, R229, PT ;  /* 0x000000e51400720c */ /* 0x040fe40003f46270 */
[C---:B------:R-:W-:Y:S02]  /*2eb0*/  ISETP.LT.OR P1, PT, R3.reuse, R225, P1 ;  /* 0x000000e10300720c */ /* 0x040fe40000f21670 */
[C---:B------:R-:W-:Y:S01]  /*2ec0*/  ISETP.LT.OR P6, PT, R3.reuse, R224, P6 ;  /* 0x000000e00300720c */ /* 0x040fe200037c1670 */
[----:B------:R-:W-:Y:S01]  /*2ed0*/  HMMA.16816.F32 R16, R16, R34, R108 ;  /* 0x000000221010723c */ /* 0x000fe2000000186c */
[C---:B------:R-:W-:Y:S02]  /*2ee0*/  ISETP.LT.OR P3, PT, R3.reuse, R223, P3 ;  /* 0x000000df0300720c */ /* 0x040fe40001f61670 */
[----:B------:R-:W-:Y:S02]  /*2ef0*/  ISETP.LT.OR P0, PT, R3, R222, P0 ;  /* 0x000000de0300720c */ /* 0x000fe40000701670 */
[----:B------:R-:W-:-:S02]  /*2f00*/  ISETP.LT.OR P2, PT, R20, R225, P2 ;  /* 0x000000e11400720c */ /* 0x000fc40001741670 */
[----:B------:R-:W-:Y:S02]  /*2f10*/  IADD3 R3, R0, 0x18, RZ ;  /* 0x0000001800037810 */ /* 0x000fe40007ffe0ff */
[----:B------:R-:W-:Y:S02]  /*2f20*/  FSEL R137, R52, -INF , !P1 ;  /* 0xff80000034897808 */ /* 0x000fe40004800000 */
[C---:B------:R-:W-:Y:S02]  /*2f30*/  ISETP.GE.AND P5, PT, R20.reuse, R228, PT ;  /* 0x000000e41400720c */ /* 0x040fe40003fa6270 */
[C---:B------:R-:W-:Y:S02]  /*2f40*/  ISETP.GE.AND P4, PT, R20.reuse, R227, PT ;  /* 0x000000e31400720c */ /* 0x040fe40003f86270 */
[----:B------:R-:W-:Y:S01]  /*2f50*/  ISETP.GE.AND P1, PT, R20, R226, PT ;  /* 0x000000e21400720c */ /* 0x000fe20003f26270 */
[----:B------:R-:W-:Y:S01]  /*2f60*/  HMMA.16816.F32 R36, R8, R24, R36 ;  /* 0x000000180824723c */ /* 0x000fe20000001824 */
[----:B------:R-:W-:-:S02]  /*2f70*/  FSEL R152, R54, -INF , !P6 ;  /* 0xff80000036987808 */ /* 0x000fc40007000000 */
[----:B------:R-:W-:Y:S02]  /*2f80*/  FSEL R54, R44, -INF , !P3 ;  /* 0xff8000002c367808 */ /* 0x000fe40005800000 */
[----:B------:R-:W-:Y:S02]  /*2f90*/  FSEL R106, R46, -INF , !P0 ;  /* 0xff8000002e6a7808 */ /* 0x000fe40004000000 */
[----:B------:R-:W-:Y:S02]  /*2fa0*/  FSEL R139, R53, -INF , !P2 ;  /* 0xff800000358b7808 */ /* 0x000fe40005000000 */
[C---:B------:R-:W-:Y:S02]  /*2fb0*/  ISETP.GE.AND P6, PT, R3.reuse, R229, PT ;  /* 0x000000e50300720c */ /* 0x040fe40003fc6270 */
[C---:B------:R-:W-:Y:S02]  /*2fc0*/  ISETP.GE.AND P3, PT, R3.reuse, R228, PT ;  /* 0x000000e40300720c */ /* 0x040fe40003f66270 */
[----:B------:R-:W-:-:S02]  /*2fd0*/  ISETP.GE.AND P0, PT, R3, R227, PT ;  /* 0x000000e30300720c */ /* 0x000fc40003f06270 */
[C---:B------:R-:W-:Y:S02]  /*2fe0*/  ISETP.GE.AND P2, PT, R3.reuse, R226, PT ;  /* 0x000000e20300720c */ /* 0x040fe40003f46270 */
[C---:B------:R-:W-:Y:S02]  /*2ff0*/  ISETP.LT.OR P5, PT, R20.reuse, R224, P5 ;  /* 0x000000e01400720c */ /* 0x040fe40002fa1670 */
[C---:B------:R-:W-:Y:S02]  /*3000*/  ISETP.LT.OR P4, PT, R20.reuse, R223, P4 ;  /* 0x000000df1400720c */ /* 0x040fe40002781670 */
[----:B------:R-:W-:Y:S02]  /*3010*/  ISETP.LT.OR P1, PT, R20, R222, P1 ;  /* 0x000000de1400720c */ /* 0x000fe40000f21670 */
[----:B------:R-:W-:Y:S02]  /*3020*/  IADD3 R20, R0, 0x19, RZ ;  /* 0x0000001900147810 */ /* 0x000fe40007ffe0ff */
[----:B------:R-:W-:-:S02]  /*3030*/  ISETP.LT.OR P6, PT, R3, R225, P6 ;  /* 0x000000e10300720c */ /* 0x000fc400037c1670 */
[C---:B------:R-:W-:Y:S02]  /*3040*/  ISETP.LT.OR P3, PT, R3.reuse, R224, P3 ;  /* 0x000000e00300720c */ /* 0x040fe40001f61670 */
[C---:B------:R-:W-:Y:S02]  /*3050*/  ISETP.LT.OR P0, PT, R3.reuse, R223, P0 ;  /* 0x000000df0300720c */ /* 0x040fe40000701670 */
[----:B------:R-:W-:Y:S02]  /*3060*/  ISETP.LT.OR P2, PT, R3, R222, P2 ;  /* 0x000000de0300720c */ /* 0x000fe40001741670 */
[----:B------:R-:W-:Y:S02]  /*3070*/  FSEL R165, R55, -INF , !P5 ;  /* 0xff80000037a57808 */ /* 0x000fe40006800000 */
[----:B------:R-:W-:Y:S02]  /*3080*/  IADD3 R3, R0, 0x20, RZ ;  /* 0x0000002000037810 */ /* 0x000fe40007ffe0ff */
[----:B------:R-:W-:-:S02]  /*3090*/  FSEL R52, R45, -INF , !P4 ;  /* 0xff8000002d347808 */ /* 0x000fc40006000000 */
[CC--:B------:R-:W-:Y:S02]  /*30a0*/  ISETP.GE.AND P5, PT, R20.reuse, R229.reuse, PT ;  /* 0x000000e51400720c */ /* 0x0c0fe40003fa6270 */
[----:B------:R-:W-:Y:S02]  /*30b0*/  ISETP.GE.AND P4, PT, R20, R228, PT ;  /* 0x000000e41400720c */ /* 0x000fe40003f86270 */
[----:B------:R-:W-:Y:S02]  /*30c0*/  FSEL R100, R47, -INF , !P1 ;  /* 0xff8000002f647808 */ /* 0x000fe40004800000 */
[----:B------:R-:W-:Y:S01]  /*30d0*/  FSEL R138, R40, -INF , !P6 ;  /* 0xff800000288a7808 */ /* 0x000fe20007000000 */
[----:B------:R-:W-:Y:S01]  /*30e0*/  HMMA.16816.F32 R44, R12, R32, R140 ;  /* 0x000000200c2c723c */ /* 0x000fe2000000188c */
[----:B------:R-:W-:Y:S02]  /*30f0*/  FSEL R166, R42, -INF , !P3 ;  /* 0xff8000002aa67808 */ /* 0x000fe40005800000 */
[----:B------:R-:W-:-:S02]  /*3100*/  ISETP.GE.AND P1, PT, R3, R229, PT ;  /* 0x000000e50300720c */ /* 0x000fc40003f26270 */
[C---:B------:R-:W-:Y:S02]  /*3110*/  ISETP.GE.AND P6, PT, R20.reuse, R227, PT ;  /* 0x000000e31400720c */ /* 0x040fe40003fc6270 */
[C---:B------:R-:W-:Y:S02]  /*3120*/  ISETP.GE.AND P3, PT, R20.reuse, R226, PT ;  /* 0x000000e21400720c */ /* 0x040fe40003f66270 */
[C---:B------:R-:W-:Y:S02]  /*3130*/  ISETP.LT.OR P5, PT, R20.reuse, R225, P5 ;  /* 0x000000e11400720c */ /* 0x040fe40002fa1670 */
[C---:B------:R-:W-:Y:S02]  /*3140*/  ISETP.LT.OR P4, PT, R20.reuse, R224, P4 ;  /* 0x000000e01400720c */ /* 0x040fe40002781670 */
[C---:B------:R-:W-:Y:S02]  /*3150*/  ISETP.LT.OR P6, PT, R20.reuse, R223, P6 ;  /* 0x000000df1400720c */ /* 0x040fe400037c1670 */
[----:B------:R-:W-:-:S02]  /*3160*/  ISETP.LT.OR P3, PT, R20, R222, P3 ;  /* 0x000000de1400720c */ /* 0x000fc40001f61670 */
[----:B------:R-:W-:Y:S02]  /*3170*/  ISETP.LT.OR P1, PT, R3, R225, P1 ;  /* 0x000000e10300720c */ /* 0x000fe40000f21670 */
[----:B------:R-:W-:Y:S02]  /*3180*/  IADD3 R20, R0, 0x21, RZ ;  /* 0x0000002100147810 */ /* 0x000fe40007ffe0ff */
[----:B------:R-:W-:Y:S02]  /*3190*/  FSEL R136, R41, -INF , !P5 ;  /* 0xff80000029887808 */ /* 0x000fe40006800000 */
[----:B------:R-:W-:Y:S02]  /*31a0*/  FSEL R164, R43, -INF , !P4 ;  /* 0xff8000002ba47808 */ /* 0x000fe40006000000 */
[----:B------:R-:W-:Y:S01]  /*31b0*/  HMMA.16816.F32 R40, R8, R30, R92 ;  /* 0x0000001e0828723c */ /* 0x000fe2000000185c */
[----:B------:R-:W-:Y:S02]  /*31c0*/  FSEL R107, R51, -INF , !P3 ;  /* 0xff800000336b7808 */ /* 0x000fe40005800000 */
[----:B------:R-:W-:-:S02]  /*31d0*/  FSEL R181, R60, -INF , !P1 ;  /* 0xff8000003cb57808 */ /* 0x000fc40004800000 */
[C---:B------:R-:W-:Y:S02]  /*31e0*/  ISETP.GE.AND P4, PT, R20.reuse, R229, PT ;  /* 0x000000e51400720c */ /* 0x040fe40003f86270 */
[C---:B------:R-:W-:Y:S01]  /*31f0*/  ISETP.GE.AND P5, PT, R20.reuse, R228, PT ;  /* 0x000000e41400720c */ /* 0x040fe20003fa6270 */
[----:B------:R-:W-:Y:S01]  /*3200*/  HMMA.16816.F32 R28, R4, R30, R132 ;  /* 0x0000001e041c723c */ /* 0x000fe20000001884 */
[C---:B------:R-:W-:Y:S02]  /*3210*/  ISETP.GE.AND P3, PT, R20.reuse, R227, PT ;  /* 0x000000e31400720c */ /* 0x040fe40003f66270 */
[----:B------:R-:W-:Y:S02]  /*3220*/  ISETP.GE.AND P1, PT, R20, R226, PT ;  /* 0x000000e21400720c */ /* 0x000fe40003f26270 */
[----:B------:R-:W-:Y:S02]  /*3230*/  FSEL R48, R48, -INF , !P0 ;  /* 0xff80000030307808 */ /* 0x000fe40004000000 */
[----:B------:R-:W-:Y:S01]  /*3240*/  FSEL R50, R50, -INF , !P2 ;  /* 0xff80000032327808 */ /* 0x000fe20005000000 */
[----:B------:R-:W-:Y:S01]  /*3250*/  HMMA.16816.F32 R8, R8, R26, R16 ;  /* 0x0000001a0808723c */ /* 0x000fe20000001810 */
[----:B------:R-:W-:-:S02]  /*3260*/  FSEL R49, R49, -INF , !P6 ;  /* 0xff80000031317808 */ /* 0x000fc40007000000 */
[C---:B------:R-:W-:Y:S02]  /*3270*/  ISETP.GE.AND P0, PT, R3.reuse, R228, PT ;  /* 0x000000e40300720c */ /* 0x040fe40003f06270 */
[C---:B------:R-:W-:Y:S02]  /*3280*/  ISETP.GE.AND P2, PT, R3.reuse, R227, PT ;  /* 0x000000e30300720c */ /* 0x040fe40003f46270 */
[----:B------:R-:W-:Y:S02]  /*3290*/  ISETP.GE.AND P6, PT, R3, R226, PT ;  /* 0x000000e20300720c */ /* 0x000fe40003fc6270 */
[C---:B------:R-:W-:Y:S02]  /*32a0*/  ISETP.LT.OR P4, PT, R20.reuse, R225, P4 ;  /* 0x000000e11400720c */ /* 0x040fe40002781670 */
[C---:B------:R-:W-:Y:S02]  /*32b0*/  ISETP.LT.OR P5, PT, R20.reuse, R224, P5 ;  /* 0x000000e01400720c */ /* 0x040fe40002fa1670 */
[----:B------:R-:W-:-:S02]  /*32c0*/  ISETP.LT.OR P3, PT, R20, R223, P3 ;  /* 0x000000df1400720c */ /* 0x000fc40001f61670 */
[----:B------:R-:W-:Y:S02]  /*32d0*/  ISETP.LT.OR P1, PT, R20, R222, P1 ;  /* 0x000000de1400720c */ /* 0x000fe40000f21670 */
[----:B------:R-:W-:Y:S01]  /*32e0*/  HMMA.16816.F32 R20, R12, R34, R144 ;  /* 0x000000220c14723c */ /* 0x000fe20000001890 */
[C---:B------:R-:W-:Y:S02]  /*32f0*/  ISETP.LT.OR P0, PT, R3.reuse, R224, P0 ;  /* 0x000000e00300720c */ /* 0x040fe40000701670 */
[C---:B------:R-:W-:Y:S02]  /*3300*/  ISETP.LT.OR P2, PT, R3.reuse, R223, P2 ;  /* 0x000000df0300720c */ /* 0x040fe40001741670 */
[----:B------:R-:W-:Y:S02]  /*3310*/  ISETP.LT.OR P6, PT, R3, R222, P6 ;  /* 0x000000de0300720c */ /* 0x000fe400037c1670 */
[----:B------:R-:W-:Y:S02]  /*3320*/  IADD3 R3, R0, 0x28, RZ ;  /* 0x0000002800037810 */ /* 0x000fe40007ffe0ff */
[----:B------:R-:W-:-:S02]  /*3330*/  FSEL R185, R62, -INF , !P0 ;  /* 0xff8000003eb97808 */ /* 0x000fc40004000000 */
[----:B------:R-:W-:Y:S02]  /*3340*/  ISETP.GE.AND P0, PT, R3, R229, PT ;  /* 0x000000e50300720c */ /* 0x000fe40003f06270 */
[----:B------:R-:W-:Y:S02]  /*3350*/  IADD3 R12, R0, 0x29, RZ ;  /* 0x00000029000c7810 */ /* 0x000fe40007ffe0ff */
[----:B------:R-:W-:Y:S02]  /*3360*/  FSEL R169, R56, -INF , !P2 ;  /* 0xff80000038a97808 */ /* 0x000fe40005000000 */
[----:B------:R-:W-:Y:S02]  /*3370*/  FSEL R176, R58, -INF , !P6 ;  /* 0xff8000003ab07808 */ /* 0x000fe40007000000 */
[----:B------:R-:W-:Y:S02]  /*3380*/  FSEL R180, R61, -INF , !P4 ;  /* 0xff8000003db47808 */ /* 0x000fe40006000000 */
[----:B------:R-:W-:-:S02]  /*3390*/  ISETP.LT.OR P0, PT, R3, R225, P0 ;  /* 0x000000e10300720c */ /* 0x000fc40000701670 */
[----:B------:R-:W-:Y:S02]  /*33a0*/  FSEL R175, R59, -INF , !P1 ;  /* 0xff8000003baf7808 */ /* 0x000fe40004800000 */
[C---:B------:R-:W-:Y:S02]  /*33b0*/  ISETP.GE.AND P2, PT, R3.reuse, R228, PT ;  /* 0x000000e40300720c */ /* 0x040fe40003f46270 */
[CC--:B------:R-:W-:Y:S02]  /*33c0*/  ISETP.GE.AND P6, PT, R3.reuse, R227.reuse, PT ;  /* 0x000000e30300720c */ /* 0x0c0fe40003fc6270 */
[----:B------:R-:W-:Y:S02]  /*33d0*/  ISETP.GE.AND P4, PT, R3, R226, PT ;  /* 0x000000e20300720c */ /* 0x000fe40003f86270 */
[----:B------:R-:W-:Y:S02]  /*33e0*/  ISETP.GE.AND P1, PT, R12, R227, PT ;  /* 0x000000e30c00720c */ /* 0x000fe40003f26270 */
[----:B------:R-:W-:-:S02]  /*33f0*/  FSEL R183, R63, -INF , !P5 ;  /* 0xff8000003fb77808 */ /* 0x000fc40006800000 */
[----:B------:R-:W-:Y:S02]  /*3400*/  FSEL R168, R57, -INF , !P3 ;  /* 0xff80000039a87808 */ /* 0x000fe40005800000 */
[----:B------:R-:W-:Y:S02]  /*3410*/  FSEL R179, R40, -INF , !P0 ;  /* 0xff80000028b37808 */ /* 0x000fe40004000000 */
[C---:B------:R-:W-:Y:S02]  /*3420*/  ISETP.LT.OR P2, PT, R3.reuse, R224, P2 ;  /* 0x000000e00300720c */ /* 0x040fe40001741670 */
[C---:B------:R-:W-:Y:S02]  /*3430*/  ISETP.LT.OR P6, PT, R3.reuse, R223, P6 ;  /* 0x000000df0300720c */ /* 0x040fe400037c1670 */
[----:B------:R-:W-:Y:S02]  /*3440*/  ISETP.LT.OR P4, PT, R3, R222, P4 ;  /* 0x000000de0300720c */ /* 0x000fe40002781670 */
[----:B------:R-:W-:-:S02]  /*3450*/  ISETP.GE.AND P5, PT, R12, R229, PT ;  /* 0x000000e50c00720c */ /* 0x000fc40003fa6270 */
[C---:B------:R-:W-:Y:S02]  /*3460*/  ISETP.GE.AND P3, PT, R12.reuse, R228, PT ;  /* 0x000000e40c00720c */ /* 0x040fe40003f66270 */
[C---:B------:R-:W-:Y:S02]  /*3470*/  ISETP.GE.AND P0, PT, R12.reuse, R226, PT ;  /* 0x000000e20c00720c */ /* 0x040fe40003f06270 */
[----:B------:R-:W-:Y:S02]  /*3480*/  ISETP.LT.OR P1, PT, R12, R223, P1 ;  /* 0x000000df0c00720c */ /* 0x000fe40000f21670 */
[----:B------:R-:W-:Y:S02]  /*3490*/  IADD3 R3, R0, 0x30, RZ ;  /* 0x0000003000037810 */ /* 0x000fe40007ffe0ff */
[C---:B------:R-:W-:Y:S02]  /*34a0*/  ISETP.LT.OR P5, PT, R12.reuse, R225, P5 ;  /* 0x000000e10c00720c */ /* 0x040fe40002fa1670 */
[----:B------:R-:W-:-:S02]  /*34b0*/  ISETP.LT.OR P3, PT, R12, R224, P3 ;  /* 0x000000e00c00720c */ /* 0x000fc40001f61670 */
[----:B------:R-:W-:Y:S02]  /*34c0*/  ISETP.LT.OR P0, PT, R12, R222, P0 ;  /* 0x000000de0c00720c */ /* 0x000fe40000701670 */
[----:B------:R-:W-:Y:S01]  /*34d0*/  FSEL R182, R42, -INF , !P2 ;  /* 0xff8000002ab67808 */ /* 0x000fe20005000000 */
[C---:B------:R-:W-:Y:S01]  /*34e0*/  HMMA.16816.F32 R12, R4.reuse, R24, R44 ;  /* 0x00000018040c723c */ /* 0x040fe2000000182c */
[----:B------:R-:W-:Y:S02]  /*34f0*/  FSEL R167, R28, -INF , !P6 ;  /* 0xff8000001ca77808 */ /* 0x000fe40007000000 */
[----:B------:R-:W-:Y:S02]  /*3500*/  FSEL R174, R30, -INF , !P4 ;  /* 0xff8000001eae7808 */ /* 0x000fe40006000000 */
[----:B------:R-:W-:Y:S02]  /*3510*/  FSEL R172, R29, -INF , !P1 ;  /* 0xff8000001dac7808 */ /* 0x000fe40004800000 */
[C---:B------:R-:W-:Y:S01]  /*3520*/  ISETP.GE.AND P2, PT, R3.reuse, R229, PT ;  /* 0x000000e50300720c */ /* 0x040fe20003f46270 */
[----:B------:R-:W-:Y:S01]  /*3530*/  HMMA.16816.F32 R4, R4, R26, R20 ;  /* 0x0000001a0404723c */ /* 0x000fe20000001814 */
[----:B------:R-:W-:-:S02]  /*3540*/  ISETP.GE.AND P6, PT, R3, R228, PT ;  /* 0x000000e40300720c */ /* 0x000fc40003fc6270 */
[C---:B------:R-:W-:Y:S02]  /*3550*/  ISETP.GE.AND P4, PT, R3.reuse, R227, PT ;  /* 0x000000e30300720c */ /* 0x040fe40003f86270 */
[C---:B------:R-:W-:Y:S02]  /*3560*/  ISETP.GE.AND P1, PT, R3.reuse, R226, PT ;  /* 0x000000e20300720c */ /* 0x040fe40003f26270 */
[C---:B------:R-:W-:Y:S02]  /*3570*/  ISETP.LT.OR P2, PT, R3.reuse, R225, P2 ;  /* 0x000000e10300720c */ /* 0x040fe40001741670 */
[C---:B------:R-:W-:Y:S02]  /*3580*/  ISETP.LT.OR P6, PT, R3.reuse, R224, P6 ;  /* 0x000000e00300720c */ /* 0x040fe400037c1670 */
[C---:B------:R-:W-:Y:S02]  /*3590*/  ISETP.LT.OR P4, PT, R3.reuse, R223, P4 ;  /* 0x000000df0300720c */ /* 0x040fe40002781670 */
[----:B------:R-:W-:-:S02]  /*35a0*/  ISETP.LT.OR P1, PT, R3, R222, P1 ;  /* 0x000000de0300720c */ /* 0x000fc40000f21670 */
[----:B------:R-:W-:Y:S02]  /*35b0*/  IADD3 R3, R0, 0x31, RZ ;  /* 0x0000003100037810 */ /* 0x000fe40007ffe0ff */
[----:B------:R-:W-:Y:S02]  /*35c0*/  FSEL R173, R31, -INF , !P0 ;  /* 0xff8000001fad7808 */ /* 0x000fe40004000000 */
[----:B------:R-:W-:Y:S02]  /*35d0*/  FSEL R177, R41, -INF , !P5 ;  /* 0xff80000029b17808 */ /* 0x000fe40006800000 */
[----:B------:R-:W-:Y:S02]  /*35e0*/  FSEL R178, R43, -INF , !P3 ;  /* 0xff8000002bb27808 */ /* 0x000fe40005800000 */
[----:B------:R-:W-:Y:S02]  /*35f0*/  FSEL R194, R36, -INF , !P2 ;  /* 0xff80000024c27808 */ /* 0x000fe40005000000 */
[----:B------:R-:W-:-:S02]  /*3600*/  ISETP.GE.AND P0, PT, R3, R229, PT ;  /* 0x000000e50300720c */ /* 0x000fc40003f06270 */
[C---:B------:R-:W-:Y:S02]  /*3610*/  ISETP.GE.AND P5, PT, R3.reuse, R228, PT ;  /* 0x000000e40300720c */ /* 0x040fe40003fa6270 */
[C---:B------:R-:W-:Y:S02]  /*3620*/  ISETP.GE.AND P3, PT, R3.reuse, R227, PT ;  /* 0x000000e30300720c */ /* 0x040fe40003f66270 */
[C---:B------:R-:W-:Y:S02]  /*3630*/  ISETP.GE.AND P2, PT, R3.reuse, R226, PT ;  /* 0x000000e20300720c */ /* 0x040fe40003f46270 */
[C---:B------:R-:W-:Y:S02]  /*3640*/  ISETP.LT.OR P0, PT, R3.reuse, R225, P0 ;  /* 0x000000e10300720c */ /* 0x040fe40000701670 */
[C---:B------:R-:W-:Y:S02]  /*3650*/  ISETP.LT.OR P5, PT, R3.reuse, R224, P5 ;  /* 0x000000e00300720c */ /* 0x040fe40002fa1670 */
[----:B------:R-:W-:-:S02]  /*3660*/  ISETP.LT.OR P3, PT, R3, R223, P3 ;  /* 0x000000df0300720c */ /* 0x000fc40001f61670 */
[----:B------:R-:W-:Y:S02]  /*3670*/  ISETP.LT.OR P2, PT, R3, R222, P2 ;  /* 0x000000de0300720c */ /* 0x000fe40001741670 */
[----:B------:R-:W-:Y:S02]  /*3680*/  IADD3 R3, R0, 0x38, RZ ;  /* 0x0000003800037810 */ /* 0x000fe40007ffe0ff */
[----:B------:R-:W-:Y:S02]  /*3690*/  FSEL R192, R37, -INF , !P0 ;  /* 0xff80000025c07808 */ /* 0x000fe40004000000 */
[C---:B------:R-:W-:Y:S02]  /*36a0*/  ISETP.GE.AND P0, PT, R3.reuse, R226, PT ;  /* 0x000000e20300720c */ /* 0x040fe40003f06270 */
[----:B------:R-:W-:Y:S02]  /*36b0*/  FSEL R190, R14, -INF , !P1 ;  /* 0xff8000000ebe7808 */ /* 0x000fe40004800000 */
[----:B------:R-:W-:-:S02]  /*36c0*/  ISETP.LT.OR P0, PT, R3, R222, P0 ;  /* 0x000000de0300720c */ /* 0x000fc40000701670 */
[----:B------:R-:W-:Y:S02]  /*36d0*/  ISETP.GE.AND P1, PT, R3, R227, PT ;  /* 0x000000e30300720c */ /* 0x000fe40003f26270 */
[----:B------:R-:W-:Y:S02]  /*36e0*/  FSEL R187, R6, -INF , !P0 ;  /* 0xff80000006bb7808 */ /* 0x000fe40004000000 */
[----:B------:R-:W-:Y:S02]  /*36f0*/  ISETP.GT.AND P0, PT, R101, UR8, PT ;  /* 0x0000000865007c0c */ /* 0x000fe4000bf04270 */
[----:B------:R-:W-:Y:S02]  /*3700*/  ISETP.LT.OR P1, PT, R3, R223, P1 ;  /* 0x000000df0300720c */ /* 0x000fe40000f21670 */
[----:B------:R-:W-:Y:S02]  /*3710*/  IADD3 R0, R0, 0x39, RZ ;  /* 0x0000003900007810 */ /* 0x000fe40007ffe0ff */
[----:B------:R-:W-:-:S02]  /*3720*/  FSEL R188, R15, -INF , !P2 ;  /* 0xff8000000fbc7808 */ /* 0x000fc40005000000 */
[----:B------:R-:W-:Y:S02]  /*3730*/  FSEL R198, R38, -INF , !P6 ;  /* 0xff80000026c67808 */ /* 0x000fe40007000000 */
[----:B------:R-:W-:Y:S02]  /*3740*/  FSEL R186, R12, -INF , !P4 ;  /* 0xff8000000cba7808 */ /* 0x000fe40006000000 */
[----:B------:R-:W-:Y:S02]  /*3750*/  FSEL R197, R39, -INF , !P5 ;  /* 0xff80000027c57808 */ /* 0x000fe40006800000 */
[----:B------:R-:W-:Y:S02]  /*3760*/  FSEL R14, R13, -INF , !P3 ;  /* 0xff8000000d0e7808 */ /* 0x000fe40005800000 */
[----:B------:R-:W-:Y:S02]  /*3770*/  FSEL R15, R4, -INF , !P1 ;  /* 0xff800000040f7808 */ /* 0x000fe40004800000 */
[----:B------:R-:W-:-:S02]  /*3780*/  ISETP.GE.AND P6, PT, R3, R229, PT ;  /* 0x000000e50300720c */ /* 0x000fc40003fc6270 */
[CC--:B------:R-:W-:Y:S02]  /*3790*/  ISETP.GE.AND P4, PT, R3.reuse, R228.reuse, PT ;  /* 0x000000e40300720c */ /* 0x0c0fe40003f86270 */
[C---:B------:R-:W-:Y:S02]  /*37a0*/  ISETP.GE.AND P5, PT, R0.reuse, R229, PT ;  /* 0x000000e50000720c */ /* 0x040fe40003fa6270 */
[C---:B------:R-:W-:Y:S02]  /*37b0*/  ISETP.GE.AND P3, PT, R0.reuse, R228, PT ;  /* 0x000000e40000720c */ /* 0x040fe40003f66270 */
[C---:B------:R-:W-:Y:S02]  /*37c0*/  ISETP.GE.AND P2, PT, R0.reuse, R227, PT ;  /* 0x000000e30000720c */ /* 0x040fe40003f46270 */
[----:B------:R-:W-:Y:S02]  /*37d0*/  ISETP.GE.AND P1, PT, R0, R226, PT ;  /* 0x000000e20000720c */ /* 0x000fe40003f26270 */
[----:B------:R-:W-:-:S02]  /*37e0*/  ISETP.LT.OR P6, PT, R3, R225, P6 ;  /* 0x000000e10300720c */ /* 0x000fc400037c1670 */
[-C--:B------:R-:W-:Y:S02]  /*37f0*/  ISETP.LT.OR P4, PT, R3, R224.reuse, P4 ;  /* 0x000000e00300720c */ /* 0x080fe40002781670 */
[C---:B------:R-:W-:Y:S02]  /*3800*/  ISETP.LT.OR P5, PT, R0.reuse, R225, P5 ;  /* 0x000000e10000720c */ /* 0x040fe40002fa1670 */
[C---:B------:R-:W-:Y:S02]  /*3810*/  ISETP.LT.OR P3, PT, R0.reuse, R224, P3 ;  /* 0x000000e00000720c */ /* 0x040fe40001f61670 */
[C---:B------:R-:W-:Y:S02]  /*3820*/  ISETP.LT.OR P2, PT, R0.reuse, R223, P2 ;  /* 0x000000df0000720c */ /* 0x040fe40001741670 */
[----:B------:R-:W-:Y:S01]  /*3830*/  ISETP.LT.OR P1, PT, R0, R222, P1 ;  /* 0x000000de0000720c */ /* 0x000fe20000f21670 */
[----:B------:R-:W-:Y:S01]  /*3840*/  IMAD.IADD R0, R153, 0x1, R99 ;  /* 0x0000000199007824 */ /* 0x000fe200078e0263 */
[----:B------:R-:W-:-:S02]  /*3850*/  FSEL R184, R5, -INF , !P2 ;  /* 0xff80000005b87808 */ /* 0x000fc40005000000 */
[----:B------:R-:W-:Y:S02]  /*3860*/  FSEL R189, R7, -INF , !P1 ;  /* 0xff80000007bd7808 */ /* 0x000fe40004800000 */
[----:B------:R-:W-:Y:S02]  /*3870*/  FSEL R191, R8, -INF , !P6 ;  /* 0xff80000008bf7808 */ /* 0x000fe40007000000 */
[----:B------:R-:W-:Y:S02]  /*3880*/  FSEL R195, R10, -INF , !P4 ;  /* 0xff8000000ac37808 */ /* 0x000fe40006000000 */
[----:B------:R-:W-:Y:S02]  /*3890*/  FSEL R193, R9, -INF , !P5 ;  /* 0xff80000009c17808 */ /* 0x000fe40006800000 */
[----:B------:R-:W-:Y:S01]  /*38a0*/  FSEL R196, R11, -INF , !P3 ;  /* 0xff8000000bc47808 */ /* 0x000fe20005800000 */
[----:B------:R-:W-:Y:S05]  /*38b0*/  @!P0 BRA `(.L_x_138) ;  /* 0x0000016000008947 */ /* 0x000fea0003800000 */
[----:B------:R-:W-:Y:S01]  /*38c0*/  IADD3 R8, R160, -0x2, RZ ;  /* 0xfffffffea0087810 */ /* 0x000fe20007ffe0ff */
[----:B------:R-:W-:-:S02]  /*38d0*/  IMAD.U32 R10, RZ, RZ, UR6 ;  /* 0x00000006ff0a7e24 */ /* 0x000fc4000f8e00ff */
[----:B------:R-:W-:Y:S01]  /*38e0*/  IMAD.U32 R7, RZ, RZ, UR7 ;  /* 0x00000007ff077e24 */ /* 0x000fe2000f8e00ff */
[----:B------:R-:W-:Y:S01]  /*38f0*/  SHF.R.S32.HI R4, RZ, 0x1f, R8 ;  /* 0x0000001fff047819 */ /* 0x000fe20000011408 */
[C---:B------:R-:W-:Y:S02]  /*3900*/  IMAD R3, R8.reuse, UR9, RZ ;  /* 0x0000000908037c24 */ /* 0x040fe4000f8e02ff */
[----:B------:R-:W-:-:S04]  /*3910*/  IMAD.WIDE.U32 R8, R8, UR10, R158 ;  /* 0x0000000a08087c25 */ /* 0x000fc8000f8e009e */
[----:B------:R-:W-:Y:S01]  /*3920*/  IMAD R3, R4, UR10, R3 ;  /* 0x0000000a04037c24 */ /* 0x000fe2000f8e0203 */
        /* <DEDUP_REMOVED lines=15> */
.L_x_138:
        /* <DEDUP_REMOVED lines=49> */
[----:B-1----:R-:W-:Y:S02]  /*3d30*/  FMNMX.FTZ R103, R103, R6, !PT ;  /* 0x0000000667677209 */ /* 0x002fe40007810000 */
[----:B------:R-:W-:Y:S01]  /*3d40*/  FMNMX.FTZ R4, R180, R5, !PT ;  /* 0x00000005b4047209 */ /* 0x000fe20007810000 */
        /* <DEDUP_REMOVED lines=16> */
[----:B------:R-:W-:Y:S01]  /*3e50*/  SHFL.BFLY PT, R6, R3, 0x2, 0x1f ;  /* 0x0c401f0003067f89 */ /* 0x000fe200000e0000 */
[----:B--2---:R-:W-:-:S02]  /*3e60*/  FMNMX.FTZ R103, R103, R7, !PT ;  /* 0x0000000767677209 */ /* 0x004fc40007810000 */
[----:B------:R-:W-:Y:S01]  /*3e70*/  FMNMX.FTZ R4, R182, R4, !PT ;  /* 0x00000004b6047209 */ /* 0x000fe20007810000 */
[----:B------:R-:W1:Y:S01]  /*3e80*/  SHFL.BFLY PT, R7, R102, 0x1, 0x1f ;  /* 0x0c201f0066077f89 */ /* 0x000e6200000e0000 */
        /* <DEDUP_REMOVED lines=10> */
[----:B-1----:R-:W-:-:S03]  /*3f30*/  FMNMX.FTZ R102, R102, R7, !PT ;  /* 0x0000000766667209 */ /* 0x002fc60007810000 */
[----:B------:R-:W1:Y:S01]  /*3f40*/  SHFL.BFLY PT, R7, R4, 0x2, 0x1f ;  /* 0x0c401f0004077f89 */ /* 0x000e6200000e0000 */
[----:B------:R-:W-:Y:S02]  /*3f50*/  FSETP.NEU.FTZ.AND P1, PT, R102, -INF , PT ;  /* 0xff8000006600780b */ /* 0x000fe40003f3d000 */
[----:B--2---:R-:W-:Y:S01]  /*3f60*/  FMNMX.FTZ R5, R3, R6, !PT ;  /* 0x0000000603057209 */ /* 0x004fe20007810000 */
[--C-:B------:R-:W-:Y:S02]  /*3f70*/  FFMA.FTZ R3, R66, c[0x0][0x23c], -R12.reuse ;  /* 0x00008f0042037a23 */ /* 0x100fe4000001080c */
[----:B------:R-:W-:Y:S02]  /*3f80*/  FFMA.FTZ R6, R65, c[0x0][0x23c], -R12 ;  /* 0x00008f0041067a23 */ /* 0x000fe4000001080c */
[----:B------:R-:W2:Y:S01]  /*3f90*/  SHFL.BFLY PT, R8, R5, 0x1, 0x1f ;  /* 0x0c201f0005087f89 */ /* 0x000ea200000e0000 */
[----:B------:R3:W4:Y:S08]  /*3fa0*/  MUFU.EX2 R252, R3 ;  /* 0x0000000300fc7308 */ /* 0x0007300000000800 */
[----:B------:R5:W-:Y:S01]  /*3fb0*/  MUFU.EX2 R36, R6 ;  /* 0x0000000600247308 */ /* 0x000be20000000800 */
[----:B-1----:R-:W-:Y:S01]  /*3fc0*/  FMNMX.FTZ R4, R4, R7, !PT ;  /* 0x0000000704047209 */ /* 0x002fe20007810000 */
[----:B---3--:R-:W-:-:S05]  /*3fd0*/  FMUL.FTZ R3, R102, c[0x0][0x23c] ;  /* 0x00008f0066037a20 */ /* 0x008fca0000410000 */
[----:B------:R-:W-:Y:S02]  /*3fe0*/  FSEL R3, R3, RZ, P1 ;  /* 0x000000ff03037208 */ /* 0x000fe40000800000 */
[----:B--2---:R-:W-:Y:S01]  /*3ff0*/  FMNMX.FTZ R104, R5, R8, !PT ;  /* 0x0000000805687209 */ /* 0x004fe20007810000 */
[----:B-----5:R-:W-:Y:S01]  /*4000*/  FFMA.FTZ R6, R64, c[0x0][0x23c], -R12 ;  /* 0x00008f0040067a23 */ /* 0x020fe2000001080c */
[----:B------:R-:W1:Y:S01]  /*4010*/  SHFL.BFLY PT, R5, R4, 0x1, 0x1f ;  /* 0x0c201f0004057f89 */ /* 0x000e6200000e0000 */
[--C-:B------:R-:W-:Y:S01]  /*4020*/  FFMA.FTZ R0, R67, c[0x0][0x23c], -R3.reuse ;  /* 0x00008f0043007a23 */ /* 0x100fe20000010803 */
[----:B------:R-:W-:Y:S01]  /*4030*/  FSETP.NEU.FTZ.AND P1, PT, R104, -INF , PT ;  /* 0xff8000006800780b */ /* 0x000fe20003f3d000 */
[--C-:B------:R-:W-:Y:S01]  /*4040*/  FFMA.FTZ R2, R69, c[0x0][0x23c], -R3.reuse ;  /* 0x00008f0045027a23 */ /* 0x100fe20000010803 */
[----:B------:R2:W3:Y:S08]  /*4050*/  MUFU.EX2 R13, R6 ;  /* 0x00000006000d7308 */ /* 0x0004f00000000800 */
[----:B------:R5:W-:Y:S08]  /*4060*/  MUFU.EX2 R249, R0 ;  /* 0x0000000000f97308 */ /* 0x000bf00000000800 */
[----:B------:R-:W-:Y:S01]  /*4070*/  MUFU.EX2 R250, R2 ;  /* 0x0000000200fa7308 */ /* 0x000fe20000000800 */
[----:B--2---:R-:W-:Y:S01]  /*4080*/  FFMA.FTZ R6, R73, c[0x0][0x23c], -R3 ;  /* 0x00008f0049067a23 */ /* 0x004fe20000010803 */
[----:B-1----:R-:W-:-:S02]  /*4090*/  FMNMX.FTZ R105, R4, R5, !PT ;  /* 0x0000000504697209 */ /* 0x002fc40007810000 */
[----:B----4-:R-:W-:Y:S01]  /*40a0*/  F2FP.PACK_AB R4, R252, R37 ;  /* 0x00000025fc04723e */ /* 0x010fe200000000ff */
[----:B-----5:R-:W-:-:S03]  /*40b0*/  FFMA.FTZ R0, R68, c[0x0][0x23c], -R3 ;  /* 0x00008f0044007a23 */ /* 0x020fc60000010803 */
[----:B------:R3:W1:Y:S08]  /*40c0*/  MUFU.EX2 R251, R6 ;  /* 0x0000000600fb7308 */ /* 0x0006700000000800 */
[----:B------:R2:W4:Y:S01]  /*40d0*/  MUFU.EX2 R248, R0 ;  /* 0x0000000000f87308 */ /* 0x0005220000000800 */
[----:B---3--:R-:W-:Y:S02]  /*40e0*/  F2FP.PACK_AB R6, R13, R36 ;  /* 0x000000240d06723e */ /* 0x008fe400000000ff */
[----:B-1----:R-:W-:Y:S01]  /*40f0*/  F2FP.PACK_AB R5, R249, R251 ;  /* 0x000000fbf905723e */ /* 0x002fe200000000ff */
[----:B--2---:R-:W-:Y:S01]  /*4100*/  FMUL.FTZ R0, R104, c[0x0][0x23c] ;  /* 0x00008f0068007a20 */ /* 0x004fe20000410000 */
[----:B----4-:R-:W-:-:S04]  /*4110*/  F2FP.PACK_AB R7, R250, R248 ;  /* 0x000000f8fa07723e */ /* 0x010fc800000000ff */
[----:B------:R-:W-:Y:S02]  /*4120*/  FSEL R0, R0, RZ, P1 ;  /* 0x000000ff00007208 */ /* 0x000fe40000800000 */
[----:B------:R-:W-:Y:S01]  /*4130*/  FSETP.NEU.FTZ.AND P1, PT, R105, -INF , PT ;  /* 0xff8000006900780b */ /* 0x000fe20003f3d000 */
[C---:B------:R-:W-:Y:S02]  /*4140*/  HMMA.16816.F32 R120, R4.reuse, R28, RZ ;  /* 0x0000001c0478723c */ /* 0x040fe400000018ff */
[--C-:B------:R-:W-:Y:S02]  /*4150*/  FFMA.FTZ R2, R74, c[0x0][0x23c], -R0.reuse ;  /* 0x00008f004a027a23 */ /* 0x100fe40000010800 */
[--C-:B------:R-:W-:Y:S02]  /*4160*/  FFMA.FTZ R8, R75, c[0x0][0x23c], -R0.reuse ;  /* 0x00008f004b087a23 */ /* 0x100fe40000010800 */
[----:B------:R1:W-:Y:S02]  /*4170*/  MUFU.EX2 R245, R2 ;  /* 0x0000000200f57308 */ /* 0x0003e40000000800 */
[C---:B------:R-:W-:Y:S06]  /*4180*/  HMMA.16816.F32 R116, R4.reuse, R24, RZ ;  /* 0x000000180474723c */ /* 0x040fec00000018ff */
[----:B------:R2:W-:Y:S02]  /*4190*/  MUFU.EX2 R246, R8 ;  /* 0x0000000800f67308 */ /* 0x0005e40000000800 */
[----:B------:R-:W-:Y:S01]  /*41a0*/  HMMA.16816.F32 R112, R4, R20, RZ ;  /* 0x000000140470723c */ /* 0x000fe200000018ff */
[----:B-1----:R-:W-:-:S07]  /*41b0*/  FFMA.FTZ R2, R70, c[0x0][0x23c], -R0 ;  /* 0x00008f0046027a23 */ /* 0x002fce0000010800 */
[----:B------:R-:W-:Y:S01]  /*41c0*/  HMMA.16816.F32 R108, R4, R16, RZ ;  /* 0x00000010046c723c */ /* 0x000fe200000018ff */
[----:B------:R1:W-:Y:S01]  /*41d0*/  MUFU.EX2 R240, R2 ;  /* 0x0000000200f07308 */ /* 0x0003e20000000800 */
[----:B--2---:R-:W-:-:S06]  /*41e0*/  FFMA.FTZ R8, R71, c[0x0][0x23c], -R0 ;  /* 0x00008f0047087a23 */ /* 0x004fcc0000010800 */
[C---:B------:R-:W-:Y:S01]  /*41f0*/  HMMA.16816.F32 R92, R4.reuse, R40, RZ ;  /* 0x00000028045c723c */ /* 0x040fe200000018ff */
[----:B------:R-:W2:Y:S07]  /*4200*/  MUFU.EX2 R247, R8 ;  /* 0x0000000800f77308 */ /* 0x000eae0000000800 */
[----:B------:R-:W-:Y:S01]  /*4210*/  HMMA.16816.F32 R88, R4, R30, RZ ;  /* 0x0000001e0458723c */ /* 0x000fe200000018ff */
[----:B-1----:R-:W-:-:S05]  /*4220*/  FMUL.FTZ R2, R105, c[0x0][0x23c] ;  /* 0x00008f0069027a20 */ /* 0x002fca0000410000 */
[----:B------:R-:W-:Y:S02]  /*4230*/  FSEL R2, R2, RZ, P1 ;  /* 0x000000ff02027208 */ /* 0x000fe40000800000 */
[----:B------:R-:W-:Y:S01]  /*4240*/  HMMA.16816.F32 R84, R4, R26, RZ ;  /* 0x0000001a0454723c */ /* 0x000fe200000018ff */
[----:B--2---:R-:W-:Y:S02]  /*4250*/  F2FP.PACK_AB R10, R247, R246 ;  /* 0x000000f6f70a723e */ /* 0x004fe400000000ff */
[----:B------:R-:W-:-:S04]  /*4260*/  FFMA.FTZ R8, R98, c[0x0][0x23c], -R2 ;  /* 0x00008f0062087a23 */ /* 0x000fc80000010802 */
[----:B------:R1:W-:Y:S01]  /*4270*/  MUFU.EX2 R237, R8 ;  /* 0x0000000800ed7308 */ /* 0x0003e20000000800 */
[C---:B------:R-:W-:Y:S08]  /*4280*/  HMMA.16816.F32 R80, R4.reuse, R22, RZ ;  /* 0x000000160450723c */ /* 0x040ff000000018ff */
[----:B------:R-:W-:Y:S01]  /*4290*/  HMMA.16816.F32 R72, R4, R34, RZ ;  /* 0x000000220448723c */ /* 0x000fe200000018ff */
[----:B-1----:R-:W-:-:S07]  /*42a0*/  FFMA.FTZ R8, R96, c[0x0][0x23c], -R2 ;  /* 0x00008f0060087a23 */ /* 0x002fce0000010802 */
[----:B------:R-:W-:Y:S01]  /*42b0*/  HMMA.16816.F32 R64, R4, R42, RZ ;  /* 0x0000002a0440723c */ /* 0x000fe200000018ff */
[----:B------:R1:W2:Y:S02]  /*42c0*/  MUFU.EX2 R236, R8 ;  /* 0x0000000800ec7308 */ /* 0x0002a40000000800 */
[----:B-1----:R-:W-:Y:S01]  /*42d0*/  FFMA.FTZ R8, R97, c[0x0][0x23c], -R2 ;  /* 0x00008f0061087a23 */ /* 0x002fe20000010802 */
[----:B--2---:R-:W-:-:S04]  /*42e0*/  F2FP.PACK_AB R9, R236, R237 ;  /* 0x000000edec09723e */ /* 0x004fc800000000ff */
[----:B------:R-:W-:Y:S01]  /*42f0*/  HMMA.16816.F32 R96, R4, R32, RZ ;  /* 0x000000200460723c */ /* 0x000fe200000018ff */
[----:B------:R1:W-:Y:S02]  /*4300*/  MUFU.EX2 R239, R8 ;  /* 0x0000000800ef7308 */ /* 0x0003e40000000800 */
[----:B-1----:R-:W-:-:S05]  /*4310*/  FFMA.FTZ R8, R76, c[0x0][0x23c], -R2 ;  /* 0x00008f004c087a23 */ /* 0x002fca0000010802 */
[----:B------:R-:W-:Y:S01]  /*4320*/  HMMA.16816.F32 R76, R4, R18, RZ ;  /* 0x00000012044c723c */ /* 0x000fe200000018ff */
[----:B------:R1:W2:Y:S06]  /*4330*/  MUFU.EX2 R244, R8 ;  /* 0x0000000800f47308 */ /* 0x0002ac0000000800 */
[----:B------:R-:W-:-:S04]  /*4340*/  FFMA.FTZ R4, R54, c[0x0][0x23c], -R12 ;  /* 0x00008f0036047a23 */ /* 0x000fc8000001080c */
[----:B------:R3:W-:Y:S01]  /*4350*/  MUFU.EX2 R238, R4 ;  /* 0x0000000400ee7308 */ /* 0x0007e20000000800 */
[----:B-1----:R-:W-:Y:S02]  /*4360*/  F2FP.PACK_AB R8, R240, R245 ;  /* 0x000000f5f008723e */ /* 0x002fe400000000ff */
[----:B--2---:R-:W-:Y:S01]  /*4370*/  F2FP.PACK_AB R11, R244, R239 ;  /* 0x000000eff40b723e */ /* 0x004fe200000000ff */
[----:B---3--:R-:W-:-:S06]  /*4380*/  FFMA.FTZ R4, R52, c[0x0][0x23c], -R12 ;  /* 0x00008f0034047a23 */ /* 0x008fcc000001080c */
[C---:B------:R-:W-:Y:S01]  /*4390*/  HMMA.16816.F32 R68, R8.reuse, R28, RZ ;  /* 0x0000001c0844723c */ /* 0x040fe200000018ff */
[----:B------:R1:W-:Y:S07]  /*43a0*/  MUFU.EX2 R243, R4 ;  /* 0x0000000400f37308 */ /* 0x0003ee0000000800 */
[C---:B------:R-:W-:Y:S01]  /*43b0*/  HMMA.16816.F32 R132, R8.reuse, R30, RZ ;  /* 0x0000001e0884723c */ /* 0x040fe200000018ff */
[----:B------:R-:W-:Y:S07]  /*43c0*/  LDSM.16.MT88.4 R28, [R218+0xa400] ;  /* 0x00a40000da1c783b */ /* 0x000fee0000004200 */
        /* <DEDUP_REMOVED lines=8> */
[----:B------:R-:W-:Y:S01]  /*4450*/  LDSM.16.MT88.4 R20, [R218+0x9400] ;  /* 0x00940000da14783b */ /* 0x000fe20000004200 */
[----:B------:R1:W2:Y:S06]  /*4460*/  MUFU.EX2 R241, R4 ;  /* 0x0000000400f17308 */ /* 0x0002ac0000000800 */
[C---:B------:R-:W-:Y:S08]  /*4470*/  HMMA.16816.F32 R52, R8.reuse, R16, RZ ;  /* 0x000000100834723c */ /* 0x040ff000000018ff */
[----:B------:R-:W-:Y:S01]  /*4480*/  HMMA.16816.F32 R140, R8, R18, RZ ;  /* 0x00000012088c723c */ /* 0x000fe200000018ff */
[----:B------:R-:W3:Y:S01]  /*4490*/  LDSM.16.MT88.4 R16, [R216+0xa400] ;  /* 0x00a40000d810783b */ /* 0x000ee20000004200 */
[----:B-1----:R-:W-:Y:S01]  /*44a0*/  FFMA.FTZ R4, R106, c[0x0][0x23c], -R3 ;  /* 0x00008f006a047a23 */ /* 0x002fe20000010803 */
[----:B------:R-:W-:-:S02]  /*44b0*/  MOV R106, R37 ;  /* 0x00000025006a7202 */ /* 0x000fc40000000f00 */
[----:B--2---:R-:W-:Y:S01]  /*44c0*/  F2FP.PACK_AB R6, R241, R242 ;  /* 0x000000f2f106723e */ /* 0x004fe200000000ff */
[----:B------:R1:W-:Y:S02]  /*44d0*/  MUFU.EX2 R232, R4 ;  /* 0x0000000400e87308 */ /* 0x0003e40000000800 */
[C---:B------:R-:W-:Y:S08]  /*44e0*/  HMMA.16816.F32 R144, R8.reuse, R34, RZ ;  /* 0x000000220890723c */ /* 0x040ff000000018ff */
[----:B------:R-:W-:Y:S01]  /*44f0*/  HMMA.16816.F32 R44, R8, R40, RZ ;  /* 0x00000028082c723c */ /* 0x000fe200000018ff */
[----:B-1----:R-:W-:-:S07]  /*4500*/  FFMA.FTZ R4, R100, c[0x0][0x23c], -R3 ;  /* 0x00008f0064047a23 */ /* 0x002fce0000010803 */
[----:B------:R-:W-:Y:S01]  /*4510*/  HMMA.16816.F32 R148, R8, R42, RZ ;  /* 0x0000002a0894723c */ /* 0x000fe200000018ff */
[----:B------:R-:W-:Y:S01]  /*4520*/  MOV R100, R36 ;  /* 0x0000002400647202 */ /* 0x000fe20000000f00 */
[----:B------:R1:W2:Y:S01]  /*4530*/  MUFU.EX2 R235, R4 ;  /* 0x0000000400eb7308 */ /* 0x0002a20000000800 */
[----:B------:R-:W-:Y:S01]  /*4540*/  LDSM.16.MT88.4 R36, [R218+0xb400] ;  /* 0x00b40000da24783b */ /* 0x000fe20000004200 */
[----:B-1----:R-:W-:Y:S01]  /*4550*/  FFMA.FTZ R4, R50, c[0x0][0x23c], -R3 ;  /* 0x00008f0032047a23 */ /* 0x002fe20000010803 */
[----:B--2---:R-:W-:-:S03]  /*4560*/  F2FP.PACK_AB R5, R235, R232 ;  /* 0x000000e8eb05723e */ /* 0x004fc600000000ff */
[----:B------:R-:W-:Y:S01]  /*4570*/  HMMA.16816.F32 R48, R8, R32, RZ ;  /* 0x000000200830723c */ /* 0x000fe200000018ff */
[----:B------:R-:W1:Y:S01]  /*4580*/  LDSM.16.MT88.4 R32, [R216+0xb400] ;  /* 0x00b40000d820783b */ /* 0x000e620000004200 */
[----:B------:R2:W-:Y:S05]  /*4590*/  MUFU.EX2 R234, R4 ;  /* 0x0000000400ea7308 */ /* 0x0005ea0000000800 */
[----:B------:R-:W-:-:S04]  /*45a0*/  FFMA.FTZ R8, R138, c[0x0][0x23c], -R0 ;  /* 0x00008f008a087a23 */ /* 0x000fc80000010800 */
[----:B------:R4:W-:Y:S01]  /*45b0*/  MUFU.EX2 R214, R8 ;  /* 0x0000000800d67308 */ /* 0x0009e20000000800 */
[--C-:B--2---:R-:W-:Y:S01]  /*45c0*/  FFMA.FTZ R4, R107, c[0x0][0x23c], -R3.reuse ;  /* 0x00008f006b047a23 */ /* 0x104fe20000010803 */
[----:B------:R-:W-:Y:S01]  /*45d0*/  MOV R107, R13 ;  /* 0x0000000d006b7202 */ /* 0x000fe20000000f00 */
[----:B------:R-:W-:-:S05]  /*45e0*/  FFMA.FTZ R13, R174, c[0x0][0x23c], -R3 ;  /* 0x00008f00ae0d7a23 */ /* 0x000fca0000010803 */
[----:B------:R2:W5:Y:S01]  /*45f0*/  MUFU.EX2 R233, R4 ;  /* 0x0000000400e97308 */ /* 0x0005620000000800 */
[----:B----4-:R-:W-:-:S07]  /*4600*/  FFMA.FTZ R8, R136, c[0x0][0x23c], -R0 ;  /* 0x00008f0088087a23 */ /* 0x010fce0000010800 */
[----:B------:R4:W-:Y:S08]  /*4610*/  MUFU.EX2 R201, R13 ;  /* 0x0000000d00c97308 */ /* 0x0009f00000000800 */
[----:B------:R1:W-:Y:S01]  /*4620*/  MUFU.EX2 R213, R8 ;  /* 0x0000000800d57308 */ /* 0x0003e20000000800 */
[----:B--2---:R-:W-:Y:S01]  /*4630*/  FFMA.FTZ R4, R137, c[0x0][0x23c], -R0 ;  /* 0x00008f0089047a23 */ /* 0x004fe20000010800 */
[----:B-----5:R-:W-:-:S06]  /*4640*/  F2FP.PACK_AB R7, R233, R234 ;  /* 0x000000eae907723e */ /* 0x020fcc00000000ff */
[----:B------:R2:W-:Y:S01]  /*4650*/  MUFU.EX2 R231, R4 ;  /* 0x0000000400e77308 */ /* 0x0005e20000000800 */
[----:B----4-:R-:W-:Y:S02]  /*4660*/  FFMA.FTZ R13, R173, c[0x0][0x23c], -R3 ;  /* 0x00008f00ad0d7a23 */ /* 0x010fe40000010803 */
[----:B-1----:R-:W-:-:S05]  /*4670*/  FFMA.FTZ R8, R152, c[0x0][0x23c], -R2 ;  /* 0x00008f0098087a23 */ /* 0x002fca0000010802 */
[----:B------:R1:W-:Y:S01]  /*4680*/  MUFU.EX2 R202, R13 ;  /* 0x0000000d00ca7308 */ /* 0x0003e20000000800 */
[----:B--2---:R-:W-:-:S07]  /*4690*/  FFMA.FTZ R4, R139, c[0x0][0x23c], -R0 ;  /* 0x00008f008b047a23 */ /* 0x004fce0000010800 */
[----:B------:R2:W-:Y:S08]  /*46a0*/  MUFU.EX2 R211, R8 ;  /* 0x0000000800d37308 */ /* 0x0005f00000000800 */
[----:B------:R4:W5:Y:S01]  /*46b0*/  MUFU.EX2 R215, R4 ;  /* 0x0000000400d77308 */ /* 0x0009620000000800 */
[----:B-1----:R-:W-:Y:S02]  /*46c0*/  FFMA.FTZ R13, R181, c[0x0][0x23c], -R0 ;  /* 0x00008f00b50d7a23 */ /* 0x002fe40000010800 */
[----:B--2---:R-:W-:-:S05]  /*46d0*/  FFMA.FTZ R8, R165, c[0x0][0x23c], -R2 ;  /* 0x00008f00a5087a23 */ /* 0x004fca0000010802 */
[----:B------:R1:W-:Y:S01]  /*46e0*/  MUFU.EX2 R200, R13 ;  /* 0x0000000d00c87308 */ /* 0x0003e20000000800 */
[----:B----4-:R-:W-:-:S07]  /*46f0*/  F2FP.PACK_AB R4, R243, R238 ;  /* 0x000000eef304723e */ /* 0x010fce00000000ff */
[----:B------:R2:W4:Y:S01]  /*4700*/  MUFU.EX2 R212, R8 ;  /* 0x0000000800d47308 */ /* 0x0005220000000800 */
[----:B---3--:R-:W-:Y:S01]  /*4710*/  HMMA.16816.F32 R152, R4, R16, R112 ;  /* 0x000000100498723c */ /* 0x008fe20000001870 */
[----:B-1----:R-:W-:-:S06]  /*4720*/  FFMA.FTZ R13, R180, c[0x0][0x23c], -R0 ;  /* 0x00008f00b40d7a23 */ /* 0x002fcc0000010800 */
[----:B------:R1:W-:Y:S01]  /*4730*/  MUFU.EX2 R199, R13 ;  /* 0x0000000d00c77308 */ /* 0x0003e20000000800 */
[----:B------:R-:W-:Y:S01]  /*4740*/  HMMA.16816.F32 R112, R4, R28, R108 ;  /* 0x0000001c0470723c */ /* 0x000fe2000000186c */
[----:B--2---:R-:W-:-:S06]  /*4750*/  FFMA.FTZ R8, R166, c[0x0][0x23c], -R2 ;  /* 0x00008f00a6087a23 */ /* 0x004fcc0000010802 */
[----:B------:R2:W-:Y:S01]  /*4760*/  MUFU.EX2 R210, R8 ;  /* 0x0000000800d27308 */ /* 0x0005e20000000800 */
[----:B------:R-:W-:Y:S01]  /*4770*/  HMMA.16816.F32 R108, R4, R32, R96 ;  /* 0x00000020046c723c */ /* 0x000fe20000001860 */
[----:B-1----:R-:W-:-:S07]  /*4780*/  FFMA.FTZ R13, R179, c[0x0][0x23c], -R0 ;  /* 0x00008f00b30d7a23 */ /* 0x002fce0000010800 */
[----:B------:R-:W-:Y:S01]  /*4790*/  HMMA.16816.F32 R160, R4, R24, R120 ;  /* 0x0000001804a0723c */ /* 0x000fe20000001878 */
[----:B------:R1:W-:Y:S01]  /*47a0*/  MUFU.EX2 R181, R13 ;  /* 0x0000000d00b57308 */ /* 0x0003e20000000800 */
[----:B--2---:R-:W-:-:S06]  /*47b0*/  FFMA.FTZ R8, R164, c[0x0][0x23c], -R2 ;  /* 0x00008f00a4087a23 */ /* 0x004fcc0000010802 */
[C---:B------:R-:W-:Y:S01]  /*47c0*/  HMMA.16816.F32 R96, R4.reuse, R36, R92 ;  /* 0x000000240460723c */ /* 0x040fe2000000185c */
[----:B------:R2:W3:Y:S07]  /*47d0*/  MUFU.EX2 R209, R8 ;  /* 0x0000000800d17308 */ /* 0x0004ee0000000800 */
[----:B------:R-:W-:Y:S01]  /*47e0*/  HMMA.16816.F32 R120, R4, R26, R88 ;  /* 0x0000001a0478723c */ /* 0x000fe20000001858 */
[----:B-1----:R-:W-:-:S04]  /*47f0*/  FFMA.FTZ R13, R177, c[0x0][0x23c], -R0 ;  /* 0x00008f00b10d7a23 */ /* 0x002fc80000010800 */
[----:B------:R1:W-:Y:S03]  /*4800*/  MUFU.EX2 R180, R13 ;  /* 0x0000000d00b47308 */ /* 0x0003e60000000800 */
[----:B------:R-:W-:Y:S01]  /*4810*/  HMMA.16816.F32 R136, R4, R22, R84 ;  /* 0x000000160488723c */ /* 0x000fe20000001854 */
[----:B--2---:R-:W-:-:S04]  /*4820*/  FFMA.FTZ R8, R169, c[0x0][0x23c], -R12 ;  /* 0x00008f00a9087a23 */ /* 0x004fc8000001080c */
[----:B------:R2:W-:Y:S03]  /*4830*/  MUFU.EX2 R208, R8 ;  /* 0x0000000800d07308 */ /* 0x0005e60000000800 */
[----:B------:R-:W-:Y:S01]  /*4840*/  HMMA.16816.F32 R92, R4, R18, R80 ;  /* 0x00000012045c723c */ /* 0x000fe20000001850 */
[----:B-1----:R-:W-:Y:S01]  /*4850*/  FFMA.FTZ R13, R185, c[0x0][0x23c], -R2 ;  /* 0x00008f00b90d7a23 */ /* 0x002fe20000010802 */
[----:B------:R-:W-:-:S06]  /*4860*/  MOV R185, R107 ;  /* 0x0000006b00b97202 */ /* 0x000fcc0000000f00 */
[----:B------:R-:W-:Y:S01]  /*4870*/  HMMA.16816.F32 R156, R4, R20, R116 ;  /* 0x00000014049c723c */ /* 0x000fe20000001874 */
[----:B------:R1:W-:Y:S01]  /*4880*/  MUFU.EX2 R179, R13 ;  /* 0x0000000d00b37308 */ /* 0x0003e20000000800 */
[----:B--2---:R-:W-:-:S06]  /*4890*/  FFMA.FTZ R8, R168, c[0x0][0x23c], -R12 ;  /* 0x00008f00a8087a23 */ /* 0x004fcc000001080c */
[C---:B------:R-:W-:Y:S01]  /*48a0*/  HMMA.16816.F32 R88, R4.reuse, R30, R76 ;  /* 0x0000001e0458723c */ /* 0x040fe2000000184c */
[----:B------:R2:W2:Y:S07]  /*48b0*/  MUFU.EX2 R207, R8 ;  /* 0x0000000800cf7308 */ /* 0x0004ae0000000800 */
[----:B------:R-:W-:Y:S01]  /*48c0*/  HMMA.16816.F32 R84, R4, R34, R72 ;  /* 0x000000220454723c */ /* 0x000fe20000001848 */
[----:B-1----:R-:W-:Y:S01]  /*48d0*/  FFMA.FTZ R13, R183, c[0x0][0x23c], -R2 ;  /* 0x00008f00b70d7a23 */ /* 0x002fe20000010802 */
[----:B------:R-:W-:-:S03]  /*48e0*/  MOV R183, R100 ;  /* 0x0000006400b77202 */ /* 0x000fc60000000f00 */
[----:B------:R1:W-:Y:S03]  /*48f0*/  MUFU.EX2 R177, R13 ;  /* 0x0000000d00b17308 */ /* 0x0003e60000000800 */
[----:B------:R-:W-:Y:S01]  /*4900*/  HMMA.16816.F32 R80, R4, R38, R64 ;  /* 0x000000260450723c */ /* 0x000fe20000001840 */
[----:B--2---:R-:W-:-:S04]  /*4910*/  FFMA.FTZ R8, R167, c[0x0][0x23c], -R12 ;  /* 0x00008f00a7087a23 */ /* 0x004fc8000001080c */
[----:B------:R2:W-:Y:S02]  /*4920*/  MUFU.EX2 R206, R8 ;  /* 0x0000000800ce7308 */ /* 0x0005e40000000800 */
[----:B-----5:R-:W-:Y:S02]  /*4930*/  F2FP.PACK_AB R4, R215, R231 ;  /* 0x000000e7d704723e */ /* 0x020fe400000000ff */
[----:B----4-:R-:W-:Y:S02]  /*4940*/  F2FP.PACK_AB R5, R212, R211 ;  /* 0x000000d3d405723e */ /* 0x010fe400000000ff */
[----:B------:R-:W-:Y:S02]  /*4950*/  F2FP.PACK_AB R6, R213, R214 ;  /* 0x000000d6d506723e */ /* 0x000fe400000000ff */
[----:B---3--:R-:W-:Y:S01]  /*4960*/  F2FP.PACK_AB R7, R209, R210 ;  /* 0x000000d2d107723e */ /* 0x008fe200000000ff */
[----:B-1----:R-:W-:Y:S01]  /*4970*/  FFMA.FTZ R13, R182, c[0x0][0x23c], -R2 ;  /* 0x00008f00b60d7a23 */ /* 0x002fe20000010802 */
[----:B------:R-:W-:-:S05]  /*4980*/  MOV R182, R106 ;  /* 0x0000006a00b67202 */ /* 0x000fca0000000f00 */
[----:B------:R-:W-:Y:S01]  /*4990*/  HMMA.16816.F32 R76, R4, R24, R68 ;  /* 0x00000018044c723c */ /* 0x000fe20000001844 */
[----:B--2---:R-:W-:-:S04]  /*49a0*/  FFMA.FTZ R8, R172, c[0x0][0x23c], -R12 ;  /* 0x00008f00ac087a23 */ /* 0x004fc8000001080c */
[----:B------:R1:W-:Y:S03]  /*49b0*/  MUFU.EX2 R205, R8 ;  /* 0x0000000800cd7308 */ /* 0x0003e60000000800 */
[C---:B------:R-:W-:Y:S08]  /*49c0*/  HMMA.16816.F32 R72, R4.reuse, R20, R60 ;  /* 0x000000140448723c */ /* 0x040ff0000000183c */
[----:B------:R-:W-:Y:S01]  /*49d0*/  HMMA.16816.F32 R168, R4, R36, R44 ;  /* 0x0000002404a8723c */ /* 0x000fe2000000182c */
[----:B-1----:R-:W-:-:S07]  /*49e0*/  FFMA.FTZ R8, R176, c[0x0][0x23c], -R3 ;  /* 0x00008f00b0087a23 */ /* 0x002fce0000010803 */
[C---:B------:R-:W-:Y:S01]  /*49f0*/  HMMA.16816.F32 R68, R4.reuse, R16, R56 ;  /* 0x000000100444723c */ /* 0x040fe20000001838 */
[----:B------:R1:W-:Y:S07]  /*4a00*/  MUFU.EX2 R176, R13 ;  /* 0x0000000d00b07308 */ /* 0x0003ee0000000800 */
[C---:B------:R-:W-:Y:S01]  /*4a10*/  HMMA.16816.F32 R64, R4.reuse, R28, R52 ;  /* 0x0000001c0440723c */ /* 0x040fe20000001834 */
[----:B------:R2:W-:Y:S07]  /*4a20*/  MUFU.EX2 R204, R8 ;  /* 0x0000000800cc7308 */ /* 0x0005ee0000000800 */
[----:B------:R-:W-:Y:S01]  /*4a30*/  HMMA.16816.F32 R60, R4, R32, R48 ;  /* 0x00000020043c723c */ /* 0x000fe20000001830 */
[----:B-1----:R-:W-:-:S04]  /*4a40*/  FFMA.FTZ R13, R178, c[0x0][0x23c], -R2 ;  /* 0x00008f00b20d7a23 */ /* 0x002fc80000010802 */
[----:B------:R-:W-:Y:S03]  /*4a50*/  MUFU.EX2 R107, R13 ;  /* 0x0000000d006b7308 */ /* 0x000fe60000000800 */
[C---:B------:R-:W-:Y:S01]  /*4a60*/  HMMA.16816.F32 R44, R4.reuse, R18, R124 ;  /* 0x00000012042c723c */ /* 0x040fe2000000187c */
[----:B--2---:R-:W-:Y:S01]  /*4a70*/  FFMA.FTZ R8, R175, c[0x0][0x23c], -R3 ;  /* 0x00008f00af087a23 */ /* 0x004fe20000010803 */
[----:B------:R-:W1:Y:S03]  /*4a80*/  LDSM.16.MT88.4 R16, [R216+0x9800] ;  /* 0x00980000d810783b */ /* 0x000e660000004200 */
[----:B------:R2:W3:Y:S01]  /*4a90*/  MUFU.EX2 R203, R8 ;  /* 0x0000000800cb7308 */ /* 0x0004e20000000800 */
[----:B------:R-:W-:Y:S02]  /*4aa0*/  LDSM.16.MT88.4 R172, [R218+0xac00] ;  /* 0x00ac0000daac783b */ /* 0x000fe40000004200 */
[C---:B------:R-:W-:Y:S02]  /*4ab0*/  HMMA.16816.F32 R48, R4.reuse, R22, R128 ;  /* 0x000000160430723c */ /* 0x040fe40000001880 */
[----:B------:R-:W4:Y:S04]  /*4ac0*/  LDSM.16.MT88.4 R20, [R216+0xa800] ;  /* 0x00a80000d814783b */ /* 0x000f280000004200 */
[----:B------:R-:W-:Y:S02]  /*4ad0*/  LDSM.16.MT88.4 R124, [R216+0x9c00] ;  /* 0x009c0000d87c783b */ /* 0x000fe40000004200 */
[C---:B------:R-:W-:Y:S02]  /*4ae0*/  HMMA.16816.F32 R40, R4.reuse, R30, R140 ;  /* 0x0000001e0428723c */ /* 0x040fe4000000188c */
[----:B------:R-:W5:Y:S04]  /*4af0*/  LDSM.16.MT88.4 R28, [R216+0xb800] ;  /* 0x00b80000d81c783b */ /* 0x000f680000004200 */
[----:B--2---:R-:W-:Y:S02]  /*4b00*/  LDSM.16.MT88.4 R8, [R218+0x9800] ;  /* 0x00980000da08783b */ /* 0x004fe40000004200 */
[C---:B------:R-:W-:Y:S02]  /*4b10*/  HMMA.16816.F32 R52, R4.reuse, R34, R144 ;  /* 0x000000220434723c */ /* 0x040fe40000001890 */
[----:B------:R-:W2:Y:S04]  /*4b20*/  LDSM.16.MT88.4 R32, [R218+0xb800] ;  /* 0x00b80000da20783b */ /* 0x000ea80000004200 */
[----:B------:R-:W-:Y:S02]  /*4b30*/  LDSM.16.MT88.4 R140, [R218+0x9c00] ;  /* 0x009c0000da8c783b */ /* 0x000fe40000004200 */
[C---:B------:R-:W-:Y:S02]  /*4b40*/  HMMA.16816.F32 R56, R4.reuse, R26, R132 ;  /* 0x0000001a0438723c */ /* 0x040fe40000001884 */
[----:B------:R-:W2:Y:S06]  /*4b50*/  LDSM.16.MT88.4 R24, [R218+0xa800] ;  /* 0x00a80000da18783b */ /* 0x000eac0000004200 */
[----:B------:R-:W-:Y:S07]  /*4b60*/  HMMA.16816.F32 R36, R4, R38, R148 ;  /* 0x000000260424723c */ /* 0x000fee0000001894 */
[----:B------:R-:W-:-:S02]  /*4b70*/  F2FP.PACK_AB R4, R207, R208 ;  /* 0x000000d0cf04723e */ /* 0x000fc400000000ff */
[----:B---3--:R-:W-:Y:S02]  /*4b80*/  F2FP.PACK_AB R5, R203, R204 ;  /* 0x000000cccb05723e */ /* 0x008fe400000000ff */
[----:B------:R-:W-:Y:S02]  /*4b90*/  F2FP.PACK_AB R6, R205, R206 ;  /* 0x000000cecd06723e */ /* 0x000fe400000000ff */
[----:B------:R-:W-:-:S07]  /*4ba0*/  F2FP.PACK_AB R7, R202, R201 ;  /* 0x000000c9ca07723e */ /* 0x000fce00000000ff */
[C---:B-1----:R-:W-:Y:S08]  /*4bb0*/  HMMA.16816.F32 R116, R4.reuse, R16, R160 ;  /* 0x000000100474723c */ /* 0x042ff000000018a0 */
[C---:B----4-:R-:W-:Y:S08]  /*4bc0*/  HMMA.16816.F32 R148, R4.reuse, R20, R152 ;  /* 0x000000140494723c */ /* 0x050ff00000001898 */
[C---:B-----5:R-:W-:Y:S08]  /*4bd0*/  HMMA.16816.F32 R144, R4.reuse, R28, R108 ;  /* 0x0000001c0490723c */ /* 0x060ff0000000186c */
[C---:B--2---:R-:W-:Y:S08]  /*4be0*/  HMMA.16816.F32 R160, R4.reuse, R32, R96 ;  /* 0x0000002004a0723c */ /* 0x044ff00000001860 */
[C---:B------:R-:W-:Y:S01]  /*4bf0*/  HMMA.16816.F32 R132, R4.reuse, R8, R156 ;  /* 0x000000080484723c */ /* 0x040fe2000000189c */
[----:B------:R-:W1:Y:S07]  /*4c00*/  LDSM.16.MT88.4 R156, [R216+0xac00] ;  /* 0x00ac0000d89c783b */ /* 0x000e6e0000004200 */
[C---:B------:R-:W-:Y:S08]  /*4c10*/  HMMA.16816.F32 R164, R4.reuse, R24, R112 ;  /* 0x0000001804a4723c */ /* 0x040ff00000001870 */
[C---:B------:R-:W-:Y:S08]  /*4c20*/  HMMA.16816.F32 R120, R4.reuse, R18, R120 ;  /* 0x000000120478723c */ /* 0x040ff00000001878 */
[C---:B------:R-:W-:Y:S08]  /*4c30*/  HMMA.16816.F32 R136, R4.reuse, R10, R136 ;  /* 0x0000000a0488723c */ /* 0x040ff00000001888 */
[C---:B------:R-:W-:Y:S08]  /*4c40*/  HMMA.16816.F32 R152, R4.reuse, R22, R92 ;  /* 0x000000160498723c */ /* 0x040ff0000000185c */
[C---:B------:R-:W-:Y:S08]  /*4c50*/  HMMA.16816.F32 R88, R4.reuse, R26, R88 ;  /* 0x0000001a0458723c */ /* 0x040ff00000001858 */
[C---:B------:R-:W-:Y:S08]  /*4c60*/  HMMA.16816.F32 R108, R4.reuse, R30, R84 ;  /* 0x0000001e046c723c */ /* 0x040ff00000001854 */
[----:B------:R-:W-:Y:S01]  /*4c70*/  HMMA.16816.F32 R96, R4, R34, R80 ;  /* 0x000000220460723c */ /* 0x000fe20000001850 */
[----:B------:R-:W2:Y:S06]  /*4c80*/  LDSM.16.MT88.4 R80, [R216+0xbc00] ;  /* 0x00bc0000d850783b */ /* 0x000eac0000004200 */
[----:B------:R-:W-:-:S02]  /*4c90*/  F2FP.PACK_AB R4, R199, R200 ;  /* 0x000000c8c704723e */ /* 0x000fc400000000ff */
[----:B------:R-:W-:Y:S02]  /*4ca0*/  F2FP.PACK_AB R5, R177, R179 ;  /* 0x000000b3b105723e */ /* 0x000fe400000000ff */
[----:B------:R-:W-:Y:S02]  /*4cb0*/  F2FP.PACK_AB R6, R180, R181 ;  /* 0x000000b5b406723e */ /* 0x000fe400000000ff */
[----:B------:R-:W-:-:S07]  /*4cc0*/  F2FP.PACK_AB R7, R107, R176 ;  /* 0x000000b06b07723e */ /* 0x000fce00000000ff */
[C---:B------:R-:W-:Y:S07]  /*4cd0*/  HMMA.16816.F32 R128, R4.reuse, R8, R72 ;  /* 0x000000080480723c */ /* 0x040fee0000001848 */
[--C-:B------:R-:W-:Y:S01]  /*4ce0*/  FFMA.FTZ R8, R186, c[0x0][0x23c], -R12.reuse ;  /* 0x00008f00ba087a23 */ /* 0x100fe2000001080c */
[C---:B------:R-:W-:Y:S03]  /*4cf0*/  HMMA.16816.F32 R44, R4.reuse, R22, R44 ;  /* 0x00000016042c723c */ /* 0x040fe6000000182c */
[----:B------:R3:W-:Y:S05]  /*4d00*/  MUFU.EX2 R106, R8 ;  /* 0x00000008006a7308 */ /* 0x0007ea0000000800 */
[C---:B------:R-:W-:Y:S08]  /*4d10*/  HMMA.16816.F32 R68, R4.reuse, R20, R68 ;  /* 0x000000140444723c */ /* 0x040ff00000001844 */
[----:B------:R-:W-:Y:S01]  /*4d20*/  HMMA.16816.F32 R56, R4, R18, R56 ;  /* 0x000000120438723c */ /* 0x000fe20000001838 */
[----:B---3--:R-:W-:-:S04]  /*4d30*/  FFMA.FTZ R8, R14, c[0x0][0x23c], -R12 ;  /* 0x00008f000e087a23 */ /* 0x008fc8000001080c */
[----:B------:R3:W4:Y:S03]  /*4d40*/  MUFU.EX2 R100, R8 ;  /* 0x0000000800647308 */ /* 0x0007260000000800 */
[C---:B------:R-:W-:Y:S08]  /*4d50*/  HMMA.16816.F32 R112, R4.reuse, R16, R76 ;  /* 0x000000100470723c */ /* 0x040ff0000000184c */
[----:B------:R-:W-:Y:S01]  /*4d60*/  HMMA.16816.F32 R48, R4, R10, R48 ;  /* 0x0000000a0430723c */ /* 0x000fe20000001830 */
[----:B---3--:R-:W-:-:S07]  /*4d70*/  FFMA.FTZ R8, R15, c[0x0][0x23c], -R12 ;  /* 0x00008f000f087a23 */ /* 0x008fce000001080c */
[C---:B------:R-:W-:Y:S01]  /*4d80*/  HMMA.16816.F32 R64, R4.reuse, R24, R64 ;  /* 0x000000180440723c */ /* 0x040fe20000001840 */
[----:B----4-:R-:W-:Y:S01]  /*4d90*/  F2FP.PACK_AB R92, R100, R106 ;  /* 0x0000006a645c723e */ /* 0x010fe200000000ff */
[----:B------:R3:W-:Y:S06]  /*4da0*/  MUFU.EX2 R22, R8 ;  /* 0x0000000800167308 */ /* 0x0007ec0000000800 */
[C---:B------:R-:W-:Y:S08]  /*4db0*/  HMMA.16816.F32 R40, R4.reuse, R26, R40 ;  /* 0x0000001a0428723c */ /* 0x040ff00000001828 */
[----:B------:R-:W-:Y:S01]  /*4dc0*/  HMMA.16816.F32 R60, R4, R28, R60 ;  /* 0x0000001c043c723c */ /* 0x000fe2000000183c */
[----:B---3--:R-:W-:-:S04]  /*4dd0*/  FFMA.FTZ R8, R184, c[0x0][0x23c], -R12 ;  /* 0x00008f00b8087a23 */ /* 0x008fc8000001080c */
[----:B------:R3:W4:Y:S03]  /*4de0*/  MUFU.EX2 R21, R8 ;  /* 0x0000000800157308 */ /* 0x0007260000000800 */
[C---:B------:R-:W-:Y:S08]  /*4df0*/  HMMA.16816.F32 R52, R4.reuse, R30, R52 ;  /* 0x0000001e0434723c */ /* 0x040ff00000001834 */
[----:B------:R-:W-:Y:S01]  /*4e00*/  HMMA.16816.F32 R84, R4, R32, R168 ;  /* 0x000000200454723c */ /* 0x000fe200000018a8 */
[----:B---3--:R-:W-:-:S07]  /*4e10*/  FFMA.FTZ R8, R190, c[0x0][0x23c], -R3 ;  /* 0x00008f00be087a23 */ /* 0x008fce0000010803 */
[----:B------:R-:W-:Y:S01]  /*4e20*/  HMMA.16816.F32 R36, R4, R34, R36 ;  /* 0x000000220424723c */ /* 0x000fe20000001824 */
[----:B------:R-:W3:Y:S01]  /*4e30*/  LDSM.16.MT88.4 R4, [R218+0xbc00] ;  /* 0x00bc0000da04783b */ /* 0x000ee20000004200 */
[----:B----4-:R-:W-:Y:S01]  /*4e40*/  F2FP.PACK_AB R94, R21, R22 ;  /* 0x00000016155e723e */ /* 0x010fe200000000ff */
[----:B------:R4:W-:Y:S02]  /*4e50*/  MUFU.EX2 R20, R8 ;  /* 0x0000000800147308 */ /* 0x0009e40000000800 */
[----:B----4-:R-:W-:-:S06]  /*4e60*/  FFMA.FTZ R8, R188, c[0x0][0x23c], -R3 ;  /* 0x00008f00bc087a23 */ /* 0x010fcc0000010803 */
[----:B------:R4:W5:Y:S02]  /*4e70*/  MUFU.EX2 R19, R8 ;  /* 0x0000000800137308 */ /* 0x0009640000000800 */
[--C-:B----4-:R-:W-:Y:S01]  /*4e80*/  FFMA.FTZ R8, R187, c[0x0][0x23c], -R3.reuse ;  /* 0x00008f00bb087a23 */ /* 0x110fe20000010803 */
[----:B-----5:R-:W-:Y:S01]  /*4e90*/  F2FP.PACK_AB R93, R19, R20 ;  /* 0x00000014135d723e */ /* 0x020fe200000000ff */
[----:B------:R-:W-:-:S04]  /*4ea0*/  FFMA.FTZ R3, R189, c[0x0][0x23c], -R3 ;  /* 0x00008f00bd037a23 */ /* 0x000fc80000010803 */
[----:B------:R4:W-:Y:S08]  /*4eb0*/  MUFU.EX2 R17, R8 ;  /* 0x0000000800117308 */ /* 0x0009f00000000800 */
[----:B------:R5:W1:Y:S01]  /*4ec0*/  MUFU.EX2 R18, R3 ;  /* 0x0000000300127308 */ /* 0x000a620000000800 */
[----:B----4-:R-:W-:-:S04]  /*4ed0*/  FADD.FTZ R8, R251, R249 ;  /* 0x000000f9fb087221 */ /* 0x010fc80000010000 */
[----:B------:R-:W-:Y:S02]  /*4ee0*/  FADD.FTZ R8, R248, R8 ;  /* 0x00000008f8087221 */ /* 0x000fe40000010000 */
[----:B-----5:R-:W-:Y:S01]  /*4ef0*/  FFMA.FTZ R3, R194, c[0x0][0x23c], -R0 ;  /* 0x00008f00c2037a23 */ /* 0x020fe20000010800 */
[----:B-1----:R-:W-:-:S03]  /*4f00*/  F2FP.PACK_AB R95, R18, R17 ;  /* 0x00000011125f723e */ /* 0x002fc600000000ff */
[----:B------:R1:W-:Y:S04]  /*4f10*/  MUFU.EX2 R16, R3 ;  /* 0x0000000300107308 */ /* 0x0003e80000000800 */
[C---:B------:R-:W-:Y:S08]  /*4f20*/  HMMA.16816.F32 R168, R92.reuse, R174, R88 ;  /* 0x000000ae5ca8723c */ /* 0x040ff00000001858 */
[----:B------:R-:W-:Y:S01]  /*4f30*/  HMMA.16816.F32 R116, R92, R124, R116 ;  /* 0x0000007c5c74723c */ /* 0x000fe20000001874 */
[----:B-1----:R-:W-:-:S04]  /*4f40*/  FFMA.FTZ R3, R192, c[0x0][0x23c], -R0 ;  /* 0x00008f00c0037a23 */ /* 0x002fc80000010800 */
[----:B------:R1:W4:Y:S03]  /*4f50*/  MUFU.EX2 R15, R3 ;  /* 0x00000003000f7308 */ /* 0x0003260000000800 */
[C---:B------:R-:W-:Y:S08]  /*4f60*/  HMMA.16816.F32 R120, R92.reuse, R126, R120 ;  /* 0x0000007e5c78723c */ /* 0x040ff00000001878 */
[----:B------:R-:W-:Y:S01]  /*4f70*/  HMMA.16816.F32 R132, R92, R140, R132 ;  /* 0x0000008c5c84723c */ /* 0x000fe20000001884 */
[----:B-1----:R-:W-:-:S07]  /*4f80*/  FFMA.FTZ R3, R191, c[0x0][0x23c], -R0 ;  /* 0x00008f00bf037a23 */ /* 0x002fce0000010800 */
[C---:B------:R-:W-:Y:S01]  /*4f90*/  HMMA.16816.F32 R136, R92.reuse, R142, R136 ;  /* 0x0000008e5c88723c */ /* 0x040fe20000001888 */
[----:B------:R-:W-:Y:S01]  /*4fa0*/  FFMA.FTZ R0, R193, c[0x0][0x23c], -R0 ;  /* 0x00008f00c1007a23 */ /* 0x000fe20000010800 */
[----:B------:R1:W-:Y:S06]  /*4fb0*/  MUFU.EX2 R14, R3 ;  /* 0x00000003000e7308 */ /* 0x0003ec0000000800 */
[C---:B------:R-:W-:Y:S02]  /*4fc0*/  HMMA.16816.F32 R148, R92.reuse, R156, R148 ;  /* 0x0000009c5c94723c */ /* 0x040fe40000001894 */
[----:B------:R5:W2:Y:S06]  /*4fd0*/  MUFU.EX2 R13, R0 ;  /* 0x00000000000d7308 */ /* 0x000aac0000000800 */
[----:B------:R-:W-:Y:S01]  /*4fe0*/  HMMA.16816.F32 R152, R92, R158, R152 ;  /* 0x0000009e5c98723c */ /* 0x000fe20000001898 */
[----:B-1----:R-:W-:-:S04]  /*4ff0*/  FADD.FTZ R3, R245, R240 ;  /* 0x000000f0f5037221 */ /* 0x002fc80000010000 */
[----:B------:R-:W-:-:S03]  /*5000*/  FADD.FTZ R3, R246, R3 ;  /* 0x00000003f6037221 */ /* 0x000fc60000010000 */
[C---:B------:R-:W-:Y:S01]  /*5010*/  HMMA.16816.F32 R164, R92.reuse, R172, R164 ;  /* 0x000000ac5ca4723c */ /* 0x040fe200000018a4 */
[----:B-----5:R-:W-:Y:S02]  /*5020*/  FFMA.FTZ R0, R198, c[0x0][0x23c], -R2 ;  /* 0x00008f00c6007a23 */ /* 0x020fe40000010802 */
[----:B------:R-:W-:Y:S02]  /*5030*/  FADD.FTZ R3, R247, R3 ;  /* 0x00000003f7037221 */ /* 0x000fe40000010000 */
[----:B------:R1:W-:Y:S03]  /*5040*/  MUFU.EX2 R12, R0 ;  /* 0x00000000000c7308 */ /* 0x0003e60000000800 */
[----:B--2---:R-:W-:Y:S01]  /*5050*/  HMMA.16816.F32 R72, R92, R80, R144 ;  /* 0x000000505c48723c */ /* 0x004fe20000001890 */
[----:B------:R-:W-:-:S04]  /*5060*/  FADD.FTZ R3, R231, R3 ;  /* 0x00000003e7037221 */ /* 0x000fc80000010000 */
[----:B------:R-:W-:-:S03]  /*5070*/  FADD.FTZ R3, R215, R3 ;  /* 0x00000003d7037221 */ /* 0x000fc60000010000 */
[----:B------:R-:W-:Y:S01]  /*5080*/  HMMA.16816.F32 R76, R92, R82, R108 ;  /* 0x000000525c4c723c */ /* 0x000fe2000000186c */
[----:B-1----:R-:W-:-:S07]  /*5090*/  FFMA.FTZ R0, R197, c[0x0][0x23c], -R2 ;  /* 0x00008f00c5007a23 */ /* 0x002fce0000010802 */
[C---:B---3--:R-:W-:Y:S01]  /*50a0*/  HMMA.16816.F32 R88, R92.reuse, R4, R160 ;  /* 0x000000045c58723c */ /* 0x048fe200000018a0 */
[----:B------:R1:W2:Y:S07]  /*50b0*/  MUFU.EX2 R11, R0 ;  /* 0x00000000000b7308 */ /* 0x0002ae0000000800 */
[----:B------:R-:W-:Y:S07]  /*50c0*/  HMMA.16816.F32 R92, R92, R6, R96 ;  /* 0x000000065c5c723c */ /* 0x000fee0000001860 */
[----:B----4-:R-:W-:-:S02]  /*50d0*/  F2FP.PACK_AB R96, R15, R16 ;  /* 0x000000100f60723e */ /* 0x010fc400000000ff */
[----:B------:R-:W-:Y:S01]  /*50e0*/  F2FP.PACK_AB R98, R13, R14 ;  /* 0x0000000e0d62723e */ /* 0x000fe200000000ff */
[--C-:B-1----:R-:W-:Y:S01]  /*50f0*/  FFMA.FTZ R0, R195, c[0x0][0x23c], -R2.reuse ;  /* 0x00008f00c3007a23 */ /* 0x102fe20000010802 */
[----:B--2---:R-:W-:Y:S01]  /*5100*/  F2FP.PACK_AB R97, R11, R12 ;  /* 0x0000000c0b61723e */ /* 0x004fe200000000ff */
[----:B------:R-:W-:Y:S02]  /*5110*/  FFMA.FTZ R2, R196, c[0x0][0x23c], -R2 ;  /* 0x00008f00c4027a23 */ /* 0x000fe40000010802 */
[----:B------:R1:W-:Y:S08]  /*5120*/  MUFU.EX2 R10, R0 ;  /* 0x00000000000a7308 */ /* 0x0003f00000000800 */
        /* <DEDUP_REMOVED lines=65> */
[----:B------:R-:W-:Y:S01]  /*5540*/  FADD.FTZ R231, R9, R3 ;  /* 0x0000000309e77221 */ /* 0x000fe20000010000 */
[----:B------:R1:W-:Y:S01]  /*5550*/  STL [R1+0xc], R100 ;  /* 0x00000c6401007387 */ /* 0x0003e20000100800 */
[----:B------:R-:W-:-:S03]  /*5560*/  FADD.FTZ R106, R21, R2 ;  /* 0x00000002156a7221 */ /* 0x000fc60000010000 */
[----:B------:R1:W-:Y:S04]  /*5570*/  STL [R1+0x18], R107 ;  /* 0x0000186b01007387 */ /* 0x0003e80000100800 */
[----:B------:R1:W-:Y:S04]  /*5580*/  STL [R1+0x10], R231 ;  /* 0x000010e701007387 */ /* 0x0003e80000100800 */
[----:B------:R1:W-:Y:S01]  /*5590*/  STL [R1+0x14], R106 ;  /* 0x0000146a01007387 */ /* 0x0003e20000100800 */
[----:B------:R-:W-:Y:S05]  /*55a0*/  @!P0 BRA `(.L_x_139) ;  /* 0x000089b000008947 */ /* 0x000fea0003800000 */
[----:B------:R-:W2:Y:S01]  /*55b0*/  LDL R252, [R1+0x8] ;  /* 0x0000080001fc7983 */ /* 0x000ea20000100800 */
[----:B------:R-:W-:-:S04]  /*55c0*/  DEPBAR.LE SB0, 0x0 ;  /* 0x000080000000791a */ /* 0x000fc80000000000 */
[----:B------:R-:W3:Y:S01]  /*55d0*/  LDL.64 R182, [R1+0x20] ;  /* 0x0000200001b67983 */ /* 0x000ee20000100a00 */
[----:B------:R-:W-:-:S03]  /*55e0*/  IMAD.U32 R6, RZ, RZ, UR4 ;  /* 0x00000004ff067e24 */ /* 0x000fc6000f8e00ff */
[----:B------:R-:W-:Y:S06]  /*55f0*/  BAR.SYNC.DEFER_BLOCKING 0x0 ;  /* 0x0000000000007b1d */ /* 0x000fec0000010000 */
[----:B------:R-:W4:Y:S02]  /*5600*/  S2R R245, SR_TID.X ;  /* 0x0000000000f57919 */ /* 0x000f240000002100 */
[----:B----4-:R-:W-:-:S05]  /*5610*/  IMAD.SHL.U32 R245, R245, 0x2, RZ ;  /* 0x00000002f5f57824 */ /* 0x010fca00078e00ff */
[----:B------:R-:W-:Y:S02]  /*5620*/  LOP3.LUT R245, R245, 0x6, RZ, 0xc0, !PT ;  /* 0x00000006f5f57812 */ /* 0x000fe400078ec0ff */
[----:B--2---:R-:W-:-:S04]  /*5630*/  IADD3 R101, R252, -0x2, RZ ;  /* 0xfffffffefc657810 */ /* 0x004fc80007ffe0ff */
[----:B------:R-:W-:Y:S01]  /*5640*/  SHF.R.S32.HI R0, RZ, 0x1f, R101 ;  /* 0x0000001fff007819 */ /* 0x000fe20000011465 */
[C---:B------:R-:W-:Y:S02]  /*5650*/  IMAD R2, R101.reuse, UR11, RZ ;  /* 0x0000000b65027c24 */ /* 0x040fe4000f8e02ff */
[----:B---3--:R-:W-:-:S04]  /*5660*/  IMAD.WIDE.U32 R4, R101, UR12, R182 ;  /* 0x0000000c65047c25 */ /* 0x008fc8000f8e00b6 */
[----:B------:R-:W-:Y:S01]  /*5670*/  IMAD R0, R0, UR12, R2 ;  /* 0x0000000c00007c24 */ /* 0x000fe2000f8e0202 */
[----:B------:R-:W-:-:S03]  /*5680*/  LEA R2, P0, R4, c[0x0][0x170], 0x1 ;  /* 0x00005c0004027a11 */ /* 0x000fc600078008ff */
[----:B------:R-:W-:Y:S02]  /*5690*/  IMAD.IADD R0, R5, 0x1, R0 ;  /* 0x0000000105007824 */ /* 0x000fe400078e0200 */
[----:B------:R-:W-:-:S03]  /*56a0*/  IMAD.U32 R5, RZ, RZ, UR4 ;  /* 0x00000004ff057e24 */ /* 0x000fc6000f8e00ff */
[----:B------:R-:W-:Y:S01]  /*56b0*/  LEA.HI.X R3, R4, c[0x0][0x174], R0, 0x1, P0 ;  /* 0x00005d0004037a11 */ /* 0x000fe200000f0c00 */
[----:B------:R-:W-:Y:S01]  /*56c0*/  IMAD.U32 R0, RZ, RZ, UR5 ;  /* 0x00000005ff007e24 */ /* 0x000fe2000f8e00ff */
[----:B------:R-:W-:-:S03]  /*56d0*/  LEA R4, P0, R5, R2, 0x1 ;  /* 0x0000000205047211 */ /* 0x000fc600078008ff */
[----:B------:R-:W-:Y:S01]  /*56e0*/  @!PT LDS RZ, [RZ] ;  /* 0x00000000fffff984 */ /* 0x000fe20000000800 */
[----:B------:R-:W-:Y:S01]  /*56f0*/  @!PT LDS RZ, [RZ] ;  /* 0x00000000fffff984 */ /* 0x000fe20000000800 */
[----:B------:R-:W-:Y:S01]  /*5700*/  @!PT LDS RZ, [RZ] ;  /* 0x00000000fffff984 */ /* 0x000fe20000000800 */
[----:B------:R2:W-:Y:S01]  /*5710*/  LDGSTS.E.BYPASS.LTC128B.128 [R230+0x9000], [R2.64] ;  /* 0x0900000002e67fae */ /* 0x0005e2000b901d4e */
[----:B------:R-:W-:-:S03]  /*5720*/  LEA.HI.X R5, R6, R3, R0, 0x1, P0 ;  /* 0x0000000306057211 */ /* 0x000fc600000f0c00 */
[----:B------:R2:W-:Y:S04]  /*5730*/  LDGSTS.E.BYPASS.LTC128B.128 [R230+0xa000], [R2.64+0x40] ;  /* 0x0a00004002e67fae */ /* 0x0005e8000b901d4e */
[----:B------:R2:W-:Y:S04]  /*5740*/  LDGSTS.E.BYPASS.LTC128B.128 [R230+0xb000], [R2.64+0x80] ;  /* 0x0b00008002e67fae */ /* 0x0005e8000b901d4e */
[----:B------:R3:W-:Y:S04]  /*5750*/  LDGSTS.E.BYPASS.LTC128B.128 [R230+0x9800], [R4.64] ;  /* 0x0980000004e67fae */ /* 0x0007e8000b901d4e */
[----:B------:R3:W-:Y:S04]  /*5760*/  LDGSTS.E.BYPASS.LTC128B.128 [R230+0xa800], [R4.64+0x40] ;  /* 0x0a80004004e67fae */ /* 0x0007e8000b901d4e */
[----:B------:R3:W-:Y:S04]  /*5770*/  LDGSTS.E.BYPASS.LTC128B.128 [R230+0xb800], [R4.64+0x80] ;  /* 0x0b80008004e67fae */ /* 0x0007e8000b901d4e */
[----:B------:R-:W-:Y:S04]  /*5780*/  LDSM.16.M88.4 R32, [R217+0x6000] ;  /* 0x00600000d920783b */ /* 0x000fe80000000200 */
[----:B------:R-:W4:Y:S04]  /*5790*/  LDSM.16.M88.4 R8, [R220+0x1000] ;  /* 0x00100000dc08783b */ /* 0x000f280000000200 */
[----:B------:R-:W5:Y:S04]  /*57a0*/  LDSM.16.M88.4 R28, [R217+0x6400] ;  /* 0x00640000d91c783b */ /* 0x000f680000000200 */
[----:B------:R-:W1:Y:S04]  /*57b0*/  LDSM.16.M88.4 R24, [R217+0x6800] ;  /* 0x00680000d918783b */ /* 0x000e680000000200 */
[----:B------:R-:W1:Y:S04]  /*57c0*/  LDSM.16.M88.4 R20, [R217+0x6c00] ;  /* 0x006c0000d914783b */ /* 0x000e680000000200 */
[----:B------:R-:W1:Y:S04]  /*57d0*/  LDSM.16.M88.4 R12, [R220] ;  /* 0x00000000dc0c783b */ /* 0x000e680000000200 */
[----:B------:R-:W-:Y:S04]  /*57e0*/  LDSM.16.M88.4 R36, [R219+0x6000] ;  /* 0x00600000db24783b */ /* 0x000fe80000000200 */
[----:B---3--:R-:W3:Y:S04]  /*57f0*/  LDSM.16.M88.4 R4, [R221+0x1000] ;  /* 0x00100000dd04783b */ /* 0x008ee80000000200 */
[----:B------:R-:W3:Y:S04]  /*5800*/  LDSM.16.M88.4 R52, [R219+0x6400] ;  /* 0x00640000db34783b */ /* 0x000ee80000000200 */
[----:B------:R-:W3:Y:S04]  /*5810*/  LDSM.16.M88.4 R48, [R219+0x6800] ;  /* 0x00680000db30783b */ /* 0x000ee80000000200 */
[----:B------:R-:W3:Y:S01]  /*5820*/  LDSM.16.M88.4 R44, [R219+0x6c00] ;  /* 0x006c0000db2c783b */ /* 0x000ee20000000200 */
[----:B----4-:R-:W-:Y:S03]  /*5830*/  HMMA.16816.F32 R108, R8, R32, RZ ;  /* 0x00000020086c723c */ /* 0x010fe600000018ff */
[----:B------:R-:W4:Y:S01]  /*5840*/  LDSM.16.M88.4 R16, [R221] ;  /* 0x00000000dd10783b */ /* 0x000f220000000200 */
[----:B--2---:R-:W-:-:S03]  /*5850*/  IADD3 R2, R252, -0x2, RZ ;  /* 0xfffffffefc027810 */ /* 0x004fc60007ffe0ff */
[----:B------:R-:W0:Y:S01]  /*5860*/  LDGDEPBAR ;  /* 0x00000000000079af */ /* 0x000e220000000000 */
[C---:B-----5:R-:W-:Y:S08]  /*5870*/  HMMA.16816.F32 R60, R8.reuse, R28, RZ ;  /* 0x0000001c083c723c */ /* 0x060ff000000018ff */
[C---:B-1----:R-:W-:Y:S08]  /*5880*/  HMMA.16816.F32 R56, R8.reuse, R24, RZ ;  /* 0x000000180838723c */ /* 0x042ff000000018ff */
[C---:B------:R-:W-:Y:S08]  /*5890*/  HMMA.16816.F32 R40, R8.reuse, R20, RZ ;  /* 0x000000140828723c */ /* 0x040ff000000018ff */
[C---:B------:R-:W-:Y:S08]  /*58a0*/  HMMA.16816.F32 R64, R8.reuse, R34, RZ ;  /* 0x000000220840723c */ /* 0x040ff000000018ff */
[C---:B------:R-:W-:Y:S08]  /*58b0*/  HMMA.16816.F32 R176, R8.reuse, R30, RZ ;  /* 0x0000001e08b0723c */ /* 0x040ff000000018ff */
[C---:B------:R-:W-:Y:S08]  /*58c0*/  HMMA.16816.F32 R180, R8.reuse, R26, RZ ;  /* 0x0000001a08b4723c */ /* 0x040ff000000018ff */
[----:B------:R-:W-:Y:S08]  /*58d0*/  HMMA.16816.F32 R8, R8, R22, RZ ;  /* 0x000000160808723c */ /* 0x000ff000000018ff */
[C---:B------:R-:W-:Y:S08]  /*58e0*/  HMMA.16816.F32 R184, R12.reuse, R32, RZ ;  /* 0x000000200cb8723c */ /* 0x040ff000000018ff */
[C---:B------:R-:W-:Y:S01]  /*58f0*/  HMMA.16816.F32 R236, R12.reuse, R34, RZ ;  /* 0x000000220cec723c */ /* 0x040fe200000018ff */
[----:B------:R-:W-:Y:S07]  /*5900*/  LDSM.16.M88.4 R32, [R217+0x7c00] ;  /* 0x007c0000d920783b */ /* 0x000fee0000000200 */
[C---:B------:R-:W-:Y:S08]  /*5910*/  HMMA.16816.F32 R212, R12.reuse, R24, RZ ;  /* 0x000000180cd4723c */ /* 0x040ff000000018ff */
[----:B------:R-:W-:Y:S08]  /*5920*/  HMMA.16816.F32 R208, R12, R26, RZ ;  /* 0x0000001a0cd0723c */ /* 0x000ff000000018ff */
[C---:B---3--:R-:W-:Y:S08]  /*5930*/  HMMA.16816.F32 R196, R4.reuse, R36, R108 ;  /* 0x0000002404c4723c */ /* 0x048ff0000000186c */
[C---:B------:R-:W-:Y:S08]  /*5940*/  HMMA.16816.F32 R192, R4.reuse, R52, R60 ;  /* 0x0000003404c0723c */ /* 0x040ff0000000183c */
[----:B------:R-:W-:Y:S08]  /*5950*/  HMMA.16816.F32 R188, R4, R48, R56 ;  /* 0x0000003004bc723c */ /* 0x000ff00000001838 */
[C---:B------:R-:W-:Y:S08]  /*5960*/  HMMA.16816.F32 R240, R12.reuse, R28, RZ ;  /* 0x0000001c0cf0723c */ /* 0x040ff000000018ff */
[C---:B------:R-:W-:Y:S01]  /*5970*/  HMMA.16816.F32 R232, R12.reuse, R30, RZ ;  /* 0x0000001e0ce8723c */ /* 0x040fe200000018ff */
[----:B------:R-:W-:Y:S07]  /*5980*/  LDSM.16.M88.4 R28, [R217+0x7400] ;  /* 0x00740000d91c783b */ /* 0x000fee0000000200 */
[C---:B------:R-:W-:Y:S08]  /*5990*/  HMMA.16816.F32 R204, R12.reuse, R20, RZ ;  /* 0x000000140ccc723c */ /* 0x040ff000000018ff */
[----:B------:R-:W-:Y:S01]  /*59a0*/  HMMA.16816.F32 R200, R12, R22, RZ ;  /* 0x000000160cc8723c */ /* 0x000fe200000018ff */
[----:B------:R-:W-:Y:S07]  /*59b0*/  LDSM.16.M88.4 R12, [R217+0x7000] ;  /* 0x00700000d90c783b */ /* 0x000fee0000000200 */
[C---:B------:R-:W-:Y:S01]  /*59c0*/  HMMA.16816.F32 R108, R4.reuse, R44, R40 ;  /* 0x0000002c046c723c */ /* 0x040fe20000001828 */
[----:B------:R-:W-:Y:S07]  /*59d0*/  LDSM.16.M88.4 R40, [R217+0x7800] ;  /* 0x00780000d928783b */ /* 0x000fee0000000200 */
[C---:B------:R-:W-:Y:S08]  /*59e0*/  HMMA.16816.F32 R64, R4.reuse, R38, R64 ;  /* 0x000000260440723c */ /* 0x040ff00000001840 */
[C---:B------:R-:W-:Y:S08]  /*59f0*/  HMMA.16816.F32 R60, R4.reuse, R54, R176 ;  /* 0x00000036043c723c */ /* 0x040ff000000018b0 */
[C---:B------:R-:W-:Y:S08]  /*5a00*/  HMMA.16816.F32 R56, R4.reuse, R50, R180 ;  /* 0x000000320438723c */ /* 0x040ff000000018b4 */
[----:B------:R-:W-:Y:S01]  /*5a10*/  HMMA.16816.F32 R24, R4, R46, R8 ;  /* 0x0000002e0418723c */ /* 0x000fe20000001808 */
[----:B------:R-:W1:Y:S04]  /*5a20*/  LDSM.16.M88.4 R4, [R220+0x3000] ;  /* 0x00300000dc04783b */ /* 0x000e680000000200 */
[----:B------:R-:W2:Y:S03]  /*5a30*/  LDSM.16.M88.4 R8, [R220+0x2000] ;  /* 0x00200000dc08783b */ /* 0x000ea60000000200 */
[C---:B----4-:R-:W-:Y:S08]  /*5a40*/  HMMA.16816.F32 R20, R16.reuse, R36, R184 ;  /* 0x000000241014723c */ /* 0x050ff000000018b8 */
[C---:B------:R-:W-:Y:S08]  /*5a50*/  HMMA.16816.F32 R36, R16.reuse, R38, R236 ;  /* 0x000000261024723c */ /* 0x040ff000000018ec */
[C---:B------:R-:W-:Y:S08]  /*5a60*/  HMMA.16816.F32 R240, R16.reuse, R52, R240 ;  /* 0x0000003410f0723c */ /* 0x040ff000000018f0 */
[C---:B------:R-:W-:Y:S08]  /*5a70*/  HMMA.16816.F32 R236, R16.reuse, R44, R204 ;  /* 0x0000002c10ec723c */ /* 0x040ff000000018cc */
[----:B------:R-:W-:Y:S01]  /*5a80*/  HMMA.16816.F32 R204, R16, R46, R200 ;  /* 0x0000002e10cc723c */ /* 0x000fe200000018c8 */
[----:B------:R-:W-:Y:S07]  /*5a90*/  LDSM.16.M88.4 R44, [R219+0x7c00] ;  /* 0x007c0000db2c783b */ /* 0x000fee0000000200 */
[C---:B-1----:R-:W-:Y:S08]  /*5aa0*/  HMMA.16816.F32 R184, R4.reuse, R32, R108 ;  /* 0x0000002004b8723c */ /* 0x042ff0000000186c */
        /* <DEDUP_REMOVED lines=9> */
[----:B--2---:R-:W-:Y:S01]  /*5b40*/  HMMA.16816.F32 R60, R8, R12, R20 ;  /* 0x0000000c083c723c */ /* 0x004fe20000001814 */
[----:B------:R-:W1:Y:S07]  /*5b50*/  LDSM.16.M88.4 R20, [R219+0x7000] ;  /* 0x00700000db14783b */ /* 0x000e6e0000000200 */
[C---:B------:R-:W-:Y:S08]  /*5b60*/  HMMA.16816.F32 R212, R16.reuse, R48, R212 ;  /* 0x0000003010d4723c */ /* 0x040ff000000018d4 */
[C---:B------:R-:W-:Y:S08]  /*5b70*/  HMMA.16816.F32 R208, R16.reuse, R50, R208 ;  /* 0x0000003210d0723c */ /* 0x040ff000000018d0 */
[----:B------:R-:W-:Y:S01]  /*5b80*/  HMMA.16816.F32 R52, R16, R54, R232 ;  /* 0x000000361034723c */ /* 0x000fe200000018e8 */
[----:B------:R-:W-:Y:S07]  /*5b90*/  LDSM.16.M88.4 R16, [R219+0x7400] ;  /* 0x00740000db10783b */ /* 0x000fee0000000200 */
[C---:B------:R-:W-:Y:S01]  /*5ba0*/  HMMA.16816.F32 R48, R8.reuse, R14, R36 ;  /* 0x0000000e0830723c */ /* 0x040fe20000001824 */
[----:B------:R-:W2:Y:S07]  /*5bb0*/  LDSM.16.M88.4 R12, [R221+0x2000] ;  /* 0x00200000dd0c783b */ /* 0x000eae0000000200 */
[C---:B------:R-:W-:Y:S08]  /*5bc0*/  HMMA.16816.F32 R36, R8.reuse, R28, R240 ;  /* 0x0000001c0824723c */ /* 0x040ff000000018f0 */
[C---:B------:R-:W-:Y:S08]  /*5bd0*/  HMMA.16816.F32 R28, R8.reuse, R30, R52 ;  /* 0x0000001e081c723c */ /* 0x040ff00000001834 */
[C---:B------:R-:W-:Y:S08]  /*5be0*/  HMMA.16816.F32 R52, R8.reuse, R40, R212 ;  /* 0x000000280834723c */ /* 0x040ff000000018d4 */
[----:B------:R-:W-:Y:S08]  /*5bf0*/  HMMA.16816.F32 R56, R8, R42, R208 ;  /* 0x0000002a0838723c */ /* 0x000ff000000018d0 */
[C---:B-1----:R-:W-:Y:S08]  /*5c00*/  HMMA.16816.F32 R240, R4.reuse, R20, R200 ;  /* 0x0000001404f0723c */ /* 0x042ff000000018c8 */
[----:B------:R-:W-:Y:S08]  /*5c10*/  HMMA.16816.F32 R200, R4, R44, R184 ;  /* 0x0000002c04c8723c */ /* 0x000ff000000018b8 */
[C---:B------:R-:W-:Y:S08]  /*5c20*/  HMMA.16816.F32 R40, R8.reuse, R32, R236 ;  /* 0x000000200828723c */ /* 0x040ff000000018ec */
[----:B------:R-:W-:Y:S01]  /*5c30*/  HMMA.16816.F32 R196, R8, R34, R204 ;  /* 0x0000002208c4723c */ /* 0x000fe200000018cc */
[----:B------:R-:W-:Y:S04]  /*5c40*/  LDSM.16.M88.4 R8, [R220+0x4000] ;  /* 0x00400000dc08783b */ /* 0x000fe80000000200 */
[----:B------:R-:W-:Y:S03]  /*5c50*/  LDSM.16.M88.4 R32, [R217+0x8c00] ;  /* 0x008c0000d920783b */ /* 0x000fe60000000200 */
[-C--:B--2---:R-:W-:Y:S01]  /*5c60*/  HMMA.16816.F32 R184, R12, R16.reuse, R36 ;  /* 0x000000100cb8723c */ /* 0x084fe20000001824 */
[----:B------:R-:W1:Y:S07]  /*5c70*/  LDSM.16.M88.4 R36, [R217+0x8000] ;  /* 0x00800000d924783b */ /* 0x000e6e0000000200 */
[C---:B------:R-:W-:Y:S08]  /*5c80*/  HMMA.16816.F32 R232, R4.reuse, R16, R192 ;  /* 0x0000001004e8723c */ /* 0x040ff000000018c0 */
[C---:B------:R-:W-:Y:S08]  /*5c90*/  HMMA.16816.F32 R236, R4.reuse, R22, R180 ;  /* 0x0000001604ec723c */ /* 0x040ff000000018b4 */
[C---:B------:R-:W-:Y:S08]  /*5ca0*/  HMMA.16816.F32 R212, R4.reuse, R18, R176 ;  /* 0x0000001204d4723c */ /* 0x040ff000000018b0 */
[C---:B------:R-:W-:Y:S08]  /*5cb0*/  HMMA.16816.F32 R208, R4.reuse, R24, R188 ;  /* 0x0000001804d0723c */ /* 0x040ff000000018bc */
[C---:B------:R-:W-:Y:S08]  /*5cc0*/  HMMA.16816.F32 R204, R4.reuse, R26, R108 ;  /* 0x0000001a04cc723c */ /* 0x040ff0000000186c */
[----:B------:R-:W-:Y:S01]  /*5cd0*/  HMMA.16816.F32 R192, R4, R46, R64 ;  /* 0x0000002e04c0723c */ /* 0x000fe20000001840 */
[----:B------:R-:W2:Y:S07]  /*5ce0*/  LDSM.16.M88.4 R4, [R220+0x5000] ;  /* 0x00500000dc04783b */ /* 0x000eae0000000200 */
[C---:B------:R-:W-:Y:S08]  /*5cf0*/  HMMA.16816.F32 R64, R12.reuse, R20, R60 ;  /* 0x000000140c40723c */ /* 0x040ff0000000183c */
[C---:B------:R-:W-:Y:S01]  /*5d00*/  HMMA.16816.F32 R180, R12.reuse, R18, R28 ;  /* 0x000000120cb4723c */ /* 0x040fe2000000181c */
[----:B------:R-:W3:Y:S04]  /*5d10*/  LDSM.16.M88.4 R28, [R217+0x8400] ;  /* 0x00840000d91c783b */ /* 0x000ee80000000200 */
[----:B------:R-:W-:Y:S03]  /*5d20*/  LDSM.16.M88.4 R16, [R221+0x4000] ;  /* 0x00400000dd10783b */ /* 0x000fe60000000200 */
[C---:B------:R-:W-:Y:S08]  /*5d30*/  HMMA.16816.F32 R176, R12.reuse, R24, R52 ;  /* 0x000000180cb0723c */ /* 0x040ff00000001834 */
[C---:B------:R-:W-:Y:S01]  /*5d40*/  HMMA.16816.F32 R56, R12.reuse, R26, R56 ;  /* 0x0000001a0c38723c */ /* 0x040fe20000001838 */
[----:B------:R-:W4:Y:S07]  /*5d50*/  LDSM.16.M88.4 R24, [R217+0x8800] ;  /* 0x00880000d918783b */ /* 0x000f2e0000000200 */
[C---:B------:R-:W-:Y:S01]  /*5d60*/  HMMA.16816.F32 R188, R12.reuse, R22, R48 ;  /* 0x000000160cbc723c */ /* 0x040fe20000001830 */
[----:B------:R-:W5:Y:S07]  /*5d70*/  LDSM.16.M88.4 R20, [R219+0x8000] ;  /* 0x00800000db14783b */ /* 0x000f6e0000000200 */
[C---:B------:R-:W-:Y:S08]  /*5d80*/  HMMA.16816.F32 R48, R12.reuse, R44, R40 ;  /* 0x0000002c0c30723c */ /* 0x040ff00000001828 */
[----:B------:R-:W-:Y:S01]  /*5d90*/  HMMA.16816.F32 R60, R12, R46, R196 ;  /* 0x0000002e0c3c723c */ /* 0x000fe200000018c4 */
[----:B------:R-:W4:Y:S07]  /*5da0*/  LDSM.16.M88.4 R12, [R221+0x5000] ;  /* 0x00500000dd0c783b */ /* 0x000f2e0000000200 */
[-C--:B-1----:R-:W-:Y:S08]  /*5db0*/  HMMA.16816.F32 R40, R8, R36.reuse, R64 ;  /* 0x000000240828723c */ /* 0x082ff00000001840 */
[C---:B--2---:R-:W-:Y:S08]  /*5dc0*/  HMMA.16816.F32 R44, R4.reuse, R36, R240 ;  /* 0x00000024042c723c */ /* 0x044ff000000018f0 */
[C---:B------:R-:W-:Y:S08]  /*5dd0*/  HMMA.16816.F32 R108, R4.reuse, R38, R236 ;  /* 0x00000026046c723c */ /* 0x040ff000000018ec */
[C---:B---3--:R-:W-:Y:S08]  /*5de0*/  HMMA.16816.F32 R196, R4.reuse, R28, R232 ;  /* 0x0000001c04c4723c */ /* 0x048ff000000018e8 */
[C---:B------:R-:W-:Y:S08]  /*5df0*/  HMMA.16816.F32 R212, R4.reuse, R30, R212 ;  /* 0x0000001e04d4723c */ /* 0x040ff000000018d4 */
[C---:B----4-:R-:W-:Y:S08]  /*5e00*/  HMMA.16816.F32 R208, R4.reuse, R24, R208 ;  /* 0x0000001804d0723c */ /* 0x050ff000000018d0 */
[C---:B------:R-:W-:Y:S08]  /*5e10*/  HMMA.16816.F32 R204, R4.reuse, R26, R204 ;  /* 0x0000001a04cc723c */ /* 0x040ff000000018cc */
[C---:B------:R-:W-:Y:S08]  /*5e20*/  HMMA.16816.F32 R200, R4.reuse, R32, R200 ;  /* 0x0000002004c8723c */ /* 0x040ff000000018c8 */
[----:B------:R-:W-:Y:S01]  /*5e30*/  HMMA.16816.F32 R192, R4, R34, R192 ;  /* 0x0000002204c0723c */ /* 0x000fe200000018c0 */
[----:B------:R-:W1:Y:S07]  /*5e40*/  LDSM.16.M88.4 R4, [R219+0x8400] ;  /* 0x00840000db04783b */ /* 0x000e6e0000000200 */
[C---:B------:R-:W-:Y:S08]  /*5e50*/  HMMA.16816.F32 R52, R8.reuse, R38, R188 ;  /* 0x000000260834723c */ /* 0x040ff000000018bc */
[C---:B------:R-:W-:Y:S08]  /*5e60*/  HMMA.16816.F32 R64, R8.reuse, R28, R184 ;  /* 0x0000001c0840723c */ /* 0x040ff000000018b8 */
[----:B------:R-:W-:Y:S08]  /*5e70*/  HMMA.16816.F32 R180, R8, R30, R180 ;  /* 0x0000001e08b4723c */ /* 0x000ff000000018b4 */
[----:B-----5:R-:W-:Y:S01]  /*5e80*/  HMMA.16816.F32 R28, R16, R20, R40 ;  /* 0x00000014101c723c */ /* 0x020fe20000001828 */
[----:B------:R-:W-:-:S07]  /*5e90*/  IMAD R0, R2, 0x40, R245 ;  /* 0x0000004002007824 */ /* 0x000fce00078e02f5 */
[----:B------:R-:W-:Y:S01]  /*5ea0*/  HMMA.16816.F32 R36, R12, R20, R44 ;  /* 0x000000140c24723c */ /* 0x000fe2000000182c */
[C---:B------:R-:W-:Y:S02]  /*5eb0*/  ISETP.GE.AND P3, PT, R0.reuse, R229, PT ;  /* 0x000000e50000720c */ /* 0x040fe40003f66270 */
[----:B------:R-:W-:Y:S02]  /*5ec0*/  ISETP.GE.AND P2, PT, R0, R228, PT ;  /* 0x000000e40000720c */ /* 0x000fe40003f46270 */
[----:B------:R-:W-:Y:S02]  /*5ed0*/  ISETP.GT.AND P0, PT, R2, UR8, PT ;  /* 0x0000000802007c0c */ /* 0x000fe4000bf04270 */
[C---:B------:R-:W-:Y:S02]  /*5ee0*/  ISETP.LT.OR P3, PT, R0.reuse, R225, P3 ;  /* 0x000000e10000720c */ /* 0x040fe40001f61670 */
[C---:B------:R-:W-:Y:S01]  /*5ef0*/  ISETP.LT.OR P2, PT, R0.reuse, R224, P2 ;  /* 0x000000e00000720c */ /* 0x040fe20001741670 */
[----:B------:R-:W-:Y:S01]  /*5f00*/  HMMA.16816.F32 R176, R8, R24, R176 ;  /* 0x0000001808b0723c */ /* 0x000fe200000018b0 */
[----:B------:R-:W-:-:S04]  /*5f10*/  IADD3 R2, R0, 0x1, RZ ;  /* 0x0000000100027810 */ /* 0x000fc80007ffe0ff */
[----:B------:R-:W-:-:S03]  /*5f20*/  ISETP.GE.AND P4, PT, R2, R227, PT ;  /* 0x000000e30200720c */ /* 0x000fc60003f86270 */
[----:B------:R-:W-:Y:S01]  /*5f30*/  HMMA.16816.F32 R56, R8, R26, R56 ;  /* 0x0000001a0838723c */ /* 0x000fe20000001838 */
[----:B------:R-:W-:-:S07]  /*5f40*/  ISETP.GE.AND P1, PT, R2, R226, PT ;  /* 0x000000e20200720c */ /* 0x000fce0003f26270 */
[----:B------:R-:W-:Y:S01]  /*5f50*/  HMMA.16816.F32 R184, R8, R32, R48 ;  /* 0x0000002008b8723c */ /* 0x000fe20000001830 */
[----:B------:R-:W-:-:S06]  /*5f60*/  ISETP.LT.OR P4, PT, R2, R223, P4 ;  /* 0x000000df0200720c */ /* 0x000fcc0002781670 */
[----:B------:R-:W-:Y:S01]  /*5f70*/  FSEL R48, R28, -INF , !P3 ;  /* 0xff8000001c307808 */ /* 0x000fe20005800000 */
[----:B------:R-:W-:Y:S01]  /*5f80*/  HMMA.16816.F32 R24, R16, R22, R52 ;  /* 0x000000161018723c */ /* 0x000fe20000001834 */
[----:B------:R-:W-:-:S06]  /*5f90*/  ISETP.GE.AND P3, PT, R0, R227, PT ;  /* 0x000000e30000720c */ /* 0x000fcc0003f66270 */
[----:B------:R-:W-:Y:S01]  /*5fa0*/  FSEL R52, R30, -INF , !P2 ;  /* 0xff8000001e347808 */ /* 0x000fe20005000000 */
[----:B------:R-:W-:Y:S01]  /*5fb0*/  HMMA.16816.F32 R20, R12, R22, R108 ;  /* 0x000000160c14723c */ /* 0x000fe2000000186c */
[----:B------:R-:W-:Y:S02]  /*5fc0*/  ISETP.GE.AND P2, PT, R0, R226, PT ;  /* 0x000000e20000720c */ /* 0x000fe40003f46270 */
[----:B------:R-:W-:Y:S02]  /*5fd0*/  ISETP.LT.OR P1, PT, R2, R222, P1 ;  /* 0x000000de0200720c */ /* 0x000fe40000f21670 */
[----:B------:R-:W-:-:S03]  /*5fe0*/  ISETP.LT.OR P3, PT, R0, R223, P3 ;  /* 0x000000df0000720c */ /* 0x000fc60001f61670 */
[----:B------:R-:W-:Y:S01]  /*5ff0*/  HMMA.16816.F32 R60, R8, R34, R60 ;  /* 0x00000022083c723c */ /* 0x000fe2000000183c */
[----:B------:R-:W2:Y:S01]  /*6000*/  LDSM.16.M88.4 R8, [R219+0x8800] ;  /* 0x00880000db08783b */ /* 0x000ea20000000200 */
[----:B------:R-:W-:Y:S02]  /*6010*/  ISETP.LT.OR P2, PT, R0, R222, P2 ;  /* 0x000000de0000720c */ /* 0x000fe40001741670 */
[----:B------:R-:W-:Y:S02]  /*6020*/  ISETP.GE.AND P5, PT, R2, R229, PT ;  /* 0x000000e50200720c */ /* 0x000fe40003fa6270 */
[----:B------:R-:W-:Y:S02]  /*6030*/  FSEL R40, R36, -INF , !P3 ;  /* 0xff80000024287808 */ /* 0x000fe40005800000 */
[----:B------:R-:W-:Y:S02]  /*6040*/  FSEL R46, R38, -INF , !P2 ;  /* 0xff800000262e7808 */ /* 0x000fe40005000000 */
[----:B------:R-:W-:-:S02]  /*6050*/  FSEL R45, R37, -INF , !P4 ;  /* 0xff800000252d7808 */ /* 0x000fc40006000000 */
[----:B------:R-:W-:Y:S02]  /*6060*/  FSEL R47, R39, -INF , !P1 ;  /* 0xff800000272f7808 */ /* 0x000fe40004800000 */
[C---:B------:R-:W-:Y:S01]  /*6070*/  ISETP.GE.AND P6, PT, R2.reuse, R228, PT ;  /* 0x000000e40200720c */ /* 0x040fe20003fc6270 */
[----:B-1----:R-:W-:Y:S01]  /*6080*/  HMMA.16816.F32 R36, R16, R4, R64 ;  /* 0x000000041024723c */ /* 0x002fe20000001840 */
[----:B------:R-:W-:Y:S02]  /*6090*/  ISETP.LT.OR P5, PT, R2, R225, P5 ;  /* 0x000000e10200720c */ /* 0x000fe40002fa1670 */
[----:B------:R-:W-:Y:S02]  /*60a0*/  IADD3 R3, R0, 0x8, RZ ;  /* 0x0000000800037810 */ /* 0x000fe40007ffe0ff */
[----:B------:R-:W-:Y:S02]  /*60b0*/  ISETP.LT.OR P6, PT, R2, R224, P6 ;  /* 0x000000e00200720c */ /* 0x000fe400037c1670 */
[----:B------:R-:W-:-:S02]  /*60c0*/  IADD3 R2, R0, 0x9, RZ ;  /* 0x0000000900027810 */ /* 0x000fc40007ffe0ff */
[----:B------:R-:W-:Y:S02]  /*60d0*/  FSEL R50, R29, -INF , !P5 ;  /* 0xff8000001d327808 */ /* 0x000fe40006800000 */
[C---:B------:R-:W-:Y:S02]  /*60e0*/  ISETP.GE.AND P3, PT, R3.reuse, R229, PT ;  /* 0x000000e50300720c */ /* 0x040fe40003f66270 */
[C---:B------:R-:W-:Y:S02]  /*60f0*/  ISETP.GE.AND P2, PT, R3.reuse, R228, PT ;  /* 0x000000e40300720c */ /* 0x040fe40003f46270 */
[C---:B------:R-:W-:Y:S02]  /*6100*/  ISETP.GE.AND P5, PT, R3.reuse, R227, PT ;  /* 0x000000e30300720c */ /* 0x040fe40003fa6270 */
[----:B------:R-:W-:Y:S02]  /*6110*/  ISETP.GE.AND P4, PT, R3, R226, PT ;  /* 0x000000e20300720c */ /* 0x000fe40003f86270 */
[----:B------:R-:W-:-:S02]  /*6120*/  FSEL R55, R31, -INF , !P6 ;  /* 0xff8000001f377808 */ /* 0x000fc40007000000 */
[C---:B------:R-:W-:Y:S01]  /*6130*/  ISETP.GE.AND P1, PT, R2.reuse, R229, PT ;  /* 0x000000e50200720c */ /* 0x040fe20003f26270 */
[----:B------:R-:W-:Y:S01]  /*6140*/  HMMA.16816.F32 R28, R12, R4, R196 ;  /* 0x000000040c1c723c */ /* 0x000fe200000018c4 */
[----:B------:R-:W-:Y:S02]  /*6150*/  ISETP.GE.AND P6, PT, R2, R228, PT ;  /* 0x000000e40200720c */ /* 0x000fe40003fc6270 */
[C---:B------:R-:W-:Y:S02]  /*6160*/  ISETP.LT.OR P3, PT, R3.reuse, R225, P3 ;  /* 0x000000e10300720c */ /* 0x040fe40001f61670 */
[C---:B------:R-:W-:Y:S02]  /*6170*/  ISETP.LT.OR P2, PT, R3.reuse, R224, P2 ;  /* 0x000000e00300720c */ /* 0x040fe40001741670 */
[C---:B------:R-:W-:Y:S02]  /*6180*/  ISETP.LT.OR P5, PT, R3.reuse, R223, P5 ;  /* 0x000000df0300720c */ /* 0x040fe40002fa1670 */
[----:B------:R-:W-:-:S02]  /*6190*/  ISETP.LT.OR P4, PT, R3, R222, P4 ;  /* 0x000000de0300720c */ /* 0x000fc40002781670 */
[----:B------:R-:W-:Y:S02]  /*61a0*/  IADD3 R3, R0, 0x10, RZ ;  /* 0x0000001000037810 */ /* 0x000fe40007ffe0ff */
[C---:B------:R-:W-:Y:S02]  /*61b0*/  ISETP.LT.OR P1, PT, R2.reuse, R225, P1 ;  /* 0x000000e10200720c */ /* 0x040fe40000f21670 */
[----:B------:R-:W-:Y:S02]  /*61c0*/  ISETP.LT.OR P6, PT, R2, R224, P6 ;  /* 0x000000e00200720c */ /* 0x000fe400037c1670 */
[----:B------:R-:W-:Y:S02]  /*61d0*/  FSEL R51, R24, -INF , !P3 ;  /* 0xff80000018337808 */ /* 0x000fe40005800000 */
[----:B------:R-:W-:Y:S02]  /*61e0*/  FSEL R54, R26, -INF , !P2 ;  /* 0xff8000001a367808 */ /* 0x000fe40005000000 */
[----:B------:R-:W-:-:S02]  /*61f0*/  FSEL R42, R20, -INF , !P5 ;  /* 0xff800000142a7808 */ /* 0x000fc40006800000 */
[----:B------:R-:W-:Y:S02]  /*6200*/  FSEL R44, R22, -INF , !P4 ;  /* 0xff800000162c7808 */ /* 0x000fe40006000000 */
[C---:B------:R-:W-:Y:S02]  /*6210*/  ISETP.GE.AND P3, PT, R2.reuse, R227, PT ;  /* 0x000000e30200720c */ /* 0x040fe40003f66270 */
[----:B------:R-:W-:Y:S02]  /*6220*/  ISETP.GE.AND P2, PT, R2, R226, PT ;  /* 0x000000e20200720c */ /* 0x000fe40003f46270 */
[C---:B------:R-:W-:Y:S02]  /*6230*/  ISETP.GE.AND P5, PT, R3.reuse, R229, PT ;  /* 0x000000e50300720c */ /* 0x040fe40003fa6270 */
[----:B------:R-:W-:Y:S02]  /*6240*/  ISETP.GE.AND P4, PT, R3, R228, PT ;  /* 0x000000e40300720c */ /* 0x000fe40003f86270 */
[----:B------:R-:W-:-:S02]  /*6250*/  FSEL R49, R25, -INF , !P1 ;  /* 0xff80000019317808 */ /* 0x000fc40004800000 */
[----:B------:R-:W-:Y:S02]  /*6260*/  FSEL R53, R27, -INF , !P6 ;  /* 0xff8000001b357808 */ /* 0x000fe40007000000 */
[-C--:B------:R-:W-:Y:S01]  /*6270*/  HMMA.16816.F32 R24, R16, R6.reuse, R180 ;  /* 0x000000061018723c */ /* 0x080fe200000018b4 */
[C---:B------:R-:W-:Y:S02]  /*6280*/  ISETP.LT.OR P3, PT, R2.reuse, R223, P3 ;  /* 0x000000df0200720c */ /* 0x040fe40001f61670 */
[----:B------:R-:W-:Y:S02]  /*6290*/  ISETP.LT.OR P2, PT, R2, R222, P2 ;  /* 0x000000de0200720c */ /* 0x000fe40001741670 */
[C---:B------:R-:W-:Y:S02]  /*62a0*/  ISETP.LT.OR P5, PT, R3.reuse, R225, P5 ;  /* 0x000000e10300720c */ /* 0x040fe40002fa1670 */
[----:B------:R-:W-:Y:S02]  /*62b0*/  ISETP.LT.OR P4, PT, R3, R224, P4 ;  /* 0x000000e00300720c */ /* 0x000fe40002781670 */
[----:B------:R-:W-:Y:S01]  /*62c0*/  IADD3 R2, R0, 0x11, RZ ;  /* 0x0000001100027810 */ /* 0x000fe20007ffe0ff */
[----:B------:R-:W-:Y:S01]  /*62d0*/  HMMA.16816.F32 R32, R12, R6, R212 ;  /* 0x000000060c20723c */ /* 0x000fe200000018d4 */
[----:B------:R-:W-:Y:S01]  /*62e0*/  FSEL R41, R21, -INF , !P3 ;  /* 0xff80000015297808 */ /* 0x000fe20005800000 */
[----:B------:R-:W1:Y:S01]  /*62f0*/  LDSM.16.M88.4 R4, [R219+0x8c00] ;  /* 0x008c0000db04783b */ /* 0x000e620000000200 */
[----:B------:R-:W-:Y:S01]  /*6300*/  FSEL R43, R23, -INF , !P2 ;  /* 0xff800000172b7808 */ /* 0x000fe20005000000 */
[----:B------:R-:W-:-:S04]  /*6310*/  DEPBAR.LE SB0, 0x0 ;  /* 0x000080000000791a */ /* 0x000fc80000000000 */
[----:B------:R-:W-:Y:S02]  /*6320*/  FSEL R36, R36, -INF , !P5 ;  /* 0xff80000024247808 */ /* 0x000fe40006800000 */
[----:B------:R-:W-:Y:S01]  /*6330*/  FSEL R232, R38, -INF , !P4 ;  /* 0xff80000026e87808 */ /* 0x000fe20006000000 */
[----:B------:R-:W-:Y:S01]  /*6340*/  BAR.SYNC.DEFER_BLOCKING 0x0 ;  /* 0x0000000000007b1d */ /* 0x000fe20000010000 */
[CC--:B------:R-:W-:Y:S02]  /*6350*/  ISETP.GE.AND P1, PT, R3.reuse, R227.reuse, PT ;  /* 0x000000e30300720c */ /* 0x0c0fe40003f26270 */
[----:B------:R-:W-:Y:S02]  /*6360*/  ISETP.GE.AND P3, PT, R3, R226, PT ;  /* 0x000000e20300720c */ /* 0x000fe40003f66270 */
[C---:B------:R-:W-:Y:S02]  /*6370*/  ISETP.GE.AND P2, PT, R2.reuse, R228, PT ;  /* 0x000000e40200720c */ /* 0x040fe40003f46270 */
[----:B------:R-:W-:-:S02]  /*6380*/  ISETP.GE.AND P5, PT, R2, R227, PT ;  /* 0x000000e30200720c */ /* 0x000fc40003fa6270 */
[C---:B------:R-:W-:Y:S02]  /*6390*/  ISETP.GE.AND P4, PT, R2.reuse, R226, PT ;  /* 0x000000e20200720c */ /* 0x040fe40003f86270 */
[CC--:B------:R-:W-:Y:S02]  /*63a0*/  ISETP.LT.OR P1, PT, R3.reuse, R223.reuse, P1 ;  /* 0x000000df0300720c */ /* 0x0c0fe40000f21670 */
[----:B------:R-:W-:Y:S02]  /*63b0*/  ISETP.LT.OR P3, PT, R3, R222, P3 ;  /* 0x000000de0300720c */ /* 0x000fe40001f61670 */
[C---:B------:R-:W-:Y:S02]  /*63c0*/  ISETP.LT.OR P2, PT, R2.reuse, R224, P2 ;  /* 0x000000e00200720c */ /* 0x040fe40001741670 */
[C---:B------:R-:W-:Y:S02]  /*63d0*/  ISETP.LT.OR P5, PT, R2.reuse, R223, P5 ;  /* 0x000000df0200720c */ /* 0x040fe40002fa1670 */
[----:B------:R-:W-:-:S02]  /*63e0*/  ISETP.LT.OR P4, PT, R2, R222, P4 ;  /* 0x000000de0200720c */ /* 0x000fc40002781670 */
[----:B------:R-:W-:Y:S02]  /*63f0*/  IADD3 R3, R0, 0x18, RZ ;  /* 0x0000001800037810 */ /* 0x000fe40007ffe0ff */
[----:B------:R-:W-:Y:S02]  /*6400*/  ISETP.GE.AND P6, PT, R2, R229, PT ;  /* 0x000000e50200720c */ /* 0x000fe40003fc6270 */
[----:B------:R-:W-:Y:S02]  /*6410*/  FSEL R212, R39, -INF , !P2 ;  /* 0xff80000027d47808 */ /* 0x000fe40005000000 */
[----:B------:R-:W-:Y:S02]  /*6420*/  FSEL R64, R28, -INF , !P1 ;  /* 0xff8000001c407808 */ /* 0x000fe40004800000 */
[----:B------:R-:W-:Y:S02]  /*6430*/  FSEL R111, R30, -INF , !P3 ;  /* 0xff8000001e6f7808 */ /* 0x000fe40005800000 */
[----:B------:R-:W-:-:S02]  /*6440*/  FSEL R110, R29, -INF , !P5 ;  /* 0xff8000001d6e7808 */ /* 0x000fc40006800000 */
[----:B------:R-:W-:Y:S02]  /*6450*/  FSEL R181, R31, -INF , !P4 ;  /* 0xff8000001fb57808 */ /* 0x000fe40006000000 */
[C---:B------:R-:W-:Y:S01]  /*6460*/  ISETP.GE.AND P2, PT, R3.reuse, R229, PT ;  /* 0x000000e50300720c */ /* 0x040fe20003f46270 */
[----:B--2---:R-:W-:Y:S01]  /*6470*/  HMMA.16816.F32 R28, R16, R8, R176 ;  /* 0x00000008101c723c */ /* 0x004fe200000018b0 */
[C---:B------:R-:W-:Y:S02]  /*6480*/  ISETP.GE.AND P1, PT, R3.reuse, R228, PT ;  /* 0x000000e40300720c */ /* 0x040fe40003f26270 */
[-C--:B------:R-:W-:Y:S02]  /*6490*/  ISETP.LT.OR P6, PT, R2, R225.reuse, P6 ;  /* 0x000000e10200720c */ /* 0x080fe400037c1670 */
[C---:B------:R-:W-:Y:S02]  /*64a0*/  ISETP.LT.OR P2, PT, R3.reuse, R225, P2 ;  /* 0x000000e10300720c */ /* 0x040fe40001741670 */
[----:B------:R-:W-:-:S02]  /*64b0*/  ISETP.LT.OR P1, PT, R3, R224, P1 ;  /* 0x000000e00300720c */ /* 0x000fc40000f21670 */
[----:B------:R-:W-:Y:S02]  /*64c0*/  IADD3 R2, R0, 0x19, RZ ;  /* 0x0000001900027810 */ /* 0x000fe40007ffe0ff */
[----:B------:R-:W-:Y:S02]  /*64d0*/  FSEL R183, R37, -INF , !P6 ;  /* 0xff80000025b77808 */ /* 0x000fe40007000000 */
[C---:B------:R-:W-:Y:S02]  /*64e0*/  ISETP.GE.AND P6, PT, R3.reuse, R227, PT ;  /* 0x000000e30300720c */ /* 0x040fe40003fc6270 */
[----:B------:R-:W-:Y:S02]  /*64f0*/  ISETP.GE.AND P3, PT, R3, R226, PT ;  /* 0x000000e20300720c */ /* 0x000fe40003f66270 */
[----:B------:R-:W-:Y:S02]  /*6500*/  FSEL R196, R24, -INF , !P2 ;  /* 0xff80000018c47808 */ /* 0x000fe40005000000 */
[----:B------:R-:W-:-:S02]  /*6510*/  FSEL R199, R26, -INF , !P1 ;  /* 0xff8000001ac77808 */ /* 0x000fc40004800000 */
[C---:B------:R-:W-:Y:S02]  /*6520*/  ISETP.GE.AND P2, PT, R2.reuse, R227, PT ;  /* 0x000000e30200720c */ /* 0x040fe40003f46270 */
[----:B------:R-:W-:Y:S01]  /*6530*/  ISETP.GE.AND P1, PT, R2, R226, PT ;  /* 0x000000e20200720c */ /* 0x000fe20003f26270 */
[----:B------:R-:W-:Y:S01]  /*6540*/  HMMA.16816.F32 R20, R12, R8, R208 ;  /* 0x000000080c14723c */ /* 0x000fe200000018d0 */
[CC--:B------:R-:W-:Y:S02]  /*6550*/  ISETP.LT.OR P6, PT, R3.reuse, R223.reuse, P6 ;  /* 0x000000df0300720c */ /* 0x0c0fe400037c1670 */
[----:B------:R-:W-:Y:S02]  /*6560*/  ISETP.LT.OR P3, PT, R3, R222, P3 ;  /* 0x000000de0300720c */ /* 0x000fe40001f61670 */
[----:B------:R-:W-:Y:S02]  /*6570*/  IADD3 R3, R0, 0x20, RZ ;  /* 0x0000002000037810 */ /* 0x000fe40007ffe0ff */
[----:B------:R-:W-:-:S02]  /*6580*/  ISETP.LT.OR P2, PT, R2, R223, P2 ;  /* 0x000000df0200720c */ /* 0x000fc40001741670 */
[----:B------:R-:W-:Y:S02]  /*6590*/  ISETP.LT.OR P1, PT, R2, R222, P1 ;  /* 0x000000de0200720c */ /* 0x000fe40000f21670 */
[----:B------:R-:W-:Y:S02]  /*65a0*/  FSEL R108, R32, -INF , !P6 ;  /* 0xff800000206c7808 */ /* 0x000fe40007000000 */
[----:B------:R-:W-:Y:S02]  /*65b0*/  FSEL R180, R34, -INF , !P3 ;  /* 0xff80000022b47808 */ /* 0x000fe40005800000 */
[CC--:B------:R-:W-:Y:S02]  /*65c0*/  ISETP.GE.AND P4, PT, R2.reuse, R229.reuse, PT ;  /* 0x000000e50200720c */ /* 0x0c0fe40003f86270 */
[----:B------:R-:W-:Y:S02]  /*65d0*/  ISETP.GE.AND P5, PT, R2, R228, PT ;  /* 0x000000e40200720c */ /* 0x000fe40003fa6270 */
[----:B------:R-:W-:-:S02]  /*65e0*/  ISETP.GE.AND P6, PT, R3, R229, PT ;  /* 0x000000e50300720c */ /* 0x000fc40003fc6270 */
[----:B------:R-:W-:Y:S02]  /*65f0*/  ISETP.GE.AND P3, PT, R3, R228, PT ;  /* 0x000000e40300720c */ /* 0x000fe40003f66270 */
[----:B------:R-:W-:Y:S02]  /*6600*/  FSEL R109, R33, -INF , !P2 ;  /* 0xff800000216d7808 */ /* 0x000fe40005000000 */
[----:B------:R-:W-:Y:S02]  /*6610*/  FSEL R182, R35, -INF , !P1 ;  /* 0xff80000023b67808 */ /* 0x000fe40004800000 */
[----:B------:R-:W-:Y:S01]  /*6620*/  HMMA.16816.F32 R32, R16, R10, R56 ;  /* 0x0000000a1020723c */ /* 0x000fe20000001838 */
[CC--:B------:R-:W-:Y:S02]  /*6630*/  ISETP.LT.OR P4, PT, R2.reuse, R225.reuse, P4 ;  /* 0x000000e10200720c */ /* 0x0c0fe40002781670 */
[----:B------:R-:W-:Y:S02]  /*6640*/  ISETP.LT.OR P5, PT, R2, R224, P5 ;  /* 0x000000e00200720c */ /* 0x000fe40002fa1670 */
[----:B------:R-:W-:-:S02]  /*6650*/  ISETP.LT.OR P6, PT, R3, R225, P6 ;  /* 0x000000e10300720c */ /* 0x000fc400037c1670 */
[----:B------:R-:W-:Y:S02]  /*6660*/  ISETP.LT.OR P3, PT, R3, R224, P3 ;  /* 0x000000e00300720c */ /* 0x000fe40001f61670 */
[----:B------:R-:W-:Y:S02]  /*6670*/  IADD3 R2, R0, 0x21, RZ ;  /* 0x0000002100027810 */ /* 0x000fe40007ffe0ff */
[----:B------:R-:W-:Y:S02]  /*6680*/  FSEL R198, R27, -INF , !P5 ;  /* 0xff8000001bc67808 */ /* 0x000fe40006800000 */
[----:B------:R-:W-:Y:S02]  /*6690*/  FSEL R211, R28, -INF , !P6 ;  /* 0xff8000001cd37808 */ /* 0x000fe40007000000 */
[----:B------:R-:W-:Y:S02]  /*66a0*/  FSEL R233, R30, -INF , !P3 ;  /* 0xff8000001ee97808 */ /* 0x000fe40005800000 */
[----:B------:R-:W-:-:S02]  /*66b0*/  ISETP.GE.AND P5, PT, R2, R229, PT ;  /* 0x000000e50200720c */ /* 0x000fc40003fa6270 */
[C---:B------:R-:W-:Y:S02]  /*66c0*/  ISETP.GE.AND P1, PT, R2.reuse, R228, PT ;  /* 0x000000e40200720c */ /* 0x040fe40003f26270 */
[CC--:B------:R-:W-:Y:S02]  /*66d0*/  ISETP.GE.AND P6, PT, R2.reuse, R227.reuse, PT ;  /* 0x000000e30200720c */ /* 0x0c0fe40003fc6270 */
[-C--:B------:R-:W-:Y:S02]  /*66e0*/  ISETP.GE.AND P3, PT, R2, R226.reuse, PT ;  /* 0x000000e20200720c */ /* 0x080fe40003f66270 */
[----:B------:R-:W-:Y:S02]  /*66f0*/  FSEL R197, R25, -INF , !P4 ;  /* 0xff80000019c57808 */ /* 0x000fe40006000000 */
[C---:B------:R-:W-:Y:S01]  /*6700*/  ISETP.GE.AND P4, PT, R3.reuse, R227, PT ;  /* 0x000000e30300720c */ /* 0x040fe20003f86270 */
[----:B------:R-:W-:Y:S01]  /*6710*/  HMMA.16816.F32 R24, R12, R10, R204 ;  /* 0x0000000a0c18723c */ /* 0x000fe200000018cc */
[----:B------:R-:W-:-:S02]  /*6720*/  ISETP.GE.AND P2, PT, R3, R226, PT ;  /* 0x000000e20300720c */ /* 0x000fc40003f46270 */
[C---:B------:R-:W-:Y:S02]  /*6730*/  ISETP.LT.OR P5, PT, R2.reuse, R225, P5 ;  /* 0x000000e10200720c */ /* 0x040fe40002fa1670 */
[C---:B------:R-:W-:Y:S02]  /*6740*/  ISETP.LT.OR P1, PT, R2.reuse, R224, P1 ;  /* 0x000000e00200720c */ /* 0x040fe40000f21670 */
[CC--:B------:R-:W-:Y:S02]  /*6750*/  ISETP.LT.OR P6, PT, R2.reuse, R223.reuse, P6 ;  /* 0x000000df0200720c */ /* 0x0c0fe400037c1670 */
[----:B------:R-:W-:Y:S02]  /*6760*/  ISETP.LT.OR P3, PT, R2, R222, P3 ;  /* 0x000000de0200720c */ /* 0x000fe40001f61670 */
[----:B------:R-:W-:Y:S02]  /*6770*/  IADD3 R2, R0, 0x28, RZ ;  /* 0x0000002800027810 */ /* 0x000fe40007ffe0ff */
[----:B------:R-:W-:-:S02]  /*6780*/  ISETP.LT.OR P4, PT, R3, R223, P4 ;  /* 0x000000df0300720c */ /* 0x000fc40002781670 */
[----:B------:R-:W-:Y:S02]  /*6790*/  ISETP.LT.OR P2, PT, R3, R222, P2 ;  /* 0x000000de0300720c */ /* 0x000fe40001741670 */
[----:B------:R-:W-:Y:S02]  /*67a0*/  FSEL R215, R31, -INF , !P1 ;  /* 0xff8000001fd77808 */ /* 0x000fe40004800000 */
[----:B------:R-:W-:Y:S02]  /*67b0*/  ISETP.GE.AND P1, PT, R2, R229, PT ;  /* 0x000000e50200720c */ /* 0x000fe40003f26270 */
[----:B------:R-:W-:Y:S02]  /*67c0*/  FSEL R204, R20, -INF , !P4 ;  /* 0xff80000014cc7808 */ /* 0x000fe40006000000 */
[----:B------:R-:W-:Y:S02]  /*67d0*/  FSEL R206, R22, -INF , !P2 ;  /* 0xff80000016ce7808 */ /* 0x000fe40005000000 */
[----:B------:R-:W-:-:S02]  /*67e0*/  FSEL R205, R21, -INF , !P6 ;  /* 0xff80000015cd7808 */ /* 0x000fc40007000000 */
[----:B------:R-:W-:Y:S02]  /*67f0*/  FSEL R207, R23, -INF , !P3 ;  /* 0xff80000017cf7808 */ /* 0x000fe40005800000 */
[----:B-1----:R-:W-:Y:S01]  /*6800*/  HMMA.16816.F32 R20, R16, R4, R184 ;  /* 0x000000041014723c */ /* 0x002fe200000018b8 */
[----:B------:R-:W-:Y:S02]  /*6810*/  ISETP.LT.OR P1, PT, R2, R225, P1 ;  /* 0x000000e10200720c */ /* 0x000fe40000f21670 */
[----:B------:R-:W-:Y:S02]  /*6820*/  IADD3 R3, R0, 0x29, RZ ;  /* 0x0000002900037810 */ /* 0x000fe40007ffe0ff */
[----:B------:R-:W-:Y:S02]  /*6830*/  FSEL R209, R29, -INF , !P5 ;  /* 0xff8000001dd17808 */ /* 0x000fe40006800000 */
[----:B------:R-:W-:Y:S02]  /*6840*/  FSEL R208, R32, -INF , !P1 ;  /* 0xff80000020d07808 */ /* 0x000fe40004800000 */
[----:B------:R-:W-:-:S02]  /*6850*/  ISETP.GE.AND P4, PT, R2, R228, PT ;  /* 0x000000e40200720c */ /* 0x000fc40003f86270 */
[C---:B------:R-:W-:Y:S02]  /*6860*/  ISETP.GE.AND P5, PT, R2.reuse, R227, PT ;  /* 0x000000e30200720c */ /* 0x040fe40003fa6270 */
[C---:B------:R-:W-:Y:S02]  /*6870*/  ISETP.GE.AND P2, PT, R2.reuse, R226, PT ;  /* 0x000000e20200720c */ /* 0x040fe40003f46270 */
[C---:B------:R-:W-:Y:S02]  /*6880*/  ISETP.GE.AND P3, PT, R3.reuse, R229, PT ;  /* 0x000000e50300720c */ /* 0x040fe40003f66270 */
[----:B------:R-:W-:Y:S01]  /*6890*/  ISETP.GE.AND P1, PT, R3, R227, PT ;  /* 0x000000e30300720c */ /* 0x000fe20003f26270 */
[----:B------:R-:W-:Y:S01]  /*68a0*/  HMMA.16816.F32 R8, R12, R4, R200 ;  /* 0x000000040c08723c */ /* 0x000fe200000018c8 */
[C---:B------:R-:W-:Y:S02]  /*68b0*/  ISETP.LT.OR P4, PT, R2.reuse, R224, P4 ;  /* 0x000000e00200720c */ /* 0x040fe40002781670 */
[----:B------:R-:W-:-:S02]  /*68c0*/  ISETP.LT.OR P5, PT, R2, R223, P5 ;  /* 0x000000df0200720c */ /* 0x000fc40002fa1670 */
[----:B------:R-:W-:Y:S02]  /*68d0*/  ISETP.LT.OR P2, PT, R2, R222, P2 ;  /* 0x000000de0200720c */ /* 0x000fe40001741670 */
[C---:B------:R-:W-:Y:S02]  /*68e0*/  ISETP.LT.OR P3, PT, R3.reuse, R225, P3 ;  /* 0x000000e10300720c */ /* 0x040fe40001f61670 */
[----:B------:R-:W-:Y:S02]  /*68f0*/  ISETP.LT.OR P1, PT, R3, R223, P1 ;  /* 0x000000df0300720c */ /* 0x000fe40000f21670 */
[----:B------:R-:W-:Y:S02]  /*6900*/  IADD3 R2, R0, 0x30, RZ ;  /* 0x0000003000027810 */ /* 0x000fe40007ffe0ff */
[----:B------:R-:W-:Y:S02]  /*6910*/  FSEL R214, R34, -INF , !P4 ;  /* 0xff80000022d67808 */ /* 0x000fe40006000000 */
[----:B------:R-:W-:-:S02]  /*6920*/  FSEL R200, R24, -INF , !P5 ;  /* 0xff80000018c87808 */ /* 0x000fc40006800000 */
[----:B------:R-:W-:Y:S02]  /*6930*/  FSEL R203, R26, -INF , !P2 ;  /* 0xff8000001acb7808 */ /* 0x000fe40005000000 */
[----:B------:R-:W-:Y:S02]  /*6940*/  FSEL R210, R33, -INF , !P3 ;  /* 0xff80000021d27808 */ /* 0x000fe40005800000 */
[----:B------:R-:W-:Y:S02]  /*6950*/  FSEL R201, R25, -INF , !P1 ;  /* 0xff80000019c97808 */ /* 0x000fe40004800000 */
[C---:B------:R-:W-:Y:S02]  /*6960*/  ISETP.GE.AND P6, PT, R3.reuse, R228, PT ;  /* 0x000000e40300720c */ /* 0x040fe40003fc6270 */
[----:B------:R-:W-:Y:S02]  /*6970*/  ISETP.GE.AND P4, PT, R3, R226, PT ;  /* 0x000000e20300720c */ /* 0x000fe40003f86270 */
[----:B------:R-:W-:-:S02]  /*6980*/  ISETP.GE.AND P5, PT, R2, R229, PT ;  /* 0x000000e50200720c */ /* 0x000fc40003fa6270 */
[C---:B------:R-:W-:Y:S02]  /*6990*/  ISETP.GE.AND P2, PT, R2.reuse, R228, PT ;  /* 0x000000e40200720c */ /* 0x040fe40003f46270 */
[C---:B------:R-:W-:Y:S02]  /*69a0*/  ISETP.GE.AND P3, PT, R2.reuse, R227, PT ;  /* 0x000000e30200720c */ /* 0x040fe40003f66270 */
[C---:B------:R-:W-:Y:S01]  /*69b0*/  ISETP.GE.AND P1, PT, R2.reuse, R226, PT ;  /* 0x000000e20200720c */ /* 0x040fe20003f26270 */
[----:B------:R-:W-:Y:S01]  /*69c0*/  HMMA.16816.F32 R12, R12, R6, R192 ;  /* 0x000000060c0c723c */ /* 0x000fe200000018c0 */
[C---:B------:R-:W-:Y:S02]  /*69d0*/  ISETP.LT.OR P6, PT, R3.reuse, R224, P6 ;  /* 0x000000e00300720c */ /* 0x040fe400037c1670 */
[----:B------:R-:W-:Y:S02]  /*69e0*/  ISETP.LT.OR P4, PT, R3, R222, P4 ;  /* 0x000000de0300720c */ /* 0x000fe40002781670 */
[----:B------:R-:W-:-:S02]  /*69f0*/  ISETP.LT.OR P5, PT, R2, R225, P5 ;  /* 0x000000e10200720c */ /* 0x000fc40002fa1670 */
[C---:B------:R-:W-:Y:S02]  /*6a00*/  ISETP.LT.OR P2, PT, R2.reuse, R224, P2 ;  /* 0x000000e00200720c */ /* 0x040fe40001741670 */
[C---:B------:R-:W-:Y:S02]  /*6a10*/  ISETP.LT.OR P3, PT, R2.reuse, R223, P3 ;  /* 0x000000df0200720c */ /* 0x040fe40001f61670 */
[----:B------:R-:W-:Y:S02]  /*6a20*/  ISETP.LT.OR P1, PT, R2, R222, P1 ;  /* 0x000000de0200720c */ /* 0x000fe40000f21670 */
[----:B------:R-:W-:Y:S02]  /*6a30*/  IADD3 R2, R0, 0x31, RZ ;  /* 0x0000003100027810 */ /* 0x000fe40007ffe0ff */
[----:B------:R-:W-:Y:S02]  /*6a40*/  FSEL R202, R27, -INF , !P4 ;  /* 0xff8000001bca7808 */ /* 0x000fe40006000000 */
[----:B------:R-:W-:-:S02]  /*6a50*/  FSEL R213, R35, -INF , !P6 ;  /* 0xff80000023d57808 */ /* 0x000fc40007000000 */
[----:B------:R-:W-:Y:S02]  /*6a60*/  FSEL R245, R20, -INF , !P5 ;  /* 0xff80000014f57808 */ /* 0x000fe40006800000 */
[----:B------:R-:W-:Y:S02]  /*6a70*/  FSEL R249, R22, -INF , !P2 ;  /* 0xff80000016f97808 */ /* 0x000fe40005000000 */
[C---:B------:R-:W-:Y:S02]  /*6a80*/  ISETP.GE.AND P6, PT, R2.reuse, R229, PT ;  /* 0x000000e50200720c */ /* 0x040fe40003fc6270 */
[C---:B------:R-:W-:Y:S02]  /*6a90*/  ISETP.GE.AND P4, PT, R2.reuse, R228, PT ;  /* 0x000000e40200720c */ /* 0x040fe40003f86270 */
[C---:B------:R-:W-:Y:S02]  /*6aa0*/  ISETP.GE.AND P5, PT, R2.reuse, R227, PT ;  /* 0x000000e30200720c */ /* 0x040fe40003fa6270 */
[C---:B------:R-:W-:Y:S01]  /*6ab0*/  ISETP.GE.AND P2, PT, R2.reuse, R226, PT ;  /* 0x000000e20200720c */ /* 0x040fe20003f46270 */
[----:B------:R-:W-:Y:S01]  /*6ac0*/  HMMA.16816.F32 R16, R16, R6, R60 ;  /* 0x000000061010723c */ /* 0x000fe2000000183c */
[----:B------:R-:W-:-:S02]  /*6ad0*/  ISETP.LT.OR P6, PT, R2, R225, P6 ;  /* 0x000000e10200720c */ /* 0x000fc400037c1670 */
[C---:B------:R-:W-:Y:S02]  /*6ae0*/  ISETP.LT.OR P4, PT, R2.reuse, R224, P4 ;  /* 0x000000e00200720c */ /* 0x040fe40002781670 */
[C---:B------:R-:W-:Y:S02]  /*6af0*/  ISETP.LT.OR P5, PT, R2.reuse, R223, P5 ;  /* 0x000000df0200720c */ /* 0x040fe40002fa1670 */
[----:B------:R-:W-:Y:S02]  /*6b00*/  ISETP.LT.OR P2, PT, R2, R222, P2 ;  /* 0x000000de0200720c */ /* 0x000fe40001741670 */
[----:B------:R-:W-:Y:S02]  /*6b10*/  IADD3 R2, R0, 0x38, RZ ;  /* 0x0000003800027810 */ /* 0x000fe40007ffe0ff */
[----:B------:R-:W-:Y:S02]  /*6b20*/  FSEL R234, R8, -INF , !P3 ;  /* 0xff80000008ea7808 */ /* 0x000fe40005800000 */
[----:B------:R-:W-:-:S02]  /*6b30*/  FSEL R238, R10, -INF , !P1 ;  /* 0xff8000000aee7808 */ /* 0x000fc40004800000 */
[C---:B------:R-:W-:Y:S02]  /*6b40*/  ISETP.GE.AND P1, PT, R2.reuse, R227, PT ;  /* 0x000000e30200720c */ /* 0x040fe40003f26270 */
[C---:B------:R-:W-:Y:S02]  /*6b50*/  ISETP.GE.AND P3, PT, R2.reuse, R226, PT ;  /* 0x000000e20200720c */ /* 0x040fe40003f66270 */
[C---:B------:R-:W-:Y:S02]  /*6b60*/  ISETP.LT.OR P1, PT, R2.reuse, R223, P1 ;  /* 0x000000df0200720c */ /* 0x040fe40000f21670 */
        /* <DEDUP_REMOVED lines=9> */
[----:B------:R-:W-:Y:S02]  /*6c00*/  ISETP.GE.AND P4, PT, R2, R228, PT ;  /* 0x000000e40200720c */ /* 0x000fe40003f86270 */
[C---:B------:R-:W-:Y:S02]  /*6c10*/  ISETP.GE.AND P5, PT, R0.reuse, R229, PT ;  /* 0x000000e50000720c */ /* 0x040fe40003fa6270 */
[C---:B------:R-:W-:Y:S02]  /*6c20*/  ISETP.GE.AND P2, PT, R0.reuse, R227, PT ;  /* 0x000000e30000720c */ /* 0x040fe40003f46270 */
[C---:B------:R-:W-:Y:S02]  /*6c30*/  ISETP.GE.AND P1, PT, R0.reuse, R226, PT ;  /* 0x000000e20000720c */ /* 0x040fe40003f26270 */
[----:B------:R-:W-:Y:S02]  /*6c40*/  ISETP.GE.AND P3, PT, R0, R228, PT ;  /* 0x000000e40000720c */ /* 0x000fe40003f66270 */
[----:B------:R-:W-:-:S02]  /*6c50*/  ISETP.LT.OR P6, PT, R2, R225, P6 ;  /* 0x000000e10200720c */ /* 0x000fc400037c1670 */
[----:B------:R-:W-:Y:S02]  /*6c60*/  ISETP.LT.OR P4, PT, R2, R224, P4 ;  /* 0x000000e00200720c */ /* 0x000fe40002781670 */
[C---:B------:R-:W-:Y:S02]  /*6c70*/  ISETP.LT.OR P2, PT, R0.reuse, R223, P2 ;  /* 0x000000df0000720c */ /* 0x040fe40001741670 */
[C---:B------:R-:W-:Y:S02]  /*6c80*/  ISETP.LT.OR P1, PT, R0.reuse, R222, P1 ;  /* 0x000000de0000720c */ /* 0x040fe40000f21670 */
[C---:B------:R-:W-:Y:S02]  /*6c90*/  ISETP.LT.OR P5, PT, R0.reuse, R225, P5 ;  /* 0x000000e10000720c */ /* 0x040fe40002fa1670 */
[----:B------:R-:W-:Y:S02]  /*6ca0*/  ISETP.LT.OR P3, PT, R0, R224, P3 ;  /* 0x000000e00000720c */ /* 0x000fe40001f61670 */
[----:B------:R-:W-:-:S02]  /*6cb0*/  FSEL R237, R13, -INF , !P2 ;  /* 0xff8000000ded7808 */ /* 0x000fc40005000000 */
[----:B------:R-:W-:Y:S02]  /*6cc0*/  FSEL R240, R15, -INF , !P1 ;  /* 0xff8000000ff07808 */ /* 0x000fe40004800000 */
[----:B------:R-:W-:Y:S02]  /*6cd0*/  FSEL R243, R16, -INF , !P6 ;  /* 0xff80000010f37808 */ /* 0x000fe40007000000 */
[----:B------:R-:W-:Y:S02]  /*6ce0*/  FSEL R247, R18, -INF , !P4 ;  /* 0xff80000012f77808 */ /* 0x000fe40006000000 */
[----:B------:R-:W-:Y:S02]  /*6cf0*/  FSEL R244, R17, -INF , !P5 ;  /* 0xff80000011f47808 */ /* 0x000fe40006800000 */
[----:B------:R-:W-:Y:S01]  /*6d00*/  FSEL R246, R19, -INF , !P3 ;  /* 0xff80000013f67808 */ /* 0x000fe20005800000 */
[----:B------:R-:W-:Y:S05]  /*6d10*/  @!P0 BRA `(.L_x_140) ;  /* 0x0000018000008947 */ /* 0x000fea0003800000 */
[----:B------:R-:W2:Y:S04]  /*6d20*/  LDL.64 R190, [R1+0x30] ;  /* 0x0000300001be7983 */ /* 0x000ea80000100a00 */
[----:B------:R-:W3:Y:S01]  /*6d30*/  LDL.64 R250, [R1+0x28] ;  /* 0x0000280001fa7983 */ /* 0x000ee20000100a00 */
[----:B------:R-:W-:-:S04]  /*6d40*/  IADD3 R0, R252, -0x3, RZ ;  /* 0xfffffffdfc007810 */ /* 0x000fc80007ffe0ff */
[----:B------:R-:W-:Y:S01]  /*6d50*/  SHF.R.S32.HI R2, RZ, 0x1f, R0 ;  /* 0x0000001fff027819 */ /* 0x000fe20000011400 */
[----:B------:R-:W-:-:S04]  /*6d60*/  IMAD.WIDE.U32 R4, R0, c[0x0][0x198], RZ ;  /* 0x0000660000047a25 */ /* 0x000fc800078e00ff */
[----:B------:R-:W-:-:S04]  /*6d70*/  IMAD R2, R2, c[0x0][0x198], RZ ;  /* 0x0000660002027a24 */ /* 0x000fc800078e02ff */
[----:B------:R-:W-:-:S04]  /*6d80*/  IMAD R2, R0, c[0x0][0x19c], R2 ;  /* 0x0000670000027a24 */ /* 0x000fc800078e0202 */
[----:B------:R-:W-:Y:S01]  /*6d90*/  IMAD.IADD R3, R5, 0x1, R2 ;  /* 0x0000000105037824 */ /* 0x000fe200078e0202 */
[----:B--2---:R-:W-:-:S04]  /*6da0*/  LEA R0, P1, R4, R190, 0x6 ;  /* 0x000000be04007211 */ /* 0x004fc800078230ff */
[----:B------:R-:W-:Y:S02]  /*6db0*/  LEA R2, P2, R0, c[0x0][0x168], 0x1 ;  /* 0x00005a0000027a11 */ /* 0x000fe400078408ff */
[----:B---3--:R-:W-:Y:S02]  /*6dc0*/  LEA.HI.X R3, R4, R251, R3, 0x6, P1 ;  /* 0x000000fb04037211 */ /* 0x008fe400008f3403 */
[----:B------:R-:W-:Y:S02]  /*6dd0*/  IADD3 R4, P1, R2, UR10, RZ ;  /* 0x0000000a02047c10 */ /* 0x000fe4000ff3e0ff */
[----:B------:R-:W-:-:S04]  /*6de0*/  LEA.HI.X R3, R0, c[0x0][0x16c], R3, 0x1, P2 ;  /* 0x00005b0000037a11 */ /* 0x000fc800010f0c03 */
[----:B------:R-:W-:Y:S01]  /*6df0*/  IADD3.X R5, R3, UR9, RZ, P1, !PT ;  /* 0x0000000903057c10 */ /* 0x000fe20008ffe4ff */
        /* <DEDUP_REMOVED lines=10> */
.L_x_140:
[----:B------:R-:W-:Y:S01]  /*6ea0*/  FMNMX.FTZ R0, R103, R40, !PT ;  /* 0x0000002867007209 */ /* 0x000fe20007810000 */
[----:B------:R-:W-:Y:S01]  /*6eb0*/  LDSM.16.MT88.4 R20, [R218+0x9000] ;  /* 0x00900000da14783b */ /* 0x000fe20000004200 */
[----:B------:R-:W-:-:S02]  /*6ec0*/  MOV R30, R231 ;  /* 0x000000e7001e7202 */ /* 0x000fc40000000f00 */
[----:B------:R-:W-:Y:S01]  /*6ed0*/  FMNMX.FTZ R0, R45, R0, !PT ;  /* 0x000000002d007209 */ /* 0x000fe20007810000 */
[----:B------:R-:W-:Y:S01]  /*6ee0*/  LDSM.16.MT88.4 R16, [R216+0x9000] ;  /* 0x00900000d810783b */ /* 0x000fe20000004200 */
[----:B------:R-:W-:Y:S02]  /*6ef0*/  MOV R29, R100 ;  /* 0x00000064001d7202 */ /* 0x000fe40000000f00 */
[----:B------:R-:W-:Y:S01]  /*6f00*/  FMNMX.FTZ R0, R42, R0, !PT ;  /* 0x000000002a007209 */ /* 0x000fe20007810000 */
[----:B------:R-:W-:Y:S03]  /*6f10*/  LDSM.16.MT88.4 R24, [R216+0xa000] ;  /* 0x00a00000d818783b */ /* 0x000fe60000004200 */
[----:B------:R-:W-:Y:S01]  /*6f20*/  FMNMX.FTZ R0, R41, R0, !PT ;  /* 0x0000000029007209 */ /* 0x000fe20007810000 */
[----:B------:R-:W-:Y:S03]  /*6f30*/  LDSM.16.MT88.4 R32, [R216+0xb000] ;  /* 0x00b00000d820783b */ /* 0x000fe60000004200 */
[----:B------:R-:W-:Y:S01]  /*6f40*/  FMNMX.FTZ R0, R64, R0, !PT ;  /* 0x0000000040007209 */ /* 0x000fe20007810000 */
[----:B------:R-:W-:Y:S03]  /*6f50*/  LDSM.16.MT88.4 R12, [R218+0xb000] ;  /* 0x00b00000da0c783b */ /* 0x000fe60000004200 */
[----:B------:R-:W-:-:S04]  /*6f60*/  FMNMX.FTZ R0, R110, R0, !PT ;  /* 0x000000006e007209 */ /* 0x000fc80007810000 */
[----:B-1----:R-:W-:Y:S02]  /*6f70*/  FMNMX.FTZ R2, R108, R0, !PT ;  /* 0x000000006c027209 */ /* 0x002fe40007810000 */
        /* <DEDUP_REMOVED lines=36> */
[----:B------:R-:W-:-:S02]  /*71c0*/  FMNMX.FTZ R4, R183, R4, !PT ;  /* 0x00000004b7047209 */ /* 0x000fc40007810000 */
[----:B------:R-:W-:Y:S01]  /*71d0*/  FMNMX.FTZ R2, R53, R2, !PT ;  /* 0x0000000235027209 */ /* 0x000fe20007810000 */
[----:B------:R-:W2:Y:S01]  /*71e0*/  SHFL.BFLY PT, R6, R0, 0x1, 0x1f ;  /* 0x0c201f0000067f89 */ /* 0x000ea200000e0000 */
        /* <DEDUP_REMOVED lines=11> */
[----:B-1----:R-:W-:Y:S02]  /*72a0*/  FMNMX.FTZ R3, R3, R5, !PT ;  /* 0x0000000503037209 */ /* 0x002fe40007810000 */
[----:B--2---:R-:W-:Y:S02]  /*72b0*/  FMNMX.FTZ R8, R0, R6, !PT ;  /* 0x0000000600087209 */ /* 0x004fe40007810000 */
[----:B------:R-:W-:Y:S01]  /*72c0*/  FMNMX.FTZ R0, R215, R2, !PT ;  /* 0x00000002d7007209 */ /* 0x000fe20007810000 */
[----:B------:R-:W1:Y:S01]  /*72d0*/  SHFL.BFLY PT, R6, R3, 0x1, 0x1f ;  /* 0x0c201f0003067f89 */ /* 0x000e6200000e0000 */
[----:B------:R-:W-:Y:S02]  /*72e0*/  FMNMX.FTZ R2, R245, R4, !PT ;  /* 0x00000004f5027209 */ /* 0x000fe40007810000 */
[----:B------:R-:W-:Y:S01]  /*72f0*/  FMNMX.FTZ R0, R214, R0, !PT ;  /* 0x00000000d6007209 */ /* 0x000fe20007810000 */
[----:B------:R-:W-:Y:S01]  /*7300*/  STL [R1], R8 ;  /* 0x0000000801007387 */ /* 0x000fe20000100800 */
[----:B------:R-:W-:Y:S01]  /*7310*/  FMNMX.FTZ R4, R242, R2, !PT ;  /* 0x00000002f2047209 */ /* 0x000fe20007810000 */
[----:B------:R-:W-:Y:S01]  /*7320*/  FMUL.FTZ R2, R8, c[0x0][0x23c] ;  /* 0x00008f0008027a20 */ /* 0x000fe20000410000 */
[----:B------:R-:W-:-:S02]  /*7330*/  FMNMX.FTZ R0, R213, R0, !PT ;  /* 0x00000000d5007209 */ /* 0x000fc40007810000 */
[----:B------:R-:W-:Y:S02]  /*7340*/  FMNMX.FTZ R4, R243, R4, !PT ;  /* 0x00000004f3047209 */ /* 0x000fe40007810000 */
[----:B------:R-:W-:Y:S02]  /*7350*/  FMNMX.FTZ R5, R249, R0, !PT ;  /* 0x00000000f9057209 */ /* 0x000fe40007810000 */
[----:B------:R-:W-:Y:S02]  /*7360*/  FMNMX.FTZ R4, R244, R4, !PT ;  /* 0x00000004f4047209 */ /* 0x000fe40007810000 */
[----:B------:R-:W-:Y:S02]  /*7370*/  FSETP.NEU.FTZ.AND P2, PT, R8, -INF , PT ;  /* 0xff8000000800780b */ /* 0x000fe40003f5d000 */
[----:B------:R-:W-:Y:S01]  /*7380*/  FMNMX.FTZ R5, R248, R5, !PT ;  /* 0x00000005f8057209 */ /* 0x000fe20007810000 */
[----:B------:R-:W2:Y:S01]  /*7390*/  SHFL.BFLY PT, R7, R4, 0x2, 0x1f ;  /* 0x0c401f0004077f89 */ /* 0x000ea200000e0000 */
[----:B------:R-:W-:-:S02]  /*73a0*/  FSEL R2, R2, RZ, P2 ;  /* 0x000000ff02027208 */ /* 0x000fc40001000000 */
[----:B------:R-:W-:-:S03]  /*73b0*/  FMNMX.FTZ R5, R247, R5, !PT ;  /* 0x00000005f7057209 */ /* 0x000fc60007810000 */
[--C-:B------:R-:W-:Y:S01]  /*73c0*/  FFMA.FTZ R0, R40, c[0x0][0x23c], -R2.reuse ;  /* 0x00008f0028007a23 */ /* 0x100fe20000010802 */
[----:B------:R-:W-:Y:S02]  /*73d0*/  FMNMX.FTZ R5, R246, R5, !PT ;  /* 0x00000005f6057209 */ /* 0x000fe40007810000 */
[----:B-1----:R-:W-:Y:S01]  /*73e0*/  FMNMX.FTZ R252, R3, R6, !PT ;  /* 0x0000000603fc7209 */ /* 0x002fe20007810000 */
[----:B------:R1:W-:Y:S01]  /*73f0*/  MUFU.EX2 R251, R0 ;  /* 0x0000000000fb7308 */ /* 0x0003e20000000800 */
[--C-:B------:R-:W-:Y:S01]  /*7400*/  FFMA.FTZ R3, R42, c[0x0][0x23c], -R2.reuse ;  /* 0x00008f002a037a23 */ /* 0x100fe20000010802 */
[----:B------:R-:W-:Y:S01]  /*7410*/  SHFL.BFLY PT, R6, R5, 0x2, 0x1f ;  /* 0x0c401f0005067f89 */ /* 0x000fe200000e0000 */
[----:B------:R-:W-:Y:S02]  /*7420*/  FSETP.NEU.FTZ.AND P1, PT, R252, -INF , PT ;  /* 0xff800000fc00780b */ /* 0x000fe40003f3d000 */
[----:B--2---:R-:W-:Y:S01]  /*7430*/  FMNMX.FTZ R4, R4, R7, !PT ;  /* 0x0000000704047209 */ /* 0x004fe20007810000 */
[----:B-1----:R-:W-:-:S02]  /*7440*/  FFMA.FTZ R0, R45, c[0x0][0x23c], -R2 ;  /* 0x00008f002d007a23 */ /* 0x002fc40000010802 */
[----:B------:R1:W-:Y:S08]  /*7450*/  MUFU.EX2 R45, R3 ;  /* 0x00000003002d7308 */ /* 0x0003f00000000800 */
[----:B------:R2:W-:Y:S01]  /*7460*/  MUFU.EX2 R250, R0 ;  /* 0x0000000000fa7308 */ /* 0x0005e20000000800 */
[----:B-1----:R-:W-:-:S07]  /*7470*/  FFMA.FTZ R3, R41, c[0x0][0x23c], -R2 ;  /* 0x00008f0029037a23 */ /* 0x002fce0000010802 */
[----:B------:R1:W-:Y:S01]  /*7480*/  MUFU.EX2 R37, R3 ;  /* 0x0000000300257308 */ /* 0x0003e20000000800 */
[----:B--2---:R-:W-:-:S05]  /*7490*/  FMUL.FTZ R0, R252, c[0x0][0x23c] ;  /* 0x00008f00fc007a20 */ /* 0x004fca0000410000 */
[----:B------:R-:W-:-:S05]  /*74a0*/  FSEL R0, R0, RZ, P1 ;  /* 0x000000ff00007208 */ /* 0x000fca0000800000 */
[--C-:B-1----:R-:W-:Y:S01]  /*74b0*/  FFMA.FTZ R3, R46, c[0x0][0x23c], -R0.reuse ;  /* 0x00008f002e037a23 */ /* 0x102fe20000010800 */
[----:B------:R-:W-:Y:S02]  /*74c0*/  MOV R46, R8 ;  /* 0x00000008002e7202 */ /* 0x000fe40000000f00 */
[----:B------:R-:W1:Y:S01]  /*74d0*/  SHFL.BFLY PT, R8, R4, 0x1, 0x1f ;  /* 0x0c201f0004087f89 */ /* 0x000e6200000e0000 */
[----:B------:R2:W-:Y:S02]  /*74e0*/  MUFU.EX2 R56, R3 ;  /* 0x0000000300387308 */ /* 0x0005e40000000800 */
[----:B--2---:R-:W-:-:S06]  /*74f0*/  FFMA.FTZ R3, R47, c[0x0][0x23c], -R0 ;  /* 0x00008f002f037a23 */ /* 0x004fcc0000010800 */
[----:B------:R2:W-:Y:S01]  /*7500*/  MUFU.EX2 R57, R3 ;  /* 0x0000000300397308 */ /* 0x0005e20000000800 */
[----:B-1----:R-:W-:Y:S02]  /*7510*/  FMNMX.FTZ R231, R4, R8, !PT ;  /* 0x0000000804e77209 */ /* 0x002fe40007810000 */
[----:B--2---:R-:W-:Y:S01]  /*7520*/  FMNMX.FTZ R3, R5, R6, !PT ;  /* 0x0000000605037209 */ /* 0x004fe20007810000 */
[----:B------:R-:W-:Y:S01]  /*7530*/  FFMA.FTZ R5, R44, c[0x0][0x23c], -R0 ;  /* 0x00008f002c057a23 */ /* 0x000fe20000010800 */
[----:B------:R-:W-:-:S03]  /*7540*/  FSEL R6, R46, RZ, P2 ;  /* 0x000000ff2e067208 */ /* 0x000fc60001000000 */
[----:B------:R1:W-:Y:S01]  /*7550*/  MUFU.EX2 R39, R5 ;  /* 0x0000000500277308 */ /* 0x0003e20000000800 */
[----:B------:R-:W2:Y:S01]  /*7560*/  SHFL.BFLY PT, R7, R3, 0x1, 0x1f ;  /* 0x0c201f0003077f89 */ /* 0x000ea200000e0000 */
[----:B------:R-:W-:-:S04]  /*7570*/  FADD.FTZ R6, R103, -R6 ;  /* 0x8000000667067221 */ /* 0x000fc80000010000 */
[----:B------:R-:W-:Y:S02]  /*7580*/  FMUL.FTZ R6, R6, c[0x0][0x23c] ;  /* 0x00008f0006067a20 */ /* 0x000fe40000410000 */
[----:B-1----:R-:W-:Y:S02]  /*7590*/  FFMA.FTZ R5, R43, c[0x0][0x23c], -R0 ;  /* 0x00008f002b057a23 */ /* 0x002fe40000010800 */
[----:B------:R-:W1:Y:S02]  /*75a0*/  LDSM.16.MT88.4 R40, [R218+0xa000] ;  /* 0x00a00000da28783b */ /* 0x000e640000004200 */
[----:B------:R3:W4:Y:S01]  /*75b0*/  MUFU.EX2 R31, R5 ;  /* 0x00000005001f7308 */ /* 0x0007220000000800 */
[----:B--2---:R-:W-:-:S05]  /*75c0*/  FMNMX.FTZ R47, R3, R7, !PT ;  /* 0x00000007032f7209 */ /* 0x004fca0007810000 */
[----:B------:R2:W-:Y:S01]  /*75d0*/  STL [R1+0x4], R47 ;  /* 0x0000042f01007387 */ /* 0x0005e20000100800 */
[----:B---3--:R-:W-:Y:S02]  /*75e0*/  FSEL R5, R252, RZ, P1 ;  /* 0x000000fffc057208 */ /* 0x008fe40000800000 */
[----:B------:R-:W-:Y:S02]  /*75f0*/  FSETP.NEU.FTZ.AND P1, PT, R231, -INF , PT ;  /* 0xff800000e700780b */ /* 0x000fe40003f3d000 */
[----:B----4-:R-:W-:Y:S01]  /*7600*/  F2FP.PACK_AB R7, R31, R39 ;  /* 0x000000271f07723e */ /* 0x010fe200000000ff */
[----:B------:R-:W-:Y:S01]  /*7610*/  FADD.FTZ R4, R102, -R5 ;  /* 0x8000000566047221 */ /* 0x000fe20000010000 */
[----:B------:R-:W-:Y:S01]  /*7620*/  FSEL R5, R231, RZ, P1 ;  /* 0x000000ffe7057208 */ /* 0x000fe20000800000 */
[----:B------:R3:W4:Y:S02]  /*7630*/  MUFU.EX2 R102, R6 ;  /* 0x0000000600667308 */ /* 0x0007240000000800 */
[----:B------:R-:W-:-:S02]  /*7640*/  FMUL.FTZ R100, R4, c[0x0][0x23c] ;  /* 0x00008f0004647a20 */ /* 0x000fc40000410000 */
[----:B------:R-:W-:Y:S02]  /*7650*/  FMUL.FTZ R4, R231, c[0x0][0x23c] ;  /* 0x00008f00e7047a20 */ /* 0x000fe40000410000 */
[----:B------:R-:W-:Y:S01]  /*7660*/  FADD.FTZ R28, R104, -R5 ;  /* 0x80000005681c7221 */ /* 0x000fe20000010000 */
[----:B------:R-:W-:Y:S01]  /*7670*/  F2FP.PACK_AB R5, R57, R56 ;  /* 0x000000383905723e */ /* 0x000fe200000000ff */
[----:B------:R-:W5:Y:S01]  /*7680*/  MUFU.EX2 R100, R100 ;  /* 0x0000006400647308 */ /* 0x000f620000000800 */
[----:B------:R-:W-:Y:S01]  /*7690*/  FSEL R8, R4, RZ, P1 ;  /* 0x000000ff04087208 */ /* 0x000fe20000800000 */
[----:B------:R-:W-:Y:S01]  /*76a0*/  FMUL.FTZ R28, R28, c[0x0][0x23c] ;  /* 0x00008f001c1c7a20 */ /* 0x000fe20000410000 */
[C---:B------:R-:W-:Y:S02]  /*76b0*/  FSETP.NEU.FTZ.AND P1, PT, R47.reuse, -INF , PT ;  /* 0xff8000002f00780b */ /* 0x040fe40003f3d000 */
[----:B------:R-:W-:Y:S01]  /*76c0*/  F2FP.PACK_AB R4, R250, R251 ;  /* 0x000000fbfa04723e */ /* 0x000fe200000000ff */
[--C-:B------:R-:W-:Y:S01]  /*76d0*/  FFMA.FTZ R9, R50, c[0x0][0x23c], -R8.reuse ;  /* 0x00008f0032097a23 */ /* 0x100fe20000010808 */
[----:B------:R-:W-:Y:S01]  /*76e0*/  FSEL R10, R47, RZ, P1 ;  /* 0x000000ff2f0a7208 */ /* 0x000fe20000800000 */
[----:B------:R-:W-:Y:S01]  /*76f0*/  FFMA.FTZ R3, R48, c[0x0][0x23c], -R8 ;  /* 0x00008f0030037a23 */ /* 0x000fe20000010808 */
[----:B---3--:R-:W-:Y:S01]  /*7700*/  F2FP.PACK_AB R6, R37, R45 ;  /* 0x0000002d2506723e */ /* 0x008fe200000000ff */
[----:B------:R3:W-:Y:S01]  /*7710*/  MUFU.EX2 R58, R9 ;  /* 0x00000009003a7308 */ /* 0x0007e20000000800 */
[-C--:B----4-:R-:W-:Y:S01]  /*7720*/  FMUL.FTZ R136, R136, R102.reuse ;  /* 0x0000006688887220 */ /* 0x090fe20000410000 */
[----:B------:R-:W-:Y:S01]  /*7730*/  MOV R50, R57 ;  /* 0x0000003900327202 */ /* 0x000fe20000000f00 */
[----:B------:R-:W-:-:S02]  /*7740*/  FMUL.FTZ R137, R137, R102 ;  /* 0x0000006689897220 */ /* 0x000fc40000410000 */
[----:B------:R-:W-:Y:S02]  /*7750*/  FMUL.FTZ R120, R120, R102 ;  /* 0x0000006678787220 */ /* 0x000fe40000410000 */
[-C--:B-----5:R-:W-:Y:S01]  /*7760*/  FMUL.FTZ R138, R138, R100.reuse ;  /* 0x000000648a8a7220 */ /* 0x0a0fe20000410000 */
[----:B------:R4:W-:Y:S01]  /*7770*/  MUFU.EX2 R38, R3 ;  /* 0x0000000300267308 */ /* 0x0009e20000000800 */
[----:B------:R-:W-:Y:S02]  /*7780*/  FMUL.FTZ R139, R139, R100 ;  /* 0x000000648b8b7220 */ /* 0x000fe40000410000 */
[----:B------:R-:W-:Y:S02]  /*7790*/  FMUL.FTZ R121, R121, R102 ;  /* 0x0000006679797220 */ /* 0x000fe40000410000 */
[-C--:B------:R-:W-:Y:S02]  /*77a0*/  FMUL.FTZ R122, R122, R100.reuse ;  /* 0x000000647a7a7220 */ /* 0x080fe40000410000 */
[----:B------:R-:W-:Y:S01]  /*77b0*/  FMUL.FTZ R123, R123, R100 ;  /* 0x000000647b7b7220 */ /* 0x000fe20000410000 */
[----:B------:R-:W-:Y:S01]  /*77c0*/  HMMA.16816.F32 R184, R4, R22, R136 ;  /* 0x0000001604b8723c */ /* 0x000fe20000001888 */
[----:B---3--:R-:W-:Y:S01]  /*77d0*/  FFMA.FTZ R9, R51, c[0x0][0x23c], -R8 ;  /* 0x00008f0033097a23 */ /* 0x008fe20000010808 */
[----:B------:R-:W-:Y:S01]  /*77e0*/  MOV R51, R56 ;  /* 0x0000003800337202 */ /* 0x000fe20000000f00 */
[----:B------:R-:W-:-:S02]  /*77f0*/  FMUL.FTZ R152, R152, R102 ;  /* 0x0000006698987220 */ /* 0x000fc40000410000 */
[----:B------:R-:W3:Y:S01]  /*7800*/  MUFU.EX2 R11, R9 ;  /* 0x00000009000b7308 */ /* 0x000ee20000000800 */
[----:B------:R-:W-:Y:S02]  /*7810*/  FMUL.FTZ R153, R153, R102 ;  /* 0x0000006699997220 */ /* 0x000fe40000410000 */
[----:B----4-:R-:W-:Y:S01]  /*7820*/  FMUL.FTZ R3, R47, c[0x0][0x23c] ;  /* 0x00008f002f037a20 */ /* 0x010fe20000410000 */
[----:B------:R-:W-:Y:S01]  /*7830*/  HMMA.16816.F32 R188, R4, R18, R120 ;  /* 0x0000001204bc723c */ /* 0x000fe20000001878 */
[-C--:B------:R-:W-:Y:S02]  /*7840*/  FMUL.FTZ R154, R154, R100.reuse ;  /* 0x000000649a9a7220 */ /* 0x080fe40000410000 */
[----:B------:R-:W-:Y:S01]  /*7850*/  FMUL.FTZ R155, R155, R100 ;  /* 0x000000649b9b7220 */ /* 0x000fe20000410000 */
[----:B------:R-:W-:Y:S01]  /*7860*/  FSEL R3, R3, RZ, P1 ;  /* 0x000000ff03037208 */ /* 0x000fe20000800000 */
[-C--:B------:R-:W-:Y:S02]  /*7870*/  FMUL.FTZ R116, R116, R102.reuse ;  /* 0x0000006674747220 */ /* 0x080fe40000410000 */
[----:B------:R-:W-:-:S02]  /*7880*/  FMUL.FTZ R117, R117, R102 ;  /* 0x0000006675757220 */ /* 0x000fc40000410000 */
[-C--:B------:R-:W-:Y:S01]  /*7890*/  FMUL.FTZ R118, R118, R100.reuse ;  /* 0x0000006476767220 */ /* 0x080fe20000410000 */
[C---:B------:R-:W-:Y:S01]  /*78a0*/  HMMA.16816.F32 R120, R4.reuse, R26, R152 ;  /* 0x0000001a0478723c */ /* 0x040fe20000001898 */
[----:B------:R-:W-:Y:S01]  /*78b0*/  FMUL.FTZ R119, R119, R100 ;  /* 0x0000006477777220 */ /* 0x000fe20000410000 */
[----:B---3--:R-:W-:Y:S01]  /*78c0*/  MOV R137, R11 ;  /* 0x0000000b00897202 */ /* 0x008fe20000000f00 */
[----:B------:R-:W-:Y:S01]  /*78d0*/  FFMA.FTZ R9, R49, c[0x0][0x23c], -R8 ;  /* 0x00008f0031097a23 */ /* 0x000fe20000010808 */
[----:B------:R-:W-:Y:S01]  /*78e0*/  MOV R49, R39 ;  /* 0x0000002700317202 */ /* 0x000fe20000000f00 */
[----:B------:R-:W-:Y:S02]  /*78f0*/  FADD.FTZ R11, R105, -R10 ;  /* 0x8000000a690b7221 */ /* 0x000fe40000010000 */
[----:B------:R3:W4:Y:S01]  /*7900*/  MUFU.EX2 R59, R9 ;  /* 0x00000009003b7308 */ /* 0x0007220000000800 */
[----:B------:R-:W-:Y:S01]  /*7910*/  FFMA.FTZ R10, R54, c[0x0][0x23c], -R3 ;  /* 0x00008f00360a7a23 */ /* 0x000fe20000010803 */
[----:B------:R-:W-:Y:S01]  /*7920*/  HMMA.16816.F32 R192, R4, R16, R116 ;  /* 0x0000001004c0723c */ /* 0x000fe20000001874 */
[----:B------:R-:W-:-:S02]  /*7930*/  FMUL.FTZ R72, R72, R102 ;  /* 0x0000006648487220 */ /* 0x000fc40000410000 */
[----:B------:R-:W-:Y:S02]  /*7940*/  FMUL.FTZ R73, R73, R102 ;  /* 0x0000006649497220 */ /* 0x000fe40000410000 */
[-C--:B------:R-:W-:Y:S01]  /*7950*/  FMUL.FTZ R74, R74, R100.reuse ;  /* 0x000000644a4a7220 */ /* 0x080fe20000410000 */
[----:B------:R5:W-:Y:S01]  /*7960*/  MUFU.EX2 R138, R10 ;  /* 0x0000000a008a7308 */ /* 0x000be20000000800 */
[----:B------:R-:W-:Y:S02]  /*7970*/  FMUL.FTZ R75, R75, R100 ;  /* 0x000000644b4b7220 */ /* 0x000fe40000410000 */
[-C--:B------:R-:W-:Y:S02]  /*7980*/  FMUL.FTZ R164, R164, R102.reuse ;  /* 0x00000066a4a47220 */ /* 0x080fe40000410000 */
[----:B------:R-:W-:Y:S02]  /*7990*/  FMUL.FTZ R165, R165, R102 ;  /* 0x00000066a5a57220 */ /* 0x000fe40000410000 */
[----:B------:R-:W-:Y:S01]  /*79a0*/  FMUL.FTZ R166, R166, R100 ;  /* 0x00000064a6a67220 */ /* 0x000fe20000410000 */
[----:B------:R-:W-:Y:S01]  /*79b0*/  HMMA.16816.F32 R152, R4, R32, R72 ;  /* 0x000000200498723c */ /* 0x000fe20000001848 */
[----:B---3--:R-:W-:-:S02]  /*79c0*/  FFMA.FTZ R9, R52, c[0x0][0x23c], -R3 ;  /* 0x00008f0034097a23 */ /* 0x008fc40000010803 */
[----:B------:R-:W-:Y:S02]  /*79d0*/  FMUL.FTZ R167, R167, R100 ;  /* 0x00000064a7a77220 */ /* 0x000fe40000410000 */
[----:B------:R3:W-:Y:S01]  /*79e0*/  MUFU.EX2 R44, R9 ;  /* 0x00000009002c7308 */ /* 0x0007e20000000800 */
[-C--:B------:R-:W-:Y:S02]  /*79f0*/  FMUL.FTZ R92, R92, R102.reuse ;  /* 0x000000665c5c7220 */ /* 0x080fe40000410000 */
[----:B-----5:R-:W-:Y:S02]  /*7a00*/  FMUL.FTZ R10, R11, c[0x0][0x23c] ;  /* 0x00008f000b0a7a20 */ /* 0x020fe40000410000 */
[----:B------:R-:W-:Y:S01]  /*7a10*/  FMUL.FTZ R93, R93, R102 ;  /* 0x000000665d5d7220 */ /* 0x000fe20000410000 */
[----:B-1----:R-:W-:Y:S01]  /*7a20*/  HMMA.16816.F32 R116, R4, R40, R164 ;  /* 0x000000280474723c */ /* 0x002fe200000018a4 */
[-C--:B------:R-:W-:Y:S01]  /*7a30*/  FMUL.FTZ R94, R94, R100.reuse ;  /* 0x000000645e5e7220 */ /* 0x080fe20000410000 */
[----:B------:R-:W1:Y:S01]  /*7a40*/  MUFU.EX2 R11, R28 ;  /* 0x0000001c000b7308 */ /* 0x000e620000000800 */
[----:B------:R-:W-:-:S02]  /*7a50*/  FMUL.FTZ R95, R95, R100 ;  /* 0x000000645f5f7220 */ /* 0x000fc40000410000 */
[-C--:B------:R-:W-:Y:S02]  /*7a60*/  FMUL.FTZ R148, R148, R102.reuse ;  /* 0x0000006694947220 */ /* 0x080fe40000410000 */
[----:B------:R-:W-:Y:S01]  /*7a70*/  FMUL.FTZ R149, R149, R102 ;  /* 0x0000006695957220 */ /* 0x000fe20000410000 */
[----:B------:R-:W-:Y:S01]  /*7a80*/  MOV R167, R58 ;  /* 0x0000003a00a77202 */ /* 0x000fe20000000f00 */
[-C--:B------:R-:W-:Y:S01]  /*7a90*/  FMUL.FTZ R150, R150, R100.reuse ;  /* 0x0000006496967220 */ /* 0x080fe20000410000 */
[----:B------:R-:W5:Y:S01]  /*7aa0*/  MUFU.EX2 R10, R10 ;  /* 0x0000000a000a7308 */ /* 0x000f620000000800 */
[--C-:B---3--:R-:W-:Y:S01]  /*7ab0*/  FFMA.FTZ R9, R55, c[0x0][0x23c], -R3.reuse ;  /* 0x00008f0037097a23 */ /* 0x108fe20000010803 */
[C---:B------:R-:W-:Y:S01]  /*7ac0*/  HMMA.16816.F32 R72, R4.reuse, R14, R92 ;  /* 0x0000000e0448723c */ /* 0x040fe2000000185c */
[----:B------:R-:W-:Y:S01]  /*7ad0*/  FMUL.FTZ R151, R151, R100 ;  /* 0x0000006497977220 */ /* 0x000fe20000410000 */
[----:B------:R-:W-:Y:S01]  /*7ae0*/  MOV R166, R38 ;  /* 0x0000002600a67202 */ /* 0x000fe20000000f00 */
[----:B------:R-:W-:Y:S01]  /*7af0*/  FMUL.FTZ R132, R132, R102 ;  /* 0x0000006684847220 */ /* 0x000fe20000410000 */
[----:B------:R-:W-:Y:S01]  /*7b00*/  MOV R38, R30 ;  /* 0x0000001e00267202 */ /* 0x000fe20000000f00 */
[----:B------:R-:W-:Y:S01]  /*7b10*/  FMUL.FTZ R133, R133, R102 ;  /* 0x0000006685857220 */ /* 0x000fe20000410000 */
[----:B------:R3:W1:Y:S01]  /*7b20*/  MUFU.EX2 R48, R9 ;  /* 0x0000000900307308 */ /* 0x0006620000000800 */
[-C--:B------:R-:W-:Y:S01]  /*7b30*/  FMUL.FTZ R134, R134, R100.reuse ;  /* 0x0000006486867220 */ /* 0x080fe20000410000 */
[----:B----4-:R-:W-:Y:S01]  /*7b40*/  MOV R94, R59 ;  /* 0x0000003b005e7202 */ /* 0x010fe20000000f00 */
[----:B------:R-:W-:Y:S01]  /*7b50*/  FMUL.FTZ R135, R135, R100 ;  /* 0x0000006487877220 */ /* 0x000fe20000410000 */
[----:B------:R-:W-:Y:S01]  /*7b60*/  MOV R58, R29 ;  /* 0x0000001d003a7202 */ /* 0x000fe20000000f00 */
[-C--:B------:R-:W-:Y:S01]  /*7b70*/  FMUL.FTZ R168, R168, R102.reuse ;  /* 0x00000066a8a87220 */ /* 0x080fe20000410000 */
[C---:B------:R-:W-:Y:S01]  /*7b80*/  HMMA.16816.F32 R176, R4.reuse, R24, R148 ;  /* 0x0000001804b0723c */ /* 0x040fe20000001894 */
[----:B------:R-:W-:Y:S01]  /*7b90*/  FMUL.FTZ R169, R169, R102 ;  /* 0x00000066a9a97220 */ /* 0x000fe20000410000 */
[----:B------:R-:W-:Y:S01]  /*7ba0*/  MOV R30, R106 ;  /* 0x0000006a001e7202 */ /* 0x000fe20000000f00 */
[-C--:B------:R-:W-:Y:S01]  /*7bb0*/  FMUL.FTZ R170, R170, R100.reuse ;  /* 0x00000064aaaa7220 */ /* 0x080fe20000410000 */
[----:B------:R-:W-:Y:S01]  /*7bc0*/  MOV R29, R107 ;  /* 0x0000006b001d7202 */ /* 0x000fe20000000f00 */
[----:B------:R-:W-:Y:S01]  /*7bd0*/  FMUL.FTZ R171, R171, R100 ;  /* 0x00000064abab7220 */ /* 0x000fe20000410000 */
[----:B------:R-:W-:Y:S01]  /*7be0*/  MOV R165, R37 ;  /* 0x0000002500a57202 */ /* 0x000fe20000000f00 */
[-C--:B------:R-:W-:Y:S01]  /*7bf0*/  FMUL.FTZ R76, R76, R102.reuse ;  /* 0x000000664c4c7220 */ /* 0x080fe20000410000 */
[C---:B------:R-:W-:Y:S01]  /*7c00*/  HMMA.16816.F32 R132, R4.reuse, R20, R132 ;  /* 0x000000140484723c */ /* 0x040fe20000001884 */
[----:B------:R-:W-:Y:S01]  /*7c10*/  FMUL.FTZ R77, R77, R102 ;  /* 0x000000664d4d7220 */ /* 0x000fe20000410000 */
[----:B------:R-:W-:Y:S01]  /*7c20*/  MOV R103, R58 ;  /* 0x0000003a00677202 */ /* 0x000fe20000000f00 */
[----:B---3--:R-:W-:Y:S01]  /*7c30*/  FFMA.FTZ R9, R53, c[0x0][0x23c], -R3 ;  /* 0x00008f0035097a23 */ /* 0x008fe20000010803 */
[----:B------:R-:W-:Y:S01]  /*7c40*/  MOV R164, R165 ;  /* 0x000000a500a47202 */ /* 0x000fe20000000f00 */
[-C--:B------:R-:W-:Y:S01]  /*7c50*/  FMUL.FTZ R78, R78, R100.reuse ;  /* 0x000000644e4e7220 */ /* 0x080fe20000410000 */
[----:B------:R-:W-:Y:S01]  /*7c60*/  MOV R95, R31 ;  /* 0x0000001f005f7202 */ /* 0x000fe20000000f00 */
[----:B------:R3:W4:Y:S01]  /*7c70*/  MUFU.EX2 R139, R9 ;  /* 0x00000009008b7308 */ /* 0x0007220000000800 */
[----:B------:R-:W-:Y:S01]  /*7c80*/  FMUL.FTZ R79, R79, R100 ;  /* 0x000000644f4f7220 */ /* 0x000fe20000410000 */
[----:B------:R-:W-:Y:S01]  /*7c90*/  HMMA.16816.F32 R168, R4, R42, R168 ;  /* 0x0000002a04a8723c */ /* 0x000fe200000018a8 */
[-C--:B------:R-:W-:Y:S01]  /*7ca0*/  FMUL.FTZ R88, R88, R102.reuse ;  /* 0x0000006658587220 */ /* 0x080fe20000410000 */
[----:B------:R-:W-:Y:S01]  /*7cb0*/  MOV R165, R29 ;  /* 0x0000001d00a57202 */ /* 0x000fe20000000f00 */
[----:B------:R-:W-:Y:S01]  /*7cc0*/  FMUL.FTZ R89, R89, R102 ;  /* 0x0000006659597220 */ /* 0x000fe20000410000 */
[----:B------:R-:W-:Y:S01]  /*7cd0*/  MOV R136, R38 ;  /* 0x0000002600887202 */ /* 0x000fe20000000f00 */
[----:B------:R-:W-:-:S02]  /*7ce0*/  FMUL.FTZ R90, R90, R100 ;  /* 0x000000645a5a7220 */ /* 0x000fc40000410000 */
[----:B------:R-:W-:Y:S01]  /*7cf0*/  FMUL.FTZ R91, R91, R100 ;  /* 0x000000645b5b7220 */ /* 0x000fe20000410000 */
[C---:B------:R-:W-:Y:S01]  /*7d00*/  HMMA.16816.F32 R104, R4.reuse, R34, R76 ;  /* 0x000000220468723c */ /* 0x040fe2000000184c */
[-C--:B-1----:R-:W-:Y:S02]  /*7d10*/  FMUL.FTZ R124, R124, R11.reuse ;  /* 0x0000000b7c7c7220 */ /* 0x082fe40000410000 */
[----:B------:R-:W-:Y:S02]  /*7d20*/  FMUL.FTZ R125, R125, R11 ;  /* 0x0000000b7d7d7220 */ /* 0x000fe40000410000 */
[-C--:B-----5:R-:W-:Y:S02]  /*7d30*/  FMUL.FTZ R126, R126, R10.reuse ;  /* 0x0000000a7e7e7220 */ /* 0x0a0fe40000410000 */
[----:B------:R-:W-:Y:S01]  /*7d40*/  FMUL.FTZ R127, R127, R10 ;  /* 0x0000000a7f7f7220 */ /* 0x000fe20000410000 */
[----:B------:R-:W-:Y:S01]  /*7d50*/  HMMA.16816.F32 R148, R4, R12, R88 ;  /* 0x0000000c0494723c */ /* 0x000fe20000001858 */
[----:B---3--:R-:W-:-:S02]  /*7d60*/  FFMA.FTZ R9, R36, c[0x0][0x23c], -R8 ;  /* 0x00008f0024097a23 */ /* 0x008fc40000010808 */
[-C--:B------:R-:W-:Y:S02]  /*7d70*/  FMUL.FTZ R112, R112, R11.reuse ;  /* 0x0000000b70707220 */ /* 0x080fe40000410000 */
[----:B------:R-:W-:Y:S02]  /*7d80*/  FMUL.FTZ R113, R113, R11 ;  /* 0x0000000b71717220 */ /* 0x000fe40000410000 */
[----:B------:R-:W-:Y:S01]  /*7d90*/  F2FP.PACK_AB R4, R167, R166 ;  /* 0x000000a6a704723e */ /* 0x000fe200000000ff */
[----:B------:R-:W-:Y:S01]  /*7da0*/  FMUL.FTZ R114, R114, R10 ;  /* 0x0000000a72727220 */ /* 0x000fe20000410000 */
[----:B------:R-:W-:Y:S01]  /*7db0*/  F2FP.PACK_AB R5, R48, R44 ;  /* 0x0000002c3005723e */ /* 0x000fe200000000ff */
[----:B------:R-:W-:Y:S01]  /*7dc0*/  FMUL.FTZ R115, R115, R10 ;  /* 0x0000000a73737220 */ /* 0x000fe20000410000 */
[----:B------:R-:W-:Y:S01]  /*7dd0*/  F2FP.PACK_AB R6, R94, R137 ;  /* 0x000000895e06723e */ /* 0x000fe200000000ff */
[-C--:B------:R-:W-:Y:S01]  /*7de0*/  FMUL.FTZ R140, R140, R11.reuse ;  /* 0x0000000b8c8c7220 */ /* 0x080fe20000410000 */
[----:B----4-:R-:W-:Y:S01]  /*7df0*/  F2FP.PACK_AB R7, R139, R138 ;  /* 0x0000008a8b07723e */ /* 0x010fe200000000ff */
[----:B------:R-:W-:-:S02]  /*7e00*/  FMUL.FTZ R141, R141, R11 ;  /* 0x0000000b8d8d7220 */ /* 0x000fc40000410000 */
[-C--:B------:R-:W-:Y:S02]  /*7e10*/  FMUL.FTZ R142, R142, R10.reuse ;  /* 0x0000000a8e8e7220 */ /* 0x080fe40000410000 */
[-C--:B------:R-:W-:Y:S02]  /*7e20*/  FMUL.FTZ R143, R143, R10.reuse ;  /* 0x0000000a8f8f7220 */ /* 0x080fe40000410000 */
[C---:B------:R-:W-:Y:S01]  /*7e30*/  HMMA.16816.F32 R76, R4.reuse, R18, R124 ;  /* 0x00000012044c723c */ /* 0x040fe2000000187c */
[----:B------:R1:W-:Y:S01]  /*7e40*/  MUFU.EX2 R124, R9 ;  /* 0x00000009007c7308 */ /* 0x0003e20000000800 */
[-C--:B------:R-:W-:Y:S02]  /*7e50*/  FMUL.FTZ R156, R156, R11.reuse ;  /* 0x0000000b9c9c7220 */ /* 0x080fe40000410000 */
[----:B------:R-:W-:Y:S02]  /*7e60*/  FMUL.FTZ R157, R157, R11 ;  /* 0x0000000b9d9d7220 */ /* 0x000fe40000410000 */
[-C--:B------:R-:W-:Y:S01]  /*7e70*/  FMUL.FTZ R158, R158, R10.reuse ;  /* 0x0000000a9e9e7220 */ /* 0x080fe20000410000 */
[----:B------:R-:W-:Y:S01]  /*7e80*/  MOV R127, R47 ;  /* 0x0000002f007f7202 */ /* 0x000fe20000000f00 */
[----:B------:R-:W-:Y:S01]  /*7e90*/  HMMA.16816.F32 R88, R4, R16, R112 ;  /* 0x000000100458723c */ /* 0x000fe20000001870 */
[----:B------:R-:W-:Y:S01]  /*7ea0*/  FMUL.FTZ R159, R159, R10 ;  /* 0x0000000a9f9f7220 */ /* 0x000fe20000410000 */
[----:B------:R-:W-:Y:S01]  /*7eb0*/  MOV R126, R46 ;  /* 0x0000002e007e7202 */ /* 0x000fe20000000f00 */
[-C--:B------:R-:W-:Y:S01]  /*7ec0*/  FMUL.FTZ R160, R160, R11.reuse ;  /* 0x0000000ba0a07220 */ /* 0x080fe20000410000 */
[----:B------:R-:W-:Y:S01]  /*7ed0*/  MOV R125, R44 ;  /* 0x0000002c007d7202 */ /* 0x000fe20000000f00 */
[----:B------:R-:W-:-:S02]  /*7ee0*/  FMUL.FTZ R161, R161, R11 ;  /* 0x0000000ba1a17220 */ /* 0x000fc40000410000 */
[----:B------:R-:W-:Y:S01]  /*7ef0*/  MOV R115, R166 ;  /* 0x000000a600737202 */ /* 0x000fe20000000f00 */
[C---:B------:R-:W-:Y:S01]  /*7f00*/  HMMA.16816.F32 R56, R4.reuse, R26, R156 ;  /* 0x0000001a0438723c */ /* 0x040fe2000000189c */
[--C-:B-1----:R-:W-:Y:S01]  /*7f10*/  FFMA.FTZ R9, R64, c[0x0][0x23c], -R2.reuse ;  /* 0x00008f0040097a23 */ /* 0x102fe20000010802 */
[----:B------:R-:W-:Y:S01]  /*7f20*/  MOV R166, R30 ;  /* 0x0000001e00a67202 */ /* 0x000fe20000000f00 */
[-C--:B------:R-:W-:Y:S01]  /*7f30*/  FMUL.FTZ R162, R162, R10.reuse ;  /* 0x0000000aa2a27220 */ /* 0x080fe20000410000 */
[----:B------:R-:W-:Y:S01]  /*7f40*/  MOV R114, R167 ;  /* 0x000000a700727202 */ /* 0x000fe20000000f00 */
[----:B------:R1:W-:Y:S01]  /*7f50*/  MUFU.EX2 R93, R9 ;  /* 0x00000009005d7308 */ /* 0x0003e20000000800 */
[----:B------:R-:W-:Y:S01]  /*7f60*/  FMUL.FTZ R163, R163, R10 ;  /* 0x0000000aa3a37220 */ /* 0x000fe20000410000 */
[----:B------:R-:W-:Y:S01]  /*7f70*/  MOV R113, R136 ;  /* 0x0000008800717202 */ /* 0x000fe20000000f00 */
[C---:B------:R-:W-:Y:S01]  /*7f80*/  HMMA.16816.F32 R64, R4.reuse, R22, R140 ;  /* 0x000000160440723c */ /* 0x040fe2000000188c */
[----:B------:R-:W-:Y:S01]  /*7f90*/  FMUL.FTZ R172, R172, R11 ;  /* 0x0000000bacac7220 */ /* 0x000fe20000410000 */
[----:B------:R-:W-:Y:S01]  /*7fa0*/  MOV R112, R49 ;  /* 0x0000003100707202 */ /* 0x000fe20000000f00 */
[----:B------:R-:W-:Y:S01]  /*7fb0*/  FMUL.FTZ R173, R173, R11 ;  /* 0x0000000badad7220 */ /* 0x000fe20000410000 */
[----:B------:R-:W-:Y:S01]  /*7fc0*/  MOV R167, R51 ;  /* 0x0000003300a77202 */ /* 0x000fe20000000f00 */
[----:B------:R-:W-:Y:S01]  /*7fd0*/  FMUL.FTZ R174, R174, R10 ;  /* 0x0000000aaeae7220 */ /* 0x000fe20000410000 */
[----:B------:R-:W-:Y:S01]  /*7fe0*/  MOV R17, R50 ;  /* 0x0000003200117202 */ /* 0x000fe20000000f00 */
[-C--:B------:R-:W-:Y:S01]  /*7ff0*/  FMUL.FTZ R175, R175, R10.reuse ;  /* 0x0000000aafaf7220 */ /* 0x080fe20000410000 */
[C---:B------:R-:W-:Y:S01]  /*8000*/  HMMA.16816.F32 R52, R4.reuse, R40, R160 ;  /* 0x000000280434723c */ /* 0x040fe200000018a0 */
[----:B------:R-:W-:Y:S01]  /*8010*/  FMUL.FTZ R144, R144, R11 ;  /* 0x0000000b90907220 */ /* 0x000fe20000410000 */
[----:B------:R-:W-:Y:S01]  /*8020*/  MOV R136, R45 ;  /* 0x0000002d00887202 */ /* 0x000fe20000000f00 */
[----:B------:R-:W-:Y:S01]  /*8030*/  FMUL.FTZ R145, R145, R11 ;  /* 0x0000000b91917220 */ /* 0x000fe20000410000 */
[----:B------:R-:W-:Y:S01]  /*8040*/  MOV R141, R125 ;  /* 0x0000007d008d7202 */ /* 0x000fe20000000f00 */
[--C-:B-1----:R-:W-:Y:S01]  /*8050*/  FFMA.FTZ R9, R110, c[0x0][0x23c], -R2.reuse ;  /* 0x00008f006e097a23 */ /* 0x102fe20000010802 */
[----:B------:R-:W-:Y:S01]  /*8060*/  MOV R158, R127 ;  /* 0x0000007f009e7202 */ /* 0x000fe20000000f00 */
[-C--:B------:R-:W-:Y:S01]  /*8070*/  FMUL.FTZ R146, R146, R10.reuse ;  /* 0x0000000a92927220 */ /* 0x080fe20000410000 */
[C---:B------:R-:W-:Y:S01]  /*8080*/  HMMA.16816.F32 R40, R4.reuse, R42, R172 ;  /* 0x0000002a0428723c */ /* 0x040fe200000018ac */
[----:B------:R-:W1:Y:S01]  /*8090*/  MUFU.EX2 R28, R9 ;  /* 0x00000009001c7308 */ /* 0x000e620000000800 */
        /* <DEDUP_REMOVED lines=9> */
[----:B------:R-:W-:Y:S01]  /*8130*/  LDSM.16.MT88.4 R24, [R218+0x9400] ;  /* 0x00940000da18783b */ /* 0x000fe20000004200 */
[-C--:B------:R-:W-:Y:S01]  /*8140*/  FMUL.FTZ R68, R68, R11.reuse ;  /* 0x0000000b44447220 */ /* 0x080fe20000410000 */
[----:B------:R-:W-:Y:S01]  /*8150*/  MOV R175, R138 ;  /* 0x0000008a00af7202 */ /* 0x000fe20000000f00 */
[----:B------:R-:W-:Y:S01]  /*8160*/  FMUL.FTZ R69, R69, R11 ;  /* 0x0000000b45457220 */ /* 0x000fe20000410000 */
[----:B------:R-:W-:Y:S01]  /*8170*/  MOV R140, R113 ;  /* 0x00000071008c7202 */ /* 0x000fe20000000f00 */
[----:B------:R-:W-:Y:S01]  /*8180*/  FMUL.FTZ R70, R70, R10 ;  /* 0x0000000a46467220 */ /* 0x000fe20000410000 */
[----:B-1----:R-:W-:Y:S01]  /*8190*/  MOV R159, R28 ;  /* 0x0000001c009f7202 */ /* 0x002fe20000000f00 */
[--C-:B------:R-:W-:Y:S01]  /*81a0*/  FFMA.FTZ R9, R108, c[0x0][0x23c], -R2.reuse ;  /* 0x00008f006c097a23 */ /* 0x100fe20000010802 */
[----:B------:R-:W1:Y:S01]  /*81b0*/  LDSM.16.MT88.4 R28, [R216+0x9400] ;  /* 0x00940000d81c783b */ /* 0x000e620000004200 */
[----:B------:R-:W-:Y:S01]  /*81c0*/  FMUL.FTZ R71, R71, R10 ;  /* 0x0000000a47477220 */ /* 0x000fe20000410000 */
[----:B------:R-:W-:Y:S01]  /*81d0*/  MOV R145, R250 ;  /* 0x000000fa00917202 */ /* 0x000fe20000000f00 */
[----:B------:R-:W3:Y:S01]  /*81e0*/  MUFU.EX2 R16, R9 ;  /* 0x0000000900107308 */ /* 0x000ee20000000800 */
[-C--:B------:R-:W-:Y:S01]  /*81f0*/  FMUL.FTZ R80, R80, R11.reuse ;  /* 0x0000000b50507220 */ /* 0x080fe20000410000 */
[C---:B------:R-:W-:Y:S01]  /*8200*/  HMMA.16816.F32 R36, R4.reuse, R20, R128 ;  /* 0x000000140424723c */ /* 0x040fe20000001880 */
[-C--:B------:R-:W-:Y:S01]  /*8210*/  FMUL.FTZ R81, R81, R11.reuse ;  /* 0x0000000b51517220 */ /* 0x080fe20000410000 */
[----:B------:R-:W4:Y:S01]  /*8220*/  LDSM.16.MT88.4 R20, [R216+0xa400] ;  /* 0x00a40000d814783b */ /* 0x000f220000004200 */
[----:B------:R-:W-:Y:S01]  /*8230*/  FMUL.FTZ R82, R82, R10 ;  /* 0x0000000a52527220 */ /* 0x000fe20000410000 */
[----:B------:R-:W-:Y:S01]  /*8240*/  MOV R147, R136 ;  /* 0x0000008800937202 */ /* 0x000fe20000000f00 */
        /* <DEDUP_REMOVED lines=9> */
[----:B---3--:R-:W-:Y:S01]  /*82e0*/  MOV R163, R16 ;  /* 0x0000001000a37202 */ /* 0x008fe20000000f00 */
[----:B------:R-:W-:Y:S01]  /*82f0*/  FFMA.FTZ R9, R109, c[0x0][0x23c], -R2 ;  /* 0x00008f006d097a23 */ /* 0x000fe20000010802 */
[----:B------:R-:W-:Y:S01]  /*8300*/  MOV R16, R48 ;  /* 0x0000003000107202 */ /* 0x000fe20000000f00 */
[-C--:B------:R-:W-:Y:S01]  /*8310*/  FMUL.FTZ R96, R96, R11.reuse ;  /* 0x0000000b60607220 */ /* 0x080fe20000410000 */
[----:B------:R-:W-:Y:S01]  /*8320*/  MOV R172, R94 ;  /* 0x0000005e00ac7202 */ /* 0x000fe20000000f00 */
[----:B------:R3:W5:Y:S01]  /*8330*/  MUFU.EX2 R142, R9 ;  /* 0x00000009008e7308 */ /* 0x0007620000000800 */
[----:B------:R-:W-:Y:S01]  /*8340*/  FMUL.FTZ R97, R97, R11 ;  /* 0x0000000b61617220 */ /* 0x000fe20000410000 */
[C---:B------:R-:W-:Y:S01]  /*8350*/  HMMA.16816.F32 R48, R4.reuse, R32, R68 ;  /* 0x000000200430723c */ /* 0x040fe20000001844 */
[----:B------:R-:W-:Y:S01]  /*8360*/  FMUL.FTZ R98, R98, R10 ;  /* 0x0000000a62627220 */ /* 0x000fe20000410000 */
[----:B------:R-:W-:Y:S01]  /*8370*/  MOV R157, R16 ;  /* 0x00000010009d7202 */ /* 0x000fe20000000f00 */
[----:B------:R-:W-:Y:S01]  /*8380*/  FMUL.FTZ R99, R99, R10 ;  /* 0x0000000a63637220 */ /* 0x000fe20000410000 */
[----:B------:R-:W1:Y:S04]  /*8390*/  LDSM.16.MT88.4 R16, [R218+0xa400] ;  /* 0x00a40000da10783b */ /* 0x000e680000004200 */
[----:B--2---:R-:W-:Y:S01]  /*83a0*/  HMMA.16816.F32 R44, R4, R12, R84 ;  /* 0x0000000c042c723c */ /* 0x004fe20000001854 */
[----:B------:R-:W-:Y:S01]  /*83b0*/  LDSM.16.MT88.4 R32, [R218+0xb400] ;  /* 0x00b40000da20783b */ /* 0x000fe20000004200 */
[----:B---3--:R-:W-:-:S06]  /*83c0*/  FFMA.FTZ R9, R111, c[0x0][0x23c], -R0 ;  /* 0x00008f006f097a23 */ /* 0x008fcc0000010800 */
[----:B------:R-:W-:Y:S01]  /*83d0*/  HMMA.16816.F32 R96, R4, R14, R96 ;  /* 0x0000000e0460723c */ /* 0x000fe20000001860 */
[----:B------:R-:W2:Y:S01]  /*83e0*/  LDSM.16.MT88.4 R12, [R216+0xb400] ;  /* 0x00b40000d80c783b */ /* 0x000ea20000004200 */
[----:B------:R3:W-:Y:S05]  /*83f0*/  MUFU.EX2 R92, R9 ;  /* 0x00000009005c7308 */ /* 0x0007ea0000000800 */
[----:B------:R-:W-:Y:S02]  /*8400*/  F2FP.PACK_AB R4, R159, R93 ;  /* 0x0000005d9f04723e */ /* 0x000fe400000000ff */
[----:B-----5:R-:W-:Y:S01]  /*8410*/  F2FP.PACK_AB R6, R142, R163 ;  /* 0x000000a38e06723e */ /* 0x020fe200000000ff */
[----:B---3--:R-:W-:Y:S01]  /*8420*/  FFMA.FTZ R9, R181, c[0x0][0x23c], -R0 ;  /* 0x00008f00b5097a23 */ /* 0x008fe20000010800 */
[----:B------:R-:W-:-:S03]  /*8430*/  MOV R181, R139 ;  /* 0x0000008b00b57202 */ /* 0x000fc60000000f00 */
[----:B------:R3:W5:Y:S02]  /*8440*/  MUFU.EX2 R156, R9 ;  /* 0x00000009009c7308 */ /* 0x0007640000000800 */
[----:B---3--:R-:W-:Y:S01]  /*8450*/  FFMA.FTZ R9, R180, c[0x0][0x23c], -R0 ;  /* 0x00008f00b4097a23 */ /* 0x008fe20000010800 */
[----:B------:R-:W-:Y:S02]  /*8460*/  MOV R180, R164 ;  /* 0x000000a400b47202 */ /* 0x000fe40000000f00 */
[----:B------:R-:W-:-:S03]  /*8470*/  MOV R164, R251 ;  /* 0x000000fb00a47202 */ /* 0x000fc60000000f00 */
[----:B------:R3:W-:Y:S01]  /*8480*/  MUFU.EX2 R160, R9 ;  /* 0x0000000900a07308 */ /* 0x0007e20000000800 */
[----:B-----5:R-:W-:Y:S01]  /*8490*/  F2FP.PACK_AB R5, R156, R92 ;  /* 0x0000005c9c05723e */ /* 0x020fe200000000ff */
[----:B---3--:R-:W-:Y:S01]  /*84a0*/  FFMA.FTZ R9, R182, c[0x0][0x23c], -R0 ;  /* 0x00008f00b6097a23 */ /* 0x008fe20000010800 */
[----:B------:R-:W-:-:S05]  /*84b0*/  MOV R182, R95 ;  /* 0x0000005f00b67202 */ /* 0x000fca0000000f00 */
[----:B------:R3:W5:Y:S02]  /*84c0*/  MUFU.EX2 R174, R9 ;  /* 0x0000000900ae7308 */ /* 0x0007640000000800 */
[----:B---3--:R-:W-:Y:S01]  /*84d0*/  FFMA.FTZ R9, R183, c[0x0][0x23c], -R8 ;  /* 0x00008f00b7097a23 */ /* 0x008fe20000010808 */
[----:B-----5:R-:W-:Y:S02]  /*84e0*/  F2FP.PACK_AB R7, R174, R160 ;  /* 0x000000a0ae07723e */ /* 0x020fe400000000ff */
[----:B------:R-:W-:-:S03]  /*84f0*/  MOV R183, R124 ;  /* 0x0000007c00b77202 */ /* 0x000fc60000000f00 */
[----:B------:R3:W5:Y:S02]  /*8500*/  MUFU.EX2 R250, R9 ;  /* 0x0000000900fa7308 */ /* 0x0007640000000800 */
[C---:B-1----:R-:W-:Y:S08]  /*8510*/  HMMA.16816.F32 R84, R4.reuse, R28, R192 ;  /* 0x0000001c0454723c */ /* 0x042ff000000018c0 */
[----:B------:R-:W-:Y:S01]  /*8520*/  HMMA.16816.F32 R136, R4, R30, R188 ;  /* 0x0000001e0488723c */ /* 0x000fe200000018bc */
[----:B---3--:R-:W-:-:S06]  /*8530*/  FFMA.FTZ R9, R196, c[0x0][0x23c], -R8 ;  /* 0x00008f00c4097a23 */ /* 0x008fcc0000010808 */
[----:B------:R-:W-:Y:S01]  /*8540*/  MOV R188, R92 ;  /* 0x0000005c00bc7202 */ /* 0x000fe20000000f00 */
[----:B------:R1:W-:Y:S01]  /*8550*/  MUFU.EX2 R251, R9 ;  /* 0x0000000900fb7308 */ /* 0x0003e20000000800 */
[C---:B------:R-:W-:Y:S08]  /*8560*/  HMMA.16816.F32 R128, R4.reuse, R26, R184 ;  /* 0x0000001a0480723c */ /* 0x040ff000000018b8 */
[----:B------:R-:W-:Y:S01]  /*8570*/  HMMA.16816.F32 R132, R4, R24, R132 ;  /* 0x000000180484723c */ /* 0x000fe20000001884 */
[----:B-1----:R-:W-:Y:S01]  /*8580*/  FFMA.FTZ R9, R197, c[0x0][0x23c], -R8 ;  /* 0x00008f00c5097a23 */ /* 0x002fe20000010808 */
[----:B------:R-:W-:-:S06]  /*8590*/  MOV R197, R93 ;  /* 0x0000005d00c57202 */ /* 0x000fcc0000000f00 */
[C---:B----4-:R-:W-:Y:S01]  /*85a0*/  HMMA.16816.F32 R124, R4.reuse, R20, R176 ;  /* 0x00000014047c723c */ /* 0x050fe200000018b0 */
[----:B------:R1:W-:Y:S07]  /*85b0*/  MUFU.EX2 R196, R9 ;  /* 0x0000000900c47308 */ /* 0x0003ee0000000800 */
[C---:B------:R-:W-:Y:S08]  /*85c0*/  HMMA.16816.F32 R120, R4.reuse, R22, R120 ;  /* 0x000000160478723c */ /* 0x040ff00000001878 */
[----:B------:R-:W-:Y:S01]  /*85d0*/  HMMA.16816.F32 R116, R4, R16, R116 ;  /* 0x000000100474723c */ /* 0x000fe20000001874 */
[----:B-1----:R-:W-:-:S04]  /*85e0*/  FFMA.FTZ R9, R232, c[0x0][0x23c], -R3 ;  /* 0x00008f00e8097a23 */ /* 0x002fc80000010803 */
[----:B------:R1:W-:Y:S03]  /*85f0*/  MUFU.EX2 R195, R9 ;  /* 0x0000000900c37308 */ /* 0x0003e60000000800 */
[C---:B------:R-:W-:Y:S08]  /*8600*/  HMMA.16816.F32 R112, R4.reuse, R18, R168 ;  /* 0x000000120470723c */ /* 0x040ff000000018a8 */
[----:B--2---:R-:W-:Y:S01]  /*8610*/  HMMA.16816.F32 R108, R4, R12, R152 ;  /* 0x0000000c046c723c */ /* 0x004fe20000001898 */
[----:B-1----:R-:W-:Y:S01]  /*8620*/  FFMA.FTZ R9, R212, c[0x0][0x23c], -R3 ;  /* 0x00008f00d4097a23 */ /* 0x002fe20000010803 */
[----:B------:R-:W-:-:S06]  /*8630*/  MOV R212, R174 ;  /* 0x000000ae00d47202 */ /* 0x000fcc0000000f00 */
[C---:B------:R-:W-:Y:S01]  /*8640*/  HMMA.16816.F32 R104, R4.reuse, R14, R104 ;  /* 0x0000000e0468723c */ /* 0x040fe20000001868 */
[----:B------:R1:W2:Y:S07]  /*8650*/  MUFU.EX2 R194, R9 ;  /* 0x0000000900c27308 */ /* 0x0002ae0000000800 */
[C---:B------:R-:W-:Y:S08]  /*8660*/  HMMA.16816.F32 R92, R4.reuse, R32, R148 ;  /* 0x00000020045c723c */ /* 0x040ff00000001894 */
[----:B------:R-:W-:Y:S01]  /*8670*/  HMMA.16816.F32 R72, R4, R34, R72 ;  /* 0x000000220448723c */ /* 0x000fe20000001848 */
[----:B-1----:R-:W-:Y:S01]  /*8680*/  FFMA.FTZ R9, R199, c[0x0][0x23c], -R3 ;  /* 0x00008f00c7097a23 */ /* 0x002fe20000010803 */
[----:B------:R-:W-:-:S02]  /*8690*/  MOV R199, R142 ;  /* 0x0000008e00c77202 */ /* 0x000fc40000000f00 */
[----:B------:R-:W-:Y:S01]  /*86a0*/  MOV R142, R103 ;  /* 0x00000067008e7202 */ /* 0x000fe20000000f00 */
[----:B------:R1:W-:Y:S02]  /*86b0*/  MUFU.EX2 R193, R9 ;  /* 0x0000000900c17308 */ /* 0x0003e40000000800 */
[----:B-----5:R-:W-:Y:S02]  /*86c0*/  F2FP.PACK_AB R4, R250, R183 ;  /* 0x000000b7fa04723e */ /* 0x020fe400000000ff */
[----:B--2---:R-:W-:Y:S02]  /*86d0*/  F2FP.PACK_AB R5, R194, R195 ;  /* 0x000000c3c205723e */ /* 0x004fe400000000ff */
[----:B------:R-:W-:Y:S01]  /*86e0*/  F2FP.PACK_AB R6, R196, R251 ;  /* 0x000000fbc406723e */ /* 0x000fe200000000ff */
[----:B-1----:R-:W-:Y:S01]  /*86f0*/  FFMA.FTZ R9, R198, c[0x0][0x23c], -R3 ;  /* 0x00008f00c6097a23 */ /* 0x002fe20000010803 */
[----:B------:R-:W-:-:S03]  /*8700*/  MOV R198, R160 ;  /* 0x000000a000c67202 */ /* 0x000fc60000000f00 */
[----:B------:R1:W2:Y:S02]  /*8710*/  MUFU.EX2 R192, R9 ;  /* 0x0000000900c07308 */ /* 0x0002a40000000800 */
[----:B-1----:R-:W-:Y:S01]  /*8720*/  FFMA.FTZ R9, R204, c[0x0][0x23c], -R2 ;  /* 0x00008f00cc097a23 */ /* 0x002fe20000010802 */
[----:B--2---:R-:W-:Y:S02]  /*8730*/  F2FP.PACK_AB R7, R192, R193 ;  /* 0x000000c1c007723e */ /* 0x004fe400000000ff */
[----:B------:R-:W-:-:S03]  /*8740*/  MOV R204, R163 ;  /* 0x000000a300cc7202 */ /* 0x000fc60000000f00 */
[----:B------:R1:W-:Y:S02]  /*8750*/  MUFU.EX2 R191, R9 ;  /* 0x0000000900bf7308 */ /* 0x0003e40000000800 */
[C---:B------:R-:W-:Y:S01]  /*8760*/  HMMA.16816.F32 R68, R4.reuse, R24, R36 ;  /* 0x000000180444723c */ /* 0x040fe20000001824 */
[----:B------:R-:W2:Y:S07]  /*8770*/  LDSM.16.MT88.4 R36, [R216+0x9800] ;  /* 0x00980000d824783b */ /* 0x000eae0000004200 */
[----:B------:R-:W-:Y:S01]  /*8780*/  HMMA.16816.F32 R88, R4, R28, R88 ;  /* 0x0000001c0458723c */ /* 0x000fe20000001858 */
[----:B-1----:R-:W-:Y:S01]  /*8790*/  FFMA.FTZ R9, R205, c[0x0][0x23c], -R2 ;  /* 0x00008f00cd097a23 */ /* 0x002fe20000010802 */
[----:B------:R-:W-:-:S03]  /*87a0*/  MOV R205, R156 ;  /* 0x0000009c00cd7202 */ /* 0x000fc60000000f00 */
[----:B------:R1:W3:Y:S03]  /*87b0*/  MUFU.EX2 R190, R9 ;  /* 0x0000000900be7308 */ /* 0x0002e60000000800 */
[C---:B------:R-:W-:Y:S01]  /*87c0*/  HMMA.16816.F32 R76, R4.reuse, R30, R76 ;  /* 0x0000001e044c723c */ /* 0x040fe2000000184c */
[----:B------:R-:W4:Y:S07]  /*87d0*/  LDSM.16.MT88.4 R28, [R218+0x9800] ;  /* 0x00980000da1c783b */ /* 0x000f2e0000004200 */
[----:B------:R-:W-:Y:S01]  /*87e0*/  HMMA.16816.F32 R48, R4, R12, R48 ;  /* 0x0000000c0430723c */ /* 0x000fe20000001830 */
[----:B-1----:R-:W-:-:S07]  /*87f0*/  FFMA.FTZ R9, R200, c[0x0][0x23c], -R2 ;  /* 0x00008f00c8097a23 */ /* 0x002fce0000010802 */
[C---:B------:R-:W-:Y:S01]  /*8800*/  HMMA.16816.F32 R80, R4.reuse, R14, R80 ;  /* 0x0000000e0450723c */ /* 0x040fe20000001850 */
[----:B------:R-:W-:Y:S01]  /*8810*/  LDSM.16.MT88.4 R12, [R216+0xb800] ;  /* 0x00b80000d80c783b */ /* 0x000fe20000004200 */
[----:B------:R-:W-:Y:S01]  /*8820*/  MOV R200, R159 ;  /* 0x0000009f00c87202 */ /* 0x000fe20000000f00 */
[----:B------:R1:W-:Y:S05]  /*8830*/  MUFU.EX2 R189, R9 ;  /* 0x0000000900bd7308 */ /* 0x0003ea0000000800 */
[C---:B------:R-:W-:Y:S01]  /*8840*/  HMMA.16816.F32 R64, R4.reuse, R26, R64 ;  /* 0x0000001a0440723c */ /* 0x040fe20000001840 */
[----:B------:R-:W5:Y:S07]  /*8850*/  LDSM.16.MT88.4 R24, [R216+0xa800] ;  /* 0x00a80000d818783b */ /* 0x000f6e0000004200 */
[----:B------:R-:W-:Y:S01]  /*8860*/  HMMA.16816.F32 R60, R4, R20, R60 ;  /* 0x00000014043c723c */ /* 0x000fe2000000183c */
[----:B-1----:R-:W-:Y:S01]  /*8870*/  FFMA.FTZ R9, R201, c[0x0][0x23c], -R2 ;  /* 0x00008f00c9097a23 */ /* 0x002fe20000010802 */
[----:B------:R-:W-:-:S03]  /*8880*/  MOV R201, R188 ;  /* 0x000000bc00c97202 */ /* 0x000fc60000000f00 */
[----:B------:R1:W1:Y:S03]  /*8890*/  MUFU.EX2 R188, R9 ;  /* 0x0000000900bc7308 */ /* 0x0002660000000800 */
[C---:B------:R-:W-:Y:S01]  /*88a0*/  HMMA.16816.F32 R56, R4.reuse, R22, R56 ;  /* 0x000000160438723c */ /* 0x040fe20000001838 */
[----:B------:R-:W-:Y:S07]  /*88b0*/  LDSM.16.MT88.4 R20, [R218+0xb800] ;  /* 0x00b80000da14783b */ /* 0x000fee0000004200 */
[----:B------:R-:W-:Y:S01]  /*88c0*/  HMMA.16816.F32 R52, R4, R16, R52 ;  /* 0x000000100434723c */ /* 0x000fe20000001834 */
[----:B-1----:R-:W-:-:S07]  /*88d0*/  FFMA.FTZ R9, R206, c[0x0][0x23c], -R0 ;  /* 0x00008f00ce097a23 */ /* 0x002fce0000010800 */
[C---:B------:R-:W-:Y:S01]  /*88e0*/  HMMA.16816.F32 R40, R4.reuse, R18, R40 ;  /* 0x000000120428723c */ /* 0x040fe20000001828 */
[----:B------:R-:W1:Y:S01]  /*88f0*/  LDSM.16.MT88.4 R16, [R218+0xa800] ;  /* 0x00a80000da10783b */ /* 0x000e620000004200 */
[----:B------:R-:W-:Y:S01]  /*8900*/  MOV R206, R197 ;  /* 0x000000c500ce7202 */ /* 0x000fe20000000f00 */
[----:B------:R2:W-:Y:S01]  /*8910*/  MUFU.EX2 R187, R9 ;  /* 0x0000000900bb7308 */ /* 0x0005e20000000800 */
[----:B------:R-:W-:Y:S02]  /*8920*/  MOV R197, R175 ;  /* 0x000000af00c57202 */ /* 0x000fe40000000f00 */
[----:B------:R-:W-:Y:S02]  /*8930*/  MOV R175, R157 ;  /* 0x0000009d00af7202 */ /* 0x000fe40000000f00 */
[----:B------:R-:W-:Y:S01]  /*8940*/  HMMA.16816.F32 R44, R4, R32, R44 ;  /* 0x00000020042c723c */ /* 0x000fe2000000182c */
[----:B------:R-:W-:-:S07]  /*8950*/  MOV R157, R145 ;  /* 0x00000091009d7202 */ /* 0x000fce0000000f00 */
[----:B------:R-:W-:Y:S01]  /*8960*/  HMMA.16816.F32 R32, R4, R34, R96 ;  /* 0x000000220420723c */ /* 0x000fe20000001860 */
[----:B--2---:R-:W-:Y:S01]  /*8970*/  FFMA.FTZ R9, R207, c[0x0][0x23c], -R0 ;  /* 0x00008f00cf097a23 */ /* 0x004fe20000010800 */
[----:B------:R-:W-:-:S03]  /*8980*/  MOV R207, R183 ;  /* 0x000000b700cf7202 */ /* 0x000fc60000000f00 */
[----:B------:R2:W1:Y:S02]  /*8990*/  MUFU.EX2 R186, R9 ;  /* 0x0000000900ba7308 */ /* 0x0004640000000800 */
[----:B---3--:R-:W-:Y:S02]  /*89a0*/  F2FP.PACK_AB R4, R190, R191 ;  /* 0x000000bfbe04723e */ /* 0x008fe400000000ff */
[----:B------:R-:W-:Y:S01]  /*89b0*/  F2FP.PACK_AB R6, R188, R189 ;  /* 0x000000bdbc06723e */ /* 0x000fe200000000ff */
[--C-:B--2---:R-:W-:Y:S01]  /*89c0*/  FFMA.FTZ R9, R203, c[0x0][0x23c], -R0.reuse ;  /* 0x00008f00cb097a23 */ /* 0x104fe20000010800 */
[----:B------:R-:W-:Y:S02]  /*89d0*/  MOV R203, R182 ;  /* 0x000000b600cb7202 */ /* 0x000fe40000000f00 */
[----:B-1----:R-:W-:Y:S01]  /*89e0*/  F2FP.PACK_AB R5, R186, R187 ;  /* 0x000000bbba05723e */ /* 0x002fe200000000ff */
[----:B------:R1:W-:Y:S02]  /*89f0*/  MUFU.EX2 R185, R9 ;  /* 0x0000000900b97308 */ /* 0x0003e40000000800 */
[----:B-1----:R-:W-:Y:S01]  /*8a00*/  FFMA.FTZ R9, R202, c[0x0][0x23c], -R0 ;  /* 0x00008f00ca097a23 */ /* 0x002fe20000010800 */
[----:B------:R-:W-:-:S05]  /*8a10*/  MOV R202, R180 ;  /* 0x000000b400ca7202 */ /* 0x000fca0000000f00 */
[----:B------:R1:W2:Y:S02]  /*8a20*/  MUFU.EX2 R184, R9 ;  /* 0x0000000900b87308 */ /* 0x0002a40000000800 */
[----:B-1----:R-:W-:Y:S01]  /*8a30*/  FFMA.FTZ R9, R211, c[0x0][0x23c], -R8 ;  /* 0x00008f00d3097a23 */ /* 0x002fe20000010808 */
[----:B------:R-:W-:Y:S02]  /*8a40*/  MOV R211, R181 ;  /* 0x000000b500d37202 */ /* 0x000fe40000000f00 */
[----:B--2---:R-:W-:-:S03]  /*8a50*/  F2FP.PACK_AB R7, R184, R185 ;  /* 0x000000b9b807723e */ /* 0x004fc600000000ff */
[----:B------:R1:W-:Y:S04]  /*8a60*/  MUFU.EX2 R183, R9 ;  /* 0x0000000900b77308 */ /* 0x0003e80000000800 */
[C---:B------:R-:W-:Y:S08]  /*8a70*/  HMMA.16816.F32 R96, R4.reuse, R36, R84 ;  /* 0x000000240460723c */ /* 0x040ff00000001854 */
[----:B----4-:R-:W-:Y:S01]  /*8a80*/  HMMA.16816.F32 R132, R4, R28, R132 ;  /* 0x0000001c0484723c */ /* 0x010fe20000001884 */
[----:B-1----:R-:W-:Y:S01]  /*8a90*/  FFMA.FTZ R9, R209, c[0x0][0x23c], -R8 ;  /* 0x00008f00d1097a23 */ /* 0x002fe20000010808 */
[----:B------:R-:W-:-:S02]  /*8aa0*/  MOV R209, R172 ;  /* 0x000000ac00d17202 */ /* 0x000fc40000000f00 */
[----:B------:R-:W-:Y:S01]  /*8ab0*/  MOV R172, R173 ;  /* 0x000000ad00ac7202 */ /* 0x000fe20000000f00 */
[----:B------:R1:W2:Y:S01]  /*8ac0*/  MUFU.EX2 R181, R9 ;  /* 0x0000000900b57308 */ /* 0x0002a20000000800 */
[----:B------:R-:W-:Y:S02]  /*8ad0*/  MOV R173, R162 ;  /* 0x000000a200ad7202 */ /* 0x000fe40000000f00 */
[C---:B-----5:R-:W-:Y:S01]  /*8ae0*/  HMMA.16816.F32 R148, R4.reuse, R24, R124 ;  /* 0x000000180494723c */ /* 0x060fe2000000187c */
[----:B------:R-:W-:Y:S01]  /*8af0*/  MOV R162, R144 ;  /* 0x0000009000a27202 */ /* 0x000fe20000000f00 */
[----:B------:R-:W3:Y:S06]  /*8b00*/  LDSM.16.MT88.4 R124, [R216+0x9c00] ;  /* 0x009c0000d87c783b */ /* 0x000eec0000004200 */
[----:B------:R-:W-:Y:S01]  /*8b10*/  HMMA.16816.F32 R152, R4, R26, R120 ;  /* 0x0000001a0498723c */ /* 0x000fe20000001878 */
[----:B-1----:R-:W-:Y:S01]  /*8b20*/  FFMA.FTZ R9, R208, c[0x0][0x23c], -R8 ;  /* 0x00008f00d0097a23 */ /* 0x002fe20000010808 */
[----:B------:R-:W-:-:S06]  /*8b30*/  MOV R208, R161 ;  /* 0x000000a100d07202 */ /* 0x000fcc0000000f00 */
[----:B------:R-:W-:Y:S01]  /*8b40*/  HMMA.16816.F32 R168, R4, R18, R112 ;  /* 0x0000001204a8723c */ /* 0x000fe20000001870 */
[----:B------:R-:W-:Y:S01]  /*8b50*/  MOV R161, R158 ;  /* 0x0000009e00a17202 */ /* 0x000fe20000000f00 */
[----:B------:R1:W-:Y:S01]  /*8b60*/  MUFU.EX2 R182, R9 ;  /* 0x0000000900b67308 */ /* 0x0003e20000000800 */
[----:B------:R-:W-:-:S05]  /*8b70*/  MOV R158, R146 ;  /* 0x00000092009e7202 */ /* 0x000fca0000000f00 */
[----:B------:R-:W-:Y:S01]  /*8b80*/  HMMA.16816.F32 R84, R4, R22, R72 ;  /* 0x000000160454723c */ /* 0x000fe20000001848 */
[----:B-1----:R-:W-:Y:S01]  /*8b90*/  FFMA.FTZ R9, R210, c[0x0][0x23c], -R8 ;  /* 0x00008f00d2097a23 */ /* 0x002fe20000010808 */
[----:B------:R-:W-:-:S06]  /*8ba0*/  MOV R210, R147 ;  /* 0x0000009300d27202 */ /* 0x000fcc0000000f00 */
[C---:B------:R-:W-:Y:S01]  /*8bb0*/  HMMA.16816.F32 R144, R4.reuse, R38, R136 ;  /* 0x000000260490723c */ /* 0x040fe20000001888 */
[----:B------:R1:W-:Y:S07]  /*8bc0*/  MUFU.EX2 R180, R9 ;  /* 0x0000000900b47308 */ /* 0x0003ee0000000800 */
[C---:B------:R-:W-:Y:S08]  /*8bd0*/  HMMA.16816.F32 R136, R4.reuse, R30, R128 ;  /* 0x0000001e0488723c */ /* 0x040ff00000001880 */
[----:B------:R-:W-:Y:S01]  /*8be0*/  HMMA.16816.F32 R128, R4, R12, R108 ;  /* 0x0000000c0480723c */ /* 0x000fe2000000186c */
[----:B-1----:R-:W-:Y:S01]  /*8bf0*/  FFMA.FTZ R9, R233, c[0x0][0x23c], -R3 ;  /* 0x00008f00e9097a23 */ /* 0x002fe20000010803 */
[----:B------:R-:W-:-:S02]  /*8c00*/  MOV R233, R197 ;  /* 0x000000c500e97202 */ /* 0x000fc40000000f00 */
[----:B------:R-:W-:Y:S01]  /*8c10*/  MOV R197, R175 ;  /* 0x000000af00c57202 */ /* 0x000fe20000000f00 */
[----:B------:R1:W-:Y:S01]  /*8c20*/  MUFU.EX2 R179, R9 ;  /* 0x0000000900b37308 */ /* 0x0003e20000000800 */
[----:B------:R-:W-:Y:S02]  /*8c30*/  MOV R175, R158 ;  /* 0x0000009e00af7202 */ /* 0x000fe40000000f00 */
[----:B------:R-:W-:Y:S01]  /*8c40*/  MOV R158, R164 ;  /* 0x000000a4009e7202 */ /* 0x000fe20000000f00 */
[C---:B------:R-:W-:Y:S08]  /*8c50*/  HMMA.16816.F32 R108, R4.reuse, R14, R104 ;  /* 0x0000000e046c723c */ /* 0x040ff00000001868 */
[----:B------:R-:W-:Y:S01]  /*8c60*/  HMMA.16816.F32 R104, R4, R20, R92 ;  /* 0x000000140468723c */ /* 0x000fe2000000185c */
[----:B-1----:R-:W-:Y:S01]  /*8c70*/  FFMA.FTZ R9, R215, c[0x0][0x23c], -R3 ;  /* 0x00008f00d7097a23 */ /* 0x002fe20000010803 */
[----:B------:R-:W-:-:S02]  /*8c80*/  MOV R215, R172 ;  /* 0x000000ac00d77202 */ /* 0x000fc40000000f00 */
[----:B------:R-:W-:Y:S01]  /*8c90*/  MOV R172, R161 ;  /* 0x000000a100ac7202 */ /* 0x000fe20000000f00 */
[----:B------:R1:W4:Y:S01]  /*8ca0*/  MUFU.EX2 R178, R9 ;  /* 0x0000000900b27308 */ /* 0x0003220000000800 */
[----:B------:R-:W-:Y:S02]  /*8cb0*/  MOV R161, R165 ;  /* 0x000000a500a17202 */ /* 0x000fe40000000f00 */
[----:B------:R-:W-:Y:S01]  /*8cc0*/  MOV R232, R172 ;  /* 0x000000ac00e87202 */ /* 0x000fe20000000f00 */
[--C-:B-1----:R-:W-:Y:S01]  /*8cd0*/  FFMA.FTZ R9, R214, c[0x0][0x23c], -R3.reuse ;  /* 0x00008f00d6097a23 */ /* 0x102fe20000010803 */
[----:B------:R-:W-:Y:S02]  /*8ce0*/  MOV R214, R173 ;  /* 0x000000ad00d67202 */ /* 0x000fe40000000f00 */
[----:B------:R-:W-:Y:S01]  /*8cf0*/  MOV R173, R162 ;  /* 0x000000a200ad7202 */ /* 0x000fe20000000f00 */
[----:B------:R1:W-:Y:S01]  /*8d00*/  MUFU.EX2 R177, R9 ;  /* 0x0000000900b17308 */ /* 0x0003e20000000800 */
[----:B------:R-:W-:Y:S01]  /*8d10*/  MOV R162, R167 ;  /* 0x000000a700a27202 */ /* 0x000fe20000000f00 */
[----:B-1----:R-:W-:Y:S01]  /*8d20*/  FFMA.FTZ R9, R213, c[0x0][0x23c], -R3 ;  /* 0x00008f00d5097a23 */ /* 0x002fe20000010803 */
[----:B------:R-:W-:-:S02]  /*8d30*/  MOV R213, R157 ;  /* 0x0000009d00d57202 */ /* 0x000fc40000000f00 */
[----:B------:R-:W-:-:S03]  /*8d40*/  MOV R157, R166 ;  /* 0x000000a6009d7202 */ /* 0x000fc60000000f00 */
[----:B------:R1:W5:Y:S01]  /*8d50*/  MUFU.EX2 R176, R9 ;  /* 0x0000000900b07308 */ /* 0x0003620000000800 */
[----:B------:R-:W-:Y:S07]  /*8d60*/  HMMA.16816.F32 R164, R4, R16, R116 ;  /* 0x0000001004a4723c */ /* 0x000fee0000001874 */
[----:B--2---:R-:W-:Y:S02]  /*8d70*/  F2FP.PACK_AB R4, R181, R183 ;  /* 0x000000b7b504723e */ /* 0x004fe400000000ff */
[----:B----4-:R-:W-:-:S02]  /*8d80*/  F2FP.PACK_AB R5, R178, R179 ;  /* 0x000000b3b205723e */ /* 0x010fc400000000ff */
[----:B------:R-:W-:Y:S01]  /*8d90*/  F2FP.PACK_AB R6, R180, R182 ;  /* 0x000000b6b406723e */ /* 0x000fe200000000ff */
[----:B-1----:R-:W-:Y:S01]  /*8da0*/  FFMA.FTZ R9, R234, c[0x0][0x23c], -R2 ;  /* 0x00008f00ea097a23 */ /* 0x002fe20000010802 */
[----:B-----5:R-:W-:Y:S02]  /*8db0*/  F2FP.PACK_AB R7, R176, R177 ;  /* 0x000000b1b007723e */ /* 0x020fe400000000ff */
[----:B------:R-:W-:Y:S01]  /*8dc0*/  MOV R234, R197 ;  /* 0x000000c500ea7202 */ /* 0x000fe20000000f00 */
[----:B------:R1:W-:Y:S01]  /*8dd0*/  MUFU.EX2 R103, R9 ;  /* 0x0000000900677308 */ /* 0x0003e20000000800 */
[----:B------:R-:W-:-:S03]  /*8de0*/  MOV R197, R173 ;  /* 0x000000ad00c57202 */ /* 0x000fc60000000f00 */
[C---:B------:R-:W-:Y:S07]  /*8df0*/  HMMA.16816.F32 R64, R4.reuse, R30, R64 ;  /* 0x0000001e0440723c */ /* 0x040fee0000001840 */
[----:B------:R-:W-:Y:S01]  /*8e00*/  MOV R31, R175 ;  /* 0x000000af001f7202 */ /* 0x000fe20000000f00 */
[----:B------:R-:W-:Y:S01]  /*8e10*/  HMMA.16816.F32 R68, R4, R28, R68 ;  /* 0x0000001c0444723c */ /* 0x000fe20000001844 */
[----:B------:R-:W-:Y:S01]  /*8e20*/  LDSM.16.MT88.4 R172, [R218+0xac00] ;  /* 0x00ac0000daac783b */ /* 0x000fe20000004200 */
[----:B-1----:R-:W-:Y:S01]  /*8e30*/  FFMA.FTZ R9, R235, c[0x0][0x23c], -R2 ;  /* 0x00008f00eb097a23 */ /* 0x002fe20000010802 */
[----:B------:R-:W-:-:S03]  /*8e40*/  MOV R235, R161 ;  /* 0x000000a100eb7202 */ /* 0x000fc60000000f00 */
[----:B------:R1:W2:Y:S02]  /*8e50*/  MUFU.EX2 R30, R9 ;  /* 0x00000009001e7308 */ /* 0x0002a40000000800 */
[C---:B------:R-:W-:Y:S08]  /*8e60*/  HMMA.16816.F32 R56, R4.reuse, R26, R56 ;  /* 0x0000001a0438723c */ /* 0x040ff00000001838 */
[----:B------:R-:W-:Y:S01]  /*8e70*/  HMMA.16816.F32 R60, R4, R24, R60 ;  /* 0x00000018043c723c */ /* 0x000fe2000000183c */
[----:B-1----:R-:W-:-:S07]  /*8e80*/  FFMA.FTZ R9, R236, c[0x0][0x23c], -R2 ;  /* 0x00008f00ec097a23 */ /* 0x002fce0000010802 */
[C---:B------:R-:W-:Y:S01]  /*8e90*/  HMMA.16816.F32 R32, R4.reuse, R22, R32 ;  /* 0x000000160420723c */ /* 0x040fe20000001820 */
[----:B------:R-:W-:Y:S01]  /*8ea0*/  FFMA.FTZ R2, R237, c[0x0][0x23c], -R2 ;  /* 0x00008f00ed027a23 */ /* 0x000fe20000010802 */
[----:B------:R-:W-:Y:S01]  /*8eb0*/  MOV R237, R158 ;  /* 0x0000009e00ed7202 */ /* 0x000fe20000000f00 */
[----:B------:R1:W-:Y:S01]  /*8ec0*/  MUFU.EX2 R29, R9 ;  /* 0x00000009001d7308 */ /* 0x0003e20000000800 */
[----:B--2---:R-:W-:Y:S02]  /*8ed0*/  F2FP.PACK_AB R92, R30, R103 ;  /* 0x000000671e5c723e */ /* 0x004fe400000000ff */
[----:B------:R-:W-:Y:S02]  /*8ee0*/  MOV R236, R162 ;  /* 0x000000a200ec7202 */ /* 0x000fe40000000f00 */
[C---:B------:R-:W-:Y:S03]  /*8ef0*/  HMMA.16816.F32 R112, R4.reuse, R36, R88 ;  /* 0x000000240470723c */ /* 0x040fe60000001858 */
[----:B------:R2:W4:Y:S05]  /*8f00*/  MUFU.EX2 R28, R2 ;  /* 0x00000002001c7308 */ /* 0x00052a0000000800 */
[----:B------:R-:W-:Y:S01]  /*8f10*/  HMMA.16816.F32 R48, R4, R12, R48 ;  /* 0x0000000c0430723c */ /* 0x000fe20000001830 */
[----:B-1----:R-:W-:-:S02]  /*8f20*/  MOV R9, R157 ;  /* 0x0000009d00097202 */ /* 0x002fc40000000f00 */
[----:B------:R-:W-:Y:S05]  /*8f30*/  LDSM.16.MT88.4 R156, [R216+0xac00] ;  /* 0x00ac0000d89c783b */ /* 0x000fea0000004200 */
[C---:B------:R-:W-:Y:S01]  /*8f40*/  HMMA.16816.F32 R36, R4.reuse, R38, R76 ;  /* 0x000000260424723c */ /* 0x040fe2000000184c */
[--C-:B--2---:R-:W-:Y:S01]  /*8f50*/  FFMA.FTZ R2, R238, c[0x0][0x23c], -R0.reuse ;  /* 0x00008f00ee027a23 */ /* 0x104fe20000010800 */
[----:B------:R-:W-:Y:S02]  /*8f60*/  MOV R238, R140 ;  /* 0x0000008c00ee7202 */ /* 0x000fe40000000f00 */
[----:B----4-:R-:W-:Y:S01]  /*8f70*/  F2FP.PACK_AB R94, R28, R29 ;  /* 0x0000001d1c5e723e */ /* 0x010fe200000000ff */
[----:B------:R1:W-:Y:S03]  /*8f80*/  MUFU.EX2 R27, R2 ;  /* 0x00000002001b7308 */ /* 0x0003e60000000800 */
[C---:B------:R-:W-:Y:S08]  /*8f90*/  HMMA.16816.F32 R52, R4.reuse, R16, R52 ;  /* 0x000000100434723c */ /* 0x040ff00000001834 */
[----:B------:R-:W-:Y:S01]  /*8fa0*/  HMMA.16816.F32 R40, R4, R18, R40 ;  /* 0x000000120428723c */ /* 0x000fe20000001828 */
[----:B-1----:R-:W-:Y:S01]  /*8fb0*/  FFMA.FTZ R2, R239, c[0x0][0x23c], -R0 ;  /* 0x00008f00ef027a23 */ /* 0x002fe20000010800 */
[----:B------:R-:W-:-:S06]  /*8fc0*/  MOV R239, R141 ;  /* 0x0000008d00ef7202 */ /* 0x000fcc0000000f00 */
[C---:B------:R-:W-:Y:S01]  /*8fd0*/  HMMA.16816.F32 R12, R4.reuse, R14, R80 ;  /* 0x0000000e040c723c */ /* 0x040fe20000001850 */
[----:B------:R-:W-:Y:S01]  /*8fe0*/  LDSM.16.MT88.4 R80, [R216+0xbc00] ;  /* 0x00bc0000d850783b */ /* 0x000fe20000004200 */
[----:B------:R1:W2:Y:S06]  /*8ff0*/  MUFU.EX2 R26, R2 ;  /* 0x00000002001a7308 */ /* 0x0002ac0000000800 */
[----:B------:R-:W-:Y:S01]  /*9000*/  HMMA.16816.F32 R44, R4, R20, R44 ;  /* 0x00000014042c723c */ /* 0x000fe2000000182c */
[----:B------:R-:W-:Y:S01]  /*9010*/  LDSM.16.MT88.4 R4, [R218+0xbc00] ;  /* 0x00bc0000da04783b */ /* 0x000fe20000004200 */
[--C-:B-1----:R-:W-:Y:S01]  /*9020*/  FFMA.FTZ R2, R241, c[0x0][0x23c], -R0.reuse ;  /* 0x00008f00f1027a23 */ /* 0x102fe20000010800 */
[----:B------:R-:W-:Y:S01]  /*9030*/  MOV R241, R142 ;  /* 0x0000008e00f17202 */ /* 0x000fe20000000f00 */
[----:B------:R-:W-:Y:S01]  /*9040*/  FFMA.FTZ R0, R240, c[0x0][0x23c], -R0 ;  /* 0x00008f00f0007a23 */ /* 0x000fe20000010800 */
[----:B------:R-:W-:Y:S01]  /*9050*/  MOV R240, R143 ;  /* 0x0000008f00f07202 */ /* 0x000fe20000000f00 */
[----:B------:R1:W-:Y:S01]  /*9060*/  MUFU.EX2 R25, R2 ;  /* 0x0000000200197308 */ /* 0x0003e20000000800 */
[----:B------:R-:W4:Y:S01]  /*9070*/  LDSM.16.MT88.4 R140, [R218+0x9c00] ;  /* 0x009c0000da8c783b */ /* 0x000f220000004200 */
[----:B--2---:R-:W-:-:S06]  /*9080*/  F2FP.PACK_AB R93, R26, R27 ;  /* 0x0000001b1a5d723e */ /* 0x004fcc00000000ff */
[----:B------:R2:W5:Y:S01]  /*9090*/  MUFU.EX2 R24, R0 ;  /* 0x0000000000187308 */ /* 0x0005620000000800 */
[----:B-1----:R-:W-:-:S07]  /*90a0*/  FFMA.FTZ R2, R245, c[0x0][0x23c], -R8 ;  /* 0x00008f00f5027a23 */ /* 0x002fce0000010808 */
[----:B------:R1:W-:Y:S01]  /*90b0*/  MUFU.EX2 R21, R2 ;  /* 0x0000000200157308 */ /* 0x0003e20000000800 */
[----:B--2---:R-:W-:Y:S01]  /*90c0*/  FFMA.FTZ R0, R242, c[0x0][0x23c], -R8 ;  /* 0x00008f00f2007a23 */ /* 0x004fe20000010808 */
[----:B-----5:R-:W-:-:S06]  /*90d0*/  F2FP.PACK_AB R95, R24, R25 ;  /* 0x00000019185f723e */ /* 0x020fcc00000000ff */
[----:B------:R2:W5:Y:S01]  /*90e0*/  MUFU.EX2 R23, R0 ;  /* 0x0000000000177308 */ /* 0x0005620000000800 */
[----:B---3--:R-:W-:Y:S01]  /*90f0*/  HMMA.16816.F32 R116, R92, R124, R96 ;  /* 0x0000007c5c74723c */ /* 0x008fe20000001860 */
[----:B-1----:R-:W-:Y:S01]  /*9100*/  FFMA.FTZ R2, R9, R102, R237 ;  /* 0x0000006609027223 */ /* 0x002fe200000100ed */
[----:B------:R-:W-:-:S06]  /*9110*/  MOV R102, R252 ;  /* 0x000000fc00667202 */ /* 0x000fcc0000000f00 */
[----:B------:R-:W-:Y:S01]  /*9120*/  HMMA.16816.F32 R120, R92, R126, R144 ;  /* 0x0000007e5c78723c */ /* 0x000fe20000001890 */
[----:B--2---:R-:W-:Y:S01]  /*9130*/  FFMA.FTZ R0, R243, c[0x0][0x23c], -R8 ;  /* 0x00008f00f3007a23 */ /* 0x004fe20000010808 */
[----:B-----5:R-:W-:-:S03]  /*9140*/  F2FP.PACK_AB R96, R23, R21 ;  /* 0x000000151760723e */ /* 0x020fc600000000ff */
[----:B------:R1:W-:Y:S03]  /*9150*/  MUFU.EX2 R22, R0 ;  /* 0x0000000000167308 */ /* 0x0003e60000000800 */
[C---:B----4-:R-:W-:Y:S08]  /*9160*/  HMMA.16816.F32 R132, R92.reuse, R140, R132 ;  /* 0x0000008c5c84723c */ /* 0x050ff00000001884 */
[----:B------:R-:W-:Y:S01]  /*9170*/  HMMA.16816.F32 R136, R92, R142, R136 ;  /* 0x0000008e5c88723c */ /* 0x000fe20000001888 */
[----:B-1----:R-:W-:-:S07]  /*9180*/  FFMA.FTZ R0, R244, c[0x0][0x23c], -R8 ;  /* 0x00008f00f4007a23 */ /* 0x002fce0000010808 */
[----:B------:R-:W-:Y:S01]  /*9190*/  HMMA.16816.F32 R148, R92, R156, R148 ;  /* 0x0000009c5c94723c */ /* 0x000fe20000001894 */
[----:B------:R-:W-:Y:S01]  /*91a0*/  FFMA.FTZ R8, R241, R11, R240 ;  /* 0x0000000bf1087223 */ /* 0x000fe200000100f0 */
[----:B------:R1:W2:Y:S03]  /*91b0*/  MUFU.EX2 R20, R0 ;  /* 0x0000000000147308 */ /* 0x0002a60000000800 */
[----:B------:R-:W-:-:S03]  /*91c0*/  FADD.FTZ R8, R31, R8 ;  /* 0x000000081f087221 */ /* 0x000fc60000010000 */
[C---:B------:R-:W-:Y:S08]  /*91d0*/  HMMA.16816.F32 R152, R92.reuse, R158, R152 ;  /* 0x0000009e5c98723c */ /* 0x040ff00000001898 */
[----:B------:R-:W-:Y:S01]  /*91e0*/  HMMA.16816.F32 R164, R92, R172, R164 ;  /* 0x000000ac5ca4723c */ /* 0x000fe200000018a4 */
[----:B-1----:R-:W-:Y:S01]  /*91f0*/  FFMA.FTZ R0, R249, c[0x0][0x23c], -R3 ;  /* 0x00008f00f9007a23 */ /* 0x002fe20000010803 */
[----:B--2---:R-:W-:-:S03]  /*9200*/  F2FP.PACK_AB R98, R20, R22 ;  /* 0x000000161462723e */ /* 0x004fc600000000ff */
[----:B------:R1:W-:Y:S03]  /*9210*/  MUFU.EX2 R19, R0 ;  /* 0x0000000000137308 */ /* 0x0003e60000000800 */
[C---:B------:R-:W-:Y:S08]  /*9220*/  HMMA.16816.F32 R168, R92.reuse, R174, R168 ;  /* 0x000000ae5ca8723c */ /* 0x040ff000000018a8 */
[----:B------:R-:W-:Y:S01]  /*9230*/  HMMA.16816.F32 R72, R92, R80, R128 ;  /* 0x000000505c48723c */ /* 0x000fe20000001880 */
[----:B-1----:R-:W-:-:S07]  /*9240*/  FFMA.FTZ R0, R248, c[0x0][0x23c], -R3 ;  /* 0x00008f00f8007a23 */ /* 0x002fce0000010803 */
[C---:B------:R-:W-:Y:S01]  /*9250*/  HMMA.16816.F32 R76, R92.reuse, R82, R108 ;  /* 0x000000525c4c723c */ /* 0x040fe2000000186c */
[----:B------:R1:W2:Y:S07]  /*9260*/  MUFU.EX2 R18, R0 ;  /* 0x0000000000127308 */ /* 0x0002ae0000000800 */
[C---:B------:R-:W-:Y:S07]  /*9270*/  HMMA.16816.F32 R88, R92.reuse, R4, R104 ;  /* 0x000000045c58723c */ /* 0x040fee0000001868 */
[----:B------:R-:W-:Y:S01]  /*9280*/  MOV R105, R232 ;  /* 0x000000e800697202 */ /* 0x000fe20000000f00 */
[----:B------:R-:W-:Y:S01]  /*9290*/  HMMA.16816.F32 R92, R92, R6, R84 ;  /* 0x000000065c5c723c */ /* 0x000fe20000001854 */
[----:B------:R-:W-:Y:S01]  /*92a0*/  MOV R104, R231 ;  /* 0x000000e700687202 */ /* 0x000fe20000000f00 */
[--C-:B-1----:R-:W-:Y:S01]  /*92b0*/  FFMA.FTZ R0, R247, c[0x0][0x23c], -R3.reuse ;  /* 0x00008f00f7007a23 */ /* 0x102fe20000010803 */
[----:B--2---:R-:W-:Y:S01]  /*92c0*/  F2FP.PACK_AB R97, R18, R19 ;  /* 0x000000131261723e */ /* 0x004fe200000000ff */
[----:B------:R-:W-:-:S02]  /*92d0*/  FFMA.FTZ R3, R246, c[0x0][0x23c], -R3 ;  /* 0x00008f00f6037a23 */ /* 0x000fc40000010803 */
[----:B------:R1:W-:Y:S08]  /*92e0*/  MUFU.EX2 R17, R0 ;  /* 0x0000000000117308 */ /* 0x0003f00000000800 */
[----:B------:R2:W3:Y:S01]  /*92f0*/  MUFU.EX2 R16, R3 ;  /* 0x0000000300107308 */ /* 0x0004e20000000800 */
[----:B-1----:R-:W-:-:S04]  /*9300*/  FFMA.FTZ R0, R235, R100, R236 ;  /* 0x00000064eb007223 */ /* 0x002fc800000100ec */
[----:B------:R-:W-:Y:S02]  /*9310*/  FADD.FTZ R9, R214, R0 ;  /* 0x00000000d6097221 */ /* 0x000fe40000010000 */
[----:B--2---:R-:W-:Y:S01]  /*9320*/  FFMA.FTZ R3, R238, R10, R239 ;  /* 0x0000000aee037223 */ /* 0x004fe200000100ef */
        /* <DEDUP_REMOVED lines=56> */
[----:B------:R-:W-:Y:S01]  /*96b0*/  FADD.FTZ R3, R19, R3 ;  /* 0x0000000313037221 */ /* 0x000fe20000010000 */
[----:B------:R-:W-:Y:S01]  /*96c0*/  MOV R103, R197 ;  /* 0x000000c500677202 */ /* 0x000fe20000000f00 */
[----:B------:R-:W-:Y:S02]  /*96d0*/  FADD.FTZ R0, R27, R0 ;  /* 0x000000001b007221 */ /* 0x000fe40000010000 */
[----:B------:R-:W-:-:S02]  /*96e0*/  FADD.FTZ R4, R23, R4 ;  /* 0x0000000417047221 */ /* 0x000fc40000010000 */
[----:B------:R-:W-:Y:S01]  /*96f0*/  FADD.FTZ R2, R30, R2 ;  /* 0x000000021e027221 */ /* 0x000fe20000010000 */
[----:B------:R-:W-:Y:S01]  /*9700*/  HMMA.16816.F32 R96, R96, R6, R32 ;  /* 0x000000066060723c */ /* 0x000fe20000001820 */
[----:B------:R-:W-:Y:S02]  /*9710*/  FADD.FTZ R3, R18, R3 ;  /* 0x0000000312037221 */ /* 0x000fe40000010000 */
[----:B------:R-:W-:Y:S02]  /*9720*/  FADD.FTZ R0, R26, R0 ;  /* 0x000000001a007221 */ /* 0x000fe40000010000 */
[----:B------:R-:W-:Y:S02]  /*9730*/  FADD.FTZ R4, R22, R4 ;  /* 0x0000000416047221 */ /* 0x000fe40000010000 */
[----:B------:R-:W-:Y:S02]  /*9740*/  FADD.FTZ R2, R29, R2 ;  /* 0x000000021d027221 */ /* 0x000fe40000010000 */
[----:B------:R-:W-:-:S02]  /*9750*/  FADD.FTZ R3, R17, R3 ;  /* 0x0000000311037221 */ /* 0x000fc40000010000 */
[----:B------:R-:W-:Y:S02]  /*9760*/  FADD.FTZ R0, R25, R0 ;  /* 0x0000000019007221 */ /* 0x000fe40000010000 */
[----:B------:R-:W-:Y:S02]  /*9770*/  FADD.FTZ R4, R20, R4 ;  /* 0x0000000414047221 */ /* 0x000fe40000010000 */
[----:B------:R-:W-:Y:S02]  /*9780*/  FADD.FTZ R2, R28, R2 ;  /* 0x000000021c027221 */ /* 0x000fe40000010000 */
        /* <DEDUP_REMOVED lines=9> */
[----:B------:R-:W3:Y:S04]  /*9820*/  LDL.64 R204, [R1+0x50] ;  /* 0x0000500001cc7983 */ /* 0x000ee80000100a00 */
[----:B------:R-:W4:Y:S04]  /*9830*/  LDL.64 R198, [R1+0x20] ;  /* 0x0000200001c67983 */ /* 0x000f280000100a00 */
[----:B------:R-:W-:Y:S01]  /*9840*/  BAR.SYNC.DEFER_BLOCKING 0x0 ;  /* 0x0000000000007b1d */ /* 0x000fe20000010000 */
[----:B--2---:R-:W-:-:S04]  /*9850*/  IADD3 R101, R102, -0x3, RZ ;  /* 0xfffffffd66657810 */ /* 0x004fc80007ffe0ff */
[----:B-1----:R-:W-:Y:S01]  /*9860*/  SHF.R.S32.HI R0, RZ, 0x1f, R101 ;  /* 0x0000001fff007819 */ /* 0x002fe20000011465 */
[----:B------:R-:W-:-:S04]  /*9870*/  IMAD.WIDE.U32 R4, R101, c[0x0][0x1a0], RZ ;  /* 0x0000680065047a25 */ /* 0x000fc800078e00ff */
[----:B------:R-:W-:-:S04]  /*9880*/  IMAD R0, R0, c[0x0][0x1a0], RZ ;  /* 0x0000680000007a24 */ /* 0x000fc800078e02ff */
[----:B------:R-:W-:Y:S01]  /*9890*/  IMAD R2, R101, c[0x0][0x1a4], R0 ;  /* 0x0000690065027a24 */ /* 0x000fe200078e0200 */
[----:B---3--:R-:W-:-:S03]  /*98a0*/  LEA R0, P0, R4, R204, 0x6 ;  /* 0x000000cc04007211 */ /* 0x008fc600078030ff */
[----:B------:R-:W-:Y:S01]  /*98b0*/  IMAD.IADD R5, R5, 0x1, R2 ;  /* 0x0000000105057824 */ /* 0x000fe200078e0202 */
[----:B------:R-:W-:-:S04]  /*98c0*/  LEA R2, P1, R0, c[0x0][0x170], 0x1 ;  /* 0x00005c0000027a11 */ /* 0x000fc800078208ff */
[----:B----4-:R-:W-:Y:S02]  /*98d0*/  LEA.HI.X R5, R4, R199, R5, 0x6, P0 ;  /* 0x000000c704057211 */ /* 0x010fe400000f3405 */
        /* <DEDUP_REMOVED lines=13> */
[----:B------:R-:W3:Y:S04]  /*99b0*/  LDSM.16.M88.4 R28, [R217+0x6000] ;  /* 0x00600000d91c783b */ /* 0x000ee80000000200 */
[----:B------:R-:W4:Y:S04]  /*99c0*/  LDSM.16.M88.4 R24, [R217+0x6400] ;  /* 0x00640000d918783b */ /* 0x000f280000000200 */
[----:B------:R-:W5:Y:S04]  /*99d0*/  LDSM.16.M88.4 R20, [R217+0x6800] ;  /* 0x00680000d914783b */ /* 0x000f680000000200 */
[----:B------:R-:W1:Y:S04]  /*99e0*/  LDSM.16.M88.4 R16, [R217+0x6c00] ;  /* 0x006c0000d910783b */ /* 0x000e680000000200 */
[----:B------:R-:W1:Y:S04]  /*99f0*/  LDSM.16.M88.4 R8, [R220+0x1000] ;  /* 0x00100000dc08783b */ /* 0x000e680000000200 */
[----:B--2---:R-:W-:Y:S04]  /*9a00*/  LDSM.16.M88.4 R4, [R221+0x1000] ;  /* 0x00100000dd04783b */ /* 0x004fe80000000200 */
[----:B------:R-:W2:Y:S04]  /*9a10*/  LDSM.16.M88.4 R40, [R219+0x6400] ;  /* 0x00640000db28783b */ /* 0x000ea80000000200 */
[----:B------:R-:W1:Y:S04]  /*9a20*/  LDSM.16.M88.4 R36, [R219+0x6800] ;  /* 0x00680000db24783b */ /* 0x000e680000000200 */
[----:B------:R-:W1:Y:S04]  /*9a30*/  LDSM.16.M88.4 R32, [R219+0x6c00] ;  /* 0x006c0000db20783b */ /* 0x000e680000000200 */
[----:B------:R-:W1:Y:S01]  /*9a40*/  LDSM.16.M88.4 R44, [R219+0x6000] ;  /* 0x00600000db2c783b */ /* 0x000e620000000200 */
[C---:B---3--:R-:W-:Y:S03]  /*9a50*/  HMMA.16816.F32 R232, R12.reuse, R28, RZ ;  /* 0x0000001c0ce8723c */ /* 0x048fe600000018ff */
[----:B------:R-:W0:Y:S05]  /*9a60*/  LDGDEPBAR ;  /* 0x00000000000079af */ /* 0x000e2a0000000000 */
[C---:B------:R-:W-:Y:S08]  /*9a70*/  HMMA.16816.F32 R212, R12.reuse, R30, RZ ;  /* 0x0000001e0cd4723c */ /* 0x040ff000000018ff */
[C---:B----4-:R-:W-:Y:S08]  /*9a80*/  HMMA.16816.F32 R200, R12.reuse, R24, RZ ;  /* 0x000000180cc8723c */ /* 0x050ff000000018ff */
[C---:B------:R-:W-:Y:S08]  /*9a90*/  HMMA.16816.F32 R208, R12.reuse, R26, RZ ;  /* 0x0000001a0cd0723c */ /* 0x040ff000000018ff */
[C---:B-----5:R-:W-:Y:S08]  /*9aa0*/  HMMA.16816.F32 R184, R12.reuse, R20, RZ ;  /* 0x000000140cb8723c */ /* 0x060ff000000018ff */
[C---:B------:R-:W-:Y:S08]  /*9ab0*/  HMMA.16816.F32 R204, R12.reuse, R22, RZ ;  /* 0x000000160ccc723c */ /* 0x040ff000000018ff */
[C---:B-1----:R-:W-:Y:S08]  /*9ac0*/  HMMA.16816.F32 R108, R12.reuse, R16, RZ ;  /* 0x000000100c6c723c */ /* 0x042ff000000018ff */
[----:B------:R-:W-:Y:S01]  /*9ad0*/  HMMA.16816.F32 R192, R12, R18, RZ ;  /* 0x000000120cc0723c */ /* 0x000fe200000018ff */
[----:B------:R-:W1:Y:S07]  /*9ae0*/  LDSM.16.M88.4 R12, [R221] ;  /* 0x00000000dd0c783b */ /* 0x000e6e0000000200 */
[C---:B------:R-:W-:Y:S08]  /*9af0*/  HMMA.16816.F32 R60, R8.reuse, R28, RZ ;  /* 0x0000001c083c723c */ /* 0x040ff000000018ff */
[C---:B------:R-:W-:Y:S08]  /*9b00*/  HMMA.16816.F32 R104, R8.reuse, R30, RZ ;  /* 0x0000001e0868723c */ /* 0x040ff000000018ff */
[C---:B------:R-:W-:Y:S08]  /*9b10*/  HMMA.16816.F32 R56, R8.reuse, R24, RZ ;  /* 0x000000180838723c */ /* 0x040ff000000018ff */
[C---:B------:R-:W-:Y:S08]  /*9b20*/  HMMA.16816.F32 R52, R8.reuse, R20, RZ ;  /* 0x000000140834723c */ /* 0x040ff000000018ff */
[C---:B------:R-:W-:Y:S08]  /*9b30*/  HMMA.16816.F32 R48, R8.reuse, R16, RZ ;  /* 0x000000100830723c */ /* 0x040ff000000018ff */
[C---:B------:R-:W-:Y:S01]  /*9b40*/  HMMA.16816.F32 R64, R8.reuse, R26, RZ ;  /* 0x0000001a0840723c */ /* 0x040fe200000018ff */
[----:B------:R-:W-:Y:S07]  /*9b50*/  LDSM.16.M88.4 R24, [R217+0x7400] ;  /* 0x00740000d918783b */ /* 0x000fee0000000200 */
[C---:B------:R-:W-:Y:S01]  /*9b60*/  HMMA.16816.F32 R28, R8.reuse, R22, RZ ;  /* 0x00000016081c723c */ /* 0x040fe200000018ff */
[----:B------:R-:W-:Y:S07]  /*9b70*/  LDSM.16.M88.4 R20, [R217+0x7800] ;  /* 0x00780000d914783b */ /* 0x000fee0000000200 */
[----:B------:R-:W-:Y:S01]  /*9b80*/  HMMA.16816.F32 R8, R8, R18, RZ ;  /* 0x000000120808723c */ /* 0x000fe200000018ff */
[----:B------:R-:W-:Y:S07]  /*9b90*/  LDSM.16.M88.4 R16, [R217+0x7c00] ;  /* 0x007c0000d910783b */ /* 0x000fee0000000200 */
        /* <DEDUP_REMOVED lines=9> */
[----:B------:R-:W2:Y:S04]  /*9c30*/  LDSM.16.M88.4 R4, [R220+0x3000] ;  /* 0x00300000dc04783b */ /* 0x000ea80000000200 */
[----:B------:R-:W3:Y:S03]  /*9c40*/  LDSM.16.M88.4 R8, [R220+0x2000] ;  /* 0x00200000dc08783b */ /* 0x000ee60000000200 */
[C---:B-1----:R-:W-:Y:S08]  /*9c50*/  HMMA.16816.F32 R236, R12.reuse, R32, R108 ;  /* 0x000000200cec723c */ /* 0x042ff0000000186c */
[C---:B------:R-:W-:Y:S08]  /*9c60*/  HMMA.16816.F32 R232, R12.reuse, R44, R232 ;  /* 0x0000002c0ce8723c */ /* 0x040ff000000018e8 */
[C---:B------:R-:W-:Y:S08]  /*9c70*/  HMMA.16816.F32 R200, R12.reuse, R40, R200 ;  /* 0x000000280cc8723c */ /* 0x040ff000000018c8 */
[C---:B------:R-:W-:Y:S07]  /*9c80*/  HMMA.16816.F32 R184, R12.reuse, R36, R184 ;  /* 0x000000240cb8723c */ /* 0x040fee00000018b8 */
[----:B------:R-:W-:Y:S01]  /*9c90*/  IMAD.MOV.U32 R36, RZ, RZ, R236 ;  /* 0x000000ffff247224 */ /* 0x000fe200078e00ec */
[C---:B------:R-:W-:Y:S08]  /*9ca0*/  HMMA.16816.F32 R108, R12.reuse, R46, R212 ;  /* 0x0000002e0c6c723c */ /* 0x040ff000000018d4 */
[C---:B------:R-:W-:Y:S01]  /*9cb0*/  HMMA.16816.F32 R104, R12.reuse, R42, R208 ;  /* 0x0000002a0c68723c */ /* 0x040fe200000018d0 */
[----:B------:R-:W-:Y:S07]  /*9cc0*/  LDSM.16.M88.4 R40, [R219+0x7800] ;  /* 0x00780000db28783b */ /* 0x000fee0000000200 */
[C---:B------:R-:W-:Y:S08]  /*9cd0*/  HMMA.16816.F32 R64, R12.reuse, R38, R204 ;  /* 0x000000260c40723c */ /* 0x040ff000000018cc */
[----:B------:R-:W-:Y:S01]  /*9ce0*/  HMMA.16816.F32 R32, R12, R34, R192 ;  /* 0x000000220c20723c */ /* 0x000fe200000018c0 */
[----:B------:R-:W-:Y:S07]  /*9cf0*/  LDSM.16.M88.4 R12, [R221+0x3000] ;  /* 0x00300000dd0c783b */ /* 0x000fee0000000200 */
[----:B--2---:R-:W-:Y:S01]  /*9d00*/  HMMA.16816.F32 R208, R4, R20, R188 ;  /* 0x0000001404d0723c */ /* 0x004fe200000018bc */
[----:B------:R-:W-:-:S07]  /*9d10*/  IMAD.MOV.U32 R3, RZ, RZ, R237 ;  /* 0x000000ffff037224 */ /* 0x000fce00078e00ed */
[----:B------:R-:W-:Y:S01]  /*9d20*/  HMMA.16816.F32 R212, R4, R16, R180 ;  /* 0x0000001004d4723c */ /* 0x000fe200000018b4 */
[----:B------:R-:W-:-:S06]  /*9d30*/  MOV R2, R238 ;  /* 0x000000ee00027202 */ /* 0x000fcc0000000f00 */
[----:B------:R-:W-:Y:S01]  /*9d40*/  IMAD.MOV.U32 R180, RZ, RZ, R36 ;  /* 0x000000ffffb47224 */ /* 0x000fe200078e0024 */
[C---:B------:R-:W-:Y:S01]  /*9d50*/  HMMA.16816.F32 R188, R4.reuse, R26, R56 ;  /* 0x0000001a04bc723c */ /* 0x040fe20000001838 */
[----:B------:R-:W1:Y:S04]  /*9d60*/  LDSM.16.M88.4 R56, [R219+0x7000] ;  /* 0x00700000db38783b */ /* 0x000e680000000200 */
[----:B------:R-:W2:Y:S03]  /*9d70*/  LDSM.16.M88.4 R36, [R219+0x7c00] ;  /* 0x007c0000db24783b */ /* 0x000ea60000000200 */
[----:B------:R-:W-:Y:S01]  /*9d80*/  HMMA.16816.F32 R192, R4, R22, R52 ;  /* 0x0000001604c0723c */ /* 0x000fe20000001834 */
[----:B------:R-:W4:Y:S01]  /*9d90*/  LDSM.16.M88.4 R52, [R219+0x7400] ;  /* 0x00740000db34783b */ /* 0x000f220000000200 */
[----:B------:R-:W-:Y:S01]  /*9da0*/  IMAD.MOV.U32 R0, RZ, RZ, R239 ;  /* 0x000000ffff007224 */ /* 0x000fe200078e00ef */
[----:B------:R-:W-:Y:S01]  /*9db0*/  MOV R181, R3 ;  /* 0x0000000300b57202 */ /* 0x000fe20000000f00 */
[----:B------:R-:W-:-:S02]  /*9dc0*/  IMAD.MOV.U32 R182, RZ, RZ, R2 ;  /* 0x000000ffffb67224 */ /* 0x000fc400078e0002 */
[----:B------:R-:W-:Y:S02]  /*9dd0*/  IMAD.MOV.U32 R183, RZ, RZ, R0 ;  /* 0x000000ffffb77224 */ /* 0x000fe400078e0000 */
[-C--:B---3--:R-:W-:Y:S08]  /*9de0*/  HMMA.16816.F32 R248, R8, R28.reuse, R232 ;  /* 0x0000001c08f8723c */ /* 0x088ff000000018e8 */
[C---:B------:R-:W-:Y:S08]  /*9df0*/  HMMA.16816.F32 R60, R4.reuse, R28, R60 ;  /* 0x0000001c043c723c */ /* 0x040ff0000000183c */
[----:B------:R-:W-:Y:S08]  /*9e00*/  HMMA.16816.F32 R48, R4, R18, R48 ;  /* 0x000000120430723c */ /* 0x000ff00000001830 */
[C---:B------:R-:W-:Y:S08]  /*9e10*/  HMMA.16816.F32 R244, R8.reuse, R24, R200 ;  /* 0x0000001808f4723c */ /* 0x040ff000000018c8 */
[----:B------:R-:W-:Y:S08]  /*9e20*/  HMMA.16816.F32 R232, R8, R20, R184 ;  /* 0x0000001408e8723c */ /* 0x000ff000000018b8 */
[C---:B------:R-:W-:Y:S08]  /*9e30*/  HMMA.16816.F32 R196, R4.reuse, R24, R196 ;  /* 0x0000001804c4723c */ /* 0x040ff000000018c4 */
[-C--:B------:R-:W-:Y:S01]  /*9e40*/  HMMA.16816.F32 R44, R4, R30.reuse, R176 ;  /* 0x0000001e042c723c */ /* 0x080fe200000018b0 */
[----:B------:R-:W-:Y:S07]  /*9e50*/  LDSM.16.M88.4 R4, [R220+0x5000] ;  /* 0x00500000dc04783b */ /* 0x000fee0000000200 */
[C---:B------:R-:W-:Y:S08]  /*9e60*/  HMMA.16816.F32 R240, R8.reuse, R30, R108 ;  /* 0x0000001e08f0723c */ /* 0x040ff0000000186c */
[C---:B------:R-:W-:Y:S08]  /*9e70*/  HMMA.16816.F32 R236, R8.reuse, R26, R104 ;  /* 0x0000001a08ec723c */ /* 0x040ff00000001868 */
[C---:B------:R-:W-:Y:S08]  /*9e80*/  HMMA.16816.F32 R204, R8.reuse, R22, R64 ;  /* 0x0000001608cc723c */ /* 0x040ff00000001840 */
[C---:B------:R-:W-:Y:S08]  /*9e90*/  HMMA.16816.F32 R200, R8.reuse, R16, R180 ;  /* 0x0000001008c8723c */ /* 0x040ff000000018b4 */
[----:B------:R-:W-:Y:S01]  /*9ea0*/  HMMA.16816.F32 R184, R8, R18, R32 ;  /* 0x0000001208b8723c */ /* 0x000fe20000001820 */
[----:B------:R-:W3:Y:S04]  /*9eb0*/  LDSM.16.M88.4 R8, [R221+0x2000] ;  /* 0x00200000dd08783b */ /* 0x000ee80000000200 */
[----:B------:R-:W5:Y:S03]  /*9ec0*/  LDSM.16.M88.4 R16, [R217+0x8000] ;  /* 0x00800000d910783b */ /* 0x000f660000000200 */
[C---:B-1----:R-:W-:Y:S01]  /*9ed0*/  HMMA.16816.F32 R180, R12.reuse, R56, R60 ;  /* 0x000000380cb4723c */ /* 0x042fe2000000183c */
[----:B------:R-:W1:Y:S07]  /*9ee0*/  LDSM.16.M88.4 R32, [R217+0x8400] ;  /* 0x00840000d920783b */ /* 0x000e6e0000000200 */
[C---:B--2---:R-:W-:Y:S01]  /*9ef0*/  HMMA.16816.F32 R24, R12.reuse, R38, R48 ;  /* 0x000000260c18723c */ /* 0x044fe20000001830 */
[----:B------:R-:W2:Y:S07]  /*9f00*/  LDSM.16.M88.4 R48, [R217+0x8800] ;  /* 0x00880000d930783b */ /* 0x000eae0000000200 */
[C---:B------:R-:W-:Y:S01]  /*9f10*/  HMMA.16816.F32 R176, R12.reuse, R58, R44 ;  /* 0x0000003a0cb0723c */ /* 0x040fe2000000182c */
[----:B------:R-:W1:Y:S07]  /*9f20*/  LDSM.16.M88.4 R44, [R217+0x8c00] ;  /* 0x008c0000d92c783b */ /* 0x000e6e0000000200 */
[C---:B----4-:R-:W-:Y:S08]  /*9f30*/  HMMA.16816.F32 R108, R12.reuse, R52, R196 ;  /* 0x000000340c6c723c */ /* 0x050ff000000018c4 */
[C---:B------:R-:W-:Y:S08]  /*9f40*/  HMMA.16816.F32 R104, R12.reuse, R54, R188 ;  /* 0x000000360c68723c */ /* 0x040ff000000018bc */
[C---:B------:R-:W-:Y:S08]  /*9f50*/  HMMA.16816.F32 R64, R12.reuse, R40, R208 ;  /* 0x000000280c40723c */ /* 0x040ff000000018d0 */
[C---:B------:R-:W-:Y:S08]  /*9f60*/  HMMA.16816.F32 R60, R12.reuse, R42, R192 ;  /* 0x0000002a0c3c723c */ /* 0x040ff000000018c0 */
[----:B------:R-:W-:Y:S01]  /*9f70*/  HMMA.16816.F32 R28, R12, R36, R212 ;  /* 0x000000240c1c723c */ /* 0x000fe200000018d4 */
[----:B------:R-:W4:Y:S07]  /*9f80*/  LDSM.16.M88.4 R12, [R220+0x4000] ;  /* 0x00400000dc0c783b */ /* 0x000f2e0000000200 */
[C---:B---3--:R-:W-:Y:S08]  /*9f90*/  HMMA.16816.F32 R20, R8.reuse, R56, R248 ;  /* 0x000000380814723c */ /* 0x048ff000000018f8 */
        /* <DEDUP_REMOVED lines=9> */
[C---:B------:R-:W-:Y:S08]  /*a030*/  HMMA.16816.F32 R188, R4.reuse, R18, R176 ;  /* 0x0000001204bc723c */ /* 0x040ff000000018b0 */
[C---:B-1----:R-:W-:Y:S08]  /*a040*/  HMMA.16816.F32 R184, R4.reuse, R32, R108 ;  /* 0x0000002004b8723c */ /* 0x042ff0000000186c */
[C---:B------:R-:W-:Y:S08]  /*a050*/  HMMA.16816.F32 R180, R4.reuse, R34, R104 ;  /* 0x0000002204b4723c */ /* 0x040ff00000001868 */
[C---:B--2---:R-:W-:Y:S08]  /*a060*/  HMMA.16816.F32 R176, R4.reuse, R48, R64 ;  /* 0x0000003004b0723c */ /* 0x044ff00000001840 */
[C---:B------:R-:W-:Y:S08]  /*a070*/  HMMA.16816.F32 R108, R4.reuse, R50, R60 ;  /* 0x00000032046c723c */ /* 0x040ff0000000183c */
[C---:B------:R-:W-:Y:S01]  /*a080*/  HMMA.16816.F32 R104, R4.reuse, R44, R28 ;  /* 0x0000002c0468723c */ /* 0x040fe2000000181c */
[----:B------:R-:W-:Y:S07]  /*a090*/  LDSM.16.M88.4 R28, [R219+0x8000] ;  /* 0x00800000db1c783b */ /* 0x000fee0000000200 */
[----:B------:R-:W-:Y:S01]  /*a0a0*/  HMMA.16816.F32 R64, R4, R46, R24 ;  /* 0x0000002e0440723c */ /* 0x000fe20000001818 */
[----:B------:R-:W1:Y:S04]  /*a0b0*/  LDSM.16.M88.4 R4, [R221+0x5000] ;  /* 0x00500000dd04783b */ /* 0x000e680000000200 */
[----:B------:R-:W-:Y:S03]  /*a0c0*/  LDSM.16.M88.4 R24, [R219+0x8400] ;  /* 0x00840000db18783b */ /* 0x000fe60000000200 */
[C---:B----4-:R-:W-:Y:S01]  /*a0d0*/  HMMA.16816.F32 R60, R12.reuse, R16, R20 ;  /* 0x000000100c3c723c */ /* 0x050fe20000001814 */
[----:B------:R-:W2:Y:S07]  /*a0e0*/  LDSM.16.M88.4 R20, [R219+0x8800] ;  /* 0x00880000db14783b */ /* 0x000eae0000000200 */
[----:B------:R-:W-:Y:S01]  /*a0f0*/  HMMA.16816.F32 R56, R12, R18, R56 ;  /* 0x000000120c38723c */ /* 0x000fe20000001838 */
[----:B------:R-:W3:Y:S01]  /*a100*/  LDSM.16.M88.4 R16, [R219+0x8c00] ;  /* 0x008c0000db10783b */ /* 0x000ee20000000200 */
[----:B------:R-:W-:Y:S01]  /*a110*/  MOV R3, R102 ;  /* 0x0000006600037202 */ /* 0x000fe20000000f00 */
[----:B------:R-:W-:-:S05]  /*a120*/  DEPBAR.LE SB0, 0x0 ;  /* 0x000080000000791a */ /* 0x000fca0000000000 */
[C---:B------:R-:W-:Y:S08]  /*a130*/  HMMA.16816.F32 R52, R12.reuse, R32, R208 ;  /* 0x000000200c34723c */ /* 0x040ff000000018d0 */
[C---:B------:R-:W-:Y:S08]  /*a140*/  HMMA.16816.F32 R40, R12.reuse, R34, R236 ;  /* 0x000000220c28723c */ /* 0x040ff000000018ec */
[C---:B------:R-:W-:Y:S08]  /*a150*/  HMMA.16816.F32 R36, R12.reuse, R48, R232 ;  /* 0x000000300c24723c */ /* 0x040ff000000018e8 */
[C---:B------:R-:W-:Y:S08]  /*a160*/  HMMA.16816.F32 R48, R12.reuse, R50, R204 ;  /* 0x000000320c30723c */ /* 0x040ff000000018cc */
[C---:B------:R-:W-:Y:S08]  /*a170*/  HMMA.16816.F32 R32, R12.reuse, R44, R200 ;  /* 0x0000002c0c20723c */ /* 0x040ff000000018c8 */
[----:B------:R-:W-:Y:S01]  /*a180*/  HMMA.16816.F32 R12, R12, R46, R196 ;  /* 0x0000002e0c0c723c */ /* 0x000fe200000018c4 */
[----:B------:R-:W-:-:S04]  /*a190*/  IADD3 R0, R3, -0x3, RZ ;  /* 0xfffffffd03007810 */ /* 0x000fc80007ffe0ff */
[----:B------:R-:W-:-:S03]  /*a1a0*/  ISETP.GT.AND P0, PT, R0, UR8, PT ;  /* 0x0000000800007c0c */ /* 0x000fc6000bf04270 */
[C---:B-1----:R-:W-:Y:S08]  /*a1b0*/  HMMA.16816.F32 R44, R4.reuse, R28, R192 ;  /* 0x0000001c042c723c */ /* 0x042ff000000018c0 */
[C---:B------:R-:W-:Y:S08]  /*a1c0*/  HMMA.16816.F32 R188, R4.reuse, R30, R188 ;  /* 0x0000001e04bc723c */ /* 0x040ff000000018bc */
[C---:B--2---:R-:W-:Y:S08]  /*a1d0*/  HMMA.16816.F32 R176, R4.reuse, R20, R176 ;  /* 0x0000001404b0723c */ /* 0x044ff000000018b0 */
[----:B------:R-:W-:Y:S08]  /*a1e0*/  HMMA.16816.F32 R108, R4, R22, R108 ;  /* 0x00000016046c723c */ /* 0x000ff0000000186c */
[C---:B------:R-:W-:Y:S08]  /*a1f0*/  HMMA.16816.F32 R60, R8.reuse, R28, R60 ;  /* 0x0000001c083c723c */ /* 0x040ff0000000183c */
[C---:B------:R-:W-:Y:S08]  /*a200*/  HMMA.16816.F32 R56, R8.reuse, R30, R56 ;  /* 0x0000001e0838723c */ /* 0x040ff00000001838 */
[C---:B------:R-:W-:Y:S08]  /*a210*/  HMMA.16816.F32 R36, R8.reuse, R20, R36 ;  /* 0x000000140824723c */ /* 0x040ff00000001824 */
[----:B------:R-:W-:Y:S08]  /*a220*/  HMMA.16816.F32 R48, R8, R22, R48 ;  /* 0x000000160830723c */ /* 0x000ff00000001830 */
[C---:B------:R-:W-:Y:S08]  /*a230*/  HMMA.16816.F32 R184, R4.reuse, R24, R184 ;  /* 0x0000001804b8723c */ /* 0x040ff000000018b8 */
[C---:B------:R-:W-:Y:S08]  /*a240*/  HMMA.16816.F32 R180, R4.reuse, R26, R180 ;  /* 0x0000001a04b4723c */ /* 0x040ff000000018b4 */
[C---:B---3--:R-:W-:Y:S08]  /*a250*/  HMMA.16816.F32 R192, R4.reuse, R16, R104 ;  /* 0x0000001004c0723c */ /* 0x048ff00000001868 */
[----:B------:R-:W-:Y:S08]  /*a260*/  HMMA.16816.F32 R64, R4, R18, R64 ;  /* 0x000000120440723c */ /* 0x000ff00000001840 */
[C---:B------:R-:W-:Y:S08]  /*a270*/  HMMA.16816.F32 R52, R8.reuse, R24, R52 ;  /* 0x000000180834723c */ /* 0x040ff00000001834 */
[C---:B------:R-:W-:Y:S08]  /*a280*/  HMMA.16816.F32 R40, R8.reuse, R26, R40 ;  /* 0x0000001a0828723c */ /* 0x040ff00000001828 */
[C---:B------:R-:W-:Y:S08]  /*a290*/  HMMA.16816.F32 R20, R8.reuse, R16, R32 ;  /* 0x000000100814723c */ /* 0x040ff00000001820 */
[----:B------:R-:W-:Y:S01]  /*a2a0*/  HMMA.16816.F32 R28, R8, R18, R12 ;  /* 0x00000012081c723c */ /* 0x000fe2000000180c */
[----:B------:R-:W-:Y:S06]  /*a2b0*/  BAR.SYNC.DEFER_BLOCKING 0x0 ;  /* 0x0000000000007b1d */ /* 0x000fec0000010000 */
        /* <DEDUP_REMOVED lines=25> */
.L_x_141:
[----:B-1----:R-:W2:Y:S04]  /*a450*/  LDL.LU R3, [R1+0x18] ;  /* 0x0000180001037983 */ /* 0x002ea80000300800 */
[----:B------:R-:W3:Y:S04]  /*a460*/  LDL.LU R2, [R1+0xc] ;  /* 0x00000c0001027983 */ /* 0x000ee80000300800 */
[----:B------:R-:W-:Y:S04]  /*a470*/  STL [R1+0x68], R220 ;  /* 0x000068dc01007387 */ /* 0x000fe80000100800 */
[----:B------:R1:W-:Y:S04]  /*a480*/  STL [R1+0x64], R219 ;  /* 0x000064db01007387 */ /* 0x0003e80000100800 */
[----:B------:R-:W-:Y:S04]  /*a490*/  STL [R1+0x60], R217 ;  /* 0x000060d901007387 */ /* 0x000fe80000100800 */
[----:B------:R-:W4:Y:S04]  /*a4a0*/  LDL.LU R19, [R1] ;  /* 0x0000000001137983 */ /* 0x000f280000300800 */
[----:B------:R-:W4:Y:S04]  /*a4b0*/  LDL.LU R251, [R1+0x4] ;  /* 0x0000040001fb7983 */ /* 0x000f280000300800 */
[----:B------:R-:W1:Y:S02]  /*a4c0*/  S2R R0, SR_TID.X ;  /* 0x0000000000007919 */ /* 0x000e640000002100 */
[----:B-1----:R-:W-:-:S05]  /*a4d0*/  IMAD.SHL.U32 R0, R0, 0x2, RZ ;  /* 0x0000000200007824 */ /* 0x002fca00078e00ff */
[----:B------:R-:W-:-:S05]  /*a4e0*/  LOP3.LUT R0, R0, 0x6, RZ, 0xc0, !PT ;  /* 0x0000000600007812 */ /* 0x000fca00078ec0ff */
[----:B------:R-:W-:-:S05]  /*a4f0*/  IMAD R0, R101, 0x40, R0 ;  /* 0x0000004065007824 */ /* 0x000fca00078e0200 */
[C---:B------:R-:W-:Y:S02]  /*a500*/  ISETP.GE.AND P2, PT, R0.reuse, R229, PT ;  /* 0x000000e50000720c */ /* 0x040fe40003f46270 */
[C---:B------:R-:W-:Y:S02]  /*a510*/  ISETP.GE.AND P4, PT, R0.reuse, R228, PT ;  /* 0x000000e40000720c */ /* 0x040fe40003f86270 */
[C---:B------:R-:W-:Y:S02]  /*a520*/  ISETP.LT.OR P2, PT, R0.reuse, R225, P2 ;  /* 0x000000e10000720c */ /* 0x040fe40001741670 */
[----:B------:R-:W-:Y:S02]  /*a530*/  ISETP.LT.OR P4, PT, R0, R224, P4 ;  /* 0x000000e00000720c */ /* 0x000fe40002781670 */
[----:B------:R-:W-:Y:S02]  /*a540*/  FSEL R24, R60, -INF , !P2 ;  /* 0xff8000003c187808 */ /* 0x000fe40005000000 */
[----:B------:R-:W-:-:S02]  /*a550*/  ISETP.GE.AND P1, PT, R0, R227, PT ;  /* 0x000000e30000720c */ /* 0x000fc40003f26270 */
[----:B------:R-:W-:Y:S02]  /*a560*/  ISETP.GE.AND P2, PT, R0, R226, PT ;  /* 0x000000e20000720c */ /* 0x000fe40003f46270 */
[----:B------:R-:W-:Y:S02]  /*a570*/  FSEL R32, R62, -INF , !P4 ;  /* 0xff8000003e207808 */ /* 0x000fe40006000000 */
[C---:B------:R-:W-:Y:S02]  /*a580*/  ISETP.LT.OR P1, PT, R0.reuse, R223, P1 ;  /* 0x000000df0000720c */ /* 0x040fe40000f21670 */
[----:B------:R-:W-:Y:S02]  /*a590*/  ISETP.LT.OR P2, PT, R0, R222, P2 ;  /* 0x000000de0000720c */ /* 0x000fe40001741670 */
[----:B------:R-:W-:Y:S02]  /*a5a0*/  FSEL R8, R44, -INF , !P1 ;  /* 0xff8000002c087808 */ /* 0x000fe40004800000 */
[----:B------:R-:W-:-:S02]  /*a5b0*/  FSEL R12, R46, -INF , !P2 ;  /* 0xff8000002e0c7808 */ /* 0x000fc40005000000 */
[----:B------:R-:W-:Y:S02]  /*a5c0*/  IADD3 R4, R0, 0x30, RZ ;  /* 0x0000003000047810 */ /* 0x000fe40007ffe0ff */
[----:B------:R-:W-:Y:S01]  /*a5d0*/  FMNMX.FTZ R5, R252, R12, !PT ;  /* 0x0000000cfc057209 */ /* 0x000fe20007810000 */
[----:B--2---:R-:W-:Y:S01]  /*a5e0*/  IMAD.MOV.U32 R17, RZ, RZ, R3 ;  /* 0x000000ffff117224 */ /* 0x004fe200078e0003 */
[----:B---3--:R-:W-:Y:S02]  /*a5f0*/  MOV R18, R2 ;  /* 0x0000000200127202 */ /* 0x008fe40000000f00 */
[----:B------:R-:W-:-:S04]  /*a600*/  IADD3 R2, R0, 0x1, RZ ;  /* 0x0000000100027810 */ /* 0x000fc80007ffe0ff */
[C---:B------:R-:W-:Y:S02]  /*a610*/  ISETP.GE.AND P3, PT, R2.reuse, R229, PT ;  /* 0x000000e50200720c */ /* 0x040fe40003f66270 */
[C---:B------:R-:W-:Y:S02]  /*a620*/  ISETP.GE.AND P6, PT, R2.reuse, R228, PT ;  /* 0x000000e40200720c */ /* 0x040fe40003fc6270 */
[C---:B------:R-:W-:Y:S02]  /*a630*/  ISETP.GE.AND P5, PT, R2.reuse, R227, PT ;  /* 0x000000e30200720c */ /* 0x040fe40003fa6270 */
[C---:B------:R-:W-:Y:S02]  /*a640*/  ISETP.GE.AND P0, PT, R2.reuse, R226, PT ;  /* 0x000000e20200720c */ /* 0x040fe40003f06270 */
[C---:B------:R-:W-:Y:S02]  /*a650*/  ISETP.LT.OR P3, PT, R2.reuse, R225, P3 ;  /* 0x000000e10200720c */ /* 0x040fe40001f61670 */
[----:B------:R-:W-:-:S02]  /*a660*/  ISETP.LT.OR P6, PT, R2, R224, P6 ;  /* 0x000000e00200720c */ /* 0x000fc400037c1670 */
[C---:B------:R-:W-:Y:S02]  /*a670*/  ISETP.LT.OR P5, PT, R2.reuse, R223, P5 ;  /* 0x000000df0200720c */ /* 0x040fe40002fa1670 */
[----:B------:R-:W-:Y:S02]  /*a680*/  ISETP.LT.OR P0, PT, R2, R222, P0 ;  /* 0x000000de0200720c */ /* 0x000fe40000701670 */
[----:B------:R-:W-:-:S04]  /*a690*/  IADD3 R2, R0, 0x8, RZ ;  /* 0x0000000800027810 */ /* 0x000fc80007ffe0ff */
[----:B------:R-:W-:Y:S02]  /*a6a0*/  ISETP.GE.AND P4, PT, R2, R229, PT ;  /* 0x000000e50200720c */ /* 0x000fe40003f86270 */
[----:B------:R-:W-:Y:S02]  /*a6b0*/  IADD3 R3, R0, 0x9, RZ ;  /* 0x0000000900037810 */ /* 0x000fe40007ffe0ff */
[C---:B------:R-:W-:Y:S02]  /*a6c0*/  ISETP.LT.OR P4, PT, R2.reuse, R225, P4 ;  /* 0x000000e10200720c */ /* 0x040fe40002781670 */
[----:B------:R-:W-:Y:S02]  /*a6d0*/  FSEL R25, R61, -INF , !P3 ;  /* 0xff8000003d197808 */ /* 0x000fe40005800000 */
[C---:B------:R-:W-:Y:S02]  /*a6e0*/  ISETP.GE.AND P1, PT, R2.reuse, R228, PT ;  /* 0x000000e40200720c */ /* 0x040fe40003f26270 */
[----:B------:R-:W-:-:S02]  /*a6f0*/  ISETP.GE.AND P2, PT, R2, R227, PT ;  /* 0x000000e30200720c */ /* 0x000fc40003f46270 */
[----:B------:R-:W-:Y:S02]  /*a700*/  ISETP.GE.AND P3, PT, R2, R226, PT ;  /* 0x000000e20200720c */ /* 0x000fe40003f66270 */
[----:B------:R-:W-:Y:S02]  /*a710*/  FSEL R34, R63, -INF , !P6 ;  /* 0xff8000003f227808 */ /* 0x000fe40007000000 */
[----:B------:R-:W-:Y:S02]  /*a720*/  FSEL R10, R45, -INF , !P5 ;  /* 0xff8000002d0a7808 */ /* 0x000fe40006800000 */
[----:B------:R-:W-:Y:S02]  /*a730*/  FSEL R14, R47, -INF , !P0 ;  /* 0xff8000002f0e7808 */ /* 0x000fe40004000000 */
[----:B------:R-:W-:Y:S01]  /*a740*/  FSEL R26, R56, -INF , !P4 ;  /* 0xff800000381a7808 */ /* 0x000fe20006000000 */
[----:B------:R-:W-:Y:S01]  /*a750*/  IMAD.MOV.U32 R203, RZ, RZ, R18 ;  /* 0x000000ffffcb7224 */ /* 0x000fe200078e0012 */
[C---:B------:R-:W-:Y:S01]  /*a760*/  ISETP.GE.AND P0, PT, R3.reuse, R229, PT ;  /* 0x000000e50300720c */ /* 0x040fe20003f06270 */
[----:B------:R-:W-:Y:S01]  /*a770*/  IMAD.MOV.U32 R201, RZ, RZ, R17 ;  /* 0x000000ffffc97224 */ /* 0x000fe200078e0011 */
[C---:B------:R-:W-:Y:S01]  /*a780*/  ISETP.GE.AND P6, PT, R3.reuse, R228, PT ;  /* 0x000000e40300720c */ /* 0x040fe20003fc6270 */
[----:B------:R-:W-:Y:S01]  /*a790*/  LDSM.16.MT88.4 R44, [R218+0xa000] ;  /* 0x00a00000da2c783b */ /* 0x000fe20000004200 */
        /* <DEDUP_REMOVED lines=10> */
[----:B------:R-:W-:Y:S02]  /*a840*/  IADD3 R3, R0, 0x11, RZ ;  /* 0x0000001100037810 */ /* 0x000fe40007ffe0ff */
[----:B------:R-:W-:Y:S02]  /*a850*/  FSEL R11, R188, -INF , !P2 ;  /* 0xff800000bc0b7808 */ /* 0x000fe40005000000 */
[----:B------:R-:W-:-:S02]  /*a860*/  FSEL R35, R58, -INF , !P1 ;  /* 0xff8000003a237808 */ /* 0x000fc40004800000 */
[----:B------:R-:W-:Y:S02]  /*a870*/  ISETP.GE.AND P2, PT, R2, R228, PT ;  /* 0x000000e40200720c */ /* 0x000fe40003f46270 */
[----:B------:R-:W-:Y:S02]  /*a880*/  FSEL R15, R190, -INF , !P3 ;  /* 0xff800000be0f7808 */ /* 0x000fe40005800000 */
[C---:B------:R-:W-:Y:S02]  /*a890*/  ISETP.GE.AND P1, PT, R2.reuse, R229, PT ;  /* 0x000000e50200720c */ /* 0x040fe40003f26270 */
[----:B------:R-:W-:Y:S02]  /*a8a0*/  ISETP.GE.AND P3, PT, R2, R227, PT ;  /* 0x000000e30200720c */ /* 0x000fe40003f66270 */
[----:B------:R-:W-:Y:S02]  /*a8b0*/  FSEL R27, R57, -INF , !P0 ;  /* 0xff800000391b7808 */ /* 0x000fe40004000000 */
[----:B------:R-:W-:-:S02]  /*a8c0*/  FSEL R16, R191, -INF , !P4 ;  /* 0xff800000bf107808 */ /* 0x000fc40006000000 */
[C---:B------:R-:W-:Y:S02]  /*a8d0*/  ISETP.GE.AND P0, PT, R2.reuse, R226, PT ;  /* 0x000000e20200720c */ /* 0x040fe40003f06270 */
[----:B------:R-:W-:Y:S02]  /*a8e0*/  ISETP.GE.AND P4, PT, R3, R229, PT ;  /* 0x000000e50300720c */ /* 0x000fe40003f86270 */
        /* <DEDUP_REMOVED lines=8> */
[----:B------:R-:W-:Y:S02]  /*a970*/  FSEL R13, R189, -INF , !P5 ;  /* 0xff800000bd0d7808 */ /* 0x000fe40006800000 */
[----:B------:R-:W-:-:S02]  /*a980*/  ISETP.GE.AND P6, PT, R3, R228, PT ;  /* 0x000000e40300720c */ /* 0x000fc40003fc6270 */
[----:B------:R-:W-:Y:S02]  /*a990*/  FSEL R52, R52, -INF , !P1 ;  /* 0xff80000034347808 */ /* 0x000fe40004800000 */
[----:B------:R-:W-:Y:S02]  /*a9a0*/  FSEL R54, R184, -INF , !P3 ;  /* 0xff800000b8367808 */ /* 0x000fe40005800000 */
[C---:B------:R-:W-:Y:S02]  /*a9b0*/  ISETP.GE.AND P5, PT, R3.reuse, R227, PT ;  /* 0x000000e30300720c */ /* 0x040fe40003fa6270 */
[----:B------:R-:W-:Y:S02]  /*a9c0*/  ISETP.GE.AND P1, PT, R3, R226, PT ;  /* 0x000000e20300720c */ /* 0x000fe40003f26270 */
[----:B------:R-:W-:Y:S02]  /*a9d0*/  FSEL R107, R186, -INF , !P0 ;  /* 0xff800000ba6b7808 */ /* 0x000fe40004000000 */
[----:B------:R-:W-:-:S02]  /*a9e0*/  FSEL R184, R53, -INF , !P4 ;  /* 0xff80000035b87808 */ /* 0x000fc40006000000 */
[C---:B------:R-:W-:Y:S02]  /*a9f0*/  ISETP.GE.AND P2, PT, R2.reuse, R229, PT ;  /* 0x000000e50200720c */ /* 0x040fe40003f46270 */
[C---:B------:R-:W-:Y:S02]  /*aa00*/  ISETP.GE.AND P3, PT, R2.reuse, R228, PT ;  /* 0x000000e40200720c */ /* 0x040fe40003f66270 */
[C---:B------:R-:W-:Y:S02]  /*aa10*/  ISETP.GE.AND P0, PT, R2.reuse, R227, PT ;  /* 0x000000e30200720c */ /* 0x040fe40003f06270 */
[----:B------:R-:W-:Y:S02]  /*aa20*/  ISETP.GE.AND P4, PT, R2, R226, PT ;  /* 0x000000e20200720c */ /* 0x000fe40003f86270 */
[C---:B------:R-:W-:Y:S02]  /*aa30*/  ISETP.LT.OR P6, PT, R3.reuse, R224, P6 ;  /* 0x000000e00300720c */ /* 0x040fe400037c1670 */
[----:B------:R-:W-:-:S02]  /*aa40*/  ISETP.LT.OR P5, PT, R3, R223, P5 ;  /* 0x000000df0300720c */ /* 0x000fc40002fa1670 */
[----:B------:R-:W-:Y:S02]  /*aa50*/  ISETP.LT.OR P1, PT, R3, R222, P1 ;  /* 0x000000de0300720c */ /* 0x000fe40000f21670 */
[C---:B------:R-:W-:Y:S02]  /*aa60*/  ISETP.LT.OR P2, PT, R2.reuse, R225, P2 ;  /* 0x000000e10200720c */ /* 0x040fe40001741670 */
[C---:B------:R-:W-:Y:S02]  /*aa70*/  ISETP.LT.OR P3, PT, R2.reuse, R224, P3 ;  /* 0x000000e00200720c */ /* 0x040fe40001f61670 */
[C---:B------:R-:W-:Y:S02]  /*aa80*/  ISETP.LT.OR P0, PT, R2.reuse, R223, P0 ;  /* 0x000000df0200720c */ /* 0x040fe40000701670 */
[----:B------:R-:W-:Y:S02]  /*aa90*/  ISETP.LT.OR P4, PT, R2, R222, P4 ;  /* 0x000000de0200720c */ /* 0x000fe40002781670 */
[----:B------:R-:W-:-:S02]  /*aaa0*/  IADD3 R3, R0, 0x19, RZ ;  /* 0x0000001900037810 */ /* 0x000fc40007ffe0ff */
[----:B------:R-:W-:Y:S02]  /*aab0*/  IADD3 R2, R0, 0x20, RZ ;  /* 0x0000002000027810 */ /* 0x000fe40007ffe0ff */
[----:B------:R-:W-:Y:S02]  /*aac0*/  FSEL R196, R55, -INF , !P6 ;  /* 0xff80000037c47808 */ /* 0x000fe40007000000 */
[----:B------:R-:W-:Y:S02]  /*aad0*/  FSEL R53, R185, -INF , !P5 ;  /* 0xff800000b9357808 */ /* 0x000fe40006800000 */
[----:B------:R-:W-:Y:S02]  /*aae0*/  FSEL R55, R187, -INF , !P1 ;  /* 0xff800000bb377808 */ /* 0x000fe40004800000 */
[----:B------:R-:W-:Y:S02]  /*aaf0*/  ISETP.GE.AND P1, PT, R3, R229, PT ;  /* 0x000000e50300720c */ /* 0x000fe40003f26270 */
[----:B------:R-:W-:-:S02]  /*ab00*/  FSEL R185, R40, -INF , !P2 ;  /* 0xff80000028b97808 */ /* 0x000fc40005000000 */
[----:B------:R-:W-:Y:S02]  /*ab10*/  FSEL R186, R42, -INF , !P3 ;  /* 0xff8000002aba7808 */ /* 0x000fe40005800000 */
[C---:B------:R-:W-:Y:S02]  /*ab20*/  ISETP.GE.AND P6, PT, R3.reuse, R228, PT ;  /* 0x000000e40300720c */ /* 0x040fe40003fc6270 */
[C---:B------:R-:W-:Y:S02]  /*ab30*/  ISETP.GE.AND P5, PT, R3.reuse, R227, PT ;  /* 0x000000e30300720c */ /* 0x040fe40003fa6270 */
[C---:B------:R-:W-:Y:S02]  /*ab40*/  ISETP.GE.AND P2, PT, R3.reuse, R226, PT ;  /* 0x000000e20300720c */ /* 0x040fe40003f46270 */
[----:B------:R-:W-:Y:S02]  /*ab50*/  ISETP.GE.AND P3, PT, R2, R229, PT ;  /* 0x000000e50200720c */ /* 0x000fe40003f66270 */
[----:B------:R-:W-:-:S02]  /*ab60*/  ISETP.LT.OR P1, PT, R3, R225, P1 ;  /* 0x000000e10300720c */ /* 0x000fc40000f21670 */
[C---:B------:R-:W-:Y:S02]  /*ab70*/  ISETP.LT.OR P6, PT, R3.reuse, R224, P6 ;  /* 0x000000e00300720c */ /* 0x040fe400037c1670 */
[C---:B------:R-:W-:Y:S02]  /*ab80*/  ISETP.LT.OR P5, PT, R3.reuse, R223, P5 ;  /* 0x000000df0300720c */ /* 0x040fe40002fa1670 */
[----:B------:R-:W-:Y:S02]  /*ab90*/  ISETP.LT.OR P2, PT, R3, R222, P2 ;  /* 0x000000de0300720c */ /* 0x000fe40001741670 */
        /* <DEDUP_REMOVED lines=9> */
[C---:B------:R-:W-:Y:S02]  /*ac30*/  ISETP.GE.AND P6, PT, R3.reuse, R228, PT ;  /* 0x000000e40300720c */ /* 0x040fe40003fc6270 */
[CC--:B------:R-:W-:Y:S02]  /*ac40*/  ISETP.GE.AND P5, PT, R3.reuse, R227.reuse, PT ;  /* 0x000000e30300720c */ /* 0x0c0fe40003fa6270 */
[----:B------:R-:W-:Y:S02]  /*ac50*/  ISETP.GE.AND P3, PT, R3, R226, PT ;  /* 0x000000e20300720c */ /* 0x000fe40003f66270 */
[----:B------:R-:W-:Y:S02]  /*ac60*/  FSEL R182, R182, -INF , !P4 ;  /* 0xff800000b6b67808 */ /* 0x000fe40006000000 */
[C---:B------:R-:W-:Y:S02]  /*ac70*/  ISETP.GE.AND P0, PT, R2.reuse, R228, PT ;  /* 0x000000e40200720c */ /* 0x040fe40003f06270 */
[----:B------:R-:W-:-:S02]  /*ac80*/  ISETP.GE.AND P4, PT, R2, R227, PT ;  /* 0x000000e30200720c */ /* 0x000fc40003f86270 */
[----:B------:R-:W-:Y:S02]  /*ac90*/  ISETP.GE.AND P1, PT, R2, R226, PT ;  /* 0x000000e20200720c */ /* 0x000fe40003f26270 */
[C---:B------:R-:W-:Y:S02]  /*aca0*/  ISETP.LT.OR P2, PT, R3.reuse, R225, P2 ;  /* 0x000000e10300720c */ /* 0x040fe40001741670 */
[C---:B------:R-:W-:Y:S02]  /*acb0*/  ISETP.LT.OR P6, PT, R3.reuse, R224, P6 ;  /* 0x000000e00300720c */ /* 0x040fe400037c1670 */
[C---:B------:R-:W-:Y:S02]  /*acc0*/  ISETP.LT.OR P5, PT, R3.reuse, R223, P5 ;  /* 0x000000df0300720c */ /* 0x040fe40002fa1670 */
[----:B------:R-:W-:Y:S02]  /*acd0*/  ISETP.LT.OR P3, PT, R3, R222, P3 ;  /* 0x000000de0300720c */ /* 0x000fe40001f61670 */
[----:B----4-:R-:W-:-:S02]  /*ace0*/  FMNMX.FTZ R3, R19, R8, !PT ;  /* 0x0000000813037209 */ /* 0x010fc40007810000 */
[C---:B------:R-:W-:Y:S02]  /*acf0*/  ISETP.LT.OR P0, PT, R2.reuse, R224, P0 ;  /* 0x000000e00200720c */ /* 0x040fe40000701670 */
[C---:B------:R-:W-:Y:S02]  /*ad00*/  ISETP.LT.OR P4, PT, R2.reuse, R223, P4 ;  /* 0x000000df0200720c */ /* 0x040fe40002781670 */
[----:B------:R-:W-:Y:S02]  /*ad10*/  ISETP.LT.OR P1, PT, R2, R222, P1 ;  /* 0x000000de0200720c */ /* 0x000fe40000f21670 */
[----:B------:R-:W-:Y:S02]  /*ad20*/  IADD3 R2, R0, 0x28, RZ ;  /* 0x0000002800027810 */ /* 0x000fe40007ffe0ff */
[----:B------:R-:W-:Y:S02]  /*ad30*/  FMNMX.FTZ R3, R10, R3, !PT ;  /* 0x000000030a037209 */ /* 0x000fe40007810000 */
        /* <DEDUP_REMOVED lines=8> */
[----:B------:R-:W-:Y:S02]  /*adc0*/  FMNMX.FTZ R3, R11, R3, !PT ;  /* 0x000000030b037209 */ /* 0x000fe40007810000 */
[C---:B------:R-:W-:Y:S02]  /*add0*/  ISETP.LT.OR P0, PT, R2.reuse, R225, P0 ;  /* 0x000000e10200720c */ /* 0x040fe40000701670 */
[C---:B------:R-:W-:Y:S02]  /*ade0*/  ISETP.LT.OR P4, PT, R2.reuse, R224, P4 ;  /* 0x000000e00200720c */ /* 0x040fe40002781670 */
[C---:B------:R-:W-:Y:S02]  /*adf0*/  ISETP.LT.OR P1, PT, R2.reuse, R223, P1 ;  /* 0x000000df0200720c */ /* 0x040fe40000f21670 */
[----:B------:R-:W-:-:S02]  /*ae00*/  ISETP.LT.OR P2, PT, R2, R222, P2 ;  /* 0x000000de0200720c */ /* 0x000fc40001741670 */
[----:B------:R-:W-:Y:S02]  /*ae10*/  IADD3 R2, R0, 0x29, RZ ;  /* 0x0000002900027810 */ /* 0x000fe40007ffe0ff */
[----:B------:R-:W-:Y:S02]  /*ae20*/  FMNMX.FTZ R3, R13, R3, !PT ;  /* 0x000000030d037209 */ /* 0x000fe40007810000 */
[----:B------:R-:W-:Y:S02]  /*ae30*/  FSEL R232, R39, -INF , !P6 ;  /* 0xff80000027e87808 */ /* 0x000fe40007000000 */
[----:B------:R-:W-:Y:S02]  /*ae40*/  FSEL R181, R177, -INF , !P5 ;  /* 0xff800000b1b57808 */ /* 0x000fe40006800000 */
[----:B------:R-:W-:Y:S02]  /*ae50*/  FSEL R239, R179, -INF , !P3 ;  /* 0xff800000b3ef7808 */ /* 0x000fe40005800000 */
[----:B------:R-:W-:-:S02]  /*ae60*/  FSEL R234, R108, -INF , !P1 ;  /* 0xff8000006cea7808 */ /* 0x000fc40004800000 */
[C---:B------:R-:W-:Y:S02]  /*ae70*/  ISETP.GE.AND P6, PT, R2.reuse, R229, PT ;  /* 0x000000e50200720c */ /* 0x040fe40003fc6270 */
[C---:B------:R-:W-:Y:S02]  /*ae80*/  ISETP.GE.AND P3, PT, R2.reuse, R228, PT ;  /* 0x000000e40200720c */ /* 0x040fe40003f66270 */
[C---:B------:R-:W-:Y:S02]  /*ae90*/  ISETP.GE.AND P5, PT, R2.reuse, R227, PT ;  /* 0x000000e30200720c */ /* 0x040fe40003fa6270 */
[----:B------:R-:W-:Y:S02]  /*aea0*/  ISETP.GE.AND P1, PT, R2, R226, PT ;  /* 0x000000e20200720c */ /* 0x000fe40003f26270 */
[----:B------:R-:W-:Y:S02]  /*aeb0*/  FMNMX.FTZ R3, R54, R3, !PT ;  /* 0x0000000336037209 */ /* 0x000fe40007810000 */
[----:B------:R-:W-:-:S02]  /*aec0*/  ISETP.LT.OR P6, PT, R2, R225, P6 ;  /* 0x000000e10200720c */ /* 0x000fc400037c1670 */
[C---:B------:R-:W-:Y:S02]  /*aed0*/  ISETP.LT.OR P3, PT, R2.reuse, R224, P3 ;  /* 0x000000e00200720c */ /* 0x040fe40001f61670 */
[C---:B------:R-:W-:Y:S02]  /*aee0*/  ISETP.LT.OR P5, PT, R2.reuse, R223, P5 ;  /* 0x000000df0200720c */ /* 0x040fe40002fa1670 */
[----:B------:R-:W-:Y:S02]  /*aef0*/  ISETP.LT.OR P1, PT, R2, R222, P1 ;  /* 0x000000de0200720c */ /* 0x000fe40000f21670 */
[----:B------:R-:W-:-:S04]  /*af00*/  FMNMX.FTZ R2, R53, R3, !PT ;  /* 0x0000000335027209 */ /* 0x000fc80007810000 */
[----:B------:R-:W-:-:S04]  /*af10*/  FMNMX.FTZ R6, R40, R2, !PT ;  /* 0x0000000228067209 */ /* 0x000fc80007810000 */
[----:B------:R-:W-:Y:S02]  /*af20*/  FMNMX.FTZ R6, R41, R6, !PT ;  /* 0x0000000629067209 */ /* 0x000fe40007810000 */
[----:B------:R-:W-:Y:S02]  /*af30*/  FSEL R242, R111, -INF , !P1 ;  /* 0xff8000006ff27808 */ /* 0x000fe40004800000 */
[----:B------:R-:W-:Y:S02]  /*af40*/  FMNMX.FTZ R6, R198, R6, !PT ;  /* 0x00000006c6067209 */ /* 0x000fe40007810000 */
[----:B------:R-:W-:Y:S02]  /*af50*/  IADD3 R3, R0, 0x31, RZ ;  /* 0x0000003100037810 */ /* 0x000fe40007ffe0ff */
[----:B------:R-:W-:Y:S02]  /*af60*/  ISETP.GE.AND P1, PT, R4, R227, PT ;  /* 0x000000e30400720c */ /* 0x000fe40003f26270 */
[----:B------:R-:W-:-:S02]  /*af70*/  FMNMX.FTZ R5, R14, R5, !PT ;  /* 0x000000050e057209 */ /* 0x000fc40007810000 */
[----:B------:R-:W-:Y:S02]  /*af80*/  FMNMX.FTZ R7, R181, R6, !PT ;  /* 0x00000006b5077209 */ /* 0x000fe40007810000 */
[----:B------:R-:W-:Y:S02]  /*af90*/  FSEL R233, R109, -INF , !P5 ;  /* 0xff8000006de97808 */ /* 0x000fe40006800000 */
[----:B------:R-:W-:Y:S02]  /*afa0*/  ISETP.GE.AND P5, PT, R3, R227, PT ;  /* 0x000000e30300720c */ /* 0x000fe40003fa6270 */
[----:B------:R-:W-:Y:S02]  /*afb0*/  ISETP.LT.OR P1, PT, R4, R223, P1 ;  /* 0x000000df0400720c */ /* 0x000fe40000f21670 */
[----:B------:R-:W-:Y:S02]  /*afc0*/  FMNMX.FTZ R5, R15, R5, !PT ;  /* 0x000000050f057209 */ /* 0x000fe40007810000 */
[----:B------:R-:W-:-:S02]  /*afd0*/  IADD3 R2, R0, 0x38, RZ ;  /* 0x0000003800027810 */ /* 0x000fc40007ffe0ff */
[----:B------:R-:W-:Y:S02]  /*afe0*/  FMNMX.FTZ R7, R234, R7, !PT ;  /* 0x00000007ea077209 */ /* 0x000fe40007810000 */
[----:B------:R-:W-:Y:S02]  /*aff0*/  ISETP.LT.OR P5, PT, R3, R223, P5 ;  /* 0x000000df0300720c */ /* 0x000fe40002fa1670 */
[----:B------:R-:W-:Y:S02]  /*b000*/  FSEL R42, R192, -INF , !P1 ;  /* 0xff800000c02a7808 */ /* 0x000fe40004800000 */
[----:B------:R-:W-:Y:S02]  /*b010*/  FMNMX.FTZ R5, R16, R5, !PT ;  /* 0x0000000510057209 */ /* 0x000fe40007810000 */
[----:B------:R-:W-:Y:S02]  /*b020*/  IADD3 R0, R0, 0x39, RZ ;  /* 0x0000003900007810 */ /* 0x000fe40007ffe0ff */
[----:B------:R-:W-:-:S02]  /*b030*/  ISETP.GE.AND P1, PT, R2, R227, PT ;  /* 0x000000e30200720c */ /* 0x000fc40003f26270 */
[----:B------:R-:W-:Y:S02]  /*b040*/  FMNMX.FTZ R7, R233, R7, !PT ;  /* 0x00000007e9077209 */ /* 0x000fe40007810000 */
[----:B------:R-:W-:Y:S02]  /*b050*/  FSEL R241, R193, -INF , !P5 ;  /* 0xff800000c1f17808 */ /* 0x000fe40006800000 */
[----:B------:R-:W-:Y:S02]  /*b060*/  FMNMX.FTZ R5, R107, R5, !PT ;  /* 0x000000056b057209 */ /* 0x000fe40007810000 */
[----:B------:R-:W-:Y:S02]  /*b070*/  ISETP.GE.AND P5, PT, R0, R227, PT ;  /* 0x000000e30000720c */ /* 0x000fe40003fa6270 */
[----:B------:R-:W-:Y:S02]  /*b080*/  ISETP.LT.OR P1, PT, R2, R223, P1 ;  /* 0x000000df0200720c */ /* 0x000fe40000f21670 */
[----:B------:R-:W-:-:S02]  /*b090*/  FMNMX.FTZ R7, R42, R7, !PT ;  /* 0x000000072a077209 */ /* 0x000fc40007810000 */
[----:B------:R-:W-:Y:S02]  /*b0a0*/  FMNMX.FTZ R5, R55, R5, !PT ;  /* 0x0000000537057209 */ /* 0x000fe40007810000 */
[----:B------:R-:W-:Y:S02]  /*b0b0*/  ISETP.LT.OR P5, PT, R0, R223, P5 ;  /* 0x000000df0000720c */ /* 0x000fe40002fa1670 */
[----:B------:R-:W-:Y:S02]  /*b0c0*/  FSEL R207, R64, -INF , !P1 ;  /* 0xff80000040cf7808 */ /* 0x000fe40004800000 */
[----:B------:R-:W-:Y:S02]  /*b0d0*/  FMNMX.FTZ R7, R241, R7, !PT ;  /* 0x00000007f1077209 */ /* 0x000fe40007810000 */
[----:B------:R-:W-:Y:S02]  /*b0e0*/  FMNMX.FTZ R5, R182, R5, !PT ;  /* 0x00000005b6057209 */ /* 0x000fe40007810000 */
[----:B------:R-:W-:-:S02]  /*b0f0*/  FSEL R219, R65, -INF , !P5 ;  /* 0xff80000041db7808 */ /* 0x000fc40006800000 */
[----:B------:R-:W-:Y:S02]  /*b100*/  FMNMX.FTZ R7, R207, R7, !PT ;  /* 0x00000007cf077209 */ /* 0x000fe40007810000 */
[----:B------:R-:W-:Y:S02]  /*b110*/  FMNMX.FTZ R6, R183, R5, !PT ;  /* 0x00000005b7067209 */ /* 0x000fe40007810000 */
[----:B------:R-:W-:Y:S02]  /*b120*/  FMNMX.FTZ R5, R219, R7, !PT ;  /* 0x00000007db057209 */ /* 0x000fe40007810000 */
[----:B------:R-:W-:Y:S02]  /*b130*/  FSEL R238, R110, -INF , !P2 ;  /* 0xff8000006eee7808 */ /* 0x000fe40005000000 */
[----:B------:R-:W-:Y:S01]  /*b140*/  ISETP.GE.AND P2, PT, R4, R226, PT ;  /* 0x000000e20400720c */ /* 0x000fe20003f46270 */
[----:B------:R-:W1:Y:S01]  /*b150*/  SHFL.BFLY PT, R9, R5, 0x2, 0x1f ;  /* 0x0c401f0005097f89 */ /* 0x000e6200000e0000 */
[----:B------:R-:W-:-:S02]  /*b160*/  FMNMX.FTZ R6, R236, R6, !PT ;  /* 0x00000006ec067209 */ /* 0x000fc40007810000 */
[----:B------:R-:W-:Y:S02]  /*b170*/  ISETP.GE.AND P1, PT, R3, R226, PT ;  /* 0x000000e20300720c */ /* 0x000fe40003f26270 */
[----:B------:R-:W-:Y:S02]  /*b180*/  ISETP.LT.OR P2, PT, R4, R222, P2 ;  /* 0x000000de0400720c */ /* 0x000fe40001741670 */
[----:B------:R-:W-:Y:S02]  /*b190*/  FMNMX.FTZ R6, R239, R6, !PT ;  /* 0x00000006ef067209 */ /* 0x000fe40007810000 */
[----:B------:R-:W-:Y:S02]  /*b1a0*/  ISETP.LT.OR P1, PT, R3, R222, P1 ;  /* 0x000000de0300720c */ /* 0x000fe40000f21670 */
[----:B------:R-:W-:Y:S02]  /*b1b0*/  FSEL R63, R194, -INF , !P2 ;  /* 0xff800000c23f7808 */ /* 0x000fe40005000000 */
[----:B------:R-:W-:-:S02]  /*b1c0*/  ISETP.GE.AND P5, PT, R4, R229, PT ;  /* 0x000000e50400720c */ /* 0x000fc40003fa6270 */
[----:B------:R-:W-:Y:S02]  /*b1d0*/  ISETP.GE.AND P2, PT, R4, R228, PT ;  /* 0x000000e40400720c */ /* 0x000fe40003f46270 */
[----:B------:R-:W-:Y:S02]  /*b1e0*/  FMNMX.FTZ R6, R238, R6, !PT ;  /* 0x00000006ee067209 */ /* 0x000fe40007810000 */
[----:B------:R-:W-:Y:S02]  /*b1f0*/  FSEL R56, R195, -INF , !P1 ;  /* 0xff800000c3387808 */ /* 0x000fe40004800000 */
[----:B------:R-:W-:Y:S02]  /*b200*/  FSEL R243, R48, -INF , !P0 ;  /* 0xff80000030f37808 */ /* 0x000fe40004000000 */
[-C--:B------:R-:W-:Y:S02]  /*b210*/  ISETP.GE.AND P1, PT, R2, R226.reuse, PT ;  /* 0x000000e20200720c */ /* 0x080fe40003f26270 */
[----:B------:R-:W-:-:S02]  /*b220*/  ISETP.GE.AND P0, PT, R0, R226, PT ;  /* 0x000000e20000720c */ /* 0x000fc40003f06270 */
[C---:B------:R-:W-:Y:S02]  /*b230*/  ISETP.LT.OR P5, PT, R4.reuse, R225, P5 ;  /* 0x000000e10400720c */ /* 0x040fe40002fa1670 */
[----:B------:R-:W-:Y:S02]  /*b240*/  ISETP.LT.OR P2, PT, R4, R224, P2 ;  /* 0x000000e00400720c */ /* 0x000fe40001741670 */
[----:B------:R-:W-:Y:S02]  /*b250*/  FMNMX.FTZ R4, R242, R6, !PT ;  /* 0x00000006f2047209 */ /* 0x000fe40007810000 */
[-C--:B------:R-:W-:Y:S02]  /*b260*/  ISETP.LT.OR P1, PT, R2, R222.reuse, P1 ;  /* 0x000000de0200720c */ /* 0x080fe40000f21670 */
[----:B------:R-:W-:Y:S02]  /*b270*/  ISETP.LT.OR P0, PT, R0, R222, P0 ;  /* 0x000000de0000720c */ /* 0x000fe40000701670 */
[----:B------:R-:W-:-:S02]  /*b280*/  FMNMX.FTZ R4, R63, R4, !PT ;  /* 0x000000043f047209 */ /* 0x000fc40007810000 */
[----:B------:R-:W-:Y:S02]  /*b290*/  FSEL R235, R66, -INF , !P1 ;  /* 0xff80000042eb7808 */ /* 0x000fe40004800000 */
[----:B------:R-:W-:Y:S02]  /*b2a0*/  FSEL R67, R67, -INF , !P0 ;  /* 0xff80000043437808 */ /* 0x000fe40004000000 */
[C---:B------:R-:W-:Y:S02]  /*b2b0*/  ISETP.GE.AND P1, PT, R3.reuse, R229, PT ;  /* 0x000000e50300720c */ /* 0x040fe40003f26270 */
[----:B------:R-:W-:Y:S02]  /*b2c0*/  ISETP.GE.AND P0, PT, R3, R228, PT ;  /* 0x000000e40300720c */ /* 0x000fe40003f06270 */
[----:B------:R-:W-:Y:S02]  /*b2d0*/  FMNMX.FTZ R7, R231, R24, !PT ;  /* 0x00000018e7077209 */ /* 0x000fe40007810000 */
[----:B------:R-:W-:-:S02]  /*b2e0*/  FMNMX.FTZ R4, R56, R4, !PT ;  /* 0x0000000438047209 */ /* 0x000fc40007810000 */
[----:B------:R-:W-:Y:S02]  /*b2f0*/  FMNMX.FTZ R6, R251, R32, !PT ;  /* 0x00000020fb067209 */ /* 0x000fe40007810000 */
[C---:B------:R-:W-:Y:S02]  /*b300*/  ISETP.LT.OR P1, PT, R3.reuse, R225, P1 ;  /* 0x000000e10300720c */ /* 0x040fe40000f21670 */
[----:B------:R-:W-:Y:S02]  /*b310*/  ISETP.LT.OR P0, PT, R3, R224, P0 ;  /* 0x000000e00300720c */ /* 0x000fe40000701670 */
[----:B------:R-:W-:Y:S02]  /*b320*/  FMNMX.FTZ R7, R25, R7, !PT ;  /* 0x0000000719077209 */ /* 0x000fe40007810000 */
[----:B------:R-:W-:Y:S02]  /*b330*/  FMNMX.FTZ R3, R235, R4, !PT ;  /* 0x00000004eb037209 */ /* 0x000fe40007810000 */
[----:B-1----:R-:W-:-:S02]  /*b340*/  FMNMX.FTZ R4, R5, R9, !PT ;  /* 0x0000000905047209 */ /* 0x002fc40007810000 */
[----:B------:R-:W-:Y:S02]  /*b350*/  FMNMX.FTZ R5, R34, R6, !PT ;  /* 0x0000000622057209 */ /* 0x000fe40007810000 */
[----:B------:R-:W-:Y:S02]  /*b360*/  FMNMX.FTZ R6, R26, R7, !PT ;  /* 0x000000071a067209 */ /* 0x000fe40007810000 */
[----:B------:R-:W-:Y:S02]  /*b370*/  FMNMX.FTZ R3, R67, R3, !PT ;  /* 0x0000000343037209 */ /* 0x000fe40007810000 */
[----:B------:R-:W-:Y:S02]  /*b380*/  FMNMX.FTZ R6, R27, R6, !PT ;  /* 0x000000061b067209 */ /* 0x000fe40007810000 */
[----:B------:R-:W-:Y:S01]  /*b390*/  FMNMX.FTZ R5, R35, R5, !PT ;  /* 0x0000000523057209 */ /* 0x000fe20007810000 */
[----:B------:R-:W1:Y:S01]  /*b3a0*/  SHFL.BFLY PT, R7, R3, 0x2, 0x1f ;  /* 0x0c401f0003077f89 */ /* 0x000e6200000e0000 */
[----:B------:R-:W-:-:S02]  /*b3b0*/  FMNMX.FTZ R6, R52, R6, !PT ;  /* 0x0000000634067209 */ /* 0x000fc40007810000 */
[----:B------:R-:W-:Y:S02]  /*b3c0*/  FMNMX.FTZ R5, R59, R5, !PT ;  /* 0x000000053b057209 */ /* 0x000fe40007810000 */
[----:B------:R-:W-:Y:S02]  /*b3d0*/  FMNMX.FTZ R6, R184, R6, !PT ;  /* 0x00000006b8067209 */ /* 0x000fe40007810000 */
[----:B------:R-:W-:Y:S02]  /*b3e0*/  FSEL R247, R50, -INF , !P4 ;  /* 0xff80000032f77808 */ /* 0x000fe40006000000 */
[----:B------:R-:W-:Y:S02]  /*b3f0*/  FSEL R240, R49, -INF , !P6 ;  /* 0xff80000031f07808 */ /* 0x000fe40007000000 */
[C---:B------:R-:W-:Y:S02]  /*b400*/  ISETP.GE.AND P4, PT, R2.reuse, R229, PT ;  /* 0x000000e50200720c */ /* 0x040fe40003f86270 */
[----:B------:R-:W-:-:S02]  /*b410*/  ISETP.GE.AND P6, PT, R2, R228, PT ;  /* 0x000000e40200720c */ /* 0x000fc40003fc6270 */
[----:B------:R-:W-:Y:S02]  /*b420*/  FMNMX.FTZ R5, R197, R5, !PT ;  /* 0x00000005c5057209 */ /* 0x000fe40007810000 */
[----:B------:R-:W-:Y:S01]  /*b430*/  FMNMX.FTZ R6, R185, R6, !PT ;  /* 0x00000006b9067209 */ /* 0x000fe20007810000 */
[----:B------:R-:W2:Y:S01]  /*b440*/  SHFL.BFLY PT, R9, R4, 0x1, 0x1f ;  /* 0x0c201f0004097f89 */ /* 0x000ea200000e0000 */
[C---:B------:R-:W-:Y:S02]  /*b450*/  ISETP.LT.OR P4, PT, R2.reuse, R225, P4 ;  /* 0x000000e10200720c */ /* 0x040fe40002781670 */
[----:B------:R-:W-:Y:S02]  /*b460*/  ISETP.LT.OR P6, PT, R2, R224, P6 ;  /* 0x000000e00200720c */ /* 0x000fe400037c1670 */
[----:B------:R-:W-:Y:S02]  /*b470*/  FMNMX.FTZ R2, R196, R5, !PT ;  /* 0x00000005c4027209 */ /* 0x000fe40007810000 */
[----:B------:R-:W-:-:S02]  /*b480*/  FMNMX.FTZ R5, R180, R6, !PT ;  /* 0x00000006b4057209 */ /* 0x000fc40007810000 */
[----:B------:R-:W-:Y:S02]  /*b490*/  FMNMX.FTZ R2, R186, R2, !PT ;  /* 0x00000002ba027209 */ /* 0x000fe40007810000 */
[----:B------:R-:W-:Y:S02]  /*b4a0*/  FMNMX.FTZ R5, R248, R5, !PT ;  /* 0x00000005f8057209 */ /* 0x000fe40007810000 */
[----:B------:R-:W-:Y:S02]  /*b4b0*/  FSEL R246, R51, -INF , !P3 ;  /* 0xff80000033f67808 */ /* 0x000fe40005800000 */
[----:B------:R-:W-:Y:S01]  /*b4c0*/  FSEL R244, R20, -INF , !P5 ;  /* 0xff80000014f47808 */ /* 0x000fe20006800000 */
[----:B------:R-:W-:Y:S01]  /*b4d0*/  IMAD.MOV.U32 R250, RZ, RZ, R100 ;  /* 0x000000fffffa7224 */ /* 0x000fe200078e0064 */
[C---:B------:R-:W-:Y:S01]  /*b4e0*/  ISETP.GE.AND P3, PT, R0.reuse, R229, PT ;  /* 0x000000e50000720c */ /* 0x040fe20003f66270 */
[----:B------:R-:W-:Y:S01]  /*b4f0*/  LDSM.16.MT88.4 R48, [R216+0xb000] ;  /* 0x00b00000d830783b */ /* 0x000fe20000004200 */
[----:B------:R-:W-:-:S02]  /*b500*/  ISETP.GE.AND P5, PT, R0, R228, PT ;  /* 0x000000e40000720c */ /* 0x000fc40003fa6270 */
[----:B------:R-:W-:Y:S02]  /*b510*/  FMNMX.FTZ R2, R187, R2, !PT ;  /* 0x00000002bb027209 */ /* 0x000fe40007810000 */
[----:B------:R-:W-:Y:S02]  /*b520*/  FMNMX.FTZ R5, R249, R5, !PT ;  /* 0x00000005f9057209 */ /* 0x000fe40007810000 */
[C---:B------:R-:W-:Y:S02]  /*b530*/  ISETP.LT.OR P3, PT, R0.reuse, R225, P3 ;  /* 0x000000e10000720c */ /* 0x040fe40001f61670 */
[----:B------:R-:W-:Y:S02]  /*b540*/  ISETP.LT.OR P5, PT, R0, R224, P5 ;  /* 0x000000e00000720c */ /* 0x000fe40002fa1670 */
[----:B------:R-:W-:Y:S02]  /*b550*/  FMNMX.FTZ R2, R199, R2, !PT ;  /* 0x00000002c7027209 */ /* 0x000fe40007810000 */
[----:B-1----:R-:W-:-:S02]  /*b560*/  FMNMX.FTZ R0, R3, R7, !PT ;  /* 0x0000000703007209 */ /* 0x002fc40007810000 */
[----:B------:R-:W-:Y:S02]  /*b570*/  FMNMX.FTZ R3, R243, R5, !PT ;  /* 0x00000005f3037209 */ /* 0x000fe40007810000 */
[----:B------:R-:W-:Y:S02]  /*b580*/  FMNMX.FTZ R2, R232, R2, !PT ;  /* 0x00000002e8027209 */ /* 0x000fe40007810000 */
[----:B------:R-:W-:Y:S02]  /*b590*/  FMNMX.FTZ R3, R240, R3, !PT ;  /* 0x00000003f0037209 */ /* 0x000fe40007810000 */
[----:B------:R-:W-:Y:S02]  /*b5a0*/  FMNMX.FTZ R2, R247, R2, !PT ;  /* 0x00000002f7027209 */ /* 0x000fe40007810000 */
[----:B------:R-:W-:Y:S02]  /*b5b0*/  FSEL R60, R21, -INF , !P1 ;  /* 0xff800000153c7808 */ /* 0x000fe40004800000 */
[----:B------:R-:W-:-:S02]  /*b5c0*/  FMNMX.FTZ R3, R244, R3, !PT ;  /* 0x00000003f4037209 */ /* 0x000fc40007810000 */
[----:B------:R-:W-:Y:S02]  /*b5d0*/  FSEL R245, R22, -INF , !P2 ;  /* 0xff80000016f57808 */ /* 0x000fe40005000000 */
[----:B--2---:R-:W-:Y:S02]  /*b5e0*/  FMNMX.FTZ R103, R4, R9, !PT ;  /* 0x0000000904677209 */ /* 0x004fe40007810000 */
[----:B------:R-:W-:Y:S02]  /*b5f0*/  FMNMX.FTZ R2, R246, R2, !PT ;  /* 0x00000002f6027209 */ /* 0x000fe40007810000 */
[----:B------:R-:W-:Y:S02]  /*b600*/  FSEL R206, R28, -INF , !P4 ;  /* 0xff8000001cce7808 */ /* 0x000fe40006000000 */
[----:B------:R-:W-:Y:S01]  /*b610*/  FMNMX.FTZ R4, R60, R3, !PT ;  /* 0x000000033c047209 */ /* 0x000fe20007810000 */
[----:B------:R-:W1:Y:S01]  /*b620*/  SHFL.BFLY PT, R6, R0, 0x1, 0x1f ;  /* 0x0c201f0000067f89 */ /* 0x000e6200000e0000 */
[----:B------:R-:W-:-:S02]  /*b630*/  FSEL R36, R23, -INF , !P0 ;  /* 0xff80000017247808 */ /* 0x000fc40004000000 */
[----:B------:R-:W-:Y:S01]  /*b640*/  FMNMX.FTZ R3, R245, R2, !PT ;  /* 0x00000002f5037209 */ /* 0x000fe20007810000 */
[----:B------:R-:W-:Y:S01]  /*b650*/  LDSM.16.MT88.4 R20, [R218+0x9000] ;  /* 0x00900000da14783b */ /* 0x000fe20000004200 */
[----:B------:R-:W-:Y:S02]  /*b660*/  FSEL R38, R29, -INF , !P3 ;  /* 0xff8000001d267808 */ /* 0x000fe40005800000 */
[----:B------:R-:W-:Y:S02]  /*b670*/  FMNMX.FTZ R4, R206, R4, !PT ;  /* 0x00000004ce047209 */ /* 0x000fe40007810000 */
[----:B------:R-:W-:Y:S02]  /*b680*/  FMNMX.FTZ R5, R36, R3, !PT ;  /* 0x0000000324057209 */ /* 0x000fe40007810000 */
[----:B------:R-:W-:Y:S01]  /*b690*/  FMNMX.FTZ R3, R38, R4, !PT ;  /* 0x0000000426037209 */ /* 0x000fe20007810000 */
[C---:B------:R-:W-:Y:S01]  /*b6a0*/  FMUL.FTZ R2, R103.reuse, c[0x0][0x23c] ;  /* 0x00008f0067027a20 */ /* 0x040fe20000410000 */
[----:B------:R-:W-:-:S03]  /*b6b0*/  FSETP.NEU.FTZ.AND P0, PT, R103, -INF , PT ;  /* 0xff8000006700780b */ /* 0x000fc60003f1d000 */
[----:B------:R-:W2:Y:S01]  /*b6c0*/  SHFL.BFLY PT, R7, R3, 0x2, 0x1f ;  /* 0x0c401f0003077f89 */ /* 0x000ea200000e0000 */
[----:B------:R-:W-:Y:S02]  /*b6d0*/  FSEL R2, R2, RZ, P0 ;  /* 0x000000ff02027208 */ /* 0x000fe40000000000 */
[----:B------:R-:W-:Y:S02]  /*b6e0*/  FSEL R57, R30, -INF , !P6 ;  /* 0xff8000001e397808 */ /* 0x000fe40007000000 */
[----:B------:R-:W-:Y:S01]  /*b6f0*/  FSEL R58, R31, -INF , !P5 ;  /* 0xff8000001f3a7808 */ /* 0x000fe20006800000 */
[----:B------:R-:W-:Y:S01]  /*b700*/  FFMA.FTZ R4, R8, c[0x0][0x23c], -R2 ;  /* 0x00008f0008047a23 */ /* 0x000fe20000010802 */
[----:B------:R-:W-:Y:S01]  /*b710*/  FMNMX.FTZ R5, R57, R5, !PT ;  /* 0x0000000539057209 */ /* 0x000fe20007810000 */
[----:B------:R-:W-:Y:S02]  /*b720*/  LDSM.16.MT88.4 R28, [R216+0xa000] ;  /* 0x00a00000d81c783b */ /* 0x000fe40000004200 */
[----:B------:R3:W-:Y:S01]  /*b730*/  MUFU.EX2 R237, R4 ;  /* 0x0000000400ed7308 */ /* 0x0007e20000000800 */
[----:B-1----:R-:W-:-:S04]  /*b740*/  FMNMX.FTZ R102, R0, R6, !PT ;  /* 0x0000000600667209 */ /* 0x002fc80007810000 */
[C---:B------:R-:W-:Y:S01]  /*b750*/  FSETP.NEU.FTZ.AND P1, PT, R102.reuse, -INF , PT ;  /* 0xff8000006600780b */ /* 0x040fe20003f3d000 */
[----:B------:R-:W-:Y:S01]  /*b760*/  FMUL.FTZ R0, R102, c[0x0][0x23c] ;  /* 0x00008f0066007a20 */ /* 0x000fe20000410000 */
[----:B---3--:R-:W-:Y:S01]  /*b770*/  FMNMX.FTZ R4, R58, R5, !PT ;  /* 0x000000053a047209 */ /* 0x008fe20007810000 */
[----:B------:R-:W-:-:S04]  /*b780*/  FFMA.FTZ R5, R10, c[0x0][0x23c], -R2 ;  /* 0x00008f000a057a23 */ /* 0x000fc80000010802 */
[----:B------:R1:W3:Y:S01]  /*b790*/  MUFU.EX2 R62, R5 ;  /* 0x00000005003e7308 */ /* 0x0002e20000000800 */
[----:B------:R-:W4:Y:S01]  /*b7a0*/  SHFL.BFLY PT, R6, R4, 0x2, 0x1f ;  /* 0x0c401f0004067f89 */ /* 0x000f2200000e0000 */
[----:B------:R-:W-:Y:S02]  /*b7b0*/  FSEL R0, R0, RZ, P1 ;  /* 0x000000ff00007208 */ /* 0x000fe40000800000 */
[----:B--2---:R-:W-:Y:S01]  /*b7c0*/  FMNMX.FTZ R3, R3, R7, !PT ;  /* 0x0000000703037209 */ /* 0x004fe20007810000 */
[----:B-1----:R-:W-:-:S04]  /*b7d0*/  FFMA.FTZ R5, R11, c[0x0][0x23c], -R2 ;  /* 0x00008f000b057a23 */ /* 0x002fc80000010802 */
[----:B------:R1:W-:Y:S01]  /*b7e0*/  MUFU.EX2 R220, R5 ;  /* 0x0000000500dc7308 */ /* 0x0003e20000000800 */
[----:B------:R-:W2:Y:S01]  /*b7f0*/  SHFL.BFLY PT, R8, R3, 0x1, 0x1f ;  /* 0x0c201f0003087f89 */ /* 0x000ea200000e0000 */
[----:B-1----:R-:W-:-:S06]  /*b800*/  FFMA.FTZ R5, R13, c[0x0][0x23c], -R2 ;  /* 0x00008f000d057a23 */ /* 0x002fcc0000010802 */
[----:B------:R1:W-:Y:S01]  /*b810*/  MUFU.EX2 R205, R5 ;  /* 0x0000000500cd7308 */ /* 0x0003e20000000800 */
[----:B----4-:R-:W-:Y:S01]  /*b820*/  FMNMX.FTZ R4, R4, R6, !PT ;  /* 0x0000000604047209 */ /* 0x010fe20007810000 */
[----:B-1----:R-:W-:-:S06]  /*b830*/  FFMA.FTZ R5, R12, c[0x0][0x23c], -R0 ;  /* 0x00008f000c057a23 */ /* 0x002fcc0000010800 */
[----:B------:R1:W-:Y:S01]  /*b840*/  MUFU.EX2 R61, R5 ;  /* 0x00000005003d7308 */ /* 0x0003e20000000800 */
[----:B------:R-:W-:Y:S01]  /*b850*/  FSEL R6, R103, RZ, P0 ;  /* 0x000000ff67067208 */ /* 0x000fe20000000000 */
[----:B-1----:R-:W-:-:S06]  /*b860*/  FFMA.FTZ R5, R14, c[0x0][0x23c], -R0 ;  /* 0x00008f000e057a23 */ /* 0x002fcc0000010800 */
[----:B------:R1:W-:Y:S01]  /*b870*/  MUFU.EX2 R200, R5 ;  /* 0x0000000500c87308 */ /* 0x0003e20000000800 */
[----:B------:R-:W4:Y:S01]  /*b880*/  SHFL.BFLY PT, R7, R4, 0x1, 0x1f ;  /* 0x0c201f0004077f89 */ /* 0x000f2200000e0000 */
[----:B--2---:R-:W-:Y:S01]  /*b890*/  FMNMX.FTZ R104, R3, R8, !PT ;  /* 0x0000000803687209 */ /* 0x004fe20007810000 */
[----:B-1----:R-:W-:Y:S02]  /*b8a0*/  FFMA.FTZ R5, R15, c[0x0][0x23c], -R0 ;  /* 0x00008f000f057a23 */ /* 0x002fe40000010800 */
[----:B------:R-:W-:Y:S01]  /*b8b0*/  FADD.FTZ R6, R19, -R6 ;  /* 0x8000000613067221 */ /* 0x000fe20000010000 */
[C---:B------:R-:W-:Y:S02]  /*b8c0*/  FSETP.NEU.FTZ.AND P0, PT, R104.reuse, -INF , PT ;  /* 0xff8000006800780b */ /* 0x040fe40003f1d000 */
[----:B------:R1:W-:Y:S01]  /*b8d0*/  MUFU.EX2 R202, R5 ;  /* 0x0000000500ca7308 */ /* 0x0003e20000000800 */
[----:B------:R-:W-:Y:S01]  /*b8e0*/  FMUL.FTZ R3, R104, c[0x0][0x23c] ;  /* 0x00008f0068037a20 */ /* 0x000fe20000410000 */
[----:B------:R-:W-:Y:S01]  /*b8f0*/  LDSM.16.MT88.4 R12, [R218+0xb000] ;  /* 0x00b00000da0c783b */ /* 0x000fe20000004200 */
[----:B-1----:R-:W-:-:S03]  /*b900*/  FFMA.FTZ R5, R16, c[0x0][0x23c], -R0 ;  /* 0x00008f0010057a23 */ /* 0x002fc60000010800 */
[----:B------:R-:W1:Y:S02]  /*b910*/  LDSM.16.MT88.4 R16, [R216+0x9000] ;  /* 0x00900000d810783b */ /* 0x000e640000004200 */
[----:B------:R2:W-:Y:S01]  /*b920*/  MUFU.EX2 R43, R5 ;  /* 0x00000005002b7308 */ /* 0x0005e20000000800 */
[----:B------:R-:W-:Y:S01]  /*b930*/  FMUL.FTZ R6, R6, c[0x0][0x23c] ;  /* 0x00008f0006067a20 */ /* 0x000fe20000410000 */
[----:B------:R-:W-:Y:S02]  /*b940*/  FSEL R8, R3, RZ, P0 ;  /* 0x000000ff03087208 */ /* 0x000fe40000000000 */
[----:B--2---:R-:W-:-:S05]  /*b950*/  FSEL R5, R102, RZ, P1 ;  /* 0x000000ff66057208 */ /* 0x004fca0000800000 */
[----:B------:R-:W-:-:S04]  /*b960*/  FADD.FTZ R5, R252, -R5 ;  /* 0x80000005fc057221 */ /* 0x000fc80000010000 */
[----:B------:R-:W-:Y:S01]  /*b970*/  FMUL.FTZ R5, R5, c[0x0][0x23c] ;  /* 0x00008f0005057a20 */ /* 0x000fe20000410000 */
[----:B------:R-:W2:Y:S01]  /*b980*/  MUFU.EX2 R106, R6 ;  /* 0x00000006006a7308 */ /* 0x000ea20000000800 */
[----:B------:R-:W-:-:S07]  /*b990*/  FFMA.FTZ R9, R24, c[0x0][0x23c], -R8 ;  /* 0x00008f0018097a23 */ /* 0x000fce0000010808 */
[----:B------:R1:W1:Y:S01]  /*b9a0*/  MUFU.EX2 R100, R5 ;  /* 0x0000000500647308 */ /* 0x0002620000000800 */
[----:B----4-:R-:W-:-:S07]  /*b9b0*/  FMNMX.FTZ R105, R4, R7, !PT ;  /* 0x0000000704697209 */ /* 0x010fce0007810000 */
[----:B------:R4:W-:Y:S01]  /*b9c0*/  MUFU.EX2 R37, R9 ;  /* 0x0000000900257308 */ /* 0x0009e20000000800 */
[----:B---3--:R-:W-:Y:S01]  /*b9d0*/  F2FP.PACK_AB R4, R62, R237 ;  /* 0x000000ed3e04723e */ /* 0x008fe200000000ff */
[----:B------:R-:W-:Y:S01]  /*b9e0*/  FMUL.FTZ R3, R105, c[0x0][0x23c] ;  /* 0x00008f0069037a20 */ /* 0x000fe20000410000 */
[----:B-1----:R-:W-:Y:S01]  /*b9f0*/  FSEL R5, R104, RZ, P0 ;  /* 0x000000ff68057208 */ /* 0x002fe20000000000 */
[----:B--2---:R-:W-:Y:S01]  /*ba00*/  FMUL.FTZ R132, R132, R106 ;  /* 0x0000006a84847220 */ /* 0x004fe20000410000 */
[----:B------:R-:W-:Y:S01]  /*ba10*/  F2FP.PACK_AB R6, R205, R220 ;  /* 0x000000dccd06723e */ /* 0x000fe200000000ff */
[----:B------:R-:W-:Y:S02]  /*ba20*/  FMUL.FTZ R133, R133, R106 ;  /* 0x0000006a85857220 */ /* 0x000fe40000410000 */
[----:B----4-:R-:W-:Y:S01]  /*ba30*/  FFMA.FTZ R9, R25, c[0x0][0x23c], -R8 ;  /* 0x00008f0019097a23 */ /* 0x010fe20000010808 */
[----:B------:R-:W-:Y:S01]  /*ba40*/  F2FP.PACK_AB R7, R43, R202 ;  /* 0x000000ca2b07723e */ /* 0x000fe200000000ff */
[----:B------:R-:W-:Y:S01]  /*ba50*/  FADD.FTZ R33, R231, -R5 ;  /* 0x80000005e7217221 */ /* 0x000fe20000010000 */
[----:B------:R-:W-:Y:S01]  /*ba60*/  F2FP.PACK_AB R5, R200, R61 ;  /* 0x0000003dc805723e */ /* 0x000fe200000000ff */
[----:B------:R1:W-:Y:S01]  /*ba70*/  MUFU.EX2 R217, R9 ;  /* 0x0000000900d97308 */ /* 0x0003e20000000800 */
[-C--:B------:R-:W-:Y:S01]  /*ba80*/  FMUL.FTZ R134, R134, R100.reuse ;  /* 0x0000006486867220 */ /* 0x080fe20000410000 */
[----:B------:R-:W-:Y:S01]  /*ba90*/  FSETP.NEU.FTZ.AND P0, PT, R105, -INF , PT ;  /* 0xff8000006900780b */ /* 0x000fe20003f1d000 */
[----:B------:R-:W-:-:S02]  /*baa0*/  FMUL.FTZ R135, R135, R100 ;  /* 0x0000006487877220 */ /* 0x000fc40000410000 */
[-C--:B------:R-:W-:Y:S02]  /*bab0*/  FMUL.FTZ R136, R136, R106.reuse ;  /* 0x0000006a88887220 */ /* 0x080fe40000410000 */
[----:B------:R-:W-:Y:S02]  /*bac0*/  FMUL.FTZ R137, R137, R106 ;  /* 0x0000006a89897220 */ /* 0x000fe40000410000 */
[-C--:B------:R-:W-:Y:S02]  /*bad0*/  FMUL.FTZ R138, R138, R100.reuse ;  /* 0x000000648a8a7220 */ /* 0x080fe40000410000 */
[----:B------:R-:W-:Y:S02]  /*bae0*/  FMUL.FTZ R139, R139, R100 ;  /* 0x000000648b8b7220 */ /* 0x000fe40000410000 */
[----:B-1----:R-:W-:Y:S01]  /*baf0*/  FFMA.FTZ R9, R26, c[0x0][0x23c], -R8 ;  /* 0x00008f001a097a23 */ /* 0x002fe20000010808 */
[----:B------:R-:W-:Y:S02]  /*bb00*/  FSEL R3, R3, RZ, P0 ;  /* 0x000000ff03037208 */ /* 0x000fe40000000000 */
[----:B------:R-:W-:Y:S01]  /*bb10*/  FSEL R10, R105, RZ, P0 ;  /* 0x000000ff690a7208 */ /* 0x000fe20000000000 */
[----:B------:R1:W-:Y:S01]  /*bb20*/  MUFU.EX2 R204, R9 ;  /* 0x0000000900cc7308 */ /* 0x0003e20000000800 */
[----:B------:R-:W-:Y:S01]  /*bb30*/  HMMA.16816.F32 R192, R4, R20, R132 ;  /* 0x0000001404c0723c */ /* 0x000fe20000001884 */
[----:B------:R-:W-:-:S02]  /*bb40*/  FMUL.FTZ R116, R116, R106 ;  /* 0x0000006a74747220 */ /* 0x000fc40000410000 */
[----:B------:R-:W-:Y:S02]  /*bb50*/  FADD.FTZ R24, R251, -R10 ;  /* 0x8000000afb187221 */ /* 0x000fe40000010000 */
[----:B------:R-:W-:-:S03]  /*bb60*/  FMUL.FTZ R117, R117, R106 ;  /* 0x0000006a75757220 */ /* 0x000fc60000410000 */
[----:B------:R-:W-:Y:S01]  /*bb70*/  HMMA.16816.F32 R132, R4, R22, R136 ;  /* 0x000000160484723c */ /* 0x000fe20000001888 */
[-C--:B------:R-:W-:Y:S02]  /*bb80*/  FMUL.FTZ R118, R118, R100.reuse ;  /* 0x0000006476767220 */ /* 0x080fe40000410000 */
[----:B-1----:R-:W-:Y:S02]  /*bb90*/  FFMA.FTZ R9, R27, c[0x0][0x23c], -R8 ;  /* 0x00008f001b097a23 */ /* 0x002fe40000010808 */
[----:B------:R-:W-:Y:S02]  /*bba0*/  FMUL.FTZ R119, R119, R100 ;  /* 0x0000006477777220 */ /* 0x000fe40000410000 */
[----:B------:R1:W-:Y:S01]  /*bbb0*/  MUFU.EX2 R136, R9 ;  /* 0x0000000900887308 */ /* 0x0003e20000000800 */
[--C-:B------:R-:W-:Y:S02]  /*bbc0*/  FFMA.FTZ R11, R34, c[0x0][0x23c], -R3.reuse ;  /* 0x00008f00220b7a23 */ /* 0x100fe40000010803 */
[----:B------:R-:W-:-:S02]  /*bbd0*/  FFMA.FTZ R10, R35, c[0x0][0x23c], -R3 ;  /* 0x00008f00230a7a23 */ /* 0x000fc40000010803 */
[-C--:B------:R-:W-:Y:S02]  /*bbe0*/  FMUL.FTZ R168, R168, R106.reuse ;  /* 0x0000006aa8a87220 */ /* 0x080fe40000410000 */
[----:B------:R-:W-:Y:S02]  /*bbf0*/  FMUL.FTZ R169, R169, R106 ;  /* 0x0000006aa9a97220 */ /* 0x000fe40000410000 */
[-C--:B------:R-:W-:Y:S02]  /*bc00*/  FMUL.FTZ R170, R170, R100.reuse ;  /* 0x00000064aaaa7220 */ /* 0x080fe40000410000 */
[----:B------:R-:W-:Y:S02]  /*bc10*/  FMUL.FTZ R171, R171, R100 ;  /* 0x00000064abab7220 */ /* 0x000fe40000410000 */
[----:B-1----:R-:W-:Y:S01]  /*bc20*/  FFMA.FTZ R9, R32, c[0x0][0x23c], -R3 ;  /* 0x00008f0020097a23 */ /* 0x002fe20000010803 */
[----:B------:R1:W-:Y:S01]  /*bc30*/  MUFU.EX2 R252, R11 ;  /* 0x0000000b00fc7308 */ /* 0x0003e20000000800 */
[C---:B------:R-:W-:Y:S07]  /*bc40*/  HMMA.16816.F32 R212, R4.reuse, R16, R116 ;  /* 0x0000001004d4723c */ /* 0x040fee0000001874 */
[----:B------:R2:W3:Y:S01]  /*bc50*/  MUFU.EX2 R25, R9 ;  /* 0x0000000900197308 */ /* 0x0004e20000000800 */
[----:B------:R-:W-:Y:S01]  /*bc60*/  HMMA.16816.F32 R116, R4, R46, R168 ;  /* 0x0000002e0474723c */ /* 0x000fe200000018a8 */
[----:B------:R-:W-:-:S06]  /*bc70*/  FMUL.FTZ R76, R76, R106 ;  /* 0x0000006a4c4c7220 */ /* 0x000fcc0000410000 */
[----:B------:R4:W-:Y:S01]  /*bc80*/  MUFU.EX2 R251, R10 ;  /* 0x0000000a00fb7308 */ /* 0x0009e20000000800 */
[----:B-1----:R-:W-:Y:S01]  /*bc90*/  FMUL.FTZ R11, R33, c[0x0][0x23c] ;  /* 0x00008f00210b7a20 */ /* 0x002fe20000410000 */
[----:B------:R-:W-:Y:S01]  /*bca0*/  MOV R168, R62 ;  /* 0x0000003e00a87202 */ /* 0x000fe20000000f00 */
[----:B------:R-:W-:Y:S02]  /*bcb0*/  IMAD.MOV.U32 R62, RZ, RZ, R250 ;  /* 0x000000ffff3e7224 */ /* 0x000fe400078e00fa */
[----:B------:R-:W-:Y:S02]  /*bcc0*/  FMUL.FTZ R77, R77, R106 ;  /* 0x0000006a4d4d7220 */ /* 0x000fe40000410000 */
[----:B--2---:R-:W-:Y:S01]  /*bcd0*/  FFMA.FTZ R9, R59, c[0x0][0x23c], -R3 ;  /* 0x00008f003b097a23 */ /* 0x004fe20000010803 */
[----:B------:R-:W1:Y:S01]  /*bce0*/  MUFU.EX2 R11, R11 ;  /* 0x0000000b000b7308 */ /* 0x000e620000000800 */
[----:B------:R-:W-:Y:S02]  /*bcf0*/  FMUL.FTZ R78, R78, R100 ;  /* 0x000000644e4e7220 */ /* 0x000fe40000410000 */
[----:B----4-:R-:W-:-:S05]  /*bd00*/  FMUL.FTZ R10, R24, c[0x0][0x23c] ;  /* 0x00008f00180a7a20 */ /* 0x010fca0000410000 */
[----:B------:R2:W-:Y:S01]  /*bd10*/  MUFU.EX2 R250, R9 ;  /* 0x0000000900fa7308 */ /* 0x0005e20000000800 */
[----:B------:R-:W-:Y:S02]  /*bd20*/  FMUL.FTZ R79, R79, R100 ;  /* 0x000000644f4f7220 */ /* 0x000fe40000410000 */
[-C--:B------:R-:W-:Y:S02]  /*bd30*/  FMUL.FTZ R92, R92, R106.reuse ;  /* 0x0000006a5c5c7220 */ /* 0x080fe40000410000 */
[----:B------:R-:W-:Y:S02]  /*bd40*/  FMUL.FTZ R93, R93, R106 ;  /* 0x0000006a5d5d7220 */ /* 0x000fe40000410000 */
[-C--:B------:R-:W-:Y:S01]  /*bd50*/  FMUL.FTZ R94, R94, R100.reuse ;  /* 0x000000645e5e7220 */ /* 0x080fe20000410000 */
[----:B------:R-:W4:Y:S01]  /*bd60*/  MUFU.EX2 R10, R10 ;  /* 0x0000000a000a7308 */ /* 0x000f220000000800 */
[----:B------:R-:W-:Y:S01]  /*bd70*/  FMUL.FTZ R95, R95, R100 ;  /* 0x000000645f5f7220 */ /* 0x000fe20000410000 */
[----:B------:R-:W-:Y:S01]  /*bd80*/  HMMA.16816.F32 R108, R4, R50, R76 ;  /* 0x00000032046c723c */ /* 0x000fe2000000184c */
[----:B------:R-:W-:-:S02]  /*bd90*/  FMUL.FTZ R120, R120, R106 ;  /* 0x0000006a78787220 */ /* 0x000fc40000410000 */
[----:B------:R-:W-:Y:S02]  /*bda0*/  FMUL.FTZ R121, R121, R106 ;  /* 0x0000006a79797220 */ /* 0x000fe40000410000 */
[-C--:B------:R-:W-:Y:S02]  /*bdb0*/  FMUL.FTZ R122, R122, R100.reuse ;  /* 0x000000647a7a7220 */ /* 0x080fe40000410000 */
[----:B------:R-:W-:Y:S01]  /*bdc0*/  FMUL.FTZ R123, R123, R100 ;  /* 0x000000647b7b7220 */ /* 0x000fe20000410000 */
[----:B------:R-:W-:Y:S01]  /*bdd0*/  HMMA.16816.F32 R76, R4, R14, R92 ;  /* 0x0000000e044c723c */ /* 0x000fe2000000185c */
[----:B--2---:R-:W-:Y:S02]  /*bde0*/  FFMA.FTZ R9, R52, c[0x0][0x23c], -R8 ;  /* 0x00008f0034097a23 */ /* 0x004fe40000010808 */
[-C--:B------:R-:W-:Y:S02]  /*bdf0*/  FMUL.FTZ R152, R152, R106.reuse ;  /* 0x0000006a98987220 */ /* 0x080fe40000410000 */
[----:B------:R-:W-:-:S02]  /*be00*/  FMUL.FTZ R153, R153, R106 ;  /* 0x0000006a99997220 */ /* 0x000fc40000410000 */
[-C--:B------:R-:W-:Y:S02]  /*be10*/  FMUL.FTZ R154, R154, R100.reuse ;  /* 0x000000649a9a7220 */ /* 0x080fe40000410000 */
[----:B------:R-:W-:Y:S02]  /*be20*/  FMUL.FTZ R155, R155, R100 ;  /* 0x000000649b9b7220 */ /* 0x000fe40000410000 */
[-C--:B------:R-:W-:Y:S02]  /*be30*/  FMUL.FTZ R164, R164, R106.reuse ;  /* 0x0000006aa4a47220 */ /* 0x080fe40000410000 */
[----:B------:R-:W-:Y:S02]  /*be40*/  FMUL.FTZ R165, R165, R106 ;  /* 0x0000006aa5a57220 */ /* 0x000fe40000410000 */
        /* <DEDUP_REMOVED lines=14> */
[----:B---3--:R-:W-:Y:S01]  /*bf30*/  IMAD.MOV.U32 R95, RZ, RZ, R25 ;  /* 0x000000ffff5f7224 */ /* 0x008fe200078e0019 */
[----:B------:R-:W-:Y:S01]  /*bf40*/  MOV R25, R245 ;  /* 0x000000f500197202 */ /* 0x000fe20000000f00 */
[----:B------:R-:W-:Y:S01]  /*bf50*/  IMAD.MOV.U32 R94, RZ, RZ, R37 ;  /* 0x000000ffff5e7224 */ /* 0x000fe200078e0025 */
[----:B------:R2:W-:Y:S01]  /*bf60*/  MUFU.EX2 R245, R9 ;  /* 0x0000000900f57308 */ /* 0x0005e20000000800 */
[----:B------:R-:W-:Y:S01]  /*bf70*/  HMMA.16816.F32 R208, R4, R18, R120 ;  /* 0x0000001204d0723c */ /* 0x000fe20000001878 */
[----:B------:R-:W-:Y:S02]  /*bf80*/  IMAD.MOV.U32 R26, RZ, RZ, R244 ;  /* 0x000000ffff1a7224 */ /* 0x000fe400078e00f4 */
[-C--:B-1----:R-:W-:Y:S02]  /*bf90*/  FMUL.FTZ R156, R156, R11.reuse ;  /* 0x0000000b9c9c7220 */ /* 0x082fe40000410000 */
[----:B------:R-:W-:-:S03]  /*bfa0*/  FMUL.FTZ R157, R157, R11 ;  /* 0x0000000b9d9d7220 */ /* 0x000fc60000410000 */
[----:B------:R-:W-:Y:S01]  /*bfb0*/  HMMA.16816.F32 R176, R4, R30, R152 ;  /* 0x0000001e04b0723c */ /* 0x000fe20000001898 */
[----:B----4-:R-:W-:Y:S02]  /*bfc0*/  FMUL.FTZ R158, R158, R10 ;  /* 0x0000000a9e9e7220 */ /* 0x010fe40000410000 */
[----:B--2---:R-:W-:-:S05]  /*bfd0*/  FFMA.FTZ R9, R54, c[0x0][0x23c], -R2 ;  /* 0x00008f0036097a23 */ /* 0x004fca0000010802 */
[----:B------:R-:W-:Y:S01]  /*bfe0*/  HMMA.16816.F32 R120, R4, R44, R164 ;  /* 0x0000002c0478723c */ /* 0x000fe200000018a4 */
[----:B------:R-:W-:Y:S01]  /*bff0*/  FMUL.FTZ R159, R159, R10 ;  /* 0x0000000a9f9f7220 */ /* 0x000fe20000410000 */
[----:B------:R1:W-:Y:S01]  /*c000*/  MUFU.EX2 R244, R9 ;  /* 0x0000000900f47308 */ /* 0x0003e20000000800 */
[----:B------:R-:W-:-:S05]  /*c010*/  IMAD.MOV.U32 R27, RZ, RZ, R241 ;  /* 0x000000ffff1b7224 */ /* 0x000fca00078e00f1 */
[----:B------:R-:W-:Y:S01]  /*c020*/  HMMA.16816.F32 R188, R4, R28, R148 ;  /* 0x0000001c04bc723c */ /* 0x000fe20000001894 */
[----:B------:R-:W-:-:S07]  /*c030*/  IMAD.MOV.U32 R35, RZ, RZ, R56 ;  /* 0x000000ffff237224 */ /* 0x000fce00078e0038 */
[----:B------:R-:W-:Y:S01]  /*c040*/  HMMA.16816.F32 R164, R4, R48, R72 ;  /* 0x0000003004a4723c */ /* 0x000fe20000001848 */
[----:B-1----:R-:W-:-:S07]  /*c050*/  FFMA.FTZ R9, R53, c[0x0][0x23c], -R2 ;  /* 0x00008f0035097a23 */ /* 0x002fce0000010802 */
[----:B------:R-:W-:Y:S01]  /*c060*/  HMMA.16816.F32 R152, R4, R12, R88 ;  /* 0x0000000c0498723c */ /* 0x000fe20000001858 */
[----:B------:R1:W2:Y:S01]  /*c070*/  MUFU.EX2 R241, R9 ;  /* 0x0000000900f17308 */ /* 0x0002a20000000800 */
[----:B------:R-:W-:-:S05]  /*c080*/  FMUL.FTZ R160, R160, R11 ;  /* 0x0000000ba0a07220 */ /* 0x000fca0000410000 */
[----:B------:R-:W-:Y:S02]  /*c090*/  F2FP.PACK_AB R4, R217, R94 ;  /* 0x0000005ed904723e */ /* 0x000fe400000000ff */
[----:B------:R-:W-:Y:S02]  /*c0a0*/  F2FP.PACK_AB R5, R252, R95 ;  /* 0x0000005ffc05723e */ /* 0x000fe400000000ff */
[----:B------:R-:W-:Y:S02]  /*c0b0*/  F2FP.PACK_AB R6, R136, R204 ;  /* 0x000000cc8806723e */ /* 0x000fe400000000ff */
[----:B------:R-:W-:Y:S01]  /*c0c0*/  F2FP.PACK_AB R7, R250, R251 ;  /* 0x000000fbfa07723e */ /* 0x000fe200000000ff */
[----:B------:R-:W-:Y:S01]  /*c0d0*/  FMUL.FTZ R161, R161, R11 ;  /* 0x0000000ba1a17220 */ /* 0x000fe20000410000 */
[----:B------:R-:W-:Y:S01]  /*c0e0*/  MOV R171, R63 ;  /* 0x0000003f00ab7202 */ /* 0x000fe20000000f00 */
[----:B------:R-:W-:Y:S02]  /*c0f0*/  FMUL.FTZ R162, R162, R10 ;  /* 0x0000000aa2a27220 */ /* 0x000fe40000410000 */
[----:B-1----:R-:W-:-:S02]  /*c100*/  FFMA.FTZ R9, R40, c[0x0][0x23c], -R2 ;  /* 0x00008f0028097a23 */ /* 0x002fc40000010802 */
[----:B------:R-:W-:Y:S02]  /*c110*/  FMUL.FTZ R163, R163, R10 ;  /* 0x0000000aa3a37220 */ /* 0x000fe40000410000 */
[----:B------:R-:W-:Y:S02]  /*c120*/  IMAD.MOV.U32 R170, RZ, RZ, R61 ;  /* 0x000000ffffaa7224 */ /* 0x000fe400078e003d */
[----:B------:R-:W-:Y:S02]  /*c130*/  IMAD.MOV.U32 R56, RZ, RZ, R62 ;  /* 0x000000ffff387224 */ /* 0x000fe400078e003e */
[----:B------:R-:W-:Y:S02]  /*c140*/  IMAD.MOV.U32 R231, RZ, RZ, R60 ;  /* 0x000000ffffe77224 */ /* 0x000fe400078e003c */
[----:B------:R-:W-:Y:S01]  /*c150*/  HMMA.16816.F32 R60, R4, R30, R156 ;  /* 0x0000001e043c723c */ /* 0x000fe2000000189c */
[-C--:B------:R-:W-:Y:S01]  /*c160*/  FMUL.FTZ R144, R144, R11.reuse ;  /* 0x0000000b90907220 */ /* 0x080fe20000410000 */
[----:B------:R-:W-:Y:S01]  /*c170*/  MOV R138, R26 ;  /* 0x0000001a008a7202 */ /* 0x000fe20000000f00 */
[----:B------:R-:W-:-:S02]  /*c180*/  FMUL.FTZ R145, R145, R11 ;  /* 0x0000000b91917220 */ /* 0x000fc40000410000 */
[-C--:B------:R-:W-:Y:S02]  /*c190*/  FMUL.FTZ R146, R146, R10.reuse ;  /* 0x0000000a92927220 */ /* 0x080fe40000410000 */
[----:B------:R-:W-:Y:S02]  /*c1a0*/  IMAD.MOV.U32 R156, RZ, RZ, R237 ;  /* 0x000000ffff9c7224 */ /* 0x000fe400078e00ed */
[----:B------:R-:W-:Y:S01]  /*c1b0*/  FMUL.FTZ R147, R147, R10 ;  /* 0x0000000a93937220 */ /* 0x000fe20000410000 */
[----:B------:R1:W-:Y:S01]  /*c1c0*/  MUFU.EX2 R237, R9 ;  /* 0x0000000900ed7308 */ /* 0x0003e20000000800 */
[----:B------:R-:W-:Y:S02]  /*c1d0*/  IMAD.MOV.U32 R157, RZ, RZ, R27 ;  /* 0x000000ffff9d7224 */ /* 0x000fe400078e001b */
[----:B------:R-:W-:Y:S01]  /*c1e0*/  IMAD.MOV.U32 R139, RZ, RZ, R25 ;  /* 0x000000ffff8b7224 */ /* 0x000fe200078e0019 */
[----:B------:R-:W-:Y:S01]  /*c1f0*/  MOV R25, R43 ;  /* 0x0000002b00197202 */ /* 0x000fe20000000f00 */
[----:B------:R-:W-:-:S02]  /*c200*/  IMAD.MOV.U32 R27, RZ, RZ, R231 ;  /* 0x000000ffff1b7224 */ /* 0x000fc400078e00e7 */
[----:B------:R-:W-:Y:S02]  /*c210*/  IMAD.MOV.U32 R26, RZ, RZ, R57 ;  /* 0x000000ffff1a7224 */ /* 0x000fe400078e0039 */
[----:B------:R-:W-:Y:S02]  /*c220*/  IMAD.MOV.U32 R231, RZ, RZ, R58 ;  /* 0x000000ffffe77224 */ /* 0x000fe400078e003a */
[----:B------:R-:W-:Y:S02]  /*c230*/  IMAD.MOV.U32 R43, RZ, RZ, R56 ;  /* 0x000000ffff2b7224 */ /* 0x000fe400078e0038 */
[----:B------:R-:W-:Y:S01]  /*c240*/  HMMA.16816.F32 R56, R4, R44, R160 ;  /* 0x0000002c0438723c */ /* 0x000fe200000018a0 */
[----:B-1----:R-:W-:Y:S02]  /*c250*/  FFMA.FTZ R9, R41, c[0x0][0x23c], -R2 ;  /* 0x00008f0029097a23 */ /* 0x002fe40000010802 */
[----:B------:R-:W-:-:S04]  /*c260*/  IMAD.MOV.U32 R34, RZ, RZ, R67 ;  /* 0x000000ffff227224 */ /* 0x000fc800078e0043 */
[----:B------:R-:W-:Y:S02]  /*c270*/  IMAD.MOV.U32 R160, RZ, RZ, R235 ;  /* 0x000000ffffa07224 */ /* 0x000fe400078e00eb */
[----:B------:R1:W3:Y:S01]  /*c280*/  MUFU.EX2 R235, R9 ;  /* 0x0000000900eb7308 */ /* 0x0002e20000000800 */
[-C--:B------:R-:W-:Y:S02]  /*c290*/  FMUL.FTZ R172, R172, R11.reuse ;  /* 0x0000000bacac7220 */ /* 0x080fe40000410000 */
[----:B------:R-:W-:Y:S02]  /*c2a0*/  FMUL.FTZ R173, R173, R11 ;  /* 0x0000000badad7220 */ /* 0x000fe40000410000 */
[-C--:B------:R-:W-:Y:S02]  /*c2b0*/  FMUL.FTZ R174, R174, R10.reuse ;  /* 0x0000000aaeae7220 */ /* 0x080fe40000410000 */
[----:B------:R-:W-:Y:S01]  /*c2c0*/  FMUL.FTZ R175, R175, R10 ;  /* 0x0000000aafaf7220 */ /* 0x000fe20000410000 */
[----:B------:R-:W-:Y:S01]  /*c2d0*/  HMMA.16816.F32 R64, R4, R28, R144 ;  /* 0x0000001c0440723c */ /* 0x000fe20000001890 */
[----:B------:R-:W-:Y:S01]  /*c2e0*/  IMAD.MOV.U32 R159, RZ, RZ, R34 ;  /* 0x000000ffff9f7224 */ /* 0x000fe200078e0022 */
[----:B------:R-:W4:Y:S01]  /*c2f0*/  LDSM.16.MT88.4 R28, [R216+0x9400] ;  /* 0x00940000d81c783b */ /* 0x000f220000004200 */
[----:B------:R-:W-:-:S02]  /*c300*/  IMAD.MOV.U32 R34, RZ, RZ, R232 ;  /* 0x000000ffff227224 */ /* 0x000fc400078e00e8 */
[----:B-1----:R-:W-:-:S03]  /*c310*/  FFMA.FTZ R9, R107, c[0x0][0x23c], -R0 ;  /* 0x00008f006b097a23 */ /* 0x002fc60000010800 */
[----:B------:R-:W-:Y:S01]  /*c320*/  HMMA.16816.F32 R44, R4, R46, R172 ;  /* 0x0000002e042c723c */ /* 0x000fe200000018ac */
[----:B------:R1:W-:Y:S01]  /*c330*/  MUFU.EX2 R232, R9 ;  /* 0x0000000900e87308 */ /* 0x0003e20000000800 */
[-C--:B------:R-:W-:Y:S02]  /*c340*/  FMUL.FTZ R128, R128, R11.reuse ;  /* 0x0000000b80807220 */ /* 0x080fe40000410000 */
[-C--:B------:R-:W-:Y:S02]  /*c350*/  FMUL.FTZ R129, R129, R11.reuse ;  /* 0x0000000b81817220 */ /* 0x080fe40000410000 */
[-C--:B------:R-:W-:Y:S02]  /*c360*/  FMUL.FTZ R130, R130, R10.reuse ;  /* 0x0000000a82827220 */ /* 0x080fe40000410000 */
[----:B------:R-:W-:Y:S02]  /*c370*/  FMUL.FTZ R131, R131, R10 ;  /* 0x0000000a83837220 */ /* 0x000fe40000410000 */
[----:B------:R-:W-:-:S02]  /*c380*/  FMUL.FTZ R140, R140, R11 ;  /* 0x0000000b8c8c7220 */ /* 0x000fc40000410000 */
[----:B------:R-:W-:Y:S02]  /*c390*/  FMUL.FTZ R141, R141, R11 ;  /* 0x0000000b8d8d7220 */ /* 0x000fe40000410000 */
[-C--:B------:R-:W-:Y:S02]  /*c3a0*/  FMUL.FTZ R142, R142, R10.reuse ;  /* 0x0000000a8e8e7220 */ /* 0x080fe40000410000 */
[----:B-1----:R-:W-:Y:S02]  /*c3b0*/  FFMA.FTZ R9, R55, c[0x0][0x23c], -R0 ;  /* 0x00008f0037097a23 */ /* 0x002fe40000010800 */
[----:B------:R-:W-:Y:S02]  /*c3c0*/  FMUL.FTZ R143, R143, R10 ;  /* 0x0000000a8f8f7220 */ /* 0x000fe40000410000 */
[----:B------:R-:W-:Y:S01]  /*c3d0*/  IMAD.MOV.U32 R175, RZ, RZ, R138 ;  /* 0x000000ffffaf7224 */ /* 0x000fe200078e008a */
[----:B------:R-:W-:Y:S02]  /*c3e0*/  MOV R138, R231 ;  /* 0x000000e7008a7202 */ /* 0x000fe40000000f00 */
[----:B------:R1:W1:Y:S01]  /*c3f0*/  MUFU.EX2 R231, R9 ;  /* 0x0000000900e77308 */ /* 0x0002620000000800 */
[----:B------:R-:W-:Y:S01]  /*c400*/  IMAD.MOV.U32 R161, RZ, RZ, R35 ;  /* 0x000000ffffa17224 */ /* 0x000fe200078e0023 */
[----:B------:R-:W-:Y:S01]  /*c410*/  MOV R137, R38 ;  /* 0x0000002600897202 */ /* 0x000fe20000000f00 */
[----:B------:R-:W-:Y:S01]  /*c420*/  IMAD.MOV.U32 R32, RZ, RZ, R36 ;  /* 0x000000ffff207224 */ /* 0x000fe200078e0024 */
[----:B------:R-:W-:Y:S01]  /*c430*/  MOV R35, R207 ;  /* 0x000000cf00237202 */ /* 0x000fe20000000f00 */
[----:B------:R-:W-:Y:S01]  /*c440*/  HMMA.16816.F32 R72, R4, R20, R128 ;  /* 0x000000140448723c */ /* 0x000fe20000001880 */
[----:B------:R-:W-:-:S02]  /*c450*/  IMAD.MOV.U32 R162, RZ, RZ, R171 ;  /* 0x000000ffffa27224 */ /* 0x000fc400078e00ab */
[----:B------:R-:W-:Y:S02]  /*c460*/  IMAD.MOV.U32 R171, RZ, RZ, R206 ;  /* 0x000000ffffab7224 */ /* 0x000fe400078e00ce */
[----:B-1----:R-:W-:-:S03]  /*c470*/  FFMA.FTZ R9, R182, c[0x0][0x23c], -R0 ;  /* 0x00008f00b6097a23 */ /* 0x002fc60000010800 */
[----:B------:R-:W-:Y:S01]  /*c480*/  HMMA.16816.F32 R36, R4, R22, R140 ;  /* 0x000000160424723c */ /* 0x000fe2000000188c */
[----:B------:R-:W1:Y:S01]  /*c490*/  LDSM.16.MT88.4 R20, [R216+0xa400] ;  /* 0x00a40000d814783b */ /* 0x000e620000004200 */
[----:B------:R2:W-:Y:S01]  /*c4a0*/  MUFU.EX2 R207, R9 ;  /* 0x0000000900cf7308 */ /* 0x0005e20000000800 */
[-C--:B------:R-:W-:Y:S02]  /*c4b0*/  FMUL.FTZ R68, R68, R11.reuse ;  /* 0x0000000b44447220 */ /* 0x080fe40000410000 */
[----:B------:R-:W-:Y:S02]  /*c4c0*/  FMUL.FTZ R69, R69, R11 ;  /* 0x0000000b45457220 */ /* 0x000fe40000410000 */
[----:B------:R-:W-:Y:S02]  /*c4d0*/  FMUL.FTZ R70, R70, R10 ;  /* 0x0000000a46467220 */ /* 0x000fe40000410000 */
[----:B--2---:R-:W-:-:S04]  /*c4e0*/  FFMA.FTZ R9, R183, c[0x0][0x23c], -R0 ;  /* 0x00008f00b7097a23 */ /* 0x004fc80000010800 */
[----:B------:R2:W1:Y:S01]  /*c4f0*/  MUFU.EX2 R206, R9 ;  /* 0x0000000900ce7308 */ /* 0x0004620000000800 */
[-C--:B------:R-:W-:Y:S02]  /*c500*/  FMUL.FTZ R71, R71, R10.reuse ;  /* 0x0000000a47477220 */ /* 0x080fe40000410000 */
[-C--:B------:R-:W-:Y:S02]  /*c510*/  FMUL.FTZ R112, R112, R11.reuse ;  /* 0x0000000b70707220 */ /* 0x080fe40000410000 */
[-C--:B------:R-:W-:Y:S02]  /*c520*/  FMUL.FTZ R113, R113, R11.reuse ;  /* 0x0000000b71717220 */ /* 0x080fe40000410000 */
[-C--:B------:R-:W-:Y:S02]  /*c530*/  FMUL.FTZ R114, R114, R10.reuse ;  /* 0x0000000a72727220 */ /* 0x080fe40000410000 */
[----:B------:R-:W-:Y:S02]  /*c540*/  FMUL.FTZ R115, R115, R10 ;  /* 0x0000000a73737220 */ /* 0x000fe40000410000 */
[----:B------:R-:W-:-:S02]  /*c550*/  FMUL.FTZ R124, R124, R11 ;  /* 0x0000000b7c7c7220 */ /* 0x000fc40000410000 */
        /* <DEDUP_REMOVED lines=12> */
[----:B------:R-:W-:Y:S02]  /*c620*/  FMUL.FTZ R97, R97, R11 ;  /* 0x0000000b61617220 */ /* 0x000fe40000410000 */
[-C--:B------:R-:W-:Y:S02]  /*c630*/  FMUL.FTZ R98, R98, R10.reuse ;  /* 0x0000000a62627220 */ /* 0x080fe40000410000 */
[----:B------:R-:W-:Y:S01]  /*c640*/  FMUL.FTZ R99, R99, R10 ;  /* 0x0000000a63637220 */ /* 0x000fe20000410000 */
[----:B------:R-:W-:Y:S01]  /*c650*/  MOV R158, R32 ;  /* 0x00000020009e7202 */ /* 0x000fe20000000f00 */
[----:B--2---:R-:W-:Y:S02]  /*c660*/  FFMA.FTZ R9, R184, c[0x0][0x23c], -R8 ;  /* 0x00008f00b8097a23 */ /* 0x004fe40000010808 */
[----:B------:R-:W-:Y:S02]  /*c670*/  IMAD.MOV.U32 R107, RZ, RZ, R137 ;  /* 0x000000ffff6b7224 */ /* 0x000fe400078e0089 */
[----:B------:R-:W-:-:S02]  /*c680*/  IMAD.MOV.U32 R137, RZ, RZ, R43 ;  /* 0x000000ffff897224 */ /* 0x000fc400078e002b */
[----:B------:R-:W-:Y:S01]  /*c690*/  IMAD.MOV.U32 R32, RZ, RZ, R42 ;  /* 0x000000ffff207224 */ /* 0x000fe200078e002a */
[C---:B------:R-:W-:Y:S01]  /*c6a0*/  HMMA.16816.F32 R88, R4.reuse, R16, R112 ;  /* 0x000000100458723c */ /* 0x040fe20000001870 */
[----:B------:R-:W-:Y:S02]  /*c6b0*/  IMAD.MOV.U32 R93, RZ, RZ, R203 ;  /* 0x000000ffff5d7224 */ /* 0x000fe400078e00cb */
[----:B------:R2:W1:Y:S05]  /*c6c0*/  MUFU.EX2 R203, R9 ;  /* 0x0000000900cb7308 */ /* 0x00046a0000000800 */
[----:B------:R-:W-:Y:S01]  /*c6d0*/  HMMA.16816.F32 R40, R4, R48, R68 ;  /* 0x000000300428723c */ /* 0x000fe20000001844 */
[----:B------:R-:W-:-:S07]  /*c6e0*/  MOV R174, R139 ;  /* 0x0000008b00ae7202 */ /* 0x000fce0000000f00 */
[----:B------:R-:W-:Y:S01]  /*c6f0*/  HMMA.16816.F32 R148, R4, R18, R124 ;  /* 0x000000120494723c */ /* 0x000fe2000000187c */
[----:B--2---:R-:W-:Y:S01]  /*c700*/  FFMA.FTZ R9, R185, c[0x0][0x23c], -R8 ;  /* 0x00008f00b9097a23 */ /* 0x004fe20000010808 */
[----:B------:R-:W-:-:S06]  /*c710*/  MOV R185, R204 ;  /* 0x000000cc00b97202 */ /* 0x000fcc0000000f00 */
[C---:B------:R-:W-:Y:S01]  /*c720*/  HMMA.16816.F32 R48, R4.reuse, R50, R80 ;  /* 0x000000320430723c */ /* 0x040fe20000001850 */
[----:B------:R2:W-:Y:S07]  /*c730*/  MUFU.EX2 R204, R9 ;  /* 0x0000000900cc7308 */ /* 0x0005ee0000000800 */
[C---:B------:R-:W-:Y:S08]  /*c740*/  HMMA.16816.F32 R52, R4.reuse, R12, R84 ;  /* 0x0000000c0434723c */ /* 0x040ff00000001854 */
[----:B------:R-:W-:Y:S01]  /*c750*/  HMMA.16816.F32 R96, R4, R14, R96 ;  /* 0x0000000e0460723c */ /* 0x000fe20000001860 */
[----:B--2---:R-:W-:Y:S01]  /*c760*/  FFMA.FTZ R9, R180, c[0x0][0x23c], -R8 ;  /* 0x00008f00b4097a23 */ /* 0x004fe20000010808 */
[----:B------:R-:W-:Y:S01]  /*c770*/  MOV R163, R170 ;  /* 0x000000aa00a37202 */ /* 0x000fe20000000f00 */
[----:B------:R-:W-:Y:S01]  /*c780*/  IMAD.MOV.U32 R173, RZ, RZ, R27 ;  /* 0x000000ffffad7224 */ /* 0x000fe200078e001b */
[----:B------:R-:W-:Y:S01]  /*c790*/  MOV R169, R34 ;  /* 0x0000002200a97202 */ /* 0x000fe20000000f00 */
[----:B------:R-:W-:Y:S01]  /*c7a0*/  IMAD.MOV.U32 R172, RZ, RZ, R26 ;  /* 0x000000ffffac7224 */ /* 0x000fe200078e001a */
[----:B------:R-:W-:Y:S01]  /*c7b0*/  LDSM.16.MT88.4 R16, [R218+0xa400] ;  /* 0x00a40000da10783b */ /* 0x000fe20000004200 */
[----:B------:R-:W-:-:S02]  /*c7c0*/  F2FP.PACK_AB R4, R241, R244 ;  /* 0x000000f4f104723e */ /* 0x000fc400000000ff */
[----:B---3--:R-:W-:Y:S02]  /*c7d0*/  F2FP.PACK_AB R6, R235, R237 ;  /* 0x000000edeb06723e */ /* 0x008fe400000000ff */
[----:B------:R-:W-:Y:S02]  /*c7e0*/  F2FP.PACK_AB R5, R231, R232 ;  /* 0x000000e8e705723e */ /* 0x000fe400000000ff */
[----:B-1----:R-:W-:Y:S01]  /*c7f0*/  F2FP.PACK_AB R7, R206, R207 ;  /* 0x000000cfce07723e */ /* 0x002fe200000000ff */
[----:B------:R-:W-:Y:S01]  /*c800*/  IMAD.MOV.U32 R139, RZ, RZ, R25 ;  /* 0x000000ffff8b7224 */ /* 0x000fe200078e0019 */
[----:B------:R-:W-:Y:S04]  /*c810*/  LDSM.16.MT88.4 R12, [R216+0xb400] ;  /* 0x00b40000d80c783b */ /* 0x000fe80000004200 */
[----:B------:R-:W1:Y:S01]  /*c820*/  LDSM.16.MT88.4 R24, [R218+0x9400] ;  /* 0x00940000da18783b */ /* 0x000e620000004200 */
[----:B----4-:R-:W-:Y:S07]  /*c830*/  HMMA.16816.F32 R84, R4, R28, R212 ;  /* 0x0000001c0454723c */ /* 0x010fee00000018d4 */
[----:B------:R-:W-:-:S02]  /*c840*/  IMAD.MOV.U32 R214, RZ, RZ, R205 ;  /* 0x000000ffffd67224 */ /* 0x000fc400078e00cd */
[----:B------:R2:W-:Y:S01]  /*c850*/  MUFU.EX2 R205, R9 ;  /* 0x0000000900cd7308 */ /* 0x0005e20000000800 */
[----:B------:R-:W-:Y:S01]  /*c860*/  IMAD.MOV.U32 R212, RZ, RZ, R202 ;  /* 0x000000ffffd47224 */ /* 0x000fe200078e00ca */
[----:B------:R-:W-:Y:S01]  /*c870*/  HMMA.16816.F32 R140, R4, R30, R208 ;  /* 0x0000001e048c723c */ /* 0x000fe200000018d0 */
[----:B------:R-:W-:Y:S02]  /*c880*/  IMAD.MOV.U32 R170, RZ, RZ, R35 ;  /* 0x000000ffffaa7224 */ /* 0x000fe400078e0023 */
[----:B------:R-:W-:Y:S02]  /*c890*/  IMAD.MOV.U32 R184, RZ, RZ, R171 ;  /* 0x000000ffffb87224 */ /* 0x000fe400078e00ab */
[----:B--2---:R-:W-:-:S04]  /*c8a0*/  FFMA.FTZ R9, R197, c[0x0][0x23c], -R3 ;  /* 0x00008f00c5097a23 */ /* 0x004fc80000010803 */
[----:B------:R2:W-:Y:S01]  /*c8b0*/  MUFU.EX2 R202, R9 ;  /* 0x0000000900ca7308 */ /* 0x0005e20000000800 */
[----:B------:R-:W-:Y:S01]  /*c8c0*/  IMAD.MOV.U32 R210, RZ, RZ, R201 ;  /* 0x000000ffffd27224 */ /* 0x000fe200078e00c9 */
[----:B------:R-:W-:Y:S01]  /*c8d0*/  HMMA.16816.F32 R128, R4, R20, R188 ;  /* 0x000000140480723c */ /* 0x000fe200000018bc */
[----:B------:R-:W-:Y:S02]  /*c8e0*/  IMAD.MOV.U32 R171, RZ, RZ, R32 ;  /* 0x000000ffffab7224 */ /* 0x000fe400078e0020 */
[----:B------:R-:W3:Y:S04]  /*c8f0*/  LDSM.16.MT88.4 R32, [R218+0xb400] ;  /* 0x00b40000da20783b */ /* 0x000ee80000004200 */
[----:B------:R-:W-:Y:S02]  /*c900*/  IMAD.MOV.U32 R190, RZ, RZ, R169 ;  /* 0x000000ffffbe7224 */ /* 0x000fe400078e00a9 */
[----:B--2---:R-:W-:Y:S01]  /*c910*/  FFMA.FTZ R9, R196, c[0x0][0x23c], -R3 ;  /* 0x00008f00c4097a23 */ /* 0x004fe20000010803 */
[----:B------:R-:W-:-:S03]  /*c920*/  MOV R169, R170 ;  /* 0x000000aa00a97202 */ /* 0x000fc60000000f00 */
[----:B------:R2:W4:Y:S01]  /*c930*/  MUFU.EX2 R201, R9 ;  /* 0x0000000900c97308 */ /* 0x0005220000000800 */
[----:B------:R-:W-:Y:S02]  /*c940*/  IMAD.MOV.U32 R170, RZ, RZ, R200 ;  /* 0x000000ffffaa7224 */ /* 0x000fe400078e00c8 */
[----:B------:R-:W-:Y:S02]  /*c950*/  IMAD.MOV.U32 R189, RZ, RZ, R199 ;  /* 0x000000ffffbd7224 */ /* 0x000fe400078e00c7 */
[----:B--2---:R-:W-:-:S04]  /*c960*/  FFMA.FTZ R9, R186, c[0x0][0x23c], -R3 ;  /* 0x00008f00ba097a23 */ /* 0x004fc80000010803 */
[----:B------:R2:W-:Y:S02]  /*c970*/  MUFU.EX2 R200, R9 ;  /* 0x0000000900c87308 */ /* 0x0005e40000000800 */
[----:B--2---:R-:W-:-:S06]  /*c980*/  FFMA.FTZ R9, R187, c[0x0][0x23c], -R3 ;  /* 0x00008f00bb097a23 */ /* 0x004fcc0000010803 */
[----:B------:R2:W1:Y:S02]  /*c990*/  MUFU.EX2 R199, R9 ;  /* 0x0000000900c77308 */ /* 0x0004640000000800 */
[----:B--2---:R-:W-:-:S06]  /*c9a0*/  FFMA.FTZ R9, R198, c[0x0][0x23c], -R2 ;  /* 0x00008f00c6097a23 */ /* 0x004fcc0000010802 */
[----:B------:R2:W-:Y:S01]  /*c9b0*/  MUFU.EX2 R198, R9 ;  /* 0x0000000900c67308 */ /* 0x0005e20000000800 */
[----:B------:R-:W-:Y:S01]  /*c9c0*/  IMAD.MOV.U32 R92, RZ, RZ, R137 ;  /* 0x000000ffff5c7224 */ /* 0x000fe200078e0089 */
[----:B------:R-:W-:Y:S01]  /*c9d0*/  MOV R213, R136 ;  /* 0x0000008800d57202 */ /* 0x000fe20000000f00 */
[----:B------:R-:W-:Y:S02]  /*c9e0*/  IMAD.MOV.U32 R211, RZ, RZ, R138 ;  /* 0x000000ffffd37224 */ /* 0x000fe400078e008a */
[----:B--2---:R-:W-:-:S04]  /*c9f0*/  FFMA.FTZ R9, R181, c[0x0][0x23c], -R2 ;  /* 0x00008f00b5097a23 */ /* 0x004fc80000010802 */
[----:B------:R2:W2:Y:S01]  /*ca00*/  MUFU.EX2 R197, R9 ;  /* 0x0000000900c57308 */ /* 0x0004a20000000800 */
[----:B------:R-:W-:Y:S02]  /*ca10*/  IMAD.MOV.U32 R215, RZ, RZ, R139 ;  /* 0x000000ffffd77224 */ /* 0x000fe400078e008b */
[----:B-1----:R-:W-:Y:S01]  /*ca20*/  HMMA.16816.F32 R136, R4, R24, R192 ;  /* 0x000000180488723c */ /* 0x002fe200000018c0 */
[----:B--2---:R-:W-:-:S04]  /*ca30*/  FFMA.FTZ R9, R234, c[0x0][0x23c], -R2 ;  /* 0x00008f00ea097a23 */ /* 0x004fc80000010802 */
[----:B------:R1:W-:Y:S02]  /*ca40*/  MUFU.EX2 R196, R9 ;  /* 0x0000000900c47308 */ /* 0x0003e40000000800 */
[----:B-1----:R-:W-:-:S06]  /*ca50*/  FFMA.FTZ R9, R233, c[0x0][0x23c], -R2 ;  /* 0x00008f00e9097a23 */ /* 0x002fcc0000010802 */
[----:B------:R1:W2:Y:S01]  /*ca60*/  MUFU.EX2 R195, R9 ;  /* 0x0000000900c37308 */ /* 0x0002a20000000800 */
[----:B------:R-:W-:Y:S01]  /*ca70*/  IMAD.MOV.U32 R186, RZ, RZ, R92 ;  /* 0x000000ffffba7224 */ /* 0x000fe200078e005c */
[----:B------:R-:W-:Y:S01]  /*ca80*/  MOV R191, R93 ;  /* 0x0000005d00bf7202 */ /* 0x000fe20000000f00 */
[----:B------:R-:W-:Y:S01]  /*ca90*/  IMAD.MOV.U32 R208, RZ, RZ, R94 ;  /* 0x000000ffffd07224 */ /* 0x000fe200078e005e */
[----:B------:R-:W-:Y:S01]  /*caa0*/  HMMA.16816.F32 R132, R4, R26, R132 ;  /* 0x0000001a0484723c */ /* 0x000fe20000001884 */
[----:B------:R-:W-:Y:S02]  /*cab0*/  IMAD.MOV.U32 R209, RZ, RZ, R95 ;  /* 0x000000ffffd17224 */ /* 0x000fe400078e005f */
[----:B-1----:R-:W-:-:S04]  /*cac0*/  FFMA.FTZ R9, R236, c[0x0][0x23c], -R0 ;  /* 0x00008f00ec097a23 */ /* 0x002fc80000010800 */
[----:B------:R1:W-:Y:S01]  /*cad0*/  MUFU.EX2 R194, R9 ;  /* 0x0000000900c27308 */ /* 0x0003e20000000800 */
[C---:B------:R-:W-:Y:S08]  /*cae0*/  HMMA.16816.F32 R124, R4.reuse, R22, R176 ;  /* 0x00000016047c723c */ /* 0x040ff000000018b0 */
[----:B------:R-:W-:Y:S01]  /*caf0*/  HMMA.16816.F32 R120, R4, R16, R120 ;  /* 0x000000100478723c */ /* 0x000fe20000001878 */
[----:B-1----:R-:W-:-:S07]  /*cb00*/  FFMA.FTZ R9, R239, c[0x0][0x23c], -R0 ;  /* 0x00008f00ef097a23 */ /* 0x002fce0000010800 */
[C---:B------:R-:W-:Y:S01]  /*cb10*/  HMMA.16816.F32 R116, R4.reuse, R18, R116 ;  /* 0x000000120474723c */ /* 0x040fe20000001874 */
[----:B------:R1:W1:Y:S07]  /*cb20*/  MUFU.EX2 R193, R9 ;  /* 0x0000000900c17308 */ /* 0x00026e0000000800 */
[C---:B------:R-:W-:Y:S08]  /*cb30*/  HMMA.16816.F32 R112, R4.reuse, R12, R164 ;  /* 0x0000000c0470723c */ /* 0x040ff000000018a4 */
[----:B------:R-:W-:Y:S01]  /*cb40*/  HMMA.16816.F32 R108, R4, R14, R108 ;  /* 0x0000000e046c723c */ /* 0x000fe2000000186c */
[----:B-1----:R-:W-:-:S07]  /*cb50*/  FFMA.FTZ R9, R238, c[0x0][0x23c], -R0 ;  /* 0x00008f00ee097a23 */ /* 0x002fce0000010800 */
[C---:B---3--:R-:W-:Y:S01]  /*cb60*/  HMMA.16816.F32 R92, R4.reuse, R32, R152 ;  /* 0x00000020045c723c */ /* 0x048fe20000001898 */
[----:B------:R1:W-:Y:S07]  /*cb70*/  MUFU.EX2 R192, R9 ;  /* 0x0000000900c07308 */ /* 0x0003ee0000000800 */
[----:B------:R-:W-:Y:S07]  /*cb80*/  HMMA.16816.F32 R76, R4, R34, R76 ;  /* 0x00000022044c723c */ /* 0x000fee000000184c */
[----:B------:R-:W-:-:S02]  /*cb90*/  F2FP.PACK_AB R4, R203, R245 ;  /* 0x000000f5cb04723e */ /* 0x000fc400000000ff */
[----:B----4-:R-:W-:Y:S02]  /*cba0*/  F2FP.PACK_AB R5, R201, R202 ;  /* 0x000000cac905723e */ /* 0x010fe400000000ff */
[----:B------:R-:W-:Y:S02]  /*cbb0*/  F2FP.PACK_AB R6, R205, R204 ;  /* 0x000000cccd06723e */ /* 0x000fe400000000ff */
[----:B------:R-:W-:Y:S01]  /*cbc0*/  F2FP.PACK_AB R7, R199, R200 ;  /* 0x000000c8c707723e */ /* 0x000fe200000000ff */
[----:B-1----:R-:W-:-:S04]  /*cbd0*/  FFMA.FTZ R9, R242, c[0x0][0x23c], -R0 ;  /* 0x00008f00f2097a23 */ /* 0x002fc80000010800 */
[----:B------:R1:W3:Y:S02]  /*cbe0*/  MUFU.EX2 R183, R9 ;  /* 0x0000000900b77308 */ /* 0x0002e40000000800 */
[C---:B------:R-:W-:Y:S08]  /*cbf0*/  HMMA.16816.F32 R88, R4.reuse, R28, R88 ;  /* 0x0000001c0458723c */ /* 0x040ff00000001858 */
[----:B------:R-:W-:Y:S01]  /*cc00*/  HMMA.16816.F32 R80, R4, R30, R148 ;  /* 0x0000001e0450723c */ /* 0x000fe20000001894 */
[----:B------:R-:W-:Y:S01]  /*cc10*/  LDSM.16.MT88.4 R28, [R218+0x9800] ;  /* 0x00980000da1c783b */ /* 0x000fe20000004200 */
[----:B-1----:R-:W-:-:S06]  /*cc20*/  FFMA.FTZ R9, R248, c[0x0][0x23c], -R8 ;  /* 0x00008f00f8097a23 */ /* 0x002fcc0000010808 */
[----:B------:R-:W-:Y:S01]  /*cc30*/  HMMA.16816.F32 R68, R4, R26, R36 ;  /* 0x0000001a0444723c */ /* 0x000fe20000001824 */
[----:B------:R-:W1:Y:S01]  /*cc40*/  LDSM.16.MT88.4 R36, [R216+0x9800] ;  /* 0x00980000d824783b */ /* 0x000e620000004200 */
[----:B------:R4:W-:Y:S02]  /*cc50*/  MUFU.EX2 R182, R9 ;  /* 0x0000000900b67308 */ /* 0x0009e40000000800 */
[----:B----4-:R-:W-:-:S06]  /*cc60*/  FFMA.FTZ R9, R249, c[0x0][0x23c], -R8 ;  /* 0x00008f00f9097a23 */ /* 0x010fcc0000010808 */
[----:B------:R4:W1:Y:S02]  /*cc70*/  MUFU.EX2 R180, R9 ;  /* 0x0000000900b47308 */ /* 0x0008640000000800 */
[----:B----4-:R-:W-:-:S06]  /*cc80*/  FFMA.FTZ R9, R243, c[0x0][0x23c], -R8 ;  /* 0x00008f00f3097a23 */ /* 0x010fcc0000010808 */
[----:B------:R4:W-:Y:S02]  /*cc90*/  MUFU.EX2 R181, R9 ;  /* 0x0000000900b57308 */ /* 0x0009e40000000800 */
[----:B----4-:R-:W-:-:S06]  /*cca0*/  FFMA.FTZ R9, R240, c[0x0][0x23c], -R8 ;  /* 0x00008f00f0097a23 */ /* 0x010fcc0000010808 */
[----:B------:R4:W-:Y:S01]  /*ccb0*/  MUFU.EX2 R179, R9 ;  /* 0x0000000900b37308 */ /* 0x0009e20000000800 */
[----:B------:R-:W-:Y:S01]  /*ccc0*/  HMMA.16816.F32 R52, R4, R32, R52 ;  /* 0x000000200434723c */ /* 0x000fe20000001834 */
[----:B----4-:R-:W-:Y:S02]  /*ccd0*/  FFMA.FTZ R9, R189, c[0x0][0x23c], -R3 ;  /* 0x00008f00bd097a23 */ /* 0x010fe40000010803 */
[----:B------:R-:W-:Y:S01]  /*cce0*/  IMAD.MOV.U32 R189, RZ, RZ, R190 ;  /* 0x000000ffffbd7224 */ /* 0x000fe200078e00be */
[----:B------:R-:W-:Y:S01]  /*ccf0*/  MOV R190, R191 ;  /* 0x000000bf00be7202 */ /* 0x000fe20000000f00 */
[----:B------:R-:W-:Y:S02]  /*cd00*/  IMAD.MOV.U32 R191, RZ, RZ, R186 ;  /* 0x000000ffffbf7224 */ /* 0x000fe400078e00ba */
[----:B------:R-:W-:Y:S02]  /*cd10*/  IMAD.MOV.U32 R186, RZ, RZ, R210 ;  /* 0x000000ffffba7224 */ /* 0x000fe400078e00d2 */
[----:B------:R-:W-:Y:S01]  /*cd20*/  IMAD.MOV.U32 R210, RZ, RZ, R211 ;  /* 0x000000ffffd27224 */ /* 0x000fe200078e00d3 */
[----:B------:R-:W-:Y:S01]  /*cd30*/  MOV R211, R185 ;  /* 0x000000b900d37202 */ /* 0x000fe20000000f00 */
[----:B------:R-:W-:-:S02]  /*cd40*/  IMAD.MOV.U32 R185, RZ, RZ, R184 ;  /* 0x000000ffffb97224 */ /* 0x000fc400078e00b8 */
[----:B------:R-:W-:Y:S01]  /*cd50*/  IMAD.MOV.U32 R184, RZ, RZ, R172 ;  /* 0x000000ffffb87224 */ /* 0x000fe200078e00ac */
[----:B------:R4:W-:Y:S01]  /*cd60*/  MUFU.EX2 R178, R9 ;  /* 0x0000000900b27308 */ /* 0x0009e20000000800 */
[----:B------:R-:W-:Y:S01]  /*cd70*/  IMAD.MOV.U32 R172, RZ, RZ, R173 ;  /* 0x000000ffffac7224 */ /* 0x000fe200078e00ad */
[----:B------:R-:W-:Y:S01]  /*cd80*/  MOV R173, R175 ;  /* 0x000000af00ad7202 */ /* 0x000fe20000000f00 */
[----:B------:R-:W-:Y:S01]  /*cd90*/  IMAD.MOV.U32 R175, RZ, RZ, R107 ;  /* 0x000000ffffaf7224 */ /* 0x000fe200078e006b */
[----:B------:R-:W-:Y:S01]  /*cda0*/  HMMA.16816.F32 R72, R4, R24, R72 ;  /* 0x000000180448723c */ /* 0x000fe20000001848 */
[----:B------:R-:W-:-:S07]  /*cdb0*/  IMAD.MOV.U32 R107, RZ, RZ, R160 ;  /* 0x000000ffff6b7224 */ /* 0x000fce00078e00a0 */
[----:B------:R-:W-:Y:S01]  /*cdc0*/  HMMA.16816.F32 R64, R4, R20, R64 ;  /* 0x000000140440723c */ /* 0x000fe20000001840 */
[----:B------:R-:W-:Y:S02]  /*cdd0*/  IMAD.MOV.U32 R160, RZ, RZ, R161 ;  /* 0x000000ffffa07224 */ /* 0x000fe400078e00a1 */
[----:B----4-:R-:W-:Y:S01]  /*cde0*/  FFMA.FTZ R9, R189, c[0x0][0x23c], -R3 ;  /* 0x00008f00bd097a23 */ /* 0x010fe20000010803 */
[----:B------:R-:W-:Y:S01]  /*cdf0*/  MOV R161, R162 ;  /* 0x000000a200a17202 */ /* 0x000fe20000000f00 */
[----:B------:R-:W-:-:S03]  /*ce00*/  IMAD.MOV.U32 R162, RZ, RZ, R163 ;  /* 0x000000ffffa27224 */ /* 0x000fc600078e00a3 */
[----:B------:R-:W-:Y:S01]  /*ce10*/  HMMA.16816.F32 R60, R4, R22, R60 ;  /* 0x00000016043c723c */ /* 0x000fe2000000183c */
[----:B------:R4:W1:Y:S01]  /*ce20*/  MUFU.EX2 R177, R9 ;  /* 0x0000000900b17308 */ /* 0x0008620000000800 */
[----:B------:R-:W-:-:S06]  /*ce30*/  IMAD.MOV.U32 R163, RZ, RZ, R156 ;  /* 0x000000ffffa37224 */ /* 0x000fcc00078e009c */
[----:B------:R-:W-:Y:S01]  /*ce40*/  HMMA.16816.F32 R56, R4, R16, R56 ;  /* 0x000000100438723c */ /* 0x000fe20000001838 */
[----:B------:R-:W-:-:S07]  /*ce50*/  IMAD.MOV.U32 R156, RZ, RZ, R157 ;  /* 0x000000ffff9c7224 */ /* 0x000fce00078e009d */
[----:B------:R-:W-:Y:S01]  /*ce60*/  HMMA.16816.F32 R44, R4, R18, R44 ;  /* 0x00000012042c723c */ /* 0x000fe2000000182c */
[----:B----4-:R-:W-:-:S07]  /*ce70*/  FFMA.FTZ R9, R247, c[0x0][0x23c], -R3 ;  /* 0x00008f00f7097a23 */ /* 0x010fce0000010803 */
[C---:B------:R-:W-:Y:S01]  /*ce80*/  HMMA.16816.F32 R40, R4.reuse, R12, R40 ;  /* 0x0000000c0428723c */ /* 0x040fe20000001828 */
[----:B------:R4:W-:Y:S07]  /*ce90*/  MUFU.EX2 R176, R9 ;  /* 0x0000000900b07308 */ /* 0x0009ee0000000800 */
[C---:B------:R-:W-:Y:S08]  /*cea0*/  HMMA.16816.F32 R48, R4.reuse, R14, R48 ;  /* 0x0000000e0430723c */ /* 0x040ff00000001830 */
[----:B------:R-:W-:Y:S01]  /*ceb0*/  HMMA.16816.F32 R32, R4, R34, R96 ;  /* 0x000000220420723c */ /* 0x000fe20000001860 */
[----:B----4-:R-:W-:Y:S01]  /*cec0*/  FFMA.FTZ R9, R246, c[0x0][0x23c], -R3 ;  /* 0x00008f00f6097a23 */ /* 0x010fe20000010803 */
[----:B------:R-:W-:Y:S01]  /*ced0*/  MOV R242, R184 ;  /* 0x000000b800f27202 */ /* 0x000fe20000000f00 */
[----:B------:R-:W-:Y:S01]  /*cee0*/  IMAD.MOV.U32 R243, RZ, RZ, R107 ;  /* 0x000000fffff37224 */ /* 0x000fe200078e006b */
[----:B------:R-:W-:Y:S01]  /*cef0*/  MOV R240, R160 ;  /* 0x000000a000f07202 */ /* 0x000fe20000000f00 */
[----:B------:R-:W-:-:S02]  /*cf00*/  IMAD.MOV.U32 R249, RZ, RZ, R173 ;  /* 0x000000fffff97224 */ /* 0x000fc400078e00ad */
[----:B------:R-:W-:Y:S01]  /*cf10*/  IMAD.MOV.U32 R248, RZ, RZ, R172 ;  /* 0x000000fffff87224 */ /* 0x000fe200078e00ac */
[----:B------:R-:W-:Y:S01]  /*cf20*/  F2FP.PACK_AB R4, R197, R198 ;  /* 0x000000c6c504723e */ /* 0x000fe200000000ff */
[----:B------:R-:W-:Y:S01]  /*cf30*/  IMAD.MOV.U32 R238, RZ, RZ, R185 ;  /* 0x000000ffffee7224 */ /* 0x000fe200078e00b9 */
[----:B--2---:R-:W-:Y:S01]  /*cf40*/  F2FP.PACK_AB R6, R195, R196 ;  /* 0x000000c4c306723e */ /* 0x004fe200000000ff */
[----:B------:R-:W-:Y:S01]  /*cf50*/  IMAD.MOV.U32 R239, RZ, RZ, R210 ;  /* 0x000000ffffef7224 */ /* 0x000fe200078e00d2 */
[----:B------:R-:W-:Y:S01]  /*cf60*/  F2FP.PACK_AB R5, R193, R194 ;  /* 0x000000c2c105723e */ /* 0x000fe200000000ff */
[----:B------:R-:W-:Y:S01]  /*cf70*/  IMAD.MOV.U32 R236, RZ, RZ, R191 ;  /* 0x000000ffffec7224 */ /* 0x000fe200078e00bf */
[----:B---3--:R-:W-:Y:S01]  /*cf80*/  F2FP.PACK_AB R7, R183, R192 ;  /* 0x000000c0b707723e */ /* 0x008fe200000000ff */
[----:B------:R2:W3:Y:S01]  /*cf90*/  MUFU.EX2 R107, R9 ;  /* 0x00000009006b7308 */ /* 0x0004e20000000800 */
[----:B------:R-:W-:Y:S01]  /*cfa0*/  IMAD.MOV.U32 R234, RZ, RZ, R190 ;  /* 0x000000ffffea7224 */ /* 0x000fe200078e00be */
[----:B------:R-:W-:Y:S01]  /*cfb0*/  MOV R157, R168 ;  /* 0x000000a8009d7202 */ /* 0x000fe20000000f00 */
[----:B------:R-:W4:Y:S03]  /*cfc0*/  LDSM.16.MT88.4 R12, [R216+0xb800] ;  /* 0x00b80000d80c783b */ /* 0x000f260000004200 */
[C---:B-1----:R-:W-:Y:S01]  /*cfd0*/  HMMA.16816.F32 R144, R4.reuse, R38, R140 ;  /* 0x000000260490723c */ /* 0x042fe2000000188c */
[----:B------:R-:W1:Y:S04]  /*cfe0*/  LDSM.16.MT88.4 R24, [R216+0xa800] ;  /* 0x00a80000d818783b */ /* 0x000e680000004200 */
[----:B------:R-:W1:Y:S02]  /*cff0*/  LDSM.16.MT88.4 R16, [R218+0xa800] ;  /* 0x00a80000da10783b */ /* 0x000e640000004200 */
[----:B------:R-:W-:Y:S01]  /*d000*/  MOV R140, R156 ;  /* 0x0000009c008c7202 */ /* 0x000fe20000000f00 */
[----:B------:R-:W-:Y:S01]  /*d010*/  HMMA.16816.F32 R148, R4, R30, R132 ;  /* 0x0000001e0494723c */ /* 0x000fe20000001884 */
[----:B------:R-:W-:Y:S01]  /*d020*/  IMAD.MOV.U32 R141, RZ, RZ, R169 ;  /* 0x000000ffff8d7224 */ /* 0x000fe200078e00a9 */
[----:B------:R-:W1:Y:S01]  /*d030*/  LDSM.16.MT88.4 R20, [R218+0xb800] ;  /* 0x00b80000da14783b */ /* 0x000e620000004200 */
[----:B------:R-:W-:-:S04]  /*d040*/  IMAD.MOV.U32 R142, RZ, RZ, R219 ;  /* 0x000000ffff8e7224 */ /* 0x000fc800078e00db */
[----:B------:R-:W-:Y:S02]  /*d050*/  IMAD.MOV.U32 R135, RZ, RZ, R171 ;  /* 0x000000ffff877224 */ /* 0x000fe400078e00ab */
[----:B------:R-:W-:Y:S02]  /*d060*/  IMAD.MOV.U32 R143, RZ, RZ, R161 ;  /* 0x000000ffff8f7224 */ /* 0x000fe400078e00a1 */
[----:B--2---:R-:W-:Y:S02]  /*d070*/  FFMA.FTZ R9, R135, c[0x0][0x23c], -R2 ;  /* 0x00008f0087097a23 */ /* 0x004fe40000010802 */
[----:B------:R-:W-:Y:S01]  /*d080*/  IMAD.MOV.U32 R135, RZ, RZ, R140 ;  /* 0x000000ffff877224 */ /* 0x000fe200078e008c */
[----:B------:R-:W-:Y:S01]  /*d090*/  MOV R140, R141 ;  /* 0x0000008d008c7202 */ /* 0x000fe20000000f00 */
[----:B------:R-:W-:Y:S02]  /*d0a0*/  IMAD.MOV.U32 R141, RZ, RZ, R142 ;  /* 0x000000ffff8d7224 */ /* 0x000fe400078e008e */
[----:B------:R-:W-:-:S02]  /*d0b0*/  IMAD.MOV.U32 R142, RZ, RZ, R143 ;  /* 0x000000ffff8e7224 */ /* 0x000fc400078e008f */
[----:B------:R-:W-:Y:S01]  /*d0c0*/  IMAD.MOV.U32 R143, RZ, RZ, R240 ;  /* 0x000000ffff8f7224 */ /* 0x000fe200078e00f0 */
[----:B------:R-:W-:Y:S01]  /*d0d0*/  MOV R240, R243 ;  /* 0x000000f300f07202 */ /* 0x000fe20000000f00 */
[----:B------:R-:W-:Y:S02]  /*d0e0*/  IMAD.MOV.U32 R243, RZ, RZ, R249 ;  /* 0x000000fffff37224 */ /* 0x000fe400078e00f9 */
[----:B------:R-:W-:Y:S02]  /*d0f0*/  IMAD.MOV.U32 R249, RZ, RZ, R248 ;  /* 0x000000fffff97224 */ /* 0x000fe400078e00f8 */
[----:B------:R-:W-:Y:S01]  /*d100*/  IMAD.MOV.U32 R248, RZ, RZ, R242 ;  /* 0x000000fffff87224 */ /* 0x000fe200078e00f2 */
[----:B------:R-:W-:Y:S01]  /*d110*/  MOV R242, R238 ;  /* 0x000000ee00f27202 */ /* 0x000fe20000000f00 */
[----:B------:R-:W-:Y:S02]  /*d120*/  IMAD.MOV.U32 R238, RZ, RZ, R239 ;  /* 0x000000ffffee7224 */ /* 0x000fe400078e00ef */
[----:B------:R-:W-:-:S02]  /*d130*/  IMAD.MOV.U32 R239, RZ, RZ, R236 ;  /* 0x000000ffffef7224 */ /* 0x000fc400078e00ec */
[----:B------:R-:W-:Y:S02]  /*d140*/  IMAD.MOV.U32 R168, RZ, RZ, R220 ;  /* 0x000000ffffa87224 */ /* 0x000fe400078e00dc */
[----:B------:R-:W-:Y:S01]  /*d150*/  IMAD.MOV.U32 R236, RZ, RZ, R234 ;  /* 0x000000ffffec7224 */ /* 0x000fe200078e00ea */
[----:B------:R2:W5:Y:S01]  /*d160*/  LDL.LU R220, [R1+0x68] ;  /* 0x0000680001dc7983 */ /* 0x0005620000300800 */
[----:B------:R-:W-:Y:S01]  /*d170*/  MOV R234, R208 ;  /* 0x000000d000ea7202 */ /* 0x000fe20000000f00 */
[----:B------:R-:W-:Y:S02]  /*d180*/  IMAD.MOV.U32 R208, RZ, RZ, R209 ;  /* 0x000000ffffd07224 */ /* 0x000fe400078e00d1 */
[----:B------:R2:W5:Y:S04]  /*d190*/  LDL.LU R219, [R1+0x64] ;  /* 0x0000640001db7983 */ /* 0x0005680000300800 */
[----:B------:R-:W2:Y:S01]  /*d1a0*/  LDL.LU R209, [R1+0x14] ;  /* 0x0000140001d17983 */ /* 0x000ea20000300800 */
[----:B------:R-:W-:Y:S01]  /*d1b0*/  IMAD.MOV.U32 R210, RZ, RZ, R211 ;  /* 0x000000ffffd27224 */ /* 0x000fe200078e00d3 */
[----:B------:R-:W-:Y:S01]  /*d1c0*/  MOV R233, R186 ;  /* 0x000000ba00e97202 */ /* 0x000fe20000000f00 */
[----:B------:R-:W-:-:S02]  /*d1d0*/  IMAD.MOV.U32 R172, RZ, RZ, R162 ;  /* 0x000000ffffac7224 */ /* 0x000fc400078e00a2 */
[----:B------:R-:W-:Y:S02]  /*d1e0*/  IMAD.MOV.U32 R211, RZ, RZ, R163 ;  /* 0x000000ffffd37224 */ /* 0x000fe400078e00a3 */
[----:B------:R-:W-:Y:S01]  /*d1f0*/  IMAD.MOV.U32 R156, RZ, RZ, R157 ;  /* 0x000000ffff9c7224 */ /* 0x000fe200078e009d */
[----:B------:R-:W-:Y:S01]  /*d200*/  MOV R157, R170 ;  /* 0x000000aa009d7202 */ /* 0x000fe20000000f00 */
[----:B------:R-:W-:Y:S01]  /*d210*/  IMAD.MOV.U32 R173, RZ, RZ, R168 ;  /* 0x000000ffffad7224 */ /* 0x000fe200078e00a8 */
[C---:B----4-:R-:W-:Y:S08]  /*d220*/  HMMA.16816.F32 R160, R4.reuse, R14, R108 ;  /* 0x0000000e04a0723c */ /* 0x050ff0000000186c */
[C---:B------:R-:W-:Y:S08]  /*d230*/  HMMA.16816.F32 R84, R4.reuse, R36, R84 ;  /* 0x000000240454723c */ /* 0x040ff00000001854 */
[C---:B------:R-:W-:Y:S08]  /*d240*/  HMMA.16816.F32 R136, R4.reuse, R28, R136 ;  /* 0x0000001c0488723c */ /* 0x040ff00000001888 */
[C---:B-1----:R-:W-:Y:S08]  /*d250*/  HMMA.16816.F32 R152, R4.reuse, R24, R128 ;  /* 0x000000180498723c */ /* 0x042ff00000001880 */
[C---:B------:R-:W-:Y:S01]  /*d260*/  HMMA.16816.F32 R188, R4.reuse, R26, R124 ;  /* 0x0000001a04bc723c */ /* 0x040fe2000000187c */
[----:B------:R-:W-:Y:S07]  /*d270*/  LDSM.16.MT88.4 R124, [R216+0x9c00] ;  /* 0x009c0000d87c783b */ /* 0x000fee0000004200 */
[C---:B------:R-:W-:Y:S08]  /*d280*/  HMMA.16816.F32 R164, R4.reuse, R16, R120 ;  /* 0x0000001004a4723c */ /* 0x040ff00000001878 */
[C---:B------:R-:W-:Y:S08]  /*d290*/  HMMA.16816.F32 R168, R4.reuse, R18, R116 ;  /* 0x0000001204a8723c */ /* 0x040ff00000001874 */
[C---:B------:R-:W-:Y:S08]  /*d2a0*/  HMMA.16816.F32 R184, R4.reuse, R12, R112 ;  /* 0x0000000c04b8723c */ /* 0x040ff00000001870 */
[C---:B------:R-:W-:Y:S08]  /*d2b0*/  HMMA.16816.F32 R108, R4.reuse, R20, R92 ;  /* 0x00000014046c723c */ /* 0x040ff0000000185c */
[----:B------:R-:W-:Y:S07]  /*d2c0*/  HMMA.16816.F32 R96, R4, R22, R76 ;  /* 0x000000160460723c */ /* 0x000fee000000184c */
[----:B------:R-:W-:-:S02]  /*d2d0*/  F2FP.PACK_AB R4, R180, R182 ;  /* 0x000000b6b404723e */ /* 0x000fc400000000ff */
[----:B------:R-:W-:Y:S02]  /*d2e0*/  F2FP.PACK_AB R5, R177, R178 ;  /* 0x000000b2b105723e */ /* 0x000fe400000000ff */
[----:B------:R-:W-:Y:S02]  /*d2f0*/  F2FP.PACK_AB R6, R179, R181 ;  /* 0x000000b5b306723e */ /* 0x000fe400000000ff */
[----:B---3--:R-:W-:-:S07]  /*d300*/  F2FP.PACK_AB R7, R107, R176 ;  /* 0x000000b06b07723e */ /* 0x008fce00000000ff */
[C---:B------:R-:W-:Y:S01]  /*d310*/  HMMA.16816.F32 R68, R4.reuse, R30, R68 ;  /* 0x0000001e0444723c */ /* 0x040fe20000001844 */
[----:B------:R1:W-:Y:S07]  /*d320*/  MUFU.EX2 R31, R9 ;  /* 0x00000009001f7308 */ /* 0x0003ee0000000800 */
[----:B------:R-:W-:Y:S01]  /*d330*/  HMMA.16816.F32 R128, R4, R28, R72 ;  /* 0x0000001c0480723c */ /* 0x000fe20000001848 */
[----:B-1----:R-:W-:Y:S02]  /*d340*/  FFMA.FTZ R9, R135, c[0x0][0x23c], -R2 ;  /* 0x00008f0087097a23 */ /* 0x002fe40000010802 */
[----:B------:R-:W-:-:S02]  /*d350*/  IMAD.MOV.U32 R135, RZ, RZ, R140 ;  /* 0x000000ffff877224 */ /* 0x000fc400078e008c */
[----:B------:R-:W-:Y:S01]  /*d360*/  IMAD.MOV.U32 R140, RZ, RZ, R141 ;  /* 0x000000ffff8c7224 */ /* 0x000fe200078e008d */
[----:B------:R1:W3:Y:S01]  /*d370*/  MUFU.EX2 R30, R9 ;  /* 0x00000009001e7308 */ /* 0x0002e20000000800 */
[----:B------:R-:W-:Y:S01]  /*d380*/  MOV R141, R142 ;  /* 0x0000008e008d7202 */ /* 0x000fe20000000f00 */
[----:B------:R-:W-:Y:S02]  /*d390*/  IMAD.MOV.U32 R142, RZ, RZ, R143 ;  /* 0x000000ffff8e7224 */ /* 0x000fe400078e008f */
[----:B------:R-:W-:Y:S02]  /*d3a0*/  IMAD.MOV.U32 R143, RZ, RZ, R240 ;  /* 0x000000ffff8f7224 */ /* 0x000fe400078e00f0 */
[----:B------:R-:W-:Y:S01]  /*d3b0*/  IMAD.MOV.U32 R240, RZ, RZ, R243 ;  /* 0x000000fffff07224 */ /* 0x000fe200078e00f3 */
[----:B------:R-:W-:Y:S01]  /*d3c0*/  MOV R243, R249 ;  /* 0x000000f900f37202 */ /* 0x000fe20000000f00 */
[--C-:B-1----:R-:W-:Y:S02]  /*d3d0*/  FFMA.FTZ R9, R135, c[0x0][0x23c], -R2.reuse ;  /* 0x00008f0087097a23 */ /* 0x102fe40000010802 */
[----:B------:R-:W-:-:S04]  /*d3e0*/  FFMA.FTZ R2, R140, c[0x0][0x23c], -R2 ;  /* 0x00008f008c027a23 */ /* 0x000fc80000010802 */
[----:B------:R1:W-:Y:S01]  /*d3f0*/  MUFU.EX2 R28, R2 ;  /* 0x00000002001c7308 */ /* 0x0003e20000000800 */
[----:B------:R-:W-:Y:S01]  /*d400*/  IMAD.MOV.U32 R249, RZ, RZ, R248 ;  /* 0x000000fffff97224 */ /* 0x000fe200078e00f8 */
[----:B------:R-:W-:Y:S01]  /*d410*/  HMMA.16816.F32 R60, R4, R26, R60 ;  /* 0x0000001a043c723c */ /* 0x000fe2000000183c */
[----:B------:R-:W-:Y:S02]  /*d420*/  IMAD.MOV.U32 R248, RZ, RZ, R242 ;  /* 0x000000fffff87224 */ /* 0x000fe400078e00f2 */
[----:B------:R-:W-:Y:S01]  /*d430*/  IMAD.MOV.U32 R242, RZ, RZ, R238 ;  /* 0x000000fffff27224 */ /* 0x000fe200078e00ee */
[----:B------:R-:W-:Y:S01]  /*d440*/  MOV R238, R239 ;  /* 0x000000ef00ee7202 */ /* 0x000fe20000000f00 */
[----:B------:R-:W-:Y:S02]  /*d450*/  IMAD.MOV.U32 R239, RZ, RZ, R236 ;  /* 0x000000ffffef7224 */ /* 0x000fe400078e00ec */
[----:B-1----:R-:W-:-:S04]  /*d460*/  FFMA.FTZ R2, R141, c[0x0][0x23c], -R0 ;  /* 0x00008f008d027a23 */ /* 0x002fc80000010800 */
[----:B------:R1:W-:Y:S01]  /*d470*/  MUFU.EX2 R27, R2 ;  /* 0x00000002001b7308 */ /* 0x0003e20000000800 */
[----:B------:R-:W-:Y:S02]  /*d480*/  IMAD.MOV.U32 R236, RZ, RZ, R234 ;  /* 0x000000ffffec7224 */ /* 0x000fe400078e00ea */
[----:B------:R-:W-:Y:S01]  /*d490*/  IMAD.MOV.U32 R234, RZ, RZ, R208 ;  /* 0x000000ffffea7224 */ /* 0x000fe200078e00d0 */
[----:B------:R-:W-:Y:S01]  /*d4a0*/  MOV R133, R240 ;  /* 0x000000f000857202 */ /* 0x000fe20000000f00 */
[----:B------:R-:W-:Y:S01]  /*d4b0*/  IMAD.MOV.U32 R134, RZ, RZ, R243 ;  /* 0x000000ffff867224 */ /* 0x000fe200078e00f3 */
[----:B------:R-:W-:Y:S01]  /*d4c0*/  MOV R243, R242 ;  /* 0x000000f200f37202 */ /* 0x000fe20000000f00 */
[----:B------:R-:W-:Y:S02]  /*d4d0*/  IMAD.MOV.U32 R240, RZ, RZ, R248 ;  /* 0x000000fffff07224 */ /* 0x000fe400078e00f8 */
[----:B-1----:R-:W-:-:S04]  /*d4e0*/  FFMA.FTZ R2, R142, c[0x0][0x23c], -R0 ;  /* 0x00008f008e027a23 */ /* 0x002fc80000010800 */
[----:B------:R1:W4:Y:S01]  /*d4f0*/  MUFU.EX2 R26, R2 ;  /* 0x00000002001a7308 */ /* 0x0003220000000800 */
[----:B------:R-:W-:Y:S01]  /*d500*/  HMMA.16816.F32 R64, R4, R24, R64 ;  /* 0x000000180440723c */ /* 0x000fe20000001840 */
[----:B------:R-:W-:Y:S01]  /*d510*/  IMAD.MOV.U32 R242, RZ, RZ, R238 ;  /* 0x000000fffff27224 */ /* 0x000fe200078e00ee */
[----:B------:R-:W-:Y:S01]  /*d520*/  MOV R238, R234 ;  /* 0x000000ea00ee7202 */ /* 0x000fe20000000f00 */
[----:B------:R-:W-:Y:S02]  /*d530*/  IMAD.MOV.U32 R135, RZ, RZ, R249 ;  /* 0x000000ffff877224 */ /* 0x000fe400078e00f9 */
[----:B------:R-:W-:Y:S02]  /*d540*/  IMAD.MOV.U32 R248, RZ, RZ, R236 ;  /* 0x000000fffff87224 */ /* 0x000fe400078e00ec */
[----:B------:R-:W-:Y:S02]  /*d550*/  IMAD.MOV.U32 R249, RZ, RZ, R239 ;  /* 0x000000fffff97224 */ /* 0x000fe400078e00ef */
[----:B-1----:R-:W-:-:S02]  /*d560*/  FFMA.FTZ R2, R143, c[0x0][0x23c], -R0 ;  /* 0x00008f008f027a23 */ /* 0x002fc40000010800 */
[----:B------:R-:W-:Y:S01]  /*d570*/  FFMA.FTZ R0, R159, c[0x0][0x23c], -R0 ;  /* 0x00008f009f007a23 */ /* 0x000fe20000010800 */
[----:B------:R-:W-:Y:S01]  /*d580*/  HMMA.16816.F32 R44, R4, R18, R44 ;  /* 0x00000012042c723c */ /* 0x000fe2000000182c */
[----:B------:R-:W1:Y:S02]  /*d590*/  LDSM.16.MT88.4 R140, [R218+0x9c00] ;  /* 0x009c0000da8c783b */ /* 0x000e640000004200 */
[----:B------:R3:W-:Y:S01]  /*d5a0*/  MUFU.EX2 R24, R0 ;  /* 0x0000000000187308 */ /* 0x0007e20000000800 */
[----:B------:R-:W-:Y:S01]  /*d5b0*/  IMAD.MOV.U32 R247, RZ, RZ, R135 ;  /* 0x000000fffff77224 */ /* 0x000fe200078e0087 */
[----:B------:R-:W-:-:S03]  /*d5c0*/  MOV R135, R174 ;  /* 0x000000ae00877202 */ /* 0x000fc60000000f00 */
[C---:B------:R-:W-:Y:S01]  /*d5d0*/  HMMA.16816.F32 R112, R4.reuse, R36, R88 ;  /* 0x000000240470723c */ /* 0x040fe20000001858 */
[----:B---3--:R-:W-:Y:S02]  /*d5e0*/  FFMA.FTZ R0, R133, c[0x0][0x23c], -R8 ;  /* 0x00008f0085007a23 */ /* 0x008fe40000010808 */
[----:B------:R-:W-:Y:S01]  /*d5f0*/  IMAD.MOV.U32 R133, RZ, RZ, R240 ;  /* 0x000000ffff857224 */ /* 0x000fe200078e00f0 */
[----:B------:R-:W-:Y:S01]  /*d600*/  MOV R240, R243 ;  /* 0x000000f300f07202 */ /* 0x000fe20000000f00 */
[----:B------:R-:W-:Y:S01]  /*d610*/  IMAD.MOV.U32 R243, RZ, RZ, R248 ;  /* 0x000000fffff37224 */ /* 0x000fe200078e00f8 */
[----:B------:R3:W-:Y:S01]  /*d620*/  MUFU.EX2 R19, R0 ;  /* 0x0000000000137308 */ /* 0x0007e20000000800 */
[----:B------:R-:W-:Y:S01]  /*d630*/  IMAD.MOV.U32 R248, RZ, RZ, R238 ;  /* 0x000000fffff87224 */ /* 0x000fe200078e00ee */
[C---:B------:R-:W-:Y:S01]  /*d640*/  HMMA.16816.F32 R36, R4.reuse, R38, R80 ;  /* 0x000000260424723c */ /* 0x040fe20000001850 */
[----:B------:R-:W-:Y:S07]  /*d650*/  LDSM.16.MT88.4 R80, [R216+0xbc00] ;  /* 0x00bc0000d850783b */ /* 0x000fee0000004200 */
[----:B------:R-:W-:Y:S01]  /*d660*/  HMMA.16816.F32 R56, R4, R16, R56 ;  /* 0x000000100438723c */ /* 0x000fe20000001838 */
[----:B---3--:R-:W-:-:S07]  /*d670*/  FFMA.FTZ R0, R134, c[0x0][0x23c], -R8 ;  /* 0x00008f0086007a23 */ /* 0x008fce0000010808 */
[C---:B------:R-:W-:Y:S01]  /*d680*/  HMMA.16816.F32 R40, R4.reuse, R12, R40 ;  /* 0x0000000c0428723c */ /* 0x040fe20000001828 */
[----:B------:R-:W-:Y:S01]  /*d690*/  IMAD.MOV.U32 R134, RZ, RZ, R175 ;  /* 0x000000ffff867224 */ /* 0x000fe200078e00af */
[----:B------:R3:W-:Y:S06]  /*d6a0*/  MUFU.EX2 R16, R0 ;  /* 0x0000000000107308 */ /* 0x0007ec0000000800 */
[C---:B------:R-:W-:Y:S08]  /*d6b0*/  HMMA.16816.F32 R48, R4.reuse, R14, R48 ;  /* 0x0000000e0430723c */ /* 0x040ff00000001830 */
[----:B------:R-:W-:Y:S01]  /*d6c0*/  HMMA.16816.F32 R52, R4, R20, R52 ;  /* 0x000000140434723c */ /* 0x000fe20000001834 */
[----:B---3--:R-:W-:-:S07]  /*d6d0*/  FFMA.FTZ R0, R133, c[0x0][0x23c], -R8 ;  /* 0x00008f0085007a23 */ /* 0x008fce0000010808 */
[----:B------:R-:W-:Y:S01]  /*d6e0*/  HMMA.16816.F32 R32, R4, R22, R32 ;  /* 0x000000160420723c */ /* 0x000fe20000001820 */
[----:B------:R-:W-:Y:S01]  /*d6f0*/  LDSM.16.MT88.4 R4, [R218+0xbc00] ;  /* 0x00bc0000da04783b */ /* 0x000fe20000004200 */
[----:B------:R3:W-:Y:S01]  /*d700*/  MUFU.EX2 R17, R0 ;  /* 0x0000000000117308 */ /* 0x0007e20000000800 */
[----:B--2---:R-:W-:Y:S01]  /*d710*/  MOV R208, R209 ;  /* 0x000000d100d07202 */ /* 0x004fe20000000f00 */
[----:B------:R-:W-:Y:S02]  /*d720*/  IMAD.MOV.U32 R209, RZ, RZ, R211 ;  /* 0x000000ffffd17224 */ /* 0x000fe400078e00d3 */
[----:B------:R-:W-:Y:S02]  /*d730*/  IMAD.MOV.U32 R211, RZ, RZ, R172 ;  /* 0x000000ffffd37224 */ /* 0x000fe400078e00ac */
[----:B------:R-:W-:Y:S02]  /*d740*/  IMAD.MOV.U32 R172, RZ, RZ, R217 ;  /* 0x000000ffffac7224 */ /* 0x000fe400078e00d9 */
[----:B------:R-:W-:Y:S01]  /*d750*/  IMAD.MOV.U32 R236, RZ, RZ, R209 ;  /* 0x000000ffffec7224 */ /* 0x000fe200078e00d1 */
[----:B------:R-:W2:Y:S01]  /*d760*/  MUFU.EX2 R29, R9 ;  /* 0x00000009001d7308 */ /* 0x000ea20000000800 */
[----:B------:R-:W-:Y:S01]  /*d770*/  IMAD.MOV.U32 R239, RZ, RZ, R208 ;  /* 0x000000ffffef7224 */ /* 0x000fe200078e00d0 */
[----:B------:R-:W-:Y:S01]  /*d780*/  MOV R208, R172 ;  /* 0x000000ac00d07202 */ /* 0x000fe20000000f00 */
[----:B------:R-:W-:Y:S01]  /*d790*/  IMAD.MOV.U32 R234, RZ, RZ, R211 ;  /* 0x000000ffffea7224 */ /* 0x000fe200078e00d3 */
[----:B------:R-:W-:Y:S01]  /*d7a0*/  F2FP.PACK_AB R92, R30, R31 ;  /* 0x0000001f1e5c723e */ /* 0x000fe200000000ff */
[----:B------:R-:W-:Y:S01]  /*d7b0*/  IMAD.MOV.U32 R211, RZ, RZ, R173 ;  /* 0x000000ffffd37224 */ /* 0x000fe200078e00ad */
[----:B------:R-:W-:Y:S01]  /*d7c0*/  MOV R173, R158 ;  /* 0x0000009e00ad7202 */ /* 0x000fe20000000f00 */
[----:B------:R-:W-:Y:S01]  /*d7d0*/  IMAD.MOV.U32 R209, RZ, RZ, R156 ;  /* 0x000000ffffd17224 */ /* 0x000fe200078e009c */
[----:B------:R-:W-:Y:S01]  /*d7e0*/  MOV R238, R236 ;  /* 0x000000ec00ee7202 */ /* 0x000fe20000000f00 */
[----:B------:R-:W-:Y:S01]  /*d7f0*/  IMAD.MOV.U32 R172, RZ, RZ, R157 ;  /* 0x000000ffffac7224 */ /* 0x000fe200078e009d */
[----:B------:R-:W1:Y:S01]  /*d800*/  MUFU.EX2 R25, R2 ;  /* 0x0000000200197308 */ /* 0x000e620000000800 */
[----:B------:R-:W-:Y:S01]  /*d810*/  IMAD.MOV.U32 R236, RZ, RZ, R234 ;  /* 0x000000ffffec7224 */ /* 0x000fe200078e00ea */
[----:B------:R-:W1:Y:S01]  /*d820*/  LDSM.16.MT88.4 R156, [R216+0xac00] ;  /* 0x00ac0000d89c783b */ /* 0x000e620000004200 */
[----:B------:R-:W-:Y:S01]  /*d830*/  IMAD.MOV.U32 R234, RZ, RZ, R208 ;  /* 0x000000ffffea7224 */ /* 0x000fe200078e00d0 */
[----:B------:R-:W-:Y:S01]  /*d840*/  MOV R208, R209 ;  /* 0x000000d100d07202 */ /* 0x000fe20000000f00 */
[----:B------:R-:W-:Y:S01]  /*d850*/  IMAD.MOV.U32 R209, RZ, RZ, R172 ;  /* 0x000000ffffd17224 */ /* 0x000fe200078e00ac */
[----:B----4-:R-:W-:Y:S01]  /*d860*/  F2FP.PACK_AB R93, R26, R27 ;  /* 0x0000001b1a5d723e */ /* 0x010fe200000000ff */
[----:B------:R-:W-:Y:S01]  /*d870*/  IMAD.MOV.U32 R246, RZ, RZ, R173 ;  /* 0x000000fffff67224 */ /* 0x000fe200078e00ad */
[----:B------:R4:W5:Y:S04]  /*d880*/  LDL.LU R217, [R1+0x60] ;  /* 0x0000600001d97983 */ /* 0x0009680000300800 */
[----:B------:R-:W1:Y:S01]  /*d890*/  LDSM.16.MT88.4 R172, [R218+0xac00] ;  /* 0x00ac0000daac783b */ /* 0x000e620000004200 */
[----:B---3--:R-:W-:-:S04]  /*d8a0*/  FFMA.FTZ R0, R134, c[0x0][0x23c], -R8 ;  /* 0x00008f0086007a23 */ /* 0x008fc80000010808 */
[----:B------:R3:W-:Y:S02]  /*d8b0*/  MUFU.EX2 R18, R0 ;  /* 0x0000000000127308 */ /* 0x0007e40000000800 */
[----:B---3--:R-:W-:-:S06]  /*d8c0*/  FFMA.FTZ R0, R135, c[0x0][0x23c], -R3 ;  /* 0x00008f0087007a23 */ /* 0x008fcc0000010803 */
[----:B------:R3:W-:Y:S01]  /*d8d0*/  MUFU.EX2 R12, R0 ;  /* 0x00000000000c7308 */ /* 0x0007e20000000800 */
[----:B--2---:R-:W-:Y:S01]  /*d8e0*/  F2FP.PACK_AB R94, R28, R29 ;  /* 0x0000001d1c5e723e */ /* 0x004fe200000000ff */
[----:B---3--:R-:W-:-:S06]  /*d8f0*/  FFMA.FTZ R0, R246, c[0x0][0x23c], -R3 ;  /* 0x00008f00f6007a23 */ /* 0x008fcc0000010803 */
[----:B------:R2:W3:Y:S01]  /*d900*/  MUFU.EX2 R13, R0 ;  /* 0x00000000000d7308 */ /* 0x0004e20000000800 */
[----:B-1----:R-:W-:Y:S01]  /*d910*/  F2FP.PACK_AB R95, R24, R25 ;  /* 0x00000019185f723e */ /* 0x002fe200000000ff */
[--C-:B--2---:R-:W-:Y:S02]  /*d920*/  FFMA.FTZ R0, R247, c[0x0][0x23c], -R3.reuse ;  /* 0x00008f00f7007a23 */ /* 0x104fe40000010803 */
[----:B------:R-:W-:-:S04]  /*d930*/  FFMA.FTZ R3, R240, c[0x0][0x23c], -R3 ;  /* 0x00008f00f0037a23 */ /* 0x000fc80000010803 */
[----:B------:R1:W-:Y:S08]  /*d940*/  MUFU.EX2 R14, R0 ;  /* 0x00000000000e7308 */ /* 0x0003f00000000800 */
[----:B------:R2:W2:Y:S01]  /*d950*/  MUFU.EX2 R15, R3 ;  /* 0x00000003000f7308 */ /* 0x0004a20000000800 */
[----:B------:R-:W-:Y:S01]  /*d960*/  HMMA.16816.F32 R132, R92, R140, R136 ;  /* 0x0000008c5c84723c */ /* 0x000fe20000001888 */
[----:B------:R-:W-:-:S02]  /*d970*/  FFMA.FTZ R10, R242, R10, R248 ;  /* 0x0000000af20a7223 */ /* 0x000fc400000100f8 */
[----:B------:R-:W-:Y:S02]  /*d980*/  FFMA.FTZ R2, R239, R106, R238 ;  /* 0x0000006aef027223 */ /* 0x000fe400000100ee */
[----:B------:R-:W-:Y:S02]  /*d990*/  FADD.FTZ R10, R252, R10 ;  /* 0x0000000afc0a7221 */ /* 0x000fe40000010000 */
[----:B-1----:R-:W-:Y:S01]  /*d9a0*/  FFMA.FTZ R0, R233, R100, R236 ;  /* 0x00000064e9007223 */ /* 0x002fe200000100ec */
[----:B------:R-:W-:Y:S01]  /*d9b0*/  HMMA.16816.F32 R136, R92, R142, R148 ;  /* 0x0000008e5c88723c */ /* 0x000fe20000001894 */
[----:B------:R-:W-:Y:S02]  /*d9c0*/  FADD.FTZ R2, R208, R2 ;  /* 0x00000002d0027221 */ /* 0x000fe40000010000 */
[----:B--2---:R-:W-:-:S05]  /*d9d0*/  FFMA.FTZ R3, R249, R11, R243 ;  /* 0x0000000bf9037223 */ /* 0x004fca00000100f3 */
[----:B------:R-:W-:Y:S01]  /*d9e0*/  HMMA.16816.F32 R148, R92, R156, R152 ;  /* 0x0000009c5c94723c */ /* 0x000fe20000001898 */
[----:B------:R-:W-:Y:S02]  /*d9f0*/  FADD.FTZ R3, R234, R3 ;  /* 0x00000003ea037221 */ /* 0x000fe40000010000 */
[----:B------:R-:W-:-:S05]  /*da00*/  FADD.FTZ R0, R209, R0 ;  /* 0x00000000d1007221 */ /* 0x000fca0000010000 */
[----:B------:R-:W-:Y:S01]  /*da10*/  HMMA.16816.F32 R116, R92, R124, R84 ;  /* 0x0000007c5c74723c */ /* 0x000fe20000001854 */
[----:B------:R-:W-:Y:S02]  /*da20*/  FADD.FTZ R8, R210, R3 ;  /* 0x00000003d2087221 */ /* 0x000fe40000010000 */
[----:B------:R-:W-:-:S05]  /*da30*/  FADD.FTZ R3, R251, R10 ;  /* 0x0000000afb037221 */ /* 0x000fca0000010000 */
[----:B------:R-:W-:Y:S01]  /*da40*/  HMMA.16816.F32 R120, R92, R126, R144 ;  /* 0x0000007e5c78723c */ /* 0x000fe20000001890 */
[----:B------:R-:W-:-:S07]  /*da50*/  FADD.FTZ R2, R211, R2 ;  /* 0x00000002d3027221 */ /* 0x000fce0000010000 */
[----:B------:R-:W-:Y:S01]  /*da60*/  HMMA.16816.F32 R152, R92, R158, R188 ;  /* 0x0000009e5c98723c */ /* 0x000fe200000018bc */
[----:B------:R-:W-:-:S07]  /*da70*/  FADD.FTZ R0, R212, R0 ;  /* 0x00000000d4007221 */ /* 0x000fce0000010000 */
[C---:B------:R-:W-:Y:S08]  /*da80*/  HMMA.16816.F32 R164, R92.reuse, R172, R164 ;  /* 0x000000ac5ca4723c */ /* 0x040ff000000018a4 */
[C---:B------:R-:W-:Y:S08]  /*da90*/  HMMA.16816.F32 R168, R92.reuse, R174, R168 ;  /* 0x000000ae5ca8723c */ /* 0x040ff000000018a8 */
[C---:B------:R-:W-:Y:S08]  /*daa0*/  HMMA.16816.F32 R72, R92.reuse, R80, R184 ;  /* 0x000000505c48723c */ /* 0x040ff000000018b8 */
[C---:B------:R-:W-:Y:S08]  /*dab0*/  HMMA.16816.F32 R76, R92.reuse, R82, R160 ;  /* 0x000000525c4c723c */ /* 0x040ff000000018a0 */
[----:B------:R-:W-:Y:S01]  /*dac0*/  HMMA.16816.F32 R88, R92, R4, R108 ;  /* 0x000000045c58723c */ /* 0x000fe2000000186c */
[----:B------:R-:W-:-:S07]  /*dad0*/  FADD.FTZ R9, R213, R8 ;  /* 0x00000008d5097221 */ /* 0x000fce0000010000 */
[----:B------:R-:W-:Y:S07]  /*dae0*/  HMMA.16816.F32 R92, R92, R6, R96 ;  /* 0x000000065c5c723c */ /* 0x000fee0000001860 */
[----:B------:R-:W-:Y:S02]  /*daf0*/  F2FP.PACK_AB R96, R16, R19 ;  /* 0x000000131060723e */ /* 0x000fe400000000ff */
[----:B---3--:R-:W-:Y:S02]  /*db00*/  F2FP.PACK_AB R97, R13, R12 ;  /* 0x0000000c0d61723e */ /* 0x008fe400000000ff */
[----:B------:R-:W-:-:S02]  /*db10*/  F2FP.PACK_AB R98, R18, R17 ;  /* 0x000000111262723e */ /* 0x000fc400000000ff */
[----:B------:R-:W-:Y:S01]  /*db20*/  F2FP.PACK_AB R99, R15, R14 ;  /* 0x0000000e0f63723e */ /* 0x000fe200000000ff */
[----:B------:R-:W-:Y:S02]  /*db30*/  FADD.FTZ R8, R250, R3 ;  /* 0x00000003fa087221 */ /* 0x000fe40000010000 */
[----:B------:R-:W-:-:S04]  /*db40*/  FADD.FTZ R3, R245, R9 ;  /* 0x00000009f5037221 */ /* 0x000fc80000010000 */
[----:B------:R-:W-:Y:S07]  /*db50*/  HMMA.16816.F32 R84, R96, R4, R52 ;  /* 0x000000046054723c */ /* 0x000fee0000001834 */
[----:B------:R-:W-:Y:S02]  /*db60*/  FADD.FTZ R5, R214, R2 ;  /* 0x00000002d6057221 */ /* 0x000fe40000010000 */
[----:B------:R-:W-:Y:S02]  /*db70*/  FADD.FTZ R4, R215, R0 ;  /* 0x00000000d7047221 */ /* 0x000fe40000010000 */
[----:B------:R-:W-:-:S02]  /*db80*/  FADD.FTZ R2, R202, R8 ;  /* 0x00000008ca027221 */ /* 0x000fc40000010000 */
[----:B------:R-:W-:Y:S02]  /*db90*/  FADD.FTZ R0, R244, R5 ;  /* 0x00000005f4007221 */ /* 0x000fe40000010000 */
        /* <DEDUP_REMOVED lines=46> */
[C---:B------:R-:W-:Y:S03]  /*de80*/  HMMA.16816.F32 R128, R96.reuse, R140, R128 ;  /* 0x0000008c6080723c */ /* 0x040fe60000001880 */
[----:B------:R4:W-:Y:S04]  /*de90*/  STL [R1+0x10], R3 ;  /* 0x0000100301007387 */ /* 0x0009e80000100800 */
[----:B------:R4:W-:Y:S01]  /*dea0*/  STL [R1+0x18], R0 ;  /* 0x0000180001007387 */ /* 0x0009e20000100800 */
[C---:B------:R-:W-:Y:S03]  /*deb0*/  HMMA.16816.F32 R140, R96.reuse, R142, R68 ;  /* 0x0000008e608c723c */ /* 0x040fe60000001844 */
[----:B------:R4:W-:Y:S05]  /*dec0*/  STL [R1+0x14], R2 ;  /* 0x0000140201007387 */ /* 0x0009ea0000100800 */
        /* <DEDUP_REMOVED lines=9> */
.L_x_139:
[----:B----4-:R-:W-:-:S13]  /*df60*/  ISETP.GT.AND P0, PT, R101, UR8, PT ;  /* 0x0000000865007c0c */ /* 0x010fda000bf04270 */
[----:B------:R-:W-:Y:S05]  /*df70*/  @!P0 BRA `(.L_x_142) ;  /* 0x0000410000008947 */ /* 0x000fea0003800000 */
[----:B------:R-:W2:Y:S01]  /*df80*/  LDL.LU.64 R6, [R1+0x20] ;  /* 0x0000200001067983 */ /* 0x000ea20000300a00 */
[----:B------:R-:W-:Y:S01]  /*df90*/  UMOV UR6, 0x5 ;  /* 0x0000000500067882 */ /* 0x000fe20000000000 */
[----:B-1----:R-:W-:Y:S01]  /*dfa0*/  MOV R100, R105 ;  /* 0x0000006900647202 */ /* 0x002fe20000000f00 */
[----:B------:R-:W-:Y:S01]  /*dfb0*/  ULDC.64 UR4, c[0x0][0x1a0] ;  /* 0x0000680000047ab9 */ /* 0x000fe20000000a00 */
[----:B------:R-:W2:Y:S01]  /*dfc0*/  LDL.LU.64 R4, [R1+0x50] ;  /* 0x0000500001047983 */ /* 0x000ea20000300a00 */
[----:B------:R-:W-:Y:S01]  /*dfd0*/  USHF.L.U32 UR7, UR4, 0x5, URZ ;  /* 0x0000000504077899 */ /* 0x000fe2000800063f */
[----:B------:R-:W-:Y:S01]  /*dfe0*/  MOV R3, R104 ;  /* 0x0000006800037202 */ /* 0x000fe20000000f00 */
[----:B------:R-:W-:Y:S01]  /*dff0*/  USHF.L.U64.HI UR5, UR4, UR6, UR5 ;  /* 0x0000000604057299 */ /* 0x000fe20008010205 */
[----:B------:R-:W-:Y:S01]  /*e000*/  IMAD.MOV.U32 R107, RZ, RZ, R102 ;  /* 0x000000ffff6b7224 */ /* 0x000fe200078e0066 */
[----:B------:R-:W-:Y:S02]  /*e010*/  MOV R106, R103 ;  /* 0x00000067006a7202 */ /* 0x000fe40000000f00 */
[----:B------:R-:W-:-:S02]  /*e020*/  USHF.L.U64.HI UR5, UR7, 0x1, UR5 ;  /* 0x0000000107057899 */ /* 0x000fc40008010205 */
[----:B------:R-:W-:Y:S01]  /*e030*/  USHF.L.U32 UR7, UR7, 0x1, URZ ;  /* 0x0000000107077899 */ /* 0x000fe2000800063f */
[----:B--2---:R-:W-:-:S05]  /*e040*/  IMAD.MOV.U32 R5, RZ, RZ, R7 ;  /* 0x000000ffff057224 */ /* 0x004fca00078e0007 */
[----:B------:R1:W-:Y:S01]  /*e050*/  STL.64 [R1+0x20], R4 ;  /* 0x0000200401007387 */ /* 0x0003e20000100a00 */
[----:B------:R-:W-:Y:S05]  /*e060*/  BRA `(.L_x_143) ;  /* 0x0000019000007947 */ /* 0x000fea0003800000 */
.L_x_145:
[----:B------:R-:W2:Y:S01]  /*e070*/  LDL.64 R234, [R1+0x30] ;  /* 0x0000300001ea7983 */ /* 0x000ea20000100a00 */
[----:B------:R-:W-:Y:S03]  /*e080*/  IADD3 R0, R101, -0x2, RZ ;  /* 0xfffffffe65007810 */ /* 0x000fe60007ffe0ff */
[----:B------:R-:W3:Y:S01]  /*e090*/  LDL.64 R232, [R1+0x28] ;  /* 0x0000280001e87983 */ /* 0x000ee20000100a00 */
[----:B------:R-:W-:Y:S01]  /*e0a0*/  SHF.R.S32.HI R2, RZ, 0x1f, R0 ;  /* 0x0000001fff027819 */ /* 0x000fe20000011400 */
[----:B------:R-:W-:Y:S04]  /*e0b0*/  IMAD.WIDE.U32 R104, R0, c[0x0][0x198], RZ ;  /* 0x0000660000687a25 */ /* 0x000fe800078e00ff */
[----:B------:R-:W-:Y:S04]  /*e0c0*/  IMAD R2, R2, c[0x0][0x198], RZ ;  /* 0x0000660002027a24 */ /* 0x000fe800078e02ff */
[----:B------:R-:W-:Y:S04]  /*e0d0*/  IMAD R2, R0, c[0x0][0x19c], R2 ;  /* 0x0000670000027a24 */ /* 0x000fe800078e0202 */
[----:B------:R-:W-:Y:S01]  /*e0e0*/  IMAD.IADD R2, R105, 0x1, R2 ;  /* 0x0000000169027824 */ /* 0x000fe200078e0202 */
[----:B--2---:R-:W-:Y:S04]  /*e0f0*/  LEA R0, P0, R104, R234, 0x6 ;  /* 0x000000ea68007211 */ /* 0x004fe800078030ff */
[----:B------:R-:W-:Y:S02]  /*e100*/  LEA R102, P1, R0, c[0x0][0x168], 0x1 ;  /* 0x00005a0000667a11 */ /* 0x000fe400078208ff */
[----:B---3--:R-:W-:Y:S02]  /*e110*/  LEA.HI.X R2, R104, R233, R2, 0x6, P0 ;  /* 0x000000e968027211 */ /* 0x008fe400000f3402 */
[----:B------:R-:W-:Y:S02]  /*e120*/  IADD3 R104, P0, R102, UR10, RZ ;  /* 0x0000000a66687c10 */ /* 0x000fe4000ff1e0ff */
[----:B------:R-:W-:Y:S04]  /*e130*/  LEA.HI.X R103, R0, c[0x0][0x16c], R2, 0x1, P1 ;  /* 0x00005b0000677a11 */ /* 0x000fe800008f0c02 */
        /* <DEDUP_REMOVED lines=12> */
.L_x_143:
[----:B------:R-:W2:Y:S01]  /*e200*/  LDL.64 R6, [R1+0x20] ;  /* 0x0000200001067983 */ /* 0x000ea20000100a00 */
[----:B------:R-:W-:Y:S04]  /*e210*/  DEPBAR.LE SB0, 0x0 ;  /* 0x000080000000791a */ /* 0x000fe80000000000 */
[----:B------:R-:W-:Y:S01]  /*e220*/  IADD3 R231, R101, -0x1, RZ ;  /* 0xffffffff65e77810 */ /* 0x000fe20007ffe0ff */
[----:B------:R-:W-:Y:S03]  /*e230*/  BAR.SYNC.DEFER_BLOCKING 0x0 ;  /* 0x0000000000007b1d */ /* 0x000fe60000010000 */
[----:B------:R-:W-:Y:S01]  /*e240*/  SHF.R.S32.HI R2, RZ, 0x1f, R231 ;  /* 0x0000001fff027819 */ /* 0x000fe200000114e7 */
[C---:B------:R-:W-:Y:S04]  /*e250*/  IMAD R0, R231.reuse, UR11, RZ ;  /* 0x0000000be7007c24 */ /* 0x040fe8000f8e02ff */
[----:B------:R-:W-:Y:S02]  /*e260*/  IMAD R0, R2, UR12, R0 ;  /* 0x0000000c02007c24 */ /* 0x000fe4000f8e0200 */
[----:B--2---:R-:W-:Y:S04]  /*e270*/  IMAD.WIDE.U32 R8, R231, UR12, R6 ;  /* 0x0000000ce7087c25 */ /* 0x004fe8000f8e0006 */
[----:B------:R-:W-:Y:S01]  /*e280*/  IMAD.IADD R0, R9, 0x1, R0 ;  /* 0x0000000109007824 */ /* 0x000fe200078e0200 */
[C---:B-1----:R-:W-:Y:S04]  /*e290*/  LEA R4, P1, R8.reuse, c[0x0][0x170], 0x1 ;  /* 0x00005c0008047a11 */ /* 0x042fe800078208ff */
[----:B------:R-:W-:Y:S02]  /*e2a0*/  LEA.HI.X R5, R8, c[0x0][0x174], R0, 0x1, P1 ;  /* 0x00005d0008057a11 */ /* 0x000fe400008f0c00 */
[----:B------:R-:W-:Y:S03]  /*e2b0*/  IADD3 R6, P0, R4, UR7, RZ ;  /* 0x0000000704067c10 */ /* 0x000fe6000ff1e0ff */
[----:B------:R-:W-:Y:S01]  /*e2c0*/  @!PT LDS RZ, [RZ] ;  /* 0x00000000fffff984 */ /* 0x000fe20000000800 */
[----:B------:R-:W-:Y:S01]  /*e2d0*/  @!PT LDS RZ, [RZ] ;  /* 0x00000000fffff984 */ /* 0x000fe20000000800 */
[----:B------:R-:W-:Y:S01]  /*e2e0*/  @!PT LDS RZ, [RZ] ;  /* 0x00000000fffff984 */ /* 0x000fe20000000800 */
[----:B------:R1:W-:Y:S01]  /*e2f0*/  LDGSTS.E.BYPASS.LTC128B.128 [R230+0x9000], [R4.64] ;  /* 0x0900000004e67fae */ /* 0x0003e2000b901d4e */
[----:B------:R-:W-:Y:S02]  /*e300*/  IADD3.X R7, R5, UR5, RZ, P0, !PT ;  /* 0x0000000505077c10 */ /* 0x000fe400087fe4ff */
[----:B------:R-:W-:Y:S03]  /*e310*/  ISETP.GT.AND P0, PT, R231, UR8, PT ;  /* 0x00000008e7007c0c */ /* 0x000fe6000bf04270 */
[----:B------:R1:W-:Y:S06]  /*e320*/  LDGSTS.E.BYPASS.LTC128B.128 [R230+0xa000], [R4.64+0x40] ;  /* 0x0a00004004e67fae */ /* 0x0003ec000b901d4e */
[----:B------:R1:W-:Y:S06]  /*e330*/  LDGSTS.E.BYPASS.LTC128B.128 [R230+0xb000], [R4.64+0x80] ;  /* 0x0b00008004e67fae */ /* 0x0003ec000b901d4e */
[----:B------:R1:W-:Y:S06]  /*e340*/  LDGSTS.E.BYPASS.LTC128B.128 [R230+0x9800], [R6.64] ;  /* 0x0980000006e67fae */ /* 0x0003ec000b901d4e */
[----:B------:R1:W-:Y:S06]  /*e350*/  LDGSTS.E.BYPASS.LTC128B.128 [R230+0xa800], [R6.64+0x40] ;  /* 0x0a80004006e67fae */ /* 0x0003ec000b901d4e */
[----:B------:R1:W-:Y:S06]  /*e360*/  LDGSTS.E.BYPASS.LTC128B.128 [R230+0xb800], [R6.64+0x80] ;  /* 0x0b80008006e67fae */ /* 0x0003ec000b901d4e */
[----:B-----5:R-:W-:Y:S06]  /*e370*/  LDSM.16.M88.4 R64, [R220] ;  /* 0x00000000dc40783b */ /* 0x020fec0000000200 */
[----:B------:R-:W1:Y:S06]  /*e380*/  LDSM.16.M88.4 R16, [R217+0x6000] ;  /* 0x00600000d910783b */ /* 0x000e6c0000000200 */
[----:B------:R-:W2:Y:S06]  /*e390*/  LDSM.16.M88.4 R60, [R220+0x1000] ;  /* 0x00100000dc3c783b */ /* 0x000eac0000000200 */
[----:B------:R-:W3:Y:S06]  /*e3a0*/  LDSM.16.M88.4 R32, [R217+0x6400] ;  /* 0x00640000d920783b */ /* 0x000eec0000000200 */
[----:B------:R-:W0:Y:S06]  /*e3b0*/  LDGDEPBAR ;  /* 0x00000000000079af */ /* 0x000e2c0000000000 */
[----:B------:R-:W4:Y:S06]  /*e3c0*/  LDSM.16.M88.4 R48, [R217+0x6800] ;  /* 0x00680000d930783b */ /* 0x000f2c0000000200 */
[----:B------:R-:W3:Y:S06]  /*e3d0*/  LDSM.16.M88.4 R108, [R217+0x6c00] ;  /* 0x006c0000d96c783b */ /* 0x000eec0000000200 */
[----:B------:R-:W-:Y:S01]  /*e3e0*/  LDSM.16.M88.4 R176, [R221] ;  /* 0x00000000ddb0783b */ /* 0x000fe20000000200 */
[-C--:B-1----:R-:W-:Y:S05]  /*e3f0*/  HMMA.16816.F32 R4, R64, R16.reuse, RZ ;  /* 0x000000104004723c */ /* 0x082fea00000018ff */
[----:B------:R-:W1:Y:S03]  /*e400*/  LDSM.16.M88.4 R180, [R219+0x6000] ;  /* 0x00600000dbb4783b */ /* 0x000e660000000200 */
[C---:B--2---:R-:W-:Y:S03]  /*e410*/  HMMA.16816.F32 R8, R60.reuse, R16, RZ ;  /* 0x000000103c08723c */ /* 0x044fe600000018ff */
[----:B------:R-:W2:Y:S06]  /*e420*/  LDSM.16.M88.4 R184, [R221+0x1000] ;  /* 0x00100000ddb8783b */ /* 0x000eac0000000200 */
[----:B------:R-:W1:Y:S01]  /*e430*/  LDSM.16.M88.4 R188, [R219+0x6400] ;  /* 0x00640000dbbc783b */ /* 0x000e620000000200 */
[-C--:B------:R-:W-:Y:S05]  /*e440*/  HMMA.16816.F32 R12, R60, R18.reuse, RZ ;  /* 0x000000123c0c723c */ /* 0x080fea00000018ff */
[----:B------:R-:W1:Y:S03]  /*e450*/  LDSM.16.M88.4 R192, [R219+0x6800] ;  /* 0x00680000dbc0783b */ /* 0x000e660000000200 */
[C---:B------:R-:W-:Y:S03]  /*e460*/  HMMA.16816.F32 R16, R64.reuse, R18, RZ ;  /* 0x000000124010723c */ /* 0x040fe600000018ff */
[----:B------:R-:W1:Y:S05]  /*e470*/  LDSM.16.M88.4 R196, [R219+0x6c00] ;  /* 0x006c0000dbc4783b */ /* 0x000e6a0000000200 */
[-C--:B---3--:R-:W-:Y:S01]  /*e480*/  HMMA.16816.F32 R20, R64, R32.reuse, RZ ;  /* 0x000000204014723c */ /* 0x088fe200000018ff */
[----:B------:R-:W-:Y:S06]  /*e490*/  LDSM.16.M88.4 R200, [R217+0x7000] ;  /* 0x00700000d9c8783b */ /* 0x000fec0000000200 */
[----:B------:R-:W-:Y:S01]  /*e4a0*/  LDSM.16.M88.4 R204, [R220+0x3000] ;  /* 0x00300000dccc783b */ /* 0x000fe20000000200 */
[C---:B------:R-:W-:Y:S05]  /*e4b0*/  HMMA.16816.F32 R24, R60.reuse, R32, RZ ;  /* 0x000000203c18723c */ /* 0x040fea00000018ff */
[----:B------:R-:W-:Y:S03]  /*e4c0*/  LDSM.16.M88.4 R208, [R219+0x7800] ;  /* 0x00780000dbd0783b */ /* 0x000fe60000000200 */
[-C--:B------:R-:W-:Y:S03]  /*e4d0*/  HMMA.16816.F32 R28, R60, R34.reuse, RZ ;  /* 0x000000223c1c723c */ /* 0x080fe600000018ff */
[----:B------:R-:W-:Y:S05]  /*e4e0*/  LDSM.16.M88.4 R212, [R219+0x7c00] ;  /* 0x007c0000dbd4783b */ /* 0x000fea0000000200 */
[C---:B------:R-:W-:Y:S08]  /*e4f0*/  HMMA.16816.F32 R32, R64.reuse, R34, RZ ;  /* 0x000000224020723c */ /* 0x040ff000000018ff */
[-C--:B----4-:R-:W-:Y:S08]  /*e500*/  HMMA.16816.F32 R36, R64, R48.reuse, RZ ;  /* 0x000000304024723c */ /* 0x090ff000000018ff */
[C---:B------:R-:W-:Y:S08]  /*e510*/  HMMA.16816.F32 R40, R60.reuse, R48, RZ ;  /* 0x000000303c28723c */ /* 0x040ff000000018ff */
[-C--:B------:R-:W-:Y:S08]  /*e520*/  HMMA.16816.F32 R44, R60, R50.reuse, RZ ;  /* 0x000000323c2c723c */ /* 0x080ff000000018ff */
[C---:B------:R-:W-:Y:S08]  /*e530*/  HMMA.16816.F32 R48, R64.reuse, R50, RZ ;  /* 0x000000324030723c */ /* 0x040ff000000018ff */
[-C--:B------:R-:W-:Y:S08]  /*e540*/  HMMA.16816.F32 R52, R64, R108.reuse, RZ ;  /* 0x0000006c4034723c */ /* 0x080ff000000018ff */
[C---:B------:R-:W-:Y:S08]  /*e550*/  HMMA.16816.F32 R56, R60.reuse, R108, RZ ;  /* 0x0000006c3c38723c */ /* 0x040ff000000018ff */
[-C--:B------:R-:W-:Y:S08]  /*e560*/  HMMA.16816.F32 R60, R60, R110.reuse, RZ ;  /* 0x0000006e3c3c723c */ /* 0x080ff000000018ff */
[----:B------:R-:W-:Y:S01]  /*e570*/  HMMA.16816.F32 R64, R64, R110, RZ ;  /* 0x0000006e4040723c */ /* 0x000fe200000018ff */
[----:B------:R-:W3:Y:S07]  /*e580*/  LDSM.16.M88.4 R108, [R220+0x2000] ;  /* 0x00200000dc6c783b */ /* 0x000eee0000000200 */
[-C--:B-1----:R-:W-:Y:S08]  /*e590*/  HMMA.16816.F32 R4, R176, R180.reuse, R4 ;  /* 0x000000b4b004723c */ /* 0x082ff00000001804 */
[C---:B--2---:R-:W-:Y:S08]  /*e5a0*/  HMMA.16816.F32 R8, R184.reuse, R180, R8 ;  /* 0x000000b4b808723c */ /* 0x044ff00000001808 */
        /* <DEDUP_REMOVED lines=19> */
[----:B------:R-:W2:Y:S01]  /*e6e0*/  LDSM.16.M88.4 R196, [R221+0x3000] ;  /* 0x00300000ddc4783b */ /* 0x000ea20000000200 */
[-C--:B---3--:R-:W-:Y:S08]  /*e6f0*/  HMMA.16816.F32 R4, R108, R200.reuse, R4 ;  /* 0x000000c86c04723c */ /* 0x088ff00000001804 */
[C---:B------:R-:W-:Y:S08]  /*e700*/  HMMA.16816.F32 R8, R204.reuse, R200, R8 ;  /* 0x000000c8cc08723c */ /* 0x040ff00000001808 */
[-C--:B------:R-:W-:Y:S08]  /*e710*/  HMMA.16816.F32 R12, R204, R202.reuse, R12 ;  /* 0x000000cacc0c723c */ /* 0x080ff0000000180c */
[C---:B------:R-:W-:Y:S01]  /*e720*/  HMMA.16816.F32 R16, R108.reuse, R202, R16 ;  /* 0x000000ca6c10723c */ /* 0x040fe20000001810 */
[----:B------:R-:W3:Y:S07]  /*e730*/  LDSM.16.M88.4 R200, [R219+0x7400] ;  /* 0x00740000dbc8783b */ /* 0x000eee0000000200 */
[-C--:B-1----:R-:W-:Y:S08]  /*e740*/  HMMA.16816.F32 R20, R108, R180.reuse, R20 ;  /* 0x000000b46c14723c */ /* 0x082ff00000001814 */
        /* <DEDUP_REMOVED lines=14> */
[----:B------:R-:W1:Y:S06]  /*e830*/  LDSM.16.M88.4 R108, [R220+0x4000] ;  /* 0x00400000dc6c783b */ /* 0x000e6c0000000200 */
[----:B------:R-:W2:Y:S01]  /*e840*/  LDSM.16.M88.4 R188, [R217+0x8400] ;  /* 0x00840000d9bc783b */ /* 0x000ea20000000200 */
[-C--:B----4-:R-:W-:Y:S08]  /*e850*/  HMMA.16816.F32 R4, R176, R192.reuse, R4 ;  /* 0x000000c0b004723c */ /* 0x090ff00000001804 */
[C---:B------:R-:W-:Y:S08]  /*e860*/  HMMA.16816.F32 R8, R196.reuse, R192, R8 ;  /* 0x000000c0c408723c */ /* 0x040ff00000001808 */
[-C--:B------:R-:W-:Y:S08]  /*e870*/  HMMA.16816.F32 R12, R196, R194.reuse, R12 ;  /* 0x000000c2c40c723c */ /* 0x080ff0000000180c */
[C---:B------:R-:W-:Y:S01]  /*e880*/  HMMA.16816.F32 R16, R176.reuse, R194, R16 ;  /* 0x000000c2b010723c */ /* 0x040fe20000001810 */
[----:B------:R-:W4:Y:S07]  /*e890*/  LDSM.16.M88.4 R192, [R217+0x8800] ;  /* 0x00880000d9c0783b */ /* 0x000f2e0000000200 */
[-C--:B---3--:R-:W-:Y:S08]  /*e8a0*/  HMMA.16816.F32 R20, R176, R200.reuse, R20 ;  /* 0x000000c8b014723c */ /* 0x088ff00000001814 */
        /* <DEDUP_REMOVED lines=14> */
[----:B------:R-:W3:Y:S06]  /*e990*/  LDSM.16.M88.4 R176, [R221+0x4000] ;  /* 0x00400000ddb0783b */ /* 0x000eec0000000200 */
[----:B------:R-:W3:Y:S01]  /*e9a0*/  LDSM.16.M88.4 R212, [R219+0x8800] ;  /* 0x00880000dbd4783b */ /* 0x000ee20000000200 */
[-C--:B-1----:R-:W-:Y:S08]  /*e9b0*/  HMMA.16816.F32 R4, R108, R180.reuse, R4 ;  /* 0x000000b46c04723c */ /* 0x082ff00000001804 */
[C---:B------:R-:W-:Y:S08]  /*e9c0*/  HMMA.16816.F32 R8, R184.reuse, R180, R8 ;  /* 0x000000b4b808723c */ /* 0x040ff00000001808 */
[-C--:B------:R-:W-:Y:S08]  /*e9d0*/  HMMA.16816.F32 R12, R184, R182.reuse, R12 ;  /* 0x000000b6b80c723c */ /* 0x080ff0000000180c */
[C---:B------:R-:W-:Y:S01]  /*e9e0*/  HMMA.16816.F32 R16, R108.reuse, R182, R16 ;  /* 0x000000b66c10723c */ /* 0x040fe20000001810 */
[----:B------:R-:W1:Y:S01]  /*e9f0*/  LDSM.16.M88.4 R180, [R219+0x8c00] ;  /* 0x008c0000dbb4783b */ /* 0x000e620000000200 */
[----:B------:R-:W-:Y:S05]  /*ea00*/  DEPBAR.LE SB0, 0x0 ;  /* 0x000080000000791a */ /* 0x000fea0000000000 */
[----:B------:R-:W-:Y:S01]  /*ea10*/  BAR.SYNC.DEFER_BLOCKING 0x0 ;  /* 0x0000000000007b1d */ /* 0x000fe20000010000 */
[-C--:B--2---:R-:W-:Y:S08]  /*ea20*/  HMMA.16816.F32 R20, R108, R188.reuse, R20 ;  /* 0x000000bc6c14723c */ /* 0x084ff00000001814 */
[C---:B------:R-:W-:Y:S08]  /*ea30*/  HMMA.16816.F32 R24, R184.reuse, R188, R24 ;  /* 0x000000bcb818723c */ /* 0x040ff00000001818 */
[-C--:B------:R-:W-:Y:S08]  /*ea40*/  HMMA.16816.F32 R28, R184, R190.reuse, R28 ;  /* 0x000000beb81c723c */ /* 0x080ff0000000181c */
[C---:B------:R-:W-:Y:S08]  /*ea50*/  HMMA.16816.F32 R32, R108.reuse, R190, R32 ;  /* 0x000000be6c20723c */ /* 0x040ff00000001820 */
[-C--:B----4-:R-:W-:Y:S08]  /*ea60*/  HMMA.16816.F32 R36, R108, R192.reuse, R36 ;  /* 0x000000c06c24723c */ /* 0x090ff00000001824 */
[C---:B------:R-:W-:Y:S08]  /*ea70*/  HMMA.16816.F32 R40, R184.reuse, R192, R40 ;  /* 0x000000c0b828723c */ /* 0x040ff00000001828 */
[-C--:B------:R-:W-:Y:S08]  /*ea80*/  HMMA.16816.F32 R44, R184, R194.reuse, R44 ;  /* 0x000000c2b82c723c */ /* 0x080ff0000000182c */
[C---:B------:R-:W-:Y:S08]  /*ea90*/  HMMA.16816.F32 R48, R108.reuse, R194, R48 ;  /* 0x000000c26c30723c */ /* 0x040ff00000001830 */
[-C--:B---3--:R-:W-:Y:S08]  /*eaa0*/  HMMA.16816.F32 R52, R108, R196.reuse, R52 ;  /* 0x000000c46c34723c */ /* 0x088ff00000001834 */
[C---:B------:R-:W-:Y:S08]  /*eab0*/  HMMA.16816.F32 R56, R184.reuse, R196, R56 ;  /* 0x000000c4b838723c */ /* 0x040ff00000001838 */
[-C--:B------:R-:W-:Y:S08]  /*eac0*/  HMMA.16816.F32 R60, R184, R198.reuse, R60 ;  /* 0x000000c6b83c723c */ /* 0x080ff0000000183c */
[----:B------:R-:W-:Y:S08]  /*ead0*/  HMMA.16816.F32 R64, R108, R198, R64 ;  /* 0x000000c66c40723c */ /* 0x000ff00000001840 */
        /* <DEDUP_REMOVED lines=17> */
.L_x_144:
[----:B------:R-:W2:Y:S02]  /*ebf0*/  S2R R0, SR_TID.X ;  /* 0x0000000000007919 */ /* 0x000ea40000002100 */
[----:B--2---:R-:W-:Y:S05]  /*ec00*/  IMAD.SHL.U32 R0, R0, 0x2, RZ ;  /* 0x0000000200007824 */ /* 0x004fea00078e00ff */
[----:B------:R-:W-:Y:S05]  /*ec10*/  LOP3.LUT R0, R0, 0x6, RZ, 0xc0, !PT ;  /* 0x0000000600007812 */ /* 0x000fea00078ec0ff */
[----:B------:R-:W-:Y:S05]  /*ec20*/  IMAD R0, R231, 0x40, R0 ;  /* 0x00000040e7007824 */ /* 0x000fea00078e0200 */
[C---:B------:R-:W-:Y:S02]  /*ec30*/  ISETP.GE.AND P3, PT, R0.reuse, R225, PT ;  /* 0x000000e10000720c */ /* 0x040fe40003f66270 */
[C---:B-1----:R-:W-:Y:S02]  /*ec40*/  IADD3 R104, R0.reuse, 0x8, RZ ;  /* 0x0000000800687810 */ /* 0x042fe40007ffe0ff */
[C---:B------:R-:W-:Y:S02]  /*ec50*/  IADD3 R2, R0.reuse, 0x1, RZ ;  /* 0x0000000100027810 */ /* 0x040fe40007ffe0ff */
[CC--:B------:R-:W-:Y:S02]  /*ec60*/  ISETP.GE.AND P0, PT, R0.reuse, R224.reuse, PT ;  /* 0x000000e00000720c */ /* 0x0c0fe40003f06270 */
[----:B------:R-:W-:Y:S02]  /*ec70*/  ISETP.GE.OR P3, PT, R0, R229, !P3 ;  /* 0x000000e50000720c */ /* 0x000fe40005f66670 */
[----:B------:R-:W-:Y:S02]  /*ec80*/  ISETP.GE.AND P5, PT, R2, R225, PT ;  /* 0x000000e10200720c */ /* 0x000fe40003fa6270 */
[----:B------:R-:W-:Y:S02]  /*ec90*/  FSEL R108, R4, -INF , !P3 ;  /* 0xff800000046c7808 */ /* 0x000fe40005800000 */
[----:B------:R-:W-:Y:S02]  /*eca0*/  ISETP.GE.AND P3, PT, R104, R224, PT ;  /* 0x000000e06800720c */ /* 0x000fe40003f66270 */
[CC--:B------:R-:W-:Y:S02]  /*ecb0*/  ISETP.GE.OR P0, PT, R0.reuse, R228.reuse, !P0 ;  /* 0x000000e40000720c */ /* 0x0c0fe40004706670 */
[----:B------:R-:W-:Y:S02]  /*ecc0*/  IADD3 R103, R0, 0x9, RZ ;  /* 0x0000000900677810 */ /* 0x000fe40007ffe0ff */
[----:B------:R-:W-:Y:S02]  /*ecd0*/  ISETP.GE.OR P3, PT, R104, R228, !P3 ;  /* 0x000000e46800720c */ /* 0x000fe40005f66670 */
[----:B------:R-:W-:Y:S02]  /*ece0*/  IADD3 R102, R0, 0x10, RZ ;  /* 0x0000001000667810 */ /* 0x000fe40007ffe0ff */
[CC--:B------:R-:W-:Y:S02]  /*ecf0*/  ISETP.GE.AND P4, PT, R2.reuse, R224.reuse, PT ;  /* 0x000000e00200720c */ /* 0x0c0fe40003f86270 */
[----:B------:R-:W-:Y:S02]  /*ed00*/  ISETP.GE.OR P5, PT, R2, R229, !P5 ;  /* 0x000000e50200720c */ /* 0x000fe40006fa6670 */
[----:B------:R-:W-:Y:S02]  /*ed10*/  FSEL R111, R6, -INF , !P0 ;  /* 0xff800000066f7808 */ /* 0x000fe40004000000 */
[----:B------:R-:W-:Y:S02]  /*ed20*/  ISETP.GE.AND P0, PT, R103, R224, PT ;  /* 0x000000e06700720c */ /* 0x000fe40003f06270 */
[----:B------:R-:W-:Y:S02]  /*ed30*/  FSEL R180, R18, -INF , !P3 ;  /* 0xff80000012b47808 */ /* 0x000fe40005800000 */
[----:B------:R-:W-:Y:S02]  /*ed40*/  FSEL R176, R5, -INF , !P5 ;  /* 0xff80000005b07808 */ /* 0x000fe40006800000 */
[----:B------:R-:W-:Y:S02]  /*ed50*/  ISETP.GE.AND P5, PT, R104, R225, PT ;  /* 0x000000e16800720c */ /* 0x000fe40003fa6270 */
[----:B------:R-:W-:Y:S02]  /*ed60*/  ISETP.GE.OR P0, PT, R103, R228, !P0 ;  /* 0x000000e46700720c */ /* 0x000fe40004706670 */
[----:B------:R-:W-:Y:S02]  /*ed70*/  ISETP.GE.AND P3, PT, R102, R224, PT ;  /* 0x000000e06600720c */ /* 0x000fe40003f66270 */
[-C--:B------:R-:W-:Y:S02]  /*ed80*/  ISETP.GE.OR P4, PT, R2, R228.reuse, !P4 ;  /* 0x000000e40200720c */ /* 0x080fe40006786670 */
[----:B------:R-:W-:Y:S02]  /*ed90*/  FSEL R181, R19, -INF , !P0 ;  /* 0xff80000013b57808 */ /* 0x000fe40004000000 */
[----:B------:R-:W-:Y:S02]  /*eda0*/  IADD3 R19, R0, 0x18, RZ ;  /* 0x0000001800137810 */ /* 0x000fe40007ffe0ff */
[----:B------:R-:W-:Y:S02]  /*edb0*/  ISETP.GE.OR P3, PT, R102, R228, !P3 ;  /* 0x000000e46600720c */ /* 0x000fe40005f66670 */
[----:B------:R-:W-:Y:S02]  /*edc0*/  FSEL R177, R7, -INF , !P4 ;  /* 0xff80000007b17808 */ /* 0x000fe40006000000 */
[----:B------:R-:W-:Y:S02]  /*edd0*/  ISETP.GE.OR P5, PT, R104, R229, !P5 ;  /* 0x000000e56800720c */ /* 0x000fe40006fa6670 */
[----:B------:R-:W-:Y:S02]  /*ede0*/  IADD3 R101, R0, 0x11, RZ ;  /* 0x0000001100657810 */ /* 0x000fe40007ffe0ff */
[----:B------:R-:W-:Y:S02]  /*edf0*/  ISETP.GE.AND P4, PT, R103, R225, PT ;  /* 0x000000e16700720c */ /* 0x000fe40003f86270 */
[----:B------:R-:W-:Y:S02]  /*ee00*/  FSEL R187, R22, -INF , !P3 ;  /* 0xff80000016bb7808 */ /* 0x000fe40005800000 */
[-C--:B------:R-:W-:Y:S02]  /*ee10*/  ISETP.GE.AND P3, PT, R19, R224.reuse, PT ;  /* 0x000000e01300720c */ /* 0x080fe40003f66270 */
[----:B------:R-:W-:Y:S02]  /*ee20*/  FSEL R179, R16, -INF , !P5 ;  /* 0xff80000010b37808 */ /* 0x000fe40006800000 */
[----:B------:R-:W-:Y:S02]  /*ee30*/  ISETP.GE.AND P0, PT, R101, R224, PT ;  /* 0x000000e06500720c */ /* 0x000fe40003f06270 */
[----:B------:R-:W-:Y:S02]  /*ee40*/  ISETP.GE.OR P4, PT, R103, R229, !P4 ;  /* 0x000000e56700720c */ /* 0x000fe40006786670 */
[----:B------:R-:W-:Y:S02]  /*ee50*/  ISETP.GE.AND P5, PT, R102, R225, PT ;  /* 0x000000e16600720c */ /* 0x000fe40003fa6270 */
[C---:B------:R-:W-:Y:S02]  /*ee60*/  IADD3 R18, R0.reuse, 0x19, RZ ;  /* 0x0000001900127810 */ /* 0x040fe40007ffe0ff */
[-C--:B------:R-:W-:Y:S02]  /*ee70*/  ISETP.GE.OR P0, PT, R101, R228.reuse, !P0 ;  /* 0x000000e46500720c */ /* 0x080fe40004706670 */
[----:B------:R-:W-:Y:S02]  /*ee80*/  ISETP.GE.OR P3, PT, R19, R228, !P3 ;  /* 0x000000e41300720c */ /* 0x000fe40005f66670 */
[----:B------:R-:W-:Y:S02]  /*ee90*/  FSEL R178, R17, -INF , !P4 ;  /* 0xff80000011b27808 */ /* 0x000fe40006000000 */
[----:B------:R-:W-:Y:S02]  /*eea0*/  IADD3 R17, R0, 0x20, RZ ;  /* 0x0000002000117810 */ /* 0x000fe40007ffe0ff */
[----:B------:R-:W-:Y:S02]  /*eeb0*/  ISETP.GE.OR P5, PT, R102, R229, !P5 ;  /* 0x000000e56600720c */ /* 0x000fe40006fa6670 */
[----:B------:R-:W-:Y:S02]  /*eec0*/  FSEL R189, R23, -INF , !P0 ;  /* 0xff80000017bd7808 */ /* 0x000fe40004000000 */
[-C--:B------:R-:W-:Y:S02]  /*eed0*/  ISETP.GE.AND P0, PT, R18, R224.reuse, PT ;  /* 0x000000e01200720c */ /* 0x080fe40003f06270 */
[----:B------:R-:W-:Y:S02]  /*eee0*/  FSEL R185, R20, -INF , !P5 ;  /* 0xff80000014b97808 */ /* 0x000fe40006800000 */
[----:B------:R-:W-:Y:S02]  /*eef0*/  ISETP.GE.AND P5, PT, R19, R225, PT ;  /* 0x000000e11300720c */ /* 0x000fe40003fa6270 */
[----:B------:R-:W-:Y:S02]  /*ef00*/  FSEL R195, R34, -INF , !P3 ;  /* 0xff80000022c37808 */ /* 0x000fe40005800000 */
[----:B------:R-:W-:Y:S02]  /*ef10*/  ISETP.GE.AND P3, PT, R17, R224, PT ;  /* 0x000000e01100720c */ /* 0x000fe40003f66270 */
[----:B------:R-:W-:Y:S02]  /*ef20*/  ISETP.GE.OR P5, PT, R19, R229, !P5 ;  /* 0x000000e51300720c */ /* 0x000fe40006fa6670 */
[-C--:B------:R-:W-:Y:S02]  /*ef30*/  ISETP.GE.OR P0, PT, R18, R228.reuse, !P0 ;  /* 0x000000e41200720c */ /* 0x080fe40004706670 */
[C---:B------:R-:W-:Y:S02]  /*ef40*/  IADD3 R16, R0.reuse, 0x21, RZ ;  /* 0x0000002100107810 */ /* 0x040fe40007ffe0ff */
[----:B------:R-:W-:Y:S02]  /*ef50*/  IADD3 R7, R0, 0x28, RZ ;  /* 0x0000002800077810 */ /* 0x000fe40007ffe0ff */
[C---:B------:R-:W-:Y:S02]  /*ef60*/  ISETP.GE.OR P3, PT, R17.reuse, R228, !P3 ;  /* 0x000000e41100720c */ /* 0x040fe40005f66670 */
[----:B------:R-:W-:Y:S02]  /*ef70*/  FSEL R193, R32, -INF , !P5 ;  /* 0xff80000020c17808 */ /* 0x000fe40006800000 */
[----:B------:R-:W-:Y:S02]  /*ef80*/  FSEL R207, R38, -INF , !P3 ;  /* 0xff80000026cf7808 */ /* 0x000fe40005800000 */
[----:B------:R-:W-:Y:S02]  /*ef90*/  ISETP.GE.AND P5, PT, R17, R225, PT ;  /* 0x000000e11100720c */ /* 0x000fe40003fa6270 */
[-C--:B------:R-:W-:Y:S02]  /*efa0*/  ISETP.GE.AND P3, PT, R7, R224.reuse, PT ;  /* 0x000000e00700720c */ /* 0x080fe40003f66270 */
[----:B------:R-:W-:Y:S02]  /*efb0*/  FSEL R198, R35, -INF , !P0 ;  /* 0xff80000023c67808 */ /* 0x000fe40004000000 */
[C---:B------:R-:W-:Y:S02]  /*efc0*/  ISETP.GE.AND P0, PT, R16.reuse, R224, PT ;  /* 0x000000e01000720c */ /* 0x040fe40003f06270 */
[----:B------:R-:W-:Y:S02]  /*efd0*/  ISETP.GE.OR P5, PT, R17, R229, !P5 ;  /* 0x000000e51100720c */ /* 0x000fe40006fa6670 */
[-C--:B------:R-:W-:Y:S02]  /*efe0*/  ISETP.GE.OR P0, PT, R16, R228.reuse, !P0 ;  /* 0x000000e41000720c */ /* 0x080fe40004706670 */
[----:B------:R-:W-:Y:S02]  /*eff0*/  ISETP.GE.OR P3, PT, R7, R228, !P3 ;  /* 0x000000e40700720c */ /* 0x000fe40005f66670 */
[C---:B------:R-:W-:Y:S02]  /*f000*/  IADD3 R4, R0.reuse, 0x30, RZ ;  /* 0x0000003000047810 */ /* 0x040fe40007ffe0ff */
[----:B------:R-:W-:Y:S02]  /*f010*/  IADD3 R6, R0, 0x29, RZ ;  /* 0x0000002900067810 */ /* 0x000fe40007ffe0ff */
[----:B------:R-:W-:Y:S02]  /*f020*/  FSEL R205, R36, -INF , !P5 ;  /* 0xff80000024cd7808 */ /* 0x000fe40006800000 */
[----:B------:R-:W-:Y:S02]  /*f030*/  FSEL R208, R39, -INF , !P0 ;  /* 0xff80000027d07808 */ /* 0x000fe40004000000 */
[CC--:B------:R-:W-:Y:S02]  /*f040*/  ISETP.GE.AND P5, PT, R7.reuse, R225.reuse, PT ;  /* 0x000000e10700720c */ /* 0x0c0fe40003fa6270 */
[----:B------:R-:W-:Y:S02]  /*f050*/  FSEL R241, R50, -INF , !P3 ;  /* 0xff80000032f17808 */ /* 0x000fe40005800000 */
[----:B------:R-:W-:Y:S02]  /*f060*/  ISETP.GE.AND P3, PT, R4, R225, PT ;  /* 0x000000e10400720c */ /* 0x000fe40003f66270 */
[----:B------:R-:W-:Y:S02]  /*f070*/  ISETP.GE.AND P0, PT, R6, R224, PT ;  /* 0x000000e00600720c */ /* 0x000fe40003f06270 */
[C---:B------:R-:W-:Y:S02]  /*f080*/  ISETP.GE.AND P1, PT, R2.reuse, R223, PT ;  /* 0x000000df0200720c */ /* 0x040fe40003f26270 */
[----:B------:R-:W-:Y:S02]  /*f090*/  ISETP.GE.AND P2, PT, R2, R222, PT ;  /* 0x000000de0200720c */ /* 0x000fe40003f46270 */
[-C--:B------:R-:W-:Y:S02]  /*f0a0*/  ISETP.GE.OR P5, PT, R7, R229.reuse, !P5 ;  /* 0x000000e50700720c */ /* 0x080fe40006fa6670 */
[----:B------:R-:W-:Y:S02]  /*f0b0*/  ISETP.GE.OR P3, PT, R4, R229, !P3 ;  /* 0x000000e50400720c */ /* 0x000fe40005f66670 */
[C---:B------:R-:W-:Y:S02]  /*f0c0*/  ISETP.GE.OR P1, PT, R2.reuse, R227, !P1 ;  /* 0x000000e30200720c */ /* 0x040fe40004f26670 */
[----:B------:R-:W-:Y:S02]  /*f0d0*/  ISETP.GE.OR P2, PT, R2, R226, !P2 ;  /* 0x000000e20200720c */ /* 0x000fe40005746670 */
[----:B------:R-:W-:Y:S02]  /*f0e0*/  ISETP.GE.OR P0, PT, R6, R228, !P0 ;  /* 0x000000e40600720c */ /* 0x000fe40004706670 */
[----:B------:R-:W-:Y:S02]  /*f0f0*/  IADD3 R2, R0, 0x31, RZ ;  /* 0x0000003100027810 */ /* 0x000fe40007ffe0ff */
[----:B------:R-:W-:Y:S02]  /*f100*/  FSEL R209, R52, -INF , !P3 ;  /* 0xff80000034d17808 */ /* 0x000fe40005800000 */
[----:B------:R-:W-:Y:S02]  /*f110*/  FSEL R243, R51, -INF , !P0 ;  /* 0xff80000033f37808 */ /* 0x000fe40004000000 */
[----:B------:R-:W-:Y:S02]  /*f120*/  FSEL R210, R48, -INF , !P5 ;  /* 0xff80000030d27808 */ /* 0x000fe40006800000 */
[----:B------:R-:W-:Y:S02]  /*f130*/  ISETP.GE.AND P5, PT, R4, R224, PT ;  /* 0x000000e00400720c */ /* 0x000fe40003fa6270 */
[C---:B------:R-:W-:Y:S02]  /*f140*/  ISETP.GE.AND P0, PT, R0.reuse, R223, PT ;  /* 0x000000df0000720c */ /* 0x040fe40003f06270 */
[----:B------:R-:W-:Y:S02]  /*f150*/  ISETP.GE.AND P6, PT, R0, R222, PT ;  /* 0x000000de0000720c */ /* 0x000fe40003fc6270 */
[----:B------:R-:W-:Y:S02]  /*f160*/  ISETP.GE.AND P3, PT, R2, R224, PT ;  /* 0x000000e00200720c */ /* 0x000fe40003f66270 */
[C---:B------:R-:W-:Y:S02]  /*f170*/  ISETP.GE.OR P0, PT, R0.reuse, R227, !P0 ;  /* 0x000000e30000720c */ /* 0x040fe40004706670 */
[----:B------:R-:W-:Y:S02]  /*f180*/  ISETP.GE.OR P6, PT, R0, R226, !P6 ;  /* 0x000000e20000720c */ /* 0x000fe400077c6670 */
[-C--:B------:R-:W-:Y:S02]  /*f190*/  ISETP.GE.OR P5, PT, R4, R228.reuse, !P5 ;  /* 0x000000e40400720c */ /* 0x080fe40006fa6670 */
[----:B------:R-:W-:Y:S02]  /*f1a0*/  ISETP.GE.OR P3, PT, R2, R228, !P3 ;  /* 0x000000e40200720c */ /* 0x000fe40005f66670 */
[C---:B------:R-:W-:Y:S02]  /*f1b0*/  IADD3 R5, R0.reuse, 0x38, RZ ;  /* 0x0000003800057810 */ /* 0x040fe40007ffe0ff */
[----:B------:R-:W-:Y:S02]  /*f1c0*/  IADD3 R0, R0, 0x39, RZ ;  /* 0x0000003900007810 */ /* 0x000fe40007ffe0ff */
[----:B------:R-:W-:Y:S02]  /*f1d0*/  FSEL R212, R54, -INF , !P5 ;  /* 0xff80000036d47808 */ /* 0x000fe40006800000 */
[----:B------:R-:W-:Y:S02]  /*f1e0*/  FSEL R50, R55, -INF , !P3 ;  /* 0xff80000037327808 */ /* 0x000fe40005800000 */
[----:B------:R-:W-:Y:S02]  /*f1f0*/  ISETP.GE.AND P5, PT, R0, R225, PT ;  /* 0x000000e10000720c */ /* 0x000fe40003fa6270 */
[----:B------:R-:W-:Y:S02]  /*f200*/  ISETP.GE.AND P3, PT, R5, R224, PT ;  /* 0x000000e00500720c */ /* 0x000fe40003f66270 */
[----:B------:R-:W-:Y:S02]  /*f210*/  FMNMX.FTZ R20, R108, R3, !PT ;  /* 0x000000036c147209 */ /* 0x000fe40007810000 */
[----:B------:R-:W-:Y:S02]  /*f220*/  ISETP.GE.AND P4, PT, R101, R225, PT ;  /* 0x000000e16500720c */ /* 0x000fe40003f86270 */
[-C--:B------:R-:W-:Y:S02]  /*f230*/  ISETP.GE.OR P5, PT, R0, R229.reuse, !P5 ;  /* 0x000000e50000720c */ /* 0x080fe40006fa6670 */
[----:B------:R-:W-:Y:S02]  /*f240*/  ISETP.GE.OR P3, PT, R5, R228, !P3 ;  /* 0x000000e40500720c */ /* 0x000fe40005f66670 */
[----:B------:R-:W-:Y:S02]  /*f250*/  FMNMX.FTZ R20, R176, R20, !PT ;  /* 0x00000014b0147209 */ /* 0x000fe40007810000 */
[----:B------:R-:W-:Y:S02]  /*f260*/  FSEL R65, R65, -INF , !P5 ;  /* 0xff80000041417808 */ /* 0x000fe40006800000 */
[----:B------:R-:W-:Y:S02]  /*f270*/  FSEL R66, R66, -INF , !P3 ;  /* 0xff80000042427808 */ /* 0x000fe40005800000 */
[----:B------:R-:W-:Y:S02]  /*f280*/  FMNMX.FTZ R20, R179, R20, !PT ;  /* 0x00000014b3147209 */ /* 0x000fe40007810000 */
[----:B------:R-:W-:Y:S02]  /*f290*/  ISETP.GE.OR P4, PT, R101, R229, !P4 ;  /* 0x000000e56500720c */ /* 0x000fe40006786670 */
[C---:B------:R-:W-:Y:S02]  /*f2a0*/  ISETP.GE.AND P5, PT, R104.reuse, R223, PT ;  /* 0x000000df6800720c */ /* 0x040fe40003fa6270 */
[----:B------:R-:W-:Y:S02]  /*f2b0*/  ISETP.GE.AND P3, PT, R104, R222, PT ;  /* 0x000000de6800720c */ /* 0x000fe40003f66270 */
[----:B------:R-:W-:Y:S02]  /*f2c0*/  FSEL R186, R21, -INF , !P4 ;  /* 0xff80000015ba7808 */ /* 0x000fe40006000000 */
[----:B------:R-:W-:Y:S02]  /*f2d0*/  ISETP.GE.AND P4, PT, R18, R225, PT ;  /* 0x000000e11200720c */ /* 0x000fe40003f86270 */
[C---:B------:R-:W-:Y:S02]  /*f2e0*/  ISETP.GE.OR P5, PT, R104.reuse, R227, !P5 ;  /* 0x000000e36800720c */ /* 0x040fe40006fa6670 */
[----:B------:R-:W-:Y:S02]  /*f2f0*/  ISETP.GE.OR P3, PT, R104, R226, !P3 ;  /* 0x000000e26800720c */ /* 0x000fe40005f66670 */
[----:B------:R-:W-:Y:S02]  /*f300*/  FMNMX.FTZ R104, R178, R20, !PT ;  /* 0x00000014b2687209 */ /* 0x000fe40007810000 */
[----:B------:R-:W-:Y:S02]  /*f310*/  ISETP.GE.OR P4, PT, R18, R229, !P4 ;  /* 0x000000e51200720c */ /* 0x000fe40006786670 */
[----:B------:R-:W-:Y:S02]  /*f320*/  FMNMX.FTZ R104, R185, R104, !PT ;  /* 0x00000068b9687209 */ /* 0x000fe40007810000 */
[----:B------:R-:W-:Y:S02]  /*f330*/  FSEL R194, R33, -INF , !P4 ;  /* 0xff80000021c27808 */ /* 0x000fe40006000000 */
[----:B------:R-:W-:Y:S02]  /*f340*/  ISETP.GE.AND P4, PT, R16, R225, PT ;  /* 0x000000e11000720c */ /* 0x000fe40003f86270 */
[----:B------:R-:W-:Y:S02]  /*f350*/  FMNMX.FTZ R104, R186, R104, !PT ;  /* 0x00000068ba687209 */ /* 0x000fe40007810000 */
[----:B------:R-:W-:Y:S02]  /*f360*/  ISETP.GE.OR P4, PT, R16, R229, !P4 ;  /* 0x000000e51000720c */ /* 0x000fe40006786670 */
[----:B------:R-:W-:Y:S02]  /*f370*/  FMNMX.FTZ R104, R193, R104, !PT ;  /* 0x00000068c1687209 */ /* 0x000fe40007810000 */
[----:B------:R-:W-:Y:S02]  /*f380*/  FSEL R206, R37, -INF , !P4 ;  /* 0xff80000025ce7808 */ /* 0x000fe40006000000 */
[----:B------:R-:W-:Y:S01]  /*f390*/  ISETP.GE.AND P4, PT, R6, R225, PT ;  /* 0x000000e10600720c */ /* 0x000fe20003f86270 */
[----:B------:R-:W-:Y:S01]  /*f3a0*/  LDSM.16.MT88.4 R36, [R218+0x9000] ;  /* 0x00900000da24783b */ /* 0x000fe20000004200 */
        /* <DEDUP_REMOVED lines=9> */
[C---:B------:R-:W-:Y:S01]  /*f440*/  ISETP.GE.AND P4, PT, R5.reuse, R225, PT ;  /* 0x000000e10500720c */ /* 0x040fe20003f86270 */
[----:B------:R-:W-:Y:S01]  /*f450*/  LDSM.16.MT88.4 R52, [R216+0xa000] ;  /* 0x00a00000d834783b */ /* 0x000fe20000004200 */
[----:B------:R-:W-:Y:S02]  /*f460*/  FMNMX.FTZ R104, R238, R104, !PT ;  /* 0x00000068ee687209 */ /* 0x000fe40007810000 */
[----:B------:R-:W-:Y:S02]  /*f470*/  ISETP.GE.OR P4, PT, R5, R229, !P4 ;  /* 0x000000e50500720c */ /* 0x000fe40006786670 */
[----:B------:R-:W-:Y:S02]  /*f480*/  FMNMX.FTZ R104, R209, R104, !PT ;  /* 0x00000068d1687209 */ /* 0x000fe40007810000 */
[----:B------:R-:W-:Y:S02]  /*f490*/  FSEL R64, R64, -INF , !P4 ;  /* 0xff80000040407808 */ /* 0x000fe40006000000 */
[----:B------:R-:W-:Y:S02]  /*f4a0*/  FMNMX.FTZ R104, R211, R104, !PT ;  /* 0x00000068d3687209 */ /* 0x000fe40007810000 */
[----:B------:R-:W-:Y:S02]  /*f4b0*/  ISETP.GE.AND P4, PT, R0, R224, PT ;  /* 0x000000e00000720c */ /* 0x000fe40003f86270 */
[----:B------:R-:W-:Y:S02]  /*f4c0*/  FMNMX.FTZ R104, R64, R104, !PT ;  /* 0x0000006840687209 */ /* 0x000fe40007810000 */
[----:B------:R-:W-:Y:S02]  /*f4d0*/  FSEL R20, R8, -INF , !P0 ;  /* 0xff80000008147808 */ /* 0x000fe40004000000 */
[----:B------:R-:W-:Y:S02]  /*f4e0*/  FMNMX.FTZ R104, R65, R104, !PT ;  /* 0x0000006841687209 */ /* 0x000fe40007810000 */
[----:B------:R-:W-:Y:S02]  /*f4f0*/  ISETP.GE.OR P4, PT, R0, R228, !P4 ;  /* 0x000000e40000720c */ /* 0x000fe40006786670 */
[----:B------:R-:W-:Y:S01]  /*f500*/  FSEL R21, R10, -INF , !P6 ;  /* 0xff8000000a157808 */ /* 0x000fe20007000000 */
[----:B------:R-:W1:Y:S01]  /*f510*/  SHFL.BFLY PT, R8, R104, 0x2, 0x1f ;  /* 0x0c401f0068087f89 */ /* 0x000e6200000e0000 */
[----:B------:R-:W-:Y:S02]  /*f520*/  FSEL R67, R67, -INF , !P4 ;  /* 0xff80000043437808 */ /* 0x000fe40006000000 */
[----:B------:R-:W-:Y:S02]  /*f530*/  FSEL R10, R9, -INF , !P1 ;  /* 0xff800000090a7808 */ /* 0x000fe40004800000 */
[----:B------:R-:W-:Y:S02]  /*f540*/  FSEL R12, R12, -INF , !P5 ;  /* 0xff8000000c0c7808 */ /* 0x000fe40006800000 */
[-C--:B------:R-:W-:Y:S02]  /*f550*/  ISETP.GE.AND P5, PT, R101, R222.reuse, PT ;  /* 0x000000de6500720c */ /* 0x080fe40003fa6270 */
[C---:B------:R-:W-:Y:S02]  /*f560*/  ISETP.GE.AND P4, PT, R103.reuse, R223, PT ;  /* 0x000000df6700720c */ /* 0x040fe40003f86270 */
[CC--:B------:R-:W-:Y:S02]  /*f570*/  ISETP.GE.AND P0, PT, R103.reuse, R222.reuse, PT ;  /* 0x000000de6700720c */ /* 0x0c0fe40003f06270 */
[C---:B------:R-:W-:Y:S02]  /*f580*/  ISETP.GE.AND P1, PT, R102.reuse, R222, PT ;  /* 0x000000de6600720c */ /* 0x040fe40003f26270 */
[C---:B------:R-:W-:Y:S02]  /*f590*/  ISETP.GE.OR P4, PT, R103.reuse, R227, !P4 ;  /* 0x000000e36700720c */ /* 0x040fe40006786670 */
[-C--:B------:R-:W-:Y:S02]  /*f5a0*/  ISETP.GE.OR P0, PT, R103, R226.reuse, !P0 ;  /* 0x000000e26700720c */ /* 0x080fe40004706670 */
[-C--:B------:R-:W-:Y:S02]  /*f5b0*/  ISETP.GE.OR P1, PT, R102, R226.reuse, !P1 ;  /* 0x000000e26600720c */ /* 0x080fe40004f26670 */
[----:B------:R-:W-:Y:S02]  /*f5c0*/  ISETP.GE.OR P5, PT, R101, R226, !P5 ;  /* 0x000000e26500720c */ /* 0x000fe40006fa6670 */
[----:B------:R-:W-:Y:S02]  /*f5d0*/  FSEL R13, R13, -INF , !P4 ;  /* 0xff8000000d0d7808 */ /* 0x000fe40006000000 */
[-C--:B------:R-:W-:Y:S02]  /*f5e0*/  ISETP.GE.AND P4, PT, R19, R223.reuse, PT ;  /* 0x000000df1300720c */ /* 0x080fe40003f86270 */
[----:B------:R-:W-:Y:S02]  /*f5f0*/  FSEL R15, R15, -INF , !P0 ;  /* 0xff8000000f0f7808 */ /* 0x000fe40004000000 */
[-C--:B------:R-:W-:Y:S02]  /*f600*/  ISETP.GE.AND P0, PT, R18, R223.reuse, PT ;  /* 0x000000df1200720c */ /* 0x080fe40003f06270 */
[----:B------:R-:W-:Y:S02]  /*f610*/  FSEL R197, R26, -INF , !P1 ;  /* 0xff8000001ac57808 */ /* 0x000fe40004800000 */
[----:B------:R-:W-:Y:S02]  /*f620*/  ISETP.GE.AND P1, PT, R17, R222, PT ;  /* 0x000000de1100720c */ /* 0x000fe40003f26270 */
[----:B------:R-:W-:Y:S02]  /*f630*/  FSEL R196, R27, -INF , !P5 ;  /* 0xff8000001bc47808 */ /* 0x000fe40006800000 */
[----:B------:R-:W-:Y:S02]  /*f640*/  ISETP.GE.AND P5, PT, R16, R223, PT ;  /* 0x000000df1000720c */ /* 0x000fe40003fa6270 */
[----:B------:R-:W-:Y:S02]  /*f650*/  FMNMX.FTZ R105, R111, R100, !PT ;  /* 0x000000646f697209 */ /* 0x000fe40007810000 */
[-C--:B------:R-:W-:Y:S02]  /*f660*/  ISETP.GE.OR P4, PT, R19, R227.reuse, !P4 ;  /* 0x000000e31300720c */ /* 0x080fe40006786670 */
[-C--:B------:R-:W-:Y:S02]  /*f670*/  ISETP.GE.OR P0, PT, R18, R227.reuse, !P0 ;  /* 0x000000e31200720c */ /* 0x080fe40004706670 */
[----:B------:R-:W-:Y:S02]  /*f680*/  ISETP.GE.OR P1, PT, R17, R226, !P1 ;  /* 0x000000e21100720c */ /* 0x000fe40004f26670 */
[----:B------:R-:W-:Y:S02]  /*f690*/  ISETP.GE.OR P5, PT, R16, R227, !P5 ;  /* 0x000000e31000720c */ /* 0x000fe40006fa6670 */
[----:B------:R-:W-:Y:S02]  /*f6a0*/  FMNMX.FTZ R105, R177, R105, !PT ;  /* 0x00000069b1697209 */ /* 0x000fe40007810000 */
        /* <DEDUP_REMOVED lines=9> */
[----:B------:R-:W-:Y:S02]  /*f740*/  FSEL R11, R11, -INF , !P2 ;  /* 0xff8000000b0b7808 */ /* 0x000fe40005000000 */
[-C--:B------:R-:W-:Y:S02]  /*f750*/  ISETP.GE.OR P4, PT, R16, R226.reuse, !P4 ;  /* 0x000000e21000720c */ /* 0x080fe40006786670 */
[-C--:B------:R-:W-:Y:S02]  /*f760*/  ISETP.GE.OR P0, PT, R7, R227.reuse, !P0 ;  /* 0x000000e30700720c */ /* 0x080fe40004706670 */
[C---:B------:R-:W-:Y:S02]  /*f770*/  ISETP.GE.OR P5, PT, R4.reuse, R227, !P5 ;  /* 0x000000e30400720c */ /* 0x040fe40006fa6670 */
[----:B------:R-:W-:Y:S02]  /*f780*/  ISETP.GE.OR P1, PT, R4, R226, !P1 ;  /* 0x000000e20400720c */ /* 0x000fe40004f26670 */
[----:B------:R-:W-:Y:S02]  /*f790*/  FMNMX.FTZ R4, R21, R107, !PT ;  /* 0x0000006b15047209 */ /* 0x000fe40007810000 */
[----:B-1----:R-:W-:Y:S02]  /*f7a0*/  FMNMX.FTZ R104, R104, R8, !PT ;  /* 0x0000000868687209 */ /* 0x002fe40007810000 */
[----:B------:R-:W-:Y:S02]  /*f7b0*/  FMNMX.FTZ R105, R181, R105, !PT ;  /* 0x00000069b5697209 */ /* 0x000fe40007810000 */
[----:B------:R-:W-:Y:S01]  /*f7c0*/  FMNMX.FTZ R4, R11, R4, !PT ;  /* 0x000000040b047209 */ /* 0x000fe20007810000 */
[----:B------:R-:W1:Y:S01]  /*f7d0*/  SHFL.BFLY PT, R9, R104, 0x1, 0x1f ;  /* 0x0c201f0068097f89 */ /* 0x000e6200000e0000 */
[----:B------:R-:W-:Y:S02]  /*f7e0*/  FSEL R14, R14, -INF , !P3 ;  /* 0xff8000000e0e7808 */ /* 0x000fe40005800000 */
[----:B------:R-:W-:Y:S02]  /*f7f0*/  FSEL R236, R43, -INF , !P4 ;  /* 0xff8000002bec7808 */ /* 0x000fe40006000000 */
[----:B------:R-:W-:Y:S02]  /*f800*/  FSEL R204, R44, -INF , !P0 ;  /* 0xff8000002ccc7808 */ /* 0x000fe40004000000 */
[C---:B------:R-:W-:Y:S02]  /*f810*/  ISETP.GE.AND P4, PT, R2.reuse, R223, PT ;  /* 0x000000df0200720c */ /* 0x040fe40003f86270 */
[----:B------:R-:W-:Y:S02]  /*f820*/  ISETP.GE.AND P0, PT, R2, R222, PT ;  /* 0x000000de0200720c */ /* 0x000fe40003f06270 */
[----:B------:R-:W-:Y:S02]  /*f830*/  FMNMX.FTZ R105, R187, R105, !PT ;  /* 0x00000069bb697209 */ /* 0x000fe40007810000 */
[----:B------:R-:W-:Y:S02]  /*f840*/  ISETP.GE.AND P6, PT, R102, R223, PT ;  /* 0x000000df6600720c */ /* 0x000fe40003fc6270 */
[C---:B------:R-:W-:Y:S02]  /*f850*/  ISETP.GE.OR P4, PT, R2.reuse, R227, !P4 ;  /* 0x000000e30200720c */ /* 0x040fe40006786670 */
[----:B------:R-:W-:Y:S02]  /*f860*/  ISETP.GE.OR P0, PT, R2, R226, !P0 ;  /* 0x000000e20200720c */ /* 0x000fe40004706670 */
[----:B------:R-:W-:Y:S02]  /*f870*/  FMNMX.FTZ R2, R14, R4, !PT ;  /* 0x000000040e027209 */ /* 0x000fe40007810000 */
[----:B------:R-:W-:Y:S02]  /*f880*/  FMNMX.FTZ R105, R189, R105, !PT ;  /* 0x00000069bd697209 */ /* 0x000fe40007810000 */
[----:B------:R-:W-:Y:S02]  /*f890*/  ISETP.GE.AND P3, PT, R19, R222, PT ;  /* 0x000000de1300720c */ /* 0x000fe40003f66270 */
[----:B------:R-:W-:Y:S02]  /*f8a0*/  ISETP.GE.OR P6, PT, R102, R227, !P6 ;  /* 0x000000e36600720c */ /* 0x000fe400077c6670 */
[----:B------:R-:W-:Y:S02]  /*f8b0*/  FMNMX.FTZ R2, R15, R2, !PT ;  /* 0x000000020f027209 */ /* 0x000fe40007810000 */
[----:B------:R-:W-:Y:S02]  /*f8c0*/  FMNMX.FTZ R105, R195, R105, !PT ;  /* 0x00000069c3697209 */ /* 0x000fe40007810000 */
[----:B------:R-:W-:Y:S02]  /*f8d0*/  ISETP.GE.OR P3, PT, R19, R226, !P3 ;  /* 0x000000e21300720c */ /* 0x000fe40005f66670 */
[----:B------:R-:W-:Y:S02]  /*f8e0*/  ISETP.GE.AND P2, PT, R101, R223, PT ;  /* 0x000000df6500720c */ /* 0x000fe40003f46270 */
[----:B------:R-:W-:Y:S02]  /*f8f0*/  FSEL R188, R24, -INF , !P6 ;  /* 0xff80000018bc7808 */ /* 0x000fe40007000000 */
[----:B------:R-:W-:Y:S02]  /*f900*/  ISETP.GE.AND P6, PT, R18, R222, PT ;  /* 0x000000de1200720c */ /* 0x000fe40003fc6270 */
[----:B------:R-:W-:Y:S02]  /*f910*/  FMNMX.FTZ R2, R197, R2, !PT ;  /* 0x00000002c5027209 */ /* 0x000fe40007810000 */
[----:B------:R-:W-:Y:S02]  /*f920*/  FMNMX.FTZ R105, R198, R105, !PT ;  /* 0x00000069c6697209 */ /* 0x000fe40007810000 */
[----:B------:R-:W-:Y:S02]  /*f930*/  ISETP.GE.OR P6, PT, R18, R226, !P6 ;  /* 0x000000e21200720c */ /* 0x000fe400077c6670 */
[----:B------:R-:W-:Y:S02]  /*f940*/  ISETP.GE.OR P2, PT, R101, R227, !P2 ;  /* 0x000000e36500720c */ /* 0x000fe40005746670 */
[----:B------:R-:W-:Y:S02]  /*f950*/  FSEL R199, R30, -INF , !P3 ;  /* 0xff8000001ec77808 */ /* 0x000fe40005800000 */
[----:B------:R-:W-:Y:S02]  /*f960*/  FMNMX.FTZ R2, R196, R2, !PT ;  /* 0x00000002c4027209 */ /* 0x000fe40007810000 */
[----:B------:R-:W-:Y:S02]  /*f970*/  FMNMX.FTZ R105, R207, R105, !PT ;  /* 0x00000069cf697209 */ /* 0x000fe40007810000 */
[----:B------:R-:W-:Y:S02]  /*f980*/  FSEL R190, R25, -INF , !P2 ;  /* 0xff80000019be7808 */ /* 0x000fe40005000000 */
[----:B------:R-:W-:Y:S02]  /*f990*/  ISETP.GE.AND P2, PT, R17, R223, PT ;  /* 0x000000df1100720c */ /* 0x000fe40003f46270 */
[----:B------:R-:W-:Y:S02]  /*f9a0*/  FSEL R200, R31, -INF , !P6 ;  /* 0xff8000001fc87808 */ /* 0x000fe40007000000 */
[----:B------:R-:W-:Y:S02]  /*f9b0*/  FMNMX.FTZ R2, R199, R2, !PT ;  /* 0x00000002c7027209 */ /* 0x000fe40007810000 */
[----:B------:R-:W-:Y:S02]  /*f9c0*/  ISETP.GE.AND P3, PT, R7, R222, PT ;  /* 0x000000de0700720c */ /* 0x000fe40003f66270 */
[----:B------:R-:W-:Y:S02]  /*f9d0*/  FMNMX.FTZ R105, R208, R105, !PT ;  /* 0x00000069d0697209 */ /* 0x000fe40007810000 */
[----:B------:R-:W-:Y:S02]  /*f9e0*/  ISETP.GE.OR P2, PT, R17, R227, !P2 ;  /* 0x000000e31100720c */ /* 0x000fe40005746670 */
[----:B------:R-:W-:Y:S02]  /*f9f0*/  FMNMX.FTZ R2, R200, R2, !PT ;  /* 0x00000002c8027209 */ /* 0x000fe40007810000 */
[----:B-1----:R-:W-:Y:S02]  /*fa00*/  FMNMX.FTZ R104, R104, R9, !PT ;  /* 0x0000000968687209 */ /* 0x002fe40007810000 */
[----:B------:R-:W-:Y:S02]  /*fa10*/  ISETP.GE.OR P3, PT, R7, R226, !P3 ;  /* 0x000000e20700720c */ /* 0x000fe40005f66670 */
[----:B------:R-:W-:Y:S01]  /*fa20*/  FMNMX.FTZ R105, R241, R105, !PT ;  /* 0x00000069f1697209 */ /* 0x000fe20007810000 */
[----:B------:R-:W-:Y:S01]  /*fa30*/  FMUL.FTZ R109, R104, c[0x0][0x23c] ;  /* 0x00008f00686d7a20 */ /* 0x000fe20000410000 */
[----:B------:R-:W-:Y:S02]  /*fa40*/  FSEL R202, R40, -INF , !P2 ;  /* 0xff80000028ca7808 */ /* 0x000fe40005000000 */
[----:B------:R-:W-:Y:S02]  /*fa50*/  ISETP.GE.AND P2, PT, R6, R222, PT ;  /* 0x000000de0600720c */ /* 0x000fe40003f46270 */
[----:B------:R-:W-:Y:S02]  /*fa60*/  FMNMX.FTZ R2, R235, R2, !PT ;  /* 0x00000002eb027209 */ /* 0x000fe40007810000 */
[----:B------:R-:W-:Y:S02]  /*fa70*/  FSEL R215, R46, -INF , !P3 ;  /* 0xff8000002ed77808 */ /* 0x000fe40005800000 */
[----:B------:R-:W-:Y:S02]  /*fa80*/  FSETP.NEU.FTZ.AND P3, PT, R104, -INF , PT ;  /* 0xff8000006800780b */ /* 0x000fe40003f7d000 */
[----:B------:R-:W-:Y:S02]  /*fa90*/  FMNMX.FTZ R105, R243, R105, !PT ;  /* 0x00000069f3697209 */ /* 0x000fe40007810000 */
[----:B------:R-:W-:Y:S02]  /*faa0*/  ISETP.GE.OR P2, PT, R6, R226, !P2 ;  /* 0x000000e20600720c */ /* 0x000fe40005746670 */
[----:B------:R-:W-:Y:S02]  /*fab0*/  FMNMX.FTZ R2, R236, R2, !PT ;  /* 0x00000002ec027209 */ /* 0x000fe40007810000 */
[----:B------:R-:W-:Y:S02]  /*fac0*/  FSEL R109, R109, RZ, P3 ;  /* 0x000000ff6d6d7208 */ /* 0x000fe40001800000 */
[----:B------:R-:W-:Y:S02]  /*fad0*/  FMNMX.FTZ R105, R212, R105, !PT ;  /* 0x00000069d4697209 */ /* 0x000fe40007810000 */
[----:B------:R-:W-:Y:S02]  /*fae0*/  FSEL R232, R47, -INF , !P2 ;  /* 0xff8000002fe87808 */ /* 0x000fe40005000000 */
[----:B------:R-:W-:Y:S02]  /*faf0*/  FSEL R56, R56, -INF , !P5 ;  /* 0xff80000038387808 */ /* 0x000fe40006800000 */
[C---:B------:R-:W-:Y:S02]  /*fb00*/  ISETP.GE.AND P5, PT, R0.reuse, R223, PT ;  /* 0x000000df0000720c */ /* 0x040fe40003fa6270 */
[----:B------:R-:W-:Y:S02]  /*fb10*/  ISETP.GE.AND P2, PT, R0, R222, PT ;  /* 0x000000de0000720c */ /* 0x000fe40003f46270 */
[----:B------:R-:W-:Y:S02]  /*fb20*/  FMNMX.FTZ R2, R215, R2, !PT ;  /* 0x00000002d7027209 */ /* 0x000fe40007810000 */
[----:B------:R-:W-:Y:S02]  /*fb30*/  FMNMX.FTZ R7, R20, R106, !PT ;  /* 0x0000006a14077209 */ /* 0x000fe40007810000 */
[----:B------:R-:W-:Y:S02]  /*fb40*/  FMNMX.FTZ R105, R50, R105, !PT ;  /* 0x0000006932697209 */ /* 0x000fe40007810000 */
[C---:B------:R-:W-:Y:S02]  /*fb50*/  ISETP.GE.OR P5, PT, R0.reuse, R227, !P5 ;  /* 0x000000e30000720c */ /* 0x040fe40006fa6670 */
[----:B------:R-:W-:Y:S02]  /*fb60*/  ISETP.GE.OR P2, PT, R0, R226, !P2 ;  /* 0x000000e20000720c */ /* 0x000fe40005746670 */
[----:B------:R-:W-:Y:S01]  /*fb70*/  FMNMX.FTZ R0, R232, R2, !PT ;  /* 0x00000002e8007209 */ /* 0x000fe20007810000 */
[--C-:B------:R-:W-:Y:S01]  /*fb80*/  FFMA.FTZ R2, R108, c[0x0][0x23c], -R109.reuse ;  /* 0x00008f006c027a23 */ /* 0x100fe2000001086d */
[----:B------:R-:W-:Y:S02]  /*fb90*/  FMNMX.FTZ R105, R66, R105, !PT ;  /* 0x0000006942697209 */ /* 0x000fe40007810000 */
[----:B------:R-:W-:Y:S01]  /*fba0*/  FMNMX.FTZ R7, R10, R7, !PT ;  /* 0x000000070a077209 */ /* 0x000fe20007810000 */
[----:B------:R1:W-:Y:S01]  /*fbb0*/  MUFU.EX2 R214, R2 ;  /* 0x0000000200d67308 */ /* 0x0003e20000000800 */
[----:B------:R-:W-:Y:S02]  /*fbc0*/  FMNMX.FTZ R105, R67, R105, !PT ;  /* 0x0000006943697209 */ /* 0x000fe40007810000 */
[----:B------:R-:W-:Y:S02]  /*fbd0*/  FMNMX.FTZ R7, R12, R7, !PT ;  /* 0x000000070c077209 */ /* 0x000fe40007810000 */
[C---:B------:R-:W-:Y:S01]  /*fbe0*/  ISETP.GE.AND P6, PT, R6.reuse, R223, PT ;  /* 0x000000df0600720c */ /* 0x040fe20003fc6270 */
[----:B------:R-:W2:Y:S01]  /*fbf0*/  SHFL.BFLY PT, R8, R105, 0x2, 0x1f ;  /* 0x0c401f0069087f89 */ /* 0x000ea200000e0000 */
[----:B------:R-:W-:Y:S02]  /*fc00*/  FMNMX.FTZ R7, R13, R7, !PT ;  /* 0x000000070d077209 */ /* 0x000fe40007810000 */
[----:B------:R-:W-:Y:S02]  /*fc10*/  ISETP.GE.OR P6, PT, R6, R227, !P6 ;  /* 0x000000e30600720c */ /* 0x000fe400077c6670 */
[----:B------:R-:W-:Y:S02]  /*fc20*/  FMNMX.FTZ R6, R188, R7, !PT ;  /* 0x00000007bc067209 */ /* 0x000fe40007810000 */
[----:B------:R-:W-:Y:S02]  /*fc30*/  FSEL R58, R58, -INF , !P1 ;  /* 0xff8000003a3a7808 */ /* 0x000fe40004800000 */
[----:B------:R-:W-:Y:S02]  /*fc40*/  FMNMX.FTZ R6, R190, R6, !PT ;  /* 0x00000006be067209 */ /* 0x000fe40007810000 */
[----:B------:R-:W-:Y:S02]  /*fc50*/  FSEL R57, R57, -INF , !P4 ;  /* 0xff80000039397808 */ /* 0x000fe40006000000 */
[----:B------:R-:W-:Y:S02]  /*fc60*/  FMNMX.FTZ R6, R191, R6, !PT ;  /* 0x00000006bf067209 */ /* 0x000fe40007810000 */
[----:B------:R-:W-:Y:S02]  /*fc70*/  ISETP.GE.AND P4, PT, R5, R222, PT ;  /* 0x000000de0500720c */ /* 0x000fe40003f86270 */
[----:B------:R-:W-:Y:S01]  /*fc80*/  FMNMX.FTZ R6, R192, R6, !PT ;  /* 0x00000006c0067209 */ /* 0x000fe20007810000 */
[----:B-1----:R-:W-:Y:S01]  /*fc90*/  FFMA.FTZ R2, R176, c[0x0][0x23c], -R109 ;  /* 0x00008f00b0027a23 */ /* 0x002fe2000001086d */
[----:B------:R-:W-:Y:S02]  /*fca0*/  FSEL R201, R45, -INF , !P6 ;  /* 0xff8000002dc97808 */ /* 0x000fe40007000000 */
[----:B------:R-:W-:Y:S01]  /*fcb0*/  FMNMX.FTZ R103, R202, R6, !PT ;  /* 0x00000006ca677209 */ /* 0x000fe20007810000 */
[----:B------:R1:W3:Y:S01]  /*fcc0*/  MUFU.EX2 R245, R2 ;  /* 0x0000000200f57308 */ /* 0x0002e20000000800 */
[----:B------:R-:W-:Y:S02]  /*fcd0*/  ISETP.GE.OR P4, PT, R5, R226, !P4 ;  /* 0x000000e20500720c */ /* 0x000fe40006786670 */
[----:B------:R-:W-:Y:S02]  /*fce0*/  FMNMX.FTZ R103, R203, R103, !PT ;  /* 0x00000067cb677209 */ /* 0x000fe40007810000 */
[----:B--2---:R-:W-:Y:S02]  /*fcf0*/  FMNMX.FTZ R105, R105, R8, !PT ;  /* 0x0000000869697209 */ /* 0x004fe40007810000 */
[----:B------:R-:W-:Y:S02]  /*fd00*/  FSEL R59, R59, -INF , !P0 ;  /* 0xff8000003b3b7808 */ /* 0x000fe40004000000 */
[----:B------:R-:W-:Y:S01]  /*fd10*/  FMNMX.FTZ R0, R58, R0, !PT ;  /* 0x000000003a007209 */ /* 0x000fe20007810000 */
[----:B------:R-:W2:Y:S01]  /*fd20*/  SHFL.BFLY PT, R6, R105, 0x1, 0x1f ;  /* 0x0c201f0069067f89 */ /* 0x000ea200000e0000 */
[----:B------:R-:W-:Y:S02]  /*fd30*/  FMNMX.FTZ R103, R204, R103, !PT ;  /* 0x00000067cc677209 */ /* 0x000fe40007810000 */
[----:B------:R-:W-:Y:S02]  /*fd40*/  ISETP.GE.AND P6, PT, R5, R223, PT ;  /* 0x000000df0500720c */ /* 0x000fe40003fc6270 */
[----:B------:R-:W-:Y:S02]  /*fd50*/  FSEL R62, R62, -INF , !P4 ;  /* 0xff8000003e3e7808 */ /* 0x000fe40006000000 */
[----:B------:R-:W-:Y:S02]  /*fd60*/  FMNMX.FTZ R0, R59, R0, !PT ;  /* 0x000000003b007209 */ /* 0x000fe40007810000 */
[----:B------:R-:W-:Y:S02]  /*fd70*/  FMNMX.FTZ R103, R201, R103, !PT ;  /* 0x00000067c9677209 */ /* 0x000fe40007810000 */
[----:B------:R-:W-:Y:S02]  /*fd80*/  ISETP.GE.OR P6, PT, R5, R227, !P6 ;  /* 0x000000e30500720c */ /* 0x000fe400077c6670 */
[----:B------:R-:W-:Y:S02]  /*fd90*/  FMNMX.FTZ R103, R56, R103, !PT ;  /* 0x0000006738677209 */ /* 0x000fe40007810000 */
[----:B------:R-:W-:Y:S02]  /*fda0*/  FSEL R108, R63, -INF , !P2 ;  /* 0xff8000003f6c7808 */ /* 0x000fe40005000000 */
[----:B------:R-:W-:Y:S02]  /*fdb0*/  FMNMX.FTZ R0, R62, R0, !PT ;  /* 0x000000003e007209 */ /* 0x000fe40007810000 */
[----:B------:R-:W-:Y:S02]  /*fdc0*/  FSEL R60, R60, -INF , !P6 ;  /* 0xff8000003c3c7808 */ /* 0x000fe40007000000 */
[----:B------:R-:W-:Y:S02]  /*fdd0*/  FMNMX.FTZ R103, R57, R103, !PT ;  /* 0x0000006739677209 */ /* 0x000fe40007810000 */
[----:B------:R-:W-:Y:S02]  /*fde0*/  FMNMX.FTZ R0, R108, R0, !PT ;  /* 0x000000006c007209 */ /* 0x000fe40007810000 */
[----:B------:R-:W-:Y:S02]  /*fdf0*/  FSEL R61, R61, -INF , !P5 ;  /* 0xff8000003d3d7808 */ /* 0x000fe40006800000 */
[----:B------:R-:W-:Y:S01]  /*fe00*/  FMNMX.FTZ R103, R60, R103, !PT ;  /* 0x000000673c677209 */ /* 0x000fe20007810000 */
[----:B-1----:R-:W1:Y:S01]  /*fe10*/  SHFL.BFLY PT, R2, R0, 0x2, 0x1f ;  /* 0x0c401f0000027f89 */ /* 0x002e6200000e0000 */
[----:B--2---:R-:W-:Y:S02]  /*fe20*/  FMNMX.FTZ R105, R105, R6, !PT ;  /* 0x0000000669697209 */ /* 0x004fe40007810000 */
[----:B------:R-:W-:Y:S02]  /*fe30*/  FMNMX.FTZ R103, R61, R103, !PT ;  /* 0x000000673d677209 */ /* 0x000fe40007810000 */
[C---:B------:R-:W-:Y:S01]  /*fe40*/  FSETP.NEU.FTZ.AND P2, PT, R105.reuse, -INF , PT ;  /* 0xff8000006900780b */ /* 0x040fe20003f5d000 */
[----:B------:R-:W-:Y:S01]  /*fe50*/  FMUL.FTZ R110, R105, c[0x0][0x23c] ;  /* 0x00008f00696e7a20 */ /* 0x000fe20000410000 */
[----:B---3--:R-:W-:Y:S01]  /*fe60*/  F2FP.PACK_AB R176, R245, R214 ;  /* 0x000000d6f5b0723e */ /* 0x008fe200000000ff */
[----:B------:R-:W2:Y:S03]  /*fe70*/  SHFL.BFLY PT, R4, R103, 0x2, 0x1f ;  /* 0x0c401f0067047f89 */ /* 0x000ea600000e0000 */
[----:B------:R-:W-:Y:S02]  /*fe80*/  FSEL R110, R110, RZ, P2 ;  /* 0x000000ff6e6e7208 */ /* 0x000fe40001000000 */
[----:B-1----:R-:W-:Y:S03]  /*fe90*/  FMNMX.FTZ R0, R0, R2, !PT ;  /* 0x0000000200007209 */ /* 0x002fe60007810000 */
[--C-:B------:R-:W-:Y:S04]  /*fea0*/  FFMA.FTZ R2, R180, c[0x0][0x23c], -R110.reuse ;  /* 0x00008f00b4027a23 */ /* 0x100fe8000001086e */
[----:B------:R1:W-:Y:S01]  /*feb0*/  MUFU.EX2 R249, R2 ;  /* 0x0000000200f97308 */ /* 0x0003e20000000800 */
[----:B--2---:R-:W-:Y:S01]  /*fec0*/  FMNMX.FTZ R103, R103, R4, !PT ;  /* 0x0000000467677209 */ /* 0x004fe20007810000 */
[--C-:B------:R-:W-:Y:S04]  /*fed0*/  FFMA.FTZ R4, R111, c[0x0][0x23c], -R110.reuse ;  /* 0x00008f006f047a23 */ /* 0x100fe8000001086e */
[----:B------:R-:W2:Y:S04]  /*fee0*/  SHFL.BFLY PT, R5, R103, 0x1, 0x1f ;  /* 0x0c201f0067057f89 */ /* 0x000ea800000e0000 */
[----:B------:R3:W-:Y:S04]  /*fef0*/  MUFU.EX2 R233, R4 ;  /* 0x0000000400e97308 */ /* 0x0007e80000000800 */
[----:B-1----:R-:W1:Y:S01]  /*ff00*/  SHFL.BFLY PT, R2, R0, 0x1, 0x1f ;  /* 0x0c201f0000027f89 */ /* 0x002e6200000e0000 */
[----:B--2---:R-:W-:Y:S01]  /*ff10*/  FMNMX.FTZ R103, R103, R5, !PT ;  /* 0x0000000567677209 */ /* 0x004fe20007810000 */
[----:B---3--:R-:W-:Y:S03]  /*ff20*/  FFMA.FTZ R4, R177, c[0x0][0x23c], -R110 ;  /* 0x00008f00b1047a23 */ /* 0x008fe6000001086e */
[C---:B------:R-:W-:Y:S01]  /*ff30*/  FSETP.NEU.FTZ.AND P1, PT, R103.reuse, -INF , PT ;  /* 0xff8000006700780b */ /* 0x040fe20003f3d000 */
[----:B------:R-:W-:Y:S01]  /*ff40*/  FMUL.FTZ R111, R103, c[0x0][0x23c] ;  /* 0x00008f00676f7a20 */ /* 0x000fe20000410000 */
[----:B------:R2:W3:Y:S04]  /*ff50*/  MUFU.EX2 R213, R4 ;  /* 0x0000000400d57308 */ /* 0x0004e80000000800 */
[----:B------:R-:W-:Y:S02]  /*ff60*/  FSEL R111, R111, RZ, P1 ;  /* 0x000000ff6f6f7208 */ /* 0x000fe40000800000 */
[----:B-1----:R-:W-:Y:S03]  /*ff70*/  FMNMX.FTZ R102, R0, R2, !PT ;  /* 0x0000000200667209 */ /* 0x002fe60007810000 */
[----:B------:R-:W-:Y:S01]  /*ff80*/  FFMA.FTZ R0, R12, c[0x0][0x23c], -R111 ;  /* 0x00008f000c007a23 */ /* 0x000fe2000001086f */
[C---:B------:R-:W-:Y:S03]  /*ff90*/  FSETP.NEU.FTZ.AND P0, PT, R102.reuse, -INF , PT ;  /* 0xff8000006600780b */ /* 0x040fe60003f1d000 */
[----:B------:R1:W-:Y:S01]  /*ffa0*/  MUFU.EX2 R244, R0 ;  /* 0x0000000000f47308 */ /* 0x0003e20000000800 */
[----:B------:R-:W-:Y:S05]  /*ffb0*/  FMUL.FTZ R184, R102, c[0x0][0x23c] ;  /* 0x00008f0066b87a20 */ /* 0x000fea0000410000 */
[----:B------:R-:W-:Y:S01]  /*ffc0*/  FSEL R184, R184, RZ, P0 ;  /* 0x000000ffb8b87208 */ /* 0x000fe20000000000 */
[----:B--2---:R-:W-:Y:S01]  /*ffd0*/  FFMA.FTZ R4, R179, c[0x0][0x23c], -R109 ;  /* 0x00008f00b3047a23 */ /* 0x004fe2000001086d */
[----:B---3--:R-:W-:Y:S03]  /*ffe0*/  F2FP.PACK_AB R177, R213, R233 ;  /* 0x000000e9d5b1723e */ /* 0x008fe600000000ff */
[--C-:B------:R-:W-:Y:S01]  /*fff0*/  FFMA.FTZ R2, R15, c[0x0][0x23c], -R184.reuse ;  /* 0x00008f000f027a23 */ /* 0x100fe200000108b8 */
[----:B------:R2:W-:Y:S10]  /*10000*/  MUFU.EX2 R248, R4 ;  /* 0x0000000400f87308 */ /* 0x0005f40000000800 */
[----:B------:R3:W-:Y:S01]  /*10010*/  MUFU.EX2 R234, R2 ;  /* 0x0000000200ea7308 */ /* 0x0007e20000000800 */
[----:B-1----:R-:W-:Y:S09]  /*10020*/  FFMA.FTZ R0, R13, c[0x0][0x23c], -R111 ;  /* 0x00008f000d007a23 */ /* 0x002ff2000001086f */
[----:B------:R1:W4:Y:S01]  /*10030*/  MUFU.EX2 R237, R0 ;  /* 0x0000000000ed7308 */ /* 0x0003220000000800 */
[----:B--2---:R-:W-:Y:S09]  /*10040*/  FFMA.FTZ R4, R178, c[0x0][0x23c], -R109 ;  /* 0x00008f00b2047a23 */ /* 0x004ff2000001086d */
[----:B------:R2:W5:Y:S01]  /*10050*/  MUFU.EX2 R240, R4 ;  /* 0x0000000400f07308 */ /* 0x0005620000000800 */
[----:B---3--:R-:W-:Y:S01]  /*10060*/  FSEL R2, R105, RZ, P2 ;  /* 0x000000ff69027208 */ /* 0x008fe20001000000 */
[----:B-1----:R-:W-:Y:S01]  /*10070*/  FFMA.FTZ R0, R21, c[0x0][0x23c], -R184 ;  /* 0x00008f0015007a23 */ /* 0x002fe200000108b8 */
[----:B----4-:R-:W-:Y:S07]  /*10080*/  F2FP.PACK_AB R182, R237, R244 ;  /* 0x000000f4edb6723e */ /* 0x010fee00000000ff */
[----:B------:R1:W-:Y:S01]  /*10090*/  MUFU.EX2 R49, R0 ;  /* 0x0000000000317308 */ /* 0x0003e20000000800 */
[----:B--2---:R-:W-:Y:S01]  /*100a0*/  FFMA.FTZ R4, R181, c[0x0][0x23c], -R110 ;  /* 0x00008f00b5047a23 */ /* 0x004fe2000001086e */
[----:B-----5:R-:W-:Y:S08]  /*100b0*/  F2FP.PACK_AB R178, R240, R248 ;  /* 0x000000f8f0b2723e */ /* 0x020ff000000000ff */
[----:B------:R-:W2:Y:S01]  /*100c0*/  MUFU.EX2 R239, R4 ;  /* 0x0000000400ef7308 */ /* 0x000ea20000000800 */
[--C-:B-1----:R-:W-:Y:S09]  /*100d0*/  FFMA.FTZ R0, R11, c[0x0][0x23c], -R184.reuse ;  /* 0x00008f000b007a23 */ /* 0x102ff200000108b8 */
[----:B------:R1:W3:Y:S01]  /*100e0*/  MUFU.EX2 R247, R0 ;  /* 0x0000000000f77308 */ /* 0x0002e20000000800 */
[----:B--2---:R-:W-:Y:S01]  /*100f0*/  F2FP.PACK_AB R179, R239, R249 ;  /* 0x000000f9efb3723e */ /* 0x004fe200000000ff */
[--C-:B------:R-:W-:Y:S02]  /*10100*/  FFMA.FTZ R4, R20, c[0x0][0x23c], -R111.reuse ;  /* 0x00008f0014047a23 */ /* 0x100fe4000001086f */
[----:B------:R-:W2:Y:S06]  /*10110*/  LDSM.16.MT88.4 R20, [R216+0x9000] ;  /* 0x00900000d814783b */ /* 0x000eac0000004200 */
[----:B------:R4:W-:Y:S01]  /*10120*/  MUFU.EX2 R48, R4 ;  /* 0x0000000400307308 */ /* 0x0009e20000000800 */
[----:B-1----:R-:W-:Y:S01]  /*10130*/  FFMA.FTZ R0, R14, c[0x0][0x23c], -R184 ;  /* 0x00008f000e007a23 */ /* 0x002fe200000108b8 */
[----:B---3--:R-:W-:Y:S08]  /*10140*/  F2FP.PACK_AB R181, R247, R49 ;  /* 0x00000031f7b5723e */ /* 0x008ff000000000ff */
[----:B------:R1:W3:Y:S01]  /*10150*/  MUFU.EX2 R242, R0 ;  /* 0x0000000000f27308 */ /* 0x0002e20000000800 */
[----:B----4-:R-:W-:Y:S09]  /*10160*/  FFMA.FTZ R4, R10, c[0x0][0x23c], -R111 ;  /* 0x00008f000a047a23 */ /* 0x010ff2000001086f */
[----:B------:R-:W4:Y:S01]  /*10170*/  MUFU.EX2 R246, R4 ;  /* 0x0000000400f67308 */ /* 0x000f220000000800 */
[----:B-1----:R-:W-:Y:S02]  /*10180*/  FSEL R0, R104, RZ, P3 ;  /* 0x000000ff68007208 */ /* 0x002fe40001800000 */
[----:B---3--:R-:W-:Y:S03]  /*10190*/  F2FP.PACK_AB R183, R234, R242 ;  /* 0x000000f2eab7723e */ /* 0x008fe600000000ff */
[----:B------:R-:W-:Y:S04]  /*101a0*/  FADD.FTZ R0, -R0, R3 ;  /* 0x0000000300007221 */ /* 0x000fe80000010100 */
[----:B------:R-:W-:Y:S01]  /*101b0*/  FMUL.FTZ R0, R0, c[0x0][0x23c] ;  /* 0x00008f0000007a20 */ /* 0x000fe20000410000 */
[----:B----4-:R-:W-:Y:S03]  /*101c0*/  F2FP.PACK_AB R180, R246, R48 ;  /* 0x00000030f6b4723e */ /* 0x010fe600000000ff */
[----:B------:R1:W3:Y:S02]  /*101d0*/  MUFU.EX2 R101, R0 ;  /* 0x0000000000657308 */ /* 0x0002e40000000800 */
[----:B-1----:R-:W-:Y:S01]  /*101e0*/  FADD.FTZ R0, -R2, R100 ;  /* 0x0000006402007221 */ /* 0x002fe20000010100 */
[----:B------:R-:W-:Y:S01]  /*101f0*/  FSEL R2, R103, RZ, P1 ;  /* 0x000000ff67027208 */ /* 0x000fe20000800000 */
[C---:B---3--:R-:W-:Y:S02]  /*10200*/  FMUL.FTZ R32, R101.reuse, R140 ;  /* 0x0000008c65207220 */ /* 0x048fe40000410000 */
[----:B------:R-:W-:Y:S02]  /*10210*/  FMUL.FTZ R0, R0, c[0x0][0x23c] ;  /* 0x00008f0000007a20 */ /* 0x000fe40000410000 */
[----:B------:R-:W-:Y:S02]  /*10220*/  IMAD.MOV.U32 R140, RZ, RZ, R249 ;  /* 0x000000ffff8c7224 */ /* 0x000fe400078e00f9 */
[----:B------:R1:W3:Y:S01]  /*10230*/  MUFU.EX2 R100, R0 ;  /* 0x0000000000647308 */ /* 0x0002e20000000800 */
[C---:B------:R-:W-:Y:S02]  /*10240*/  FMUL.FTZ R33, R101.reuse, R141 ;  /* 0x0000008d65217220 */ /* 0x040fe40000410000 */
[----:B------:R-:W-:Y:S02]  /*10250*/  IMAD.MOV.U32 R141, RZ, RZ, R248 ;  /* 0x000000ffff8d7224 */ /* 0x000fe400078e00f8 */
[C---:B------:R-:W-:Y:S02]  /*10260*/  FMUL.FTZ R4, R101.reuse, R112 ;  /* 0x0000007065047220 */ /* 0x040fe40000410000 */
        /* <DEDUP_REMOVED lines=8> */
[----:B------:R-:W-:Y:S02]  /*102f0*/  FMUL.FTZ R85, R101, R85 ;  /* 0x0000005565557220 */ /* 0x000fe40000410000 */
[----:B-1----:R-:W-:Y:S01]  /*10300*/  FADD.FTZ R0, -R2, R106 ;  /* 0x0000006a02007221 */ /* 0x002fe20000010100 */
[----:B------:R-:W-:Y:S01]  /*10310*/  FSEL R2, R102, RZ, P0 ;  /* 0x000000ff66027208 */ /* 0x000fe20000000000 */
[----:B---3--:R-:W-:Y:S01]  /*10320*/  FMUL.FTZ R34, R100, R142 ;  /* 0x0000008e64227220 */ /* 0x008fe20000410000 */
[----:B------:R-:W-:Y:S01]  /*10330*/  ISETP.GT.AND P0, PT, R231, UR8, PT ;  /* 0x00000008e7007c0c */ /* 0x000fe2000bf04270 */
[----:B------:R-:W-:Y:S02]  /*10340*/  FMUL.FTZ R0, R0, c[0x0][0x23c] ;  /* 0x00008f0000007a20 */ /* 0x000fe40000410000 */
[----:B------:R-:W-:Y:S02]  /*10350*/  IMAD.MOV.U32 R142, RZ, RZ, R247 ;  /* 0x000000ffff8e7224 */ /* 0x000fe400078e00f7 */
[----:B------:R1:W3:Y:S01]  /*10360*/  MUFU.EX2 R3, R0 ;  /* 0x0000000000037308 */ /* 0x0002e20000000800 */
[C---:B------:R-:W-:Y:S02]  /*10370*/  FMUL.FTZ R35, R100.reuse, R143 ;  /* 0x0000008f64237220 */ /* 0x040fe40000410000 */
[----:B------:R-:W-:Y:S02]  /*10380*/  IMAD.MOV.U32 R143, RZ, RZ, R246 ;  /* 0x000000ffff8f7224 */ /* 0x000fe400078e00f6 */
[C---:B------:R-:W-:Y:S02]  /*10390*/  FMUL.FTZ R6, R100.reuse, R114 ;  /* 0x0000007264067220 */ /* 0x040fe40000410000 */
[C---:B------:R-:W-:Y:S02]  /*103a0*/  FMUL.FTZ R7, R100.reuse, R115 ;  /* 0x0000007364077220 */ /* 0x040fe40000410000 */
[----:B------:R-:W4:Y:S01]  /*103b0*/  LDSM.16.MT88.4 R112, [R218+0xa000] ;  /* 0x00a00000da70783b */ /* 0x000f220000004200 */
[C---:B------:R-:W-:Y:S02]  /*103c0*/  FMUL.FTZ R18, R100.reuse, R126 ;  /* 0x0000007e64127220 */ /* 0x040fe40000410000 */
[C---:B------:R-:W-:Y:S02]  /*103d0*/  FMUL.FTZ R19, R100.reuse, R127 ;  /* 0x0000007f64137220 */ /* 0x040fe40000410000 */
[-C--:B--2---:R-:W-:Y:S01]  /*103e0*/  HMMA.16816.F32 R4, R176, R20.reuse, R4 ;  /* 0x00000014b004723c */ /* 0x084fe20000001804 */
[C---:B------:R-:W-:Y:S02]  /*103f0*/  FMUL.FTZ R51, R100.reuse, R159 ;  /* 0x0000009f64337220 */ /* 0x040fe40000410000 */
[C---:B------:R-:W-:Y:S01]  /*10400*/  FMUL.FTZ R70, R100.reuse, R70 ;  /* 0x0000004664467220 */ /* 0x040fe20000410000 */
[----:B------:R-:W-:Y:S01]  /*10410*/  LDSM.16.MT88.4 R124, [R218+0x9400] ;  /* 0x00940000da7c783b */ /* 0x000fe20000004200 */
[C---:B------:R-:W-:Y:S02]  /*10420*/  FMUL.FTZ R71, R100.reuse, R71 ;  /* 0x0000004764477220 */ /* 0x040fe40000410000 */
[C---:B------:R-:W-:Y:S02]  /*10430*/  FMUL.FTZ R82, R100.reuse, R82 ;  /* 0x0000005264527220 */ /* 0x040fe40000410000 */
[----:B------:R-:W-:Y:S03]  /*10440*/  FMUL.FTZ R83, R100, R83 ;  /* 0x0000005364537220 */ /* 0x000fe60000410000 */
[----:B-1----:R-:W-:Y:S02]  /*10450*/  FADD.FTZ R0, -R2, R107 ;  /* 0x0000006b02007221 */ /* 0x002fe40000010100 */
[----:B------:R-:W-:Y:S02]  /*10460*/  FFMA.FTZ R2, R185, c[0x0][0x23c], -R109 ;  /* 0x00008f00b9027a23 */ /* 0x000fe4000001086d */
[----:B------:R-:W-:Y:S02]  /*10470*/  FMUL.FTZ R0, R0, c[0x0][0x23c] ;  /* 0x00008f0000007a20 */ /* 0x000fe40000410000 */
[----:B------:R1:W-:Y:S01]  /*10480*/  MUFU.EX2 R252, R2 ;  /* 0x0000000200fc7308 */ /* 0x0003e20000000800 */
[----:B------:R-:W-:Y:S02]  /*10490*/  IMAD.MOV.U32 R185, RZ, RZ, R245 ;  /* 0x000000ffffb97224 */ /* 0x000fe400078e00f5 */
[C---:B---3--:R-:W-:Y:S02]  /*104a0*/  FMUL.FTZ R8, R3.reuse, R116 ;  /* 0x0000007403087220 */ /* 0x048fe40000410000 */
[C---:B------:R-:W-:Y:S02]  /*104b0*/  FMUL.FTZ R9, R3.reuse, R117 ;  /* 0x0000007503097220 */ /* 0x040fe40000410000 */
[C---:B------:R-:W-:Y:S02]  /*104c0*/  FMUL.FTZ R12, R3.reuse, R120 ;  /* 0x00000078030c7220 */ /* 0x040fe40000410000 */
[C---:B------:R-:W-:Y:S01]  /*104d0*/  FMUL.FTZ R13, R3.reuse, R121 ;  /* 0x00000079030d7220 */ /* 0x040fe20000410000 */
[----:B------:R-:W2:Y:S01]  /*104e0*/  MUFU.EX2 R0, R0 ;  /* 0x0000000000007308 */ /* 0x000ea20000000800 */
[C---:B------:R-:W-:Y:S02]  /*104f0*/  FMUL.FTZ R24, R3.reuse, R132 ;  /* 0x0000008403187220 */ /* 0x040fe40000410000 */
[C---:B------:R-:W-:Y:S02]  /*10500*/  FMUL.FTZ R25, R3.reuse, R133 ;  /* 0x0000008503197220 */ /* 0x040fe40000410000 */
[C---:B------:R-:W-:Y:S02]  /*10510*/  FMUL.FTZ R28, R3.reuse, R136 ;  /* 0x00000088031c7220 */ /* 0x040fe40000410000 */
[C---:B------:R-:W-:Y:S02]  /*10520*/  FMUL.FTZ R29, R3.reuse, R137 ;  /* 0x00000089031d7220 */ /* 0x040fe40000410000 */
[C---:B------:R-:W-:Y:S02]  /*10530*/  FMUL.FTZ R40, R3.reuse, R148 ;  /* 0x0000009403287220 */ /* 0x040fe40000410000 */
[----:B------:R-:W-:Y:S02]  /*10540*/  IMAD.MOV.U32 R148, RZ, RZ, R234 ;  /* 0x000000ffff947224 */ /* 0x000fe400078e00ea */
[----:B------:R-:W-:Y:S02]  /*10550*/  IMAD.MOV.U32 R136, RZ, RZ, R233 ;  /* 0x000000ffff887224 */ /* 0x000fe400078e00e9 */
[----:B-1----:R-:W-:Y:S02]  /*10560*/  FFMA.FTZ R2, R186, c[0x0][0x23c], -R109 ;  /* 0x00008f00ba027a23 */ /* 0x002fe4000001086d */
[----:B------:R-:W-:Y:S02]  /*10570*/  IMAD.MOV.U32 R186, RZ, RZ, R244 ;  /* 0x000000ffffba7224 */ /* 0x000fe400078e00f4 */
[----:B------:R1:W3:Y:S01]  /*10580*/  MUFU.EX2 R251, R2 ;  /* 0x0000000200fb7308 */ /* 0x0002e20000000800 */
[----:B------:R-:W-:Y:S02]  /*10590*/  IMAD.MOV.U32 R137, RZ, RZ, R214 ;  /* 0x000000ffff897224 */ /* 0x000fe400078e00d6 */
[----:B------:R-:W-:Y:S02]  /*105a0*/  FMUL.FTZ R41, R3, R149 ;  /* 0x0000009503297220 */ /* 0x000fe40000410000 */
[C---:B--2---:R-:W-:Y:S02]  /*105b0*/  FMUL.FTZ R10, R0.reuse, R118 ;  /* 0x00000076000a7220 */ /* 0x044fe40000410000 */
[C---:B------:R-:W-:Y:S02]  /*105c0*/  FMUL.FTZ R11, R0.reuse, R119 ;  /* 0x00000077000b7220 */ /* 0x040fe40000410000 */
[----:B------:R-:W2:Y:S01]  /*105d0*/  LDSM.16.MT88.4 R116, [R216+0xb000] ;  /* 0x00b00000d874783b */ /* 0x000ea20000004200 */
[----:B------:R-:W-:Y:S02]  /*105e0*/  IMAD.MOV.U32 R132, RZ, RZ, R58 ;  /* 0x000000ffff847224 */ /* 0x000fe400078e003a */
[----:B------:R-:W-:Y:S02]  /*105f0*/  IMAD.MOV.U32 R133, RZ, RZ, R61 ;  /* 0x000000ffff857224 */ /* 0x000fe400078e003d */
[C---:B------:R-:W-:Y:S01]  /*10600*/  HMMA.16816.F32 R8, R180.reuse, R20, R8 ;  /* 0x00000014b408723c */ /* 0x040fe20000001808 */
[C---:B------:R-:W-:Y:S02]  /*10610*/  FMUL.FTZ R14, R0.reuse, R122 ;  /* 0x0000007a000e7220 */ /* 0x040fe40000410000 */
[C---:B------:R-:W-:Y:S02]  /*10620*/  FMUL.FTZ R15, R0.reuse, R123 ;  /* 0x0000007b000f7220 */ /* 0x040fe40000410000 */
[C---:B------:R-:W-:Y:S02]  /*10630*/  FMUL.FTZ R26, R0.reuse, R134 ;  /* 0x00000086001a7220 */ /* 0x040fe40000410000 */
[C---:B------:R-:W-:Y:S02]  /*10640*/  FMUL.FTZ R20, R101.reuse, R128 ;  /* 0x0000008065147220 */ /* 0x040fe40000410000 */
[----:B------:R-:W-:Y:S01]  /*10650*/  FMUL.FTZ R21, R101, R129 ;  /* 0x0000008165157220 */ /* 0x000fe20000410000 */
[-C--:B------:R-:W-:Y:S02]  /*10660*/  HMMA.16816.F32 R12, R180, R22.reuse, R12 ;  /* 0x00000016b40c723c */ /* 0x080fe4000000180c */
[----:B-1----:R-:W-:Y:S02]  /*10670*/  FFMA.FTZ R2, R187, c[0x0][0x23c], -R110 ;  /* 0x00008f00bb027a23 */ /* 0x002fe4000001086e */
[----:B------:R-:W-:Y:S02]  /*10680*/  IMAD.MOV.U32 R134, RZ, RZ, R60 ;  /* 0x000000ffff867224 */ /* 0x000fe400078e003c */
[----:B------:R1:W-:Y:S01]  /*10690*/  MUFU.EX2 R250, R2 ;  /* 0x0000000200fa7308 */ /* 0x0003e20000000800 */
[C---:B------:R-:W-:Y:S01]  /*106a0*/  FMUL.FTZ R27, R0.reuse, R135 ;  /* 0x00000087001b7220 */ /* 0x040fe20000410000 */
[C---:B------:R-:W-:Y:S01]  /*106b0*/  HMMA.16816.F32 R16, R176.reuse, R22, R16 ;  /* 0x00000016b010723c */ /* 0x040fe20000001810 */
[C---:B------:R-:W-:Y:S03]  /*106c0*/  FMUL.FTZ R30, R0.reuse, R138 ;  /* 0x0000008a001e7220 */ /* 0x040fe60000410000 */
[C---:B------:R-:W-:Y:S02]  /*106d0*/  FMUL.FTZ R31, R0.reuse, R139 ;  /* 0x0000008b001f7220 */ /* 0x040fe40000410000 */
[----:B------:R-:W-:Y:S02]  /*106e0*/  FMUL.FTZ R47, R0, R155 ;  /* 0x0000009b002f7220 */ /* 0x000fe40000410000 */
[C---:B------:R-:W-:Y:S04]  /*106f0*/  FMUL.FTZ R22, R100.reuse, R130 ;  /* 0x0000008264167220 */ /* 0x040fe80000410000 */
[----:B------:R-:W-:Y:S02]  /*10700*/  FMUL.FTZ R23, R100, R131 ;  /* 0x0000008364177220 */ /* 0x000fe40000410000 */
[----:B------:R-:W-:Y:S01]  /*10710*/  LDSM.16.MT88.4 R128, [R216+0xa400] ;  /* 0x00a40000d880783b */ /* 0x000fe20000004200 */
[----:B------:R-:W-:Y:S02]  /*10720*/  IMAD.MOV.U32 R135, RZ, RZ, R213 ;  /* 0x000000ffff877224 */ /* 0x000fe400078e00d5 */
[----:B------:R-:W-:Y:S02]  /*10730*/  IMAD.MOV.U32 R139, RZ, RZ, R48 ;  /* 0x000000ffff8b7224 */ /* 0x000fe400078e0030 */
[-C--:B------:R-:W-:Y:S01]  /*10740*/  HMMA.16816.F32 R20, R176, R36.reuse, R20 ;  /* 0x00000024b014723c */ /* 0x080fe20000001814 */
[----:B------:R-:W-:Y:S02]  /*10750*/  FMUL.FTZ R48, R101, R156 ;  /* 0x0000009c65307220 */ /* 0x000fe40000410000 */
[----:B-1----:R-:W-:Y:S02]  /*10760*/  FFMA.FTZ R2, R189, c[0x0][0x23c], -R110 ;  /* 0x00008f00bd027a23 */ /* 0x002fe4000001086e */
[----:B------:R-:W-:Y:S02]  /*10770*/  IMAD.MOV.U32 R156, RZ, RZ, R211 ;  /* 0x000000ffff9c7224 */ /* 0x000fe400078e00d3 */
[----:B------:R1:W5:Y:S01]  /*10780*/  MUFU.EX2 R249, R2 ;  /* 0x0000000200f97308 */ /* 0x0003620000000800 */
[C---:B------:R-:W-:Y:S01]  /*10790*/  HMMA.16816.F32 R24, R180.reuse, R36, R24 ;  /* 0x00000024b418723c */ /* 0x040fe20000001818 */
[----:B------:R-:W-:Y:S03]  /*107a0*/  IMAD.MOV.U32 R138, RZ, RZ, R49 ;  /* 0x000000ffff8a7224 */ /* 0x000fe600078e0031 */
[C---:B------:R-:W-:Y:S02]  /*107b0*/  FMUL.FTZ R49, R101.reuse, R157 ;  /* 0x0000009d65317220 */ /* 0x040fe40000410000 */
[----:B------:R-:W-:Y:S02]  /*107c0*/  IMAD.MOV.U32 R157, RZ, RZ, R209 ;  /* 0x000000ffff9d7224 */ /* 0x000fe400078e00d1 */
[-C--:B------:R-:W-:Y:S01]  /*107d0*/  HMMA.16816.F32 R28, R180, R38.reuse, R28 ;  /* 0x00000026b41c723c */ /* 0x080fe2000000181c */
[C---:B------:R-:W-:Y:S03]  /*107e0*/  FMUL.FTZ R36, R101.reuse, R144 ;  /* 0x0000009065247220 */ /* 0x040fe60000410000 */
[----:B------:R-:W-:Y:S02]  /*107f0*/  IMAD.MOV.U32 R144, RZ, RZ, R242 ;  /* 0x000000ffff907224 */ /* 0x000fe400078e00f2 */
[----:B------:R-:W-:Y:S02]  /*10800*/  FMUL.FTZ R37, R101, R145 ;  /* 0x0000009165257220 */ /* 0x000fe40000410000 */
[C---:B------:R-:W-:Y:S01]  /*10810*/  HMMA.16816.F32 R32, R176.reuse, R38, R32 ;  /* 0x00000026b020723c */ /* 0x040fe20000001820 */
[----:B------:R-:W-:Y:S03]  /*10820*/  IMAD.MOV.U32 R145, RZ, RZ, R240 ;  /* 0x000000ffff917224 */ /* 0x000fe600078e00f0 */
[----:B------:R-:W-:Y:S02]  /*10830*/  IMAD.MOV.U32 R155, RZ, RZ, R212 ;  /* 0x000000ffff9b7224 */ /* 0x000fe400078e00d4 */
[----:B------:R-:W-:Y:S02]  /*10840*/  FMUL.FTZ R42, R0, R150 ;  /* 0x00000096002a7220 */ /* 0x000fe40000410000 */
[----:B-1----:R-:W-:Y:S04]  /*10850*/  FFMA.FTZ R2, R193, c[0x0][0x23c], -R109 ;  /* 0x00008f00c1027a23 */ /* 0x002fe8000001086d */
[----:B------:R1:W-:Y:S01]  /*10860*/  MUFU.EX2 R248, R2 ;  /* 0x0000000200f87308 */ /* 0x0003e20000000800 */
[C---:B------:R-:W-:Y:S02]  /*10870*/  FMUL.FTZ R38, R100.reuse, R146 ;  /* 0x0000009264267220 */ /* 0x040fe40000410000 */
[----:B------:R-:W-:Y:S02]  /*10880*/  IMAD.MOV.U32 R146, RZ, RZ, R239 ;  /* 0x000000ffff927224 */ /* 0x000fe400078e00ef */
[----:B------:R-:W-:Y:S02]  /*10890*/  FMUL.FTZ R39, R100, R147 ;  /* 0x0000009364277220 */ /* 0x000fe40000410000 */
[----:B------:R-:W-:Y:S02]  /*108a0*/  IMAD.MOV.U32 R147, RZ, RZ, R237 ;  /* 0x000000ffff937224 */ /* 0x000fe400078e00ed */
[C---:B------:R-:W-:Y:S02]  /*108b0*/  FMUL.FTZ R43, R0.reuse, R151 ;  /* 0x00000097002b7220 */ /* 0x040fe40000410000 */
[C---:B------:R-:W-:Y:S01]  /*108c0*/  FMUL.FTZ R44, R3.reuse, R152 ;  /* 0x00000098032c7220 */ /* 0x040fe20000410000 */
[-C--:B------:R-:W-:Y:S01]  /*108d0*/  HMMA.16816.F32 R36, R176, R52.reuse, R36 ;  /* 0x00000034b024723c */ /* 0x080fe20000001824 */
[C---:B------:R-:W-:Y:S02]  /*108e0*/  FMUL.FTZ R45, R3.reuse, R153 ;  /* 0x00000099032d7220 */ /* 0x040fe40000410000 */
[----:B------:R-:W-:Y:S02]  /*108f0*/  FMUL.FTZ R46, R0, R154 ;  /* 0x0000009a002e7220 */ /* 0x000fe40000410000 */
[----:B------:R-:W-:Y:S02]  /*10900*/  IMAD.MOV.U32 R154, RZ, RZ, R50 ;  /* 0x000000ffff9a7224 */ /* 0x000fe400078e0032 */
[----:B------:R-:W-:Y:S01]  /*10910*/  FMUL.FTZ R50, R100, R158 ;  /* 0x0000009e64327220 */ /* 0x000fe20000410000 */
[C---:B------:R-:W-:Y:S01]  /*10920*/  HMMA.16816.F32 R40, R180.reuse, R52, R40 ;  /* 0x00000034b428723c */ /* 0x040fe20000001828 */
[----:B------:R-:W-:Y:S03]  /*10930*/  FMUL.FTZ R58, R0, R166 ;  /* 0x000000a6003a7220 */ /* 0x000fe60000410000 */
[----:B-1----:R-:W-:Y:S02]  /*10940*/  FFMA.FTZ R2, R194, c[0x0][0x23c], -R109 ;  /* 0x00008f00c2027a23 */ /* 0x002fe4000001086d */
[----:B------:R-:W-:Y:S02]  /*10950*/  FMUL.FTZ R60, R3, R168 ;  /* 0x000000a8033c7220 */ /* 0x000fe40000410000 */
[-C--:B------:R-:W-:Y:S01]  /*10960*/  HMMA.16816.F32 R44, R180, R54.reuse, R44 ;  /* 0x00000036b42c723c */ /* 0x080fe2000000182c */
[----:B------:R1:W1:Y:S03]  /*10970*/  MUFU.EX2 R247, R2 ;  /* 0x0000000200f77308 */ /* 0x0002660000000800 */
[C---:B------:R-:W-:Y:S02]  /*10980*/  FMUL.FTZ R52, R101.reuse, R160 ;  /* 0x000000a065347220 */ /* 0x040fe40000410000 */
[----:B------:R-:W-:Y:S02]  /*10990*/  FMUL.FTZ R53, R101, R161 ;  /* 0x000000a165357220 */ /* 0x000fe40000410000 */
[C---:B------:R-:W-:Y:S01]  /*109a0*/  HMMA.16816.F32 R48, R176.reuse, R54, R48 ;  /* 0x00000036b030723c */ /* 0x040fe20000001830 */
[----:B------:R-:W-:Y:S03]  /*109b0*/  IMAD.MOV.U32 R107, RZ, RZ, R59 ;  /* 0x000000ffff6b7224 */ /* 0x000fe600078e003b */
[----:B------:R-:W-:Y:S02]  /*109c0*/  FMUL.FTZ R59, R0, R167 ;  /* 0x000000a7003b7220 */ /* 0x000fe40000410000 */
[----:B------:R-:W-:Y:S02]  /*109d0*/  IMAD.MOV.U32 R150, RZ, RZ, R57 ;  /* 0x000000ffff967224 */ /* 0x000fe400078e0039 */
[C---:B------:R-:W-:Y:S04]  /*109e0*/  FMUL.FTZ R54, R100.reuse, R162 ;  /* 0x000000a264367220 */ /* 0x040fe80000410000 */
[----:B------:R-:W-:Y:S02]  /*109f0*/  FMUL.FTZ R55, R100, R163 ;  /* 0x000000a364377220 */ /* 0x000fe40000410000 */
[C---:B------:R-:W-:Y:S02]  /*10a00*/  FMUL.FTZ R57, R3.reuse, R165 ;  /* 0x000000a503397220 */ /* 0x040fe40000410000 */
[----:B------:R-:W-:Y:S02]  /*10a10*/  FMUL.FTZ R61, R3, R169 ;  /* 0x000000a9033d7220 */ /* 0x000fe40000410000 */
[----:B-1----:R-:W-:Y:S01]  /*10a20*/  FFMA.FTZ R2, R195, c[0x0][0x23c], -R110 ;  /* 0x00008f00c3027a23 */ /* 0x002fe2000001086e */
[-C--:B----4-:R-:W-:Y:S01]  /*10a30*/  HMMA.16816.F32 R52, R176, R112.reuse, R52 ;  /* 0x00000070b034723c */ /* 0x090fe20000001834 */
[----:B------:R-:W-:Y:S02]  /*10a40*/  IMAD.MOV.U32 R151, RZ, RZ, R56 ;  /* 0x000000ffff977224 */ /* 0x000fe400078e0038 */
[----:B------:R1:W-:Y:S01]  /*10a50*/  MUFU.EX2 R246, R2 ;  /* 0x0000000200f67308 */ /* 0x0003e20000000800 */
[----:B------:R-:W-:Y:S02]  /*10a60*/  FMUL.FTZ R56, R3, R164 ;  /* 0x000000a403387220 */ /* 0x000fe40000410000 */
[C---:B------:R-:W-:Y:S02]  /*10a70*/  FMUL.FTZ R63, R0.reuse, R171 ;  /* 0x000000ab003f7220 */ /* 0x040fe40000410000 */
[----:B------:R-:W-:Y:S03]  /*10a80*/  IMAD.MOV.U32 R187, RZ, RZ, R67 ;  /* 0x000000ffffbb7224 */ /* 0x000fe600078e0043 */
[C---:B------:R-:W-:Y:S01]  /*10a90*/  HMMA.16816.F32 R56, R180.reuse, R112, R56 ;  /* 0x00000070b438723c */ /* 0x040fe20000001838 */
[----:B------:R-:W-:Y:S02]  /*10aa0*/  IMAD.MOV.U32 R149, RZ, RZ, R62 ;  /* 0x000000ffff957224 */ /* 0x000fe400078e003e */
[----:B------:R-:W-:Y:S02]  /*10ab0*/  FMUL.FTZ R62, R0, R170 ;  /* 0x000000aa003e7220 */ /* 0x000fe40000410000 */
[C---:B------:R-:W-:Y:S02]  /*10ac0*/  FMUL.FTZ R67, R100.reuse, R175 ;  /* 0x000000af64437220 */ /* 0x040fe40000410000 */
[----:B------:R-:W-:Y:S02]  /*10ad0*/  IMAD.MOV.U32 R152, RZ, RZ, R65 ;  /* 0x000000ffff987224 */ /* 0x000fe400078e0041 */
[C---:B------:R-:W-:Y:S01]  /*10ae0*/  FMUL.FTZ R65, R101.reuse, R173 ;  /* 0x000000ad65417220 */ /* 0x040fe20000410000 */
[-C--:B------:R-:W-:Y:S02]  /*10af0*/  HMMA.16816.F32 R60, R180, R114.reuse, R60 ;  /* 0x00000072b43c723c */ /* 0x080fe4000000183c */
[----:B------:R-:W-:Y:S02]  /*10b00*/  IMAD.MOV.U32 R189, RZ, RZ, R66 ;  /* 0x000000ffffbd7224 */ /* 0x000fe400078e0042 */
[----:B------:R-:W-:Y:S02]  /*10b10*/  FMUL.FTZ R66, R100, R174 ;  /* 0x000000ae64427220 */ /* 0x000fe40000410000 */
[----:B-1----:R-:W-:Y:S02]  /*10b20*/  FFMA.FTZ R2, R198, c[0x0][0x23c], -R110 ;  /* 0x00008f00c6027a23 */ /* 0x002fe4000001086e */
[----:B------:R-:W-:Y:S02]  /*10b30*/  IMAD.MOV.U32 R153, RZ, RZ, R64 ;  /* 0x000000ffff997224 */ /* 0x000fe400078e0040 */
[----:B------:R1:W4:Y:S02]  /*10b40*/  MUFU.EX2 R245, R2 ;  /* 0x0000000200f57308 */ /* 0x0003240000000800 */
[----:B------:R-:W-:Y:S02]  /*10b50*/  FMUL.FTZ R64, R101, R172 ;  /* 0x000000ac65407220 */ /* 0x000fe40000410000 */
[----:B------:R-:W-:Y:S01]  /*10b60*/  LDSM.16.MT88.4 R172, [R218+0xac00] ;  /* 0x00ac0000daac783b */ /* 0x000fe20000004200 */
[C---:B------:R-:W-:Y:S02]  /*10b70*/  FMUL.FTZ R72, R3.reuse, R72 ;  /* 0x0000004803487220 */ /* 0x040fe40000410000 */
[C---:B------:R-:W-:Y:S02]  /*10b80*/  FMUL.FTZ R73, R3.reuse, R73 ;  /* 0x0000004903497220 */ /* 0x040fe40000410000 */
[C---:B------:R-:W-:Y:S01]  /*10b90*/  HMMA.16816.F32 R64, R176.reuse, R114, R64 ;  /* 0x00000072b040723c */ /* 0x040fe20000001840 */
[C---:B------:R-:W-:Y:S02]  /*10ba0*/  FMUL.FTZ R74, R0.reuse, R74 ;  /* 0x0000004a004a7220 */ /* 0x040fe40000410000 */
[----:B------:R-:W3:Y:S01]  /*10bb0*/  LDSM.16.MT88.4 R112, [R218+0xb000] ;  /* 0x00b00000da70783b */ /* 0x000ee20000004200 */
[C---:B------:R-:W-:Y:S02]  /*10bc0*/  FMUL.FTZ R75, R0.reuse, R75 ;  /* 0x0000004b004b7220 */ /* 0x040fe40000410000 */
[C---:B------:R-:W-:Y:S02]  /*10bd0*/  FMUL.FTZ R76, R3.reuse, R76 ;  /* 0x0000004c034c7220 */ /* 0x040fe40000410000 */
[-C--:B--2---:R-:W-:Y:S01]  /*10be0*/  HMMA.16816.F32 R68, R176, R116.reuse, R68 ;  /* 0x00000074b044723c */ /* 0x084fe20000001844 */
[C---:B------:R-:W-:Y:S03]  /*10bf0*/  FMUL.FTZ R77, R3.reuse, R77 ;  /* 0x0000004d034d7220 */ /* 0x040fe60000410000 */
[C---:B------:R-:W-:Y:S02]  /*10c00*/  FMUL.FTZ R78, R0.reuse, R78 ;  /* 0x0000004e004e7220 */ /* 0x040fe40000410000 */
[----:B------:R-:W-:Y:S02]  /*10c10*/  FMUL.FTZ R79, R0, R79 ;  /* 0x0000004f004f7220 */ /* 0x000fe40000410000 */
[C---:B------:R-:W-:Y:S01]  /*10c20*/  HMMA.16816.F32 R72, R180.reuse, R116, R72 ;  /* 0x00000074b448723c */ /* 0x040fe20000001848 */
[--C-:B-1----:R-:W-:Y:S03]  /*10c30*/  FFMA.FTZ R2, R188, c[0x0][0x23c], -R111.reuse ;  /* 0x00008f00bc027a23 */ /* 0x102fe6000001086f */
[C---:B------:R-:W-:Y:S01]  /*10c40*/  FMUL.FTZ R88, R3.reuse, R88 ;  /* 0x0000005803587220 */ /* 0x040fe20000410000 */
[----:B------:R1:W-:Y:S01]  /*10c50*/  MUFU.EX2 R244, R2 ;  /* 0x0000000200f47308 */ /* 0x0003e20000000800 */
[C---:B------:R-:W-:Y:S02]  /*10c60*/  FMUL.FTZ R89, R3.reuse, R89 ;  /* 0x0000005903597220 */ /* 0x040fe40000410000 */
[-C--:B------:R-:W-:Y:S01]  /*10c70*/  HMMA.16816.F32 R76, R180, R118.reuse, R76 ;  /* 0x00000076b44c723c */ /* 0x080fe2000000184c */
[C---:B------:R-:W-:Y:S03]  /*10c80*/  FMUL.FTZ R90, R0.reuse, R90 ;  /* 0x0000005a005a7220 */ /* 0x040fe60000410000 */
[----:B------:R-:W-:Y:S02]  /*10c90*/  FMUL.FTZ R91, R0, R91 ;  /* 0x0000005b005b7220 */ /* 0x000fe40000410000 */
[C---:B------:R-:W-:Y:S02]  /*10ca0*/  FMUL.FTZ R92, R3.reuse, R92 ;  /* 0x0000005c035c7220 */ /* 0x040fe40000410000 */
[C---:B------:R-:W-:Y:S01]  /*10cb0*/  HMMA.16816.F32 R80, R176.reuse, R118, R80 ;  /* 0x00000076b050723c */ /* 0x040fe20000001850 */
[C---:B------:R-:W-:Y:S01]  /*10cc0*/  FMUL.FTZ R86, R100.reuse, R86 ;  /* 0x0000005664567220 */ /* 0x040fe20000410000 */
[----:B------:R-:W2:Y:S02]  /*10cd0*/  LDSM.16.MT88.4 R116, [R216+0x9400] ;  /* 0x00940000d874783b */ /* 0x000ea40000004200 */
[----:B------:R-:W-:Y:S02]  /*10ce0*/  FMUL.FTZ R87, R100, R87 ;  /* 0x0000005764577220 */ /* 0x000fe40000410000 */
[----:B------:R-:W-:Y:S02]  /*10cf0*/  FMUL.FTZ R93, R3, R93 ;  /* 0x0000005d035d7220 */ /* 0x000fe40000410000 */
[C---:B------:R-:W-:Y:S03]  /*10d00*/  FMUL.FTZ R94, R0.reuse, R94 ;  /* 0x0000005e005e7220 */ /* 0x040fe60000410000 */
[-C--:B---3--:R-:W-:Y:S01]  /*10d10*/  HMMA.16816.F32 R84, R176, R112.reuse, R84 ;  /* 0x00000070b054723c */ /* 0x088fe20000001854 */
[----:B------:R-:W-:Y:S02]  /*10d20*/  FMUL.FTZ R95, R0, R95 ;  /* 0x0000005f005f7220 */ /* 0x000fe40000410000 */
[----:B-1----:R-:W-:Y:S02]  /*10d30*/  FFMA.FTZ R2, R190, c[0x0][0x23c], -R111 ;  /* 0x00008f00be027a23 */ /* 0x002fe4000001086f */
[C---:B------:R-:W-:Y:S02]  /*10d40*/  FMUL.FTZ R96, R101.reuse, R96 ;  /* 0x0000006065607220 */ /* 0x040fe40000410000 */
[----:B------:R1:W3:Y:S01]  /*10d50*/  MUFU.EX2 R242, R2 ;  /* 0x0000000200f27308 */ /* 0x0002e20000000800 */
[C---:B------:R-:W-:Y:S01]  /*10d60*/  HMMA.16816.F32 R88, R180.reuse, R112, R88 ;  /* 0x00000070b458723c */ /* 0x040fe20000001858 */
[----:B------:R-:W-:Y:S03]  /*10d70*/  FMUL.FTZ R97, R101, R97 ;  /* 0x0000006165617220 */ /* 0x000fe60000410000 */
[C---:B------:R-:W-:Y:S02]  /*10d80*/  FMUL.FTZ R98, R100.reuse, R98 ;  /* 0x0000006264627220 */ /* 0x040fe40000410000 */
[----:B------:R-:W-:Y:S01]  /*10d90*/  FMUL.FTZ R99, R100, R99 ;  /* 0x0000006364637220 */ /* 0x000fe20000410000 */
[----:B------:R-:W-:Y:S01]  /*10da0*/  F2FP.PACK_AB R112, R251, R252 ;  /* 0x000000fcfb70723e */ /* 0x000fe200000000ff */
[-C--:B------:R-:W-:Y:S01]  /*10db0*/  HMMA.16816.F32 R92, R180, R114.reuse, R92 ;  /* 0x00000072b45c723c */ /* 0x080fe2000000185c */
[----:B------:R-:W-:Y:S03]  /*10dc0*/  LDSM.16.MT88.4 R180, [R216+0xbc00] ;  /* 0x00bc0000d8b4783b */ /* 0x000fe60000004200 */
[----:B-----5:R-:W-:Y:S01]  /*10dd0*/  F2FP.PACK_AB R113, R249, R250 ;  /* 0x000000faf971723e */ /* 0x020fe200000000ff */
[----:B------:R-:W-:Y:S03]  /*10de0*/  FFMA.FTZ R106, R238, c[0x0][0x23c], -R109 ;  /* 0x00008f00ee6a7a23 */ /* 0x000fe6000001086d */
[----:B------:R-:W-:Y:S01]  /*10df0*/  HMMA.16816.F32 R96, R176, R114, R96 ;  /* 0x00000072b060723c */ /* 0x000fe20000001860 */
[--C-:B-1----:R-:W-:Y:S06]  /*10e00*/  FFMA.FTZ R2, R191, c[0x0][0x23c], -R111.reuse ;  /* 0x00008f00bf027a23 */ /* 0x102fec000001086f */
[----:B------:R-:W-:Y:S01]  /*10e10*/  F2FP.PACK_AB R114, R247, R248 ;  /* 0x000000f8f772723e */ /* 0x000fe200000000ff */
[----:B------:R1:W-:Y:S01]  /*10e20*/  MUFU.EX2 R240, R2 ;  /* 0x0000000200f07308 */ /* 0x0003e20000000800 */
[----:B----4-:R-:W-:Y:S03]  /*10e30*/  F2FP.PACK_AB R115, R245, R246 ;  /* 0x000000f6f573723e */ /* 0x010fe600000000ff */
[----:B---3--:R-:W-:Y:S04]  /*10e40*/  F2FP.PACK_AB R120, R242, R244 ;  /* 0x000000f4f278723e */ /* 0x008fe800000000ff */
[-C--:B--2---:R-:W-:Y:S01]  /*10e50*/  HMMA.16816.F32 R4, R112, R116.reuse, R4 ;  /* 0x000000747004723c */ /* 0x084fe20000001804 */
[----:B-1----:R-:W-:Y:S04]  /*10e60*/  FFMA.FTZ R2, R192, c[0x0][0x23c], -R111 ;  /* 0x00008f00c0027a23 */ /* 0x002fe8000001086f */
[----:B------:R1:W2:Y:S02]  /*10e70*/  MUFU.EX2 R239, R2 ;  /* 0x0000000200ef7308 */ /* 0x0002a40000000800 */
[--C-:B-1----:R-:W-:Y:S01]  /*10e80*/  FFMA.FTZ R2, R197, c[0x0][0x23c], -R184.reuse ;  /* 0x00008f00c5027a23 */ /* 0x102fe200000108b8 */
[----:B--2---:R-:W-:Y:S07]  /*10e90*/  F2FP.PACK_AB R122, R239, R240 ;  /* 0x000000f0ef7a723e */ /* 0x004fee00000000ff */
[----:B------:R1:W-:Y:S02]  /*10ea0*/  MUFU.EX2 R237, R2 ;  /* 0x0000000200ed7308 */ /* 0x0003e40000000800 */
[--C-:B-1----:R-:W-:Y:S08]  /*10eb0*/  FFMA.FTZ R2, R196, c[0x0][0x23c], -R184.reuse ;  /* 0x00008f00c4027a23 */ /* 0x102ff000000108b8 */
[----:B------:R1:W2:Y:S02]  /*10ec0*/  MUFU.EX2 R234, R2 ;  /* 0x0000000200ea7308 */ /* 0x0002a40000000800 */
[--C-:B-1----:R-:W-:Y:S01]  /*10ed0*/  FFMA.FTZ R2, R199, c[0x0][0x23c], -R184.reuse ;  /* 0x00008f00c7027a23 */ /* 0x102fe200000108b8 */
[----:B--2---:R-:W-:Y:S07]  /*10ee0*/  F2FP.PACK_AB R121, R234, R237 ;  /* 0x000000edea79723e */ /* 0x004fee00000000ff */
[----:B------:R1:W-:Y:S02]  /*10ef0*/  MUFU.EX2 R233, R2 ;  /* 0x0000000200e97308 */ /* 0x0003e40000000800 */
[----:B-1----:R-:W-:Y:S08]  /*10f00*/  FFMA.FTZ R2, R200, c[0x0][0x23c], -R184 ;  /* 0x00008f00c8027a23 */ /* 0x002ff000000108b8 */
[----:B------:R1:W2:Y:S02]  /*10f10*/  MUFU.EX2 R214, R2 ;  /* 0x0000000200d67308 */ /* 0x0002a40000000800 */
[--C-:B-1----:R-:W-:Y:S01]  /*10f20*/  FFMA.FTZ R2, R205, c[0x0][0x23c], -R109.reuse ;  /* 0x00008f00cd027a23 */ /* 0x102fe2000001086d */
[----:B--2---:R-:W-:Y:S07]  /*10f30*/  F2FP.PACK_AB R123, R214, R233 ;  /* 0x000000e9d67b723e */ /* 0x004fee00000000ff */
[----:B------:R1:W-:Y:S01]  /*10f40*/  MUFU.EX2 R212, R2 ;  /* 0x0000000200d47308 */ /* 0x0003e20000000800 */
[C---:B------:R-:W-:Y:S08]  /*10f50*/  HMMA.16816.F32 R8, R120.reuse, R116, R8 ;  /* 0x000000747808723c */ /* 0x040ff00000001808 */
[-C--:B------:R-:W-:Y:S08]  /*10f60*/  HMMA.16816.F32 R12, R120, R118.reuse, R12 ;  /* 0x00000076780c723c */ /* 0x080ff0000000180c */
[C---:B------:R-:W-:Y:S01]  /*10f70*/  HMMA.16816.F32 R16, R112.reuse, R118, R16 ;  /* 0x000000767010723c */ /* 0x040fe20000001810 */
[----:B------:R-:W2:Y:S03]  /*10f80*/  LDSM.16.MT88.4 R116, [R218+0xa400] ;  /* 0x00a40000da74783b */ /* 0x000ea60000004200 */
[----:B-1----:R-:W-:Y:S04]  /*10f90*/  FFMA.FTZ R2, R206, c[0x0][0x23c], -R109 ;  /* 0x00008f00ce027a23 */ /* 0x002fe8000001086d */
[-C--:B------:R-:W-:Y:S01]  /*10fa0*/  HMMA.16816.F32 R20, R112, R124.reuse, R20 ;  /* 0x0000007c7014723c */ /* 0x080fe20000001814 */
[----:B------:R1:W3:Y:S07]  /*10fb0*/  MUFU.EX2 R213, R2 ;  /* 0x0000000200d57308 */ /* 0x0002ee0000000800 */
[C---:B------:R-:W-:Y:S08]  /*10fc0*/  HMMA.16816.F32 R24, R120.reuse, R124, R24 ;  /* 0x0000007c7818723c */ /* 0x040ff00000001818 */
[-C--:B------:R-:W-:Y:S08]  /*10fd0*/  HMMA.16816.F32 R28, R120, R126.reuse, R28 ;  /* 0x0000007e781c723c */ /* 0x080ff0000000181c */
[C---:B------:R-:W-:Y:S01]  /*10fe0*/  HMMA.16816.F32 R32, R112.reuse, R126, R32 ;  /* 0x0000007e7020723c */ /* 0x040fe20000001820 */
[--C-:B-1----:R-:W-:Y:S01]  /*10ff0*/  FFMA.FTZ R2, R207, c[0x0][0x23c], -R110.reuse ;  /* 0x00008f00cf027a23 */ /* 0x102fe2000001086e */
[----:B------:R-:W1:Y:S03]  /*11000*/  LDSM.16.MT88.4 R124, [R216+0xb400] ;  /* 0x00b40000d87c783b */ /* 0x000e660000004200 */
[----:B------:R4:W-:Y:S03]  /*11010*/  MUFU.EX2 R211, R2 ;  /* 0x0000000200d37308 */ /* 0x0009e60000000800 */
[-C--:B------:R-:W-:Y:S08]  /*11020*/  HMMA.16816.F32 R36, R112, R128.reuse, R36 ;  /* 0x000000807024723c */ /* 0x080ff00000001824 */
[C---:B------:R-:W-:Y:S08]  /*11030*/  HMMA.16816.F32 R40, R120.reuse, R128, R40 ;  /* 0x000000807828723c */ /* 0x040ff00000001828 */
[-C--:B------:R-:W-:Y:S01]  /*11040*/  HMMA.16816.F32 R44, R120, R130.reuse, R44 ;  /* 0x00000082782c723c */ /* 0x080fe2000000182c */
[--C-:B----4-:R-:W-:Y:S02]  /*11050*/  FFMA.FTZ R2, R208, c[0x0][0x23c], -R110.reuse ;  /* 0x00008f00d0027a23 */ /* 0x110fe4000001086e */
[----:B------:R4:W-:Y:S05]  /*11060*/  MUFU.EX2 R208, R106 ;  /* 0x0000006a00d07308 */ /* 0x0009ea0000000800 */
[C---:B------:R-:W-:Y:S01]  /*11070*/  HMMA.16816.F32 R48, R112.reuse, R130, R48 ;  /* 0x000000827030723c */ /* 0x040fe20000001830 */
[----:B------:R-:W5:Y:S07]  /*11080*/  LDSM.16.MT88.4 R128, [R218+0xb400] ;  /* 0x00b40000da80783b */ /* 0x000f6e0000004200 */
[-C--:B--2---:R-:W-:Y:S01]  /*11090*/  HMMA.16816.F32 R52, R112, R116.reuse, R52 ;  /* 0x000000747034723c */ /* 0x084fe20000001834 */
[----:B------:R2:W1:Y:S07]  /*110a0*/  MUFU.EX2 R209, R2 ;  /* 0x0000000200d17308 */ /* 0x00046e0000000800 */
[C---:B------:R-:W-:Y:S01]  /*110b0*/  HMMA.16816.F32 R56, R120.reuse, R116, R56 ;  /* 0x000000747838723c */ /* 0x040fe20000001838 */
[----:B----4-:R-:W-:Y:S07]  /*110c0*/  FFMA.FTZ R106, R203, c[0x0][0x23c], -R111 ;  /* 0x00008f00cb6a7a23 */ /* 0x010fee000001086f */
[-C--:B------:R-:W-:Y:S01]  /*110d0*/  HMMA.16816.F32 R60, R120, R118.reuse, R60 ;  /* 0x00000076783c723c */ /* 0x080fe2000000183c */
[----:B------:R-:W-:Y:S07]  /*110e0*/  MUFU.EX2 R203, R106 ;  /* 0x0000006a00cb7308 */ /* 0x000fee0000000800 */
[C---:B------:R-:W-:Y:S01]  /*110f0*/  HMMA.16816.F32 R64, R112.reuse, R118, R64 ;  /* 0x000000767040723c */ /* 0x040fe20000001840 */
[----:B--2---:R-:W-:Y:S01]  /*11100*/  FFMA.FTZ R2, R210, c[0x0][0x23c], -R109 ;  /* 0x00008f00d2027a23 */ /* 0x004fe2000001086d */
[----:B------:R-:W2:Y:S03]  /*11110*/  LDSM.16.MT88.4 R116, [R216+0x9800] ;  /* 0x00980000d874783b */ /* 0x000ea60000004200 */
[----:B------:R4:W2:Y:S03]  /*11120*/  MUFU.EX2 R210, R2 ;  /* 0x0000000200d27308 */ /* 0x0008a60000000800 */
[-C--:B-1----:R-:W-:Y:S08]  /*11130*/  HMMA.16816.F32 R68, R112, R124.reuse, R68 ;  /* 0x0000007c7044723c */ /* 0x082ff00000001844 */
[C---:B------:R-:W-:Y:S08]  /*11140*/  HMMA.16816.F32 R72, R120.reuse, R124, R72 ;  /* 0x0000007c7848723c */ /* 0x040ff00000001848 */
[-C--:B------:R-:W-:Y:S01]  /*11150*/  HMMA.16816.F32 R76, R120, R126.reuse, R76 ;  /* 0x0000007e784c723c */ /* 0x080fe2000000184c */
[--C-:B----4-:R-:W-:Y:S07]  /*11160*/  FFMA.FTZ R2, R241, c[0x0][0x23c], -R110.reuse ;  /* 0x00008f00f1027a23 */ /* 0x110fee000001086e */
[C---:B------:R-:W-:Y:S01]  /*11170*/  HMMA.16816.F32 R80, R112.reuse, R126, R80 ;  /* 0x0000007e7050723c */ /* 0x040fe20000001850 */
[----:B------:R1:W-:Y:S01]  /*11180*/  MUFU.EX2 R207, R2 ;  /* 0x0000000200cf7308 */ /* 0x0003e20000000800 */
[----:B------:R-:W4:Y:S06]  /*11190*/  LDSM.16.MT88.4 R124, [R218+0x9800] ;  /* 0x00980000da7c783b */ /* 0x000f2c0000004200 */
[-C--:B-----5:R-:W-:Y:S08]  /*111a0*/  HMMA.16816.F32 R84, R112, R128.reuse, R84 ;  /* 0x000000807054723c */ /* 0x0a0ff00000001854 */
[C---:B------:R-:W-:Y:S08]  /*111b0*/  HMMA.16816.F32 R88, R120.reuse, R128, R88 ;  /* 0x000000807858723c */ /* 0x040ff00000001858 */
[-C--:B------:R-:W-:Y:S01]  /*111c0*/  HMMA.16816.F32 R92, R120, R130.reuse, R92 ;  /* 0x00000082785c723c */ /* 0x080fe2000000185c */
[----:B-1----:R-:W-:Y:S04]  /*111d0*/  FFMA.FTZ R2, R243, c[0x0][0x23c], -R110 ;  /* 0x00008f00f3027a23 */ /* 0x002fe8000001086e */
[----:B------:R1:W5:Y:S03]  /*111e0*/  MUFU.EX2 R206, R2 ;  /* 0x0000000200ce7308 */ /* 0x0003660000000800 */
[----:B------:R-:W-:Y:S01]  /*111f0*/  HMMA.16816.F32 R96, R112, R130, R96 ;  /* 0x000000827060723c */ /* 0x000fe20000001860 */
[----:B------:R-:W4:Y:S06]  /*11200*/  LDSM.16.MT88.4 R128, [R216+0xa800] ;  /* 0x00a80000d880783b */ /* 0x000f2c0000004200 */
[----:B---3--:R-:W-:Y:S02]  /*11210*/  F2FP.PACK_AB R112, R213, R212 ;  /* 0x000000d4d570723e */ /* 0x008fe400000000ff */
[----:B------:R-:W-:Y:S03]  /*11220*/  F2FP.PACK_AB R113, R209, R211 ;  /* 0x000000d3d171723e */ /* 0x000fe600000000ff */
[----:B--2---:R-:W-:Y:S01]  /*11230*/  F2FP.PACK_AB R114, R208, R210 ;  /* 0x000000d2d072723e */ /* 0x004fe200000000ff */
[--C-:B-1----:R-:W-:Y:S01]  /*11240*/  FFMA.FTZ R2, R202, c[0x0][0x23c], -R111.reuse ;  /* 0x00008f00ca027a23 */ /* 0x102fe2000001086f */
[----:B-----5:R-:W-:Y:S03]  /*11250*/  F2FP.PACK_AB R115, R206, R207 ;  /* 0x000000cfce73723e */ /* 0x020fe600000000ff */
[----:B------:R1:W2:Y:S04]  /*11260*/  MUFU.EX2 R205, R2 ;  /* 0x0000000200cd7308 */ /* 0x0002a80000000800 */
[-C--:B------:R-:W-:Y:S01]  /*11270*/  HMMA.16816.F32 R4, R112, R116.reuse, R4 ;  /* 0x000000747004723c */ /* 0x080fe20000001804 */
[--C-:B-1----:R-:W-:Y:S01]  /*11280*/  FFMA.FTZ R2, R204, c[0x0][0x23c], -R111.reuse ;  /* 0x00008f00cc027a23 */ /* 0x102fe2000001086f */
[----:B--2---:R-:W-:Y:S04]  /*11290*/  F2FP.PACK_AB R120, R203, R205 ;  /* 0x000000cdcb78723e */ /* 0x004fe800000000ff */
[----:B------:R1:W-:Y:S02]  /*112a0*/  MUFU.EX2 R204, R2 ;  /* 0x0000000200cc7308 */ /* 0x0003e40000000800 */
[----:B-1----:R-:W-:Y:S08]  /*112b0*/  FFMA.FTZ R2, R201, c[0x0][0x23c], -R111 ;  /* 0x00008f00c9027a23 */ /* 0x002ff0000001086f */
        /* <DEDUP_REMOVED lines=18> */
[--C-:B-1----:R-:W-:Y:S04]  /*113e0*/  FFMA.FTZ R2, R156, c[0x0][0x23c], -R109.reuse ;  /* 0x00008f009c027a23 */ /* 0x102fe8000001086d */
[-C--:B----4-:R-:W-:Y:S01]  /*113f0*/  HMMA.16816.F32 R20, R112, R124.reuse, R20 ;  /* 0x0000007c7014723c */ /* 0x090fe20000001814 */
[----:B------:R1:W-:Y:S01]  /*11400*/  MUFU.EX2 R196, R2 ;  /* 0x0000000200c47308 */ /* 0x0003e20000000800 */
[----:B------:R-:W-:Y:S06]  /*11410*/  LDSM.16.MT88.4 R156, [R216+0xac00] ;  /* 0x00ac0000d89c783b */ /* 0x000fec0000004200 */
        /* <DEDUP_REMOVED lines=9> */
[----:B---3--:R-:W-:Y:S07]  /*114b0*/  FFMA.FTZ R2, R154, c[0x0][0x23c], -R110 ;  /* 0x00008f009a027a23 */ /* 0x008fee000001086e */
[C---:B------:R-:W-:Y:S01]  /*114c0*/  HMMA.16816.F32 R48, R112.reuse, R130, R48 ;  /* 0x000000827030723c */ /* 0x040fe20000001830 */
[----:B------:R3:W4:Y:S01]  /*114d0*/  MUFU.EX2 R193, R2 ;  /* 0x0000000200c17308 */ /* 0x0007220000000800 */
[----:B------:R-:W5:Y:S06]  /*114e0*/  LDSM.16.MT88.4 R128, [R218+0xb800] ;  /* 0x00b80000da80783b */ /* 0x000f6c0000004200 */
[-C--:B--2---:R-:W-:Y:S08]  /*114f0*/  HMMA.16816.F32 R52, R112, R116.reuse, R52 ;  /* 0x000000747034723c */ /* 0x084ff00000001834 */
[C---:B------:R-:W-:Y:S08]  /*11500*/  HMMA.16816.F32 R56, R120.reuse, R116, R56 ;  /* 0x000000747838723c */ /* 0x040ff00000001838 */
[-C--:B------:R-:W-:Y:S01]  /*11510*/  HMMA.16816.F32 R60, R120, R118.reuse, R60 ;  /* 0x00000076783c723c */ /* 0x080fe2000000183c */
[--C-:B---3--:R-:W-:Y:S03]  /*11520*/  FFMA.FTZ R2, R153, c[0x0][0x23c], -R109.reuse ;  /* 0x00008f0099027a23 */ /* 0x108fe6000001086d */
[----:B------:R-:W-:Y:S01]  /*11530*/  FFMA.FTZ R109, R152, c[0x0][0x23c], -R109 ;  /* 0x00008f00986d7a23 */ /* 0x000fe2000001086d */
[----:B------:R2:W-:Y:S01]  /*11540*/  MUFU.EX2 R194, R2 ;  /* 0x0000000200c27308 */ /* 0x0005e20000000800 */
[----:B------:R-:W-:Y:S02]  /*11550*/  IMAD.MOV.U32 R152, RZ, RZ, R149 ;  /* 0x000000ffff987224 */ /* 0x000fe400078e0095 */
[C---:B------:R-:W-:Y:S01]  /*11560*/  HMMA.16816.F32 R64, R112.reuse, R118, R64 ;  /* 0x000000767040723c */ /* 0x040fe20000001840 */
[----:B------:R-:W-:Y:S03]  /*11570*/  IMAD.MOV.U32 R149, RZ, RZ, R146 ;  /* 0x000000ffff957224 */ /* 0x000fe600078e0092 */
[----:B------:R-:W-:Y:S02]  /*11580*/  IMAD.MOV.U32 R146, RZ, RZ, R186 ;  /* 0x000000ffff927224 */ /* 0x000fe400078e00ba */
[----:B------:R-:W-:Y:S01]  /*11590*/  IMAD.MOV.U32 R243, RZ, RZ, R149 ;  /* 0x000000fffff37224 */ /* 0x000fe200078e0095 */
[----:B------:R4:W3:Y:S01]  /*115a0*/  MUFU.EX2 R192, R109 ;  /* 0x0000006d00c07308 */ /* 0x0008e20000000800 */
[-C--:B-1----:R-:W-:Y:S01]  /*115b0*/  HMMA.16816.F32 R68, R112, R124.reuse, R68 ;  /* 0x0000007c7044723c */ /* 0x082fe20000001844 */
[----:B------:R-:W-:Y:S07]  /*115c0*/  IMAD.MOV.U32 R215, RZ, RZ, R146 ;  /* 0x000000ffffd77224 */ /* 0x000fee00078e0092 */
[C---:B------:R-:W-:Y:S01]  /*115d0*/  HMMA.16816.F32 R72, R120.reuse, R124, R72 ;  /* 0x0000007c7848723c */ /* 0x040fe20000001848 */
[--C-:B--2---:R-:W-:Y:S03]  /*115e0*/  FFMA.FTZ R2, R189, c[0x0][0x23c], -R110.reuse ;  /* 0x00008f00bd027a23 */ /* 0x104fe6000001086e */
[----:B------:R-:W-:Y:S04]  /*115f0*/  FFMA.FTZ R110, R187, c[0x0][0x23c], -R110 ;  /* 0x00008f00bb6e7a23 */ /* 0x000fe8000001086e */
[-C--:B------:R-:W-:Y:S01]  /*11600*/  HMMA.16816.F32 R76, R120, R126.reuse, R76 ;  /* 0x0000007e784c723c */ /* 0x080fe2000000184c */
[----:B------:R1:W-:Y:S03]  /*11610*/  MUFU.EX2 R191, R2 ;  /* 0x0000000200bf7308 */ /* 0x0003e60000000800 */
[----:B----4-:R-:W-:Y:S04]  /*11620*/  F2FP.PACK_AB R109, R193, R195 ;  /* 0x000000c3c16d723e */ /* 0x010fe800000000ff */
[C---:B------:R-:W-:Y:S03]  /*11630*/  HMMA.16816.F32 R80, R112.reuse, R126, R80 ;  /* 0x0000007e7050723c */ /* 0x040fe60000001850 */
[----:B------:R3:W-:Y:S05]  /*11640*/  MUFU.EX2 R190, R110 ;  /* 0x0000006e00be7308 */ /* 0x0007ea0000000800 */
[-C--:B-----5:R-:W-:Y:S08]  /*11650*/  HMMA.16816.F32 R84, R112, R128.reuse, R84 ;  /* 0x000000807054723c */ /* 0x0a0ff00000001854 */
[C---:B------:R-:W-:Y:S01]  /*11660*/  HMMA.16816.F32 R88, R120.reuse, R128, R88 ;  /* 0x000000807858723c */ /* 0x040fe20000001858 */
[----:B-1----:R-:W-:Y:S03]  /*11670*/  FFMA.FTZ R2, R151, c[0x0][0x23c], -R111 ;  /* 0x00008f0097027a23 */ /* 0x002fe6000001086f */
[----:B------:R-:W-:Y:S01]  /*11680*/  IMAD.MOV.U32 R151, RZ, RZ, R148 ;  /* 0x000000ffff977224 */ /* 0x000fe200078e0094 */
[----:B------:R1:W-:Y:S01]  /*11690*/  MUFU.EX2 R188, R2 ;  /* 0x0000000200bc7308 */ /* 0x0003e20000000800 */
[----:B------:R-:W-:Y:S02]  /*116a0*/  IMAD.MOV.U32 R148, RZ, RZ, R145 ;  /* 0x000000ffff947224 */ /* 0x000fe400078e0091 */
[----:B------:R-:W-:Y:S01]  /*116b0*/  IMAD.MOV.U32 R145, RZ, RZ, R185 ;  /* 0x000000ffff917224 */ /* 0x000fe200078e00b9 */
[-C--:B------:R-:W-:Y:S03]  /*116c0*/  HMMA.16816.F32 R92, R120, R130.reuse, R92 ;  /* 0x00000082785c723c */ /* 0x080fe6000000185c */
[----:B------:R-:W-:Y:S01]  /*116d0*/  IMAD.MOV.U32 R235, RZ, RZ, R148 ;  /* 0x000000ffffeb7224 */ /* 0x000fe200078e0094 */
[----:B---3--:R-:W-:Y:S01]  /*116e0*/  F2FP.PACK_AB R110, R192, R194 ;  /* 0x000000c2c06e723e */ /* 0x008fe200000000ff */
[----:B------:R-:W-:Y:S02]  /*116f0*/  IMAD.MOV.U32 R148, RZ, RZ, R145 ;  /* 0x000000ffff947224 */ /* 0x000fe400078e0091 */
[----:B------:R-:W-:Y:S01]  /*11700*/  IMAD.MOV.U32 R238, RZ, RZ, R151 ;  /* 0x000000ffffee7224 */ /* 0x000fe200078e0097 */
[----:B------:R-:W-:Y:S01]  /*11710*/  HMMA.16816.F32 R96, R112, R130, R96 ;  /* 0x000000827060723c */ /* 0x000fe20000001860 */
[----:B-1----:R-:W-:Y:S03]  /*11720*/  FFMA.FTZ R2, R150, c[0x0][0x23c], -R111 ;  /* 0x00008f0096027a23 */ /* 0x002fe6000001086f */
[----:B------:R-:W-:Y:S02]  /*11730*/  IMAD.MOV.U32 R150, RZ, RZ, R147 ;  /* 0x000000ffff967224 */ /* 0x000fe400078e0093 */
[----:B------:R-:W-:Y:S01]  /*11740*/  IMAD.MOV.U32 R147, RZ, RZ, R144 ;  /* 0x000000ffff937224 */ /* 0x000fe200078e0090 */
[----:B------:R-:W1:Y:S01]  /*11750*/  MUFU.EX2 R189, R2 ;  /* 0x0000000200bd7308 */ /* 0x000e620000000800 */
[----:B------:R-:W-:Y:S04]  /*11760*/  IMAD.MOV.U32 R144, RZ, RZ, R143 ;  /* 0x000000ffff907224 */ /* 0x000fe800078e008f */
[----:B------:R-:W-:Y:S02]  /*11770*/  IMAD.MOV.U32 R143, RZ, RZ, R142 ;  /* 0x000000ffff8f7224 */ /* 0x000fe400078e008e */
        /* <DEDUP_REMOVED lines=9> */
[----:B------:R-:W-:Y:S01]  /*11810*/  IMAD.MOV.U32 R147, RZ, RZ, R144 ;  /* 0x000000ffff937224 */ /* 0x000fe200078e0090 */
[----:B-1----:R-:W-:Y:S01]  /*11820*/  F2FP.PACK_AB R176, R189, R188 ;  /* 0x000000bcbdb0723e */ /* 0x002fe200000000ff */
[--C-:B------:R-:W-:Y:S02]  /*11830*/  FFMA.FTZ R2, R134, c[0x0][0x23c], -R111.reuse ;  /* 0x00008f0086027a23 */ /* 0x100fe4000001086f */
[----:B------:R-:W-:Y:S02]  /*11840*/  FFMA.FTZ R111, R133, c[0x0][0x23c], -R111 ;  /* 0x00008f00856f7a23 */ /* 0x000fe4000001086f */
[----:B------:R1:W-:Y:S01]  /*11850*/  MUFU.EX2 R187, R2 ;  /* 0x0000000200bb7308 */ /* 0x0003e20000000800 */
[----:B------:R-:W-:Y:S02]  /*11860*/  IMAD.MOV.U32 R144, RZ, RZ, R140 ;  /* 0x000000ffff907224 */ /* 0x000fe400078e008c */
[----:B------:R-:W-:Y:S01]  /*11870*/  LDSM.16.MT88.4 R140, [R218+0x9c00] ;  /* 0x009c0000da8c783b */ /* 0x000fe20000004200 */
[----:B------:R-:W-:Y:S06]  /*11880*/  IMAD.MOV.U32 R241, RZ, RZ, R150 ;  /* 0x000000fffff17224 */ /* 0x000fec00078e0096 */
[----:B------:R2:W3:Y:S01]  /*11890*/  MUFU.EX2 R186, R111 ;  /* 0x0000006f00ba7308 */ /* 0x0004e20000000800 */
[--C-:B-1----:R-:W-:Y:S02]  /*118a0*/  FFMA.FTZ R2, R132, c[0x0][0x23c], -R184.reuse ;  /* 0x00008f0084027a23 */ /* 0x102fe400000108b8 */
[----:B------:R-:W1:Y:S07]  /*118b0*/  LDSM.16.MT88.4 R132, [R216+0x9c00] ;  /* 0x009c0000d884783b */ /* 0x000e6e0000004200 */
[----:B------:R4:W-:Y:S01]  /*118c0*/  MUFU.EX2 R185, R2 ;  /* 0x0000000200b97308 */ /* 0x0009e20000000800 */
[----:B--2---:R-:W-:Y:S02]  /*118d0*/  F2FP.PACK_AB R111, R190, R191 ;  /* 0x000000bfbe6f723e */ /* 0x004fe400000000ff */
[----:B---3--:R-:W-:Y:S01]  /*118e0*/  F2FP.PACK_AB R178, R186, R187 ;  /* 0x000000bbbab2723e */ /* 0x008fe200000000ff */
[--C-:B----4-:R-:W-:Y:S06]  /*118f0*/  FFMA.FTZ R2, R107, c[0x0][0x23c], -R184.reuse ;  /* 0x00008f006b027a23 */ /* 0x110fec00000108b8 */
[----:B------:R2:W3:Y:S02]  /*11900*/  MUFU.EX2 R107, R2 ;  /* 0x00000002006b7308 */ /* 0x0004e40000000800 */
[--C-:B--2---:R-:W-:Y:S01]  /*11910*/  FFMA.FTZ R2, R152, c[0x0][0x23c], -R184.reuse ;  /* 0x00008f0098027a23 */ /* 0x104fe200000108b8 */
[----:B---3--:R-:W-:Y:S01]  /*11920*/  F2FP.PACK_AB R177, R107, R185 ;  /* 0x000000b96bb1723e */ /* 0x008fe200000000ff */
[----:B------:R-:W-:Y:S01]  /*11930*/  FFMA.FTZ R184, R108, c[0x0][0x23c], -R184 ;  /* 0x00008f006cb87a23 */ /* 0x000fe200000108b8 */
[----:B------:R-:W-:Y:S05]  /*11940*/  F2FP.PACK_AB R108, R196, R197 ;  /* 0x000000c5c46c723e */ /* 0x000fea00000000ff */
[----:B------:R2:W-:Y:S02]  /*11950*/  MUFU.EX2 R106, R2 ;  /* 0x00000002006a7308 */ /* 0x0005e40000000800 */
[-C--:B-1----:R-:W-:Y:S01]  /*11960*/  HMMA.16816.F32 R112, R108, R132.reuse, R4 ;  /* 0x000000846c70723c */ /* 0x082fe20000001804 */
[----:B------:R-:W1:Y:S07]  /*11970*/  LDSM.16.MT88.4 R4, [R218+0xbc00] ;  /* 0x00bc0000da04783b */ /* 0x000e6e0000004200 */
[----:B------:R-:W3:Y:S01]  /*11980*/  MUFU.EX2 R184, R184 ;  /* 0x000000b800b87308 */ /* 0x000ee20000000800 */
[----:B--2---:R-:W2:Y:S03]  /*11990*/  LDL.LU R2, [R1+0x14] ;  /* 0x0000140001027983 */ /* 0x004ea60000300800 */
[----:B---3--:R-:W-:Y:S07]  /*119a0*/  F2FP.PACK_AB R179, R184, R106 ;  /* 0x0000006ab8b3723e */ /* 0x008fee00000000ff */
[C---:B------:R-:W-:Y:S07]  /*119b0*/  HMMA.16816.F32 R116, R176.reuse, R132, R8 ;  /* 0x00000084b074723c */ /* 0x040fee0000001808 */
[----:B------:R-:W-:Y:S01]  /*119c0*/  IMAD.MOV.U32 R10, RZ, RZ, R145 ;  /* 0x000000ffff0a7224 */ /* 0x000fe200078e0091 */
[-C--:B------:R-:W-:Y:S01]  /*119d0*/  HMMA.16816.F32 R120, R176, R134.reuse, R12 ;  /* 0x00000086b078723c */ /* 0x080fe2000000180c */
[----:B------:R-:W3:Y:S03]  /*119e0*/  LDL.LU R12, [R1+0x18] ;  /* 0x00001800010c7983 */ /* 0x000ee60000300800 */
[----:B------:R-:W-:Y:S02]  /*119f0*/  IMAD.MOV.U32 R8, RZ, RZ, R147 ;  /* 0x000000ffff087224 */ /* 0x000fe400078e0093 */
[----:B------:R-:W-:Y:S02]  /*11a00*/  IMAD.MOV.U32 R9, RZ, RZ, R146 ;  /* 0x000000ffff097224 */ /* 0x000fe400078e0092 */
[C---:B------:R-:W-:Y:S01]  /*11a10*/  HMMA.16816.F32 R124, R108.reuse, R134, R16 ;  /* 0x000000866c7c723c */ /* 0x040fe20000001810 */
[----:B------:R-:W4:Y:S03]  /*11a20*/  LDL.LU R17, [R1+0xc] ;  /* 0x00000c0001117983 */ /* 0x000f260000300800 */
[----:B------:R-:W-:Y:S01]  /*11a30*/  IMAD.MOV.U32 R15, RZ, RZ, R138 ;  /* 0x000000ffff0f7224 */ /* 0x000fe200078e008a */
[----:B------:R-:W5:Y:S01]  /*11a40*/  LDL.LU R19, [R1+0x10] ;  /* 0x0000100001137983 */ /* 0x000f620000300800 */
[----:B------:R-:W-:Y:S02]  /*11a50*/  IMAD.MOV.U32 R11, RZ, RZ, R148 ;  /* 0x000000ffff0b7224 */ /* 0x000fe400078e0094 */
[-C--:B------:R-:W-:Y:S01]  /*11a60*/  HMMA.16816.F32 R128, R108, R140.reuse, R20 ;  /* 0x0000008c6c80723c */ /* 0x080fe20000001814 */
[----:B------:R-:W-:Y:S03]  /*11a70*/  IMAD.MOV.U32 R16, RZ, RZ, R137 ;  /* 0x000000ffff107224 */ /* 0x000fe600078e0089 */
[----:B------:R-:W-:Y:S02]  /*11a80*/  IMAD.MOV.U32 R18, RZ, RZ, R136 ;  /* 0x000000ffff127224 */ /* 0x000fe400078e0088 */
[----:B------:R-:W-:Y:S02]  /*11a90*/  IMAD.MOV.U32 R13, RZ, RZ, R144 ;  /* 0x000000ffff0d7224 */ /* 0x000fe400078e0090 */
[C---:B------:R-:W-:Y:S01]  /*11aa0*/  HMMA.16816.F32 R132, R176.reuse, R140, R24 ;  /* 0x0000008cb084723c */ /* 0x040fe20000001818 */
[----:B------:R-:W-:Y:S07]  /*11ab0*/  IMAD.MOV.U32 R14, RZ, RZ, R139 ;  /* 0x000000ffff0e7224 */ /* 0x000fee00078e008b */
        /* <DEDUP_REMOVED lines=18> */
[----:B--2---:R-:W-:Y:S04]  /*11be0*/  FFMA.FTZ R2, R3, R2, R13 ;  /* 0x0000000203027223 */ /* 0x004fe8000001000d */
[----:B------:R-:W-:Y:S02]  /*11bf0*/  FADD.FTZ R2, R8, R2 ;  /* 0x0000000208027221 */ /* 0x000fe40000010000 */
[----:B---3--:R-:W-:Y:S05]  /*11c00*/  FFMA.FTZ R0, R0, R12, R14 ;  /* 0x0000000c00007223 */ /* 0x008fea000001000e */
[----:B------:R-:W-:Y:S02]  /*11c10*/  FADD.FTZ R0, R9, R0 ;  /* 0x0000000009007221 */ /* 0x000fe40000010000 */
[----:B------:R-:W-:Y:S02]  /*11c20*/  FADD.FTZ R9, R215, R2 ;  /* 0x00000002d7097221 */ /* 0x000fe40000010000 */
[----:B----4-:R-:W-:Y:S02]  /*11c30*/  FFMA.FTZ R101, R101, R17, R16 ;  /* 0x0000001165657223 */ /* 0x010fe40000010010 */
[----:B------:R-:W-:Y:S02]  /*11c40*/  FADD.FTZ R8, R236, R0 ;  /* 0x00000000ec087221 */ /* 0x000fe40000010000 */
[----:B-----5:R-:W-:Y:S02]  /*11c50*/  FFMA.FTZ R100, R100, R19, R18 ;  /* 0x0000001364647223 */ /* 0x020fe40000010012 */
[----:B------:R-:W-:Y:S02]  /*11c60*/  FADD.FTZ R11, R11, R101 ;  /* 0x000000650b0b7221 */ /* 0x000fe40000010000 */
        /* <DEDUP_REMOVED lines=50> */
[----:B------:R-:W-:Y:S01]  /*11f90*/  FADD.FTZ R2, R187, R2 ;  /* 0x00000002bb027221 */ /* 0x000fe20000010000 */
[----:B------:R-:W-:Y:S01]  /*11fa0*/  STL [R1+0xc], R4 ;  /* 0x00000c0401007387 */ /* 0x000fe20000100800 */
[----:B------:R-:W-:Y:S02]  /*11fb0*/  FADD.FTZ R3, R190, R3 ;  /* 0x00000003be037221 */ /* 0x000fe40000010000 */
[----:B------:R-:W-:Y:S02]  /*11fc0*/  FADD.FTZ R0, R106, R0 ;  /* 0x000000006a007221 */ /* 0x000fe40000010000 */
[----:B------:R-:W-:Y:S01]  /*11fd0*/  FADD.FTZ R2, R186, R2 ;  /* 0x00000002ba027221 */ /* 0x000fe20000010000 */
[----:B------:R1:W-:Y:S01]  /*11fe0*/  STL [R1+0x10], R3 ;  /* 0x0000100301007387 */ /* 0x0003e20000100800 */
[----:B------:R-:W-:Y:S02]  /*11ff0*/  FADD.FTZ R0, R184, R0 ;  /* 0x00000000b8007221 */ /* 0x000fe40000010000 */
[----:B------:R-:W-:Y:S01]  /*12000*/  IMAD.MOV.U32 R101, RZ, RZ, R231 ;  /* 0x000000ffff657224 */ /* 0x000fe200078e00e7 */
[----:B------:R2:W-:Y:S01]  /*12010*/  STL [R1+0x14], R2 ;  /* 0x0000140201007387 */ /* 0x0005e20000100800 */
[----:B------:R-:W-:Y:S02]  /*12020*/  IMAD.MOV.U32 R107, RZ, RZ, R102 ;  /* 0x000000ffff6b7224 */ /* 0x000fe400078e0066 */
[----:B------:R-:W-:Y:S01]  /*12030*/  IMAD.MOV.U32 R100, RZ, RZ, R105 ;  /* 0x000000ffff647224 */ /* 0x000fe200078e0069 */
[----:B------:R2:W-:Y:S01]  /*12040*/  STL [R1+0x18], R0 ;  /* 0x0000180001007387 */ /* 0x0005e20000100800 */
[----:B------:R-:W-:Y:S02]  /*12050*/  IMAD.MOV.U32 R106, RZ, RZ, R103 ;  /* 0x000000ffff6a7224 */ /* 0x000fe400078e0067 */
[----:B-1----:R-:W-:Y:S01]  /*12060*/  IMAD.MOV.U32 R3, RZ, RZ, R104 ;  /* 0x000000ffff037224 */ /* 0x002fe200078e0068 */
[----:B--2---:R-:W-:-:S05]  /*12070*/  @P0 BRA `(.L_x_143) ;  /* 0xffffc18000000947 */ /* 0x004fca000383ffff */
.L_x_142:
[----:B-1----:R-:W2:Y:S04]  /*12080*/  LDL.LU R4, [R1+0xc] ;  /* 0x00000c0001047983 */ /* 0x002ea80000300800 */
[----:B------:R-:W3:Y:S04]  /*12090*/  LDL.LU R8, [R1+0x10] ;  /* 0x0000100001087983 */ /* 0x000ee80000300800 */
[----:B------:R-:W4:Y:S04]  /*120a0*/  LDL.LU R7, [R1+0x14] ;  /* 0x0000140001077983 */ /* 0x000f280000300800 */
[----:B------:R-:W4:Y:S04]  /*120b0*/  LDL.LU R6, [R1+0x18] ;  /* 0x0000180001067983 */ /* 0x000f280000300800 */
[----:B------:R-:W4:Y:S04]  /*120c0*/  LDL.LU R110, [R1+0x40] ;  /* 0x00004000016e7983 */ /* 0x000f280000300800 */
[----:B------:R-:W1:Y:S04]  /*120d0*/  S2R R108, SR_CTAID.Y ;  /* 0x00000000006c7919 */ /* 0x000e680000002600 */
[----:B------:R1:W5:Y:S04]  /*120e0*/  LDL R109, [R1+0x44] ;  /* 0x00004400016d7983 */ /* 0x0003680000100800 */
[----:B--2---:R-:W2:Y:S04]  /*120f0*/  SHFL.BFLY PT, R0, R4, 0x2, 0x1f ;  /* 0x0c401f0004007f89 */ /* 0x004ea800000e0000 */
[----:B---3--:R-:W3:Y:S04]  /*12100*/  SHFL.BFLY PT, R2, R8, 0x2, 0x1f ;  /* 0x0c401f0008027f89 */ /* 0x008ee800000e0000 */
[----:B----4-:R-:W4:Y:S01]  /*12110*/  SHFL.BFLY PT, R5, R7, 0x2, 0x1f ;  /* 0x0c401f0007057f89 */ /* 0x010f2200000e0000 */
[----:B--2---:R-:W-:-:S03]  /*12120*/  FADD.FTZ R0, R0, R4 ;  /* 0x0000000400007221 */ /* 0x004fc60000010000 */
[----:B------:R-:W2:Y:S01]  /*12130*/  SHFL.BFLY PT, R4, R6, 0x2, 0x1f ;  /* 0x0c401f0006047f89 */ /* 0x000ea200000e0000 */
[----:B---3--:R-:W-:-:S03]  /*12140*/  FADD.FTZ R2, R2, R8 ;  /* 0x0000000802027221 */ /* 0x008fc60000010000 */
[----:B------:R-:W3:Y:S01]  /*12150*/  SHFL.BFLY PT, R3, R0, 0x1, 0x1f ;  /* 0x0c201f0000037f89 */ /* 0x000ee200000e0000 */
[----:B----4-:R-:W-:-:S03]  /*12160*/  FADD.FTZ R5, R5, R7 ;  /* 0x0000000705057221 */ /* 0x010fc60000010000 */
[----:B------:R-:W4:Y:S01]  /*12170*/  SHFL.BFLY PT, R8, R2, 0x1, 0x1f ;  /* 0x0c201f0002087f89 */ /* 0x000f2200000e0000 */
[----:B------:R-:W-:Y:S01]  /*12180*/  ISETP.NE.AND P0, PT, R110, -0x1, PT ;  /* 0xffffffff6e00780c */ /* 0x000fe20003f05270 */
[----:B--2---:R-:W-:Y:S02]  /*12190*/  FADD.FTZ R4, R4, R6 ;  /* 0x0000000604047221 */ /* 0x004fe40000010000 */
[----:B------:R-:W2:Y:S10]  /*121a0*/  SHFL.BFLY PT, R6, R5, 0x1, 0x1f ;  /* 0x0c201f0005067f89 */ /* 0x000eb400000e0000 */
[----:B-1----:R-:W-:Y:S01]  /*121b0*/  @!P0 SHF.R.S32.HI R10, RZ, 0x1f, R108 ;  /* 0x0000001fff0a8819 */ /* 0x002fe2000001146c */
[----:B---3--:R-:W-:-:S02]  /*121c0*/  FADD.FTZ R48, R0, R3 ;  /* 0x0000000300307221 */ /* 0x008fc40000010000 */
[----:B----4-:R-:W-:Y:S02]  /*121d0*/  FADD.FTZ R47, R2, R8 ;  /* 0x00000008022f7221 */ /* 0x010fe40000010000 */
[----:B------:R-:W-:-:S04]  /*121e0*/  @P0 IMAD.WIDE.U32 R2, R110, c[0x0][0x1e8], RZ ;  /* 0x00007a006e020a25 */ /* 0x000fc800078e00ff */
[----:B------:R-:W-:Y:S01]  /*121f0*/  @!P0 IMAD R10, R10, c[0x0][0x1e0], RZ ;  /* 0x000078000a0a8a24 */ /* 0x000fe200078e02ff */
[----:B------:R-:W-:Y:S01]  /*12200*/  @P0 MOV R106, R2 ;  /* 0x00000002006a0202 */ /* 0x000fe20000000f00 */
[C---:B------:R-:W-:Y:S01]  /*12210*/  @!P0 IMAD.WIDE.U32 R8, R108.reuse, c[0x0][0x1e0], RZ ;  /* 0x000078006c088a25 */ /* 0x040fe200078e00ff */
[----:B------:R-:W1:Y:S03]  /*12220*/  SHFL.BFLY PT, R7, R4, 0x1, 0x1f ;  /* 0x0c201f0004077f89 */ /* 0x000e6600000e0000 */
[----:B------:R-:W-:Y:S02]  /*12230*/  @!P0 IMAD R2, R108, c[0x0][0x1e4], R10 ;  /* 0x000079006c028a24 */ /* 0x000fe400078e020a */
[----:B--2---:R-:W-:-:S05]  /*12240*/  FADD.FTZ R100, R5, R6 ;  /* 0x0000000605647221 */ /* 0x004fca0000010000 */
[----:B------:R-:W-:Y:S01]  /*12250*/  FSETP.NE.FTZ.AND P4, PT, R100, RZ, PT ;  /* 0x000000ff6400720b */ /* 0x000fe20003f95000 */
[----:B------:R-:W-:Y:S01]  /*12260*/  @P0 IMAD R107, R110, c[0x0][0x1ec], R3 ;  /* 0x00007b006e6b0a24 */ /* 0x000fe200078e0203 */
[----:B------:R-:W-:Y:S02]  /*12270*/  @!P0 IADD3 R107, R9, R2, RZ ;  /* 0x00000002096b8210 */ /* 0x000fe40007ffe0ff */
[----:B------:R-:W-:Y:S02]  /*12280*/  MOV R2, 0x3f800000 ;  /* 0x3f80000000027802 */ /* 0x000fe40000000f00 */
[----:B------:R-:W-:Y:S02]  /*12290*/  FSETP.NE.FTZ.AND P6, PT, R48, RZ, PT ;  /* 0x000000ff3000720b */ /* 0x000fe40003fd5000 */
[----:B------:R-:W-:-:S05]  /*122a0*/  MOV R0, 0x3f800000 ;  /* 0x3f80000000007802 */ /* 0x000fca0000000f00 */
[----:B------:R-:W2:Y:S01]  /*122b0*/  @P4 MUFU.RCP R2, R100 ;  /* 0x0000006400024308 */ /* 0x000ea20000001000 */
[----:B-1----:R-:W-:Y:S01]  /*122c0*/  FADD.FTZ R101, R4, R7 ;  /* 0x0000000704657221 */ /* 0x002fe20000010000 */
[----:B------:R-:W-:-:S06]  /*122d0*/  FSETP.NE.FTZ.AND P5, PT, R47, RZ, PT ;  /* 0x000000ff2f00720b */ /* 0x000fcc0003fb5000 */
[----:B------:R-:W1:Y:S01]  /*122e0*/  @P6 MUFU.RCP R0, R48 ;  /* 0x0000003000006308 */ /* 0x000e620000001000 */
[----:B------:R-:W-:Y:S01]  /*122f0*/  FSETP.NE.FTZ.AND P3, PT, R101, RZ, PT ;  /* 0x000000ff6500720b */ /* 0x000fe20003f75000 */
[----:B--2---:R-:W-:Y:S02]  /*12300*/  FMUL.FTZ R18, R2, R73 ;  /* 0x0000004902127220 */ /* 0x004fe40000410000 */
[----:B------:R-:W2:Y:S01]  /*12310*/  S2R R73, SR_TID.X ;  /* 0x0000000000497919 */ /* 0x000ea20000002100 */
[----:B------:R-:W-:Y:S01]  /*12320*/  MOV R3, 0x3f800000 ;  /* 0x3f80000000037802 */ /* 0x000fe20000000f00 */
[C---:B-1----:R-:W-:Y:S02]  /*12330*/  FMUL.FTZ R112, R0.reuse, R112 ;  /* 0x0000007000707220 */ /* 0x042fe40000410000 */
[C---:B------:R-:W-:Y:S02]  /*12340*/  FMUL.FTZ R45, R0.reuse, R113 ;  /* 0x00000071002d7220 */ /* 0x040fe40000410000 */
[----:B------:R-:W-:-:S02]  /*12350*/  FMUL.FTZ R124, R0, R124 ;  /* 0x0000007c007c7220 */ /* 0x000fc40000410000 */
[C---:B------:R-:W-:Y:S02]  /*12360*/  FMUL.FTZ R42, R0.reuse, R125 ;  /* 0x0000007d002a7220 */ /* 0x040fe40000410000 */
[C---:B------:R-:W-:Y:S02]  /*12370*/  FMUL.FTZ R128, R0.reuse, R128 ;  /* 0x0000008000807220 */ /* 0x040fe40000410000 */
[C---:B------:R-:W-:Y:S02]  /*12380*/  FMUL.FTZ R40, R0.reuse, R129 ;  /* 0x0000008100287220 */ /* 0x040fe40000410000 */
[C---:B------:R-:W-:Y:S02]  /*12390*/  FMUL.FTZ R140, R0.reuse, R140 ;  /* 0x0000008c008c7220 */ /* 0x040fe40000410000 */
        /* <DEDUP_REMOVED lines=16> */
[----:B------:R-:W-:Y:S01]  /*124a0*/  FMUL.FTZ R7, R0, R97 ;  /* 0x0000006100077220 */ /* 0x000fe20000410000 */
[----:B------:R-:W-:Y:S01]  /*124b0*/  MOV R0, 0x3f800000 ;  /* 0x3f80000000007802 */ /* 0x000fe20000000f00 */
[----:B------:R-:W1:Y:S08]  /*124c0*/  @P5 MUFU.RCP R3, R47 ;  /* 0x0000002f00035308 */ /* 0x000e700000001000 */
[----:B------:R-:W3:Y:S01]  /*124d0*/  @P3 MUFU.RCP R0, R101 ;  /* 0x0000006500003308 */ /* 0x000ee20000001000 */
[----:B--2---:R-:W-:-:S02]  /*124e0*/  SHF.R.S32.HI R49, RZ, 0x1f, R73 ;  /* 0x0000001fff317819 */ /* 0x004fc40000011449 */
[----:B------:R-:W-:Y:S01]  /*124f0*/  @!P0 MOV R106, R8 ;  /* 0x00000008006a8202 */ /* 0x000fe20000000f00 */
[C---:B-1----:R-:W-:Y:S02]  /*12500*/  FMUL.FTZ R114, R3.reuse, R114 ;  /* 0x0000007203727220 */ /* 0x042fe40000410000 */
        /* <DEDUP_REMOVED lines=22> */
[----:B------:R-:W-:Y:S01]  /*12670*/  FMUL.FTZ R6, R3, R99 ;  /* 0x0000006303067220 */ /* 0x000fe20000410000 */
[----:B------:R-:W-:Y:S01]  /*12680*/  LEA.HI R3, R49, R73, RZ, 0x2 ;  /* 0x0000004931037211 */ /* 0x000fe200078f10ff */
[----:B---3--:R-:W-:-:S02]  /*12690*/  FMUL.FTZ R119, R0, R119 ;  /* 0x0000007700777220 */ /* 0x008fc40000410000 */
        /* <DEDUP_REMOVED lines=22> */
[----:B------:R-:W-:Y:S01]  /*12800*/  FMUL.FTZ R94, R0, R94 ;  /* 0x0000005e005e7220 */ /* 0x000fe20000410000 */
[----:B------:R-:W-:Y:S01]  /*12810*/  SHF.R.S32.HI R0, RZ, 0x2, R3 ;  /* 0x00000002ff007819 */ /* 0x000fe20000011403 */
        /* <DEDUP_REMOVED lines=22> */
[----:B------:R-:W-:Y:S01]  /*12980*/  FMUL.FTZ R5, R2, R93 ;  /* 0x0000005d02057220 */ /* 0x000fe20000410000 */
[----:B------:R-:W-:-:S04]  /*12990*/  SHF.R.S32.HI R2, RZ, 0x1f, R0 ;  /* 0x0000001fff027819 */ /* 0x000fc80000011400 */
[----:B------:R-:W-:-:S04]  /*129a0*/  LEA.HI R2, R2, R0, RZ, 0x3 ;  /* 0x0000000002027211 */ /* 0x000fc800078f18ff */
[----:B------:R-:W-:-:S04]  /*129b0*/  LOP3.LUT R2, R2, 0xfffffff8, RZ, 0xc0, !PT ;  /* 0xfffffff802027812 */ /* 0x000fc800078ec0ff */
[----:B------:R-:W-:-:S04]  /*129c0*/  IADD3 R2, R0, -R2, RZ ;  /* 0x8000000200027210 */ /* 0x000fc80007ffe0ff */
[----:B------:R-:W-:Y:S02]  /*129d0*/  LEA.HI R0, R2, R2, RZ, 0x1 ;  /* 0x0000000202007211 */ /* 0x000fe400078f08ff */
[----:B------:R-:W-:Y:S02]  /*129e0*/  LOP3.LUT R3, R3, 0xfffffffc, RZ, 0xc0, !PT ;  /* 0xfffffffc03037812 */ /* 0x000fe400078ec0ff */
[-C--:B------:R-:W-:Y:S02]  /*129f0*/  LEA.HI R49, R49, R73.reuse, RZ, 0x5 ;  /* 0x0000004931317211 */ /* 0x080fe400078f28ff */
[----:B------:R-:W-:Y:S02]  /*12a00*/  SHF.R.S32.HI R9, RZ, 0x1, R0 ;  /* 0x00000001ff097819 */ /* 0x000fe40000011400 */
[----:B------:R-:W-:Y:S02]  /*12a10*/  LOP3.LUT R4, R0, 0x3fffffe, RZ, 0xc0, !PT ;  /* 0x03fffffe00047812 */ /* 0x000fe400078ec0ff */
[----:B------:R-:W-:-:S02]  /*12a20*/  IADD3 R0, -R3, R73, RZ ;  /* 0x0000004903007210 */ /* 0x000fc40007ffe1ff */
[----:B------:R-:W-:Y:S02]  /*12a30*/  SHF.R.S32.HI R33, RZ, 0x5, R49 ;  /* 0x00000005ff217819 */ /* 0x000fe40000011431 */
[----:B------:R-:W-:Y:S02]  /*12a40*/  SHF.L.U32 R3, R9, 0x6, RZ ;  /* 0x0000000609037819 */ /* 0x000fe400000006ff */
[----:B------:R-:W-:Y:S02]  /*12a50*/  IADD3 R2, R2, -R4, RZ ;  /* 0x8000000402027210 */ /* 0x000fe40007ffe0ff */
[----:B------:R-:W-:Y:S02]  /*12a60*/  LEA R0, R33, R0, 0x8 ;  /* 0x0000000021007211 */ /* 0x000fe400078e40ff */
[----:B------:R-:W-:Y:S02]  /*12a70*/  LOP3.LUT R4, R3, 0xc0, RZ, 0xc0, !PT ;  /* 0x000000c003047812 */ /* 0x000fe400078ec0ff */
[----:B------:R-:W-:-:S02]  /*12a80*/  LOP3.LUT R3, R9, 0x1, RZ, 0xc0, !PT ;  /* 0x0000000109037812 */ /* 0x000fc400078ec0ff */
[----:B------:R-:W-:Y:S02]  /*12a90*/  LEA R0, R2, R0, 0x4 ;  /* 0x0000000002007211 */ /* 0x000fe400078e20ff */
[----:B------:R-:W-:Y:S02]  /*12aa0*/  LEA.HI R2, R4, R4, RZ, 0x1d ;  /* 0x0000000404027211 */ /* 0x000fe400078fe8ff */
[----:B------:R-:W-:Y:S02]  /*12ab0*/  ISETP.NE.U32.AND P1, PT, R3, 0x1, PT ;  /* 0x000000010300780c */ /* 0x000fe40003f25070 */
[----:B------:R-:W-:Y:S02]  /*12ac0*/  LEA R0, R0, R2, 0x1 ;  /* 0x0000000200007211 */ /* 0x000fe400078e08ff */
[----:B------:R-:W-:Y:S02]  /*12ad0*/  LOP3.LUT P0, RZ, R9, 0x2, RZ, 0xc0, !PT ;  /* 0x0000000209ff7812 */ /* 0x000fe4000780c0ff */
[----:B------:R-:W-:-:S02]  /*12ae0*/  SHF.L.U32 R0, R0, 0x1, RZ ;  /* 0x0000000100007819 */ /* 0x000fc400000006ff */
[----:B------:R-:W-:Y:S02]  /*12af0*/  MOV R3, 0x20 ;  /* 0x0000002000037802 */ /* 0x000fe40000000f00 */
[----:B------:R-:W-:Y:S02]  /*12b00*/  F2FP.PACK_AB R45, R45, R112 ;  /* 0x000000702d2d723e */ /* 0x000fe400000000ff */
[----:B------:R-:W-:Y:S02]  /*12b10*/  F2FP.PACK_AB R44, R44, R114 ;  /* 0x000000722c2c723e */ /* 0x000fe400000000ff */
[----:B------:R-:W-:Y:S02]  /*12b20*/  IADD3 R2, R0, -0x10, RZ ;  /* 0xfffffff000027810 */ /* 0x000fe40007ffe0ff */
[----:B------:R-:W-:Y:S02]  /*12b30*/  SEL R3, R3, 0xffffffe0, !P0 ;  /* 0xffffffe003037807 */ /* 0x000fe40004000000 */
[----:B------:R-:W-:-:S02]  /*12b40*/  F2FP.PACK_AB R42, R42, R124 ;  /* 0x0000007c2a2a723e */ /* 0x000fc400000000ff */
[----:B------:R-:W-:Y:S02]  /*12b50*/  F2FP.PACK_AB R41, R41, R126 ;  /* 0x0000007e2929723e */ /* 0x000fe400000000ff */
[----:B------:R-:W-:Y:S02]  /*12b60*/  @P1 IADD3 R2, R0, 0x10, RZ ;  /* 0x0000001000021810 */ /* 0x000fe40007ffe0ff */
[----:B------:R-:W-:Y:S02]  /*12b70*/  F2FP.PACK_AB R46, R46, R116 ;  /* 0x000000742e2e723e */ /* 0x000fe400000000ff */
[----:B------:R-:W-:Y:S02]  /*12b80*/  F2FP.PACK_AB R118, R119, R118 ;  /* 0x000000767776723e */ /* 0x000fe400000000ff */
[----:B------:R-:W-:Y:S02]  /*12b90*/  F2FP.PACK_AB R43, R43, R120 ;  /* 0x000000782b2b723e */ /* 0x000fe400000000ff */
[----:B------:R-:W-:Y:S01]  /*12ba0*/  F2FP.PACK_AB R122, R123, R122 ;  /* 0x0000007a7b7a723e */ /* 0x000fe200000000ff */
[----:B------:R-:W-:Y:S01]  /*12bb0*/  STS [R0], R45 ;  /* 0x0000002d00007388 */ /* 0x000fe20000000800 */
[----:B------:R-:W-:-:S02]  /*12bc0*/  F2FP.PACK_AB R39, R39, R130 ;  /* 0x000000822727723e */ /* 0x000fc400000000ff */
[----:B------:R-:W-:Y:S01]  /*12bd0*/  IADD3 R4, R0, R3, RZ ;  /* 0x0000000300047210 */ /* 0x000fe20007ffe0ff */
[----:B------:R-:W-:Y:S01]  /*12be0*/  STS [R0+0x200], R44 ;  /* 0x0002002c00007388 */ /* 0x000fe20000000800 */
[----:B------:R-:W-:-:S03]  /*12bf0*/  F2FP.PACK_AB R40, R40, R128 ;  /* 0x000000802828723e */ /* 0x000fc600000000ff */
[----:B------:R-:W-:Y:S01]  /*12c00*/  STS [R2], R42 ;  /* 0x0000002a02007388 */ /* 0x000fe20000000800 */
[----:B------:R-:W-:-:S03]  /*12c10*/  F2FP.PACK_AB R37, R37, R140 ;  /* 0x0000008c2525723e */ /* 0x000fc600000000ff */
[----:B------:R-:W-:Y:S01]  /*12c20*/  STS [R2+0x200], R41 ;  /* 0x0002002902007388 */ /* 0x000fe20000000800 */
[----:B------:R-:W-:Y:S02]  /*12c30*/  F2FP.PACK_AB R36, R36, R142 ;  /* 0x0000008e2424723e */ /* 0x000fe400000000ff */
[----:B------:R-:W-:Y:S01]  /*12c40*/  IADD3 R3, R3, R2, RZ ;  /* 0x0000000203037210 */ /* 0x000fe20007ffe0ff */
[----:B------:R-:W-:Y:S01]  /*12c50*/  STS [R0+0x1000], R46 ;  /* 0x0010002e00007388 */ /* 0x000fe20000000800 */
[----:B------:R-:W-:-:S03]  /*12c60*/  F2FP.PACK_AB R38, R38, R132 ;  /* 0x000000842626723e */ /* 0x000fc600000000ff */
[----:B------:R-:W-:Y:S01]  /*12c70*/  STS [R0+0x1200], R118 ;  /* 0x0012007600007388 */ /* 0x000fe20000000800 */
[----:B------:R-:W-:-:S03]  /*12c80*/  F2FP.PACK_AB R134, R135, R134 ;  /* 0x000000868786723e */ /* 0x000fc600000000ff */
[----:B------:R-:W-:Y:S01]  /*12c90*/  STS [R2+0x1000], R43 ;  /* 0x0010002b02007388 */ /* 0x000fe20000000800 */
[----:B------:R-:W-:-:S03]  /*12ca0*/  F2FP.PACK_AB R35, R35, R136 ;  /* 0x000000882323723e */ /* 0x000fc600000000ff */
[----:B------:R-:W-:Y:S01]  /*12cb0*/  STS [R2+0x1200], R122 ;  /* 0x0012007a02007388 */ /* 0x000fe20000000800 */
[----:B------:R-:W-:-:S03]  /*12cc0*/  F2FP.PACK_AB R138, R139, R138 ;  /* 0x0000008a8b8a723e */ /* 0x000fc600000000ff */
[----:B------:R1:W-:Y:S01]  /*12cd0*/  STS [R4+0x200], R39 ;  /* 0x0002002704007388 */ /* 0x0003e20000000800 */
[----:B------:R-:W-:Y:S02]  /*12ce0*/  F2FP.PACK_AB R34, R34, R144 ;  /* 0x000000902222723e */ /* 0x000fe400000000ff */
[----:B------:R-:W-:Y:S01]  /*12cf0*/  F2FP.PACK_AB R32, R32, R146 ;  /* 0x000000922020723e */ /* 0x000fe200000000ff */
[----:B------:R-:W-:Y:S01]  /*12d00*/  STS [R4], R40 ;  /* 0x0000002804007388 */ /* 0x000fe20000000800 */
[----:B------:R-:W-:Y:S02]  /*12d10*/  F2FP.PACK_AB R30, R30, R156 ;  /* 0x0000009c1e1e723e */ /* 0x000fe400000000ff */
[----:B------:R-:W-:Y:S01]  /*12d20*/  F2FP.PACK_AB R29, R29, R158 ;  /* 0x0000009e1d1d723e */ /* 0x000fe200000000ff */
[----:B------:R-:W-:Y:S01]  /*12d30*/  STS [R3], R37 ;  /* 0x0000002503007388 */ /* 0x000fe20000000800 */
[----:B------:R-:W-:Y:S02]  /*12d40*/  F2FP.PACK_AB R31, R31, R148 ;  /* 0x000000941f1f723e */ /* 0x000fe400000000ff */
[----:B------:R-:W-:Y:S01]  /*12d50*/  F2FP.PACK_AB R150, R151, R150 ;  /* 0x000000969796723e */ /* 0x000fe200000000ff */
[----:B------:R-:W-:Y:S01]  /*12d60*/  STS [R3+0x200], R36 ;  /* 0x0002002403007388 */ /* 0x000fe20000000800 */
[----:B------:R-:W-:-:S02]  /*12d70*/  F2FP.PACK_AB R28, R28, R152 ;  /* 0x000000981c1c723e */ /* 0x000fc400000000ff */
[----:B------:R-:W-:Y:S01]  /*12d80*/  F2FP.PACK_AB R154, R155, R154 ;  /* 0x0000009a9b9a723e */ /* 0x000fe200000000ff */
[----:B------:R-:W-:Y:S01]  /*12d90*/  STS [R4+0x1000], R38 ;  /* 0x0010002604007388 */ /* 0x000fe20000000800 */
[----:B------:R-:W-:Y:S02]  /*12da0*/  F2FP.PACK_AB R27, R27, R160 ;  /* 0x000000a01b1b723e */ /* 0x000fe400000000ff */
[----:B------:R-:W-:Y:S01]  /*12db0*/  F2FP.PACK_AB R26, R26, R162 ;  /* 0x000000a21a1a723e */ /* 0x000fe200000000ff */
[----:B------:R-:W-:Y:S01]  /*12dc0*/  STS [R4+0x1200], R134 ;  /* 0x0012008604007388 */ /* 0x000fe20000000800 */
[----:B-1----:R-:W1:Y:S03]  /*12dd0*/  LDC.U8 R39, c[0x0][0x329] ;  /* 0x0000ca40ff277b82 */ /* 0x002e660000000000 */
[----:B------:R-:W-:Y:S01]  /*12de0*/  STS [R3+0x1000], R35 ;  /* 0x0010002303007388 */ /* 0x000fe20000000800 */
[----:B------:R-:W-:-:S02]  /*12df0*/  F2FP.PACK_AB R24, R24, R172 ;  /* 0x000000ac1818723e */ /* 0x000fc400000000ff */
[----:B------:R-:W-:Y:S01]  /*12e00*/  F2FP.PACK_AB R23, R23, R174 ;  /* 0x000000ae1717723e */ /* 0x000fe200000000ff */
[----:B------:R-:W-:Y:S01]  /*12e10*/  STS [R3+0x1200], R138 ;  /* 0x0012008a03007388 */ /* 0x000fe20000000800 */
[----:B------:R-:W-:Y:S02]  /*12e20*/  F2FP.PACK_AB R25, R25, R164 ;  /* 0x000000a41919723e */ /* 0x000fe400000000ff */
[----:B------:R-:W-:Y:S01]  /*12e30*/  F2FP.PACK_AB R166, R167, R166 ;  /* 0x000000a6a7a6723e */ /* 0x000fe200000000ff */
        /* <DEDUP_REMOVED lines=31> */
[----:B------:R-:W-:Y:S01]  /*13030*/  F2FP.PACK_AB R8, R91, R8 ;  /* 0x000000085b08723e */ /* 0x000fe200000000ff */
[----:B--2---:R-:W2:Y:S02]  /*13040*/  LDC.U8 R26, c[0x0][0x328] ;  /* 0x0000ca00ff1a7b82 */ /* 0x004ea40000000000 */
[----:B------:R-:W-:Y:S01]  /*13050*/  STS [R0+0x4000], R20 ;  /* 0x0040001400007388 */ /* 0x000fe20000000800 */
[----:B------:R-:W-:-:S03]  /*13060*/  F2FP.PACK_AB R5, R5, R92 ;  /* 0x0000005c0505723e */ /* 0x000fc600000000ff */
[----:B------:R-:W-:Y:S01]  /*13070*/  STS [R0+0x4200], R19 ;  /* 0x0042001300007388 */ /* 0x000fe20000000800 */
[----:B------:R-:W-:-:S03]  /*13080*/  F2FP.PACK_AB R9, R95, R94 ;  /* 0x0000005e5f09723e */ /* 0x000fc600000000ff */
        /* <DEDUP_REMOVED lines=9> */
[----:B------:R4:W-:Y:S04]  /*13120*/  STS [R3+0x4200], R6 ;  /* 0x0042000603007388 */ /* 0x0009e80000000800 */
[----:B------:R-:W-:Y:S04]  /*13130*/  STS [R4+0x5000], R10 ;  /* 0x0050000a04007388 */ /* 0x000fe80000000800 */
[----:B------:R4:W-:Y:S01]  /*13140*/  STS [R4+0x5200], R8 ;  /* 0x0052000804007388 */ /* 0x0009e20000000800 */
[----:B-1----:R-:W-:-:S03]  /*13150*/  ISETP.NE.AND P1, PT, R39, RZ, PT ;  /* 0x000000ff2700720c */ /* 0x002fc60003f25270 */
[----:B------:R1:W-:Y:S04]  /*13160*/  STS [R3+0x5000], R5 ;  /* 0x0050000503007388 */ /* 0x0003e80000000800 */
[----:B------:R1:W-:Y:S04]  /*13170*/  STS [R3+0x5200], R9 ;  /* 0x0052000903007388 */ /* 0x0003e80000000800 */
[----:B------:R-:W-:Y:S02]  /*13180*/  BAR.SYNC.DEFER_BLOCKING 0x0 ;  /* 0x0000000000007b1d */ /* 0x000fe40000010000 */
[----:B---3--:R-:W-:-:S02]  /*13190*/  @P1 MOV R0, c[0x0][0x210] ;  /* 0x0000840000001a02 */ /* 0x008fc40000000f00 */
[----:B--2---:R-:W-:Y:S02]  /*131a0*/  ISETP.NE.AND P0, PT, R26, RZ, PT ;  /* 0x000000ff1a00720c */ /* 0x004fe40003f05270 */
[----:B----4-:R-:W2:Y:S01]  /*131b0*/  @P6 MUFU.LG2 R6, R48 ;  /* 0x0000003000066308 */ /* 0x010ea20000000c00 */
[----:B------:R-:W-:Y:S02]  /*131c0*/  LOP3.LUT R2, R49, 0xffffffe0, RZ, 0xc0, !PT ;  /* 0xffffffe031027812 */ /* 0x000fe400078ec0ff */
[----:B------:R-:W-:Y:S01]  /*131d0*/  ISETP.NE.OR P2, PT, R39, RZ, !P0 ;  /* 0x000000ff2700720c */ /* 0x000fe20004745670 */
[----:B------:R-:W-:Y:S01]  /*131e0*/  @P1 IMAD R4, R0, c[0x0][0x214], RZ ;  /* 0x0000850000041a24 */ /* 0x000fe200078e02ff */
[----:B------:R-:W-:Y:S01]  /*131f0*/  @!P1 MOV R0, c[0x0][0x214] ;  /* 0x0000850000009a02 */ /* 0x000fe20000000f00 */
[----:B------:R-:W3:Y:S02]  /*13200*/  S2R R8, SR_CTAID.X ;  /* 0x0000000000087919 */ /* 0x000ee40000002500 */
[----:B------:R4:W-:Y:S01]  /*13210*/  @P5 MUFU.LG2 R11, R47 ;  /* 0x0000002f000b5308 */ /* 0x0009e20000000c00 */
[----:B------:R-:W-:Y:S01]  /*13220*/  @!P1 SEL R4, R0, c[0x0][0x234], !P0 ;  /* 0x00008d0000049a07 */ /* 0x000fe20004000000 */
[----:B------:R-:W1:Y:S01]  /*13230*/  S2R R17, SR_CTAID.Z ;  /* 0x0000000000117919 */ /* 0x000e620000002700 */
[----:B------:R-:W-:-:S03]  /*13240*/  ISETP.NE.OR P0, PT, R110, -0x1, P2 ;  /* 0xffffffff6e00780c */ /* 0x000fc60001705670 */
[----:B------:R1:W1:Y:S04]  /*13250*/  LDS.128 R28, [R230] ;  /* 0x00000000e61c7984 */ /* 0x0002680000000c00 */
[----:B------:R1:W1:Y:S04]  /*13260*/  LDS.128 R56, [R230+0x1000] ;  /* 0x00100000e6387984 */ /* 0x0002680000000c00 */
[----:B----4-:R4:W1:Y:S04]  /*13270*/  LDS.128 R44, [R230+0x800] ;  /* 0x00080000e62c7984 */ /* 0x0108680000000c00 */
[----:B------:R4:W2:Y:S04]  /*13280*/  LDS.128 R68, [R230+0x1800] ;  /* 0x00180000e6447984 */ /* 0x0008a80000000c00 */
[----:B------:R4:W3:Y:S04]  /*13290*/  LDS.128 R24, [R230+0x2000] ;  /* 0x00200000e6187984 */ /* 0x0008e80000000c00 */
[----:B------:R4:W3:Y:S04]  /*132a0*/  LDS.128 R40, [R230+0x2800] ;  /* 0x00280000e6287984 */ /* 0x0008e80000000c00 */
[----:B------:R4:W4:Y:S04]  /*132b0*/  LDS.128 R52, [R230+0x3000] ;  /* 0x00300000e6347984 */ /* 0x0009280000000c00 */
[----:B------:R2:W4:Y:S04]  /*132c0*/  LDS.128 R64, [R230+0x3800] ;  /* 0x00380000e6407984 */ /* 0x0005280000000c00 */
[----:B------:R3:W4:Y:S04]  /*132d0*/  LDS.128 R20, [R230+0x4000] ;  /* 0x00400000e6147984 */ /* 0x0007280000000c00 */
[----:B------:R3:W4:Y:S04]  /*132e0*/  LDS.128 R36, [R230+0x4800] ;  /* 0x00480000e6247984 */ /* 0x0007280000000c00 */
[----:B------:R4:W4:Y:S04]  /*132f0*/  LDS.128 R48, [R230+0x5000] ;  /* 0x00500000e6307984 */ /* 0x0009280000000c00 */
[----:B------:R4:W4:Y:S01]  /*13300*/  LDS.128 R60, [R230+0x5800] ;  /* 0x00580000e63c7984 */ /* 0x0009220000000c00 */
[----:B------:R-:W-:Y:S01]  /*13310*/  @P1 MOV R0, 0x1 ;  /* 0x0000000100001802 */ /* 0x000fe20000000f00 */
[----:B------:R-:W-:Y:S01]  /*13320*/  @!P1 IMAD R0, R4, c[0x0][0x1c0], RZ ;  /* 0x0000700004009a24 */ /* 0x000fe200078e02ff */
[----:B------:R-:W3:Y:S01]  /*13330*/  @P4 MUFU.LG2 R10, R100 ;  /* 0x00000064000a4308 */ /* 0x000ee20000000c00 */
[C---:B------:R-:W-:Y:S01]  /*13340*/  @!P0 IMAD R110, R108.reuse, c[0x0][0x214], RZ ;  /* 0x000085006c6e8a24 */ /* 0x040fe200078e02ff */
[----:B-1----:R-:W-:Y:S01]  /*13350*/  @P1 MOV R5, c[0x0][0x210] ;  /* 0x0000840000051a02 */ /* 0x002fe20000000f00 */
[----:B------:R-:W-:Y:S01]  /*13360*/  IMAD R0, R108, R0, RZ ;  /* 0x000000006c007224 */ /* 0x000fe200078e02ff */
[----:B------:R-:W-:Y:S01]  /*13370*/  IADD3 R7, -R2, R73, RZ ;  /* 0x0000004902077210 */ /* 0x000fe20007ffe1ff */
[----:B--2---:R-:W-:Y:S01]  /*13380*/  @P6 FMUL.FTZ R6, R6, 0.69314718246459960938 ;  /* 0x3f31721806066820 */ /* 0x004fe20000410000 */
[----:B------:R-:W-:-:S02]  /*13390*/  @!P1 MOV R5, 0x1 ;  /* 0x0000000100059802 */ /* 0x000fc40000000f00 */
[----:B------:R-:W1:Y:S01]  /*133a0*/  @P3 MUFU.LG2 R9, R101 ;  /* 0x0000006500093308 */ /* 0x000e620000000c00 */
[----:B------:R-:W-:Y:S01]  /*133b0*/  MOV R16, 0x7f800000 ;  /* 0x7f80000000107802 */ /* 0x000fe20000000f00 */
[----:B------:R2:W-:Y:S01]  /*133c0*/  @!P0 STL [R1+0x40], R110 ;  /* 0x0000406e01008387 */ /* 0x0005e20000100800 */
[----:B------:R-:W-:Y:S01]  /*133d0*/  SEL R0, R0, RZ, P2 ;  /* 0x000000ff00007207 */ /* 0x000fe20001000000 */
[----:B------:R-:W-:Y:S01]  /*133e0*/  @P6 FFMA.FTZ R16, R104, c[0x0][0x238], R6 ;  /* 0x00008e0068106a23 */ /* 0x000fe20000010006 */
[----:B------:R-:W-:Y:S01]  /*133f0*/  LOP3.LUT P0, RZ, R7, 0x3, RZ, 0xc0, !PT ;  /* 0x0000000307ff7812 */ /* 0x000fe2000780c0ff */
[----:B---3--:R-:W-:Y:S01]  /*13400*/  IMAD R6, R8, R5, RZ ;  /* 0x0000000508067224 */ /* 0x008fe200078e02ff */
[----:B------:R-:W-:Y:S01]  /*13410*/  CS2R R2, SRZ ;  /* 0x0000000000027805 */ /* 0x000fe2000001ff00 */
[----:B------:R-:W-:Y:S01]  /*13420*/  IMAD R0, R17, R4, R0 ;  /* 0x0000000411007224 */ /* 0x000fe200078e0200 */
[----:B------:R-:W-:Y:S02]  /*13430*/  @!P2 MOV R2, R110 ;  /* 0x0000006e0002a202 */ /* 0x000fe40000000f00 */
[----:B------:R-:W-:Y:S01]  /*13440*/  SHF.L.U32 R8, R6, 0x7, RZ ;  /* 0x0000000706087819 */ /* 0x000fe200000006ff */
[----:B------:R-:W-:Y:S01]  /*13450*/  @P4 FMUL.FTZ R6, R10, 0.69314718246459960938 ;  /* 0x3f3172180a064820 */ /* 0x000fe20000410000 */
[----:B------:R-:W-:Y:S01]  /*13460*/  @!P2 SHF.R.S32.HI R3, RZ, 0x1f, R110 ;  /* 0x0000001fff03a819 */ /* 0x000fe2000001146e */
[----:B------:R-:W-:Y:S01]  /*13470*/  @P5 FMUL.FTZ R7, R11, 0.69314718246459960938 ;  /* 0x3f3172180b075820 */ /* 0x000fe20000410000 */
[----:B------:R-:W-:Y:S01]  /*13480*/  IADD3 R10, P2, P1, R8, R2, R0 ;  /* 0x00000002080a7210 */ /* 0x000fe2000795e000 */
[----:B-1----:R-:W-:Y:S01]  /*13490*/  @P3 FMUL.FTZ R4, R9, 0.69314718246459960938 ;  /* 0x3f31721809043820 */ /* 0x002fe20000410000 */
[----:B------:R-:W-:Y:S01]  /*134a0*/  SHF.R.S32.HI R2, RZ, 0x1f, R8 ;  /* 0x0000001fff027819 */ /* 0x000fe20000011408 */
[----:B------:R-:W-:Y:S01]  /*134b0*/  BSSY B0, `(.L_x_146) ;  /* 0x000002f000007945 */ /* 0x000fe20003800000 */
[----:B------:R-:W-:-:S02]  /*134c0*/  SHF.R.S32.HI R0, RZ, 0x1f, R0 ;  /* 0x0000001fff007819 */ /* 0x000fc40000011400 */
[----:B------:R-:W-:Y:S01]  /*134d0*/  MOV R15, 0x7f800000 ;  /* 0x7f800000000f7802 */ /* 0x000fe20000000f00 */
[----:B------:R-:W-:Y:S01]  /*134e0*/  @P5 FFMA.FTZ R15, R105, c[0x0][0x238], R7 ;  /* 0x00008e00690f5a23 */ /* 0x000fe20000010007 */
[----:B------:R-:W-:Y:S01]  /*134f0*/  MOV R13, 0x7f800000 ;  /* 0x7f800000000d7802 */ /* 0x000fe20000000f00 */
[----:B------:R-:W-:Y:S01]  /*13500*/  @P4 FFMA.FTZ R13, R103, c[0x0][0x238], R6 ;  /* 0x00008e00670d4a23 */ /* 0x000fe20000010006 */
[----:B------:R-:W-:Y:S01]  /*13510*/  MOV R14, 0x7f800000 ;  /* 0x7f800000000e7802 */ /* 0x000fe20000000f00 */
[----:B------:R-:W-:Y:S01]  /*13520*/  @P3 FFMA.FTZ R14, R102, c[0x0][0x238], R4 ;  /* 0x00008e00660e3a23 */ /* 0x000fe20000010004 */
[----:B------:R-:W-:Y:S01]  /*13530*/  IADD3.X R7, R2, R3, R0, P2, P1 ;  /* 0x0000000302077210 */ /* 0x000fe200017e2400 */
[----:B------:R-:W-:Y:S05]  /*13540*/  @P0 BRA `(.L_x_147) ;  /* 0x0000025000000947 */ /* 0x000fea0003800000 */
[----:B--2---:R-:W2:Y:S01]  /*13550*/  LDL.LU R110, [R1+0x5c] ;  /* 0x00005c00016e7983 */ /* 0x004ea20000300800 */
[----:B------:R-:W-:-:S04]  /*13560*/  SHF.R.S32.HI R0, RZ, 0x1f, R33 ;  /* 0x0000001fff007819 */ /* 0x000fc80000011421 */
[----:B------:R-:W-:-:S04]  /*13570*/  LEA.HI R0, R0, R33, RZ, 0x2 ;  /* 0x0000002100007211 */ /* 0x000fc800078f10ff */
[----:B------:R-:W-:-:S05]  /*13580*/  LOP3.LUT R0, R0, 0xffffffc, RZ, 0xc0, !PT ;  /* 0x0ffffffc00007812 */ /* 0x000fca00078ec0ff */
[----:B------:R-:W-:-:S04]  /*13590*/  IMAD.IADD R0, R33, 0x1, -R0 ;  /* 0x0000000121007824 */ /* 0x000fc800078e0a00 */
[----:B--2---:R-:W-:-:S05]  /*135a0*/  IMAD R0, R0, 0x10, R110 ;  /* 0x0000001000007824 */ /* 0x004fca00078e026e */
[CC--:B-----5:R-:W-:Y:S02]  /*135b0*/  ISETP.GE.AND P6, PT, R0.reuse, R109.reuse, PT ;  /* 0x0000006d0000720c */ /* 0x0e0fe40003fc6270 */
        /* <DEDUP_REMOVED lines=30> */
.L_x_147:
[----:B--2---:R-:W-:Y:S05]  /*137a0*/  BSYNC B0 ;  /* 0x0000000000007941 */ /* 0x004fea0003800000 */
.L_x_146:
[----:B-1----:R-:W2:Y:S04]  /*137b0*/  LDL.LU.64 R8, [R1+0x48] ;  /* 0x0000480001087983 */ /* 0x002ea80000300a00 */
[----:B------:R1:W5:Y:S01]  /*137c0*/  LDL.64 R12, [R1+0x38] ;  /* 0x00003800010c7983 */ /* 0x0003620000100a00 */
[----:B------:R-:W-:Y:S01]  /*137d0*/  SHF.R.S32.HI R4, RZ, 0x1f, R17 ;  /* 0x0000001fff047819 */ /* 0x000fe20000011411 */
[----:B------:R-:W-:Y:S02]  /*137e0*/  BSSY B0, `(.L_x_148) ;  /* 0x0000017000007945 */ /* 0x000fe40003800000 */
[----:B------:R-:W3:Y:S02]  /*137f0*/  S2R R3, SR_TID.X ;  /* 0x0000000000037919 */ /* 0x000ee40000002100 */
[----:B------:R-:W-:Y:S01]  /*13800*/  IMAD R4, R4, c[0x0][0x1f0], RZ ;  /* 0x00007c0004047a24 */ /* 0x000fe200078e02ff */
[----:B---3--:R-:W-:-:S04]  /*13810*/  SHF.R.S32.HI R0, RZ, 0x1f, R3 ;  /* 0x0000001fff007819 */ /* 0x008fc80000011403 */
[----:B------:R-:W-:-:S04]  /*13820*/  LEA.HI R0, R0, R3, RZ, 0x2 ;  /* 0x0000000300007211 */ /* 0x000fc800078f10ff */
[----:B------:R-:W-:Y:S01]  /*13830*/  SHF.R.S32.HI R11, RZ, 0x2, R0 ;  /* 0x00000002ff0b7819 */ /* 0x000fe20000011400 */
[----:B------:R-:W-:Y:S01]  /*13840*/  IMAD R0, R17, c[0x0][0x1f4], R4 ;  /* 0x00007d0011007a24 */ /* 0x000fe200078e0204 */
[----:B--2---:R-:W-:-:S05]  /*13850*/  IADD3 R2, P0, R8, R106, RZ ;  /* 0x0000006a08027210 */ /* 0x004fca0007f1e0ff */
[----:B------:R-:W-:Y:S01]  /*13860*/  IMAD.X R3, R9, 0x1, R107, P0 ;  /* 0x0000000109037824 */ /* 0x000fe200000e066b */
[----:B-----5:R-:W-:-:S03]  /*13870*/  ISETP.GE.AND P0, PT, R11, R109, PT ;  /* 0x0000006d0b00720c */ /* 0x020fc60003f06270 */
[----:B------:R-:W-:-:S04]  /*13880*/  IMAD.WIDE.U32 R8, R17, c[0x0][0x1f0], R2 ;  /* 0x00007c0011087a25 */ /* 0x000fc800078e0002 */
[----:B------:R-:W-:-:S06]  /*13890*/  IMAD.IADD R7, R0, 0x1, R9 ;  /* 0x0000000100077824 */ /* 0x000fcc00078e0209 */
[----:B------:R-:W-:Y:S05]  /*138a0*/  @P0 BRA `(.L_x_149) ;  /* 0x000000a000000947 */ /* 0x000fea0003800000 */
[----:B-1----:R-:W-:Y:S01]  /*138b0*/  MOV R6, R8 ;  /* 0x0000000800067202 */ /* 0x002fe20000000f00 */
[----:B------:R-:W-:-:S04]  /*138c0*/  IMAD R0, R13, c[0x0][0x1e8], RZ ;  /* 0x00007a000d007a24 */ /* 0x000fc800078e02ff */
[----:B------:R-:W-:-:S04]  /*138d0*/  IMAD.WIDE.U32 R4, R12, c[0x0][0x1e8], R6 ;  /* 0x00007a000c047a25 */ /* 0x000fc800078e0006 */
[----:B------:R-:W-:Y:S01]  /*138e0*/  IMAD R0, R12, c[0x0][0x1ec], R0 ;  /* 0x00007b000c007a24 */ /* 0x000fe200078e0200 */
[----:B------:R-:W-:-:S04]  /*138f0*/  LEA R2, P0, R4, c[0x0][0x1d0], 0x1 ;  /* 0x0000740004027a11 */ /* 0x000fc800078008ff */
[----:B------:R-:W-:-:S04]  /*13900*/  IADD3 R0, R0, R5, RZ ;  /* 0x0000000500007210 */ /* 0x000fc80007ffe0ff */
[----:B------:R-:W-:-:S05]  /*13910*/  LEA.HI.X R3, R4, c[0x0][0x1d4], R0, 0x1, P0 ;  /* 0x0000750004037a11 */ /* 0x000fca00000f0c00 */
[----:B------:R1:W-:Y:S04]  /*13920*/  STG.E.128 [R2.64], R28 ;  /* 0x0000001c02007986 */ /* 0x0003e8000c101d0e */
[----:B------:R1:W-:Y:S04]  /*13930*/  STG.E.128 [R2.64+0x40], R24 ;  /* 0x0000401802007986 */ /* 0x0003e8000c101d0e */
[----:B----4-:R1:W-:Y:S02]  /*13940*/  STG.E.128 [R2.64+0x80], R20 ;  /* 0x0000801402007986 */ /* 0x0103e4000c101d0e */
.L_x_149:
[----:B-1----:R-:W-:Y:S05]  /*13950*/  BSYNC B0 ;  /* 0x0000000000007941 */ /* 0x002fea0003800000 */
.L_x_148:
[----:B------:R-:W-:Y:S01]  /*13960*/  IADD3 R0, R11, 0x20, RZ ;  /* 0x000000200b007810 */ /* 0x000fe20007ffe0ff */
[----:B------:R-:W-:Y:S03]  /*13970*/  BSSY B0, `(.L_x_150) ;  /* 0x0000010000007945 */ /* 0x000fe60003800000 */
[----:B------:R-:W-:-:S13]  /*13980*/  ISETP.GE.AND P0, PT, R0, R109, PT ;  /* 0x0000006d0000720c */ /* 0x000fda0003f06270 */
[----:B------:R-:W-:Y:S05]  /*13990*/  @P0 BRA `(.L_x_151) ;  /* 0x000000d000000947 */ /* 0x000fea0003800000 */
[----:B------:R-:W-:Y:S01]  /*139a0*/  IADD3 R10, P0, R12, 0x20, RZ ;  /* 0x000000200c0a7810 */ /* 0x000fe20007f1e0ff */
[----:B------:R-:W-:Y:S01]  /*139b0*/  IMAD.MOV.U32 R2, RZ, RZ, R8 ;  /* 0x000000ffff027224 */ /* 0x000fe200078e0008 */
        /* <DEDUP_REMOVED lines=10> */
[----:B----4-:R1:W-:Y:S02]  /*13a60*/  STG.E.128 [R2.64+0x80], R36 ;  /* 0x0000802402007986 */ /* 0x0103e4000c101d0e */
.L_x_151:
[----:B------:R-:W-:Y:S05]  /*13a70*/  BSYNC B0 ;  /* 0x0000000000007941 */ /* 0x000fea0003800000 */
.L_x_150:
        /* <DEDUP_REMOVED lines=15> */
[----:B----4-:R1:W-:Y:S04]  /*13b70*/  STG.E.128 [R2.64+0x40], R52 ;  /* 0x0000403402007986 */ /* 0x0103e8000c101d0e */
[----:B------:R1:W-:Y:S02]  /*13b80*/  STG.E.128 [R2.64+0x80], R48 ;  /* 0x0000803002007986 */ /* 0x0003e4000c101d0e */
.L_x_153:
[----:B------:R-:W-:Y:S05]  /*13b90*/  BSYNC B0 ;  /* 0x0000000000007941 */ /* 0x000fea0003800000 */
.L_x_152:
[----:B------:R-:W2:Y:S02]  /*13ba0*/  LDL.LU R0, [R1+0x58] ;  /* 0x0000580001007983 */ /* 0x000ea40000300800 */
[----:B--2---:R-:W-:-:S13]  /*13bb0*/  ISETP.GE.AND P0, PT, R0, R109, PT ;  /* 0x0000006d0000720c */ /* 0x004fda0003f06270 */
[----:B------:R-:W-:Y:S05]  /*13bc0*/  @P0 EXIT ;  /* 0x000000000000094d */ /* 0x000fea0003800000 */
        /* <DEDUP_REMOVED lines=11> */
[----:B----4-:R-:W-:Y:S04]  /*13c80*/  STG.E.128 [R2.64+0x40], R64 ;  /* 0x0000404002007986 */ /* 0x010fe8000c101d0e */
[----:B------:R-:W-:Y:S01]  /*13c90*/  STG.E.128 [R2.64+0x80], R60 ;  /* 0x0000803c02007986 */ /* 0x000fe2000c101d0e */
[----:B------:R-:W-:Y:S05]  /*13ca0*/  EXIT ;  /* 0x000000000000794d */ /* 0x000fea0003800000 */
.L_x_154:
        /* <DEDUP_REMOVED lines=13> */
.L_x_1029:


//--------------------- .text._ZN5flash16flash_fwd_kernelI23Flash_fwd_kernel_traitsILi96ELi128ELi64ELi4ELb0ELb0EN7cutlass6half_tE19Flash_kernel_traitsILi96ELi128ELi64ELi4ES3_EELb0ELb0ELb1ELb0ELb0ELb0ELb0ELb0EEEvNS_16Flash_fwd_paramsE --------------------------
	.section	.text._ZN5flash16flash_fwd_kernelI23Flash_fwd_kernel_traitsILi96ELi128ELi64ELi4ELb0ELb0EN7cutlass6half_tE19Flash_kernel_traitsILi96ELi128ELi64ELi4ES3_EELb0ELb0ELb1ELb0ELb0ELb0ELb0ELb0EEEvNS_16Flash_fwd_paramsE,"ax",@progbits
	.sectioninfo	@"SHI_REGISTERS=255"
	.align	128
        .global         _ZN5flash16flash_fwd_kernelI23Flash_fwd_kernel_traitsILi96ELi128ELi64ELi4ELb0ELb0EN7cutlass6half_tE19Flash_kernel_traitsILi96ELi128ELi64ELi4ES3_EELb0ELb0ELb1ELb0ELb0ELb0ELb0ELb0EEEvNS_16Flash_fwd_paramsE
        .type           _ZN5flash16flash_fwd_kernelI23Flash_fwd_kernel_traitsILi96ELi128ELi64ELi4ELb0ELb0EN7cutlass6half_tE19Flash_kernel_traitsILi96ELi128ELi64ELi4ES3_EELb0ELb0ELb1ELb0ELb0ELb0ELb0ELb0EEEvNS_16Flash_fwd_paramsE,@function
        .size           _ZN5flash16flash_fwd_kernelI23Flash_fwd_kernel_traitsILi96ELi128ELi64ELi4ELb0ELb0EN7cutlass6half_tE19Flash_kernel_traitsILi96ELi128ELi64ELi4ES3_EELb0ELb0ELb1ELb0ELb0ELb0ELb0ELb0EEEvNS_16Flash_fwd_paramsE,(.L_x_1030 - _ZN5flash16flash_fwd_kernelI23Flash_fwd_kernel_traitsILi96ELi128ELi64ELi4ELb0ELb0EN7cutlass6half_tE19Flash_kernel_traitsILi96ELi128ELi64ELi4ES3_EELb0ELb0ELb1ELb0ELb0ELb0ELb0ELb0EEEvNS_16Flash_fwd_paramsE)
        .other          _ZN5flash16flash_fwd_kernelI23Flash_fwd_kernel_traitsILi96ELi128ELi64ELi4ELb0ELb0EN7cutlass6half_tE19Flash_kernel_traitsILi96ELi128ELi64ELi4ES3_EELb0ELb0ELb1ELb0ELb0ELb0ELb0ELb0EEEvNS_16Flash_fwd_paramsE,@"STO_CUDA_ENTRY STV_DEFAULT"
_ZN5flash16flash_fwd_kernelI23Flash_fwd_kernel_traitsILi96ELi128ELi64ELi4ELb0ELb0EN7cutlass6half_tE19Flash_kernel_traitsILi96ELi128ELi64ELi4ES3_EELb0ELb0ELb1ELb0ELb0ELb0ELb0ELb0EEEvNS_16Flash_fwd_paramsE:
.text._ZN5flash16flash_fwd_kernelI23Flash_fwd_kernel_traitsILi96ELi128ELi64ELi4ELb0ELb0EN7cutlass6half_tE19Flash_kernel_traitsILi96ELi128ELi64ELi4ES3_EELb0ELb0ELb1ELb0ELb0ELb0ELb0ELb0EEEvNS_16Flash_fwd_paramsE:
        /* <DEDUP_REMOVED lines=16> */
[----:B------:R-:W-:-:S03]  /*0100*/  ISETP.EQ.OR.EX P1, PT, RZ, c[0x0][0x24c], !P3, P1 ;  /* 0x00009300ff007a0c */ /* 0x000fc60005f22710 */
[----:B------:R1:W2:Y:S01]  /*0110*/  @P2 LDG.E R0, [R2.64+0x4] ;  /* 0x0000040c02002981 */ /* 0x0002a2000c1e1900 */
[----:B------:R-:W-:-:S09]  /*0120*/  IMAD.WIDE R4, R11, R6, c[0x0][0x248] ;  /* 0x000092000b047625 */ /* 0x000fd200078e0206 */
[----:B------:R3:W5:Y:S01]  /*0130*/  @!P1 LDG.E R8, [R4.64] ;  /* 0x0000000c04089981 */ /* 0x000762000c1e1900 */
[----:B------:R-:W-:-:S03]  /*0140*/  IMAD.MOV.U32 R7, RZ, RZ, RZ ;  /* 0x000000ffff077224 */ /* 0x000fc600078e00ff */
[----:B------:R-:W4:Y:S04]  /*0150*/  S2R R35, SR_CTAID.X ;  /* 0x0000000000237919 */ /* 0x000f280000002500 */
[----:B------:R-:W2:Y:S01]  /*0160*/  S2R R24, SR_CTAID.Z ;  /* 0x0000000000187919 */ /* 0x000ea20000002700 */
[----:B-1----:R-:W-:-:S05]  /*0170*/  @P0 IMAD.WIDE R2, R11, R6, c[0x0][0x250] ;  /* 0x000094000b020625 */ /* 0x002fca00078e0206 */
[----:B------:R3:W5:Y:S01]  /*0180*/  @P0 LDG.E R7, [R2.64] ;  /* 0x0000000c02070981 */ /* 0x000762000c1e1900 */
[----:B------:R-:W-:-:S04]  /*0190*/  ISETP.NE.U32.AND P0, PT, RZ, c[0x0][0x248], PT ;  /* 0x00009200ff007a0c */ /* 0x000fc80003f05070 */
[----:B------:R-:W-:Y:S01]  /*01a0*/  ISETP.NE.AND.EX P0, PT, RZ, c[0x0][0x24c], PT, P0 ;  /* 0x00009300ff007a0c */ /* 0x000fe20003f05300 */
[----:B--2---:R-:W-:Y:S02]  /*01b0*/  @P2 IMAD.IADD R31, R0, 0x1, -R25 ;  /* 0x00000001001f2824 */ /* 0x004fe400078e0a19 */
[----:B------:R-:W-:Y:S01]  /*01c0*/  @!P2 IMAD.MOV.U32 R31, RZ, RZ, c[0x0][0x214] ;  /* 0x00008500ff1fa624 */ /* 0x000fe200078e00ff */
[----:B------:R3:W-:Y:S04]  /*01d0*/  STL [R1+0x34], R25 ;  /* 0x0000341901007387 */ /* 0x0007e80000100800 */
[----:B------:R3:W-:Y:S05]  /*01e0*/  STL [R1+0x5c], R31 ;  /* 0x00005c1f01007387 */ /* 0x0007ea0000100800 */
[----:B------:R-:W-:Y:S05]  /*01f0*/  @!P0 BRA `(.L_x_155) ;  /* 0x0000004000008947 */ /* 0x000fea0003800000 */
[----:B----4-:R-:W2:Y:S02]  /*0200*/  @P3 LDG.E R0, [R4.64+0x4] ;  /* 0x0000040c04003981 */ /* 0x010ea4000c1e1900 */
[----:B--2--5:R-:W-:-:S06]  /*0210*/  @P3 IADD3 R0, R0, -R8, RZ ;  /* 0x8000000800003210 */ /* 0x024fcc0007ffe0ff */
[----:B------:R1:W5:Y:S01]  /*0220*/  @!P3 LDG.E R0, [R4.64] ;  /* 0x0000000c0400b981 */ /* 0x000362000c1e1900 */
[----:B------:R-:W-:Y:S05]  /*0230*/  BRA `(.L_x_156) ;  /* 0x0000001000007947 */ /* 0x000fea0003800000 */
.L_x_155:
[----:B----4-:R-:W-:Y:S02]  /*0240*/  MOV R0, c[0x0][0x218] ;  /* 0x0000860000007a02 */ /* 0x010fe40000000f00 */
.L_x_156:
[----:B------:R-:W-:-:S04]  /*0250*/  ISETP.NE.U32.AND P2, PT, RZ, c[0x0][0x258], PT ;  /* 0x00009600ff007a0c */ /* 0x000fc80003f45070 */
[----:B------:R-:W-:-:S13]  /*0260*/  ISETP.NE.AND.EX P2, PT, RZ, c[0x0][0x25c], PT, P2 ;  /* 0x00009700ff007a0c */ /* 0x000fda0003f45320 */
[----:B---3--:R-:W-:-:S06]  /*0270*/  @P2 IMAD.WIDE R2, R11, R6, c[0x0][0x258] ;  /* 0x000096000b022625 */ /* 0x008fcc00078e0206 */
        /* <DEDUP_REMOVED lines=9> */
[----:B------:R-:W-:Y:S01]  /*0310*/  IADD3 R0, -R31, 0xbf, R30 ;  /* 0x000000bf1f007810 */ /* 0x000fe20007ffe11e */
[----:B------:R-:W2:Y:S01]  /*0320*/  S2R R29, SR_TID.X ;  /* 0x00000000001d7919 */ /* 0x000ea20000002100 */
[C---:B------:R-:W-:Y:S02]  /*0330*/  IADD3 R3, R53.reuse, R30, -R31 ;  /* 0x0000001e35037210 */ /* 0x040fe40007ffe81f */
[----:B------:R-:W-:Y:S02]  /*0340*/  IADD3 R2, R53, 0x3f, RZ ;  /* 0x0000003f35027810 */ /* 0x000fe40007ffe0ff */
[----:B------:R-:W-:Y:S02]  /*0350*/  IADD3 R0, R0, c[0x0][0x2e8], R53 ;  /* 0x0000ba0000007a10 */ /* 0x000fe40007ffe035 */
[----:B------:R-:W-:Y:S02]  /*0360*/  IADD3 R3, R3, -c[0x0][0x2e4], RZ ;  /* 0x8000b90003037a10 */ /* 0x000fe40007ffe0ff */
[----:B-1----:R-:W-:-:S02]  /*0370*/  SHF.R.S32.HI R5, RZ, 0x1f, R2 ;  /* 0x0000001fff057819 */ /* 0x002fc40000011402 */
[----:B------:R-:W-:Y:S02]  /*0380*/  SHF.R.S32.HI R4, RZ, 0x1f, R0 ;  /* 0x0000001fff047819 */ /* 0x000fe40000011400 */
[----:B------:R-:W-:Y:S02]  /*0390*/  SHF.R.S32.HI R6, RZ, 0x1f, R3 ;  /* 0x0000001fff067819 */ /* 0x000fe40000011403 */
[----:B------:R-:W-:Y:S02]  /*03a0*/  LEA.HI R5, R5, R2, RZ, 0x6 ;  /* 0x0000000205057211 */ /* 0x000fe400078f30ff */
[----:B------:R-:W-:Y:S02]  /*03b0*/  LEA.HI R0, R4, R0, RZ, 0x6 ;  /* 0x0000000004007211 */ /* 0x000fe400078f30ff */
[----:B------:R-:W-:Y:S02]  /*03c0*/  LEA.HI R2, R6, R3, RZ, 0x6 ;  /* 0x0000000306027211 */ /* 0x000fe400078f30ff */
[----:B------:R-:W-:-:S02]  /*03d0*/  SHF.R.S32.HI R3, RZ, 0x6, R5 ;  /* 0x00000006ff037819 */ /* 0x000fc40000011405 */
[----:B------:R-:W-:Y:S02]  /*03e0*/  SHF.R.S32.HI R0, RZ, 0x6, R0 ;  /* 0x00000006ff007819 */ /* 0x000fe40000011400 */
[----:B------:R-:W-:Y:S02]  /*03f0*/  SHF.R.S32.HI R2, RZ, 0x6, R2 ;  /* 0x00000006ff027819 */ /* 0x000fe40000011402 */
[----:B------:R-:W-:Y:S02]  /*0400*/  IMNMX R154, R3, R0, PT ;  /* 0x00000000039a7217 */ /* 0x000fe40003800200 */
[----:B------:R-:W-:-:S03]  /*0410*/  IMNMX R155, RZ, R2, !PT ;  /* 0x00000002ff9b7217 */ /* 0x000fc60007800200 */
[----:B------:R1:W-:Y:S01]  /*0420*/  STL [R1+0xc], R154 ;  /* 0x00000c9a01007387 */ /* 0x0003e20000100800 */
[----:B------:R-:W-:-:S03]  /*0430*/  ISETP.GT.AND P0, PT, R154, R155, PT ;  /* 0x0000009b9a00720c */ /* 0x000fc60003f04270 */
[----:B------:R1:W-:Y:S10]  /*0440*/  STL [R1+0x30], R155 ;  /* 0x0000309b01007387 */ /* 0x0003f40000100800 */
[----:B------:R-:W-:Y:S05]  /*0450*/  @P0 BRA `(.L_x_157) ;  /* 0x00000a8000000947 */ /* 0x000fea0003800000 */
[----:B--2---:R-:W2:Y:S01]  /*0460*/  LDC.U8 R2, c[0x0][0x329] ;  /* 0x0000ca40ff027b82 */ /* 0x004ea20000000000 */
        /* <DEDUP_REMOVED lines=8> */
[----:B------:R-:W-:Y:S01]  /*04f0*/  @!P0 SHF.R.S32.HI R5, RZ, 0x1f, R11 ;  /* 0x0000001fff058819 */ /* 0x000fe2000001140b */
[----:B------:R-:W-:-:S04]  /*0500*/  IMAD.IADD R20, R29, 0x1, -R9 ;  /* 0x000000011d147824 */ /* 0x000fc800078e0a09 */
[----:B------:R-:W-:Y:S02]  /*0510*/  @!P0 IMAD R6, R5, c[0x0][0x1e0], RZ ;  /* 0x0000780005068a24 */ /* 0x000fe400078e02ff */
[----:B------:R-:W-:Y:S01]  /*0520*/  IMAD.SHL.U32 R14, R20, 0x8, RZ ;  /* 0x00000008140e7824 */ /* 0x000fe200078e00ff */
[----:B--2---:R-:W-:Y:S01]  /*0530*/  ISETP.NE.AND P1, PT, R2, RZ, PT ;  /* 0x000000ff0200720c */ /* 0x004fe20003f25270 */
[----:B------:R-:W-:-:S03]  /*0540*/  @!P0 IMAD R6, R11, c[0x0][0x1e4], R6 ;  /* 0x000079000b068a24 */ /* 0x000fc600078e0206 */
[----:B------:R-:W-:Y:S02]  /*0550*/  IADD3 R23, R14, 0x40, RZ ;  /* 0x000000400e177810 */ /* 0x000fe40007ffe0ff */
[----:B---3--:R-:W-:-:S04]  /*0560*/  ISETP.NE.AND P2, PT, R3, RZ, PT ;  /* 0x000000ff0300720c */ /* 0x008fc80003f45270 */
[----:B------:R-:W-:-:S03]  /*0570*/  ISETP.NE.OR P3, PT, R2, RZ, !P2 ;  /* 0x000000ff0200720c */ /* 0x000fc60005765670 */
[----:B------:R-:W-:Y:S02]  /*0580*/  @P1 IMAD.MOV.U32 R0, RZ, RZ, c[0x0][0x210] ;  /* 0x00008400ff001624 */ /* 0x000fe400078e00ff */
[----:B------:R-:W-:Y:S02]  /*0590*/  @!P1 IMAD.MOV.U32 R4, RZ, RZ, c[0x0][0x214] ;  /* 0x00008500ff049624 */ /* 0x000fe400078e00ff */
[----:B------:R-:W-:Y:S02]  /*05a0*/  @P1 IMAD R0, R0, c[0x0][0x214], RZ ;  /* 0x0000850000001a24 */ /* 0x000fe400078e02ff */
[----:B------:R-:W-:Y:S01]  /*05b0*/  @P0 IMAD.WIDE.U32 R2, R25, c[0x0][0x1e8], RZ ;  /* 0x00007a0019020a25 */ /* 0x000fe200078e00ff */
[----:B------:R-:W-:Y:S02]  /*05c0*/  @!P1 SEL R0, R4, c[0x0][0x234], !P2 ;  /* 0x00008d0004009a07 */ /* 0x000fe40005000000 */
[----:B------:R-:W-:Y:S01]  /*05d0*/  ISETP.GE.AND P2, PT, R10, R15, PT ;  /* 0x0000000f0a00720c */ /* 0x000fe20003f46270 */
        /* <DEDUP_REMOVED lines=8> */
[----:B------:R-:W-:Y:S01]  /*0660*/  @!P0 IMAD.IADD R8, R5, 0x1, R6 ;  /* 0x0000000105088824 */ /* 0x000fe200078e0206 */
[----:B------:R-:W-:Y:S01]  /*0670*/  SHF.R.S32.HI R11, RZ, 0x1f, R10 ;  /* 0x0000001fff0b7819 */ /* 0x000fe2000001140a */
[----:B------:R-:W-:Y:S01]  /*0680*/  IMAD R6, R24, R0, R3 ;  /* 0x0000000018067224 */ /* 0x000fe200078e0203 */
[----:B------:R-:W-:Y:S01]  /*0690*/  SHF.R.S32.HI R0, RZ, 0x1f, R24 ;  /* 0x0000001fff007819 */ /* 0x000fe20000011418 */
[----:B------:R-:W-:Y:S01]  /*06a0*/  @P1 IMAD.MOV.U32 R19, RZ, RZ, c[0x0][0x210] ;  /* 0x00008400ff131624 */ /* 0x000fe200078e00ff */
[----:B------:R-:W-:Y:S01]  /*06b0*/  @!P3 SEL R7, R7, R25, !P0 ;  /* 0x000000190707b207 */ /* 0x000fe20004000000 */
[----:B------:R-:W-:Y:S01]  /*06c0*/  @!P1 IMAD.MOV.U32 R19, RZ, RZ, 0x1 ;  /* 0x00000001ff139424 */ /* 0x000fe200078e00ff */
[----:B------:R-:W-:Y:S01]  /*06d0*/  IADD3 R4, P0, R14, R2, RZ ;  /* 0x000000020e047210 */ /* 0x000fe20007f1e0ff */
[----:B------:R-:W-:Y:S01]  /*06e0*/  IMAD R0, R0, c[0x0][0x1f0], RZ ;  /* 0x00007c0000007a24 */ /* 0x000fe200078e02ff */
[----:B------:R-:W-:-:S02]  /*06f0*/  CS2R R2, SRZ ;  /* 0x0000000000027805 */ /* 0x000fc4000001ff00 */
[----:B------:R-:W-:Y:S01]  /*0700*/  LEA.HI.X.SX32 R5, R14, R8, 0x1, P0 ;  /* 0x000000080e057211 */ /* 0x000fe200000f0eff */
[----:B------:R-:W-:Y:S01]  /*0710*/  IMAD R8, R24, c[0x0][0x1f4], R0 ;  /* 0x00007d0018087a24 */ /* 0x000fe200078e0200 */
[----:B------:R-:W-:Y:S01]  /*0720*/  @!P3 MOV R2, R7 ;  /* 0x000000070002b202 */ /* 0x000fe20000000f00 */
[----:B------:R-:W-:Y:S01]  /*0730*/  IMAD R0, R30, R19, RZ ;  /* 0x000000131e007224 */ /* 0x000fe200078e02ff */
[----:B------:R-:W-:Y:S01]  /*0740*/  @!P3 SHF.R.S32.HI R3, RZ, 0x1f, R7 ;  /* 0x0000001fff03b819 */ /* 0x000fe20000011407 */
[----:B------:R-:W-:Y:S01]  /*0750*/  IMAD.WIDE.U32 R12, R24, c[0x0][0x1f0], R4 ;  /* 0x00007c00180c7a25 */ /* 0x000fe200078e0004 */
[----:B------:R-:W-:Y:S02]  /*0760*/  IADD3 R24, R14, 0x20, RZ ;  /* 0x000000200e187810 */ /* 0x000fe40007ffe0ff */
[----:B------:R-:W-:Y:S01]  /*0770*/  SHF.R.S32.HI R4, RZ, 0x1f, R0 ;  /* 0x0000001fff047819 */ /* 0x000fe20000011400 */
[----:B------:R-:W-:Y:S01]  /*0780*/  IMAD.IADD R9, R13, 0x1, R8 ;  /* 0x000000010d097824 */ /* 0x000fe200078e0208 */
[----:B------:R-:W-:-:S02]  /*0790*/  IADD3 R22, P1, P0, R0, R2, R6 ;  /* 0x0000000200167210 */ /* 0x000fc4000783e006 */
[----:B------:R-:W-:Y:S01]  /*07a0*/  SHF.R.S32.HI R0, RZ, 0x1f, R6 ;  /* 0x0000001fff007819 */ /* 0x000fe20000011406 */
[----:B------:R-:W-:-:S03]  /*07b0*/  IMAD.WIDE R6, R35, 0x80, R10 ;  /* 0x0000008023067825 */ /* 0x000fc600078e020a */
[----:B------:R-:W-:Y:S01]  /*07c0*/  IADD3.X R21, R4, R3, R0, P1, P0 ;  /* 0x0000000304157210 */ /* 0x000fe20000fe0400 */
        /* <DEDUP_REMOVED lines=14> */
.L_x_159:
[----:B------:R-:W-:Y:S05]  /*08b0*/  BSYNC B0 ;  /* 0x0000000000007941 */ /* 0x000fea0003800000 */
.L_x_158:
        /* <DEDUP_REMOVED lines=8> */
[----:B--2---:R-:W-:Y:S01]  /*0940*/  IMAD.X R2, RZ, RZ, R7, P0 ;  /* 0x000000ffff027224 */ /* 0x004fe200000e0607 */
        /* <DEDUP_REMOVED lines=11> */
.L_x_161:
[----:B------:R-:W-:Y:S05]  /*0a00*/  BSYNC B0 ;  /* 0x0000000000007941 */ /* 0x000fea0003800000 */
.L_x_160:
        /* <DEDUP_REMOVED lines=20> */
.L_x_163:
[----:B------:R-:W-:Y:S05]  /*0b50*/  BSYNC B0 ;  /* 0x0000000000007941 */ /* 0x000fea0003800000 */
.L_x_162:
[----:B------:R-:W-:Y:S01]  /*0b60*/  IADD3 R17, R10, 0x60, RZ ;  /* 0x000000600a117810 */ /* 0x000fe20007ffe0ff */
[----:B------:R-:W-:Y:S03]  /*0b70*/  BSSY B0, `(.L_x_164) ;  /* 0x0000013000007945 */ /* 0x000fe60003800000 */
[----:B------:R-:W-:-:S13]  /*0b80*/  ISETP.GE.AND P0, PT, R17, R15, PT ;  /* 0x0000000f1100720c */ /* 0x000fda0003f06270 */
        /* <DEDUP_REMOVED lines=17> */
.L_x_165:
[----:B------:R-:W-:Y:S05]  /*0ca0*/  BSYNC B0 ;  /* 0x0000000000007941 */ /* 0x000fea0003800000 */
.L_x_164:
[----:B------:R-:W-:-:S04]  /*0cb0*/  ISETP.NE.AND P6, PT, R20, RZ, PT ;  /* 0x000000ff1400720c */ /* 0x000fc80003fc5270 */
        /* <DEDUP_REMOVED lines=34> */
.L_x_157:
        /* <DEDUP_REMOVED lines=27> */
.L_x_166:
[----:B------:R-:W-:Y:S02]  /*1090*/  IABS R4, c[0x0][0x1c8] ;  /* 0x0000720000047a13 */ /* 0x000fe40000000000 */
[----:B------:R-:W-:Y:S02]  /*10a0*/  IABS R5, R24 ;  /* 0x0000001800057213 */ /* 0x000fe40000000000 */
[----:B------:R-:W2:Y:S01]  /*10b0*/  I2F.RP R2, R4 ;  /* 0x0000000400027306 */ /* 0x000ea20000209400 */
[----:B------:R-:W-:-:S07]  /*10c0*/  SHF.R.S32.HI R19, RZ, 0x1f, R24 ;  /* 0x0000001fff137819 */ /* 0x000fce0000011418 */
[----:B--2---:R-:W2:Y:S02]  /*10d0*/  MUFU.RCP R2, R2 ;  /* 0x0000000200027308 */ /* 0x004ea40000001000 */
[----:B--2---:R-:W-:-:S06]  /*10e0*/  IADD3 R2, R2, 0xffffffe, RZ ;  /* 0x0ffffffe02027810 */ /* 0x004fcc0007ffe0ff */
[----:B------:R-:W2:Y:S02]  /*10f0*/  F2I.FTZ.U32.TRUNC.NTZ R3, R2 ;  /* 0x0000000200037305 */ /* 0x000ea4000021f000 */
[----:B--2---:R-:W-:Y:S02]  /*1100*/  IMAD.MOV R0, RZ, RZ, -R3 ;  /* 0x000000ffff007224 */ /* 0x004fe400078e0a03 */
        /* <DEDUP_REMOVED lines=34> */
.L_x_167:
[----:B------:R-:W-:Y:S01]  /*1330*/  SHF.R.S32.HI R5, RZ, 0x1f, R29 ;  /* 0x0000001fff057819 */ /* 0x000fe2000001141d */
[----:B------:R-:W-:Y:S01]  /*1340*/  IMAD R19, R19, c[0x0][0x1a8], RZ ;  /* 0x00006a0013137a24 */ /* 0x000fe200078e02ff */
[----:B------:R-:W-:Y:S01]  /*1350*/  SHF.R.S32.HI R12, RZ, 0x1f, R10 ;  /* 0x0000001fff0c7819 */ /* 0x000fe2000001140a */
[----:B------:R-:W-:Y:S01]  /*1360*/  IMAD.IADD R40, R31, 0x1, -R30 ;  /* 0x000000011f287824 */ /* 0x000fe200078e0a1e */
[CC--:B------:R-:W-:Y:S01]  /*1370*/  LEA.HI R3, R5.reuse, R29.reuse, RZ, 0x2 ;  /* 0x0000001d05037211 */ /* 0x0c0fe200078f10ff */
[----:B------:R-:W-:Y:S01]  /*1380*/  IMAD R19, R24, c[0x0][0x1ac], R19 ;  /* 0x00006b0018137a24 */ /* 0x000fe200078e0213 */
[----:B------:R-:W-:Y:S01]  /*1390*/  LEA.HI R28, R5, R29, RZ, 0x3 ;  /* 0x0000001d051c7211 */ /* 0x000fe200078f18ff */
[----:B------:R-:W-:Y:S01]  /*13a0*/  BSSY B0, `(.L_x_168) ;  /* 0x0000066000007945 */ /* 0x000fe20003800000 */
[----:B------:R-:W-:-:S02]  /*13b0*/  LOP3.LUT R0, R3, 0xfffffffc, RZ, 0xc0, !PT ;  /* 0xfffffffc03007812 */ /* 0x000fc400078ec0ff */
[----:B------:R-:W-:Y:S02]  /*13c0*/  SHF.R.S32.HI R26, RZ, 0x3, R28 ;  /* 0x00000003ff1a7819 */ /* 0x000fe4000001141c */
[----:B------:R-:W-:Y:S01]  /*13d0*/  SHF.R.S32.HI R4, RZ, 0x2, R3 ;  /* 0x00000002ff047819 */ /* 0x000fe20000011403 */
[----:B------:R-:W-:Y:S01]  /*13e0*/  IMAD.IADD R0, R29, 0x1, -R0 ;  /* 0x000000011d007824 */ /* 0x000fe200078e0a00 */
[-C--:B------:R-:W-:Y:S01]  /*13f0*/  LEA.HI R27, R5, R29.reuse, RZ, 0x4 ;  /* 0x0000001d051b7211 */ /* 0x080fe200078f20ff */
[----:B------:R-:W-:Y:S01]  /*1400*/  IMAD.SHL.U32 R2, R26, 0x40, RZ ;  /* 0x000000401a027824 */ /* 0x000fe200078e00ff */
[----:B------:R-:W-:Y:S01]  /*1410*/  LEA.HI R3, R3, R4, RZ, 0x1 ;  /* 0x0000000403037211 */ /* 0x000fe200078f08ff */
[----:B------:R-:W-:Y:S01]  /*1420*/  IMAD.SHL.U32 R156, R0, 0x8, RZ ;  /* 0x00000008009c7824 */ /* 0x000fe200078e00ff */
[----:B------:R-:W-:Y:S02]  /*1430*/  LEA.HI R23, R5, R29, RZ, 0x5 ;  /* 0x0000001d05177211 */ /* 0x000fe400078f28ff */
[----:B------:R-:W-:-:S02]  /*1440*/  LOP3.LUT R0, R2, 0xc0, RZ, 0xc0, !PT ;  /* 0x000000c002007812 */ /* 0x000fc400078ec0ff */
[----:B------:R-:W-:Y:S02]  /*1450*/  LOP3.LUT R3, R3, 0x7fffffe, RZ, 0xc0, !PT ;  /* 0x07fffffe03037812 */ /* 0x000fe400078ec0ff */
[----:B------:R-:W-:Y:S02]  /*1460*/  LOP3.LUT R5, R27, 0xfffffff0, RZ, 0xc0, !PT ;  /* 0xfffffff01b057812 */ /* 0x000fe400078ec0ff */
[----:B------:R-:W-:Y:S01]  /*1470*/  LOP3.LUT R2, R0, 0x18, R156, 0xf8, !PT ;  /* 0x0000001800027812 */ /* 0x000fe200078ef89c */
[----:B------:R-:W-:Y:S01]  /*1480*/  IMAD.IADD R3, R4, 0x1, -R3 ;  /* 0x0000000104037824 */ /* 0x000fe200078e0a03 */
[----:B------:R-:W-:Y:S01]  /*1490*/  SHF.R.S32.HI R25, RZ, 0x5, R23 ;  /* 0x00000005ff197819 */ /* 0x000fe20000011417 */
[----:B------:R-:W-:Y:S01]  /*14a0*/  IMAD.IADD R20, R29, 0x1, -R5 ;  /* 0x000000011d147824 */ /* 0x000fe200078e0a05 */
[----:B------:R-:W-:Y:S02]  /*14b0*/  SHF.R.U32.HI R0, RZ, 0x3, R0 ;  /* 0x00000003ff007819 */ /* 0x000fe40000011600 */
[----:B------:R-:W-:-:S02]  /*14c0*/  SHF.R.S32.HI R5, RZ, 0x1f, R4 ;  /* 0x0000001fff057819 */ /* 0x000fc40000011404 */
[----:B------:R-:W-:Y:S01]  /*14d0*/  LOP3.LUT R2, R2, R0, RZ, 0x3c, !PT ;  /* 0x0000000002027212 */ /* 0x000fe200078e3cff */
[----:B------:R-:W-:Y:S01]  /*14e0*/  IMAD R0, R25, 0x8, R3 ;  /* 0x0000000819007824 */ /* 0x000fe200078e0203 */
[----:B------:R-:W-:Y:S01]  /*14f0*/  LEA.HI R22, R20, R20, RZ, 0x1 ;  /* 0x0000001414167211 */ /* 0x000fe200078f08ff */
[C---:B------:R-:W-:Y:S01]  /*1500*/  IMAD R13, R5.reuse, c[0x0][0x1a0], RZ ;  /* 0x00006800050d7a24 */ /* 0x040fe200078e02ff */
[----:B------:R-:W-:Y:S01]  /*1510*/  SHF.R.S32.HI R157, RZ, 0x1f, R156 ;  /* 0x0000001fff9d7819 */ /* 0x000fe2000001149c */
[----:B------:R-:W-:Y:S01]  /*1520*/  IMAD.U32 R222, R0, 0x20, R2 ;  /* 0x0000002000de7824 */ /* 0x000fe200078e0002 */
[--C-:B------:R-:W-:Y:S01]  /*1530*/  SHF.R.S32.HI R11, RZ, 0x1, R22.reuse ;  /* 0x00000001ff0b7819 */ /* 0x100fe20000011416 */
[----:B------:R-:W-:Y:S01]  /*1540*/  IMAD R0, R5, c[0x0][0x198], RZ ;  /* 0x0000660005007a24 */ /* 0x000fe200078e02ff */
[----:B------:R-:W-:Y:S01]  /*1550*/  SHF.R.S32.HI R2, RZ, 0x1f, R22 ;  /* 0x0000001fff027819 */ /* 0x000fe20000011416 */
[----:B------:R-:W-:Y:S01]  /*1560*/  IMAD.WIDE.U32 R6, R4, c[0x0][0x198], R156 ;  /* 0x0000660004067a25 */ /* 0x000fe200078e009c */
[C---:B------:R-:W-:Y:S01]  /*1570*/  IADD3 R8, P0, R156.reuse, R9, RZ ;  /* 0x000000099c087210 */ /* 0x040fe20007f1e0ff */
[----:B------:R2:W-:Y:S01]  /*1580*/  STL.64 [R1+0x38], R156 ;  /* 0x0000389c01007387 */ /* 0x0005e20000100a00 */
[----:B------:R-:W-:Y:S01]  /*1590*/  IADD3 R151, R156, 0x20, RZ ;  /* 0x000000209c977810 */ /* 0x000fe20007ffe0ff */
[----:B------:R-:W-:Y:S01]  /*15a0*/  IMAD R15, R4, c[0x0][0x19c], R0 ;  /* 0x00006700040f7a24 */ /* 0x000fe200078e0200 */
[----:B------:R-:W-:Y:S01]  /*15b0*/  LEA.HI R0, R2, R11, RZ, 0x2 ;  /* 0x0000000b02007211 */ /* 0x000fe200078f10ff */
[----:B------:R-:W-:Y:S01]  /*15c0*/  IMAD.WIDE.U32 R2, R4, c[0x0][0x1a0], R156 ;  /* 0x0000680004027a25 */ /* 0x000fe200078e009c */
[----:B------:R-:W-:Y:S01]  /*15d0*/  IADD3 R6, P1, R16, R6, RZ ;  /* 0x0000000610067210 */ /* 0x000fe20007f3e0ff */
[----:B------:R2:W-:Y:S01]  /*15e0*/  STL [R1+0x58], R40 ;  /* 0x0000582801007387 */ /* 0x0005e20000100800 */
[----:B------:R-:W-:Y:S01]  /*15f0*/  LOP3.LUT R0, R0, 0xfffffffc, RZ, 0xc0, !PT ;  /* 0xfffffffc00007812 */ /* 0x000fe200078ec0ff */
[----:B------:R-:W-:Y:S01]  /*1600*/  IMAD.X R9, R157, 0x1, R17, P0 ;  /* 0x000000019d097824 */ /* 0x000fe200000e0611 */
[----:B------:R-:W-:Y:S01]  /*1610*/  IADD3 R2, P0, R14, R2, RZ ;  /* 0x000000020e027210 */ /* 0x000fe20007f1e0ff */
[----:B------:R-:W-:Y:S01]  /*1620*/  IMAD R13, R4, c[0x0][0x1a4], R13 ;  /* 0x00006900040d7a24 */ /* 0x000fe200078e020d */
[----:B------:R-:W-:Y:S01]  /*1630*/  IADD3.X R7, R21, R7, R15, P1, !PT ;  /* 0x0000000715077210 */ /* 0x000fe20000ffe40f */
[----:B------:R-:W-:Y:S01]  /*1640*/  IMAD.WIDE.U32 R16, R24, c[0x0][0x1a8], R8 ;  /* 0x00006a0018107a25 */ /* 0x000fe200078e0008 */
[----:B------:R-:W-:-:S02]  /*1650*/  IADD3 R150, R156, 0x40, RZ ;  /* 0x000000409c967810 */ /* 0x000fc40007ffe0ff */
[----:B------:R-:W-:Y:S01]  /*1660*/  IADD3.X R3, R18, R3, R13, P0, !PT ;  /* 0x0000000312037210 */ /* 0x000fe200007fe40d */
[----:B------:R-:W-:Y:S01]  /*1670*/  IMAD.IADD R24, R11, 0x1, -R0 ;  /* 0x000000010b187824 */ /* 0x000fe200078e0a00 */
[----:B------:R-:W-:Y:S01]  /*1680*/  ISETP.GE.AND P0, PT, R4, R40, PT ;  /* 0x000000280400720c */ /* 0x000fe20003f06270 */
[C---:B------:R-:W-:Y:S01]  /*1690*/  IMAD R0, R12.reuse, c[0x0][0x1b8], RZ ;  /* 0x00006e000c007a24 */ /* 0x040fe200078e02ff */
[----:B------:R-:W-:Y:S01]  /*16a0*/  LOP3.LUT R9, R23, 0xffffffe0, RZ, 0xc0, !PT ;  /* 0xffffffe017097812 */ /* 0x000fe200078ec0ff */
[----:B------:R-:W-:Y:S01]  /*16b0*/  IMAD R8, R12, c[0x0][0x1b0], RZ ;  /* 0x00006c000c087a24 */ /* 0x000fe200078e02ff */
[----:B------:R-:W-:Y:S01]  /*16c0*/  LOP3.LUT P1, RZ, R24, 0x2, RZ, 0xc0, !PT ;  /* 0x0000000218ff7812 */ /* 0x000fe2000782c0ff */
[C---:B------:R-:W-:Y:S02]  /*16d0*/  IMAD R0, R10.reuse, c[0x0][0x1bc], R0 ;  /* 0x00006f000a007a24 */ /* 0x040fe400078e0200 */
[----:B------:R-:W-:-:S04]  /*16e0*/  IMAD.WIDE.U32 R36, R10, c[0x0][0x1b0], R6 ;  /* 0x00006c000a247a25 */ /* 0x000fc800078e0006 */
[C---:B------:R-:W-:Y:S01]  /*16f0*/  IMAD.WIDE.U32 R32, R10.reuse, c[0x0][0x1b8], R2 ;  /* 0x00006e000a207a25 */ /* 0x040fe200078e0002 */
[----:B------:R2:W-:Y:S03]  /*1700*/  STL.64 [R1+0x48], R36 ;  /* 0x0000482401007387 */ /* 0x0005e60000100a00 */
[----:B------:R-:W-:Y:S01]  /*1710*/  IMAD R8, R10, c[0x0][0x1b4], R8 ;  /* 0x00006d000a087a24 */ /* 0x000fe200078e0208 */
[----:B------:R2:W-:Y:S01]  /*1720*/  STL.64 [R1+0x60], R32 ;  /* 0x0000602001007387 */ /* 0x0005e20000100a00 */
[----:B------:R-:W-:-:S03]  /*1730*/  IMAD.WIDE R6, R35, 0x80, R4 ;  /* 0x0000008023067825 */ /* 0x000fc600078e0204 */
[----:B------:R2:W-:Y:S01]  /*1740*/  STL [R1+0x50], R151 ;  /* 0x0000509701007387 */ /* 0x0005e20000100800 */
[----:B------:R-:W-:Y:S02]  /*1750*/  IMAD.IADD R35, R33, 0x1, R0 ;  /* 0x0000000121237824 */ /* 0x000fe400078e0200 */
[----:B------:R-:W-:Y:S01]  /*1760*/  IMAD.IADD R39, R37, 0x1, R8 ;  /* 0x0000000125277824 */ /* 0x000fe200078e0208 */
[----:B------:R2:W-:Y:S01]  /*1770*/  STL [R1+0x54], R150 ;  /* 0x0000549601007387 */ /* 0x0005e20000100800 */
[----:B------:R-:W-:Y:S02]  /*1780*/  IMAD.MOV.U32 R21, RZ, RZ, 0x10 ;  /* 0x00000010ff157424 */ /* 0x000fe400078e00ff */
[----:B------:R-:W-:Y:S01]  /*1790*/  IMAD.IADD R18, R29, 0x1, -R9 ;  /* 0x000000011d127824 */ /* 0x000fe200078e0a09 */
[----:B------:R2:W-:Y:S01]  /*17a0*/  STL [R1+0x14], R35 ;  /* 0x0000142301007387 */ /* 0x0005e20000100800 */
[----:B------:R-:W-:Y:S01]  /*17b0*/  IMAD.SHL.U32 R222, R222, 0x2, RZ ;  /* 0x00000002dede7824 */ /* 0x000fe200078e00ff */
[----:B------:R-:W-:Y:S01]  /*17c0*/  SEL R2, R21, 0xfffffff0, !P1 ;  /* 0xfffffff015027807 */ /* 0x000fe20004800000 */
[----:B------:R-:W-:Y:S01]  /*17d0*/  IMAD.IADD R11, R17, 0x1, R19 ;  /* 0x00000001110b7824 */ /* 0x000fe200078e0213 */
[----:B------:R2:W-:Y:S01]  /*17e0*/  STL [R1+0x44], R39 ;  /* 0x0000442701007387 */ /* 0x0005e20000100800 */
[----:B------:R-:W-:Y:S05]  /*17f0*/  @P0 BRA `(.L_x_169) ;  /* 0x0000020000000947 */ /* 0x000fea0003800000 */
[----:B------:R-:W-:Y:S01]  /*1800*/  ISETP.GE.AND P4, PT, R156, c[0x0][0x220], PT ;  /* 0x000088009c007a0c */ /* 0x000fe20003f86270 */
        /* <DEDUP_REMOVED lines=31> */
.L_x_169:
[----:B------:R-:W-:Y:S05]  /*1a00*/  BSYNC B0 ;  /* 0x0000000000007941 */ /* 0x000fea0003800000 */
.L_x_168:
[----:B------:R-:W-:Y:S01]  /*1a10*/  IADD3 R19, R4, 0x20, RZ ;  /* 0x0000002004137810 */ /* 0x000fe20007ffe0ff */
[----:B------:R-:W-:Y:S03]  /*1a20*/  BSSY B0, `(.L_x_170) ;  /* 0x0000024000007945 */ /* 0x000fe60003800000 */
[----:B------:R-:W-:-:S13]  /*1a30*/  ISETP.GE.AND P0, PT, R19, R40, PT ;  /* 0x000000281300720c */ /* 0x000fda0003f06270 */
[----:B------:R-:W-:Y:S05]  /*1a40*/  @P0 BRA `(.L_x_171) ;  /* 0x0000021000000947 */ /* 0x000fea0003800000 */
[----:B------:R-:W-:Y:S01]  /*1a50*/  IADD3 R0, P0, R6, 0x20, RZ ;  /* 0x0000002006007810 */ /* 0x000fe20007f1e0ff */
[----:B---3--:R-:W-:Y:S01]  /*1a60*/  IMAD.MOV.U32 R8, RZ, RZ, R16 ;  /* 0x000000ffff087224 */ /* 0x008fe200078e0010 */
        /* <DEDUP_REMOVED lines=31> */
.L_x_171:
[----:B------:R-:W-:Y:S05]  /*1c60*/  BSYNC B0 ;  /* 0x0000000000007941 */ /* 0x000fea0003800000 */
.L_x_170:
        /* <DEDUP_REMOVED lines=37> */
.L_x_173:
[----:B------:R-:W-:Y:S05]  /*1ec0*/  BSYNC B0 ;  /* 0x0000000000007941 */ /* 0x000fea0003800000 */
.L_x_172:
[----:B------:R-:W-:Y:S01]  /*1ed0*/  IADD3 R0, R4, 0x60, RZ ;  /* 0x0000006004007810 */ /* 0x000fe20007ffe0ff */
[----:B------:R-:W-:Y:S01]  /*1ee0*/  UMOV UR8, 0x6 ;  /* 0x0000000600087882 */ /* 0x000fe20000000000 */
[----:B------:R-:W-:Y:S01]  /*1ef0*/  BSSY B0, `(.L_x_174) ;  /* 0x0000026000007945 */ /* 0x000fe20003800000 */
[----:B------:R-:W-:Y:S01]  /*1f00*/  ULDC.64 UR6, c[0x0][0x198] ;  /* 0x0000660000067ab9 */ /* 0x000fe20000000a00 */
[----:B------:R-:W-:Y:S01]  /*1f10*/  ISETP.GE.AND P0, PT, R0, R40, PT ;  /* 0x000000280000720c */ /* 0x000fe20003f06270 */
[----:B------:R-:W-:Y:S02]  /*1f20*/  USHF.L.U64.HI UR9, UR6, UR8, UR7 ;  /* 0x0000000806097299 */ /* 0x000fe40008010207 */
[----:B------:R-:W-:-:S10]  /*1f30*/  USHF.L.U32 UR10, UR6, 0x6, URZ ;  /* 0x00000006060a7899 */ /* 0x000fd4000800063f */
[----:B------:R-:W-:Y:S05]  /*1f40*/  @P0 BRA `(.L_x_175) ;  /* 0x0000020000000947 */ /* 0x000fea0003800000 */
[----:B------:R-:W-:Y:S01]  /*1f50*/  IADD3 R0, P0, R6, 0x60, RZ ;  /* 0x0000006006007810 */ /* 0x000fe20007f1e0ff */
[----:B------:R-:W-:Y:S01]  /*1f60*/  IMAD.MOV.U32 R10, RZ, RZ, R16 ;  /* 0x000000ffff0a7224 */ /* 0x000fe200078e0010 */
[----:B------:R-:W-:Y:S02]  /*1f70*/  ISETP.GE.AND P3, PT, R156, c[0x0][0x220], PT ;  /* 0x000088009c007a0c */ /* 0x000fe40003f66270 */
[----:B------:R-:W-:Y:S01]  /*1f80*/  ISETP.GE.AND P2, PT, R151, c[0x0][0x220], PT ;  /* 0x0000880097007a0c */ /* 0x000fe20003f46270 */
[----:B------:R-:W-:Y:S01]  /*1f90*/  IMAD.X R6, RZ, RZ, R7, P0 ;  /* 0x000000ffff067224 */ /* 0x000fe200000e0607 */
[----:B------:R-:W-:Y:S01]  /*1fa0*/  ISETP.GE.AND P0, PT, R150, c[0x0][0x220], PT ;  /* 0x0000880096007a0c */ /* 0x000fe20003f06270 */
[----:B------:R-:W-:-:S04]  /*1fb0*/  IMAD.WIDE.U32 R10, R0, c[0x0][0x190], R10 ;  /* 0x00006400000a7a25 */ /* 0x000fc800078e000a */
[----:B------:R-:W-:-:S04]  /*1fc0*/  IMAD R6, R6, c[0x0][0x190], RZ ;  /* 0x0000640006067a24 */ /* 0x000fc800078e02ff */
[----:B------:R-:W-:Y:S01]  /*1fd0*/  IMAD R0, R0, c[0x0][0x194], R6 ;  /* 0x0000650000007a24 */ /* 0x000fe200078e0206 */
[C---:B---3--:R-:W-:Y:S01]  /*1fe0*/  @!P3 LEA R8, P4, R10.reuse, c[0x0][0x160], 0x1 ;  /* 0x000058000a08ba11 */ /* 0x048fe200078808ff */
        /* <DEDUP_REMOVED lines=22> */
.L_x_175:
[----:B------:R-:W-:Y:S05]  /*2150*/  BSYNC B0 ;  /* 0x0000000000007941 */ /* 0x000fea0003800000 */
.L_x_174:
[----:B------:R-:W-:Y:S01]  /*2160*/  MOV R102, R38 ;  /* 0x0000002600667202 */ /* 0x000fe20000000f00 */
[----:B------:R-:W-:Y:S01]  /*2170*/  IMAD.MOV.U32 R102, RZ, RZ, R36 ;  /* 0x000000ffff667224 */ /* 0x000fe200078e0024 */
[----:B------:R-:W-:Y:S01]  /*2180*/  MOV R103, R39 ;  /* 0x0000002700677202 */ /* 0x000fe20000000f00 */
[----:B------:R-:W-:Y:S01]  /*2190*/  BSSY B0, `(.L_x_176) ;  /* 0x0000027000007945 */ /* 0x000fe20003800000 */
[----:B------:R-:W-:-:S03]  /*21a0*/  IADD3 R52, R154, -0x1, RZ ;  /* 0xffffffff9a347810 */ /* 0x000fc60007ffe0ff */
[----:B------:R4:W-:Y:S01]  /*21b0*/  STL.64 [R1+0x40], R102 ;  /* 0x0000406601007387 */ /* 0x0009e20000100a00 */
[----:B---3--:R-:W-:Y:S01]  /*21c0*/  SHF.R.S32.HI R12, RZ, 0x1f, R52 ;  /* 0x0000001fff0c7819 */ /* 0x008fe20000011434 */
[C---:B------:R-:W-:Y:S01]  /*21d0*/  IMAD R14, R52.reuse, -0x40, R53 ;  /* 0xffffffc0340e7824 */ /* 0x040fe200078e0235 */
[----:B------:R-:W-:Y:S01]  /*21e0*/  MOV R101, R52 ;  /* 0x0000003400657202 */ /* 0x000fe20000000f00 */
[C---:B------:R-:W-:Y:S02]  /*21f0*/  IMAD R0, R52.reuse, UR9, RZ ;  /* 0x0000000934007c24 */ /* 0x040fe4000f8e02ff */
[----:B------:R-:W-:Y:S01]  /*2200*/  IMAD.WIDE.U32 R6, R52, UR10, R102 ;  /* 0x0000000a34067c25 */ /* 0x000fe2000f8e0066 */
[----:B------:R-:W-:-:S03]  /*2210*/  ISETP.GE.AND P0, PT, R4, R14, PT ;  /* 0x0000000e0400720c */ /* 0x000fc60003f06270 */
[----:B------:R-:W-:-:S04]  /*2220*/  IMAD R0, R12, UR10, R0 ;  /* 0x0000000a0c007c24 */ /* 0x000fc8000f8e0200 */
[----:B------:R-:W-:-:S06]  /*2230*/  IMAD.IADD R0, R7, 0x1, R0 ;  /* 0x0000000107007824 */ /* 0x000fcc00078e0200 */
        /* <DEDUP_REMOVED lines=28> */
.L_x_177:
[----:B------:R-:W-:Y:S05]  /*2400*/  BSYNC B0 ;  /* 0x0000000000007941 */ /* 0x000fea0003800000 */
.L_x_176:
[----:B------:R-:W-:Y:S01]  /*2410*/  ISETP.GE.AND P0, PT, R19, R14, PT ;  /* 0x0000000e1300720c */ /* 0x000fe20003f06270 */
[----:B------:R-:W-:Y:S01]  /*2420*/  UMOV UR7, 0x5 ;  /* 0x0000000500077882 */ /* 0x000fe20000000000 */
[----:B------:R-:W-:Y:S01]  /*2430*/  BSSY B0, `(.L_x_178) ;  /* 0x0000023000007945 */ /* 0x000fe20003800000 */
[----:B------:R-:W-:Y:S02]  /*2440*/  ULDC UR14, c[0x0][0x19c] ;  /* 0x00006700000e7ab9 */ /* 0x000fe40000000800 */
[----:B------:R-:W-:Y:S02]  /*2450*/  USHF.L.U32 UR11, UR6, 0x5, URZ ;  /* 0x00000005060b7899 */ /* 0x000fe4000800063f */
[----:B------:R-:W-:Y:S02]  /*2460*/  ULDC.64 UR4, c[0x0][0x1a0] ;  /* 0x0000680000047ab9 */ /* 0x000fe40000000a00 */
[----:B------:R-:W-:Y:S02]  /*2470*/  USHF.L.U64.HI UR6, UR6, UR7, UR14 ;  /* 0x0000000706067299 */ /* 0x000fe4000801020e */
[----:B------:R-:W-:-:S02]  /*2480*/  USHF.L.U64.HI UR8, UR4, UR8, UR5 ;  /* 0x0000000804087299 */ /* 0x000fc40008010205 */
[----:B------:R-:W-:Y:S01]  /*2490*/  USHF.L.U32 UR14, UR4, 0x6, URZ ;  /* 0x00000006040e7899 */ /* 0x000fe2000800063f */
[----:B------:R-:W-:Y:S06]  /*24a0*/  @P0 BRA `(.L_x_179) ;  /* 0x000001b000000947 */ /* 0x000fec0003800000 */
[----:B------:R-:W-:Y:S02]  /*24b0*/  ISETP.GE.AND P3, PT, R156, c[0x0][0x220], PT ;  /* 0x000088009c007a0c */ /* 0x000fe40003f66270 */
[----:B------:R-:W-:Y:S02]  /*24c0*/  ISETP.GE.AND P2, PT, R151, c[0x0][0x220], PT ;  /* 0x0000880097007a0c */ /* 0x000fe40003f46270 */
[----:B------:R-:W-:Y:S02]  /*24d0*/  IADD3 R6, P1, R6, UR11, RZ ;  /* 0x0000000b06067c10 */ /* 0x000fe4000ff3e0ff */
[----:B------:R-:W-:Y:S02]  /*24e0*/  ISETP.GE.AND P0, PT, R150, c[0x0][0x220], PT ;  /* 0x0000880096007a0c */ /* 0x000fe40003f06270 */
[----:B------:R-:W-:-:S05]  /*24f0*/  IADD3.X R0, R0, UR6, RZ, P1, !PT ;  /* 0x0000000600007c10 */ /* 0x000fca0008ffe4ff */
[C---:B---3--:R-:W-:Y:S01]  /*2500*/  @!P3 LEA R10, P4, R6.reuse, c[0x0][0x168], 0x1 ;  /* 0x00005a00060aba11 */ /* 0x048fe200078808ff */
        /* <DEDUP_REMOVED lines=21> */
.L_x_179:
[----:B------:R-:W-:Y:S05]  /*2660*/  BSYNC B0 ;  /* 0x0000000000007941 */ /* 0x000fea0003800000 */
.L_x_178:
[----:B------:R-:W0:Y:S01]  /*2670*/  LDGDEPBAR ;  /* 0x00000000000079af */ /* 0x000e220000000000 */
[----:B------:R-:W-:Y:S01]  /*2680*/  LOP3.LUT R0, R22, 0x7fffffe, RZ, 0xc0, !PT ;  /* 0x07fffffe16007812 */ /* 0x000fe200078ec0ff */
[----:B---3--:R-:W-:Y:S01]  /*2690*/  IMAD R10, R25, 0x10, R30 ;  /* 0x00000010190a7824 */ /* 0x008fe200078e021e */
[----:B------:R-:W-:Y:S01]  /*26a0*/  LOP3.LUT R3, R28, 0xfffffff8, RZ, 0xc0, !PT ;  /* 0xfffffff81c037812 */ /* 0x000fe200078ec0ff */
[----:B------:R-:W-:Y:S01]  /*26b0*/  IMAD.MOV.U32 R16, RZ, RZ, R34 ;  /* 0x000000ffff107224 */ /* 0x000fe200078e0022 */
[----:B------:R-:W-:Y:S01]  /*26c0*/  ISETP.GE.AND P0, PT, R4, R14, PT ;  /* 0x0000000e0400720c */ /* 0x000fe20003f06270 */
[----:B------:R-:W-:Y:S01]  /*26d0*/  IMAD.IADD R8, R20, 0x1, -R0 ;  /* 0x0000000114087824 */ /* 0x000fe200078e0a00 */
[----:B------:R-:W-:Y:S01]  /*26e0*/  SHF.R.S32.HI R4, RZ, 0x1f, R18 ;  /* 0x0000001fff047819 */ /* 0x000fe20000011412 */
[----:B------:R-:W-:Y:S01]  /*26f0*/  IMAD.IADD R0, R29, 0x1, -R3 ;  /* 0x000000011d007824 */ /* 0x000fe200078e0a03 */
[----:B------:R-:W-:Y:S01]  /*2700*/  SHF.R.S32.HI R5, RZ, 0x1f, R20 ;  /* 0x0000001fff057819 */ /* 0x000fe20000011414 */
[----:B------:R-:W-:Y:S01]  /*2710*/  IMAD R3, R52, UR8, RZ ;  /* 0x0000000834037c24 */ /* 0x000fe2000f8e02ff */
[----:B------:R-:W-:Y:S01]  /*2720*/  SHF.R.S32.HI R9, RZ, 0x4, R27 ;  /* 0x00000004ff097819 */ /* 0x000fe2000001141b */
[----:B------:R-:W-:Y:S01]  /*2730*/  IMAD.MOV.U32 R17, RZ, RZ, R35 ;  /* 0x000000ffff117224 */ /* 0x000fe200078e0023 */
[----:B------:R-:W-:Y:S01]  /*2740*/  LEA.HI R4, R4, R18, RZ, 0x2 ;  /* 0x0000001204047211 */ /* 0x000fe200078f10ff */
[----:B------:R-:W-:Y:S01]  /*2750*/  IMAD R12, R12, UR14, R3 ;  /* 0x0000000e0c0c7c24 */ /* 0x000fe2000f8e0203 */
[----:B------:R-:W-:Y:S01]  /*2760*/  LEA.HI R7, R5, R20, RZ, 0x3 ;  /* 0x0000001405077211 */ /* 0x000fe200078f18ff */
[----:B------:R-:W-:Y:S01]  /*2770*/  IMAD.MOV.U32 R16, RZ, RZ, R32 ;  /* 0x000000ffff107224 */ /* 0x000fe200078e0020 */
[----:B------:R-:W-:Y:S01]  /*2780*/  LEA.HI R6, R0, R0, RZ, 0x1 ;  /* 0x0000000000067211 */ /* 0x000fe200078f08ff */
[----:B------:R-:W-:Y:S01]  /*2790*/  IMAD.SHL.U32 R13, R26, 0x8, RZ ;  /* 0x000000081a0d7824 */ /* 0x000fe200078e00ff */
[----:B------:R-:W-:Y:S01]  /*27a0*/  LEA.HI R5, R27, R9, RZ, 0x1 ;  /* 0x000000091b057211 */ /* 0x000fe200078f08ff */
[----:B------:R-:W-:Y:S01]  /*27b0*/  IMAD.SHL.U32 R29, R29, 0x2, RZ ;  /* 0x000000021d1d7824 */ /* 0x000fe200078e00ff */
[----:B------:R-:W-:Y:S01]  /*27c0*/  SHF.R.S32.HI R4, RZ, 0x2, R4 ;  /* 0x00000002ff047819 */ /* 0x000fe20000011404 */
[----:B------:R3:W-:Y:S01]  /*27d0*/  STL.64 [R1+0x10], R16 ;  /* 0x0000101001007387 */ /* 0x0007e20000100a00 */
[----:B------:R-:W-:Y:S01]  /*27e0*/  LOP3.LUT R3, R6, 0x7fffffe, RZ, 0xc0, !PT ;  /* 0x07fffffe06037812 */ /* 0x000fe200078ec0ff */
[----:B------:R-:W-:-:S04]  /*27f0*/  DEPBAR.LE SB0, 0x0 ;  /* 0x000080000000791a */ /* 0x000fc80000000000 */
[----:B------:R-:W-:Y:S01]  /*2800*/  BAR.SYNC.DEFER_BLOCKING 0x0 ;  /* 0x0000000000007b1d */ /* 0x000fe20000010000 */
[----:B------:R-:W-:Y:S01]  /*2810*/  LOP3.LUT R5, R5, 0xfffffffe, RZ, 0xc0, !PT ;  /* 0xfffffffe05057812 */ /* 0x000fe200078ec0ff */
[----:B------:R-:W-:Y:S01]  /*2820*/  IMAD.IADD R54, R10, 0x1, R4 ;  /* 0x000000010a367824 */ /* 0x000fe200078e0204 */
[----:B------:R-:W-:Y:S01]  /*2830*/  LOP3.LUT R148, R29, 0x6, RZ, 0xc0, !PT ;  /* 0x000000061d947812 */ /* 0x000fe200078ec0ff */
[----:B------:R-:W-:Y:S02]  /*2840*/  IMAD.SHL.U32 R4, R24, 0x40, RZ ;  /* 0x0000004018047824 */ /* 0x000fe400078e00ff */
[----:B------:R-:W-:Y:S01]  /*2850*/  IMAD.IADD R11, R0, 0x1, -R3 ;  /* 0x00000001000b7824 */ /* 0x000fe200078e0a03 */
[----:B------:R-:W-:Y:S01]  /*2860*/  SHF.R.S32.HI R0, RZ, 0x1, R6 ;  /* 0x00000001ff007819 */ /* 0x000fe20000011406 */
[----:B------:R-:W-:Y:S01]  /*2870*/  IMAD.IADD R9, R9, 0x1, -R5 ;  /* 0x0000000109097824 */ /* 0x000fe200078e0a05 */
[----:B------:R-:W-:Y:S01]  /*2880*/  LOP3.LUT R3, R4, 0xc0, RZ, 0xc0, !PT ;  /* 0x000000c004037812 */ /* 0x000fe200078ec0ff */
[----:B------:R-:W-:Y:S01]  /*2890*/  IMAD.SHL.U32 R5, R7, 0x20, RZ ;  /* 0x0000002007057824 */ /* 0x000fe200078e00ff */
[C---:B------:R-:W-:Y:S01]  /*28a0*/  LOP3.LUT P1, RZ, R0.reuse, 0x2, RZ, 0xc0, !PT ;  /* 0x0000000200ff7812 */ /* 0x040fe2000782c0ff */
[C---:B------:R-:W-:Y:S01]  /*28b0*/  IMAD.SHL.U32 R4, R9.reuse, 0x8, RZ ;  /* 0x0000000809047824 */ /* 0x040fe200078e00ff */
[----:B------:R-:W-:Y:S01]  /*28c0*/  SHF.R.U32.HI R6, RZ, 0x3, R3 ;  /* 0x00000003ff067819 */ /* 0x000fe20000011603 */
[----:B------:R-:W-:Y:S01]  /*28d0*/  IMAD.SHL.U32 R0, R0, 0x40, RZ ;  /* 0x0000004000007824 */ /* 0x000fe200078e00ff */
[----:B------:R-:W-:Y:S01]  /*28e0*/  BSSY B0, `(.L_x_180) ;  /* 0x0000033000007945 */ /* 0x000fe20003800000 */
[----:B------:R-:W-:Y:S01]  /*28f0*/  IMAD R9, R9, 0x8, R11 ;  /* 0x0000000809097824 */ /* 0x000fe200078e020b */
[----:B------:R-:W-:-:S02]  /*2900*/  LOP3.LUT R7, R3, 0x8, R4, 0xf8, !PT ;  /* 0x0000000803077812 */ /* 0x000fc400078ef804 */
[----:B------:R-:W-:Y:S02]  /*2910*/  LOP3.LUT R3, R5, 0xffffff00, RZ, 0xc0, !PT ;  /* 0xffffff0005037812 */ /* 0x000fe400078ec0ff */
[----:B------:R-:W-:Y:S01]  /*2920*/  LOP3.LUT R0, R0, 0xc0, RZ, 0xc0, !PT ;  /* 0x000000c000007812 */ /* 0x000fe200078ec0ff */
[----:B------:R3:W-:Y:S03]  /*2930*/  @P0 STS [R222+0x9000], RZ ;  /* 0x009000ffde000388 */ /* 0x0007e60000000800 */
[----:B------:R-:W-:Y:S01]  /*2940*/  LOP3.LUT R4, R0, 0x8, R13, 0xf8, !PT ;  /* 0x0000000800047812 */ /* 0x000fe200078ef80d */
[--C-:B------:R-:W-:Y:S01]  /*2950*/  IMAD R5, R25, 0x200, R3.reuse ;  /* 0x0000020019057824 */ /* 0x100fe200078e0203 */
[----:B------:R-:W-:Y:S01]  /*2960*/  SHF.R.U32.HI R0, RZ, 0x3, R0 ;  /* 0x00000003ff007819 */ /* 0x000fe20000011600 */
[----:B------:R3:W-:Y:S01]  /*2970*/  @P0 STS [R222+0x9004], RZ ;  /* 0x009004ffde000388 */ /* 0x0007e20000000800 */
[C---:B------:R-:W-:Y:S01]  /*2980*/  IMAD R10, R8.reuse, 0x20, R3 ;  /* 0x00000020080a7824 */ /* 0x040fe200078e0203 */
[----:B------:R-:W-:Y:S01]  /*2990*/  LOP3.LUT R3, R7, R6, RZ, 0x3c, !PT ;  /* 0x0000000607037212 */ /* 0x000fe200078e3cff */
[----:B------:R-:W-:Y:S01]  /*29a0*/  IMAD R8, R8, 0x20, R5 ;  /* 0x0000002008087824 */ /* 0x000fe200078e0205 */
[----:B------:R3:W-:Y:S01]  /*29b0*/  @P0 STS.64 [R222+0x9008], RZ ;  /* 0x009008ffde000388 */ /* 0x0007e20000000a00 */
[----:B------:R-:W-:Y:S01]  /*29c0*/  LOP3.LUT R0, R4, R0, RZ, 0x3c, !PT ;  /* 0x0000000004007212 */ /* 0x000fe200078e3cff */
[----:B------:R-:W-:Y:S01]  /*29d0*/  IMAD.WIDE.U32 R6, R52, UR14, R16 ;  /* 0x0000000e34067c25 */ /* 0x000fe2000f8e0010 */
[----:B------:R-:W-:Y:S01]  /*29e0*/  SEL R4, R21, 0xfffffff0, !P1 ;  /* 0xfffffff015047807 */ /* 0x000fe20004800000 */
[----:B------:R3:W-:Y:S02]  /*29f0*/  @P0 STS.128 [R222+0xa000], RZ ;  /* 0x00a000ffde000388 */ /* 0x0007e40000000c00 */
[----:B------:R-:W-:-:S02]  /*2a00*/  IMAD.IADD R5, R3, 0x1, R10 ;  /* 0x0000000103057824 */ /* 0x000fc400078e020a */
[----:B------:R3:W-:Y:S01]  /*2a10*/  @P0 STS.128 [R222+0xb000], RZ ;  /* 0x00b000ffde000388 */ /* 0x0007e20000000c00 */
[----:B------:R-:W-:Y:S02]  /*2a20*/  IMAD.IADD R3, R3, 0x1, R8 ;  /* 0x0000000103037824 */ /* 0x000fe400078e0208 */
[----:B------:R-:W-:Y:S02]  /*2a30*/  IMAD.U32 R0, R9, 0x20, R0 ;  /* 0x0000002009007824 */ /* 0x000fe400078e0000 */
[----:B------:R-:W-:Y:S01]  /*2a40*/  IMAD.IADD R8, R7, 0x1, R12 ;  /* 0x0000000107087824 */ /* 0x000fe200078e020c */
        /* <DEDUP_REMOVED lines=28> */
.L_x_181:
[----:B------:R-:W-:Y:S05]  /*2c10*/  BSYNC B0 ;  /* 0x0000000000007941 */ /* 0x000fea0003800000 */
.L_x_180:
[----:B------:R-:W-:Y:S01]  /*2c20*/  ISETP.GE.AND P0, PT, R19, R14, PT ;  /* 0x0000000e1300720c */ /* 0x000fe20003f06270 */
[----:B------:R-:W-:Y:S01]  /*2c30*/  ULDC UR5, c[0x0][0x1a4] ;  /* 0x0000690000057ab9 */ /* 0x000fe20000000800 */
[C-C-:B------:R-:W-:Y:S01]  /*2c40*/  IADD3 R9, R53.reuse, 0x1, -R31.reuse ;  /* 0x0000000135097810 */ /* 0x140fe20007ffe81f */
[----:B------:R-:W-:Y:S01]  /*2c50*/  USHF.L.U32 UR15, UR4, 0x5, URZ ;  /* 0x00000005040f7899 */ /* 0x000fe2000800063f */
[----:B------:R-:W-:Y:S01]  /*2c60*/  BSSY B0, `(.L_x_182) ;  /* 0x0000023000007945 */ /* 0x000fe20003800000 */
[----:B------:R-:W-:Y:S01]  /*2c70*/  USHF.L.U64.HI UR5, UR4, UR7, UR5 ;  /* 0x0000000704057299 */ /* 0x000fe20008010205 */
[----:B------:R-:W-:Y:S02]  /*2c80*/  IADD3 R100, R53, -c[0x0][0x2e4], -R31 ;  /* 0x8000b90035647a10 */ /* 0x000fe40007ffe81f */
[----:B------:R-:W-:-:S05]  /*2c90*/  IADD3 R55, R9, c[0x0][0x2e8], RZ ;  /* 0x0000ba0009377a10 */ /* 0x000fca0007ffe0ff */
[----:B------:R1:W-:Y:S04]  /*2ca0*/  @P0 STS.128 [R222+0x9800], RZ ;  /* 0x009800ffde000388 */ /* 0x0003e80000000c00 */
[----:B------:R1:W-:Y:S04]  /*2cb0*/  @P0 STS.128 [R222+0xa800], RZ ;  /* 0x00a800ffde000388 */ /* 0x0003e80000000c00 */
[----:B------:R1:W-:Y:S01]  /*2cc0*/  @P0 STS.128 [R222+0xb800], RZ ;  /* 0x00b800ffde000388 */ /* 0x0003e20000000c00 */
[----:B------:R-:W-:Y:S05]  /*2cd0*/  @P0 BRA `(.L_x_183) ;  /* 0x000001b000000947 */ /* 0x000fea0003800000 */
[----:B------:R-:W-:Y:S02]  /*2ce0*/  ISETP.GE.AND P3, PT, R156, c[0x0][0x220], PT ;  /* 0x000088009c007a0c */ /* 0x000fe40003f66270 */
[----:B------:R-:W-:-:S02]  /*2cf0*/  ISETP.GE.AND P2, PT, R151, c[0x0][0x220], PT ;  /* 0x0000880097007a0c */ /* 0x000fc40003f46270 */
        /* <DEDUP_REMOVED lines=25> */
.L_x_183:
[----:B------:R-:W-:Y:S05]  /*2e90*/  BSYNC B0 ;  /* 0x0000000000007941 */ /* 0x000fea0003800000 */
.L_x_182:
[----:B------:R-:W-:Y:S01]  /*2ea0*/  IMAD.SHL.U32 R220, R3, 0x2, RZ ;  /* 0x0000000203dc7824 */ /* 0x000fe200078e00ff */
[----:B------:R-:W-:Y:S01]  /*2eb0*/  IADD3 R3, R54, 0x40, RZ ;  /* 0x0000004036037810 */ /* 0x000fe20007ffe0ff */
[----:B------:R-:W-:Y:S01]  /*2ec0*/  IMAD.SHL.U32 R217, R0, 0x2, RZ ;  /* 0x0000000200d97824 */ /* 0x000fe200078e00ff */
[----:B------:R-:W-:Y:S01]  /*2ed0*/  IADD3 R0, R54, 0x48, RZ ;  /* 0x0000004836007810 */ /* 0x000fe20007ffe0ff */
[----:B------:R-:W-:Y:S01]  /*2ee0*/  IMAD R221, R2, 0x2, R220 ;  /* 0x0000000202dd7824 */ /* 0x000fe200078e02dc */
[----:B-1----:R-:W-:Y:S01]  /*2ef0*/  LDSM.16.M88.4 R8, [R220+0x1000] ;  /* 0x00100000dc08783b */ /* 0x002fe20000000200 */
[----:B------:R-:W-:Y:S01]  /*2f00*/  IMAD R219, R4, 0x2, R217 ;  /* 0x0000000204db7824 */ /* 0x000fe200078e02d9 */
[C---:B------:R-:W-:Y:S01]  /*2f10*/  IADD3 R4, R54.reuse, 0x8, RZ ;  /* 0x0000000836047810 */ /* 0x040fe20007ffe0ff */
[--C-:B------:R-:W-:Y:S01]  /*2f20*/  IMAD.IADD R7, R54, 0x1, R55.reuse ;  /* 0x0000000136077824 */ /* 0x100fe200078e0237 */
[----:B------:R-:W1:Y:S03]  /*2f30*/  LDSM.16.M88.4 R24, [R217+0x6c00] ;  /* 0x006c0000d918783b */ /* 0x000e660000000200 */
[----:B------:R-:W-:Y:S01]  /*2f40*/  IMAD.IADD R6, R4, 0x1, R55 ;  /* 0x0000000104067824 */ /* 0x000fe200078e0237 */
[----:B------:R-:W-:Y:S01]  /*2f50*/  LDSM.16.M88.4 R12, [R220] ;  /* 0x00000000dc0c783b */ /* 0x000fe20000000200 */
[----:B------:R-:W-:-:S03]  /*2f60*/  IMNMX R230, R7, R53, PT ;  /* 0x0000003507e67217 */ /* 0x000fc60003800200 */
[----:B------:R-:W5:Y:S01]  /*2f70*/  LDSM.16.M88.4 R20, [R217+0x6000] ;  /* 0x00600000d914783b */ /* 0x000f620000000200 */
[----:B------:R-:W-:-:S03]  /*2f80*/  IMNMX R229, R6, R53, PT ;  /* 0x0000003506e57217 */ /* 0x000fc60003800200 */
[----:B------:R-:W2:Y:S04]  /*2f90*/  LDSM.16.M88.4 R28, [R217+0x6800] ;  /* 0x00680000d91c783b */ /* 0x000ea80000000200 */
[----:B--2---:R-:W2:Y:S04]  /*2fa0*/  LDSM.16.M88.4 R32, [R217+0x6400] ;  /* 0x00640000d920783b */ /* 0x004ea80000000200 */
[----:B---3--:R-:W-:Y:S04]  /*2fb0*/  LDSM.16.M88.4 R16, [R221+0x1000] ;  /* 0x00100000dd10783b */ /* 0x008fe80000000200 */
[----:B------:R-:W3:Y:S04]  /*2fc0*/  LDSM.16.M88.4 R56, [R219+0x6c00] ;  /* 0x006c0000db38783b */ /* 0x000ee80000000200 */
[----:B------:R-:W4:Y:S04]  /*2fd0*/  LDSM.16.M88.4 R60, [R219+0x6800] ;  /* 0x00680000db3c783b */ /* 0x000f280000000200 */
[----:B------:R-:W2:Y:S04]  /*2fe0*/  LDSM.16.M88.4 R40, [R219+0x6000] ;  /* 0x00600000db28783b */ /* 0x000ea80000000200 */
[----:B------:R-:W2:Y:S01]  /*2ff0*/  LDSM.16.M88.4 R48, [R219+0x6400] ;  /* 0x00640000db30783b */ /* 0x000ea20000000200 */
[----:B-1----:R-:W-:Y:S03]  /*3000*/  HMMA.16816.F32 R36, R8, R24, RZ ;  /* 0x000000180824723c */ /* 0x002fe600000018ff */
[----:B------:R-:W0:Y:S05]  /*3010*/  LDGDEPBAR ;  /* 0x00000000000079af */ /* 0x000e2a0000000000 */
[-C--:B-----5:R-:W-:Y:S08]  /*3020*/  HMMA.16816.F32 R96, R12, R20.reuse, RZ ;  /* 0x000000140c60723c */ /* 0x0a0ff000000018ff */
[C---:B------:R-:W-:Y:S08]  /*3030*/  HMMA.16816.F32 R76, R8.reuse, R20, RZ ;  /* 0x00000014084c723c */ /* 0x040ff000000018ff */
[-C--:B------:R-:W-:Y:S08]  /*3040*/  HMMA.16816.F32 R72, R8, R22.reuse, RZ ;  /* 0x000000160848723c */ /* 0x080ff000000018ff */
[----:B------:R-:W-:Y:S01]  /*3050*/  HMMA.16816.F32 R108, R12, R22, RZ ;  /* 0x000000160c6c723c */ /* 0x000fe200000018ff */
[----:B------:R-:W1:Y:S07]  /*3060*/  LDSM.16.M88.4 R20, [R221] ;  /* 0x00000000dd14783b */ /* 0x000e6e0000000200 */
[C---:B------:R-:W-:Y:S08]  /*3070*/  HMMA.16816.F32 R44, R8.reuse, R28, RZ ;  /* 0x0000001c082c723c */ /* 0x040ff000000018ff */
[C---:B--2---:R-:W-:Y:S08]  /*3080*/  HMMA.16816.F32 R68, R8.reuse, R32, RZ ;  /* 0x000000200844723c */ /* 0x044ff000000018ff */
[C---:B------:R-:W-:Y:S08]  /*3090*/  HMMA.16816.F32 R64, R8.reuse, R34, RZ ;  /* 0x000000220840723c */ /* 0x040ff000000018ff */
[C---:B------:R-:W-:Y:S08]  /*30a0*/  HMMA.16816.F32 R80, R8.reuse, R30, RZ ;  /* 0x0000001e0850723c */ /* 0x040ff000000018ff */
[----:B------:R-:W-:Y:S08]  /*30b0*/  HMMA.16816.F32 R8, R8, R26, RZ ;  /* 0x0000001a0808723c */ /* 0x000ff000000018ff */
        /* <DEDUP_REMOVED lines=9> */
[C---:B---3--:R-:W-:Y:S01]  /*3150*/  HMMA.16816.F32 R136, R16.reuse, R56, R36 ;  /* 0x000000381088723c */ /* 0x048fe20000001824 */
[----:B------:R-:W2:Y:S07]  /*3160*/  LDSM.16.M88.4 R36, [R217+0x7400] ;  /* 0x00740000d924783b */ /* 0x000eae0000000200 */
[C---:B----4-:R-:W-:Y:S01]  /*3170*/  HMMA.16816.F32 R140, R16.reuse, R60, R44 ;  /* 0x0000003c108c723c */ /* 0x050fe2000000182c */
[----:B------:R-:W3:Y:S07]  /*3180*/  LDSM.16.M88.4 R44, [R217+0x7000] ;  /* 0x00700000d92c783b */ /* 0x000eee0000000200 */
[C---:B------:R-:W-:Y:S08]  /*3190*/  HMMA.16816.F32 R144, R16.reuse, R42, R72 ;  /* 0x0000002a1090723c */ /* 0x040ff00000001848 */
[C---:B------:R-:W-:Y:S08]  /*31a0*/  HMMA.16816.F32 R72, R16.reuse, R50, R64 ;  /* 0x000000321048723c */ /* 0x040ff00000001840 */
[C---:B------:R-:W-:Y:S08]  /*31b0*/  HMMA.16816.F32 R76, R16.reuse, R40, R76 ;  /* 0x00000028104c723c */ /* 0x040ff0000000184c */
[C---:B------:R-:W-:Y:S08]  /*31c0*/  HMMA.16816.F32 R68, R16.reuse, R48, R68 ;  /* 0x000000301044723c */ /* 0x040ff00000001844 */
[C---:B------:R-:W-:Y:S08]  /*31d0*/  HMMA.16816.F32 R64, R16.reuse, R62, R80 ;  /* 0x0000003e1040723c */ /* 0x040ff00000001850 */
[----:B------:R-:W-:Y:S01]  /*31e0*/  HMMA.16816.F32 R128, R16, R58, R8 ;  /* 0x0000003a1080723c */ /* 0x000fe20000001808 */
[----:B------:R-:W4:Y:S04]  /*31f0*/  LDSM.16.M88.4 R16, [R220+0x2000] ;  /* 0x00200000dc10783b */ /* 0x000f280000000200 */
[----:B------:R-:W-:Y:S03]  /*3200*/  LDSM.16.M88.4 R8, [R221+0x3000] ;  /* 0x00300000dd08783b */ /* 0x000fe60000000200 */
[C---:B-1----:R-:W-:Y:S08]  /*3210*/  HMMA.16816.F32 R120, R20.reuse, R60, R88 ;  /* 0x0000003c1478723c */ /* 0x042ff00000001858 */
[C---:B------:R-:W-:Y:S08]  /*3220*/  HMMA.16816.F32 R124, R20.reuse, R40, R96 ;  /* 0x00000028147c723c */ /* 0x040ff00000001860 */
[C---:B------:R-:W-:Y:S08]  /*3230*/  HMMA.16816.F32 R112, R20.reuse, R56, R84 ;  /* 0x000000381470723c */ /* 0x040ff00000001854 */
[C---:B------:R-:W-:Y:S01]  /*3240*/  HMMA.16816.F32 R88, R20.reuse, R58, R24 ;  /* 0x0000003a1458723c */ /* 0x040fe20000001818 */
[----:B------:R-:W1:Y:S04]  /*3250*/  LDSM.16.M88.4 R56, [R219+0x7400] ;  /* 0x00740000db38783b */ /* 0x000e680000000200 */
[----:B------:R-:W-:Y:S03]  /*3260*/  LDSM.16.M88.4 R24, [R221+0x2000] ;  /* 0x00200000dd18783b */ /* 0x000fe60000000200 */
[C---:B------:R-:W-:Y:S01]  /*3270*/  HMMA.16816.F32 R96, R20.reuse, R62, R116 ;  /* 0x0000003e1460723c */ /* 0x040fe20000001874 */
[----:B------:R-:W5:Y:S07]  /*3280*/  LDSM.16.M88.4 R60, [R219+0x7c00] ;  /* 0x007c0000db3c783b */ /* 0x000f6e0000000200 */
[C---:B------:R-:W-:Y:S01]  /*3290*/  HMMA.16816.F32 R108, R20.reuse, R42, R108 ;  /* 0x0000002a146c723c */ /* 0x040fe2000000186c */
[----:B------:R-:W1:Y:S07]  /*32a0*/  LDSM.16.M88.4 R40, [R219+0x7000] ;  /* 0x00700000db28783b */ /* 0x000e6e0000000200 */
[C---:B------:R-:W-:Y:S08]  /*32b0*/  HMMA.16816.F32 R132, R20.reuse, R48, R92 ;  /* 0x000000301484723c */ /* 0x040ff0000000185c */
[----:B------:R-:W-:Y:S01]  /*32c0*/  HMMA.16816.F32 R104, R20, R50, R104 ;  /* 0x000000321468723c */ /* 0x000fe20000001868 */
[----:B------:R-:W1:Y:S07]  /*32d0*/  LDSM.16.M88.4 R48, [R219+0x7800] ;  /* 0x00780000db30783b */ /* 0x000e6e0000000200 */
[C---:B--2---:R-:W-:Y:S08]  /*32e0*/  HMMA.16816.F32 R72, R12.reuse, R38, R72 ;  /* 0x000000260c48723c */ /* 0x044ff00000001848 */
[C---:B------:R-:W-:Y:S08]  /*32f0*/  HMMA.16816.F32 R20, R12.reuse, R28, R136 ;  /* 0x0000001c0c14723c */ /* 0x040ff00000001888 */
[C---:B---3--:R-:W-:Y:S08]  /*3300*/  HMMA.16816.F32 R84, R12.reuse, R44, R76 ;  /* 0x0000002c0c54723c */ /* 0x048ff0000000184c */
        /* <DEDUP_REMOVED lines=9> */
[----:B------:R-:W-:Y:S08]  /*33a0*/  HMMA.16816.F32 R36, R16, R34, R96 ;  /* 0x000000221024723c */ /* 0x000ff00000001860 */
[----:B-1----:R-:W-:Y:S08]  /*33b0*/  HMMA.16816.F32 R104, R8, R58, R72 ;  /* 0x0000003a0868723c */ /* 0x002ff00000001848 */
[C---:B------:R-:W-:Y:S08]  /*33c0*/  HMMA.16816.F32 R112, R16.reuse, R28, R112 ;  /* 0x0000001c1070723c */ /* 0x040ff00000001870 */
[----:B------:R-:W-:Y:S01]  /*33d0*/  HMMA.16816.F32 R96, R16, R30, R88 ;  /* 0x0000001e1060723c */ /* 0x000fe20000001858 */
[----:B------:R-:W-:Y:S07]  /*33e0*/  LDSM.16.M88.4 R28, [R217+0x8000] ;  /* 0x00800000d91c783b */ /* 0x000fee0000000200 */
[C---:B-----5:R-:W-:Y:S01]  /*33f0*/  HMMA.16816.F32 R72, R8.reuse, R60, R20 ;  /* 0x0000003c0848723c */ /* 0x060fe20000001814 */
[----:B------:R-:W1:Y:S07]  /*3400*/  LDSM.16.M88.4 R20, [R220+0x4000] ;  /* 0x00400000dc14783b */ /* 0x000e6e0000000200 */
[C---:B------:R-:W-:Y:S08]  /*3410*/  HMMA.16816.F32 R88, R8.reuse, R40, R84 ;  /* 0x000000280858723c */ /* 0x040ff00000001854 */
[C---:B------:R-:W-:Y:S08]  /*3420*/  HMMA.16816.F32 R116, R8.reuse, R42, R80 ;  /* 0x0000002a0874723c */ /* 0x040ff00000001850 */
[C---:B------:R-:W-:Y:S08]  /*3430*/  HMMA.16816.F32 R84, R8.reuse, R48, R68 ;  /* 0x000000300854723c */ /* 0x040ff00000001844 */
[C---:B------:R-:W-:Y:S01]  /*3440*/  HMMA.16816.F32 R108, R8.reuse, R56, R76 ;  /* 0x00000038086c723c */ /* 0x040fe2000000184c */
[----:B------:R-:W-:Y:S07]  /*3450*/  LDSM.16.M88.4 R76, [R217+0x8800] ;  /* 0x00880000d94c783b */ /* 0x000fee0000000200 */
[C---:B------:R-:W-:Y:S08]  /*3460*/  HMMA.16816.F32 R80, R8.reuse, R50, R64 ;  /* 0x000000320850723c */ /* 0x040ff00000001840 */
[----:B------:R-:W-:Y:S01]  /*3470*/  HMMA.16816.F32 R68, R8, R62, R12 ;  /* 0x0000003e0844723c */ /* 0x000fe2000000180c */
[----:B------:R-:W2:Y:S04]  /*3480*/  LDSM.16.M88.4 R8, [R220+0x5000] ;  /* 0x00500000dc08783b */ /* 0x000ea80000000200 */
[----:B------:R-:W-:Y:S03]  /*3490*/  LDSM.16.M88.4 R12, [R221+0x5000] ;  /* 0x00500000dd0c783b */ /* 0x000fe60000000200 */
[----:B------:R-:W-:Y:S01]  /*34a0*/  HMMA.16816.F32 R120, R16, R32, R120 ;  /* 0x000000201078723c */ /* 0x000fe20000001878 */
[----:B------:R-:W3:Y:S04]  /*34b0*/  LDSM.16.M88.4 R32, [R217+0x8400] ;  /* 0x00840000d920783b */ /* 0x000ee80000000200 */
[----:B------:R-:W-:Y:S03]  /*34c0*/  LDSM.16.M88.4 R16, [R221+0x4000] ;  /* 0x00400000dd10783b */ /* 0x000fe60000000200 */
[C---:B------:R-:W-:Y:S01]  /*34d0*/  HMMA.16816.F32 R44, R24.reuse, R40, R92 ;  /* 0x00000028182c723c */ /* 0x040fe2000000185c */
[----:B------:R-:W4:Y:S07]  /*34e0*/  LDSM.16.M88.4 R92, [R217+0x8c00] ;  /* 0x008c0000d95c783b */ /* 0x000f2e0000000200 */
[C---:B------:R-:W-:Y:S08]  /*34f0*/  HMMA.16816.F32 R64, R24.reuse, R42, R124 ;  /* 0x0000002a1840723c */ /* 0x040ff0000000187c */
[C---:B------:R-:W-:Y:S01]  /*3500*/  HMMA.16816.F32 R124, R24.reuse, R50, R36 ;  /* 0x00000032187c723c */ /* 0x040fe20000001824 */
[----:B------:R-:W5:Y:S07]  /*3510*/  LDSM.16.M88.4 R36, [R219+0x8000] ;  /* 0x00800000db24783b */ /* 0x000f6e0000000200 */
[C---:B------:R-:W-:Y:S08]  /*3520*/  HMMA.16816.F32 R40, R24.reuse, R56, R132 ;  /* 0x000000381828723c */ /* 0x040ff00000001884 */
[C---:B------:R-:W-:Y:S08]  /*3530*/  HMMA.16816.F32 R128, R24.reuse, R58, R128 ;  /* 0x0000003a1880723c */ /* 0x040ff00000001880 */
[C---:B------:R-:W-:Y:S08]  /*3540*/  HMMA.16816.F32 R120, R24.reuse, R48, R120 ;  /* 0x000000301878723c */ /* 0x040ff00000001878 */
[C---:B------:R-:W-:Y:S08]  /*3550*/  HMMA.16816.F32 R112, R24.reuse, R60, R112 ;  /* 0x0000003c1870723c */ /* 0x040ff00000001870 */
[----:B------:R-:W-:Y:S08]  /*3560*/  HMMA.16816.F32 R96, R24, R62, R96 ;  /* 0x0000003e1860723c */ /* 0x000ff00000001860 */
[-C--:B-1----:R-:W-:Y:S08]  /*3570*/  HMMA.16816.F32 R24, R20, R28.reuse, R44 ;  /* 0x0000001c1418723c */ /* 0x082ff0000000182c */
[C---:B--2---:R-:W-:Y:S08]  /*3580*/  HMMA.16816.F32 R48, R8.reuse, R28, R88 ;  /* 0x0000001c0830723c */ /* 0x044ff00000001858 */
[-C--:B------:R-:W-:Y:S08]  /*3590*/  HMMA.16816.F32 R60, R8, R30.reuse, R116 ;  /* 0x0000001e083c723c */ /* 0x080ff00000001874 */
[----:B------:R-:W-:Y:S08]  /*35a0*/  HMMA.16816.F32 R44, R20, R30, R64 ;  /* 0x0000001e142c723c */ /* 0x000ff00000001840 */
[C---:B---3--:R-:W-:Y:S08]  /*35b0*/  HMMA.16816.F32 R88, R8.reuse, R32, R108 ;  /* 0x000000200858723c */ /* 0x048ff0000000186c */
[C---:B------:R-:W-:Y:S08]  /*35c0*/  HMMA.16816.F32 R104, R8.reuse, R34, R104 ;  /* 0x000000220868723c */ /* 0x040ff00000001868 */
[C---:B------:R-:W-:Y:S08]  /*35d0*/  HMMA.16816.F32 R84, R8.reuse, R76, R84 ;  /* 0x0000004c0854723c */ /* 0x040ff00000001854 */
[C---:B------:R-:W-:Y:S08]  /*35e0*/  HMMA.16816.F32 R80, R8.reuse, R78, R80 ;  /* 0x0000004e0850723c */ /* 0x040ff00000001850 */
[C---:B----4-:R-:W-:Y:S08]  /*35f0*/  HMMA.16816.F32 R72, R8.reuse, R92, R72 ;  /* 0x0000005c0848723c */ /* 0x050ff00000001848 */
[----:B------:R-:W-:Y:S07]  /*3600*/  HMMA.16816.F32 R68, R8, R94, R68 ;  /* 0x0000005e0844723c */ /* 0x000fee0000001844 */
[--C-:B------:R-:W-:Y:S01]  /*3610*/  IMAD.IADD R9, R54, 0x1, R100.reuse ;  /* 0x0000000136097824 */ /* 0x100fe200078e0264 */
[----:B-----5:R-:W-:Y:S01]  /*3620*/  HMMA.16816.F32 R28, R16, R36, R24 ;  /* 0x00000024101c723c */ /* 0x020fe20000001818 */
[----:B------:R-:W-:-:S02]  /*3630*/  IMAD.IADD R11, R4, 0x1, R100 ;  /* 0x00000001040b7824 */ /* 0x000fc400078e0264 */
[C-C-:B------:R-:W-:Y:S01]  /*3640*/  IMAD.IADD R10, R3.reuse, 0x1, R100.reuse ;  /* 0x00000001030a7824 */ /* 0x140fe200078e0264 */
[----:B------:R-:W-:Y:S01]  /*3650*/  IMNMX R226, RZ, R9, !PT ;  /* 0x00000009ffe27217 */ /* 0x000fe20007800200 */
[C---:B------:R-:W-:Y:S01]  /*3660*/  IMAD.IADD R8, R0.reuse, 0x1, R100 ;  /* 0x0000000100087824 */ /* 0x040fe200078e0264 */
[----:B------:R-:W-:Y:S01]  /*3670*/  IMNMX R225, RZ, R11, !PT ;  /* 0x0000000bffe17217 */ /* 0x000fe20007800200 */
[--C-:B------:R-:W-:Y:S01]  /*3680*/  IMAD.IADD R4, R3, 0x1, R55.reuse ;  /* 0x0000000103047824 */ /* 0x100fe200078e0237 */
[----:B------:R-:W-:Y:S01]  /*3690*/  IMNMX R224, RZ, R10, !PT ;  /* 0x0000000affe07217 */ /* 0x000fe20007800200 */
[----:B------:R-:W-:Y:S01]  /*36a0*/  HMMA.16816.F32 R24, R12, R36, R48 ;  /* 0x000000240c18723c */ /* 0x000fe20000001830 */
[----:B------:R-:W-:Y:S01]  /*36b0*/  IMNMX R223, RZ, R8, !PT ;  /* 0x00000008ffdf7217 */ /* 0x000fe20007800200 */
[----:B------:R-:W-:Y:S01]  /*36c0*/  IMAD.IADD R3, R0, 0x1, R55 ;  /* 0x0000000100037824 */ /* 0x000fe200078e0237 */
[----:B------:R-:W1:Y:S01]  /*36d0*/  LDSM.16.M88.4 R8, [R219+0x8400] ;  /* 0x00840000db08783b */ /* 0x000e620000000200 */
[----:B------:R-:W-:Y:S01]  /*36e0*/  IMAD R0, R52, 0x40, R148 ;  /* 0x0000004034007824 */ /* 0x000fe200078e0294 */
[----:B------:R-:W-:-:S02]  /*36f0*/  IMNMX R228, R4, R53, PT ;  /* 0x0000003504e47217 */ /* 0x000fc40003800200 */
[----:B------:R-:W-:Y:S01]  /*3700*/  IMNMX R227, R3, R53, PT ;  /* 0x0000003503e37217 */ /* 0x000fe20003800200 */
[----:B------:R-:W-:Y:S01]  /*3710*/  HMMA.16816.F32 R56, R20, R32, R40 ;  /* 0x000000201438723c */ /* 0x000fe20000001828 */
[C---:B------:R-:W-:Y:S02]  /*3720*/  ISETP.GE.AND P3, PT, R0.reuse, R230, PT ;  /* 0x000000e60000720c */ /* 0x040fe40003f66270 */
[C---:B------:R-:W-:Y:S02]  /*3730*/  IADD3 R3, R0.reuse, 0x1, RZ ;  /* 0x0000000100037810 */ /* 0x040fe40007ffe0ff */
[----:B------:R-:W-:Y:S02]  /*3740*/  ISETP.LT.OR P3, PT, R0, R226, P3 ;  /* 0x000000e20000720c */ /* 0x000fe40001f61670 */
[C---:B------:R-:W-:Y:S01]  /*3750*/  ISETP.GE.AND P0, PT, R3.reuse, R228, PT ;  /* 0x000000e40300720c */ /* 0x040fe20003f06270 */
[----:B------:R-:W-:Y:S01]  /*3760*/  HMMA.16816.F32 R48, R12, R38, R60 ;  /* 0x000000260c30723c */ /* 0x000fe2000000183c */
[----:B------:R-:W-:-:S02]  /*3770*/  ISETP.GE.AND P2, PT, R3, R227, PT ;  /* 0x000000e30300720c */ /* 0x000fc40003f46270 */
[----:B------:R-:W-:Y:S02]  /*3780*/  ISETP.GE.AND P4, PT, R0, R228, PT ;  /* 0x000000e40000720c */ /* 0x000fe40003f86270 */
[CC--:B------:R-:W-:Y:S02]  /*3790*/  ISETP.LT.OR P0, PT, R3.reuse, R224.reuse, P0 ;  /* 0x000000e00300720c */ /* 0x0c0fe40000701670 */
[----:B------:R-:W-:Y:S01]  /*37a0*/  FSEL R63, R28, -INF , !P3 ;  /* 0xff8000001c3f7808 */ /* 0x000fe20005800000 */
[----:B------:R-:W-:Y:S01]  /*37b0*/  HMMA.16816.F32 R44, R16, R38, R44 ;  /* 0x00000026102c723c */ /* 0x000fe2000000182c */
[C---:B------:R-:W-:Y:S02]  /*37c0*/  ISETP.GE.AND P3, PT, R0.reuse, R227, PT ;  /* 0x000000e30000720c */ /* 0x040fe40003f66270 */
[----:B------:R-:W-:Y:S02]  /*37d0*/  ISETP.LT.OR P2, PT, R3, R223, P2 ;  /* 0x000000df0300720c */ /* 0x000fe40001741670 */
[----:B------:R-:W-:-:S02]  /*37e0*/  ISETP.LT.OR P4, PT, R0, R224, P4 ;  /* 0x000000e00000720c */ /* 0x000fc40002781670 */
[C---:B------:R-:W-:Y:S01]  /*37f0*/  ISETP.LT.OR P3, PT, R0.reuse, R223, P3 ;  /* 0x000000df0000720c */ /* 0x040fe20001f61670 */
[C---:B------:R-:W-:Y:S01]  /*3800*/  HMMA.16816.F32 R40, R20.reuse, R34, R128 ;  /* 0x000000221428723c */ /* 0x040fe20000001880 */
[C---:B------:R-:W-:Y:S02]  /*3810*/  ISETP.GE.AND P6, PT, R3.reuse, R230, PT ;  /* 0x000000e60300720c */ /* 0x040fe40003fc6270 */
[-C--:B------:R-:W-:Y:S02]  /*3820*/  ISETP.GE.AND P5, PT, R3, R229.reuse, PT ;  /* 0x000000e50300720c */ /* 0x080fe40003fa6270 */
[----:B------:R-:W-:Y:S02]  /*3830*/  ISETP.GE.AND P1, PT, R0, R229, PT ;  /* 0x000000e50000720c */ /* 0x000fe40003f26270 */
[----:B------:R-:W-:Y:S01]  /*3840*/  FSEL R54, R24, -INF , !P4 ;  /* 0xff80000018367808 */ /* 0x000fe20006000000 */
[----:B------:R-:W-:Y:S01]  /*3850*/  HMMA.16816.F32 R32, R20, R76, R120 ;  /* 0x0000004c1420723c */ /* 0x000fe20000001878 */
[----:B------:R-:W-:-:S02]  /*3860*/  FSEL R61, R26, -INF , !P3 ;  /* 0xff8000001a3d7808 */ /* 0x000fc40005800000 */
[----:B------:R-:W-:Y:S02]  /*3870*/  FSEL R55, R25, -INF , !P0 ;  /* 0xff80000019377808 */ /* 0x000fe40004000000 */
[----:B------:R-:W-:Y:S02]  /*3880*/  FSEL R60, R27, -INF , !P2 ;  /* 0xff8000001b3c7808 */ /* 0x000fe40005000000 */
[----:B------:R-:W2:Y:S01]  /*3890*/  LDSM.16.M88.4 R24, [R219+0x8800] ;  /* 0x00880000db18783b */ /* 0x000ea20000000200 */
[C---:B------:R-:W-:Y:S01]  /*38a0*/  ISETP.LT.OR P6, PT, R3.reuse, R226, P6 ;  /* 0x000000e20300720c */ /* 0x040fe200037c1670 */
[----:B-1----:R-:W-:Y:S01]  /*38b0*/  HMMA.16816.F32 R36, R16, R8, R56 ;  /* 0x000000081024723c */ /* 0x002fe20000001838 */
[-C--:B------:R-:W-:Y:S02]  /*38c0*/  ISETP.LT.OR P5, PT, R3, R225.reuse, P5 ;  /* 0x000000e10300720c */ /* 0x080fe40002fa1670 */
[C---:B------:R-:W-:Y:S02]  /*38d0*/  ISETP.LT.OR P1, PT, R0.reuse, R225, P1 ;  /* 0x000000e10000720c */ /* 0x040fe40000f21670 */
[----:B------:R-:W-:-:S02]  /*38e0*/  IADD3 R3, R0, 0x8, RZ ;  /* 0x0000000800037810 */ /* 0x000fc40007ffe0ff */
[----:B------:R-:W-:Y:S02]  /*38f0*/  FSEL R67, R30, -INF , !P1 ;  /* 0xff8000001e437808 */ /* 0x000fe40004800000 */
[C---:B------:R-:W-:Y:S02]  /*3900*/  ISETP.GE.AND P1, PT, R3.reuse, R230, PT ;  /* 0x000000e60300720c */ /* 0x040fe40003f26270 */
[----:B------:R-:W-:Y:S02]  /*3910*/  IADD3 R4, R0, 0x9, RZ ;  /* 0x0000000900047810 */ /* 0x000fe40007ffe0ff */
[C---:B------:R-:W-:Y:S02]  /*3920*/  ISETP.LT.OR P1, PT, R3.reuse, R226, P1 ;  /* 0x000000e20300720c */ /* 0x040fe40000f21670 */
[----:B------:R-:W-:Y:S02]  /*3930*/  ISETP.GE.AND P3, PT, R3, R228, PT ;  /* 0x000000e40300720c */ /* 0x000fe40003f66270 */
[----:B------:R-:W-:-:S02]  /*3940*/  FSEL R59, R44, -INF , !P1 ;  /* 0xff8000002c3b7808 */ /* 0x000fc40004800000 */
[-C--:B------:R-:W-:Y:S02]  /*3950*/  ISETP.GE.AND P0, PT, R3, R227.reuse, PT ;  /* 0x000000e30300720c */ /* 0x080fe40003f06270 */
[----:B------:R-:W-:Y:S02]  /*3960*/  FSEL R62, R29, -INF , !P6 ;  /* 0xff8000001d3e7808 */ /* 0x000fe40007000000 */
[----:B------:R-:W-:Y:S02]  /*3970*/  FSEL R66, R31, -INF , !P5 ;  /* 0xff8000001f427808 */ /* 0x000fe40006800000 */
[C---:B------:R-:W-:Y:S01]  /*3980*/  ISETP.GE.AND P2, PT, R4.reuse, R228, PT ;  /* 0x000000e40400720c */ /* 0x040fe20003f46270 */
[----:B------:R-:W-:Y:S01]  /*3990*/  HMMA.16816.F32 R28, R12, R8, R88 ;  /* 0x000000080c1c723c */ /* 0x000fe20000001858 */
[----:B------:R-:W-:Y:S02]  /*39a0*/  ISETP.GE.AND P1, PT, R4, R227, PT ;  /* 0x000000e30400720c */ /* 0x000fe40003f26270 */
[----:B------:R-:W-:-:S02]  /*39b0*/  ISETP.GE.AND P4, PT, R3, R229, PT ;  /* 0x000000e50300720c */ /* 0x000fc40003f86270 */
[C---:B------:R-:W-:Y:S02]  /*39c0*/  ISETP.GE.AND P6, PT, R4.reuse, R230, PT ;  /* 0x000000e60400720c */ /* 0x040fe40003fc6270 */
[C---:B------:R-:W-:Y:S02]  /*39d0*/  ISETP.GE.AND P5, PT, R4.reuse, R229, PT ;  /* 0x000000e50400720c */ /* 0x040fe40003fa6270 */
[CC--:B------:R-:W-:Y:S02]  /*39e0*/  ISETP.LT.OR P3, PT, R3.reuse, R224.reuse, P3 ;  /* 0x000000e00300720c */ /* 0x0c0fe40001f61670 */
[-C--:B------:R-:W-:Y:S02]  /*39f0*/  ISETP.LT.OR P0, PT, R3, R223.reuse, P0 ;  /* 0x000000df0300720c */ /* 0x080fe40000701670 */
[C---:B------:R-:W-:Y:S02]  /*3a00*/  ISETP.LT.OR P2, PT, R4.reuse, R224, P2 ;  /* 0x000000e00400720c */ /* 0x040fe40001741670 */
[----:B------:R-:W-:-:S02]  /*3a10*/  ISETP.LT.OR P1, PT, R4, R223, P1 ;  /* 0x000000df0400720c */ /* 0x000fc40000f21670 */
[-C--:B------:R-:W-:Y:S02]  /*3a20*/  ISETP.LT.OR P4, PT, R3, R225.reuse, P4 ;  /* 0x000000e10300720c */ /* 0x080fe40002781670 */
[C---:B------:R-:W-:Y:S02]  /*3a30*/  ISETP.LT.OR P6, PT, R4.reuse, R226, P6 ;  /* 0x000000e20400720c */ /* 0x040fe400037c1670 */
[----:B------:R-:W-:Y:S02]  /*3a40*/  ISETP.LT.OR P5, PT, R4, R225, P5 ;  /* 0x000000e10400720c */ /* 0x000fe40002fa1670 */
[----:B------:R-:W-:Y:S02]  /*3a50*/  FSEL R53, R48, -INF , !P3 ;  /* 0xff80000030357808 */ /* 0x000fe40005800000 */
[----:B------:R-:W-:Y:S02]  /*3a60*/  FSEL R56, R50, -INF , !P0 ;  /* 0xff80000032387808 */ /* 0x000fe40004000000 */
[----:B------:R-:W-:-:S02]  /*3a70*/  FSEL R52, R49, -INF , !P2 ;  /* 0xff80000031347808 */ /* 0x000fc40005000000 */
[----:B------:R-:W-:Y:S02]  /*3a80*/  FSEL R57, R51, -INF , !P1 ;  /* 0xff80000033397808 */ /* 0x000fe40004800000 */
[----:B------:R-:W-:Y:S01]  /*3a90*/  FSEL R65, R46, -INF , !P4 ;  /* 0xff8000002e417808 */ /* 0x000fe20006000000 */
[----:B------:R-:W-:Y:S01]  /*3aa0*/  HMMA.16816.F32 R48, R16, R10, R40 ;  /* 0x0000000a1030723c */ /* 0x000fe20000001828 */
[----:B------:R-:W-:Y:S02]  /*3ab0*/  FSEL R58, R45, -INF , !P6 ;  /* 0xff8000002d3a7808 */ /* 0x000fe40007000000 */
[----:B------:R-:W-:Y:S02]  /*3ac0*/  FSEL R64, R47, -INF , !P5 ;  /* 0xff8000002f407808 */ /* 0x000fe40006800000 */
[C---:B------:R-:W-:Y:S02]  /*3ad0*/  IADD3 R3, R0.reuse, 0x10, RZ ;  /* 0x0000001000037810 */ /* 0x040fe40007ffe0ff */
[----:B------:R-:W-:Y:S01]  /*3ae0*/  IADD3 R4, R0, 0x11, RZ ;  /* 0x0000001100047810 */ /* 0x000fe20007ffe0ff */
[----:B------:R-:W-:Y:S01]  /*3af0*/  HMMA.16816.F32 R44, R20, R78, R124 ;  /* 0x0000004e142c723c */ /* 0x000fe2000000187c */
[----:B------:R-:W-:-:S02]  /*3b00*/  ISETP.GE.AND P4, PT, R3, R230, PT ;  /* 0x000000e60300720c */ /* 0x000fc40003f86270 */
[C---:B------:R-:W-:Y:S02]  /*3b10*/  ISETP.GE.AND P3, PT, R3.reuse, R229, PT ;  /* 0x000000e50300720c */ /* 0x040fe40003f66270 */
[C---:B------:R-:W-:Y:S02]  /*3b20*/  ISETP.GE.AND P0, PT, R3.reuse, R228, PT ;  /* 0x000000e40300720c */ /* 0x040fe40003f06270 */
[----:B------:R-:W-:Y:S01]  /*3b30*/  ISETP.GE.AND P2, PT, R3, R227, PT ;  /* 0x000000e30300720c */ /* 0x000fe20003f46270 */
[----:B------:R-:W-:Y:S01]  /*3b40*/  HMMA.16816.F32 R40, R12, R10, R104 ;  /* 0x0000000a0c28723c */ /* 0x000fe20000001868 */
[----:B------:R-:W1:Y:S01]  /*3b50*/  LDSM.16.M88.4 R8, [R219+0x8c00] ;  /* 0x008c0000db08783b */ /* 0x000e620000000200 */
[----:B------:R-:W-:Y:S01]  /*3b60*/  ISETP.GE.AND P1, PT, R4, R230, PT ;  /* 0x000000e60400720c */ /* 0x000fe20003f26270 */
[----:B------:R-:W-:-:S04]  /*3b70*/  DEPBAR.LE SB0, 0x0 ;  /* 0x000080000000791a */ /* 0x000fc80000000000 */
[C---:B------:R-:W-:Y:S02]  /*3b80*/  ISETP.GE.AND P6, PT, R4.reuse, R229, PT ;  /* 0x000000e50400720c */ /* 0x040fe40003fc6270 */
[C---:B------:R-:W-:Y:S02]  /*3b90*/  ISETP.LT.OR P4, PT, R3.reuse, R226, P4 ;  /* 0x000000e20300720c */ /* 0x040fe40002781670 */
[C---:B------:R-:W-:Y:S02]  /*3ba0*/  ISETP.LT.OR P3, PT, R3.reuse, R225, P3 ;  /* 0x000000e10300720c */ /* 0x040fe40001f61670 */
[C---:B------:R-:W-:Y:S02]  /*3bb0*/  ISETP.LT.OR P0, PT, R3.reuse, R224, P0 ;  /* 0x000000e00300720c */ /* 0x040fe40000701670 */
[----:B------:R-:W-:Y:S01]  /*3bc0*/  ISETP.LT.OR P2, PT, R3, R223, P2 ;  /* 0x000000df0300720c */ /* 0x000fe20001741670 */
[----:B--2---:R-:W-:Y:S01]  /*3bd0*/  HMMA.16816.F32 R44, R16, R26, R44 ;  /* 0x0000001a102c723c */ /* 0x004fe2000000182c */
[----:B------:R-:W-:-:S02]  /*3be0*/  ISETP.LT.OR P1, PT, R4, R226, P1 ;  /* 0x000000e20400720c */ /* 0x000fc40000f21670 */
[----:B------:R-:W-:Y:S02]  /*3bf0*/  ISETP.LT.OR P6, PT, R4, R225, P6 ;  /* 0x000000e10400720c */ /* 0x000fe400037c1670 */
[----:B------:R-:W-:Y:S02]  /*3c00*/  IADD3 R3, R0, 0x18, RZ ;  /* 0x0000001800037810 */ /* 0x000fe40007ffe0ff */
[----:B------:R-:W-:Y:S01]  /*3c10*/  FSEL R148, R36, -INF , !P4 ;  /* 0xff80000024947808 */ /* 0x000fe20006000000 */
[----:B------:R-:W-:Y:S01]  /*3c20*/  BAR.SYNC.DEFER_BLOCKING 0x0 ;  /* 0x0000000000007b1d */ /* 0x000fe20000010000 */
[C---:B------:R-:W-:Y:S02]  /*3c30*/  ISETP.GE.AND P5, PT, R4.reuse, R228, PT ;  /* 0x000000e40400720c */ /* 0x040fe40003fa6270 */
[----:B------:R-:W-:Y:S02]  /*3c40*/  ISETP.GE.AND P4, PT, R4, R227, PT ;  /* 0x000000e30400720c */ /* 0x000fe40003f86270 */
[----:B------:R-:W-:-:S02]  /*3c50*/  FSEL R153, R38, -INF , !P3 ;  /* 0xff80000026997808 */ /* 0x000fc40005800000 */
[----:B------:R-:W-:Y:S02]  /*3c60*/  FSEL R149, R37, -INF , !P1 ;  /* 0xff80000025957808 */ /* 0x000fe40004800000 */
[----:B------:R-:W-:Y:S02]  /*3c70*/  FSEL R168, R39, -INF , !P6 ;  /* 0xff80000027a87808 */ /* 0x000fe40007000000 */
[----:B------:R-:W-:Y:S01]  /*3c80*/  ISETP.GE.AND P3, PT, R3, R230, PT ;  /* 0x000000e60300720c */ /* 0x000fe20003f66270 */
[----:B------:R-:W-:Y:S01]  /*3c90*/  HMMA.16816.F32 R36, R16, R24, R32 ;  /* 0x000000181024723c */ /* 0x000fe20000001820 */
[C---:B------:R-:W-:Y:S02]  /*3ca0*/  ISETP.LT.OR P5, PT, R4.reuse, R224, P5 ;  /* 0x000000e00400720c */ /* 0x040fe40002fa1670 */
[----:B------:R-:W-:Y:S02]  /*3cb0*/  ISETP.LT.OR P4, PT, R4, R223, P4 ;  /* 0x000000df0400720c */ /* 0x000fe40002781670 */
[----:B------:R-:W-:-:S02]  /*3cc0*/  IADD3 R4, R0, 0x19, RZ ;  /* 0x0000001900047810 */ /* 0x000fc40007ffe0ff */
[C---:B------:R-:W-:Y:S01]  /*3cd0*/  ISETP.LT.OR P3, PT, R3.reuse, R226, P3 ;  /* 0x000000e20300720c */ /* 0x040fe20001f61670 */
[----:B------:R-:W-:Y:S01]  /*3ce0*/  HMMA.16816.F32 R32, R20, R92, R112 ;  /* 0x0000005c1420723c */ /* 0x000fe20000001870 */
[----:B------:R-:W-:Y:S02]  /*3cf0*/  FSEL R106, R28, -INF , !P0 ;  /* 0xff8000001c6a7808 */ /* 0x000fe40004000000 */
[C---:B------:R-:W-:Y:S02]  /*3d00*/  ISETP.GE.AND P0, PT, R3.reuse, R229, PT ;  /* 0x000000e50300720c */ /* 0x040fe40003f06270 */
[----:B------:R-:W-:Y:S02]  /*3d10*/  FSEL R138, R30, -INF , !P2 ;  /* 0xff8000001e8a7808 */ /* 0x000fe40005000000 */
[C---:B------:R-:W-:Y:S02]  /*3d20*/  ISETP.GE.AND P2, PT, R3.reuse, R228, PT ;  /* 0x000000e40300720c */ /* 0x040fe40003f46270 */
[----:B------:R-:W-:-:S02]  /*3d30*/  ISETP.GE.AND P1, PT, R3, R227, PT ;  /* 0x000000e30300720c */ /* 0x000fc40003f26270 */
[----:B------:R-:W-:Y:S02]  /*3d40*/  ISETP.GE.AND P6, PT, R4, R228, PT ;  /* 0x000000e40400720c */ /* 0x000fe40003fc6270 */
[----:B------:R-:W-:Y:S02]  /*3d50*/  FSEL R100, R29, -INF , !P5 ;  /* 0xff8000001d647808 */ /* 0x000fe40006800000 */
[----:B------:R-:W-:Y:S02]  /*3d60*/  FSEL R136, R31, -INF , !P4 ;  /* 0xff8000001f887808 */ /* 0x000fe40006000000 */
[----:B------:R-:W-:Y:S01]  /*3d70*/  FSEL R152, R48, -INF , !P3 ;  /* 0xff80000030987808 */ /* 0x000fe20005800000 */
[----:B------:R-:W-:Y:S01]  /*3d80*/  HMMA.16816.F32 R28, R12, R24, R84 ;  /* 0x000000180c1c723c */ /* 0x000fe20000001854 */
[----:B------:R-:W-:Y:S02]  /*3d90*/  ISETP.GE.AND P3, PT, R4, R227, PT ;  /* 0x000000e30400720c */ /* 0x000fe40003f66270 */
[----:B------:R-:W-:-:S02]  /*3da0*/  ISETP.LT.OR P0, PT, R3, R225, P0 ;  /* 0x000000e10300720c */ /* 0x000fc40000701670 */
[CC--:B------:R-:W-:Y:S02]  /*3db0*/  ISETP.LT.OR P2, PT, R3.reuse, R224.reuse, P2 ;  /* 0x000000e00300720c */ /* 0x0c0fe40001741670 */
[-C--:B------:R-:W-:Y:S01]  /*3dc0*/  ISETP.LT.OR P1, PT, R3, R223.reuse, P1 ;  /* 0x000000df0300720c */ /* 0x080fe20000f21670 */
[----:B-1----:R-:W-:Y:S01]  /*3dd0*/  HMMA.16816.F32 R32, R16, R8, R32 ;  /* 0x000000081020723c */ /* 0x002fe20000001820 */
[----:B------:R-:W-:Y:S02]  /*3de0*/  ISETP.LT.OR P6, PT, R4, R224, P6 ;  /* 0x000000e00400720c */ /* 0x000fe400037c1670 */
[----:B------:R-:W-:Y:S02]  /*3df0*/  IADD3 R3, R0, 0x20, RZ ;  /* 0x0000002000037810 */ /* 0x000fe40007ffe0ff */
[----:B------:R-:W-:Y:S02]  /*3e00*/  ISETP.LT.OR P3, PT, R4, R223, P3 ;  /* 0x000000df0400720c */ /* 0x000fe40001f61670 */
[----:B------:R-:W-:-:S02]  /*3e10*/  FSEL R165, R50, -INF , !P0 ;  /* 0xff80000032a57808 */ /* 0x000fc40004000000 */
[----:B------:R-:W-:Y:S02]  /*3e20*/  FSEL R48, R40, -INF , !P2 ;  /* 0xff80000028307808 */ /* 0x000fe40005000000 */
[----:B------:R-:W-:Y:S02]  /*3e30*/  FSEL R107, R42, -INF , !P1 ;  /* 0xff8000002a6b7808 */ /* 0x000fe40004800000 */
[----:B------:R-:W-:Y:S02]  /*3e40*/  FSEL R50, R41, -INF , !P6 ;  /* 0xff80000029327808 */ /* 0x000fe40007000000 */
[CC--:B------:R-:W-:Y:S02]  /*3e50*/  ISETP.GE.AND P5, PT, R4.reuse, R230.reuse, PT ;  /* 0x000000e60400720c */ /* 0x0c0fe40003fa6270 */
[----:B------:R-:W-:Y:S02]  /*3e60*/  ISETP.GE.AND P4, PT, R4, R229, PT ;  /* 0x000000e50400720c */ /* 0x000fe40003f86270 */
[----:B------:R-:W-:-:S02]  /*3e70*/  ISETP.GE.AND P0, PT, R3, R230, PT ;  /* 0x000000e60300720c */ /* 0x000fc40003f06270 */
[C---:B------:R-:W-:Y:S02]  /*3e80*/  ISETP.GE.AND P2, PT, R3.reuse, R229, PT ;  /* 0x000000e50300720c */ /* 0x040fe40003f46270 */
[C---:B------:R-:W-:Y:S02]  /*3e90*/  ISETP.GE.AND P1, PT, R3.reuse, R228, PT ;  /* 0x000000e40300720c */ /* 0x040fe40003f26270 */
[----:B------:R-:W-:Y:S02]  /*3ea0*/  ISETP.GE.AND P6, PT, R3, R227, PT ;  /* 0x000000e30300720c */ /* 0x000fe40003fc6270 */
[----:B------:R-:W-:Y:S02]  /*3eb0*/  FSEL R137, R43, -INF , !P3 ;  /* 0xff8000002b897808 */ /* 0x000fe40005800000 */
[----:B------:R-:W-:Y:S01]  /*3ec0*/  HMMA.16816.F32 R40, R12, R26, R80 ;  /* 0x0000001a0c28723c */ /* 0x000fe20000001850 */
[C---:B------:R-:W-:Y:S02]  /*3ed0*/  ISETP.LT.OR P5, PT, R4.reuse, R226, P5 ;  /* 0x000000e20400720c */ /* 0x040fe40002fa1670 */
[----:B------:R-:W-:-:S02]  /*3ee0*/  ISETP.LT.OR P4, PT, R4, R225, P4 ;  /* 0x000000e10400720c */ /* 0x000fc40002781670 */
[C---:B------:R-:W-:Y:S02]  /*3ef0*/  ISETP.LT.OR P0, PT, R3.reuse, R226, P0 ;  /* 0x000000e20300720c */ /* 0x040fe40000701670 */
[C---:B------:R-:W-:Y:S01]  /*3f00*/  ISETP.LT.OR P2, PT, R3.reuse, R225, P2 ;  /* 0x000000e10300720c */ /* 0x040fe20001741670 */
[----:B------:R-:W-:Y:S01]  /*3f10*/  HMMA.16816.F32 R24, R20, R94, R96 ;  /* 0x0000005e1418723c */ /* 0x000fe20000001860 */
[C---:B------:R-:W-:Y:S02]  /*3f20*/  ISETP.LT.OR P1, PT, R3.reuse, R224, P1 ;  /* 0x000000e00300720c */ /* 0x040fe40000f21670 */
[----:B------:R-:W-:Y:S02]  /*3f30*/  ISETP.LT.OR P6, PT, R3, R223, P6 ;  /* 0x000000df0300720c */ /* 0x000fe400037c1670 */
[C---:B------:R-:W-:Y:S02]  /*3f40*/  IADD3 R4, R0.reuse, 0x21, RZ ;  /* 0x0000002100047810 */ /* 0x040fe40007ffe0ff */
[----:B------:R-:W-:Y:S01]  /*3f50*/  IADD3 R3, R0, 0x28, RZ ;  /* 0x0000002800037810 */ /* 0x000fe20007ffe0ff */
[----:B------:R-:W-:Y:S01]  /*3f60*/  HMMA.16816.F32 R20, R12, R8, R72 ;  /* 0x000000080c14723c */ /* 0x000fe20000001848 */
[----:B------:R-:W-:-:S02]  /*3f70*/  FSEL R139, R49, -INF , !P5 ;  /* 0xff800000318b7808 */ /* 0x000fc40006800000 */
[----:B------:R-:W-:Y:S02]  /*3f80*/  FSEL R164, R51, -INF , !P4 ;  /* 0xff80000033a47808 */ /* 0x000fe40006000000 */
[----:B------:R-:W-:Y:S02]  /*3f90*/  FSEL R181, R36, -INF , !P0 ;  /* 0xff80000024b57808 */ /* 0x000fe40004000000 */
[----:B------:R-:W-:Y:S01]  /*3fa0*/  FSEL R183, R38, -INF , !P2 ;  /* 0xff80000026b77808 */ /* 0x000fe20005000000 */
[----:B------:R-:W-:Y:S01]  /*3fb0*/  HMMA.16816.F32 R12, R12, R10, R68 ;  /* 0x0000000a0c0c723c */ /* 0x000fe20000001844 */
[C---:B------:R-:W-:Y:S02]  /*3fc0*/  ISETP.GE.AND P3, PT, R4.reuse, R230, PT ;  /* 0x000000e60400720c */ /* 0x040fe40003f66270 */
[C---:B------:R-:W-:Y:S02]  /*3fd0*/  ISETP.GE.AND P5, PT, R4.reuse, R229, PT ;  /* 0x000000e50400720c */ /* 0x040fe40003fa6270 */
[----:B------:R-:W-:-:S02]  /*3fe0*/  ISETP.GE.AND P4, PT, R4, R228, PT ;  /* 0x000000e40400720c */ /* 0x000fc40003f86270 */
[C---:B------:R-:W-:Y:S01]  /*3ff0*/  ISETP.GE.AND P0, PT, R4.reuse, R227, PT ;  /* 0x000000e30400720c */ /* 0x040fe20003f06270 */
[----:B------:R-:W-:Y:S01]  /*4000*/  HMMA.16816.F32 R16, R16, R10, R24 ;  /* 0x0000000a1010723c */ /* 0x000fe20000001818 */
        /* <DEDUP_REMOVED lines=33> */
[----:B------:R-:W-:Y:S02]  /*4220*/  FSEL R167, R41, -INF , !P0 ;  /* 0xff80000029a77808 */ /* 0x000fe40004000000 */
[----:B------:R-:W-:-:S02]  /*4230*/  FSEL R176, R45, -INF , !P5 ;  /* 0xff8000002db07808 */ /* 0x000fc40006800000 */
[C---:B------:R-:W-:Y:S02]  /*4240*/  ISETP.GE.AND P1, PT, R3.reuse, R230, PT ;  /* 0x000000e60300720c */ /* 0x040fe40003f26270 */
        /* <DEDUP_REMOVED lines=11> */
[----:B------:R-:W-:Y:S02]  /*4300*/  ISETP.GE.AND P5, PT, R3, R227, PT ;  /* 0x000000e30300720c */ /* 0x000fe40003fa6270 */
[----:B------:R-:W-:Y:S02]  /*4310*/  FSEL R172, R43, -INF , !P2 ;  /* 0xff8000002bac7808 */ /* 0x000fe40005000000 */
[----:B------:R-:W-:Y:S02]  /*4320*/  ISETP.LT.OR P5, PT, R3, R223, P5 ;  /* 0x000000df0300720c */ /* 0x000fe40002fa1670 */
[----:B------:R-:W-:Y:S02]  /*4330*/  FSEL R178, R47, -INF , !P4 ;  /* 0xff8000002fb27808 */ /* 0x000fe40006000000 */
[----:B------:R-:W-:Y:S02]  /*4340*/  FSEL R195, R32, -INF , !P1 ;  /* 0xff80000020c37808 */ /* 0x000fe40004800000 */
[----:B------:R-:W-:-:S02]  /*4350*/  FSEL R188, R22, -INF , !P0 ;  /* 0xff80000016bc7808 */ /* 0x000fc40004000000 */
[C---:B------:R-:W-:Y:S02]  /*4360*/  ISETP.GE.AND P4, PT, R4.reuse, R229, PT ;  /* 0x000000e50400720c */ /* 0x040fe40003f86270 */
[CC--:B------:R-:W-:Y:S02]  /*4370*/  ISETP.GE.AND P2, PT, R4.reuse, R228.reuse, PT ;  /* 0x000000e40400720c */ /* 0x0c0fe40003f46270 */
[----:B------:R-:W-:Y:S02]  /*4380*/  ISETP.GE.AND P1, PT, R4, R227, PT ;  /* 0x000000e30400720c */ /* 0x000fe40003f26270 */
[----:B------:R-:W-:Y:S02]  /*4390*/  ISETP.GE.AND P0, PT, R3, R228, PT ;  /* 0x000000e40300720c */ /* 0x000fe40003f06270 */
[----:B------:R-:W-:Y:S02]  /*43a0*/  FSEL R189, R14, -INF , !P5 ;  /* 0xff8000000ebd7808 */ /* 0x000fe40006800000 */
[----:B------:R-:W-:-:S02]  /*43b0*/  ISETP.GT.AND P5, PT, R101, R155, PT ;  /* 0x0000009b6500720c */ /* 0x000fc40003fa4270 */
[C---:B------:R-:W-:Y:S02]  /*43c0*/  ISETP.LT.OR P4, PT, R4.reuse, R225, P4 ;  /* 0x000000e10400720c */ /* 0x040fe40002781670 */
[CC--:B------:R-:W-:Y:S02]  /*43d0*/  ISETP.LT.OR P2, PT, R4.reuse, R224.reuse, P2 ;  /* 0x000000e00400720c */ /* 0x0c0fe40001741670 */
        /* <DEDUP_REMOVED lines=52> */
[C---:B------:R-:W-:Y:S02]  /*4720*/  @!P4 LEA R8, P2, R0.reuse, c[0x0][0x168], 0x1 ;  /* 0x00005a000008ca11 */ /* 0x040fe400078408ff */
        /* <DEDUP_REMOVED lines=32> */
.L_x_186:
[----:B------:R-:W-:Y:S05]  /*4930*/  BSYNC B0 ;  /* 0x0000000000007941 */ /* 0x000fea0003800000 */
.L_x_185:
[----:B------:R-:W0:Y:S02]  /*4940*/  LDGDEPBAR ;  /* 0x00000000000079af */ /* 0x000e240000000000 */
.L_x_184:
        /* <DEDUP_REMOVED lines=71> */
[C---:B------:R-:W-:Y:S02]  /*4dc0*/  FSETP.NEU.FTZ.AND P0, PT, R103.reuse, -INF , PT ;  /* 0xff8000006700780b */ /* 0x040fe40003f1d000 */
[----:B------:R-:W-:Y:S01]  /*4dd0*/  FMNMX.FTZ R4, R178, R3, !PT ;  /* 0x00000003b2047209 */ /* 0x000fe20007810000 */
[----:B------:R-:W-:-:S03]  /*4de0*/  FMUL.FTZ R3, R103, c[0x0][0x23c] ;  /* 0x00008f0067037a20 */ /* 0x000fc60000410000 */
        /* <DEDUP_REMOVED lines=27> */
[----:B------:R3:W-:Y:S01]  /*4fa0*/  MUFU.EX2 R251, R5 ;  /* 0x0000000500fb7308 */ /* 0x0007e20000000800 */
[----:B--2---:R-:W-:Y:S01]  /*4fb0*/  FFMA.FTZ R7, R61, c[0x0][0x23c], -R0 ;  /* 0x00008f003d077a23 */ /* 0x004fe20000010800 */
[----:B-1----:R-:W-:-:S02]  /*4fc0*/  FMNMX.FTZ R105, R4, R6, !PT ;  /* 0x0000000604697209 */ /* 0x002fc40007810000 */
[----:B----4-:R-:W-:Y:S01]  /*4fd0*/  F2FP.PACK_AB R4, R14, R15 ;  /* 0x0000000f0e04723e */ /* 0x010fe200000000ff */
[----:B-----5:R-:W-:-:S03]  /*4fe0*/  FMUL.FTZ R2, R104, c[0x0][0x23c] ;  /* 0x00008f0068027a20 */ /* 0x020fc60000410000 */
[----:B------:R-:W-:Y:S01]  /*4ff0*/  MUFU.EX2 R37, R7 ;  /* 0x0000000700257308 */ /* 0x000fe20000000800 */
[----:B------:R-:W-:Y:S01]  /*5000*/  FMUL.FTZ R8, R105, c[0x0][0x23c] ;  /* 0x00008f0069087a20 */ /* 0x000fe20000410000 */
[----:B---3--:R-:W-:Y:S02]  /*5010*/  F2FP.PACK_AB R6, R13, R36 ;  /* 0x000000240d06723e */ /* 0x008fe400000000ff */
[----:B------:R-:W-:Y:S02]  /*5020*/  FSEL R2, R2, RZ, P0 ;  /* 0x000000ff02027208 */ /* 0x000fe40000000000 */
[----:B------:R-:W-:Y:S01]  /*5030*/  FSETP.NEU.FTZ.AND P0, PT, R105, -INF , PT ;  /* 0xff8000006900780b */ /* 0x000fe20003f1d000 */
[----:B------:R-:W-:Y:S02]  /*5040*/  FFMA.FTZ R5, R57, c[0x0][0x23c], -R0 ;  /* 0x00008f0039057a23 */ /* 0x000fe40000010800 */
[--C-:B------:R-:W-:Y:S01]  /*5050*/  FFMA.FTZ R9, R59, c[0x0][0x23c], -R2.reuse ;  /* 0x00008f003b097a23 */ /* 0x100fe20000010802 */
[----:B------:R-:W-:Y:S01]  /*5060*/  FSEL R12, R8, RZ, P0 ;  /* 0x000000ff080c7208 */ /* 0x000fe20000000000 */
[----:B------:R1:W2:Y:S01]  /*5070*/  MUFU.EX2 R252, R5 ;  /* 0x0000000500fc7308 */ /* 0x0002a20000000800 */
[----:B------:R-:W-:-:S07]  /*5080*/  FFMA.FTZ R8, R58, c[0x0][0x23c], -R2 ;  /* 0x00008f003a087a23 */ /* 0x000fce0000010802 */
[----:B------:R3:W-:Y:S01]  /*5090*/  MUFU.EX2 R249, R8 ;  /* 0x0000000800f97308 */ /* 0x0007e20000000800 */
[----:B-1----:R-:W-:Y:S01]  /*50a0*/  FFMA.FTZ R5, R63, c[0x0][0x23c], -R2 ;  /* 0x00008f003f057a23 */ /* 0x002fe20000010802 */
[----:B--2---:R-:W-:-:S06]  /*50b0*/  F2FP.PACK_AB R7, R252, R250 ;  /* 0x000000fafc07723e */ /* 0x004fcc00000000ff */
[----:B------:R-:W1:Y:S01]  /*50c0*/  MUFU.EX2 R248, R9 ;  /* 0x0000000900f87308 */ /* 0x000e620000000800 */
[----:B---3--:R-:W-:-:S07]  /*50d0*/  FFMA.FTZ R8, R67, c[0x0][0x23c], -R12 ;  /* 0x00008f0043087a23 */ /* 0x008fce000001080c */
[----:B------:R2:W-:Y:S08]  /*50e0*/  MUFU.EX2 R247, R5 ;  /* 0x0000000500f77308 */ /* 0x0005f00000000800 */
[----:B------:R3:W-:Y:S01]  /*50f0*/  MUFU.EX2 R239, R8 ;  /* 0x0000000800ef7308 */ /* 0x0007e20000000800 */
[----:B-1----:R-:W-:Y:S01]  /*5100*/  F2FP.PACK_AB R10, R249, R248 ;  /* 0x000000f8f90a723e */ /* 0x002fe200000000ff */
[----:B--2---:R-:W-:-:S06]  /*5110*/  FFMA.FTZ R5, R62, c[0x0][0x23c], -R2 ;  /* 0x00008f003e057a23 */ /* 0x004fcc0000010802 */
[----:B------:R1:W-:Y:S01]  /*5120*/  MUFU.EX2 R242, R5 ;  /* 0x0000000500f27308 */ /* 0x0003e20000000800 */
[----:B---3--:R-:W-:-:S07]  /*5130*/  FFMA.FTZ R8, R66, c[0x0][0x23c], -R12 ;  /* 0x00008f0042087a23 */ /* 0x008fce000001080c */
[----:B------:R2:W3:Y:S01]  /*5140*/  MUFU.EX2 R238, R8 ;  /* 0x0000000800ee7308 */ /* 0x0004e20000000800 */
[----:B-1----:R-:W-:-:S07]  /*5150*/  F2FP.PACK_AB R5, R251, R37 ;  /* 0x00000025fb05723e */ /* 0x002fce00000000ff */
[----:B------:R-:W-:Y:S01]  /*5160*/  HMMA.16816.F32 R120, R4, R28, RZ ;  /* 0x0000001c0478723c */ /* 0x000fe200000018ff */
[----:B--2---:R-:W-:Y:S01]  /*5170*/  FFMA.FTZ R8, R65, c[0x0][0x23c], -R12 ;  /* 0x00008f0041087a23 */ /* 0x004fe2000001080c */
[----:B---3--:R-:W-:-:S03]  /*5180*/  F2FP.PACK_AB R9, R238, R239 ;  /* 0x000000efee09723e */ /* 0x008fc600000000ff */
        /* <DEDUP_REMOVED lines=9> */
[----:B--2---:R-:W-:-:S05]  /*5220*/  F2FP.PACK_AB R11, R246, R241 ;  /* 0x000000f1f60b723e */ /* 0x004fca00000000ff */
[C---:B------:R-:W-:Y:S08]  /*5230*/  HMMA.16816.F32 R88, R4.reuse, R30, RZ ;  /* 0x0000001e0458723c */ /* 0x040ff000000018ff */
[C---:B------:R-:W-:Y:S08]  /*5240*/  HMMA.16816.F32 R84, R4.reuse, R26, RZ ;  /* 0x0000001a0454723c */ /* 0x040ff000000018ff */
[C---:B------:R-:W-:Y:S08]  /*5250*/  HMMA.16816.F32 R80, R4.reuse, R22, RZ ;  /* 0x000000160450723c */ /* 0x040ff000000018ff */
[C---:B------:R-:W-:Y:S08]  /*5260*/  HMMA.16816.F32 R76, R4.reuse, R18, RZ ;  /* 0x00000012044c723c */ /* 0x040ff000000018ff */
[C---:B------:R-:W-:Y:S08]  /*5270*/  HMMA.16816.F32 R72, R4.reuse, R34, RZ ;  /* 0x000000220448723c */ /* 0x040ff000000018ff */
[----:B------:R-:W-:Y:S07]  /*5280*/  HMMA.16816.F32 R64, R4, R42, RZ ;  /* 0x0000002a0440723c */ /* 0x000fee00000018ff */
[----:B------:R-:W-:Y:S01]  /*5290*/  FFMA.FTZ R4, R106, c[0x0][0x23c], -R3 ;  /* 0x00008f006a047a23 */ /* 0x000fe20000010803 */
[----:B------:R-:W-:Y:S01]  /*52a0*/  HMMA.16816.F32 R68, R8, R28, RZ ;  /* 0x0000001c0844723c */ /* 0x000fe200000018ff */
[----:B------:R-:W-:-:S02]  /*52b0*/  MOV R106, R37 ;  /* 0x00000025006a7202 */ /* 0x000fc40000000f00 */
[----:B------:R1:W-:Y:S05]  /*52c0*/  MUFU.EX2 R240, R4 ;  /* 0x0000000400f07308 */ /* 0x0003ea0000000800 */
[C---:B------:R-:W-:Y:S01]  /*52d0*/  HMMA.16816.F32 R132, R8.reuse, R30, RZ ;  /* 0x0000001e0884723c */ /* 0x040fe200000018ff */
[----:B------:R-:W-:Y:S07]  /*52e0*/  LDSM.16.MT88.4 R28, [R218+0xa400] ;  /* 0x00a40000da1c783b */ /* 0x000fee0000004200 */
[----:B------:R-:W-:Y:S01]  /*52f0*/  HMMA.16816.F32 R60, R8, R24, RZ ;  /* 0x00000018083c723c */ /* 0x000fe200000018ff */
[----:B-1----:R-:W-:Y:S01]  /*5300*/  FFMA.FTZ R4, R100, c[0x0][0x23c], -R3 ;  /* 0x00008f0064047a23 */ /* 0x002fe20000010803 */
[----:B------:R-:W-:-:S02]  /*5310*/  MOV R100, R36 ;  /* 0x0000002400647202 */ /* 0x000fc40000000f00 */
[----:B------:R-:W-:Y:S01]  /*5320*/  LDSM.16.MT88.4 R36, [R218+0xb400] ;  /* 0x00b40000da24783b */ /* 0x000fe20000004200 */
[----:B------:R1:W-:Y:S03]  /*5330*/  MUFU.EX2 R245, R4 ;  /* 0x0000000400f57308 */ /* 0x0003e60000000800 */
[C---:B------:R-:W-:Y:S01]  /*5340*/  HMMA.16816.F32 R128, R8.reuse, R26, RZ ;  /* 0x0000001a0880723c */ /* 0x040fe200000018ff */
[----:B------:R-:W2:Y:S07]  /*5350*/  LDSM.16.MT88.4 R24, [R216+0x9400] ;  /* 0x00940000d818783b */ /* 0x000eae0000004200 */
[----:B------:R-:W-:Y:S01]  /*5360*/  HMMA.16816.F32 R56, R8, R20, RZ ;  /* 0x000000140838723c */ /* 0x000fe200000018ff */
[----:B-1----:R-:W-:-:S07]  /*5370*/  FFMA.FTZ R4, R48, c[0x0][0x23c], -R3 ;  /* 0x00008f0030047a23 */ /* 0x002fce0000010803 */
[C---:B------:R-:W-:Y:S01]  /*5380*/  HMMA.16816.F32 R124, R8.reuse, R22, RZ ;  /* 0x00000016087c723c */ /* 0x040fe200000018ff */
[----:B------:R-:W1:Y:S01]  /*5390*/  LDSM.16.MT88.4 R20, [R218+0x9400] ;  /* 0x00940000da14783b */ /* 0x000e620000004200 */
[----:B------:R3:W-:Y:S06]  /*53a0*/  MUFU.EX2 R244, R4 ;  /* 0x0000000400f47308 */ /* 0x0007ec0000000800 */
[C---:B------:R-:W-:Y:S08]  /*53b0*/  HMMA.16816.F32 R52, R8.reuse, R16, RZ ;  /* 0x000000100834723c */ /* 0x040ff000000018ff */
[----:B------:R-:W-:Y:S01]  /*53c0*/  HMMA.16816.F32 R140, R8, R18, RZ ;  /* 0x00000012088c723c */ /* 0x000fe200000018ff */
[----:B------:R-:W4:Y:S01]  /*53d0*/  LDSM.16.MT88.4 R16, [R216+0xa400] ;  /* 0x00a40000d810783b */ /* 0x000f220000004200 */
[----:B---3--:R-:W-:-:S04]  /*53e0*/  FFMA.FTZ R4, R50, c[0x0][0x23c], -R3 ;  /* 0x00008f0032047a23 */ /* 0x008fc80000010803 */
[----:B------:R3:W5:Y:S02]  /*53f0*/  MUFU.EX2 R243, R4 ;  /* 0x0000000400f37308 */ /* 0x0007640000000800 */
[C---:B------:R-:W-:Y:S08]  /*5400*/  HMMA.16816.F32 R48, R8.reuse, R32, RZ ;  /* 0x000000200830723c */ /* 0x040ff000000018ff */
[----:B------:R-:W-:Y:S01]  /*5410*/  HMMA.16816.F32 R144, R8, R34, RZ ;  /* 0x000000220890723c */ /* 0x000fe200000018ff */
[----:B------:R-:W1:Y:S01]  /*5420*/  LDSM.16.MT88.4 R32, [R216+0xb400] ;  /* 0x00b40000d820783b */ /* 0x000e620000004200 */
[----:B---3--:R-:W-:-:S06]  /*5430*/  FFMA.FTZ R4, R138, c[0x0][0x23c], -R0 ;  /* 0x00008f008a047a23 */ /* 0x008fcc0000010800 */
[----:B------:R-:W-:Y:S01]  /*5440*/  HMMA.16816.F32 R44, R8, R40, RZ ;  /* 0x00000028082c723c */ /* 0x000fe200000018ff */
[----:B-----5:R-:W-:Y:S01]  /*5450*/  F2FP.PACK_AB R6, R243, R244 ;  /* 0x000000f4f306723e */ /* 0x020fe200000000ff */
[----:B------:R3:W-:Y:S02]  /*5460*/  MUFU.EX2 R234, R4 ;  /* 0x0000000400ea7308 */ /* 0x0007e40000000800 */
[----:B---3--:R-:W-:-:S06]  /*5470*/  FFMA.FTZ R4, R136, c[0x0][0x23c], -R0 ;  /* 0x00008f0088047a23 */ /* 0x008fcc0000010800 */
[----:B------:R3:W5:Y:S02]  /*5480*/  MUFU.EX2 R237, R4 ;  /* 0x0000000400ed7308 */ /* 0x0007640000000800 */
[--C-:B---3--:R-:W-:Y:S01]  /*5490*/  FFMA.FTZ R4, R107, c[0x0][0x23c], -R0.reuse ;  /* 0x00008f006b047a23 */ /* 0x108fe20000010800 */
[----:B------:R-:W-:Y:S01]  /*54a0*/  MOV R107, R13 ;  /* 0x0000000d006b7202 */ /* 0x000fe20000000f00 */
[----:B------:R-:W-:Y:S01]  /*54b0*/  FFMA.FTZ R13, R173, c[0x0][0x23c], -R0 ;  /* 0x00008f00ad0d7a23 */ /* 0x000fe20000010800 */
[----:B-----5:R-:W-:-:S03]  /*54c0*/  F2FP.PACK_AB R5, R237, R234 ;  /* 0x000000eaed05723e */ /* 0x020fc600000000ff */
[----:B------:R3:W-:Y:S08]  /*54d0*/  MUFU.EX2 R236, R4 ;  /* 0x0000000400ec7308 */ /* 0x0007f00000000800 */
[----:B------:R5:W-:Y:S01]  /*54e0*/  MUFU.EX2 R203, R13 ;  /* 0x0000000d00cb7308 */ /* 0x000be20000000800 */
[----:B---3--:R-:W-:-:S07]  /*54f0*/  FFMA.FTZ R4, R137, c[0x0][0x23c], -R0 ;  /* 0x00008f0089047a23 */ /* 0x008fce0000010800 */
[----:B------:R3:W1:Y:S01]  /*5500*/  MUFU.EX2 R235, R4 ;  /* 0x0000000400eb7308 */ /* 0x0006620000000800 */
[----:B-----5:R-:W-:-:S07]  /*5510*/  FFMA.FTZ R13, R172, c[0x0][0x23c], -R0 ;  /* 0x00008f00ac0d7a23 */ /* 0x020fce0000010800 */
[----:B------:R5:W-:Y:S01]  /*5520*/  MUFU.EX2 R204, R13 ;  /* 0x0000000d00cc7308 */ /* 0x000be20000000800 */
[----:B---3--:R-:W-:Y:S01]  /*5530*/  FFMA.FTZ R4, R148, c[0x0][0x23c], -R2 ;  /* 0x00008f0094047a23 */ /* 0x008fe20000010802 */
[----:B-1----:R-:W-:-:S06]  /*5540*/  F2FP.PACK_AB R7, R235, R236 ;  /* 0x000000eceb07723e */ /* 0x002fcc00000000ff */
[----:B------:R1:W-:Y:S01]  /*5550*/  MUFU.EX2 R233, R4 ;  /* 0x0000000400e97308 */ /* 0x0003e20000000800 */
[----:B-----5:R-:W-:-:S07]  /*5560*/  FFMA.FTZ R13, R181, c[0x0][0x23c], -R2 ;  /* 0x00008f00b50d7a23 */ /* 0x020fce0000010802 */
[----:B------:R3:W-:Y:S01]  /*5570*/  MUFU.EX2 R202, R13 ;  /* 0x0000000d00ca7308 */ /* 0x0007e20000000800 */
[--C-:B-1----:R-:W-:Y:S02]  /*5580*/  FFMA.FTZ R4, R149, c[0x0][0x23c], -R2.reuse ;  /* 0x00008f0095047a23 */ /* 0x102fe40000010802 */
[----:B------:R-:W-:Y:S05]  /*5590*/  HMMA.16816.F32 R148, R8, R42, RZ ;  /* 0x0000002a0894723c */ /* 0x000fea00000018ff */
[----:B------:R1:W5:Y:S01]  /*55a0*/  MUFU.EX2 R232, R4 ;  /* 0x0000000400e87308 */ /* 0x0003620000000800 */
[--C-:B---3--:R-:W-:Y:S02]  /*55b0*/  FFMA.FTZ R13, R179, c[0x0][0x23c], -R2.reuse ;  /* 0x00008f00b30d7a23 */ /* 0x108fe40000010802 */
[----:B------:R-:W-:-:S05]  /*55c0*/  FFMA.FTZ R8, R152, c[0x0][0x23c], -R2 ;  /* 0x00008f0098087a23 */ /* 0x000fca0000010802 */
[----:B------:R3:W-:Y:S08]  /*55d0*/  MUFU.EX2 R201, R13 ;  /* 0x0000000d00c97308 */ /* 0x0007f00000000800 */
[----:B------:R4:W-:Y:S01]  /*55e0*/  MUFU.EX2 R231, R8 ;  /* 0x0000000800e77308 */ /* 0x0009e20000000800 */
[----:B-1----:R-:W-:-:S07]  /*55f0*/  F2FP.PACK_AB R4, R245, R240 ;  /* 0x000000f0f504723e */ /* 0x002fce00000000ff */
[----:B--2---:R-:W-:Y:S01]  /*5600*/  HMMA.16816.F32 R160, R4, R24, R120 ;  /* 0x0000001804a0723c */ /* 0x004fe20000001878 */
[----:B---3--:R-:W-:-:S04]  /*5610*/  FFMA.FTZ R13, R177, c[0x0][0x23c], -R2 ;  /* 0x00008f00b10d7a23 */ /* 0x008fc80000010802 */
[----:B------:R1:W-:Y:S01]  /*5620*/  MUFU.EX2 R200, R13 ;  /* 0x0000000d00c87308 */ /* 0x0003e20000000800 */
[--C-:B----4-:R-:W-:Y:S02]  /*5630*/  FFMA.FTZ R8, R139, c[0x0][0x23c], -R2.reuse ;  /* 0x00008f008b087a23 */ /* 0x110fe40000010802 */
[C---:B------:R-:W-:Y:S05]  /*5640*/  HMMA.16816.F32 R120, R4.reuse, R26, R88 ;  /* 0x0000001a0478723c */ /* 0x040fea0000001858 */
[----:B------:R2:W-:Y:S03]  /*5650*/  MUFU.EX2 R215, R8 ;  /* 0x0000000800d77308 */ /* 0x0005e60000000800 */
[----:B------:R-:W-:Y:S01]  /*5660*/  HMMA.16816.F32 R136, R4, R22, R84 ;  /* 0x000000160488723c */ /* 0x000fe20000001854 */
[----:B-1----:R-:W-:-:S07]  /*5670*/  FFMA.FTZ R13, R176, c[0x0][0x23c], -R2 ;  /* 0x00008f00b00d7a23 */ /* 0x002fce0000010802 */
[----:B------:R-:W-:Y:S01]  /*5680*/  HMMA.16816.F32 R156, R4, R20, R116 ;  /* 0x00000014049c723c */ /* 0x000fe20000001874 */
[----:B------:R1:W-:Y:S01]  /*5690*/  MUFU.EX2 R181, R13 ;  /* 0x0000000d00b57308 */ /* 0x0003e20000000800 */
[----:B--2---:R-:W-:-:S06]  /*56a0*/  FFMA.FTZ R8, R153, c[0x0][0x23c], -R12 ;  /* 0x00008f0099087a23 */ /* 0x004fcc000001080c */
[C---:B------:R-:W-:Y:S01]  /*56b0*/  HMMA.16816.F32 R152, R4.reuse, R16, R112 ;  /* 0x000000100498723c */ /* 0x040fe20000001870 */
[----:B------:R2:W-:Y:S07]  /*56c0*/  MUFU.EX2 R213, R8 ;  /* 0x0000000800d57308 */ /* 0x0005ee0000000800 */
[----:B------:R-:W-:Y:S01]  /*56d0*/  HMMA.16816.F32 R112, R4, R28, R108 ;  /* 0x0000001c0470723c */ /* 0x000fe2000000186c */
[----:B-1----:R-:W-:Y:S01]  /*56e0*/  FFMA.FTZ R13, R183, c[0x0][0x23c], -R12 ;  /* 0x00008f00b70d7a23 */ /* 0x002fe2000001080c */
[----:B------:R-:W-:-:S03]  /*56f0*/  MOV R183, R107 ;  /* 0x0000006b00b77202 */ /* 0x000fc60000000f00 */
[----:B------:R1:W-:Y:S03]  /*5700*/  MUFU.EX2 R179, R13 ;  /* 0x0000000d00b37308 */ /* 0x0003e60000000800 */
[----:B------:R-:W-:Y:S01]  /*5710*/  HMMA.16816.F32 R108, R4, R32, R96 ;  /* 0x00000020046c723c */ /* 0x000fe20000001860 */
[----:B--2---:R-:W-:-:S04]  /*5720*/  FFMA.FTZ R8, R168, c[0x0][0x23c], -R12 ;  /* 0x00008f00a8087a23 */ /* 0x004fc8000001080c */
[----:B------:R2:W3:Y:S03]  /*5730*/  MUFU.EX2 R214, R8 ;  /* 0x0000000800d67308 */ /* 0x0004e60000000800 */
[----:B------:R-:W-:Y:S01]  /*5740*/  HMMA.16816.F32 R96, R4, R36, R92 ;  /* 0x000000240460723c */ /* 0x000fe2000000185c */
[----:B-1----:R-:W-:Y:S01]  /*5750*/  FFMA.FTZ R13, R182, c[0x0][0x23c], -R12 ;  /* 0x00008f00b60d7a23 */ /* 0x002fe2000001080c */
[----:B------:R-:W-:-:S06]  /*5760*/  MOV R182, R100 ;  /* 0x0000006400b67202 */ /* 0x000fcc0000000f00 */
        /* <DEDUP_REMOVED lines=11> */
[----:B------:R2:W4:Y:S02]  /*5820*/  MUFU.EX2 R211, R8 ;  /* 0x0000000800d37308 */ /* 0x0005240000000800 */
[----:B-----5:R-:W-:Y:S02]  /*5830*/  F2FP.PACK_AB R4, R232, R233 ;  /* 0x000000e9e804723e */ /* 0x020fe400000000ff */
[----:B---3--:R-:W-:Y:S02]  /*5840*/  F2FP.PACK_AB R5, R214, R213 ;  /* 0x000000d5d605723e */ /* 0x008fe400000000ff */
[----:B------:R-:W-:Y:S01]  /*5850*/  F2FP.PACK_AB R6, R215, R231 ;  /* 0x000000e7d706723e */ /* 0x000fe200000000ff */
[----:B-1----:R-:W-:Y:S01]  /*5860*/  FFMA.FTZ R13, R178, c[0x0][0x23c], -R12 ;  /* 0x00008f00b20d7a23 */ /* 0x002fe2000001080c */
[----:B------:R-:W-:-:S03]  /*5870*/  MOV R178, R15 ;  /* 0x0000000f00b27202 */ /* 0x000fc60000000f00 */
[----:B------:R-:W-:Y:S01]  /*5880*/  MUFU.EX2 R107, R13 ;  /* 0x0000000d006b7308 */ /* 0x000fe20000000800 */
[----:B--2---:R-:W-:Y:S01]  /*5890*/  FFMA.FTZ R8, R170, c[0x0][0x23c], -R3 ;  /* 0x00008f00aa087a23 */ /* 0x004fe20000010803 */
[----:B----4-:R-:W-:-:S06]  /*58a0*/  F2FP.PACK_AB R7, R211, R212 ;  /* 0x000000d4d307723e */ /* 0x010fcc00000000ff */
[----:B------:R1:W-:Y:S01]  /*58b0*/  MUFU.EX2 R210, R8 ;  /* 0x0000000800d27308 */ /* 0x0003e20000000800 */
[C---:B------:R-:W-:Y:S08]  /*58c0*/  HMMA.16816.F32 R76, R4.reuse, R24, R68 ;  /* 0x00000018044c723c */ /* 0x040ff00000001844 */
[----:B------:R-:W-:Y:S01]  /*58d0*/  HMMA.16816.F32 R72, R4, R20, R60 ;  /* 0x000000140448723c */ /* 0x000fe2000000183c */
[----:B-1----:R-:W-:-:S04]  /*58e0*/  FFMA.FTZ R8, R169, c[0x0][0x23c], -R3 ;  /* 0x00008f00a9087a23 */ /* 0x002fc80000010803 */
        /* <DEDUP_REMOVED lines=8> */
[----:B------:R-:W3:Y:S01]  /*5970*/  LDSM.16.MT88.4 R16, [R216+0x9800] ;  /* 0x00980000d810783b */ /* 0x000ee20000004200 */
[----:B-1----:R-:W-:-:S03]  /*5980*/  FFMA.FTZ R8, R167, c[0x0][0x23c], -R3 ;  /* 0x00008f00a7087a23 */ /* 0x002fc60000010803 */
[----:B------:R-:W-:Y:S01]  /*5990*/  LDSM.16.MT88.4 R124, [R216+0x9c00] ;  /* 0x009c0000d87c783b */ /* 0x000fe20000004200 */
[----:B------:R1:W4:Y:S02]  /*59a0*/  MUFU.EX2 R207, R8 ;  /* 0x0000000800cf7308 */ /* 0x0003240000000800 */
[C---:B------:R-:W-:Y:S01]  /*59b0*/  HMMA.16816.F32 R48, R4.reuse, R22, R128 ;  /* 0x000000160430723c */ /* 0x040fe20000001880 */
[----:B------:R-:W5:Y:S07]  /*59c0*/  LDSM.16.MT88.4 R20, [R216+0xa800] ;  /* 0x00a80000d814783b */ /* 0x000f6e0000004200 */
[----:B------:R-:W-:Y:S01]  /*59d0*/  HMMA.16816.F32 R40, R4, R30, R140 ;  /* 0x0000001e0428723c */ /* 0x000fe2000000188c */
[----:B------:R-:W3:Y:S04]  /*59e0*/  LDSM.16.MT88.4 R28, [R216+0xb800] ;  /* 0x00b80000d81c783b */ /* 0x000ee80000004200 */
[----:B------:R-:W-:Y:S01]  /*59f0*/  LDSM.16.MT88.4 R140, [R218+0x9c00] ;  /* 0x009c0000da8c783b */ /* 0x000fe20000004200 */
[----:B-1----:R-:W-:-:S02]  /*5a00*/  FFMA.FTZ R8, R175, c[0x0][0x23c], -R0 ;  /* 0x00008f00af087a23 */ /* 0x002fc40000010800 */
[C---:B------:R-:W-:Y:S01]  /*5a10*/  HMMA.16816.F32 R52, R4.reuse, R34, R144 ;  /* 0x000000220434723c */ /* 0x040fe20000001890 */
[----:B------:R-:W1:Y:S01]  /*5a20*/  LDSM.16.MT88.4 R32, [R218+0xb800] ;  /* 0x00b80000da20783b */ /* 0x000e620000004200 */
[----:B------:R2:W-:Y:S06]  /*5a30*/  MUFU.EX2 R206, R8 ;  /* 0x0000000800ce7308 */ /* 0x0005ec0000000800 */
[C---:B------:R-:W-:Y:S01]  /*5a40*/  HMMA.16816.F32 R56, R4.reuse, R26, R132 ;  /* 0x0000001a0438723c */ /* 0x040fe20000001884 */
[----:B------:R-:W-:Y:S07]  /*5a50*/  LDSM.16.MT88.4 R24, [R218+0xa800] ;  /* 0x00a80000da18783b */ /* 0x000fee0000004200 */
[----:B------:R-:W-:Y:S01]  /*5a60*/  HMMA.16816.F32 R36, R4, R38, R148 ;  /* 0x000000260424723c */ /* 0x000fe20000001894 */
[----:B--2---:R-:W-:-:S02]  /*5a70*/  FFMA.FTZ R8, R174, c[0x0][0x23c], -R0 ;  /* 0x00008f00ae087a23 */ /* 0x004fc40000010800 */
[----:B------:R-:W-:Y:S02]  /*5a80*/  LDSM.16.MT88.4 R172, [R218+0xac00] ;  /* 0x00ac0000daac783b */ /* 0x000fe40000004200 */
[----:B------:R2:W2:Y:S02]  /*5a90*/  MUFU.EX2 R205, R8 ;  /* 0x0000000800cd7308 */ /* 0x0004a40000000800 */
[----:B------:R-:W-:Y:S02]  /*5aa0*/  F2FP.PACK_AB R4, R209, R210 ;  /* 0x000000d2d104723e */ /* 0x000fe400000000ff */
[----:B----4-:R-:W-:Y:S02]  /*5ab0*/  F2FP.PACK_AB R6, R207, R208 ;  /* 0x000000d0cf06723e */ /* 0x010fe400000000ff */
[----:B------:R-:W-:Y:S01]  /*5ac0*/  F2FP.PACK_AB R7, R204, R203 ;  /* 0x000000cbcc07723e */ /* 0x000fe200000000ff */
[----:B--2---:R-:W2:Y:S01]  /*5ad0*/  LDSM.16.MT88.4 R8, [R218+0x9800] ;  /* 0x00980000da08783b */ /* 0x004ea20000004200 */
[----:B------:R-:W-:-:S07]  /*5ae0*/  F2FP.PACK_AB R5, R205, R206 ;  /* 0x000000cecd05723e */ /* 0x000fce00000000ff */
[C---:B---3--:R-:W-:Y:S08]  /*5af0*/  HMMA.16816.F32 R116, R4.reuse, R16, R160 ;  /* 0x000000100474723c */ /* 0x048ff000000018a0 */
[C---:B-----5:R-:W-:Y:S08]  /*5b00*/  HMMA.16816.F32 R148, R4.reuse, R20, R152 ;  /* 0x000000140494723c */ /* 0x060ff00000001898 */
[C---:B------:R-:W-:Y:S08]  /*5b10*/  HMMA.16816.F32 R144, R4.reuse, R28, R108 ;  /* 0x0000001c0490723c */ /* 0x040ff0000000186c */
[C---:B-1----:R-:W-:Y:S08]  /*5b20*/  HMMA.16816.F32 R160, R4.reuse, R32, R96 ;  /* 0x0000002004a0723c */ /* 0x042ff00000001860 */
[C---:B--2---:R-:W-:Y:S01]  /*5b30*/  HMMA.16816.F32 R132, R4.reuse, R8, R156 ;  /* 0x000000080484723c */ /* 0x044fe2000000189c */
        /* <DEDUP_REMOVED lines=15> */
[C---:B------:R-:W-:Y:S01]  /*5c30*/  HMMA.16816.F32 R44, R4.reuse, R22, R44 ;  /* 0x00000016042c723c */ /* 0x040fe2000000182c */
[----:B------:R-:W-:Y:S02]  /*5c40*/  MOV R185, R14 ;  /* 0x0000000e00b97202 */ /* 0x000fe40000000f00 */
        /* <DEDUP_REMOVED lines=9> */
[----:B------:R-:W-:Y:S01]  /*5ce0*/  FFMA.FTZ R3, R187, c[0x0][0x23c], -R3 ;  /* 0x00008f00bb037a23 */ /* 0x000fe20000010803 */
[----:B----4-:R-:W-:Y:S01]  /*5cf0*/  F2FP.PACK_AB R92, R100, R106 ;  /* 0x0000006a645c723e */ /* 0x010fe200000000ff */
[----:B------:R3:W-:Y:S05]  /*5d00*/  MUFU.EX2 R23, R8 ;  /* 0x0000000800177308 */ /* 0x0007ea0000000800 */
[C---:B------:R-:W-:Y:S03]  /*5d10*/  HMMA.16816.F32 R40, R4.reuse, R26, R40 ;  /* 0x0000001a0428723c */ /* 0x040fe60000001828 */
[----:B------:R4:W5:Y:S05]  /*5d20*/  MUFU.EX2 R22, R3 ;  /* 0x0000000300167308 */ /* 0x00096a0000000800 */
[----:B------:R-:W-:Y:S01]  /*5d30*/  HMMA.16816.F32 R60, R4, R28, R60 ;  /* 0x0000001c043c723c */ /* 0x000fe2000000183c */
[----:B---3--:R-:W-:-:S04]  /*5d40*/  FADD.FTZ R8, R180, R251 ;  /* 0x000000fbb4087221 */ /* 0x008fc80000010000 */
[----:B------:R-:W-:-:S03]  /*5d50*/  FADD.FTZ R8, R250, R8 ;  /* 0x00000008fa087221 */ /* 0x000fc60000010000 */
[----:B------:R-:W-:Y:S01]  /*5d60*/  HMMA.16816.F32 R52, R4, R30, R52 ;  /* 0x0000001e0434723c */ /* 0x000fe20000001834 */
[----:B----4-:R-:W-:Y:S01]  /*5d70*/  FFMA.FTZ R3, R188, c[0x0][0x23c], -R0 ;  /* 0x00008f00bc037a23 */ /* 0x010fe20000010800 */
[----:B-----5:R-:W-:-:S03]  /*5d80*/  F2FP.PACK_AB R94, R22, R23 ;  /* 0x00000017165e723e */ /* 0x020fc600000000ff */
[----:B------:R3:W-:Y:S03]  /*5d90*/  MUFU.EX2 R21, R3 ;  /* 0x0000000300157308 */ /* 0x0007e60000000800 */
[C---:B------:R-:W-:Y:S08]  /*5da0*/  HMMA.16816.F32 R84, R4.reuse, R32, R168 ;  /* 0x000000200454723c */ /* 0x040ff000000018a8 */
[----:B------:R-:W-:Y:S01]  /*5db0*/  HMMA.16816.F32 R36, R4, R34, R36 ;  /* 0x000000220424723c */ /* 0x000fe20000001824 */
[----:B------:R-:W4:Y:S01]  /*5dc0*/  LDSM.16.MT88.4 R4, [R218+0xbc00] ;  /* 0x00bc0000da04783b */ /* 0x000f220000004200 */
[----:B---3--:R-:W-:-:S04]  /*5dd0*/  FFMA.FTZ R3, R190, c[0x0][0x23c], -R0 ;  /* 0x00008f00be037a23 */ /* 0x008fc80000010800 */
[----:B------:R3:W5:Y:S02]  /*5de0*/  MUFU.EX2 R20, R3 ;  /* 0x0000000300147308 */ /* 0x0007640000000800 */
[--C-:B---3--:R-:W-:Y:S01]  /*5df0*/  FFMA.FTZ R3, R189, c[0x0][0x23c], -R0.reuse ;  /* 0x00008f00bd037a23 */ /* 0x108fe20000010800 */
[----:B-----5:R-:W-:Y:S01]  /*5e00*/  F2FP.PACK_AB R93, R20, R21 ;  /* 0x00000015145d723e */ /* 0x020fe200000000ff */
[----:B------:R-:W-:-:S04]  /*5e10*/  FFMA.FTZ R0, R191, c[0x0][0x23c], -R0 ;  /* 0x00008f00bf007a23 */ /* 0x000fc80000010800 */
[----:B------:R3:W-:Y:S08]  /*5e20*/  MUFU.EX2 R18, R3 ;  /* 0x0000000300127308 */ /* 0x0007f00000000800 */
[----:B------:R5:W1:Y:S01]  /*5e30*/  MUFU.EX2 R19, R0 ;  /* 0x0000000000137308 */ /* 0x000a620000000800 */
[----:B---3--:R-:W-:-:S04]  /*5e40*/  FADD.FTZ R3, R247, R242 ;  /* 0x000000f2f7037221 */ /* 0x008fc80000010000 */
[----:B------:R-:W-:Y:S02]  /*5e50*/  FADD.FTZ R3, R248, R3 ;  /* 0x00000003f8037221 */ /* 0x000fe40000010000 */
[----:B-----5:R-:W-:Y:S01]  /*5e60*/  FFMA.FTZ R0, R195, c[0x0][0x23c], -R2 ;  /* 0x00008f00c3007a23 */ /* 0x020fe20000010802 */
[----:B-1----:R-:W-:Y:S01]  /*5e70*/  F2FP.PACK_AB R95, R19, R18 ;  /* 0x00000012135f723e */ /* 0x002fe200000000ff */
[----:B------:R-:W-:Y:S02]  /*5e80*/  FADD.FTZ R3, R249, R3 ;  /* 0x00000003f9037221 */ /* 0x000fe40000010000 */
[----:B------:R1:W-:Y:S02]  /*5e90*/  MUFU.EX2 R17, R0 ;  /* 0x0000000000117308 */ /* 0x0003e40000000800 */
[----:B------:R-:W-:Y:S02]  /*5ea0*/  FADD.FTZ R3, R233, R3 ;  /* 0x00000003e9037221 */ /* 0x000fe40000010000 */
[----:B------:R-:W-:Y:S02]  /*5eb0*/  HMMA.16816.F32 R168, R92, R174, R88 ;  /* 0x000000ae5ca8723c */ /* 0x000fe40000001858 */
[----:B------:R-:W-:-:S06]  /*5ec0*/  FADD.FTZ R3, R232, R3 ;  /* 0x00000003e8037221 */ /* 0x000fcc0000010000 */
[----:B------:R-:W-:Y:S01]  /*5ed0*/  HMMA.16816.F32 R116, R92, R124, R116 ;  /* 0x0000007c5c74723c */ /* 0x000fe20000001874 */
[----:B-1----:R-:W-:-:S04]  /*5ee0*/  FFMA.FTZ R0, R192, c[0x0][0x23c], -R2 ;  /* 0x00008f00c0007a23 */ /* 0x002fc80000010802 */
[----:B------:R1:W3:Y:S03]  /*5ef0*/  MUFU.EX2 R16, R0 ;  /* 0x0000000000107308 */ /* 0x0002e60000000800 */
[C---:B------:R-:W-:Y:S08]  /*5f00*/  HMMA.16816.F32 R120, R92.reuse, R126, R120 ;  /* 0x0000007e5c78723c */ /* 0x040ff00000001878 */
[----:B------:R-:W-:Y:S01]  /*5f10*/  HMMA.16816.F32 R132, R92, R140, R132 ;  /* 0x0000008c5c84723c */ /* 0x000fe20000001884 */
[----:B-1----:R-:W-:-:S07]  /*5f20*/  FFMA.FTZ R0, R193, c[0x0][0x23c], -R2 ;  /* 0x00008f00c1007a23 */ /* 0x002fce0000010802 */
[C---:B------:R-:W-:Y:S01]  /*5f30*/  HMMA.16816.F32 R136, R92.reuse, R142, R136 ;  /* 0x0000008e5c88723c */ /* 0x040fe20000001888 */
[----:B------:R-:W-:Y:S01]  /*5f40*/  FFMA.FTZ R2, R194, c[0x0][0x23c], -R2 ;  /* 0x00008f00c2027a23 */ /* 0x000fe20000010802 */
[----:B------:R1:W-:Y:S06]  /*5f50*/  MUFU.EX2 R15, R0 ;  /* 0x00000000000f7308 */ /* 0x0003ec0000000800 */
[C---:B------:R-:W-:Y:S02]  /*5f60*/  HMMA.16816.F32 R148, R92.reuse, R156, R148 ;  /* 0x0000009c5c94723c */ /* 0x040fe40000001894 */
[----:B------:R5:W-:Y:S06]  /*5f70*/  MUFU.EX2 R14, R2 ;  /* 0x00000002000e7308 */ /* 0x000bec0000000800 */
[----:B------:R-:W-:Y:S01]  /*5f80*/  HMMA.16816.F32 R152, R92, R158, R152 ;  /* 0x0000009e5c98723c */ /* 0x000fe20000001898 */
[----:B-1----:R-:W-:-:S04]  /*5f90*/  FFMA.FTZ R0, R199, c[0x0][0x23c], -R12 ;  /* 0x00008f00c7007a23 */ /* 0x002fc8000001080c */
[----:B------:R1:W-:Y:S03]  /*5fa0*/  MUFU.EX2 R13, R0 ;  /* 0x00000000000d7308 */ /* 0x0003e60000000800 */
[----:B------:R-:W-:Y:S01]  /*5fb0*/  HMMA.16816.F32 R164, R92, R172, R164 ;  /* 0x000000ac5ca4723c */ /* 0x000fe200000018a4 */
[----:B-----5:R-:W-:-:S04]  /*5fc0*/  FADD.FTZ R2, R239, R238 ;  /* 0x000000eeef027221 */ /* 0x020fc80000010000 */
[----:B------:R-:W-:-:S03]  /*5fd0*/  FADD.FTZ R2, R241, R2 ;  /* 0x00000002f1027221 */ /* 0x000fc60000010000 */
[----:B--2---:R-:W-:Y:S01]  /*5fe0*/  HMMA.16816.F32 R72, R92, R80, R144 ;  /* 0x000000505c48723c */ /* 0x004fe20000001890 */
[----:B------:R-:W-:Y:S02]  /*5ff0*/  FADD.FTZ R2, R246, R2 ;  /* 0x00000002f6027221 */ /* 0x000fe40000010000 */
[----:B-1----:R-:W-:-:S05]  /*6000*/  FFMA.FTZ R0, R198, c[0x0][0x23c], -R12 ;  /* 0x00008f00c6007a23 */ /* 0x002fca000001080c */
[----:B------:R-:W-:Y:S01]  /*6010*/  HMMA.16816.F32 R76, R92, R82, R108 ;  /* 0x000000525c4c723c */ /* 0x000fe2000000186c */
[----:B------:R-:W-:Y:S01]  /*6020*/  FADD.FTZ R2, R213, R2 ;  /* 0x00000002d5027221 */ /* 0x000fe20000010000 */
[----:B------:R1:W2:Y:S03]  /*6030*/  MUFU.EX2 R11, R0 ;  /* 0x00000000000b7308 */ /* 0x0002a60000000800 */
[----:B------:R-:W-:-:S03]  /*6040*/  FADD.FTZ R2, R214, R2 ;  /* 0x00000002d6027221 */ /* 0x000fc60000010000 */
[C---:B----4-:R-:W-:Y:S08]  /*6050*/  HMMA.16816.F32 R88, R92.reuse, R4, R160 ;  /* 0x000000045c58723c */ /* 0x050ff000000018a0 */
[----:B------:R-:W-:Y:S01]  /*6060*/  HMMA.16816.F32 R92, R92, R6, R96 ;  /* 0x000000065c5c723c */ /* 0x000fe20000001860 */
[----:B-1----:R-:W-:-:S04]  /*6070*/  FFMA.FTZ R0, R196, c[0x0][0x23c], -R12 ;  /* 0x00008f00c4007a23 */ /* 0x002fc8000001080c */
[----:B------:R1:W-:Y:S02]  /*6080*/  MUFU.EX2 R10, R0 ;  /* 0x00000000000a7308 */ /* 0x0003e40000000800 */
[----:B---3--:R-:W-:Y:S02]  /*6090*/  F2FP.PACK_AB R96, R16, R17 ;  /* 0x000000111060723e */ /* 0x008fe400000000ff */
[----:B--2---:R-:W-:Y:S02]  /*60a0*/  F2FP.PACK_AB R97, R11, R13 ;  /* 0x0000000d0b61723e */ /* 0x004fe400000000ff */
[----:B------:R-:W-:Y:S01]  /*60b0*/  F2FP.PACK_AB R98, R14, R15 ;  /* 0x0000000f0e62723e */ /* 0x000fe200000000ff */
[----:B-1----:R-:W-:-:S04]  /*60c0*/  FFMA.FTZ R0, R197, c[0x0][0x23c], -R12 ;  /* 0x00008f00c5007a23 */ /* 0x002fc8000001080c */
[----:B------:R1:W2:Y:S02]  /*60d0*/  MUFU.EX2 R9, R0 ;  /* 0x0000000000097308 */ /* 0x0002a40000000800 */
[----:B-1----:R-:W-:Y:S01]  /*60e0*/  FADD.FTZ R0, R178, R185 ;  /* 0x000000b9b2007221 */ /* 0x002fe20000010000 */
[----:B--2---:R-:W-:-:S03]  /*60f0*/  F2FP.PACK_AB R99, R9, R10 ;  /* 0x0000000a0963723e */ /* 0x004fc600000000ff */
[----:B------:R-:W-:-:S04]  /*6100*/  FADD.FTZ R0, R182, R0 ;  /* 0x00000000b6007221 */ /* 0x000fc80000010000 */
[----:B------:R-:W-:Y:S01]  /*6110*/  HMMA.16816.F32 R84, R96, R4, R84 ;  /* 0x000000046054723c */ /* 0x000fe20000001854 */
[----:B------:R-:W-:-:S04]  /*6120*/  FADD.FTZ R0, R183, R0 ;  /* 0x00000000b7007221 */ /* 0x000fc80000010000 */
[----:B------:R-:W-:Y:S02]  /*6130*/  FADD.FTZ R0, R240, R0 ;  /* 0x00000000f0007221 */ /* 0x000fe40000010000 */
        /* <DEDUP_REMOVED lines=63> */
[----:B------:R-:W4:Y:S04]  /*6530*/  LDL R180, [R1+0x50] ;  /* 0x0000500001b47983 */ /* 0x000f280000100800 */
[----:B------:R-:W5:Y:S04]  /*6540*/  LDL R182, [R1+0x54] ;  /* 0x0000540001b67983 */ /* 0x000f680000100800 */
[----:B------:R-:W5:Y:S04]  /*6550*/  LDL.64 R184, [R1+0x10] ;  /* 0x0000100001b87983 */ /* 0x000f680000100a00 */
[----:B------:R-:W5:Y:S04]  /*6560*/  LDL R183, [R1+0x30] ;  /* 0x0000300001b77983 */ /* 0x000f680000100800 */
[----:B------:R-:W-:Y:S01]  /*6570*/  BAR.SYNC.DEFER_BLOCKING 0x0 ;  /* 0x0000000000007b1d */ /* 0x000fe20000010000 */
[----:B--2---:R-:W-:-:S05]  /*6580*/  IMAD.MOV.U32 R101, RZ, RZ, R178 ;  /* 0x000000ffff657224 */ /* 0x004fca00078e00b2 */
[----:B------:R-:W-:Y:S02]  /*6590*/  IADD3 R2, R101, -0x2, RZ ;  /* 0xfffffffe65027810 */ /* 0x000fe40007ffe0ff */
[----:B---3--:R-:W-:Y:S02]  /*65a0*/  ISETP.GE.AND P4, PT, R24, c[0x0][0x220], PT ;  /* 0x0000880018007a0c */ /* 0x008fe40003f86270 */
[----:B----4-:R-:W-:Y:S01]  /*65b0*/  ISETP.GE.AND P3, PT, R180, c[0x0][0x220], PT ;  /* 0x00008800b4007a0c */ /* 0x010fe20003f66270 */
[----:B------:R-:W-:Y:S01]  /*65c0*/  IMAD R0, R2, UR8, RZ ;  /* 0x0000000802007c24 */ /* 0x000fe2000f8e02ff */
[----:B-1----:R-:W-:Y:S02]  /*65d0*/  SHF.R.S32.HI R4, RZ, 0x1f, R2 ;  /* 0x0000001fff047819 */ /* 0x002fe40000011402 */
[----:B-----5:R-:W-:-:S03]  /*65e0*/  ISETP.GE.AND P2, PT, R182, c[0x0][0x220], PT ;  /* 0x00008800b6007a0c */ /* 0x020fc60003f46270 */
[----:B------:R-:W-:Y:S02]  /*65f0*/  IMAD R0, R4, UR14, R0 ;  /* 0x0000000e04007c24 */ /* 0x000fe4000f8e0200 */
[----:B------:R-:W-:-:S04]  /*6600*/  IMAD.WIDE.U32 R2, R2, UR14, R184 ;  /* 0x0000000e02027c25 */ /* 0x000fc8000f8e00b8 */
[----:B------:R-:W-:Y:S01]  /*6610*/  IMAD.IADD R3, R3, 0x1, R0 ;  /* 0x0000000103037824 */ /* 0x000fe200078e0200 */
[C---:B------:R-:W-:Y:S02]  /*6620*/  @!P4 LEA R12, P6, R2.reuse, c[0x0][0x170], 0x1 ;  /* 0x00005c00020cca11 */ /* 0x040fe400078c08ff */
[C---:B------:R-:W-:Y:S02]  /*6630*/  @!P3 LEA R10, P1, R2.reuse, c[0x0][0x170], 0x1 ;  /* 0x00005c00020aba11 */ /* 0x040fe400078208ff */
[C---:B------:R-:W-:Y:S02]  /*6640*/  @!P2 LEA R8, P0, R2.reuse, c[0x0][0x170], 0x1 ;  /* 0x00005c000208aa11 */ /* 0x040fe400078008ff */
[C---:B------:R-:W-:Y:S02]  /*6650*/  IADD3 R0, P5, R2.reuse, UR15, RZ ;  /* 0x0000000f02007c10 */ /* 0x040fe4000ffbe0ff */
[C-C-:B------:R-:W-:Y:S02]  /*6660*/  @!P4 LEA.HI.X R13, R2.reuse, c[0x0][0x174], R3.reuse, 0x1, P6 ;  /* 0x00005d00020dca11 */ /* 0x140fe400030f0c03 */
[----:B------:R-:W-:-:S02]  /*6670*/  @!P3 LEA.HI.X R11, R2, c[0x0][0x174], R3, 0x1, P1 ;  /* 0x00005d00020bba11 */ /* 0x000fc400008f0c03 */
[----:B------:R-:W-:Y:S02]  /*6680*/  @!P2 LEA.HI.X R9, R2, c[0x0][0x174], R3, 0x1, P0 ;  /* 0x00005d000209aa11 */ /* 0x000fe400000f0c03 */
[C---:B------:R-:W-:Y:S02]  /*6690*/  @!P4 LEA R6, P0, R0.reuse, c[0x0][0x170], 0x1 ;  /* 0x00005c000006ca11 */ /* 0x040fe400078008ff */
[----:B------:R-:W-:Y:S01]  /*66a0*/  IADD3.X R3, R3, UR5, RZ, P5, !PT ;  /* 0x0000000503037c10 */ /* 0x000fe2000affe4ff */
[----:B------:R-:W-:Y:S01]  /*66b0*/  @P4 STS [R222+0x9000], RZ ;  /* 0x009000ffde004388 */ /* 0x000fe20000000800 */
[----:B------:R-:W-:-:S03]  /*66c0*/  @!P3 LEA R4, P5, R0, c[0x0][0x170], 0x1 ;  /* 0x00005c000004ba11 */ /* 0x000fc600078a08ff */
[----:B------:R-:W-:Y:S01]  /*66d0*/  @P4 STS [R222+0x9004], RZ ;  /* 0x009004ffde004388 */ /* 0x000fe20000000800 */
[----:B------:R-:W-:-:S03]  /*66e0*/  @!P2 LEA R2, P1, R0, c[0x0][0x170], 0x1 ;  /* 0x00005c000002aa11 */ /* 0x000fc600078208ff */
[----:B------:R-:W-:Y:S01]  /*66f0*/  @P4 STS.64 [R222+0x9008], RZ ;  /* 0x009008ffde004388 */ /* 0x000fe20000000a00 */
[----:B------:R-:W-:-:S03]  /*6700*/  @!P4 LEA.HI.X R7, R0, c[0x0][0x174], R3, 0x1, P0 ;  /* 0x00005d000007ca11 */ /* 0x000fc600000f0c03 */
[----:B------:R-:W-:Y:S01]  /*6710*/  @!PT LDS RZ, [RZ] ;  /* 0x00000000fffff984 */ /* 0x000fe20000000800 */
[----:B------:R-:W-:Y:S01]  /*6720*/  @!PT LDS RZ, [RZ] ;  /* 0x00000000fffff984 */ /* 0x000fe20000000800 */
[----:B------:R-:W-:Y:S01]  /*6730*/  @!PT LDS RZ, [RZ] ;  /* 0x00000000fffff984 */ /* 0x000fe20000000800 */
[----:B------:R1:W-:Y:S01]  /*6740*/  @!P4 LDGSTS.E.BYPASS.LTC128B.128 [R222+0x9000], [R12.64] ;  /* 0x090000000cdecfae */ /* 0x0003e2000b901d4c */
[----:B------:R-:W-:-:S03]  /*6750*/  @!P3 LEA.HI.X R5, R0, c[0x0][0x174], R3, 0x1, P5 ;  /* 0x00005d000005ba11 */ /* 0x000fc600028f0c03 */
[----:B------:R-:W-:Y:S01]  /*6760*/  @P3 STS.128 [R222+0xa000], RZ ;  /* 0x00a000ffde003388 */ /* 0x000fe20000000c00 */
[----:B------:R-:W-:-:S03]  /*6770*/  @!P2 LEA.HI.X R3, R0, c[0x0][0x174], R3, 0x1, P1 ;  /* 0x00005d000003aa11 */ /* 0x000fc600008f0c03 */
[----:B------:R-:W-:Y:S01]  /*6780*/  @!PT LDS RZ, [RZ] ;  /* 0x00000000fffff984 */ /* 0x000fe20000000800 */
[----:B------:R-:W-:Y:S01]  /*6790*/  @!PT LDS RZ, [RZ] ;  /* 0x00000000fffff984 */ /* 0x000fe20000000800 */
[----:B------:R-:W-:Y:S01]  /*67a0*/  @!PT LDS RZ, [RZ] ;  /* 0x00000000fffff984 */ /* 0x000fe20000000800 */
[----:B------:R2:W-:Y:S04]  /*67b0*/  @!P3 LDGSTS.E.BYPASS.LTC128B.128 [R222+0xa000], [R10.64+0x40] ;  /* 0x0a0000400adebfae */ /* 0x0005e8000b901d4c */
[----:B------:R-:W-:Y:S04]  /*67c0*/  @P2 STS.128 [R222+0xb000], RZ ;  /* 0x00b000ffde002388 */ /* 0x000fe80000000c00 */
        /* <DEDUP_REMOVED lines=8> */
[----:B------:R3:W-:Y:S04]  /*6850*/  @!P4 LDGSTS.E.BYPASS.LTC128B.128 [R222+0x9800], [R6.64] ;  /* 0x0980000006decfae */ /* 0x0007e8000b901d4c */
        /* <DEDUP_REMOVED lines=10> */
[----:B--2---:R-:W-:Y:S04]  /*6900*/  LDSM.16.M88.4 R8, [R220] ;  /* 0x00000000dc08783b */ /* 0x004fe80000000200 */
[----:B------:R-:W2:Y:S04]  /*6910*/  LDSM.16.M88.4 R28, [R217+0x6000] ;  /* 0x00600000d91c783b */ /* 0x000ea80000000200 */
[----:B------:R-:W-:Y:S04]  /*6920*/  LDSM.16.M88.4 R24, [R217+0x6400] ;  /* 0x00640000d918783b */ /* 0x000fe80000000200 */
[----:B------:R-:W-:Y:S04]  /*6930*/  LDSM.16.M88.4 R20, [R217+0x6800] ;  /* 0x00680000d914783b */ /* 0x000fe80000000200 */
[----:B---3--:R-:W3:Y:S04]  /*6940*/  LDSM.16.M88.4 R4, [R220+0x1000] ;  /* 0x00100000dc04783b */ /* 0x008ee80000000200 */
[----:B------:R-:W5:Y:S04]  /*6950*/  LDSM.16.M88.4 R16, [R217+0x6c00] ;  /* 0x006c0000d910783b */ /* 0x000f680000000200 */
[----:B-1----:R-:W-:Y:S04]  /*6960*/  LDSM.16.M88.4 R12, [R221+0x1000] ;  /* 0x00100000dd0c783b */ /* 0x002fe80000000200 */
[----:B------:R-:W1:Y:S04]  /*6970*/  LDSM.16.M88.4 R44, [R219+0x6400] ;  /* 0x00640000db2c783b */ /* 0x000e680000000200 */
[----:B------:R-:W1:Y:S04]  /*6980*/  LDSM.16.M88.4 R36, [R219+0x6c00] ;  /* 0x006c0000db24783b */ /* 0x000e680000000200 */
[----:B------:R-:W1:Y:S04]  /*6990*/  LDSM.16.M88.4 R40, [R219+0x6800] ;  /* 0x00680000db28783b */ /* 0x000e680000000200 */
[----:B------:R-:W1:Y:S01]  /*69a0*/  LDSM.16.M88.4 R48, [R219+0x6000] ;  /* 0x00600000db30783b */ /* 0x000e620000000200 */
[----:B------:R-:W-:Y:S01]  /*69b0*/  IMAD.MOV.U32 R231, RZ, RZ, R183 ;  /* 0x000000ffffe77224 */ /* 0x000fe200078e00b7 */
[C---:B--2---:R-:W-:Y:S02]  /*69c0*/  HMMA.16816.F32 R240, R8.reuse, R28, RZ ;  /* 0x0000001c08f0723c */ /* 0x044fe400000018ff */
[----:B------:R-:W2:Y:S04]  /*69d0*/  S2R R0, SR_TID.X ;  /* 0x0000000000007919 */ /* 0x000ea80000002100 */
[----:B------:R-:W0:Y:S02]  /*69e0*/  LDGDEPBAR ;  /* 0x00000000000079af */ /* 0x000e240000000000 */
[----:B------:R-:W-:Y:S08]  /*69f0*/  HMMA.16816.F32 R236, R8, R30, RZ ;  /* 0x0000001e08ec723c */ /* 0x000ff000000018ff */
[C---:B---3--:R-:W-:Y:S08]  /*6a00*/  HMMA.16816.F32 R60, R4.reuse, R28, RZ ;  /* 0x0000001c043c723c */ /* 0x048ff000000018ff */
[C---:B------:R-:W-:Y:S08]  /*6a10*/  HMMA.16816.F32 R56, R4.reuse, R30, RZ ;  /* 0x0000001e0438723c */ /* 0x040ff000000018ff */
[C---:B------:R-:W-:Y:S08]  /*6a20*/  HMMA.16816.F32 R52, R4.reuse, R24, RZ ;  /* 0x000000180434723c */ /* 0x040ff000000018ff */
[C---:B------:R-:W-:Y:S08]  /*6a30*/  HMMA.16816.F32 R32, R4.reuse, R20, RZ ;  /* 0x000000140420723c */ /* 0x040ff000000018ff */
        /* <DEDUP_REMOVED lines=8> */
[C---:B------:R-:W-:Y:S08]  /*6ac0*/  HMMA.16816.F32 R212, R8.reuse, R22, RZ ;  /* 0x0000001608d4723c */ /* 0x040ff000000018ff */
[C---:B------:R-:W-:Y:S08]  /*6ad0*/  HMMA.16816.F32 R192, R8.reuse, R16, RZ ;  /* 0x0000001008c0723c */ /* 0x040ff000000018ff */
[----:B------:R-:W-:Y:S01]  /*6ae0*/  HMMA.16816.F32 R200, R8, R18, RZ ;  /* 0x0000001208c8723c */ /* 0x000fe200000018ff */
[----:B------:R-:W3:Y:S04]  /*6af0*/  LDSM.16.M88.4 R8, [R221] ;  /* 0x00000000dd08783b */ /* 0x000ee80000000200 */
[----:B------:R-:W-:Y:S03]  /*6b00*/  LDSM.16.M88.4 R16, [R217+0x7000] ;  /* 0x00700000d910783b */ /* 0x000fe60000000200 */
[C---:B-1----:R-:W-:Y:S08]  /*6b10*/  HMMA.16816.F32 R188, R12.reuse, R44, R52 ;  /* 0x0000002c0cbc723c */ /* 0x042ff00000001834 */
[C---:B------:R-:W-:Y:S01]  /*6b20*/  HMMA.16816.F32 R176, R12.reuse, R36, R28 ;  /* 0x000000240cb0723c */ /* 0x040fe2000000181c */
[----:B------:R-:W-:Y:S07]  /*6b30*/  LDSM.16.M88.4 R28, [R217+0x7c00] ;  /* 0x007c0000d91c783b */ /* 0x000fee0000000200 */
[C---:B------:R-:W-:Y:S01]  /*6b40*/  HMMA.16816.F32 R52, R12.reuse, R38, R4 ;  /* 0x000000260c34723c */ /* 0x040fe20000001804 */
[----:B------:R-:W1:Y:S07]  /*6b50*/  LDSM.16.M88.4 R4, [R220+0x3000] ;  /* 0x00300000dc04783b */ /* 0x000e6e0000000200 */
[C---:B------:R-:W-:Y:S01]  /*6b60*/  HMMA.16816.F32 R184, R12.reuse, R40, R32 ;  /* 0x000000280cb8723c */ /* 0x040fe20000001820 */
[----:B------:R-:W5:Y:S07]  /*6b70*/  LDSM.16.M88.4 R32, [R217+0x7800] ;  /* 0x00780000d920783b */ /* 0x000f6e0000000200 */
[C---:B------:R-:W-:Y:S08]  /*6b80*/  HMMA.16816.F32 R196, R12.reuse, R48, R60 ;  /* 0x000000300cc4723c */ /* 0x040ff0000000183c */
[C---:B------:R-:W-:Y:S08]  /*6b90*/  HMMA.16816.F32 R64, R12.reuse, R50, R56 ;  /* 0x000000320c40723c */ /* 0x040ff00000001838 */
[C---:B------:R-:W-:Y:S08]  /*6ba0*/  HMMA.16816.F32 R60, R12.reuse, R46, R108 ;  /* 0x0000002e0c3c723c */ /* 0x040ff0000000186c */
[----:B------:R-:W-:Y:S01]  /*6bb0*/  HMMA.16816.F32 R56, R12, R42, R180 ;  /* 0x0000002a0c38723c */ /* 0x000fe200000018b4 */
[----:B------:R-:W1:Y:S07]  /*6bc0*/  LDSM.16.M88.4 R12, [R220+0x2000] ;  /* 0x00200000dc0c783b */ /* 0x000e6e0000000200 */
[C---:B---3--:R-:W-:Y:S08]  /*6bd0*/  HMMA.16816.F32 R20, R8.reuse, R48, R240 ;  /* 0x000000300814723c */ /* 0x048ff000000018f0 */
[C---:B------:R-:W-:Y:S08]  /*6be0*/  HMMA.16816.F32 R244, R8.reuse, R40, R204 ;  /* 0x0000002808f4723c */ /* 0x040ff000000018cc */
[C---:B------:R-:W-:Y:S08]  /*6bf0*/  HMMA.16816.F32 R248, R8.reuse, R36, R192 ;  /* 0x0000002408f8723c */ /* 0x040ff000000018c0 */
[C---:B------:R-:W-:Y:S01]  /*6c00*/  HMMA.16816.F32 R192, R8.reuse, R50, R236 ;  /* 0x0000003208c0723c */ /* 0x040fe200000018ec */
[----:B------:R-:W-:Y:S07]  /*6c10*/  LDSM.16.M88.4 R48, [R219+0x7800] ;  /* 0x00780000db30783b */ /* 0x000fee0000000200 */
[----:B------:R-:W-:Y:S08]  /*6c20*/  HMMA.16816.F32 R204, R8, R46, R232 ;  /* 0x0000002e08cc723c */ /* 0x000ff000000018e8 */
[----:B-1----:R-:W-:Y:S08]  /*6c30*/  HMMA.16816.F32 R180, R4, R28, R176 ;  /* 0x0000001c04b4723c */ /* 0x002ff000000018b0 */
[C---:B------:R-:W-:Y:S01]  /*6c40*/  HMMA.16816.F32 R240, R8.reuse, R44, R208 ;  /* 0x0000002c08f0723c */ /* 0x040fe200000018d0 */
[----:B------:R-:W-:Y:S07]  /*6c50*/  LDSM.16.M88.4 R44, [R219+0x7c00] ;  /* 0x007c0000db2c783b */ /* 0x000fee0000000200 */
[C---:B------:R-:W-:Y:S08]  /*6c60*/  HMMA.16816.F32 R236, R8.reuse, R42, R212 ;  /* 0x0000002a08ec723c */ /* 0x040ff000000018d4 */
[----:B------:R-:W-:Y:S01]  /*6c70*/  HMMA.16816.F32 R232, R8, R38, R200 ;  /* 0x0000002608e8723c */ /* 0x000fe200000018c8 */
[----:B------:R-:W-:Y:S04]  /*6c80*/  LDSM.16.M88.4 R36, [R219+0x7400] ;  /* 0x00740000db24783b */ /* 0x000fe80000000200 */
[----:B------:R-:W-:Y:S03]  /*6c90*/  LDSM.16.M88.4 R8, [R221+0x2000] ;  /* 0x00200000dd08783b */ /* 0x000fe60000000200 */
[C---:B------:R-:W-:Y:S08]  /*6ca0*/  HMMA.16816.F32 R176, R4.reuse, R18, R64 ;  /* 0x0000001204b0723c */ /* 0x040ff00000001840 */
[C---:B------:R-:W-:Y:S08]  /*6cb0*/  HMMA.16816.F32 R108, R4.reuse, R26, R60 ;  /* 0x0000001a046c723c */ /* 0x040ff0000000183c */
[C---:B------:R-:W-:Y:S08]  /*6cc0*/  HMMA.16816.F32 R212, R4.reuse, R16, R196 ;  /* 0x0000001004d4723c */ /* 0x040ff000000018c4 */
[C---:B------:R-:W-:Y:S08]  /*6cd0*/  HMMA.16816.F32 R208, R4.reuse, R24, R188 ;  /* 0x0000001804d0723c */ /* 0x040ff000000018bc */
[C---:B-----5:R-:W-:Y:S08]  /*6ce0*/  HMMA.16816.F32 R200, R4.reuse, R32, R184 ;  /* 0x0000002004c8723c */ /* 0x060ff000000018b8 */
[C---:B------:R-:W-:Y:S08]  /*6cf0*/  HMMA.16816.F32 R64, R4.reuse, R34, R56 ;  /* 0x000000220440723c */ /* 0x040ff00000001838 */
[----:B------:R-:W-:Y:S01]  /*6d00*/  HMMA.16816.F32 R60, R4, R30, R52 ;  /* 0x0000001e043c723c */ /* 0x000fe20000001834 */
[----:B------:R-:W1:Y:S07]  /*6d10*/  LDSM.16.M88.4 R4, [R221+0x3000] ;  /* 0x00300000dd04783b */ /* 0x000e6e0000000200 */
[C---:B------:R-:W-:Y:S01]  /*6d20*/  HMMA.16816.F32 R56, R12.reuse, R16, R20 ;  /* 0x000000100c38723c */ /* 0x040fe20000001814 */
[----:B------:R-:W3:Y:S07]  /*6d30*/  LDSM.16.M88.4 R20, [R219+0x7000] ;  /* 0x00700000db14783b */ /* 0x000eee0000000200 */
[C---:B------:R-:W-:Y:S01]  /*6d40*/  HMMA.16816.F32 R40, R12.reuse, R18, R192 ;  /* 0x000000120c28723c */ /* 0x040fe200000018c0 */
[----:B------:R-:W-:Y:S07]  /*6d50*/  LDSM.16.M88.4 R16, [R220+0x4000] ;  /* 0x00400000dc10783b */ /* 0x000fee0000000200 */
[C---:B------:R-:W-:Y:S08]  /*6d60*/  HMMA.16816.F32 R188, R12.reuse, R32, R244 ;  /* 0x000000200cbc723c */ /* 0x040ff000000018f4 */
[C---:B------:R-:W-:Y:S01]  /*6d70*/  HMMA.16816.F32 R196, R12.reuse, R34, R236 ;  /* 0x000000220cc4723c */ /* 0x040fe200000018ec */
[----:B------:R-:W5:Y:S07]  /*6d80*/  LDSM.16.M88.4 R32, [R217+0x8000] ;  /* 0x00800000d920783b */ /* 0x000f6e0000000200 */
[----:B------:R-:W-:Y:S08]  /*6d90*/  HMMA.16816.F32 R52, R12, R24, R240 ;  /* 0x000000180c34723c */ /* 0x000ff000000018f0 */
[----:B-1----:R-:W-:Y:S08]  /*6da0*/  HMMA.16816.F32 R60, R4, R46, R60 ;  /* 0x0000002e043c723c */ /* 0x002ff0000000183c */
[C---:B------:R-:W-:Y:S08]  /*6db0*/  HMMA.16816.F32 R184, R12.reuse, R26, R204 ;  /* 0x0000001a0cb8723c */ /* 0x040ff000000018cc */
[C---:B------:R-:W-:Y:S08]  /*6dc0*/  HMMA.16816.F32 R204, R12.reuse, R28, R248 ;  /* 0x0000001c0ccc723c */ /* 0x040ff000000018f8 */
[----:B------:R-:W-:Y:S01]  /*6dd0*/  HMMA.16816.F32 R192, R12, R30, R232 ;  /* 0x0000001e0cc0723c */ /* 0x000fe200000018e8 */
[----:B------:R-:W-:Y:S07]  /*6de0*/  LDSM.16.M88.4 R12, [R220+0x5000] ;  /* 0x00500000dc0c783b */ /* 0x000fee0000000200 */
[C---:B---3--:R-:W-:Y:S08]  /*6df0*/  HMMA.16816.F32 R244, R4.reuse, R20, R212 ;  /* 0x0000001404f4723c */ /* 0x048ff000000018d4 */
[C---:B------:R-:W-:Y:S08]  /*6e00*/  HMMA.16816.F32 R236, R4.reuse, R36, R208 ;  /* 0x0000002404ec723c */ /* 0x040ff000000018d0 */
[C---:B------:R-:W-:Y:S01]  /*6e10*/  HMMA.16816.F32 R240, R4.reuse, R22, R176 ;  /* 0x0000001604f0723c */ /* 0x040fe200000018b0 */
[----:B------:R-:W-:Y:S01]  /*6e20*/  IMAD.MOV.U32 R107, RZ, RZ, R60 ;  /* 0x000000ffff6b7224 */ /* 0x000fe200078e003c */
[----:B------:R-:W-:Y:S06]  /*6e30*/  LDSM.16.M88.4 R28, [R217+0x8400] ;  /* 0x00840000d91c783b */ /* 0x000fec0000000200 */
[C---:B------:R-:W-:Y:S08]  /*6e40*/  HMMA.16816.F32 R212, R4.reuse, R48, R200 ;  /* 0x0000003004d4723c */ /* 0x040ff000000018c8 */
[C---:B------:R-:W-:Y:S08]  /*6e50*/  HMMA.16816.F32 R232, R4.reuse, R38, R108 ;  /* 0x0000002604e8723c */ /* 0x040ff0000000186c */
[C---:B------:R-:W-:Y:S08]  /*6e60*/  HMMA.16816.F32 R208, R4.reuse, R50, R64 ;  /* 0x0000003204d0723c */ /* 0x040ff00000001840 */
[----:B------:R-:W-:Y:S08]  /*6e70*/  HMMA.16816.F32 R200, R4, R44, R180 ;  /* 0x0000002c04c8723c */ /* 0x000ff000000018b4 */
[C---:B------:R-:W-:Y:S01]  /*6e80*/  HMMA.16816.F32 R4, R8.reuse, R22, R40 ;  /* 0x000000160804723c */ /* 0x040fe20000001828 */
[----:B------:R-:W1:Y:S07]  /*6e90*/  LDSM.16.M88.4 R40, [R217+0x8c00] ;  /* 0x008c0000d928783b */ /* 0x000e6e0000000200 */
[----:B------:R-:W-:Y:S01]  /*6ea0*/  HMMA.16816.F32 R24, R8, R20, R56 ;  /* 0x000000140818723c */ /* 0x000fe20000001838 */
[----:B------:R-:W-:Y:S01]  /*6eb0*/  IMAD.MOV.U32 R106, RZ, RZ, R61 ;  /* 0x000000ffff6a7224 */ /* 0x000fe200078e003d */
[----:B------:R-:W3:Y:S01]  /*6ec0*/  LDSM.16.M88.4 R20, [R217+0x8800] ;  /* 0x00880000d914783b */ /* 0x000ee20000000200 */
[----:B----4-:R-:W-:-:S02]  /*6ed0*/  IMAD.MOV.U32 R3, RZ, RZ, R62 ;  /* 0x000000ffff037224 */ /* 0x010fc400078e003e */
[----:B------:R-:W-:-:S03]  /*6ee0*/  IMAD.MOV.U32 R2, RZ, RZ, R63 ;  /* 0x000000ffff027224 */ /* 0x000fc600078e003f */
[C---:B------:R-:W-:Y:S08]  /*6ef0*/  HMMA.16816.F32 R56, R8.reuse, R36, R52 ;  /* 0x000000240838723c */ /* 0x040ff00000001834 */
[C---:B------:R-:W-:Y:S08]  /*6f00*/  HMMA.16816.F32 R60, R8.reuse, R38, R184 ;  /* 0x00000026083c723c */ /* 0x040ff000000018b8 */
[C---:B------:R-:W-:Y:S08]  /*6f10*/  HMMA.16816.F32 R36, R8.reuse, R44, R204 ;  /* 0x0000002c0824723c */ /* 0x040ff000000018cc */
[----:B------:R-:W-:Y:S08]  /*6f20*/  HMMA.16816.F32 R44, R8, R46, R192 ;  /* 0x0000002e082c723c */ /* 0x000ff000000018c0 */
[C---:B-----5:R-:W-:Y:S01]  /*6f30*/  HMMA.16816.F32 R64, R16.reuse, R32, R24 ;  /* 0x000000201040723c */ /* 0x060fe20000001818 */
[----:B------:R-:W-:Y:S07]  /*6f40*/  LDSM.16.M88.4 R24, [R219+0x8000] ;  /* 0x00800000db18783b */ /* 0x000fee0000000200 */
[----:B------:R-:W-:Y:S01]  /*6f50*/  HMMA.16816.F32 R108, R16, R34, R4 ;  /* 0x00000022106c723c */ /* 0x000fe20000001804 */
[----:B------:R-:W4:Y:S07]  /*6f60*/  LDSM.16.M88.4 R4, [R221+0x5000] ;  /* 0x00500000dd04783b */ /* 0x000f2e0000000200 */
[C---:B------:R-:W-:Y:S08]  /*6f70*/  HMMA.16816.F32 R52, R8.reuse, R48, R188 ;  /* 0x000000300834723c */ /* 0x040ff000000018bc */
[----:B------:R-:W-:Y:S01]  /*6f80*/  HMMA.16816.F32 R48, R8, R50, R196 ;  /* 0x000000320830723c */ /* 0x000fe200000018c4 */
[----:B------:R-:W5:Y:S07]  /*6f90*/  LDSM.16.M88.4 R8, [R221+0x4000] ;  /* 0x00400000dd08783b */ /* 0x000f6e0000000200 */
[C---:B-1----:R-:W-:Y:S08]  /*6fa0*/  HMMA.16816.F32 R180, R16.reuse, R42, R44 ;  /* 0x0000002a10b4723c */ /* 0x042ff0000000182c */
[----:B------:R-:W-:Y:S08]  /*6fb0*/  HMMA.16816.F32 R248, R16, R40, R36 ;  /* 0x0000002810f8723c */ /* 0x000ff00000001824 */
[----:B------:R-:W-:Y:S01]  /*6fc0*/  HMMA.16816.F32 R36, R12, R32, R244 ;  /* 0x000000200c24723c */ /* 0x000fe200000018f4 */
[----:B--2---:R-:W-:-:S07]  /*6fd0*/  IMAD.SHL.U32 R0, R0, 0x2, RZ ;  /* 0x0000000200007824 */ /* 0x004fce00078e00ff */
[C---:B------:R-:W-:Y:S07]  /*6fe0*/  HMMA.16816.F32 R176, R16.reuse, R28, R56 ;  /* 0x0000001c10b0723c */ /* 0x040fee0000001838 */
[----:B------:R-:W-:Y:S01]  /*6ff0*/  IMAD.MOV.U32 R59, RZ, RZ, R180 ;  /* 0x000000ffff3b7224 */ /* 0x000fe200078e00b4 */
[----:B---3--:R-:W-:Y:S01]  /*7000*/  HMMA.16816.F32 R196, R16, R20, R52 ;  /* 0x0000001410c4723c */ /* 0x008fe20000001834 */
[----:B------:R-:W-:Y:S02]  /*7010*/  IMAD.MOV.U32 R58, RZ, RZ, R181 ;  /* 0x000000ffff3a7224 */ /* 0x000fe400078e00b5 */
[----:B------:R-:W-:-:S02]  /*7020*/  IMAD.MOV.U32 R57, RZ, RZ, R182 ;  /* 0x000000ffff397224 */ /* 0x000fc400078e00b6 */
[----:B------:R-:W-:-:S03]  /*7030*/  IMAD.MOV.U32 R56, RZ, RZ, R183 ;  /* 0x000000ffff387224 */ /* 0x000fc600078e00b7 */
[----:B------:R-:W-:Y:S01]  /*7040*/  HMMA.16816.F32 R204, R16, R22, R48 ;  /* 0x0000001610cc723c */ /* 0x000fe20000001830 */
[----:B------:R-:W-:-:S07]  /*7050*/  LOP3.LUT R0, R0, 0x6, RZ, 0xc0, !PT ;  /* 0x0000000600007812 */ /* 0x000fce00078ec0ff */
[C---:B------:R-:W-:Y:S08]  /*7060*/  HMMA.16816.F32 R32, R12.reuse, R34, R240 ;  /* 0x000000220c20723c */ /* 0x040ff000000018f0 */
[C---:B------:R-:W-:Y:S08]  /*7070*/  HMMA.16816.F32 R180, R12.reuse, R20, R212 ;  /* 0x000000140cb4723c */ /* 0x040ff000000018d4 */
[----:B------:R-:W-:Y:S08]  /*7080*/  HMMA.16816.F32 R184, R12, R22, R208 ;  /* 0x000000160cb8723c */ /* 0x000ff000000018d0 */
[----:B------:R-:W-:Y:S01]  /*7090*/  HMMA.16816.F32 R188, R16, R30, R60 ;  /* 0x0000001e10bc723c */ /* 0x000fe2000000183c */
[----:B------:R-:W1:Y:S01]  /*70a0*/  LDSM.16.M88.4 R16, [R219+0x8400] ;  /* 0x00840000db10783b */ /* 0x000e620000000200 */
[----:B------:R-:W-:-:S06]  /*70b0*/  IADD3 R208, R101, -0x2, RZ ;  /* 0xfffffffe65d07810 */ /* 0x000fcc0007ffe0ff */
[----:B----4-:R-:W-:Y:S01]  /*70c0*/  HMMA.16816.F32 R20, R4, R24, R36 ;  /* 0x000000180414723c */ /* 0x010fe20000001824 */
[----:B------:R-:W-:-:S07]  /*70d0*/  IMAD R0, R208, 0x40, R0 ;  /* 0x00000040d0007824 */ /* 0x000fce00078e0200 */
[----:B------:R-:W-:Y:S01]  /*70e0*/  HMMA.16816.F32 R48, R12, R28, R236 ;  /* 0x0000001c0c30723c */ /* 0x000fe200000018ec */
[----:B------:R-:W-:-:S07]  /*70f0*/  ISETP.GE.AND P0, PT, R0, R227, PT ;  /* 0x000000e30000720c */ /* 0x000fce0003f06270 */
[----:B------:R-:W-:Y:S01]  /*7100*/  HMMA.16816.F32 R52, R12, R30, R232 ;  /* 0x0000001e0c34723c */ /* 0x000fe200000018e8 */
[----:B------:R-:W-:-:S07]  /*7110*/  ISETP.GE.AND P1, PT, R0, R228, PT ;  /* 0x000000e40000720c */ /* 0x000fce0003f26270 */
[----:B-----5:R-:W-:Y:S01]  /*7120*/  HMMA.16816.F32 R28, R8, R24, R64 ;  /* 0x00000018081c723c */ /* 0x020fe20000001840 */
[C---:B------:R-:W-:Y:S02]  /*7130*/  ISETP.LT.OR P0, PT, R0.reuse, R223, P0 ;  /* 0x000000df0000720c */ /* 0x040fe40000701670 */
[----:B------:R-:W-:-:S05]  /*7140*/  ISETP.LT.OR P1, PT, R0, R224, P1 ;  /* 0x000000e00000720c */ /* 0x000fca0000f21670 */
[----:B------:R-:W-:Y:S01]  /*7150*/  HMMA.16816.F32 R36, R8, R26, R108 ;  /* 0x0000001a0824723c */ /* 0x000fe2000000186c */
[----:B------:R-:W-:-:S06]  /*7160*/  FSEL R61, R22, -INF , !P0 ;  /* 0xff800000163d7808 */ /* 0x000fcc0004000000 */
[----:B------:R-:W-:Y:S01]  /*7170*/  IMAD.MOV.U32 R111, RZ, RZ, R2 ;  /* 0x000000ffff6f7224 */ /* 0x000fe200078e0002 */
[----:B------:R-:W-:Y:S01]  /*7180*/  IADD3 R2, R0, 0x1, RZ ;  /* 0x0000000100027810 */ /* 0x000fe20007ffe0ff */
[----:B------:R-:W-:Y:S01]  /*7190*/  HMMA.16816.F32 R44, R4, R26, R32 ;  /* 0x0000001a042c723c */ /* 0x000fe20000001820 */
[----:B------:R-:W-:Y:S02]  /*71a0*/  IMAD.MOV.U32 R243, RZ, RZ, R56 ;  /* 0x000000fffff37224 */ /* 0x000fe400078e0038 */
[----:B------:R-:W-:Y:S01]  /*71b0*/  ISETP.GE.AND P0, PT, R2, R227, PT ;  /* 0x000000e30200720c */ /* 0x000fe20003f06270 */
[----:B------:R-:W-:Y:S01]  /*71c0*/  IMAD.MOV.U32 R110, RZ, RZ, R3 ;  /* 0x000000ffff6e7224 */ /* 0x000fe200078e0003 */
[----:B------:R-:W-:Y:S02]  /*71d0*/  FSEL R56, R20, -INF , !P1 ;  /* 0xff80000014387808 */ /* 0x000fe40004800000 */
[C---:B------:R-:W-:Y:S02]  /*71e0*/  ISETP.GE.AND P1, PT, R2.reuse, R229, PT ;  /* 0x000000e50200720c */ /* 0x040fe40003f26270 */
[----:B------:R-:W-:-:S02]  /*71f0*/  ISETP.LT.OR P0, PT, R2, R223, P0 ;  /* 0x000000df0200720c */ /* 0x000fc40000701670 */
[----:B------:R-:W-:Y:S02]  /*7200*/  ISETP.GE.AND P6, PT, R0, R230, PT ;  /* 0x000000e60000720c */ /* 0x000fe40003fc6270 */
[----:B------:R-:W-:Y:S02]  /*7210*/  ISETP.GE.AND P5, PT, R2, R228, PT ;  /* 0x000000e40200720c */ /* 0x000fe40003fa6270 */
[----:B------:R-:W-:Y:S02]  /*7220*/  IADD3 R3, R0, 0x8, RZ ;  /* 0x0000000800037810 */ /* 0x000fe40007ffe0ff */
[----:B------:R-:W-:Y:S02]  /*7230*/  ISETP.LT.OR P1, PT, R2, R225, P1 ;  /* 0x000000e10200720c */ /* 0x000fe40000f21670 */
[----:B------:R-:W-:Y:S02]  /*7240*/  FSEL R60, R23, -INF , !P0 ;  /* 0xff800000173c7808 */ /* 0x000fe40004000000 */
[----:B------:R-:W-:-:S02]  /*7250*/  ISETP.LT.OR P6, PT, R0, R226, P6 ;  /* 0x000000e20000720c */ /* 0x000fc400037c1670 */
[----:B------:R-:W-:Y:S02]  /*7260*/  ISETP.LT.OR P5, PT, R2, R224, P5 ;  /* 0x000000e00200720c */ /* 0x000fe40002fa1670 */
[----:B------:R-:W-:Y:S01]  /*7270*/  ISETP.GE.AND P0, PT, R3, R230, PT ;  /* 0x000000e60300720c */ /* 0x000fe20003f06270 */
[----:B------:R-:W-:Y:S01]  /*7280*/  IMAD.MOV.U32 R108, RZ, RZ, R107 ;  /* 0x000000ffff6c7224 */ /* 0x000fe200078e006b */
[----:B------:R-:W-:Y:S01]  /*7290*/  FSEL R107, R31, -INF , !P1 ;  /* 0xff8000001f6b7808 */ /* 0x000fe20004800000 */
[----:B------:R-:W-:Y:S01]  /*72a0*/  IMAD.MOV.U32 R240, RZ, RZ, R59 ;  /* 0x000000fffff07224 */ /* 0x000fe200078e003b */
[----:B------:R-:W-:Y:S02]  /*72b0*/  FSEL R63, R28, -INF , !P6 ;  /* 0xff8000001c3f7808 */ /* 0x000fe40007000000 */
[----:B------:R-:W-:Y:S02]  /*72c0*/  FSEL R59, R21, -INF , !P5 ;  /* 0xff800000153b7808 */ /* 0x000fe40006800000 */
[C---:B------:R-:W-:Y:S01]  /*72d0*/  ISETP.LT.OR P1, PT, R3.reuse, R226, P0 ;  /* 0x000000e20300720c */ /* 0x040fe20000721670 */
[----:B-1----:R-:W-:Y:S01]  /*72e0*/  HMMA.16816.F32 R32, R8, R16, R176 ;  /* 0x000000100820723c */ /* 0x002fe200000018b0 */
[----:B------:R-:W-:Y:S01]  /*72f0*/  ISETP.GE.AND P6, PT, R2, R230, PT ;  /* 0x000000e60200720c */ /* 0x000fe20003fc6270 */
[----:B------:R-:W-:Y:S01]  /*7300*/  IMAD.MOV.U32 R241, RZ, RZ, R58 ;  /* 0x000000fffff17224 */ /* 0x000fe200078e003a */
[----:B------:R-:W-:Y:S01]  /*7310*/  ISETP.GE.AND P5, PT, R0, R229, PT ;  /* 0x000000e50000720c */ /* 0x000fe20003fa6270 */
[----:B------:R-:W1:Y:S01]  /*7320*/  LDSM.16.M88.4 R20, [R219+0x8800] ;  /* 0x00880000db14783b */ /* 0x000e620000000200 */
[----:B------:R-:W-:-:S02]  /*7330*/  ISETP.GE.AND P0, PT, R3, R227, PT ;  /* 0x000000e30300720c */ /* 0x000fc40003f06270 */
        /* <DEDUP_REMOVED lines=8> */
[CC--:B------:R-:W-:Y:S02]  /*73c0*/  ISETP.GE.AND P6, PT, R3.reuse, R228.reuse, PT ;  /* 0x000000e40300720c */ /* 0x0c0fe40003fc6270 */
[----:B------:R-:W-:Y:S02]  /*73d0*/  ISETP.GE.AND P5, PT, R3, R229, PT ;  /* 0x000000e50300720c */ /* 0x000fe40003fa6270 */
[C---:B------:R-:W-:Y:S02]  /*73e0*/  ISETP.GE.AND P1, PT, R2.reuse, R228, PT ;  /* 0x000000e40200720c */ /* 0x040fe40003f26270 */
[----:B------:R-:W-:-:S02]  /*73f0*/  ISETP.GE.AND P0, PT, R2, R227, PT ;  /* 0x000000e30200720c */ /* 0x000fc40003f06270 */
[CC--:B------:R-:W-:Y:S02]  /*7400*/  ISETP.LT.OR P6, PT, R3.reuse, R224.reuse, P6 ;  /* 0x000000e00300720c */ /* 0x0c0fe400037c1670 */
[C---:B------:R-:W-:Y:S02]  /*7410*/  ISETP.LT.OR P1, PT, R2.reuse, R224, P1 ;  /* 0x000000e00200720c */ /* 0x040fe40000f21670 */
[----:B------:R-:W-:Y:S02]  /*7420*/  ISETP.LT.OR P5, PT, R3, R225, P5 ;  /* 0x000000e10300720c */ /* 0x000fe40002fa1670 */
[----:B------:R-:W-:Y:S02]  /*7430*/  ISETP.LT.OR P0, PT, R2, R223, P0 ;  /* 0x000000df0200720c */ /* 0x000fe40000701670 */
[----:B------:R-:W-:Y:S01]  /*7440*/  IADD3 R3, R0, 0x10, RZ ;  /* 0x0000001000037810 */ /* 0x000fe20007ffe0ff */
[----:B------:R-:W-:Y:S01]  /*7450*/  HMMA.16816.F32 R192, R12, R40, R200 ;  /* 0x000000280cc0723c */ /* 0x000fe200000018c8 */
[----:B------:R-:W-:Y:S01]  /*7460*/  IMAD.MOV.U32 R242, RZ, RZ, R57 ;  /* 0x000000fffff27224 */ /* 0x000fe200078e0039 */
[----:B------:R-:W-:-:S02]  /*7470*/  FSEL R57, R47, -INF , !P0 ;  /* 0xff8000002f397808 */ /* 0x000fc40004000000 */
[----:B------:R-:W-:-:S03]  /*7480*/  ISETP.GE.AND P0, PT, R3, R230, PT ;  /* 0x000000e60300720c */ /* 0x000fc60003f06270 */
[----:B------:R-:W-:Y:S02]  /*7490*/  FSEL R41, R44, -INF , !P6 ;  /* 0xff8000002c297808 */ /* 0x000fe40007000000 */
[----:B------:R-:W-:Y:S02]  /*74a0*/  FSEL R40, R45, -INF , !P1 ;  /* 0xff8000002d287808 */ /* 0x000fe40004800000 */
[C---:B------:R-:W-:Y:S02]  /*74b0*/  ISETP.GE.AND P6, PT, R2.reuse, R230, PT ;  /* 0x000000e60200720c */ /* 0x040fe40003fc6270 */
[C---:B------:R-:W-:Y:S01]  /*74c0*/  ISETP.GE.AND P1, PT, R2.reuse, R229, PT ;  /* 0x000000e50200720c */ /* 0x040fe20003f26270 */
[----:B------:R-:W-:Y:S01]  /*74d0*/  HMMA.16816.F32 R24, R4, R16, R48 ;  /* 0x000000100418723c */ /* 0x000fe20000001830 */
[C---:B------:R-:W-:Y:S02]  /*74e0*/  ISETP.LT.OR P6, PT, R2.reuse, R226, P6 ;  /* 0x000000e20200720c */ /* 0x040fe400037c1670 */
[----:B------:R-:W-:-:S02]  /*74f0*/  ISETP.LT.OR P1, PT, R2, R225, P1 ;  /* 0x000000e10200720c */ /* 0x000fc40000f21670 */
[----:B------:R-:W-:Y:S02]  /*7500*/  ISETP.LT.OR P0, PT, R3, R226, P0 ;  /* 0x000000e20300720c */ /* 0x000fe40000701670 */
[----:B------:R-:W-:Y:S02]  /*7510*/  IADD3 R2, R0, 0x11, RZ ;  /* 0x0000001100027810 */ /* 0x000fe40007ffe0ff */
[----:B------:R-:W-:Y:S02]  /*7520*/  FSEL R177, R32, -INF , !P0 ;  /* 0xff80000020b17808 */ /* 0x000fe40004000000 */
[C---:B------:R-:W-:Y:S01]  /*7530*/  ISETP.GE.AND P0, PT, R2.reuse, R230, PT ;  /* 0x000000e60200720c */ /* 0x040fe20003f06270 */
[----:B------:R-:W-:Y:S03]  /*7540*/  HMMA.16816.F32 R52, R4, R18, R52 ;  /* 0x000000120434723c */ /* 0x000fe60000001834 */
[----:B------:R-:W-:-:S05]  /*7550*/  ISETP.LT.OR P0, PT, R2, R226, P0 ;  /* 0x000000e20200720c */ /* 0x000fca0000701670 */
[----:B------:R-:W-:Y:S01]  /*7560*/  HMMA.16816.F32 R48, R8, R18, R188 ;  /* 0x000000120830723c */ /* 0x000fe200000018bc */
[----:B------:R-:W-:Y:S01]  /*7570*/  IMAD.MOV.U32 R109, RZ, RZ, R106 ;  /* 0x000000ffff6d7224 */ /* 0x000fe200078e006a */
[----:B------:R-:W-:Y:S01]  /*7580*/  FSEL R67, R38, -INF , !P5 ;  /* 0xff80000026437808 */ /* 0x000fe20006800000 */
[----:B------:R-:W2:Y:S01]  /*7590*/  LDSM.16.M88.4 R16, [R219+0x8c00] ;  /* 0x008c0000db10783b */ /* 0x000ea20000000200 */
[----:B------:R-:W-:Y:S01]  /*75a0*/  FSEL R62, R37, -INF , !P6 ;  /* 0xff800000253e7808 */ /* 0x000fe20007000000 */
[----:B------:R-:W-:Y:S01]  /*75b0*/  IMAD.MOV.U32 R247, RZ, RZ, R231 ;  /* 0x000000fffff77224 */ /* 0x000fe200078e00e7 */
[----:B------:R-:W-:Y:S01]  /*75c0*/  FSEL R106, R39, -INF , !P1 ;  /* 0xff800000276a7808 */ /* 0x000fe20004800000 */
[----:B------:R-:W-:-:S04]  /*75d0*/  DEPBAR.LE SB0, 0x0 ;  /* 0x000080000000791a */ /* 0x000fc80000000000 */
[----:B------:R-:W-:Y:S02]  /*75e0*/  FSEL R201, R33, -INF , !P0 ;  /* 0xff80000021c97808 */ /* 0x000fe40004000000 */
[C---:B------:R-:W-:Y:S02]  /*75f0*/  ISETP.GE.AND P6, PT, R3.reuse, R229, PT ;  /* 0x000000e50300720c */ /* 0x040fe40003fc6270 */
[C---:B------:R-:W-:Y:S02]  /*7600*/  ISETP.GE.AND P5, PT, R3.reuse, R228, PT ;  /* 0x000000e40300720c */ /* 0x040fe40003fa6270 */
[CC--:B------:R-:W-:Y:S02]  /*7610*/  ISETP.GE.AND P1, PT, R3.reuse, R227.reuse, PT ;  /* 0x000000e30300720c */ /* 0x0c0fe40003f26270 */
[----:B------:R-:W-:Y:S02]  /*7620*/  ISETP.GE.AND P0, PT, R2, R227, PT ;  /* 0x000000e30200720c */ /* 0x000fe40003f06270 */
[----:B------:R-:W-:-:S02]  /*7630*/  ISETP.LT.OR P6, PT, R3, R225, P6 ;  /* 0x000000e10300720c */ /* 0x000fc400037c1670 */
[C---:B------:R-:W-:Y:S02]  /*7640*/  ISETP.LT.OR P5, PT, R3.reuse, R224, P5 ;  /* 0x000000e00300720c */ /* 0x040fe40002fa1670 */
[-C--:B------:R-:W-:Y:S02]  /*7650*/  ISETP.LT.OR P1, PT, R3, R223.reuse, P1 ;  /* 0x000000df0300720c */ /* 0x080fe40000f21670 */
        /* <DEDUP_REMOVED lines=9> */
[----:B------:R-:W-:Y:S01]  /*76f0*/  ISETP.GE.AND P0, PT, R3, R227, PT ;  /* 0x000000e30300720c */ /* 0x000fe20003f06270 */
[----:B-1----:R-:W-:Y:S01]  /*7700*/  HMMA.16816.F32 R36, R8, R20, R196 ;  /* 0x000000140824723c */ /* 0x002fe200000018c4 */
        /* <DEDUP_REMOVED lines=16> */
[----:B------:R-:W-:Y:S01]  /*7810*/  ISETP.LT.OR P0, PT, R2, R223, P0 ;  /* 0x000000df0200720c */ /* 0x000fe20000701670 */
[----:B------:R-:W-:Y:S01]  /*7820*/  HMMA.16816.F32 R28, R4, R20, R180 ;  /* 0x00000014041c723c */ /* 0x000fe200000018b4 */
[----:B------:R-:W-:Y:S02]  /*7830*/  IADD3 R3, R0, 0x20, RZ ;  /* 0x0000002000037810 */ /* 0x000fe40007ffe0ff */
[----:B------:R-:W-:-:S02]  /*7840*/  FSEL R48, R52, -INF , !P6 ;  /* 0xff80000034307808 */ /* 0x000fc40007000000 */
[----:B------:R-:W-:Y:S02]  /*7850*/  FSEL R53, R53, -INF , !P1 ;  /* 0xff80000035357808 */ /* 0x000fe40004800000 */
[----:B------:R-:W-:Y:S02]  /*7860*/  FSEL R189, R55, -INF , !P0 ;  /* 0xff80000037bd7808 */ /* 0x000fe40004000000 */
[CC--:B------:R-:W-:Y:S02]  /*7870*/  ISETP.GE.AND P6, PT, R2.reuse, R230.reuse, PT ;  /* 0x000000e60200720c */ /* 0x0c0fe40003fc6270 */
[C---:B------:R-:W-:Y:S02]  /*7880*/  ISETP.GE.AND P1, PT, R2.reuse, R229, PT ;  /* 0x000000e50200720c */ /* 0x040fe40003f26270 */
[----:B------:R-:W-:Y:S02]  /*7890*/  ISETP.GE.AND P0, PT, R3, R230, PT ;  /* 0x000000e60300720c */ /* 0x000fe40003f06270 */
[----:B------:R-:W-:-:S02]  /*78a0*/  ISETP.LT.OR P6, PT, R2, R226, P6 ;  /* 0x000000e20200720c */ /* 0x000fc400037c1670 */
[----:B------:R-:W-:Y:S02]  /*78b0*/  ISETP.LT.OR P1, PT, R2, R225, P1 ;  /* 0x000000e10200720c */ /* 0x000fe40000f21670 */
[----:B------:R-:W-:Y:S02]  /*78c0*/  ISETP.LT.OR P0, PT, R3, R226, P0 ;  /* 0x000000e20300720c */ /* 0x000fe40000701670 */
[----:B------:R-:W-:Y:S02]  /*78d0*/  IADD3 R2, R0, 0x21, RZ ;  /* 0x0000002100027810 */ /* 0x000fe40007ffe0ff */
[----:B------:R-:W-:Y:S01]  /*78e0*/  FSEL R232, R36, -INF , !P0 ;  /* 0xff80000024e87808 */ /* 0x000fe20004000000 */
[----:B------:R-:W-:Y:S01]  /*78f0*/  HMMA.16816.F32 R24, R4, R22, R184 ;  /* 0x000000160418723c */ /* 0x000fe200000018b8 */
[----:B------:R-:W-:Y:S02]  /*7900*/  ISETP.GE.AND P0, PT, R2, R230, PT ;  /* 0x000000e60200720c */ /* 0x000fe40003f06270 */
[----:B------:R-:W-:-:S02]  /*7910*/  FSEL R202, R50, -INF , !P5 ;  /* 0xff80000032ca7808 */ /* 0x000fc40006800000 */
[----:B------:R-:W-:-:S03]  /*7920*/  ISETP.GE.AND P5, PT, R3, R228, PT ;  /* 0x000000e40300720c */ /* 0x000fc60003fa6270 */
[----:B------:R-:W-:Y:S01]  /*7930*/  HMMA.16816.F32 R20, R8, R22, R204 ;  /* 0x000000160814723c */ /* 0x000fe200000018cc */
[----:B------:R-:W-:Y:S02]  /*7940*/  ISETP.LT.OR P0, PT, R2, R226, P0 ;  /* 0x000000e20200720c */ /* 0x000fe40000701670 */
[----:B------:R-:W-:Y:S02]  /*7950*/  FSEL R191, R49, -INF , !P6 ;  /* 0xff80000031bf7808 */ /* 0x000fe40007000000 */
[----:B------:R-:W-:Y:S02]  /*7960*/  FSEL R203, R51, -INF , !P1 ;  /* 0xff80000033cb7808 */ /* 0x000fe40004800000 */
[----:B------:R-:W-:Y:S02]  /*7970*/  ISETP.LT.OR P5, PT, R3, R224, P5 ;  /* 0x000000e00300720c */ /* 0x000fe40002fa1670 */
[----:B------:R-:W-:Y:S02]  /*7980*/  FSEL R233, R37, -INF , !P0 ;  /* 0xff80000025e97808 */ /* 0x000fe40004000000 */
[----:B------:R-:W-:-:S02]  /*7990*/  ISETP.GE.AND P6, PT, R3, R229, PT ;  /* 0x000000e50300720c */ /* 0x000fc40003fc6270 */
[CC--:B------:R-:W-:Y:S02]  /*79a0*/  ISETP.GE.AND P1, PT, R3.reuse, R227.reuse, PT ;  /* 0x000000e30300720c */ /* 0x0c0fe40003f26270 */
[----:B------:R-:W-:Y:S02]  /*79b0*/  ISETP.GE.AND P0, PT, R2, R227, PT ;  /* 0x000000e30200720c */ /* 0x000fe40003f06270 */
[----:B------:R-:W-:Y:S02]  /*79c0*/  FSEL R207, R28, -INF , !P5 ;  /* 0xff8000001ccf7808 */ /* 0x000fe40006800000 */
[C---:B------:R-:W-:Y:S02]  /*79d0*/  ISETP.LT.OR P6, PT, R3.reuse, R225, P6 ;  /* 0x000000e10300720c */ /* 0x040fe400037c1670 */
[----:B------:R-:W-:Y:S02]  /*79e0*/  ISETP.GE.AND P5, PT, R2, R228, PT ;  /* 0x000000e40200720c */ /* 0x000fe40003fa6270 */
[----:B------:R-:W-:-:S02]  /*79f0*/  ISETP.LT.OR P1, PT, R3, R223, P1 ;  /* 0x000000df0300720c */ /* 0x000fc40000f21670 */
[----:B------:R-:W-:Y:S02]  /*7a00*/  ISETP.LT.OR P0, PT, R2, R223, P0 ;  /* 0x000000df0200720c */ /* 0x000fe40000701670 */
[----:B------:R-:W-:Y:S02]  /*7a10*/  IADD3 R3, R0, 0x28, RZ ;  /* 0x0000002800037810 */ /* 0x000fe40007ffe0ff */
[----:B------:R-:W-:Y:S02]  /*7a20*/  FSEL R239, R38, -INF , !P6 ;  /* 0xff80000026ef7808 */ /* 0x000fe40007000000 */
[----:B------:R-:W-:Y:S02]  /*7a30*/  ISETP.LT.OR P5, PT, R2, R224, P5 ;  /* 0x000000e00200720c */ /* 0x000fe40002fa1670 */
[----:B------:R-:W-:Y:S02]  /*7a40*/  FSEL R212, R30, -INF , !P1 ;  /* 0xff8000001ed47808 */ /* 0x000fe40004800000 */
[----:B------:R-:W-:-:S02]  /*7a50*/  FSEL R213, R31, -INF , !P0 ;  /* 0xff8000001fd57808 */ /* 0x000fc40004000000 */
[C---:B------:R-:W-:Y:S02]  /*7a60*/  ISETP.GE.AND P6, PT, R2.reuse, R229, PT ;  /* 0x000000e50200720c */ /* 0x040fe40003fc6270 */
[C---:B------:R-:W-:Y:S01]  /*7a70*/  ISETP.GE.AND P1, PT, R3.reuse, R230, PT ;  /* 0x000000e60300720c */ /* 0x040fe20003f26270 */
[----:B------:R-:W-:Y:S01]  /*7a80*/  BAR.SYNC.DEFER_BLOCKING 0x0 ;  /* 0x0000000000007b1d */ /* 0x000fe20000010000 */
[----:B------:R-:W-:Y:S01]  /*7a90*/  ISETP.GE.AND P0, PT, R3, R227, PT ;  /* 0x000000e30300720c */ /* 0x000fe20003f06270 */
[----:B--2---:R-:W-:Y:S01]  /*7aa0*/  HMMA.16816.F32 R44, R8, R16, R248 ;  /* 0x00000010082c723c */ /* 0x004fe200000018f8 */
[----:B------:R-:W-:Y:S02]  /*7ab0*/  FSEL R204, R29, -INF , !P5 ;  /* 0xff8000001dcc7808 */ /* 0x000fe40006800000 */
        /* <DEDUP_REMOVED lines=9> */
[C---:B------:R-:W-:Y:S02]  /*7b50*/  ISETP.GE.AND P5, PT, R3.reuse, R229, PT ;  /* 0x000000e50300720c */ /* 0x040fe40003fa6270 */
[C---:B------:R-:W-:Y:S01]  /*7b60*/  ISETP.GE.AND P0, PT, R2.reuse, R227, PT ;  /* 0x000000e30200720c */ /* 0x040fe20003f06270 */
[----:B------:R-:W-:Y:S01]  /*7b70*/  HMMA.16816.F32 R32, R4, R16, R192 ;  /* 0x000000100420723c */ /* 0x000fe200000018c0 */
[CC--:B------:R-:W-:Y:S02]  /*7b80*/  ISETP.LT.OR P6, PT, R3.reuse, R224.reuse, P6 ;  /* 0x000000e00300720c */ /* 0x0c0fe400037c1670 */
[----:B------:R-:W-:Y:S02]  /*7b90*/  ISETP.LT.OR P1, PT, R2, R224, P1 ;  /* 0x000000e00200720c */ /* 0x000fe40000f21670 */
[----:B------:R-:W-:-:S02]  /*7ba0*/  ISETP.LT.OR P5, PT, R3, R225, P5 ;  /* 0x000000e10300720c */ /* 0x000fc40002fa1670 */
[----:B------:R-:W-:Y:S01]  /*7bb0*/  ISETP.LT.OR P0, PT, R2, R223, P0 ;  /* 0x000000df0200720c */ /* 0x000fe20000701670 */
[----:B------:R-:W-:Y:S01]  /*7bc0*/  HMMA.16816.F32 R12, R12, R42, R108 ;  /* 0x0000002a0c0c723c */ /* 0x000fe2000000186c */
[----:B------:R-:W-:Y:S02]  /*7bd0*/  IADD3 R3, R0, 0x30, RZ ;  /* 0x0000003000037810 */ /* 0x000fe40007ffe0ff */
[----:B------:R-:W-:Y:S02]  /*7be0*/  FSEL R205, R24, -INF , !P6 ;  /* 0xff80000018cd7808 */ /* 0x000fe40007000000 */
[----:B------:R-:W-:Y:S02]  /*7bf0*/  FSEL R206, R25, -INF , !P1 ;  /* 0xff80000019ce7808 */ /* 0x000fe40004800000 */
[----:B------:R-:W-:Y:S02]  /*7c00*/  FSEL R211, R27, -INF , !P0 ;  /* 0xff8000001bd37808 */ /* 0x000fe40004000000 */
[----:B------:R-:W-:-:S02]  /*7c10*/  ISETP.GE.AND P6, PT, R2, R230, PT ;  /* 0x000000e60200720c */ /* 0x000fc40003fc6270 */
[C---:B------:R-:W-:Y:S02]  /*7c20*/  ISETP.GE.AND P1, PT, R2.reuse, R229, PT ;  /* 0x000000e50200720c */ /* 0x040fe40003f26270 */
[C---:B------:R-:W-:Y:S02]  /*7c30*/  ISETP.GE.AND P0, PT, R3.reuse, R230, PT ;  /* 0x000000e60300720c */ /* 0x040fe40003f06270 */
[CC--:B------:R-:W-:Y:S02]  /*7c40*/  ISETP.LT.OR P6, PT, R2.reuse, R226.reuse, P6 ;  /* 0x000000e20200720c */ /* 0x0c0fe400037c1670 */
[----:B------:R-:W-:Y:S02]  /*7c50*/  ISETP.LT.OR P1, PT, R2, R225, P1 ;  /* 0x000000e10200720c */ /* 0x000fe40000f21670 */
[----:B------:R-:W-:Y:S02]  /*7c60*/  ISETP.LT.OR P0, PT, R3, R226, P0 ;  /* 0x000000e20300720c */ /* 0x000fe40000701670 */
[----:B------:R-:W-:-:S02]  /*7c70*/  IADD3 R2, R0, 0x31, RZ ;  /* 0x0000003100027810 */ /* 0x000fc40007ffe0ff */
[----:B------:R-:W-:Y:S02]  /*7c80*/  FSEL R234, R22, -INF , !P5 ;  /* 0xff80000016ea7808 */ /* 0x000fe40006800000 */
[----:B------:R-:W-:Y:S02]  /*7c90*/  FSEL R215, R21, -INF , !P6 ;  /* 0xff80000015d77808 */ /* 0x000fe40007000000 */
[----:B------:R-:W-:Y:S02]  /*7ca0*/  FSEL R250, R44, -INF , !P0 ;  /* 0xff8000002cfa7808 */ /* 0x000fe40004000000 */
[C---:B------:R-:W-:Y:S02]  /*7cb0*/  ISETP.GE.AND P6, PT, R3.reuse, R229, PT ;  /* 0x000000e50300720c */ /* 0x040fe40003fc6270 */
[C---:B------:R-:W-:Y:S02]  /*7cc0*/  ISETP.GE.AND P5, PT, R3.reuse, R228, PT ;  /* 0x000000e40300720c */ /* 0x040fe40003fa6270 */
[----:B------:R-:W-:Y:S01]  /*7cd0*/  ISETP.GE.AND P0, PT, R2, R230, PT ;  /* 0x000000e60200720c */ /* 0x000fe20003f06270 */
[----:B------:R-:W-:Y:S01]  /*7ce0*/  HMMA.16816.F32 R8, R8, R18, R240 ;  /* 0x000000120808723c */ /* 0x000fe200000018f0 */
[----:B------:R-:W-:-:S02]  /*7cf0*/  ISETP.LT.OR P6, PT, R3, R225, P6 ;  /* 0x000000e10300720c */ /* 0x000fc400037c1670 */
[----:B------:R-:W-:Y:S02]  /*7d00*/  ISETP.LT.OR P5, PT, R3, R224, P5 ;  /* 0x000000e00300720c */ /* 0x000fe40002fa1670 */
[----:B------:R-:W-:Y:S02]  /*7d10*/  ISETP.LT.OR P0, PT, R2, R226, P0 ;  /* 0x000000e20200720c */ /* 0x000fe40000701670 */
[----:B------:R-:W-:Y:S02]  /*7d20*/  FSEL R235, R23, -INF , !P1 ;  /* 0xff80000017eb7808 */ /* 0x000fe40004800000 */
[----:B------:R-:W-:Y:S02]  /*7d30*/  FSEL R44, R46, -INF , !P6 ;  /* 0xff8000002e2c7808 */ /* 0x000fe40007000000 */
[----:B------:R-:W-:Y:S02]  /*7d40*/  FSEL R241, R32, -INF , !P5 ;  /* 0xff80000020f17808 */ /* 0x000fe40006800000 */
[----:B------:R-:W-:-:S02]  /*7d50*/  FSEL R248, R45, -INF , !P0 ;  /* 0xff8000002df87808 */ /* 0x000fc40004000000 */
[C---:B------:R-:W-:Y:S02]  /*7d60*/  ISETP.GE.AND P1, PT, R3.reuse, R227, PT ;  /* 0x000000e30300720c */ /* 0x040fe40003f26270 */
[C---:B------:R-:W-:Y:S02]  /*7d70*/  ISETP.GE.AND P6, PT, R2.reuse, R229, PT ;  /* 0x000000e50200720c */ /* 0x040fe40003fc6270 */
[C---:B------:R-:W-:Y:S02]  /*7d80*/  ISETP.GE.AND P5, PT, R2.reuse, R228, PT ;  /* 0x000000e40200720c */ /* 0x040fe40003fa6270 */
[C---:B------:R-:W-:Y:S01]  /*7d90*/  ISETP.GE.AND P0, PT, R2.reuse, R227, PT ;  /* 0x000000e30200720c */ /* 0x040fe20003f06270 */
[----:B------:R-:W-:Y:S01]  /*7da0*/  HMMA.16816.F32 R4, R4, R18, R12 ;  /* 0x000000120404723c */ /* 0x000fe2000000180c */
[----:B------:R-:W-:Y:S02]  /*7db0*/  ISETP.LT.OR P1, PT, R3, R223, P1 ;  /* 0x000000df0300720c */ /* 0x000fe40000f21670 */
[----:B------:R-:W-:-:S02]  /*7dc0*/  ISETP.LT.OR P6, PT, R2, R225, P6 ;  /* 0x000000e10200720c */ /* 0x000fc400037c1670 */
[C---:B------:R-:W-:Y:S02]  /*7dd0*/  ISETP.LT.OR P5, PT, R2.reuse, R224, P5 ;  /* 0x000000e00200720c */ /* 0x040fe40002fa1670 */
[----:B------:R-:W-:Y:S02]  /*7de0*/  ISETP.LT.OR P0, PT, R2, R223, P0 ;  /* 0x000000df0200720c */ /* 0x000fe40000701670 */
[----:B------:R-:W-:Y:S02]  /*7df0*/  IADD3 R2, R0, 0x38, RZ ;  /* 0x0000003800027810 */ /* 0x000fe40007ffe0ff */
[----:B------:R-:W-:Y:S02]  /*7e00*/  FSEL R242, R34, -INF , !P1 ;  /* 0xff80000022f27808 */ /* 0x000fe40004800000 */
[----:B------:R-:W-:Y:S02]  /*7e10*/  ISETP.GE.AND P1, PT, R2, R229, PT ;  /* 0x000000e50200720c */ /* 0x000fe40003f26270 */
[----:B------:R-:W-:-:S02]  /*7e20*/  IADD3 R0, R0, 0x39, RZ ;  /* 0x0000003900007810 */ /* 0x000fc40007ffe0ff */
[----:B------:R-:W-:-:S04]  /*7e30*/  ISETP.LT.OR P1, PT, R2, R225, P1 ;  /* 0x000000e10200720c */ /* 0x000fc80000f21670 */
[----:B------:R-:W-:Y:S02]  /*7e40*/  FSEL R251, R10, -INF , !P1 ;  /* 0xff8000000afb7808 */ /* 0x000fe40004800000 */
[C---:B------:R-:W-:Y:S01]  /*7e50*/  ISETP.GE.AND P1, PT, R0.reuse, R228, PT ;  /* 0x000000e40000720c */ /* 0x040fe20003f26270 */
[----:B------:R-:W-:Y:S01]  /*7e60*/  IMAD.MOV.U32 R246, RZ, RZ, R247 ;  /* 0x000000fffff67224 */ /* 0x000fe200078e00f7 */
[----:B------:R-:W-:Y:S02]  /*7e70*/  FSEL R47, R47, -INF , !P6 ;  /* 0xff8000002f2f7808 */ /* 0x000fe40007000000 */
[----:B------:R-:W-:Y:S02]  /*7e80*/  ISETP.LT.OR P1, PT, R0, R224, P1 ;  /* 0x000000e00000720c */ /* 0x000fe40000f21670 */
[----:B------:R-:W-:Y:S02]  /*7e90*/  FSEL R238, R33, -INF , !P5 ;  /* 0xff80000021ee7808 */ /* 0x000fe40006800000 */
[----:B------:R-:W-:-:S02]  /*7ea0*/  FSEL R245, R35, -INF , !P0 ;  /* 0xff80000023f57808 */ /* 0x000fc40004000000 */
[C---:B------:R-:W-:Y:S02]  /*7eb0*/  ISETP.GE.AND P6, PT, R2.reuse, R230, PT ;  /* 0x000000e60200720c */ /* 0x040fe40003fc6270 */
[C---:B------:R-:W-:Y:S02]  /*7ec0*/  ISETP.GE.AND P5, PT, R2.reuse, R228, PT ;  /* 0x000000e40200720c */ /* 0x040fe40003fa6270 */
[----:B------:R-:W-:Y:S02]  /*7ed0*/  ISETP.GE.AND P0, PT, R2, R227, PT ;  /* 0x000000e30200720c */ /* 0x000fe40003f06270 */
[----:B------:R-:W-:Y:S02]  /*7ee0*/  FSEL R240, R5, -INF , !P1 ;  /* 0xff80000005f07808 */ /* 0x000fe40004800000 */
[----:B------:R-:W-:Y:S02]  /*7ef0*/  ISETP.GT.AND P1, PT, R208, R246, PT ;  /* 0x000000f6d000720c */ /* 0x000fe40003f24270 */
[----:B------:R-:W-:-:S02]  /*7f00*/  ISETP.LT.OR P6, PT, R2, R226, P6 ;  /* 0x000000e20200720c */ /* 0x000fc400037c1670 */
[C---:B------:R-:W-:Y:S02]  /*7f10*/  ISETP.LT.OR P5, PT, R2.reuse, R224, P5 ;  /* 0x000000e00200720c */ /* 0x040fe40002fa1670 */
[----:B------:R-:W-:Y:S02]  /*7f20*/  ISETP.LT.OR P0, PT, R2, R223, P0 ;  /* 0x000000df0200720c */ /* 0x000fe40000701670 */
[----:B------:R-:W-:Y:S02]  /*7f30*/  FSEL R247, R8, -INF , !P6 ;  /* 0xff80000008f77808 */ /* 0x000fe40007000000 */
[----:B------:R-:W-:Y:S02]  /*7f40*/  FSEL R237, R4, -INF , !P5 ;  /* 0xff80000004ed7808 */ /* 0x000fe40006800000 */
[----:B------:R-:W-:Y:S02]  /*7f50*/  FSEL R244, R6, -INF , !P0 ;  /* 0xff80000006f47808 */ /* 0x000fe40004000000 */
[----:B------:R-:W-:-:S02]  /*7f60*/  ISETP.GE.AND P6, PT, R0, R230, PT ;  /* 0x000000e60000720c */ /* 0x000fc40003fc6270 */
[C---:B------:R-:W-:Y:S02]  /*7f70*/  ISETP.GE.AND P5, PT, R0.reuse, R229, PT ;  /* 0x000000e50000720c */ /* 0x040fe40003fa6270 */
[C---:B------:R-:W-:Y:S02]  /*7f80*/  ISETP.GE.AND P0, PT, R0.reuse, R227, PT ;  /* 0x000000e30000720c */ /* 0x040fe40003f06270 */
[C---:B------:R-:W-:Y:S02]  /*7f90*/  ISETP.LT.OR P6, PT, R0.reuse, R226, P6 ;  /* 0x000000e20000720c */ /* 0x040fe400037c1670 */
[C---:B------:R-:W-:Y:S02]  /*7fa0*/  ISETP.LT.OR P5, PT, R0.reuse, R225, P5 ;  /* 0x000000e10000720c */ /* 0x040fe40002fa1670 */
[----:B------:R-:W-:Y:S02]  /*7fb0*/  ISETP.LT.OR P0, PT, R0, R223, P0 ;  /* 0x000000df0000720c */ /* 0x000fe40000701670 */
[----:B------:R-:W-:-:S02]  /*7fc0*/  FSEL R246, R9, -INF , !P6 ;  /* 0xff80000009f67808 */ /* 0x000fc40007000000 */
[----:B------:R-:W-:Y:S02]  /*7fd0*/  FSEL R243, R7, -INF , !P0 ;  /* 0xff80000007f37808 */ /* 0x000fe40004000000 */
[----:B------:R-:W-:Y:S01]  /*7fe0*/  FSEL R249, R11, -INF , !P5 ;  /* 0xff8000000bf97808 */ /* 0x000fe20006800000 */
[----:B------:R-:W-:Y:S05]  /*7ff0*/  @!P1 BRA `(.L_x_188) ;  /* 0x000003c000009947 */ /* 0x000fea0003800000 */
[----:B------:R-:W2:Y:S04]  /*8000*/  LDL.64 R108, [R1+0x48] ;  /* 0x00004800016c7983 */ /* 0x000ea80000100a00 */
[----:B------:R-:W3:Y:S01]  /*8010*/  LDL.64 R110, [R1+0x40] ;  /* 0x00004000016e7983 */ /* 0x000ee20000100a00 */
[----:B------:R-:W-:Y:S01]  /*8020*/  IADD3 R0, R101, -0x3, RZ ;  /* 0xfffffffd65007810 */ /* 0x000fe20007ffe0ff */
[----:B------:R-:W-:Y:S02]  /*8030*/  BSSY B0, `(.L_x_189) ;  /* 0x0000037000007945 */ /* 0x000fe40003800000 */
[----:B------:R1:W-:Y:S01]  /*8040*/  @P4 STS [R222+0x6000], RZ ;  /* 0x006000ffde004388 */ /* 0x0003e20000000800 */
[----:B------:R-:W-:Y:S01]  /*8050*/  SHF.R.S32.HI R4, RZ, 0x1f, R0 ;  /* 0x0000001fff047819 */ /* 0x000fe20000011400 */
[----:B------:R-:W-:-:S02]  /*8060*/  IMAD.WIDE.U32 R2, R0, c[0x0][0x198], RZ ;  /* 0x0000660000027a25 */ /* 0x000fc400078e00ff */
[----:B------:R1:W-:Y:S02]  /*8070*/  @P4 STS [R222+0x6004], RZ ;  /* 0x006004ffde004388 */ /* 0x0003e40000000800 */
[----:B------:R-:W-:Y:S02]  /*8080*/  IMAD R4, R4, c[0x0][0x198], RZ ;  /* 0x0000660004047a24 */ /* 0x000fe400078e02ff */
[----:B------:R1:W-:Y:S02]  /*8090*/  @P4 STS.64 [R222+0x6008], RZ ;  /* 0x006008ffde004388 */ /* 0x0003e40000000a00 */
[----:B------:R-:W-:-:S04]  /*80a0*/  IMAD R4, R0, c[0x0][0x19c], R4 ;  /* 0x0000670000047a24 */ /* 0x000fc800078e0204 */
[----:B------:R-:W-:Y:S01]  /*80b0*/  IMAD.IADD R3, R3, 0x1, R4 ;  /* 0x0000000103037824 */ /* 0x000fe200078e0204 */
[----:B--2---:R-:W-:-:S04]  /*80c0*/  LEA R0, P5, R2, R108, 0x6 ;  /* 0x0000006c02007211 */ /* 0x004fc800078a30ff */
[----:B------:R-:W-:Y:S02]  /*80d0*/  @!P4 LEA R12, P0, R0, c[0x0][0x168], 0x1 ;  /* 0x00005a00000cca11 */ /* 0x000fe400078008ff */
[----:B---3--:R-:W-:Y:S02]  /*80e0*/  LEA.HI.X R3, R2, R111, R3, 0x6, P5 ;  /* 0x0000006f02037211 */ /* 0x008fe400028f3403 */
[C---:B------:R-:W-:Y:S02]  /*80f0*/  @!P3 LEA R8, P5, R0.reuse, c[0x0][0x168], 0x1 ;  /* 0x00005a000008ba11 */ /* 0x040fe400078a08ff */
[C-C-:B------:R-:W-:Y:S02]  /*8100*/  @!P4 LEA.HI.X R13, R0.reuse, c[0x0][0x16c], R3.reuse, 0x1, P0 ;  /* 0x00005b00000dca11 */ /* 0x140fe400000f0c03 */
[C---:B------:R-:W-:Y:S02]  /*8110*/  @!P2 LEA R6, P0, R0.reuse, c[0x0][0x168], 0x1 ;  /* 0x00005a000006aa11 */ /* 0x040fe400078008ff */
[C---:B------:R-:W-:Y:S01]  /*8120*/  IADD3 R2, P6, R0.reuse, UR11, RZ ;  /* 0x0000000b00027c10 */ /* 0x040fe2000ffde0ff */
[----:B------:R-:W-:Y:S01]  /*8130*/  @!PT LDS RZ, [RZ] ;  /* 0x00000000fffff984 */ /* 0x000fe20000000800 */
[----:B------:R-:W-:Y:S01]  /*8140*/  @!PT LDS RZ, [RZ] ;  /* 0x00000000fffff984 */ /* 0x000fe20000000800 */
[----:B------:R-:W-:Y:S01]  /*8150*/  @!PT LDS RZ, [RZ] ;  /* 0x00000000fffff984 */ /* 0x000fe20000000800 */
[----:B------:R1:W-:Y:S01]  /*8160*/  @!P4 LDGSTS.E.BYPASS.LTC128B.128 [R222+0x6000], [R12.64] ;  /* 0x060000000cdecfae */ /* 0x0003e2000b901d4c */
[----:B------:R-:W-:-:S02]  /*8170*/  @!P3 LEA.HI.X R9, R0, c[0x0][0x16c], R3, 0x1, P5 ;  /* 0x00005b000009ba11 */ /* 0x000fc400028f0c03 */
        /* <DEDUP_REMOVED lines=11> */
[----:B------:R-:W-:-:S03]  /*8230*/  @!P3 LEA.HI.X R5, R2, c[0x0][0x16c], R3, 0x1, P0 ;  /* 0x00005b000205ba11 */ /* 0x000fc600000f0c03 */
        /* <DEDUP_REMOVED lines=22> */
.L_x_190:
[----:B------:R-:W-:Y:S05]  /*83a0*/  BSYNC B0 ;  /* 0x0000000000007941 */ /* 0x000fea0003800000 */
.L_x_189:
[----:B------:R-:W0:Y:S02]  /*83b0*/  LDGDEPBAR ;  /* 0x00000000000079af */ /* 0x000e240000000000 */
.L_x_188:
[----:B------:R-:W2:Y:S04]  /*83c0*/  LDL.LU R30, [R1+0x18] ;  /* 0x00001800011e7983 */ /* 0x000ea80000300800 */
[----:B------:R-:W3:Y:S01]  /*83d0*/  LDL.LU R29, [R1+0x1c] ;  /* 0x00001c00011d7983 */ /* 0x000ee20000300800 */
[----:B------:R-:W-:Y:S02]  /*83e0*/  FMNMX.FTZ R0, R103, R56, !PT ;  /* 0x0000003867007209 */ /* 0x000fe40007810000 */
[----:B------:R-:W-:Y:S01]  /*83f0*/  MOV R49, R252 ;  /* 0x000000fc00317202 */ /* 0x000fe20000000f00 */
[----:B------:R-:W-:Y:S01]  /*8400*/  LDSM.16.MT88.4 R16, [R216+0x9000] ;  /* 0x00900000d810783b */ /* 0x000fe20000004200 */
[----:B------:R-:W-:Y:S02]  /*8410*/  FMNMX.FTZ R0, R59, R0, !PT ;  /* 0x000000003b007209 */ /* 0x000fe40007810000 */
[----:B------:R-:W-:Y:S01]  /*8420*/  MOV R54, R100 ;  /* 0x0000006400367202 */ /* 0x000fe20000000f00 */
[----:B------:R-:W-:Y:S01]  /*8430*/  LDSM.16.MT88.4 R24, [R216+0xa000] ;  /* 0x00a00000d818783b */ /* 0x000fe20000004200 */
[----:B------:R-:W-:-:S03]  /*8440*/  FMNMX.FTZ R0, R41, R0, !PT ;  /* 0x0000000029007209 */ /* 0x000fc60007810000 */
[----:B------:R-:W-:Y:S01]  /*8450*/  LDSM.16.MT88.4 R20, [R218+0x9000] ;  /* 0x00900000da14783b */ /* 0x000fe20000004200 */
[----:B------:R-:W-:-:S03]  /*8460*/  FMNMX.FTZ R0, R40, R0, !PT ;  /* 0x0000000028007209 */ /* 0x000fc60007810000 */
[----:B------:R-:W-:Y:S01]  /*8470*/  LDSM.16.MT88.4 R32, [R216+0xb000] ;  /* 0x00b00000d820783b */ /* 0x000fe20000004200 */
[----:B------:R-:W-:-:S03]  /*8480*/  FMNMX.FTZ R0, R178, R0, !PT ;  /* 0x00000000b2007209 */ /* 0x000fc60007810000 */
[----:B------:R-:W-:Y:S01]  /*8490*/  STL [R1+0x68], R217 ;  /* 0x000068d901007387 */ /* 0x000fe20000100800 */
[----:B------:R-:W-:-:S04]  /*84a0*/  FMNMX.FTZ R0, R176, R0, !PT ;  /* 0x00000000b0007209 */ /* 0x000fc80007810000 */
        /* <DEDUP_REMOVED lines=21> */
[----:B-1----:R-:W1:Y:S01]  /*8600*/  SHFL.BFLY PT, R5, R0, 0x2, 0x1f ;  /* 0x0c401f0000057f89 */ /* 0x002e6200000e0000 */
        /* <DEDUP_REMOVED lines=14> */
[----:B------:R-:W-:Y:S01]  /*86f0*/  FMNMX.FTZ R4, R201, R4, !PT ;  /* 0x00000004c9047209 */ /* 0x000fe20007810000 */
[----:B------:R-:W1:Y:S01]  /*8700*/  SHFL.BFLY PT, R6, R0, 0x1, 0x1f ;  /* 0x0c201f0000067f89 */ /* 0x000e6200000e0000 */
[----:B------:R-:W-:-:S02]  /*8710*/  FMNMX.FTZ R2, R106, R2, !PT ;  /* 0x000000026a027209 */ /* 0x000fc40007810000 */
[----:B------:R-:W-:Y:S01]  /*8720*/  FMNMX.FTZ R4, R200, R4, !PT ;  /* 0x00000004c8047209 */ /* 0x000fe20007810000 */
[----:B------:R-:W4:Y:S01]  /*8730*/  SHFL.BFLY PT, R5, R3, 0x2, 0x1f ;  /* 0x0c401f0003057f89 */ /* 0x000f2200000e0000 */
        /* <DEDUP_REMOVED lines=10> */
[----:B-1----:R-:W-:-:S02]  /*87e0*/  FMNMX.FTZ R36, R0, R6, !PT ;  /* 0x0000000600247209 */ /* 0x002fc40007810000 */
[----:B------:R-:W-:Y:S02]  /*87f0*/  FMNMX.FTZ R0, R236, R2, !PT ;  /* 0x00000002ec007209 */ /* 0x000fe40007810000 */
[----:B------:R-:W-:Y:S01]  /*8800*/  FMNMX.FTZ R2, R250, R4, !PT ;  /* 0x00000004fa027209 */ /* 0x000fe20007810000 */
[----:B------:R-:W-:Y:S01]  /*8810*/  STL [R1+0x4], R36 ;  /* 0x0000042401007387 */ /* 0x000fe20000100800 */
[----:B----4-:R-:W-:Y:S02]  /*8820*/  FMNMX.FTZ R3, R3, R5, !PT ;  /* 0x0000000503037209 */ /* 0x010fe40007810000 */
[----:B------:R-:W-:Y:S01]  /*8830*/  FMNMX.FTZ R4, R248, R2, !PT ;  /* 0x00000002f8047209 */ /* 0x000fe20007810000 */
[----:B------:R-:W-:Y:S01]  /*8840*/  FMUL.FTZ R2, R36, c[0x0][0x23c] ;  /* 0x00008f0024027a20 */ /* 0x000fe20000410000 */
[----:B------:R-:W-:Y:S01]  /*8850*/  FMNMX.FTZ R0, R234, R0, !PT ;  /* 0x00000000ea007209 */ /* 0x000fe20007810000 */
[----:B------:R-:W1:Y:S01]  /*8860*/  SHFL.BFLY PT, R6, R3, 0x1, 0x1f ;  /* 0x0c201f0003067f89 */ /* 0x000e6200000e0000 */
[----:B------:R-:W-:-:S02]  /*8870*/  FMNMX.FTZ R4, R247, R4, !PT ;  /* 0x00000004f7047209 */ /* 0x000fc40007810000 */
[----:B------:R-:W-:Y:S02]  /*8880*/  FMNMX.FTZ R0, R235, R0, !PT ;  /* 0x00000000eb007209 */ /* 0x000fe40007810000 */
[----:B------:R-:W-:Y:S02]  /*8890*/  FMNMX.FTZ R4, R246, R4, !PT ;  /* 0x00000004f6047209 */ /* 0x000fe40007810000 */
[----:B------:R-:W-:Y:S02]  /*88a0*/  FMNMX.FTZ R5, R44, R0, !PT ;  /* 0x000000002c057209 */ /* 0x000fe40007810000 */
[----:B------:R-:W-:Y:S01]  /*88b0*/  FSETP.NEU.FTZ.AND P5, PT, R36, -INF , PT ;  /* 0xff8000002400780b */ /* 0x000fe20003fbd000 */
[----:B------:R-:W4:Y:S01]  /*88c0*/  SHFL.BFLY PT, R7, R4, 0x2, 0x1f ;  /* 0x0c401f0004077f89 */ /* 0x000f2200000e0000 */
[----:B------:R-:W-:Y:S02]  /*88d0*/  FMNMX.FTZ R5, R47, R5, !PT ;  /* 0x000000052f057209 */ /* 0x000fe40007810000 */
[----:B------:R-:W-:-:S02]  /*88e0*/  FSEL R2, R2, RZ, P5 ;  /* 0x000000ff02027208 */ /* 0x000fc40002800000 */
[----:B------:R-:W-:-:S03]  /*88f0*/  FMNMX.FTZ R5, R251, R5, !PT ;  /* 0x00000005fb057209 */ /* 0x000fc60007810000 */
[----:B------:R-:W-:Y:S01]  /*8900*/  FFMA.FTZ R0, R56, c[0x0][0x23c], -R2 ;  /* 0x00008f0038007a23 */ /* 0x000fe20000010802 */
[----:B------:R-:W-:-:S03]  /*8910*/  FMNMX.FTZ R5, R249, R5, !PT ;  /* 0x00000005f9057209 */ /* 0x000fc60007810000 */
[----:B------:R4:W-:Y:S01]  /*8920*/  MUFU.EX2 R31, R0 ;  /* 0x00000000001f7308 */ /* 0x0009e20000000800 */
[----:B-1----:R-:W-:Y:S01]  /*8930*/  FMNMX.FTZ R37, R3, R6, !PT ;  /* 0x0000000603257209 */ /* 0x002fe20007810000 */
[----:B------:R-:W-:Y:S01]  /*8940*/  FFMA.FTZ R3, R41, c[0x0][0x23c], -R2 ;  /* 0x00008f0029037a23 */ /* 0x000fe20000010802 */
[----:B------:R-:W-:Y:S02]  /*8950*/  SHFL.BFLY PT, R6, R5, 0x2, 0x1f ;  /* 0x0c401f0005067f89 */ /* 0x000fe400000e0000 */
[----:B------:R-:W-:-:S03]  /*8960*/  FSETP.NEU.FTZ.AND P0, PT, R37, -INF , PT ;  /* 0xff8000002500780b */ /* 0x000fc60003f1d000 */
[----:B------:R1:W-:Y:S01]  /*8970*/  MUFU.EX2 R55, R3 ;  /* 0x0000000300377308 */ /* 0x0003e20000000800 */
[----:B------:R-:W-:Y:S01]  /*8980*/  STL [R1], R37 ;  /* 0x0000002501007387 */ /* 0x000fe20000100800 */
[----:B----4-:R-:W-:Y:S01]  /*8990*/  FMNMX.FTZ R4, R4, R7, !PT ;  /* 0x0000000704047209 */ /* 0x010fe20007810000 */
[----:B------:R-:W-:-:S04]  /*89a0*/  FFMA.FTZ R0, R59, c[0x0][0x23c], -R2 ;  /* 0x00008f003b007a23 */ /* 0x000fc80000010802 */
[----:B------:R-:W4:Y:S01]  /*89b0*/  SHFL.BFLY PT, R8, R4, 0x1, 0x1f ;  /* 0x0c201f0004087f89 */ /* 0x000f2200000e0000 */
[----:B------:R4:W-:Y:S01]  /*89c0*/  MUFU.EX2 R39, R0 ;  /* 0x0000000000277308 */ /* 0x0009e20000000800 */
[----:B-1----:R-:W-:Y:S02]  /*89d0*/  FFMA.FTZ R3, R40, c[0x0][0x23c], -R2 ;  /* 0x00008f0028037a23 */ /* 0x002fe40000010802 */
[----:B------:R-:W-:Y:S05]  /*89e0*/  LDSM.16.MT88.4 R40, [R218+0xa000] ;  /* 0x00a00000da28783b */ /* 0x000fea0000004200 */
[----:B------:R1:W-:Y:S01]  /*89f0*/  MUFU.EX2 R50, R3 ;  /* 0x0000000300327308 */ /* 0x0003e20000000800 */
[----:B----4-:R-:W-:-:S05]  /*8a00*/  FMUL.FTZ R0, R37, c[0x0][0x23c] ;  /* 0x00008f0025007a20 */ /* 0x010fca0000410000 */
[----:B------:R-:W-:Y:S02]  /*8a10*/  FSEL R0, R0, RZ, P0 ;  /* 0x000000ff00007208 */ /* 0x000fe40000000000 */
[----:B------:R-:W-:-:S03]  /*8a20*/  FMNMX.FTZ R252, R4, R8, !PT ;  /* 0x0000000804fc7209 */ /* 0x000fc60007810000 */
[----:B-1----:R-:W-:-:S04]  /*8a30*/  FFMA.FTZ R3, R61, c[0x0][0x23c], -R0 ;  /* 0x00008f003d037a23 */ /* 0x002fc80000010800 */
[----:B------:R1:W-:Y:S02]  /*8a40*/  MUFU.EX2 R109, R3 ;  /* 0x00000003006d7308 */ /* 0x0003e40000000800 */
[----:B-1----:R-:W-:-:S06]  /*8a50*/  FFMA.FTZ R3, R60, c[0x0][0x23c], -R0 ;  /* 0x00008f003c037a23 */ /* 0x002fcc0000010800 */
[----:B------:R1:W-:Y:S02]  /*8a60*/  MUFU.EX2 R51, R3 ;  /* 0x0000000300337308 */ /* 0x0003e40000000800 */
[----:B-1----:R-:W-:Y:S01]  /*8a70*/  FMNMX.FTZ R3, R5, R6, !PT ;  /* 0x0000000605037209 */ /* 0x002fe20007810000 */
[----:B------:R-:W-:Y:S01]  /*8a80*/  FFMA.FTZ R5, R58, c[0x0][0x23c], -R0 ;  /* 0x00008f003a057a23 */ /* 0x000fe20000010800 */
[----:B------:R-:W-:-:S04]  /*8a90*/  FSEL R6, R36, RZ, P5 ;  /* 0x000000ff24067208 */ /* 0x000fc80002800000 */
[----:B------:R1:W-:Y:S01]  /*8aa0*/  MUFU.EX2 R108, R5 ;  /* 0x00000005006c7308 */ /* 0x0003e20000000800 */
[----:B------:R-:W4:Y:S01]  /*8ab0*/  SHFL.BFLY PT, R7, R3, 0x1, 0x1f ;  /* 0x0c201f0003077f89 */ /* 0x000f2200000e0000 */
[----:B------:R-:W-:Y:S01]  /*8ac0*/  FADD.FTZ R6, R103, -R6 ;  /* 0x8000000667067221 */ /* 0x000fe20000010000 */
[----:B------:R-:W-:-:S03]  /*8ad0*/  MOV R103, R54 ;  /* 0x0000003600677202 */ /* 0x000fc60000000f00 */
[----:B------:R-:W-:-:S04]  /*8ae0*/  FMUL.FTZ R6, R6, c[0x0][0x23c] ;  /* 0x00008f0006067a20 */ /* 0x000fc80000410000 */
[----:B------:R-:W4:Y:S01]  /*8af0*/  MUFU.EX2 R101, R6 ;  /* 0x0000000600657308 */ /* 0x000f220000000800 */
[----:B-1----:R-:W-:-:S07]  /*8b00*/  FFMA.FTZ R5, R57, c[0x0][0x23c], -R0 ;  /* 0x00008f0039057a23 */ /* 0x002fce0000010800 */
[----:B------:R1:W1:Y:S01]  /*8b10*/  MUFU.EX2 R46, R5 ;  /* 0x00000005002e7308 */ /* 0x0002620000000800 */
[----:B----4-:R-:W-:Y:S01]  /*8b20*/  FMNMX.FTZ R38, R3, R7, !PT ;  /* 0x0000000703267209 */ /* 0x010fe20007810000 */
[----:B------:R-:W-:Y:S01]  /*8b30*/  FMUL.FTZ R120, R120, R101 ;  /* 0x0000006578787220 */ /* 0x000fe20000410000 */
[----:B------:R-:W-:Y:S01]  /*8b40*/  F2FP.PACK_AB R6, R50, R55 ;  /* 0x000000373206723e */ /* 0x000fe200000000ff */
[-C--:B------:R-:W-:Y:S02]  /*8b50*/  FMUL.FTZ R121, R121, R101.reuse ;  /* 0x0000006579797220 */ /* 0x080fe40000410000 */
[-C--:B------:R-:W-:Y:S01]  /*8b60*/  FMUL.FTZ R152, R152, R101.reuse ;  /* 0x0000006598987220 */ /* 0x080fe20000410000 */
[----:B------:R-:W-:Y:S01]  /*8b70*/  STL [R1+0x8], R38 ;  /* 0x0000082601007387 */ /* 0x000fe20000100800 */
[-C--:B------:R-:W-:Y:S02]  /*8b80*/  FMUL.FTZ R153, R153, R101.reuse ;  /* 0x0000006599997220 */ /* 0x080fe40000410000 */
[-C--:B------:R-:W-:Y:S01]  /*8b90*/  FMUL.FTZ R136, R136, R101.reuse ;  /* 0x0000006588887220 */ /* 0x080fe20000410000 */
[----:B-1----:R-:W-:Y:S01]  /*8ba0*/  FSEL R5, R37, RZ, P0 ;  /* 0x000000ff25057208 */ /* 0x002fe20000000000 */
[-C--:B------:R-:W-:Y:S01]  /*8bb0*/  FMUL.FTZ R137, R137, R101.reuse ;  /* 0x0000006589897220 */ /* 0x080fe20000410000 */
[----:B------:R-:W-:Y:S01]  /*8bc0*/  FSETP.NEU.FTZ.AND P0, PT, R252, -INF , PT ;  /* 0xff800000fc00780b */ /* 0x000fe20003f1d000 */
[-C--:B------:R-:W-:Y:S01]  /*8bd0*/  FMUL.FTZ R116, R116, R101.reuse ;  /* 0x0000006574747220 */ /* 0x080fe20000410000 */
[----:B------:R-:W-:Y:S01]  /*8be0*/  F2FP.PACK_AB R7, R46, R108 ;  /* 0x0000006c2e07723e */ /* 0x000fe200000000ff */
[----:B------:R-:W-:Y:S01]  /*8bf0*/  FADD.FTZ R4, R102, -R5 ;  /* 0x8000000566047221 */ /* 0x000fe20000010000 */
[----:B------:R-:W-:Y:S01]  /*8c00*/  FSEL R5, R252, RZ, P0 ;  /* 0x000000fffc057208 */ /* 0x000fe20000000000 */
[----:B------:R-:W-:-:S02]  /*8c10*/  FMUL.FTZ R117, R117, R101 ;  /* 0x0000006575757220 */ /* 0x000fc40000410000 */
[----:B------:R-:W-:Y:S02]  /*8c20*/  FMUL.FTZ R100, R4, c[0x0][0x23c] ;  /* 0x00008f0004647a20 */ /* 0x000fe40000410000 */
[----:B------:R-:W-:Y:S02]  /*8c30*/  FMUL.FTZ R4, R252, c[0x0][0x23c] ;  /* 0x00008f00fc047a20 */ /* 0x000fe40000410000 */
[----:B------:R-:W-:Y:S01]  /*8c40*/  FADD.FTZ R28, R104, -R5 ;  /* 0x80000005681c7221 */ /* 0x000fe20000010000 */
[----:B------:R-:W-:Y:S01]  /*8c50*/  F2FP.PACK_AB R5, R51, R109 ;  /* 0x0000006d3305723e */ /* 0x000fe200000000ff */
[----:B------:R-:W1:Y:S01]  /*8c60*/  MUFU.EX2 R100, R100 ;  /* 0x0000006400647308 */ /* 0x000e620000000800 */
[----:B------:R-:W-:Y:S01]  /*8c70*/  FSEL R8, R4, RZ, P0 ;  /* 0x000000ff04087208 */ /* 0x000fe20000000000 */
[----:B------:R-:W-:Y:S01]  /*8c80*/  FMUL.FTZ R164, R164, R101 ;  /* 0x00000065a4a47220 */ /* 0x000fe20000410000 */
[----:B------:R-:W-:Y:S01]  /*8c90*/  F2FP.PACK_AB R4, R39, R31 ;  /* 0x0000001f2704723e */ /* 0x000fe200000000ff */
[----:B------:R-:W-:Y:S01]  /*8ca0*/  FMUL.FTZ R165, R165, R101 ;  /* 0x00000065a5a57220 */ /* 0x000fe20000410000 */
[----:B------:R-:W-:Y:S01]  /*8cb0*/  FSETP.NEU.FTZ.AND P0, PT, R38, -INF , PT ;  /* 0xff8000002600780b */ /* 0x000fe20003f1d000 */
[----:B------:R-:W-:-:S02]  /*8cc0*/  FFMA.FTZ R9, R64, c[0x0][0x23c], -R8 ;  /* 0x00008f0040097a23 */ /* 0x000fc40000010808 */
[----:B------:R-:W-:Y:S01]  /*8cd0*/  FFMA.FTZ R3, R63, c[0x0][0x23c], -R8 ;  /* 0x00008f003f037a23 */ /* 0x000fe20000010808 */
[----:B------:R-:W-:Y:S01]  /*8ce0*/  FSEL R10, R38, RZ, P0 ;  /* 0x000000ff260a7208 */ /* 0x000fe20000000000 */
[----:B------:R4:W2:Y:S01]  /*8cf0*/  MUFU.EX2 R12, R9 ;  /* 0x00000009000c7308 */ /* 0x0008a20000000800 */
[-C--:B------:R-:W-:Y:S02]  /*8d00*/  FMUL.FTZ R72, R72, R101.reuse ;  /* 0x0000006548487220 */ /* 0x080fe40000410000 */
[----:B------:R-:W-:Y:S02]  /*8d10*/  FMUL.FTZ R73, R73, R101 ;  /* 0x0000006549497220 */ /* 0x000fe40000410000 */
[----:B------:R-:W-:Y:S02]  /*8d20*/  FADD.FTZ R11, R105, -R10 ;  /* 0x8000000a690b7221 */ /* 0x000fe40000010000 */
[-C--:B-1----:R-:W-:Y:S01]  /*8d30*/  FMUL.FTZ R122, R122, R100.reuse ;  /* 0x000000647a7a7220 */ /* 0x082fe20000410000 */
[----:B------:R1:W-:Y:S01]  /*8d40*/  MUFU.EX2 R45, R3 ;  /* 0x00000003002d7308 */ /* 0x0003e20000000800 */
[----:B------:R-:W-:-:S02]  /*8d50*/  FMUL.FTZ R123, R123, R100 ;  /* 0x000000647b7b7220 */ /* 0x000fc40000410000 */
[-C--:B------:R-:W-:Y:S02]  /*8d60*/  FMUL.FTZ R154, R154, R100.reuse ;  /* 0x000000649a9a7220 */ /* 0x080fe40000410000 */
[-C--:B------:R-:W-:Y:S02]  /*8d70*/  FMUL.FTZ R155, R155, R100.reuse ;  /* 0x000000649b9b7220 */ /* 0x080fe40000410000 */
[-C--:B------:R-:W-:Y:S01]  /*8d80*/  FMUL.FTZ R138, R138, R100.reuse ;  /* 0x000000648a8a7220 */ /* 0x080fe20000410000 */
[----:B------:R-:W-:Y:S01]  /*8d90*/  HMMA.16816.F32 R192, R4, R18, R120 ;  /* 0x0000001204c0723c */ /* 0x000fe20000001878 */
[----:B----4-:R-:W-:Y:S02]  /*8da0*/  FFMA.FTZ R9, R65, c[0x0][0x23c], -R8 ;  /* 0x00008f0041097a23 */ /* 0x010fe40000010808 */
[-C--:B------:R-:W-:Y:S02]  /*8db0*/  FMUL.FTZ R139, R139, R100.reuse ;  /* 0x000000648b8b7220 */ /* 0x080fe40000410000 */
[----:B------:R4:W3:Y:S01]  /*8dc0*/  MUFU.EX2 R52, R9 ;  /* 0x0000000900347308 */ /* 0x0008e20000000800 */
[----:B------:R-:W-:-:S02]  /*8dd0*/  FMUL.FTZ R118, R118, R100 ;  /* 0x0000006476767220 */ /* 0x000fc40000410000 */
[C---:B------:R-:W-:Y:S01]  /*8de0*/  HMMA.16816.F32 R120, R4.reuse, R26, R152 ;  /* 0x0000001a0478723c */ /* 0x040fe20000001898 */
[----:B-1----:R-:W-:Y:S02]  /*8df0*/  FMUL.FTZ R3, R38, c[0x0][0x23c] ;  /* 0x00008f0026037a20 */ /* 0x002fe40000410000 */
[-C--:B------:R-:W-:Y:S02]  /*8e00*/  FMUL.FTZ R119, R119, R100.reuse ;  /* 0x0000006477777220 */ /* 0x080fe40000410000 */
[-C--:B------:R-:W-:Y:S01]  /*8e10*/  FMUL.FTZ R166, R166, R100.reuse ;  /* 0x00000064a6a67220 */ /* 0x080fe20000410000 */
[----:B------:R-:W-:Y:S01]  /*8e20*/  FSEL R3, R3, RZ, P0 ;  /* 0x000000ff03037208 */ /* 0x000fe20000000000 */
[----:B------:R-:W-:Y:S01]  /*8e30*/  FMUL.FTZ R167, R167, R100 ;  /* 0x00000064a7a77220 */ /* 0x000fe20000410000 */
[----:B--2---:R-:W-:Y:S01]  /*8e40*/  MOV R152, R12 ;  /* 0x0000000c00987202 */ /* 0x004fe20000000f00 */
[-C--:B------:R-:W-:Y:S01]  /*8e50*/  FMUL.FTZ R74, R74, R100.reuse ;  /* 0x000000644a4a7220 */ /* 0x080fe20000410000 */
[----:B------:R-:W1:Y:S01]  /*8e60*/  LDSM.16.MT88.4 R12, [R218+0xb000] ;  /* 0x00b00000da0c783b */ /* 0x000e620000004200 */
[----:B------:R-:W-:Y:S01]  /*8e70*/  FFMA.FTZ R10, R67, c[0x0][0x23c], -R3 ;  /* 0x00008f00430a7a23 */ /* 0x000fe20000010803 */
[C---:B------:R-:W-:Y:S01]  /*8e80*/  HMMA.16816.F32 R184, R4.reuse, R22, R136 ;  /* 0x0000001604b8723c */ /* 0x040fe20000001888 */
[----:B----4-:R-:W-:Y:S01]  /*8e90*/  FFMA.FTZ R9, R62, c[0x0][0x23c], -R8 ;  /* 0x00008f003e097a23 */ /* 0x010fe20000010808 */
[----:B------:R-:W-:Y:S01]  /*8ea0*/  MOV R154, R51 ;  /* 0x00000033009a7202 */ /* 0x000fe20000000f00 */
[----:B------:R-:W-:Y:S01]  /*8eb0*/  FMUL.FTZ R75, R75, R100 ;  /* 0x000000644b4b7220 */ /* 0x000fe20000410000 */
[----:B------:R2:W-:Y:S01]  /*8ec0*/  MUFU.EX2 R136, R10 ;  /* 0x0000000a00887308 */ /* 0x0005e20000000800 */
[-C--:B------:R-:W-:Y:S01]  /*8ed0*/  FMUL.FTZ R92, R92, R101.reuse ;  /* 0x000000655c5c7220 */ /* 0x080fe20000410000 */
[----:B---3--:R-:W-:Y:S01]  /*8ee0*/  MOV R155, R52 ;  /* 0x00000034009b7202 */ /* 0x008fe20000000f00 */
[----:B------:R-:W-:Y:S01]  /*8ef0*/  FMUL.FTZ R93, R93, R101 ;  /* 0x000000655d5d7220 */ /* 0x000fe20000410000 */
[C---:B------:R-:W-:Y:S01]  /*8f00*/  HMMA.16816.F32 R196, R4.reuse, R16, R116 ;  /* 0x0000001004c4723c */ /* 0x040fe20000001874 */
[-C--:B------:R-:W-:Y:S01]  /*8f10*/  FMUL.FTZ R94, R94, R100.reuse ;  /* 0x000000645e5e7220 */ /* 0x080fe20000410000 */
[----:B------:R-:W-:Y:S01]  /*8f20*/  MOV R139, R109 ;  /* 0x0000006d008b7202 */ /* 0x000fe20000000f00 */
[----:B------:R-:W-:Y:S01]  /*8f30*/  FMUL.FTZ R95, R95, R100 ;  /* 0x000000645f5f7220 */ /* 0x000fe20000410000 */
[----:B------:R3:W-:Y:S01]  /*8f40*/  MUFU.EX2 R102, R9 ;  /* 0x0000000900667308 */ /* 0x0007e20000000800 */
[----:B------:R-:W-:Y:S01]  /*8f50*/  FMUL.FTZ R28, R28, c[0x0][0x23c] ;  /* 0x00008f001c1c7a20 */ /* 0x000fe20000410000 */
[----:B------:R-:W-:Y:S01]  /*8f60*/  MOV R138, R108 ;  /* 0x0000006c008a7202 */ /* 0x000fe20000000f00 */
[-C--:B------:R-:W-:Y:S01]  /*8f70*/  FMUL.FTZ R148, R148, R101.reuse ;  /* 0x0000006594947220 */ /* 0x080fe20000410000 */
[----:B------:R-:W-:Y:S01]  /*8f80*/  HMMA.16816.F32 R116, R4, R40, R164 ;  /* 0x000000280474723c */ /* 0x000fe200000018a4 */
[----:B------:R-:W-:Y:S01]  /*8f90*/  FMUL.FTZ R149, R149, R101 ;  /* 0x0000006595957220 */ /* 0x000fe20000410000 */
[----:B------:R-:W-:Y:S01]  /*8fa0*/  MOV R137, R55 ;  /* 0x0000003700897202 */ /* 0x000fe20000000f00 */
[----:B------:R-:W-:-:S02]  /*8fb0*/  FMUL.FTZ R150, R150, R100 ;  /* 0x0000006496967220 */ /* 0x000fc40000410000 */
[----:B--2---:R-:W-:Y:S02]  /*8fc0*/  FMUL.FTZ R10, R11, c[0x0][0x23c] ;  /* 0x00008f000b0a7a20 */ /* 0x004fe40000410000 */
[----:B------:R2:W4:Y:S01]  /*8fd0*/  MUFU.EX2 R11, R28 ;  /* 0x0000001c000b7308 */ /* 0x0005220000000800 */
[----:B------:R-:W-:Y:S01]  /*8fe0*/  FMUL.FTZ R151, R151, R100 ;  /* 0x0000006497977220 */ /* 0x000fe20000410000 */
[----:B------:R-:W-:Y:S01]  /*8ff0*/  MOV R164, R38 ;  /* 0x0000002600a47202 */ /* 0x000fe20000000f00 */
[----:B------:R-:W-:Y:S01]  /*9000*/  FMUL.FTZ R132, R132, R101 ;  /* 0x0000006584847220 */ /* 0x000fe20000410000 */
[----:B------:R-:W-:Y:S01]  /*9010*/  MOV R165, R37 ;  /* 0x0000002500a57202 */ /* 0x000fe20000000f00 */
[----:B---3--:R-:W-:Y:S01]  /*9020*/  FFMA.FTZ R9, R66, c[0x0][0x23c], -R3 ;  /* 0x00008f0042097a23 */ /* 0x008fe20000010803 */
[----:B------:R-:W-:Y:S01]  /*9030*/  MOV R166, R36 ;  /* 0x0000002400a67202 */ /* 0x000fe20000000f00 */
[----:B------:R-:W-:Y:S01]  /*9040*/  FMUL.FTZ R133, R133, R101 ;  /* 0x0000006585857220 */ /* 0x000fe20000410000 */
[----:B------:R-:W3:Y:S01]  /*9050*/  MUFU.EX2 R10, R10 ;  /* 0x0000000a000a7308 */ /* 0x000ee20000000800 */
[-C--:B------:R-:W-:Y:S01]  /*9060*/  FMUL.FTZ R134, R134, R100.reuse ;  /* 0x0000006486867220 */ /* 0x080fe20000410000 */
[----:B------:R-:W-:Y:S01]  /*9070*/  HMMA.16816.F32 R180, R4, R24, R148 ;  /* 0x0000001804b4723c */ /* 0x000fe20000001894 */
[----:B------:R-:W-:-:S02]  /*9080*/  FMUL.FTZ R135, R135, R100 ;  /* 0x0000006487877220 */ /* 0x000fc40000410000 */
[-C--:B------:R-:W-:Y:S02]  /*9090*/  FMUL.FTZ R168, R168, R101.reuse ;  /* 0x00000065a8a87220 */ /* 0x080fe40000410000 */
[----:B------:R-:W-:Y:S01]  /*90a0*/  FMUL.FTZ R169, R169, R101 ;  /* 0x00000065a9a97220 */ /* 0x000fe20000410000 */
[----:B------:R1:W-:Y:S01]  /*90b0*/  MUFU.EX2 R217, R9 ;  /* 0x0000000900d97308 */ /* 0x0003e20000000800 */
[-C--:B------:R-:W-:Y:S01]  /*90c0*/  FMUL.FTZ R170, R170, R100.reuse ;  /* 0x00000064aaaa7220 */ /* 0x080fe20000410000 */
[----:B------:R-:W-:Y:S01]  /*90d0*/  HMMA.16816.F32 R132, R4, R20, R132 ;  /* 0x000000140484723c */ /* 0x000fe20000001884 */
[----:B------:R-:W-:Y:S01]  /*90e0*/  FMUL.FTZ R171, R171, R100 ;  /* 0x00000064abab7220 */ /* 0x000fe20000410000 */
[----:B--2---:R-:W-:Y:S01]  /*90f0*/  MOV R28, R39 ;  /* 0x00000027001c7202 */ /* 0x004fe20000000f00 */
[-C--:B------:R-:W-:Y:S02]  /*9100*/  FMUL.FTZ R76, R76, R101.reuse ;  /* 0x000000654c4c7220 */ /* 0x080fe40000410000 */
[----:B------:R-:W-:-:S02]  /*9110*/  FMUL.FTZ R77, R77, R101 ;  /* 0x000000654d4d7220 */ /* 0x000fc40000410000 */
[-C--:B------:R-:W-:Y:S01]  /*9120*/  FMUL.FTZ R78, R78, R100.reuse ;  /* 0x000000644e4e7220 */ /* 0x080fe20000410000 */
[----:B------:R-:W-:Y:S01]  /*9130*/  HMMA.16816.F32 R168, R4, R42, R168 ;  /* 0x0000002a04a8723c */ /* 0x000fe200000018a8 */
[-C--:B------:R-:W-:Y:S02]  /*9140*/  FMUL.FTZ R79, R79, R100.reuse ;  /* 0x000000644f4f7220 */ /* 0x080fe40000410000 */
[-C--:B------:R-:W-:Y:S02]  /*9150*/  FMUL.FTZ R88, R88, R101.reuse ;  /* 0x0000006558587220 */ /* 0x080fe40000410000 */
[----:B------:R-:W-:Y:S02]  /*9160*/  FMUL.FTZ R89, R89, R101 ;  /* 0x0000006559597220 */ /* 0x000fe40000410000 */
[----:B-1----:R-:W-:Y:S02]  /*9170*/  FFMA.FTZ R9, R107, c[0x0][0x23c], -R3 ;  /* 0x00008f006b097a23 */ /* 0x002fe40000010803 */
[----:B------:R-:W-:-:S02]  /*9180*/  FMUL.FTZ R90, R90, R100 ;  /* 0x000000645a5a7220 */ /* 0x000fc40000410000 */
[----:B------:R-:W1:Y:S01]  /*9190*/  MUFU.EX2 R110, R9 ;  /* 0x00000009006e7308 */ /* 0x000e620000000800 */
[----:B------:R-:W-:Y:S02]  /*91a0*/  FMUL.FTZ R91, R91, R100 ;  /* 0x000000645b5b7220 */ /* 0x000fe40000410000 */
[-C--:B----4-:R-:W-:Y:S02]  /*91b0*/  FMUL.FTZ R144, R144, R11.reuse ;  /* 0x0000000b90907220 */ /* 0x090fe40000410000 */
[-C--:B------:R-:W-:Y:S02]  /*91c0*/  FMUL.FTZ R145, R145, R11.reuse ;  /* 0x0000000b91917220 */ /* 0x080fe40000410000 */
[-C--:B---3--:R-:W-:Y:S01]  /*91d0*/  FMUL.FTZ R146, R146, R10.reuse ;  /* 0x0000000a92927220 */ /* 0x088fe20000410000 */
[----:B------:R-:W-:Y:S01]  /*91e0*/  HMMA.16816.F32 R148, R4, R12, R88 ;  /* 0x0000000c0494723c */ /* 0x000fe20000001858 */
[----:B------:R-:W-:Y:S02]  /*91f0*/  FMUL.FTZ R147, R147, R10 ;  /* 0x0000000a93937220 */ /* 0x000fe40000410000 */
[----:B------:R-:W-:-:S02]  /*9200*/  FMUL.FTZ R160, R160, R11 ;  /* 0x0000000ba0a07220 */ /* 0x000fc40000410000 */
[-C--:B------:R-:W-:Y:S02]  /*9210*/  FMUL.FTZ R161, R161, R11.reuse ;  /* 0x0000000ba1a17220 */ /* 0x080fe40000410000 */
[----:B------:R-:W-:Y:S01]  /*9220*/  FMUL.FTZ R162, R162, R10 ;  /* 0x0000000aa2a27220 */ /* 0x000fe20000410000 */
[----:B-1----:R-:W-:Y:S01]  /*9230*/  MOV R167, R110 ;  /* 0x0000006e00a77202 */ /* 0x002fe20000000f00 */
[----:B------:R-:W-:Y:S01]  /*9240*/  FFMA.FTZ R9, R106, c[0x0][0x23c], -R3 ;  /* 0x00008f006a097a23 */ /* 0x000fe20000010803 */
[----:B------:R-:W-:Y:S01]  /*9250*/  HMMA.16816.F32 R108, R4, R32, R72 ;  /* 0x00000020046c723c */ /* 0x000fe20000001848 */
[----:B------:R-:W-:Y:S02]  /*9260*/  FMUL.FTZ R163, R163, R10 ;  /* 0x0000000aa3a37220 */ /* 0x000fe40000410000 */
[----:B------:R1:W2:Y:S01]  /*9270*/  MUFU.EX2 R51, R9 ;  /* 0x0000000900337308 */ /* 0x0002a20000000800 */
[-C--:B------:R-:W-:Y:S02]  /*9280*/  FMUL.FTZ R172, R172, R11.reuse ;  /* 0x0000000bacac7220 */ /* 0x080fe40000410000 */
[----:B------:R-:W-:-:S02]  /*9290*/  FMUL.FTZ R173, R173, R11 ;  /* 0x0000000badad7220 */ /* 0x000fc40000410000 */
[C---:B------:R-:W-:Y:S01]  /*92a0*/  HMMA.16816.F32 R72, R4.reuse, R14, R92 ;  /* 0x0000000e0448723c */ /* 0x040fe2000000185c */
[-C--:B------:R-:W-:Y:S02]  /*92b0*/  FMUL.FTZ R174, R174, R10.reuse ;  /* 0x0000000aaeae7220 */ /* 0x080fe40000410000 */
[----:B------:R-:W-:Y:S02]  /*92c0*/  FMUL.FTZ R175, R175, R10 ;  /* 0x0000000aafaf7220 */ /* 0x000fe40000410000 */
[-C--:B------:R-:W-:Y:S02]  /*92d0*/  FMUL.FTZ R156, R156, R11.reuse ;  /* 0x0000000b9c9c7220 */ /* 0x080fe40000410000 */
[----:B------:R-:W-:Y:S01]  /*92e0*/  MOV R94, R30 ;  /* 0x0000001e005e7202 */ /* 0x000fe20000000f00 */
[----:B------:R-:W-:Y:S01]  /*92f0*/  HMMA.16816.F32 R104, R4, R34, R76 ;  /* 0x000000220468723c */ /* 0x000fe2000000184c */
[----:B------:R-:W-:Y:S02]  /*9300*/  FMUL.FTZ R157, R157, R11 ;  /* 0x0000000b9d9d7220 */ /* 0x000fe40000410000 */
[----:B-1----:R-:W-:Y:S01]  /*9310*/  FFMA.FTZ R9, R177, c[0x0][0x23c], -R8 ;  /* 0x00008f00b1097a23 */ /* 0x002fe20000010808 */
[----:B------:R-:W-:Y:S01]  /*9320*/  MOV R177, R28 ;  /* 0x0000001c00b17202 */ /* 0x000fe20000000f00 */
[----:B------:R-:W-:-:S02]  /*9330*/  FMUL.FTZ R158, R158, R10 ;  /* 0x0000000a9e9e7220 */ /* 0x000fc40000410000 */
[----:B------:R1:W3:Y:S01]  /*9340*/  MUFU.EX2 R95, R9 ;  /* 0x00000009005f7308 */ /* 0x0002e20000000800 */
[----:B------:R-:W-:Y:S01]  /*9350*/  F2FP.PACK_AB R4, R152, R45 ;  /* 0x0000002d9804723e */ /* 0x000fe200000000ff */
[----:B------:R-:W-:Y:S01]  /*9360*/  FMUL.FTZ R159, R159, R10 ;  /* 0x0000000a9f9f7220 */ /* 0x000fe20000410000 */
[----:B------:R-:W-:Y:S01]  /*9370*/  F2FP.PACK_AB R5, R167, R217 ;  /* 0x000000d9a705723e */ /* 0x000fe200000000ff */
[----:B------:R-:W-:Y:S01]  /*9380*/  FMUL.FTZ R140, R140, R11 ;  /* 0x0000000b8c8c7220 */ /* 0x000fe20000410000 */
[----:B------:R-:W-:Y:S01]  /*9390*/  F2FP.PACK_AB R6, R102, R155 ;  /* 0x0000009b6606723e */ /* 0x000fe200000000ff */
[----:B------:R-:W-:Y:S01]  /*93a0*/  FMUL.FTZ R141, R141, R11 ;  /* 0x0000000b8d8d7220 */ /* 0x000fe20000410000 */
[----:B--2---:R-:W-:Y:S01]  /*93b0*/  F2FP.PACK_AB R7, R51, R136 ;  /* 0x000000883307723e */ /* 0x004fe200000000ff */
[-C--:B------:R-:W-:Y:S02]  /*93c0*/  FMUL.FTZ R142, R142, R10.reuse ;  /* 0x0000000a8e8e7220 */ /* 0x080fe40000410000 */
[----:B------:R-:W-:-:S02]  /*93d0*/  FMUL.FTZ R143, R143, R10 ;  /* 0x0000000a8f8f7220 */ /* 0x000fc40000410000 */
[-C--:B------:R-:W-:Y:S02]  /*93e0*/  FMUL.FTZ R112, R112, R11.reuse ;  /* 0x0000000b70707220 */ /* 0x080fe40000410000 */
[C---:B------:R-:W-:Y:S01]  /*93f0*/  HMMA.16816.F32 R60, R4.reuse, R24, R144 ;  /* 0x00000018043c723c */ /* 0x040fe20000001890 */
[----:B------:R-:W-:Y:S02]  /*9400*/  FMUL.FTZ R113, R113, R11 ;  /* 0x0000000b71717220 */ /* 0x000fe40000410000 */
[----:B-1----:R-:W-:Y:S01]  /*9410*/  FFMA.FTZ R9, R178, c[0x0][0x23c], -R2 ;  /* 0x00008f00b2097a23 */ /* 0x002fe20000010802 */
[----:B------:R-:W-:Y:S01]  /*9420*/  MOV R178, R154 ;  /* 0x0000009a00b27202 */ /* 0x000fe20000000f00 */
[-C--:B------:R-:W-:Y:S01]  /*9430*/  FMUL.FTZ R114, R114, R10.reuse ;  /* 0x0000000a72727220 */ /* 0x080fe20000410000 */
[----:B------:R-:W-:Y:S01]  /*9440*/  MOV R154, R49 ;  /* 0x00000031009a7202 */ /* 0x000fe20000000f00 */
[----:B------:R1:W2:Y:S01]  /*9450*/  MUFU.EX2 R92, R9 ;  /* 0x00000009005c7308 */ /* 0x0002a20000000800 */
[----:B------:R-:W-:Y:S01]  /*9460*/  FMUL.FTZ R115, R115, R10 ;  /* 0x0000000a73737220 */ /* 0x000fe20000410000 */
[----:B------:R-:W-:Y:S01]  /*9470*/  HMMA.16816.F32 R56, R4, R26, R156 ;  /* 0x0000001a0438723c */ /* 0x000fe2000000189c */
[-C--:B------:R-:W-:Y:S01]  /*9480*/  FMUL.FTZ R124, R124, R11.reuse ;  /* 0x0000000b7c7c7220 */ /* 0x080fe20000410000 */
[----:B------:R-:W-:Y:S01]  /*9490*/  MOV R147, R136 ;  /* 0x0000008800937202 */ /* 0x000fe20000000f00 */
[----:B------:R-:W-:Y:S01]  /*94a0*/  FMUL.FTZ R125, R125, R11 ;  /* 0x0000000b7d7d7220 */ /* 0x000fe20000410000 */
[----:B------:R-:W-:Y:S01]  /*94b0*/  LDSM.16.MT88.4 R24, [R218+0x9400] ;  /* 0x00940000da18783b */ /* 0x000fe20000004200 */
[----:B------:R-:W-:-:S02]  /*94c0*/  FMUL.FTZ R126, R126, R10 ;  /* 0x0000000a7e7e7220 */ /* 0x000fc40000410000 */
[----:B------:R-:W-:Y:S01]  /*94d0*/  FMUL.FTZ R127, R127, R10 ;  /* 0x0000000a7f7f7220 */ /* 0x000fe20000410000 */
[C---:B------:R-:W-:Y:S01]  /*94e0*/  HMMA.16816.F32 R64, R4.reuse, R22, R140 ;  /* 0x000000160440723c */ /* 0x040fe2000000188c */
[-C--:B------:R-:W-:Y:S01]  /*94f0*/  FMUL.FTZ R128, R128, R11.reuse ;  /* 0x0000000b80807220 */ /* 0x080fe20000410000 */
[----:B------:R-:W-:Y:S01]  /*9500*/  MOV R157, R102 ;  /* 0x00000066009d7202 */ /* 0x000fe20000000f00 */
[----:B------:R-:W-:Y:S01]  /*9510*/  FMUL.FTZ R129, R129, R11 ;  /* 0x0000000b81817220 */ /* 0x000fe20000410000 */
[----:B------:R-:W-:Y:S01]  /*9520*/  MOV R158, R51 ;  /* 0x00000033009e7202 */ /* 0x000fe20000000f00 */
[----:B------:R-:W-:Y:S01]  /*9530*/  FMUL.FTZ R130, R130, R10 ;  /* 0x0000000a82827220 */ /* 0x000fe20000410000 */
[----:B------:R-:W-:Y:S01]  /*9540*/  MOV R159, R50 ;  /* 0x00000032009f7202 */ /* 0x000fe20000000f00 */
[--C-:B-1----:R-:W-:Y:S01]  /*9550*/  FFMA.FTZ R9, R176, c[0x0][0x23c], -R2.reuse ;  /* 0x00008f00b0097a23 */ /* 0x102fe20000010802 */
[----:B------:R-:W-:Y:S01]  /*9560*/  MOV R140, R46 ;  /* 0x0000002e008c7202 */ /* 0x000fe20000000f00 */
[----:B------:R-:W-:Y:S01]  /*9570*/  FMUL.FTZ R131, R131, R10 ;  /* 0x0000000a83837220 */ /* 0x000fe20000410000 */
[----:B------:R-:W-:Y:S01]  /*9580*/  MOV R142, R47 ;  /* 0x0000002f008e7202 */ /* 0x000fe20000000f00 */
[----:B------:R1:W4:Y:S01]  /*9590*/  MUFU.EX2 R30, R9 ;  /* 0x00000009001e7308 */ /* 0x0003220000000800 */
        /* <DEDUP_REMOVED lines=13> */
[----:B------:R-:W-:Y:S01]  /*9670*/  HMMA.16816.F32 R76, R4, R18, R124 ;  /* 0x00000012044c723c */ /* 0x000fe2000000187c */
[----:B------:R-:W-:Y:S01]  /*9680*/  FMUL.FTZ R83, R83, R10 ;  /* 0x0000000a53537220 */ /* 0x000fe20000410000 */
[----:B------:R-:W-:Y:S01]  /*9690*/  LDSM.16.MT88.4 R16, [R218+0xa400] ;  /* 0x00a40000da10783b */ /* 0x000fe20000004200 */
[----:B-1----:R-:W-:Y:S01]  /*96a0*/  FFMA.FTZ R9, R48, c[0x0][0x23c], -R2 ;  /* 0x00008f0030097a23 */ /* 0x002fe20000010802 */
[----:B---3--:R-:W-:Y:S01]  /*96b0*/  MOV R141, R95 ;  /* 0x0000005f008d7202 */ /* 0x008fe20000000f00 */
[----:B------:R-:W-:-:S02]  /*96c0*/  FMUL.FTZ R84, R84, R11 ;  /* 0x0000000b54547220 */ /* 0x000fc40000410000 */
[----:B------:R1:W-:Y:S01]  /*96d0*/  MUFU.EX2 R153, R9 ;  /* 0x0000000900997308 */ /* 0x0003e20000000800 */
[-C--:B------:R-:W-:Y:S01]  /*96e0*/  FMUL.FTZ R85, R85, R11.reuse ;  /* 0x0000000b55557220 */ /* 0x080fe20000410000 */
[C---:B------:R-:W-:Y:S01]  /*96f0*/  HMMA.16816.F32 R36, R4.reuse, R20, R128 ;  /* 0x000000140424723c */ /* 0x040fe20000001880 */
[-C--:B------:R-:W-:Y:S01]  /*9700*/  FMUL.FTZ R86, R86, R10.reuse ;  /* 0x0000000a56567220 */ /* 0x080fe20000410000 */
[----:B------:R-:W-:Y:S01]  /*9710*/  LDSM.16.MT88.4 R20, [R216+0xa400] ;  /* 0x00a40000d814783b */ /* 0x000fe20000004200 */
[-C--:B------:R-:W-:Y:S02]  /*9720*/  FMUL.FTZ R87, R87, R10.reuse ;  /* 0x0000000a57577220 */ /* 0x080fe40000410000 */
[-C--:B------:R-:W-:Y:S02]  /*9730*/  FMUL.FTZ R96, R96, R11.reuse ;  /* 0x0000000b60607220 */ /* 0x080fe40000410000 */
[----:B------:R-:W-:Y:S01]  /*9740*/  FMUL.FTZ R97, R97, R11 ;  /* 0x0000000b61617220 */ /* 0x000fe20000410000 */
[----:B------:R-:W-:Y:S01]  /*9750*/  HMMA.16816.F32 R48, R4, R32, R68 ;  /* 0x000000200430723c */ /* 0x000fe20000001844 */
[----:B------:R-:W-:-:S02]  /*9760*/  FMUL.FTZ R98, R98, R10 ;  /* 0x0000000a62627220 */ /* 0x000fc40000410000 */
[----:B------:R-:W-:Y:S02]  /*9770*/  FMUL.FTZ R99, R99, R10 ;  /* 0x0000000a63637220 */ /* 0x000fe40000410000 */
[----:B-1----:R-:W-:-:S03]  /*9780*/  FFMA.FTZ R9, R53, c[0x0][0x23c], -R2 ;  /* 0x00008f0035097a23 */ /* 0x002fc60000010802 */
[C---:B------:R-:W-:Y:S01]  /*9790*/  HMMA.16816.F32 R52, R4.reuse, R40, R160 ;  /* 0x000000280434723c */ /* 0x040fe200000018a0 */
[----:B------:R1:W3:Y:S06]  /*97a0*/  MUFU.EX2 R145, R9 ;  /* 0x0000000900917308 */ /* 0x0002ec0000000800 */
[----:B--2---:R-:W-:Y:S01]  /*97b0*/  MOV R162, R92 ;  /* 0x0000005c00a27202 */ /* 0x004fe20000000f00 */
[----:B------:R-:W-:Y:S01]  /*97c0*/  HMMA.16816.F32 R40, R4, R42, R172 ;  /* 0x0000002a0428723c */ /* 0x000fe200000018ac */
[----:B------:R-:W-:Y:S02]  /*97d0*/  MOV R161, R137 ;  /* 0x0000008900a17202 */ /* 0x000fe40000000f00 */
[----:B------:R-:W-:-:S04]  /*97e0*/  MOV R160, R94 ;  /* 0x0000005e00a07202 */ /* 0x000fc80000000f00 */
[----:B----4-:R-:W-:Y:S01]  /*97f0*/  MOV R175, R30 ;  /* 0x0000001e00af7202 */ /* 0x010fe20000000f00 */
[C---:B------:R-:W-:Y:S01]  /*9800*/  HMMA.16816.F32 R80, R4.reuse, R34, R80 ;  /* 0x000000220450723c */ /* 0x040fe20000001850 */
[----:B------:R-:W-:Y:S01]  /*9810*/  MOV R174, R29 ;  /* 0x0000001d00ae7202 */ /* 0x000fe20000000f00 */
[--C-:B-1----:R-:W-:Y:S01]  /*9820*/  FFMA.FTZ R9, R179, c[0x0][0x23c], -R0.reuse ;  /* 0x00008f00b3097a23 */ /* 0x102fe20000010800 */
[----:B------:R-:W-:Y:S01]  /*9830*/  MOV R179, R31 ;  /* 0x0000001f00b37202 */ /* 0x000fe20000000f00 */
[----:B------:R-:W-:Y:S01]  /*9840*/  LDSM.16.MT88.4 R32, [R218+0xb400] ;  /* 0x00b40000da20783b */ /* 0x000fe20000004200 */
[----:B------:R-:W-:Y:S01]  /*9850*/  MOV R173, R178 ;  /* 0x000000b200ad7202 */ /* 0x000fe20000000f00 */
[----:B------:R1:W-:Y:S02]  /*9860*/  MUFU.EX2 R163, R9 ;  /* 0x0000000900a37308 */ /* 0x0003e40000000800 */
[----:B------:R-:W2:Y:S01]  /*9870*/  LDSM.16.MT88.4 R28, [R216+0x9400] ;  /* 0x00940000d81c783b */ /* 0x000ea20000004200 */
[C---:B------:R-:W-:Y:S08]  /*9880*/  HMMA.16816.F32 R44, R4.reuse, R12, R84 ;  /* 0x0000000c042c723c */ /* 0x040ff00000001854 */
[----:B------:R-:W-:Y:S01]  /*9890*/  HMMA.16816.F32 R96, R4, R14, R96 ;  /* 0x0000000e0460723c */ /* 0x000fe20000001860 */
[----:B------:R-:W4:Y:S01]  /*98a0*/  LDSM.16.MT88.4 R12, [R216+0xb400] ;  /* 0x00b40000d80c783b */ /* 0x000f220000004200 */
[----:B-1----:R-:W-:-:S05]  /*98b0*/  FFMA.FTZ R9, R188, c[0x0][0x23c], -R0 ;  /* 0x00008f00bc097a23 */ /* 0x002fca0000010800 */
[----:B------:R-:W-:Y:S01]  /*98c0*/  F2FP.PACK_AB R4, R175, R162 ;  /* 0x000000a2af04723e */ /* 0x000fe200000000ff */
[----:B------:R1:W1:Y:S01]  /*98d0*/  MUFU.EX2 R172, R9 ;  /* 0x0000000900ac7308 */ /* 0x0002620000000800 */
[----:B---3--:R-:W-:Y:S01]  /*98e0*/  F2FP.PACK_AB R6, R145, R153 ;  /* 0x000000999106723e */ /* 0x008fe200000000ff */
[----:B-1----:R-:W-:Y:S01]  /*98f0*/  FFMA.FTZ R9, R190, c[0x0][0x23c], -R0 ;  /* 0x00008f00be097a23 */ /* 0x002fe20000010800 */
[----:B------:R-:W-:-:S05]  /*9900*/  F2FP.PACK_AB R5, R172, R163 ;  /* 0x000000a3ac05723e */ /* 0x000fca00000000ff */
[----:B------:R1:W-:Y:S02]  /*9910*/  MUFU.EX2 R144, R9 ;  /* 0x0000000900907308 */ /* 0x0003e40000000800 */
[----:B-1----:R-:W-:-:S06]  /*9920*/  FFMA.FTZ R9, R189, c[0x0][0x23c], -R0 ;  /* 0x00008f00bd097a23 */ /* 0x002fcc0000010800 */
[----:B------:R1:W3:Y:S02]  /*9930*/  MUFU.EX2 R146, R9 ;  /* 0x0000000900927308 */ /* 0x0002e40000000800 */
[----:B-1----:R-:W-:Y:S01]  /*9940*/  FFMA.FTZ R9, R201, c[0x0][0x23c], -R8 ;  /* 0x00008f00c9097a23 */ /* 0x002fe20000010808 */
[----:B---3--:R-:W-:-:S05]  /*9950*/  F2FP.PACK_AB R7, R146, R144 ;  /* 0x000000909207723e */ /* 0x008fca00000000ff */
[----:B------:R1:W3:Y:S02]  /*9960*/  MUFU.EX2 R201, R9 ;  /* 0x0000000900c97308 */ /* 0x0002e40000000800 */
[C---:B--2---:R-:W-:Y:S08]  /*9970*/  HMMA.16816.F32 R136, R4.reuse, R30, R192 ;  /* 0x0000001e0488723c */ /* 0x044ff000000018c0 */
[----:B------:R-:W-:Y:S01]  /*9980*/  HMMA.16816.F32 R128, R4, R26, R184 ;  /* 0x0000001a0480723c */ /* 0x000fe200000018b8 */
[----:B-1----:R-:W-:-:S04]  /*9990*/  FFMA.FTZ R9, R200, c[0x0][0x23c], -R8 ;  /* 0x00008f00c8097a23 */ /* 0x002fc80000010808 */
[----:B------:R1:W-:Y:S03]  /*99a0*/  MUFU.EX2 R200, R9 ;  /* 0x0000000900c87308 */ /* 0x0003e60000000800 */
[C---:B------:R-:W-:Y:S08]  /*99b0*/  HMMA.16816.F32 R124, R4.reuse, R20, R180 ;  /* 0x00000014047c723c */ /* 0x040ff000000018b4 */
[----:B------:R-:W-:Y:S01]  /*99c0*/  HMMA.16816.F32 R84, R4, R28, R196 ;  /* 0x0000001c0454723c */ /* 0x000fe200000018c4 */
[----:B-1----:R-:W-:-:S07]  /*99d0*/  FFMA.FTZ R9, R191, c[0x0][0x23c], -R8 ;  /* 0x00008f00bf097a23 */ /* 0x002fce0000010808 */
[----:B------:R-:W-:Y:S01]  /*99e0*/  HMMA.16816.F32 R132, R4, R24, R132 ;  /* 0x000000180484723c */ /* 0x000fe20000001884 */
[----:B------:R-:W-:Y:S01]  /*99f0*/  MOV R196, R146 ;  /* 0x0000009200c47202 */ /* 0x000fe20000000f00 */
[----:B------:R1:W-:Y:S01]  /*9a00*/  MUFU.EX2 R195, R9 ;  /* 0x0000000900c37308 */ /* 0x0003e20000000800 */
[----:B------:R-:W-:Y:S02]  /*9a10*/  MOV R197, R164 ;  /* 0x000000a400c57202 */ /* 0x000fe40000000f00 */
[----:B------:R-:W-:-:S03]  /*9a20*/  MOV R198, R165 ;  /* 0x000000a500c67202 */ /* 0x000fc60000000f00 */
[----:B------:R-:W-:Y:S01]  /*9a30*/  HMMA.16816.F32 R120, R4, R22, R120 ;  /* 0x000000160478723c */ /* 0x000fe20000001878 */
[----:B------:R-:W-:-:S07]  /*9a40*/  MOV R199, R166 ;  /* 0x000000a600c77202 */ /* 0x000fce0000000f00 */
[----:B------:R-:W-:Y:S01]  /*9a50*/  HMMA.16816.F32 R116, R4, R16, R116 ;  /* 0x000000100474723c */ /* 0x000fe20000001874 */
[----:B-1----:R-:W-:Y:S01]  /*9a60*/  FFMA.FTZ R9, R210, c[0x0][0x23c], -R3 ;  /* 0x00008f00d2097a23 */ /* 0x002fe20000010803 */
[----:B------:R-:W-:-:S03]  /*9a70*/  MOV R210, R145 ;  /* 0x0000009100d27202 */ /* 0x000fc60000000f00 */
[----:B------:R1:W-:Y:S03]  /*9a80*/  MUFU.EX2 R194, R9 ;  /* 0x0000000900c27308 */ /* 0x0003e60000000800 */
[C---:B------:R-:W-:Y:S08]  /*9a90*/  HMMA.16816.F32 R112, R4.reuse, R18, R168 ;  /* 0x000000120470723c */ /* 0x040ff000000018a8 */
[----:B----4-:R-:W-:Y:S01]  /*9aa0*/  HMMA.16816.F32 R108, R4, R12, R108 ;  /* 0x0000000c046c723c */ /* 0x010fe2000000186c */
[----:B-1----:R-:W-:-:S07]  /*9ab0*/  FFMA.FTZ R9, R209, c[0x0][0x23c], -R3 ;  /* 0x00008f00d1097a23 */ /* 0x002fce0000010803 */
[C---:B------:R-:W-:Y:S01]  /*9ac0*/  HMMA.16816.F32 R104, R4.reuse, R14, R104 ;  /* 0x0000000e0468723c */ /* 0x040fe20000001868 */
[----:B------:R-:W-:Y:S01]  /*9ad0*/  MOV R209, R144 ;  /* 0x0000009000d17202 */ /* 0x000fe20000000f00 */
[----:B------:R1:W2:Y:S06]  /*9ae0*/  MUFU.EX2 R193, R9 ;  /* 0x0000000900c17308 */ /* 0x0002ac0000000800 */
[C---:B------:R-:W-:Y:S08]  /*9af0*/  HMMA.16816.F32 R92, R4.reuse, R32, R148 ;  /* 0x00000020045c723c */ /* 0x040ff00000001894 */
[----:B------:R-:W-:Y:S01]  /*9b00*/  HMMA.16816.F32 R72, R4, R34, R72 ;  /* 0x000000220448723c */ /* 0x000fe20000001848 */
[----:B-1----:R-:W-:Y:S01]  /*9b10*/  FFMA.FTZ R9, R202, c[0x0][0x23c], -R3 ;  /* 0x00008f00ca097a23 */ /* 0x002fe20000010803 */
[----:B------:R-:W-:-:S03]  /*9b20*/  MOV R202, R153 ;  /* 0x0000009900ca7202 */ /* 0x000fc60000000f00 */
[----:B------:R1:W-:Y:S02]  /*9b30*/  MUFU.EX2 R192, R9 ;  /* 0x0000000900c07308 */ /* 0x0003e40000000800 */
[----:B---3--:R-:W-:Y:S02]  /*9b40*/  F2FP.PACK_AB R4, R201, R141 ;  /* 0x0000008dc904723e */ /* 0x008fe400000000ff */
[----:B--2---:R-:W-:Y:S02]  /*9b50*/  F2FP.PACK_AB R5, R193, R194 ;  /* 0x000000c2c105723e */ /* 0x004fe400000000ff */
[----:B------:R-:W-:Y:S01]  /*9b60*/  F2FP.PACK_AB R6, R195, R200 ;  /* 0x000000c8c306723e */ /* 0x000fe200000000ff */
[----:B-1----:R-:W-:Y:S01]  /*9b70*/  FFMA.FTZ R9, R203, c[0x0][0x23c], -R3 ;  /* 0x00008f00cb097a23 */ /* 0x002fe20000010803 */
[----:B------:R-:W-:Y:S02]  /*9b80*/  MOV R203, R172 ;  /* 0x000000ac00cb7202 */ /* 0x000fe40000000f00 */
[----:B------:R-:W-:Y:S01]  /*9b90*/  MOV R172, R177 ;  /* 0x000000b100ac7202 */ /* 0x000fe20000000f00 */
[----:B------:R1:W2:Y:S02]  /*9ba0*/  MUFU.EX2 R191, R9 ;  /* 0x0000000900bf7308 */ /* 0x0002a40000000800 */
[----:B-1----:R-:W-:Y:S01]  /*9bb0*/  FFMA.FTZ R9, R207, c[0x0][0x23c], -R2 ;  /* 0x00008f00cf097a23 */ /* 0x002fe20000010802 */
[----:B--2---:R-:W-:-:S02]  /*9bc0*/  F2FP.PACK_AB R7, R191, R192 ;  /* 0x000000c0bf07723e */ /* 0x004fc400000000ff */
[----:B------:R-:W-:-:S03]  /*9bd0*/  MOV R207, R175 ;  /* 0x000000af00cf7202 */ /* 0x000fc60000000f00 */
[----:B------:R1:W-:Y:S01]  /*9be0*/  MUFU.EX2 R190, R9 ;  /* 0x0000000900be7308 */ /* 0x0003e20000000800 */
[----:B------:R-:W-:Y:S01]  /*9bf0*/  MOV R175, R147 ;  /* 0x0000009300af7202 */ /* 0x000fe20000000f00 */
[C---:B------:R-:W-:Y:S01]  /*9c00*/  HMMA.16816.F32 R68, R4.reuse, R24, R36 ;  /* 0x000000180444723c */ /* 0x040fe20000001824 */
[----:B------:R-:W2:Y:S07]  /*9c10*/  LDSM.16.MT88.4 R36, [R216+0x9800] ;  /* 0x00980000d824783b */ /* 0x000eae0000004200 */
[----:B------:R-:W-:Y:S01]  /*9c20*/  HMMA.16816.F32 R88, R4, R28, R88 ;  /* 0x0000001c0458723c */ /* 0x000fe20000001858 */
[----:B-1----:R-:W-:Y:S01]  /*9c30*/  FFMA.FTZ R9, R204, c[0x0][0x23c], -R2 ;  /* 0x00008f00cc097a23 */ /* 0x002fe20000010802 */
[----:B------:R-:W-:-:S02]  /*9c40*/  MOV R204, R174 ;  /* 0x000000ae00cc7202 */ /* 0x000fc40000000f00 */
[----:B------:R-:W-:Y:S01]  /*9c50*/  MOV R174, R176 ;  /* 0x000000b000ae7202 */ /* 0x000fe20000000f00 */
[----:B------:R1:W3:Y:S03]  /*9c60*/  MUFU.EX2 R189, R9 ;  /* 0x0000000900bd7308 */ /* 0x0002e60000000800 */
[C---:B------:R-:W-:Y:S01]  /*9c70*/  HMMA.16816.F32 R76, R4.reuse, R30, R76 ;  /* 0x0000001e044c723c */ /* 0x040fe2000000184c */
[----:B------:R-:W4:Y:S07]  /*9c80*/  LDSM.16.MT88.4 R28, [R218+0x9800] ;  /* 0x00980000da1c783b */ /* 0x000f2e0000004200 */
[----:B------:R-:W-:Y:S01]  /*9c90*/  HMMA.16816.F32 R48, R4, R12, R48 ;  /* 0x0000000c0430723c */ /* 0x000fe20000001830 */
[----:B-1----:R-:W-:-:S07]  /*9ca0*/  FFMA.FTZ R9, R205, c[0x0][0x23c], -R2 ;  /* 0x00008f00cd097a23 */ /* 0x002fce0000010802 */
[C---:B------:R-:W-:Y:S01]  /*9cb0*/  HMMA.16816.F32 R80, R4.reuse, R14, R80 ;  /* 0x0000000e0450723c */ /* 0x040fe20000001850 */
[----:B------:R-:W1:Y:S01]  /*9cc0*/  LDSM.16.MT88.4 R12, [R216+0xb800] ;  /* 0x00b80000d80c783b */ /* 0x000e620000004200 */
[----:B------:R-:W-:Y:S01]  /*9cd0*/  MOV R205, R179 ;  /* 0x000000b300cd7202 */ /* 0x000fe20000000f00 */
[----:B------:R2:W-:Y:S05]  /*9ce0*/  MUFU.EX2 R188, R9 ;  /* 0x0000000900bc7308 */ /* 0x0005ea0000000800 */
[C---:B------:R-:W-:Y:S01]  /*9cf0*/  HMMA.16816.F32 R64, R4.reuse, R26, R64 ;  /* 0x0000001a0440723c */ /* 0x040fe20000001840 */
[----:B------:R-:W1:Y:S07]  /*9d00*/  LDSM.16.MT88.4 R24, [R216+0xa800] ;  /* 0x00a80000d818783b */ /* 0x000e6e0000004200 */
[----:B------:R-:W-:Y:S01]  /*9d10*/  HMMA.16816.F32 R60, R4, R20, R60 ;  /* 0x00000014043c723c */ /* 0x000fe2000000183c */
[----:B--2---:R-:W-:Y:S01]  /*9d20*/  FFMA.FTZ R9, R206, c[0x0][0x23c], -R2 ;  /* 0x00008f00ce097a23 */ /* 0x004fe20000010802 */
[----:B------:R-:W-:-:S03]  /*9d30*/  MOV R206, R167 ;  /* 0x000000a700ce7202 */ /* 0x000fc60000000f00 */
[----:B------:R2:W1:Y:S03]  /*9d40*/  MUFU.EX2 R187, R9 ;  /* 0x0000000900bb7308 */ /* 0x0004660000000800 */
[C---:B------:R-:W-:Y:S01]  /*9d50*/  HMMA.16816.F32 R56, R4.reuse, R22, R56 ;  /* 0x000000160438723c */ /* 0x040fe20000001838 */
[----:B------:R-:W-:Y:S07]  /*9d60*/  LDSM.16.MT88.4 R20, [R218+0xb800] ;  /* 0x00b80000da14783b */ /* 0x000fee0000004200 */
[----:B------:R-:W-:Y:S01]  /*9d70*/  HMMA.16816.F32 R52, R4, R16, R52 ;  /* 0x000000100434723c */ /* 0x000fe20000001834 */
[----:B--2---:R-:W-:-:S07]  /*9d80*/  FFMA.FTZ R9, R212, c[0x0][0x23c], -R0 ;  /* 0x00008f00d4097a23 */ /* 0x004fce0000010800 */
[C---:B------:R-:W-:Y:S01]  /*9d90*/  HMMA.16816.F32 R40, R4.reuse, R18, R40 ;  /* 0x000000120428723c */ /* 0x040fe20000001828 */
[----:B------:R-:W2:Y:S01]  /*9da0*/  LDSM.16.MT88.4 R16, [R218+0xa800] ;  /* 0x00a80000da10783b */ /* 0x000ea20000004200 */
[----:B------:R-:W-:Y:S01]  /*9db0*/  MOV R212, R152 ;  /* 0x0000009800d47202 */ /* 0x000fe20000000f00 */
[----:B------:R1:W-:Y:S05]  /*9dc0*/  MUFU.EX2 R186, R9 ;  /* 0x0000000900ba7308 */ /* 0x0003ea0000000800 */
[C---:B------:R-:W-:Y:S08]  /*9dd0*/  HMMA.16816.F32 R44, R4.reuse, R32, R44 ;  /* 0x00000020042c723c */ /* 0x040ff0000000182c */
[----:B------:R-:W-:Y:S01]  /*9de0*/  HMMA.16816.F32 R32, R4, R34, R96 ;  /* 0x000000220420723c */ /* 0x000fe20000001860 */
[----:B-1----:R-:W-:Y:S01]  /*9df0*/  FFMA.FTZ R9, R213, c[0x0][0x23c], -R0 ;  /* 0x00008f00d5097a23 */ /* 0x002fe20000010800 */
[----:B------:R-:W-:-:S03]  /*9e00*/  MOV R213, R154 ;  /* 0x0000009a00d57202 */ /* 0x000fc60000000f00 */
[----:B------:R1:W1:Y:S02]  /*9e10*/  MUFU.EX2 R185, R9 ;  /* 0x0000000900b97308 */ /* 0x0002640000000800 */
[----:B---3--:R-:W-:Y:S02]  /*9e20*/  F2FP.PACK_AB R4, R189, R190 ;  /* 0x000000bebd04723e */ /* 0x008fe400000000ff */
[----:B------:R-:W-:Y:S01]  /*9e30*/  F2FP.PACK_AB R6, R187, R188 ;  /* 0x000000bcbb06723e */ /* 0x000fe200000000ff */
[--C-:B-1----:R-:W-:Y:S01]  /*9e40*/  FFMA.FTZ R9, R214, c[0x0][0x23c], -R0.reuse ;  /* 0x00008f00d6097a23 */ /* 0x102fe20000010800 */
[----:B------:R-:W-:Y:S02]  /*9e50*/  F2FP.PACK_AB R5, R185, R186 ;  /* 0x000000bab905723e */ /* 0x000fe400000000ff */
[----:B------:R-:W-:Y:S01]  /*9e60*/  MOV R214, R155 ;  /* 0x0000009b00d67202 */ /* 0x000fe20000000f00 */
[----:B------:R1:W-:Y:S02]  /*9e70*/  MUFU.EX2 R184, R9 ;  /* 0x0000000900b87308 */ /* 0x0003e40000000800 */
[----:B-1----:R-:W-:Y:S01]  /*9e80*/  FFMA.FTZ R9, R211, c[0x0][0x23c], -R0 ;  /* 0x00008f00d3097a23 */ /* 0x002fe20000010800 */
[----:B------:R-:W-:-:S05]  /*9e90*/  MOV R211, R103 ;  /* 0x0000006700d37202 */ /* 0x000fca0000000f00 */
[----:B------:R1:W3:Y:S02]  /*9ea0*/  MUFU.EX2 R183, R9 ;  /* 0x0000000900b77308 */ /* 0x0002e40000000800 */
[----:B-1----:R-:W-:Y:S01]  /*9eb0*/  FFMA.FTZ R9, R232, c[0x0][0x23c], -R8 ;  /* 0x00008f00e8097a23 */ /* 0x002fe20000010808 */
[----:B---3--:R-:W-:Y:S02]  /*9ec0*/  F2FP.PACK_AB R7, R183, R184 ;  /* 0x000000b8b707723e */ /* 0x008fe400000000ff */
[----:B------:R-:W-:-:S03]  /*9ed0*/  MOV R232, R156 ;  /* 0x0000009c00e87202 */ /* 0x000fc60000000f00 */
[----:B------:R1:W-:Y:S02]  /*9ee0*/  MUFU.EX2 R182, R9 ;  /* 0x0000000900b67308 */ /* 0x0003e40000000800 */
[C---:B------:R-:W-:Y:S08]  /*9ef0*/  HMMA.16816.F32 R144, R4.reuse, R38, R136 ;  /* 0x000000260490723c */ /* 0x040ff00000001888 */
[----:B----4-:R-:W-:Y:S01]  /*9f00*/  HMMA.16816.F32 R136, R4, R30, R128 ;  /* 0x0000001e0488723c */ /* 0x010fe20000001880 */
[----:B-1----:R-:W-:Y:S01]  /*9f10*/  FFMA.FTZ R9, R233, c[0x0][0x23c], -R8 ;  /* 0x00008f00e9097a23 */ /* 0x002fe20000010808 */
[----:B------:R-:W-:-:S02]  /*9f20*/  MOV R233, R161 ;  /* 0x000000a100e97202 */ /* 0x000fc40000000f00 */
[----:B------:R-:W-:Y:S01]  /*9f30*/  MOV R161, R143 ;  /* 0x0000008f00a17202 */ /* 0x000fe20000000f00 */
[----:B------:R1:W3:Y:S03]  /*9f40*/  MUFU.EX2 R180, R9 ;  /* 0x0000000900b47308 */ /* 0x0002e60000000800 */
[C---:B------:R-:W-:Y:S08]  /*9f50*/  HMMA.16816.F32 R128, R4.reuse, R12, R108 ;  /* 0x0000000c0480723c */ /* 0x040ff0000000186c */
[----:B------:R-:W-:Y:S01]  /*9f60*/  HMMA.16816.F32 R96, R4, R36, R84 ;  /* 0x000000240460723c */ /* 0x000fe20000001854 */
[----:B-1----:R-:W-:-:S07]  /*9f70*/  FFMA.FTZ R9, R231, c[0x0][0x23c], -R8 ;  /* 0x00008f00e7097a23 */ /* 0x002fce0000010808 */
[C---:B------:R-:W-:Y:S01]  /*9f80*/  HMMA.16816.F32 R108, R4.reuse, R14, R104 ;  /* 0x0000000e046c723c */ /* 0x040fe20000001868 */
[----:B------:R-:W-:Y:S01]  /*9f90*/  MOV R231, R175 ;  /* 0x000000af00e77202 */ /* 0x000fe20000000f00 */
[----:B------:R1:W-:Y:S06]  /*9fa0*/  MUFU.EX2 R181, R9 ;  /* 0x0000000900b57308 */ /* 0x0003ec0000000800 */
[C---:B------:R-:W-:Y:S08]  /*9fb0*/  HMMA.16816.F32 R132, R4.reuse, R28, R132 ;  /* 0x0000001c0484723c */ /* 0x040ff00000001884 */
[----:B------:R-:W-:Y:S01]  /*9fc0*/  HMMA.16816.F32 R148, R4, R24, R124 ;  /* 0x000000180494723c */ /* 0x000fe2000000187c */
[----:B------:R-:W4:Y:S01]  /*9fd0*/  LDSM.16.MT88.4 R124, [R216+0x9c00] ;  /* 0x009c0000d87c783b */ /* 0x000f220000004200 */
[----:B-1----:R-:W-:Y:S01]  /*9fe0*/  FFMA.FTZ R9, R215, c[0x0][0x23c], -R8 ;  /* 0x00008f00d7097a23 */ /* 0x002fe20000010808 */
[----:B------:R-:W-:-:S03]  /*9ff0*/  MOV R215, R174 ;  /* 0x000000ae00d77202 */ /* 0x000fc60000000f00 */
[----:B------:R1:W1:Y:S02]  /*a000*/  MUFU.EX2 R179, R9 ;  /* 0x0000000900b37308 */ /* 0x0002640000000800 */
[C---:B------:R-:W-:Y:S08]  /*a010*/  HMMA.16816.F32 R152, R4.reuse, R26, R120 ;  /* 0x0000001a0498723c */ /* 0x040ff00000001878 */
[----:B--2---:R-:W-:Y:S01]  /*a020*/  HMMA.16816.F32 R164, R4, R16, R116 ;  /* 0x0000001004a4723c */ /* 0x004fe20000001874 */
[----:B-1----:R-:W-:-:S07]  /*a030*/  FFMA.FTZ R9, R239, c[0x0][0x23c], -R3 ;  /* 0x00008f00ef097a23 */ /* 0x002fce0000010803 */
[C---:B------:R-:W-:Y:S01]  /*a040*/  HMMA.16816.F32 R168, R4.reuse, R18, R112 ;  /* 0x0000001204a8723c */ /* 0x040fe20000001870 */
[----:B------:R-:W-:Y:S01]  /*a050*/  MOV R239, R173 ;  /* 0x000000ad00ef7202 */ /* 0x000fe20000000f00 */
[----:B------:R1:W-:Y:S06]  /*a060*/  MUFU.EX2 R178, R9 ;  /* 0x0000000900b27308 */ /* 0x0003ec0000000800 */
[C---:B------:R-:W-:Y:S08]  /*a070*/  HMMA.16816.F32 R104, R4.reuse, R20, R92 ;  /* 0x000000140468723c */ /* 0x040ff0000000185c */
[----:B------:R-:W-:Y:S01]  /*a080*/  HMMA.16816.F32 R84, R4, R22, R72 ;  /* 0x000000160454723c */ /* 0x000fe20000001848 */
[----:B-1----:R-:W-:Y:S01]  /*a090*/  FFMA.FTZ R9, R236, c[0x0][0x23c], -R3 ;  /* 0x00008f00ec097a23 */ /* 0x002fe20000010803 */
[----:B------:R-:W-:-:S02]  /*a0a0*/  MOV R236, R172 ;  /* 0x000000ac00ec7202 */ /* 0x000fc40000000f00 */
[----:B------:R-:W-:Y:S01]  /*a0b0*/  LDSM.16.MT88.4 R172, [R218+0xac00] ;  /* 0x00ac0000daac783b */ /* 0x000fe20000004200 */
[----:B------:R1:W2:Y:S02]  /*a0c0*/  MUFU.EX2 R177, R9 ;  /* 0x0000000900b17308 */ /* 0x0002a40000000800 */
[----:B---3--:R-:W-:Y:S02]  /*a0d0*/  F2FP.PACK_AB R4, R180, R182 ;  /* 0x000000b6b404723e */ /* 0x008fe400000000ff */
[----:B------:R-:W-:Y:S02]  /*a0e0*/  F2FP.PACK_AB R6, R179, R181 ;  /* 0x000000b5b306723e */ /* 0x000fe400000000ff */
[----:B------:R-:W-:Y:S02]  /*a0f0*/  MOV R75, R211 ;  /* 0x000000d3004b7202 */ /* 0x000fe40000000f00 */
[----:B------:R-:W-:Y:S02]  /*a100*/  MOV R74, R214 ;  /* 0x000000d6004a7202 */ /* 0x000fe40000000f00 */
[----:B------:R-:W-:-:S02]  /*a110*/  MOV R73, R213 ;  /* 0x000000d500497202 */ /* 0x000fc40000000f00 */
[----:B------:R-:W-:Y:S02]  /*a120*/  MOV R211, R157 ;  /* 0x0000009d00d37202 */ /* 0x000fe40000000f00 */
[----:B------:R-:W-:Y:S02]  /*a130*/  MOV R214, R158 ;  /* 0x0000009e00d67202 */ /* 0x000fe40000000f00 */
[----:B------:R-:W-:Y:S01]  /*a140*/  MOV R213, R159 ;  /* 0x0000009f00d57202 */ /* 0x000fe20000000f00 */
[----:B-1----:R-:W-:Y:S01]  /*a150*/  FFMA.FTZ R9, R234, c[0x0][0x23c], -R3 ;  /* 0x00008f00ea097a23 */ /* 0x002fe20000010803 */
[----:B--2---:R-:W-:Y:S01]  /*a160*/  F2FP.PACK_AB R5, R177, R178 ;  /* 0x000000b2b105723e */ /* 0x004fe200000000ff */
[----:B------:R-:W-:Y:S01]  /*a170*/  LDSM.16.MT88.4 R156, [R216+0xac00] ;  /* 0x00ac0000d89c783b */ /* 0x000fe20000004200 */
[----:B------:R-:W-:Y:S01]  /*a180*/  MOV R234, R206 ;  /* 0x000000ce00ea7202 */ /* 0x000fe20000000f00 */
[----:B------:R1:W-:Y:S01]  /*a190*/  MUFU.EX2 R176, R9 ;  /* 0x0000000900b07308 */ /* 0x0003e20000000800 */
[----:B------:R-:W-:-:S02]  /*a1a0*/  MOV R206, R141 ;  /* 0x0000008d00ce7202 */ /* 0x000fc40000000f00 */
[----:B------:R-:W-:Y:S01]  /*a1b0*/  MOV R72, R142 ;  /* 0x0000008e00487202 */ /* 0x000fe20000000f00 */
[----:B-1----:R-:W-:Y:S01]  /*a1c0*/  FFMA.FTZ R9, R235, c[0x0][0x23c], -R3 ;  /* 0x00008f00eb097a23 */ /* 0x002fe20000010803 */
[----:B------:R-:W-:Y:S02]  /*a1d0*/  MOV R235, R212 ;  /* 0x000000d400eb7202 */ /* 0x000fe40000000f00 */
[----:B------:R-:W-:Y:S01]  /*a1e0*/  MOV R212, R140 ;  /* 0x0000008c00d47202 */ /* 0x000fe20000000f00 */
[----:B------:R-:W1:Y:S01]  /*a1f0*/  MUFU.EX2 R103, R9 ;  /* 0x0000000900677308 */ /* 0x000e620000000800 */
[----:B------:R-:W2:Y:S01]  /*a200*/  LDSM.16.MT88.4 R140, [R218+0x9c00] ;  /* 0x009c0000da8c783b */ /* 0x000ea20000004200 */
[----:B-1----:R-:W-:Y:S01]  /*a210*/  F2FP.PACK_AB R7, R103, R176 ;  /* 0x000000b06707723e */ /* 0x002fe200000000ff */
[----:B------:R-:W-:Y:S01]  /*a220*/  FFMA.FTZ R9, R241, c[0x0][0x23c], -R2 ;  /* 0x00008f00f1097a23 */ /* 0x000fe20000010802 */
[----:B------:R-:W-:-:S05]  /*a230*/  MOV R241, R73 ;  /* 0x0000004900f17202 */ /* 0x000fca0000000f00 */
[C---:B------:R-:W-:Y:S07]  /*a240*/  HMMA.16816.F32 R112, R4.reuse, R36, R88 ;  /* 0x000000240470723c */ /* 0x040fee0000001858 */
[----:B------:R-:W-:Y:S01]  /*a250*/  MOV R91, R102 ;  /* 0x00000066005b7202 */ /* 0x000fe20000000f00 */
[C---:B------:R-:W-:Y:S01]  /*a260*/  HMMA.16816.F32 R64, R4.reuse, R30, R64 ;  /* 0x0000001e0440723c */ /* 0x040fe20000001840 */
[----:B------:R1:W-:Y:S06]  /*a270*/  MUFU.EX2 R102, R9 ;  /* 0x0000000900667308 */ /* 0x0003ec0000000800 */
[----:B------:R-:W-:Y:S01]  /*a280*/  MOV R31, R74 ;  /* 0x0000004a001f7202 */ /* 0x000fe20000000f00 */
[C---:B------:R-:W-:Y:S08]  /*a290*/  HMMA.16816.F32 R68, R4.reuse, R28, R68 ;  /* 0x0000001c0444723c */ /* 0x040ff00000001844 */
[----:B------:R-:W-:Y:S01]  /*a2a0*/  HMMA.16816.F32 R56, R4, R26, R56 ;  /* 0x0000001a0438723c */ /* 0x000fe20000001838 */
[----:B-1----:R-:W-:Y:S01]  /*a2b0*/  FFMA.FTZ R9, R238, c[0x0][0x23c], -R2 ;  /* 0x00008f00ee097a23 */ /* 0x002fe20000010802 */
[----:B------:R-:W-:-:S03]  /*a2c0*/  MOV R238, R75 ;  /* 0x0000004b00ee7202 */ /* 0x000fc60000000f00 */
[----:B------:R1:W3:Y:S03]  /*a2d0*/  MUFU.EX2 R30, R9 ;  /* 0x00000009001e7308 */ /* 0x0002e60000000800 */
[C---:B------:R-:W-:Y:S08]  /*a2e0*/  HMMA.16816.F32 R60, R4.reuse, R24, R60 ;  /* 0x00000018043c723c */ /* 0x040ff0000000183c */
[----:B------:R-:W-:Y:S01]  /*a2f0*/  HMMA.16816.F32 R32, R4, R22, R32 ;  /* 0x000000160420723c */ /* 0x000fe20000001820 */
[--C-:B-1----:R-:W-:Y:S01]  /*a300*/  FFMA.FTZ R9, R237, c[0x0][0x23c], -R2.reuse ;  /* 0x00008f00ed097a23 */ /* 0x102fe20000010802 */
[----:B---3--:R-:W-:Y:S01]  /*a310*/  F2FP.PACK_AB R92, R30, R102 ;  /* 0x000000661e5c723e */ /* 0x008fe200000000ff */
[----:B------:R-:W-:-:S05]  /*a320*/  FFMA.FTZ R2, R240, c[0x0][0x23c], -R2 ;  /* 0x00008f00f0027a23 */ /* 0x000fca0000010802 */
[C---:B------:R-:W-:Y:S01]  /*a330*/  HMMA.16816.F32 R48, R4.reuse, R12, R48 ;  /* 0x0000000c0430723c */ /* 0x040fe20000001830 */
[----:B------:R1:W-:Y:S01]  /*a340*/  MUFU.EX2 R29, R9 ;  /* 0x00000009001d7308 */ /* 0x0003e20000000800 */
[----:B------:R-:W-:Y:S02]  /*a350*/  MOV R240, R217 ;  /* 0x000000d900f07202 */ /* 0x000fe40000000f00 */
[----:B------:R-:W-:Y:S01]  /*a360*/  MOV R237, R205 ;  /* 0x000000cd00ed7202 */ /* 0x000fe20000000f00 */
[----:B------:R3:W5:Y:S01]  /*a370*/  LDL.LU R217, [R1+0x68] ;  /* 0x0000680001d97983 */ /* 0x0007620000300800 */
[----:B------:R-:W-:Y:S02]  /*a380*/  MOV R205, R162 ;  /* 0x000000a200cd7202 */ /* 0x000fe40000000f00 */
[C---:B------:R-:W-:Y:S01]  /*a390*/  HMMA.16816.F32 R36, R4.reuse, R38, R76 ;  /* 0x000000260424723c */ /* 0x040fe2000000184c */
[----:B------:R2:W2:Y:S07]  /*a3a0*/  MUFU.EX2 R28, R2 ;  /* 0x00000002001c7308 */ /* 0x0004ae0000000800 */
[----:B------:R-:W-:Y:S01]  /*a3b0*/  HMMA.16816.F32 R52, R4, R16, R52 ;  /* 0x000000100434723c */ /* 0x000fe20000001834 */
[----:B-1----:R-:W-:-:S02]  /*a3c0*/  MOV R9, R204 ;  /* 0x000000cc00097202 */ /* 0x002fc40000000f00 */
[----:B------:R-:W-:-:S05]  /*a3d0*/  MOV R204, R163 ;  /* 0x000000a300cc7202 */ /* 0x000fca0000000f00 */
[C---:B------:R-:W-:Y:S01]  /*a3e0*/  HMMA.16816.F32 R40, R4.reuse, R18, R40 ;  /* 0x000000120428723c */ /* 0x040fe20000001828 */
[--C-:B--2---:R-:W-:Y:S01]  /*a3f0*/  FFMA.FTZ R2, R242, c[0x0][0x23c], -R0.reuse ;  /* 0x00008f00f2027a23 */ /* 0x104fe20000010800 */
[----:B------:R-:W-:Y:S02]  /*a400*/  F2FP.PACK_AB R94, R28, R29 ;  /* 0x0000001d1c5e723e */ /* 0x000fe400000000ff */
[----:B------:R-:W-:Y:S01]  /*a410*/  MOV R242, R160 ;  /* 0x000000a000f27202 */ /* 0x000fe20000000f00 */
[----:B------:R1:W-:Y:S03]  /*a420*/  MUFU.EX2 R27, R2 ;  /* 0x00000002001b7308 */ /* 0x0003e60000000800 */
[C---:B------:R-:W-:Y:S01]  /*a430*/  HMMA.16816.F32 R12, R4.reuse, R14, R80 ;  /* 0x0000000e040c723c */ /* 0x040fe20000001850 */
[----:B------:R-:W2:Y:S07]  /*a440*/  LDSM.16.MT88.4 R80, [R216+0xbc00] ;  /* 0x00bc0000d850783b */ /* 0x000eae0000004200 */
[----:B------:R-:W-:Y:S01]  /*a450*/  HMMA.16816.F32 R44, R4, R20, R44 ;  /* 0x00000014042c723c */ /* 0x000fe2000000182c */
[----:B------:R-:W2:Y:S01]  /*a460*/  LDSM.16.MT88.4 R4, [R218+0xbc00] ;  /* 0x00bc0000da04783b */ /* 0x000ea20000004200 */
[----:B-1----:R-:W-:Y:S01]  /*a470*/  FFMA.FTZ R2, R245, c[0x0][0x23c], -R0 ;  /* 0x00008f00f5027a23 */ /* 0x002fe20000010800 */
[----:B------:R-:W-:-:S03]  /*a480*/  MOV R245, R161 ;  /* 0x000000a100f57202 */ /* 0x000fc60000000f00 */
[----:B------:R1:W1:Y:S02]  /*a490*/  MUFU.EX2 R26, R2 ;  /* 0x00000002001a7308 */ /* 0x0002640000000800 */
[--C-:B-1----:R-:W-:Y:S01]  /*a4a0*/  FFMA.FTZ R2, R244, c[0x0][0x23c], -R0.reuse ;  /* 0x00008f00f4027a23 */ /* 0x102fe20000010800 */
[----:B------:R-:W-:Y:S01]  /*a4b0*/  F2FP.PACK_AB R93, R26, R27 ;  /* 0x0000001b1a5d723e */ /* 0x000fe200000000ff */
[----:B------:R-:W-:-:S04]  /*a4c0*/  FFMA.FTZ R0, R243, c[0x0][0x23c], -R0 ;  /* 0x00008f00f3007a23 */ /* 0x000fc80000010800 */
[----:B------:R1:W-:Y:S08]  /*a4d0*/  MUFU.EX2 R25, R2 ;  /* 0x0000000200197308 */ /* 0x0003f00000000800 */
[----:B------:R2:W2:Y:S01]  /*a4e0*/  MUFU.EX2 R24, R0 ;  /* 0x0000000000187308 */ /* 0x0004a20000000800 */
[----:B-1----:R-:W-:-:S07]  /*a4f0*/  FFMA.FTZ R2, R250, c[0x0][0x23c], -R8 ;  /* 0x00008f00fa027a23 */ /* 0x002fce0000010808 */
[----:B------:R1:W-:Y:S01]  /*a500*/  MUFU.EX2 R21, R2 ;  /* 0x0000000200157308 */ /* 0x0003e20000000800 */
[----:B--2---:R-:W-:Y:S01]  /*a510*/  FFMA.FTZ R0, R248, c[0x0][0x23c], -R8 ;  /* 0x00008f00f8007a23 */ /* 0x004fe20000010808 */
[----:B------:R-:W-:-:S06]  /*a520*/  F2FP.PACK_AB R95, R24, R25 ;  /* 0x00000019185f723e */ /* 0x000fcc00000000ff */
[----:B------:R2:W2:Y:S01]  /*a530*/  MUFU.EX2 R23, R0 ;  /* 0x0000000000177308 */ /* 0x0004a20000000800 */
[----:B----4-:R-:W-:Y:S01]  /*a540*/  HMMA.16816.F32 R116, R92, R124, R96 ;  /* 0x0000007c5c74723c */ /* 0x010fe20000001860 */
[----:B-1----:R-:W-:-:S07]  /*a550*/  FFMA.FTZ R2, R238, R101, R237 ;  /* 0x00000065ee027223 */ /* 0x002fce00000100ed */
[----:B------:R-:W-:Y:S01]  /*a560*/  HMMA.16816.F32 R120, R92, R126, R144 ;  /* 0x0000007e5c78723c */ /* 0x000fe20000001890 */
[----:B--2---:R-:W-:-:S04]  /*a570*/  FFMA.FTZ R0, R247, c[0x0][0x23c], -R8 ;  /* 0x00008f00f7007a23 */ /* 0x004fc80000010808 */
[----:B------:R1:W-:Y:S03]  /*a580*/  MUFU.EX2 R22, R0 ;  /* 0x0000000000167308 */ /* 0x0003e60000000800 */
[----:B------:R-:W-:Y:S01]  /*a590*/  HMMA.16816.F32 R132, R92, R140, R132 ;  /* 0x0000008c5c84723c */ /* 0x000fe20000001884 */
[----:B-1----:R-:W-:-:S04]  /*a5a0*/  FFMA.FTZ R0, R246, c[0x0][0x23c], -R8 ;  /* 0x00008f00f6007a23 */ /* 0x002fc80000010808 */
[----:B------:R1:W-:Y:S02]  /*a5b0*/  MUFU.EX2 R20, R0 ;  /* 0x0000000000147308 */ /* 0x0003e40000000800 */
[----:B-1----:R-:W-:-:S06]  /*a5c0*/  FFMA.FTZ R0, R91, c[0x0][0x23c], -R3 ;  /* 0x00008f005b007a23 */ /* 0x002fcc0000010803 */
[----:B------:R1:W-:Y:S02]  /*a5d0*/  MUFU.EX2 R19, R0 ;  /* 0x0000000000137308 */ /* 0x0003e40000000800 */
[----:B-1----:R-:W-:-:S06]  /*a5e0*/  FFMA.FTZ R0, R72, c[0x0][0x23c], -R3 ;  /* 0x00008f0048007a23 */ /* 0x002fcc0000010803 */
[----:B------:R1:W2:Y:S02]  /*a5f0*/  MUFU.EX2 R18, R0 ;  /* 0x0000000000127308 */ /* 0x0002a40000000800 */
[--C-:B-1----:R-:W-:Y:S02]  /*a600*/  FFMA.FTZ R0, R251, c[0x0][0x23c], -R3.reuse ;  /* 0x00008f00fb007a23 */ /* 0x102fe40000010803 */
[----:B------:R-:W-:-:S04]  /*a610*/  FFMA.FTZ R3, R249, c[0x0][0x23c], -R3 ;  /* 0x00008f00f9037a23 */ /* 0x000fc80000010803 */
[----:B------:R1:W-:Y:S08]  /*a620*/  MUFU.EX2 R17, R0 ;  /* 0x0000000000117308 */ /* 0x0003f00000000800 */
[----:B------:R4:W3:Y:S01]  /*a630*/  MUFU.EX2 R16, R3 ;  /* 0x0000000300107308 */ /* 0x0008e20000000800 */
[----:B------:R-:W-:Y:S01]  /*a640*/  FFMA.FTZ R8, R242, R11, R245 ;  /* 0x0000000bf2087223 */ /* 0x000fe200000100f5 */
[----:B------:R-:W-:-:S02]  /*a650*/  F2FP.PACK_AB R96, R23, R21 ;  /* 0x000000151760723e */ /* 0x000fc400000000ff */
[----:B--2---:R-:W-:Y:S01]  /*a660*/  F2FP.PACK_AB R97, R18, R19 ;  /* 0x000000131261723e */ /* 0x004fe200000000ff */
[----:B------:R-:W-:Y:S01]  /*a670*/  FADD.FTZ R8, R235, R8 ;  /* 0x00000008eb087221 */ /* 0x000fe20000010000 */
[----:B------:R-:W-:Y:S01]  /*a680*/  F2FP.PACK_AB R98, R20, R22 ;  /* 0x000000161462723e */ /* 0x000fe200000000ff */
[----:B-1----:R-:W-:Y:S01]  /*a690*/  FFMA.FTZ R0, R241, R100, R31 ;  /* 0x00000064f1007223 */ /* 0x002fe2000001001f */
[----:B------:R-:W-:Y:S01]  /*a6a0*/  HMMA.16816.F32 R136, R92, R142, R136 ;  /* 0x0000008e5c88723c */ /* 0x000fe20000001888 */
[----:B----4-:R-:W-:Y:S01]  /*a6b0*/  FFMA.FTZ R3, R9, R10, R240 ;  /* 0x0000000a09037223 */ /* 0x010fe200000100f0 */
[----:B---3--:R-:W-:Y:S01]  /*a6c0*/  F2FP.PACK_AB R99, R16, R17 ;  /* 0x000000111063723e */ /* 0x008fe200000000ff */
[----:B------:R-:W-:Y:S02]  /*a6d0*/  FADD.FTZ R10, R236, R2 ;  /* 0x00000002ec0a7221 */ /* 0x000fe40000010000 */
[----:B------:R-:W-:-:S03]  /*a6e0*/  FADD.FTZ R11, R234, R3 ;  /* 0x00000003ea0b7221 */ /* 0x000fc60000010000 */
[----:B------:R-:W-:Y:S01]  /*a6f0*/  HMMA.16816.F32 R148, R92, R156, R148 ;  /* 0x0000009c5c94723c */ /* 0x000fe20000001894 */
[----:B------:R-:W-:Y:S02]  /*a700*/  FADD.FTZ R9, R239, R0 ;  /* 0x00000000ef097221 */ /* 0x000fe40000010000 */
[----:B------:R-:W-:Y:S02]  /*a710*/  FADD.FTZ R3, R215, R8 ;  /* 0x00000008d7037221 */ /* 0x000fe40000010000 */
[----:B------:R-:W-:-:S03]  /*a720*/  FADD.FTZ R2, R231, R11 ;  /* 0x0000000be7027221 */ /* 0x000fc60000010000 */
        /* <DEDUP_REMOVED lines=9> */
[----:B------:R-:W-:Y:S01]  /*a7c0*/  HMMA.16816.F32 R88, R92, R4, R104 ;  /* 0x000000045c58723c */ /* 0x000fe20000001868 */
[----:B------:R-:W-:-:S07]  /*a7d0*/  FADD.FTZ R3, R206, R3 ;  /* 0x00000003ce037221 */ /* 0x000fce0000010000 */
[----:B------:R-:W-:Y:S01]  /*a7e0*/  HMMA.16816.F32 R92, R92, R6, R84 ;  /* 0x000000065c5c723c */ /* 0x000fe20000001854 */
[----:B------:R-:W-:-:S07]  /*a7f0*/  FADD.FTZ R2, R194, R2 ;  /* 0x00000002c2027221 */ /* 0x000fce0000010000 */
[----:B------:R-:W-:Y:S07]  /*a800*/  HMMA.16816.F32 R84, R96, R4, R44 ;  /* 0x000000046054723c */ /* 0x000fee000000182c */
[----:B------:R-:W-:-:S04]  /*a810*/  FADD.FTZ R4, R232, R9 ;  /* 0x00000009e8047221 */ /* 0x000fc80000010000 */
        /* <DEDUP_REMOVED lines=46> */
[----:B------:R-:W-:Y:S01]  /*ab00*/  FADD.FTZ R0, R24, R0 ;  /* 0x0000000018007221 */ /* 0x000fe20000010000 */
[----:B------:R1:W-:Y:S04]  /*ab10*/  STL [R1+0x18], R4 ;  /* 0x0000180401007387 */ /* 0x0003e80000100800 */
[----:B------:R1:W-:Y:S04]  /*ab20*/  STL [R1+0x1c], R3 ;  /* 0x00001c0301007387 */ /* 0x0003e80000100800 */
[----:B------:R1:W-:Y:S04]  /*ab30*/  STL [R1+0x20], R2 ;  /* 0x0000200201007387 */ /* 0x0003e80000100800 */
[----:B------:R1:W-:Y:S01]  /*ab40*/  STL [R1+0x24], R0 ;  /* 0x0000240001007387 */ /* 0x0003e20000100800 */
[----:B------:R-:W-:Y:S01]  /*ab50*/  HMMA.16816.F32 R128, R96, R140, R68 ;  /* 0x0000008c6080723c */ /* 0x000fe20000001844 */
[----:B------:R-:W-:-:S02]  /*ab60*/  MOV R101, R208 ;  /* 0x000000d000657202 */ /* 0x000fc40000000f00 */
[----:B------:R-:W-:-:S05]  /*ab70*/  MOV R105, R197 ;  /* 0x000000c500697202 */ /* 0x000fca0000000f00 */
[----:B------:R-:W-:Y:S01]  /*ab80*/  HMMA.16816.F32 R112, R96, R124, R112 ;  /* 0x0000007c6070723c */ /* 0x000fe20000001870 */
[----:B------:R-:W-:Y:S02]  /*ab90*/  MOV R104, R252 ;  /* 0x000000fc00687202 */ /* 0x000fe40000000f00 */
[----:B------:R-:W-:-:S05]  /*aba0*/  MOV R102, R198 ;  /* 0x000000c600667202 */ /* 0x000fca0000000f00 */
[----:B------:R-:W-:Y:S01]  /*abb0*/  HMMA.16816.F32 R144, R96, R156, R60 ;  /* 0x0000009c6090723c */ /* 0x000fe2000000183c */
[----:B------:R-:W-:-:S07]  /*abc0*/  MOV R103, R199 ;  /* 0x000000c700677202 */ /* 0x000fce0000000f00 */
        /* <DEDUP_REMOVED lines=8> */
[----:B------:R-:W-:Y:S07]  /*ac50*/  @!P1 BRA `(.L_x_187) ;  /* 0x0000496000009947 */ /* 0x000fee0003800000 */
[----:B-1----:R-:W2:Y:S01]  /*ac60*/  LDL R198, [R1+0xc] ;  /* 0x00000c0001c67983 */ /* 0x002ea20000100800 */
[----:B------:R-:W-:-:S04]  /*ac70*/  DEPBAR.LE SB0, 0x0 ;  /* 0x000080000000791a */ /* 0x000fc80000000000 */
[----:B------:R-:W3:Y:S04]  /*ac80*/  LDL.64 R202, [R1+0x60] ;  /* 0x0000600001ca7983 */ /* 0x000ee80000100a00 */
[----:B------:R-:W4:Y:S04]  /*ac90*/  LDL.64 R196, [R1+0x10] ;  /* 0x0000100001c47983 */ /* 0x000f280000100a00 */
[----:B------:R-:W3:Y:S04]  /*aca0*/  LDL R199, [R1+0x30] ;  /* 0x0000300001c77983 */ /* 0x000ee80000100800 */
[----:B------:R-:W-:Y:S06]  /*acb0*/  BAR.SYNC.DEFER_BLOCKING 0x0 ;  /* 0x0000000000007b1d */ /* 0x000fec0000010000 */
[----:B------:R-:W-:Y:S04]  /*acc0*/  @P4 STS [R222+0x9000], RZ ;  /* 0x009000ffde004388 */ /* 0x000fe80000000800 */
[----:B------:R-:W-:Y:S04]  /*acd0*/  @P4 STS [R222+0x9004], RZ ;  /* 0x009004ffde004388 */ /* 0x000fe80000000800 */
[----:B------:R-:W-:Y:S01]  /*ace0*/  @P4 STS.64 [R222+0x9008], RZ ;  /* 0x009008ffde004388 */ /* 0x000fe20000000a00 */
[----:B--2---:R-:W-:-:S04]  /*acf0*/  IADD3 R231, R198, -0x3, RZ ;  /* 0xfffffffdc6e77810 */ /* 0x004fc80007ffe0ff */
[----:B------:R-:W-:Y:S01]  /*ad00*/  SHF.R.S32.HI R0, RZ, 0x1f, R231 ;  /* 0x0000001fff007819 */ /* 0x000fe200000114e7 */
[----:B------:R-:W-:-:S04]  /*ad10*/  IMAD.WIDE.U32 R2, R231, c[0x0][0x1a0], RZ ;  /* 0x00006800e7027a25 */ /* 0x000fc800078e00ff */
[----:B------:R-:W-:-:S04]  /*ad20*/  IMAD R0, R0, c[0x0][0x1a0], RZ ;  /* 0x0000680000007a24 */ /* 0x000fc800078e02ff */
[----:B------:R-:W-:Y:S01]  /*ad30*/  IMAD R4, R231, c[0x0][0x1a4], R0 ;  /* 0x00006900e7047a24 */ /* 0x000fe200078e0200 */
[----:B---3--:R-:W-:-:S03]  /*ad40*/  LEA R0, P0, R2, R202, 0x6 ;  /* 0x000000ca02007211 */ /* 0x008fc600078030ff */
[----:B------:R-:W-:Y:S01]  /*ad50*/  IMAD.IADD R3, R3, 0x1, R4 ;  /* 0x0000000103037824 */ /* 0x000fe200078e0204 */
[C---:B------:R-:W-:Y:S02]  /*ad60*/  @!P4 LEA R14, P5, R0.reuse, c[0x0][0x170], 0x1 ;  /* 0x00005c00000eca11 */ /* 0x040fe400078a08ff */
[----:B------:R-:W-:Y:S02]  /*ad70*/  @!P3 LEA R10, P1, R0, c[0x0][0x170], 0x1 ;  /* 0x00005c00000aba11 */ /* 0x000fe400078208ff */
[----:B----4-:R-:W-:Y:S02]  /*ad80*/  LEA.HI.X R3, R2, R197, R3, 0x6, P0 ;  /* 0x000000c502037211 */ /* 0x010fe400000f3403 */
[C---:B------:R-:W-:Y:S02]  /*ad90*/  @!P2 LEA R8, P0, R0.reuse, c[0x0][0x170], 0x1 ;  /* 0x00005c000008aa11 */ /* 0x040fe400078008ff */
[C---:B------:R-:W-:Y:S02]  /*ada0*/  IADD3 R2, P6, R0.reuse, UR15, RZ ;  /* 0x0000000f00027c10 */ /* 0x040fe4000ffde0ff */
[----:B------:R-:W-:-:S02]  /*adb0*/  @!P4 LEA.HI.X R15, R0, c[0x0][0x174], R3, 0x1, P5 ;  /* 0x00005d00000fca11 */ /* 0x000fc400028f0c03 */
[C-C-:B------:R-:W-:Y:S02]  /*adc0*/  @!P3 LEA.HI.X R11, R0.reuse, c[0x0][0x174], R3.reuse, 0x1, P1 ;  /* 0x00005d00000bba11 */ /* 0x140fe400008f0c03 */
[----:B------:R-:W-:Y:S01]  /*add0*/  @!P2 LEA.HI.X R9, R0, c[0x0][0x174], R3, 0x1, P0 ;  /* 0x00005d000009aa11 */ /* 0x000fe200000f0c03 */
[----:B------:R-:W-:Y:S01]  /*ade0*/  @!PT LDS RZ, [RZ] ;  /* 0x00000000fffff984 */ /* 0x000fe20000000800 */
[----:B------:R-:W-:Y:S01]  /*adf0*/  @!PT LDS RZ, [RZ] ;  /* 0x00000000fffff984 */ /* 0x000fe20000000800 */
[----:B------:R-:W-:Y:S01]  /*ae00*/  @!PT LDS RZ, [RZ] ;  /* 0x00000000fffff984 */ /* 0x000fe20000000800 */
[----:B------:R1:W-:Y:S01]  /*ae10*/  @!P4 LDGSTS.E.BYPASS.LTC128B.128 [R222+0x9000], [R14.64] ;  /* 0x090000000edecfae */ /* 0x0003e2000b901d4c */
[C---:B------:R-:W-:Y:S02]  /*ae20*/  @!P4 LEA R12, P5, R2.reuse, c[0x0][0x170], 0x1 ;  /* 0x00005c00020cca11 */ /* 0x040fe400078a08ff */
[----:B------:R-:W-:Y:S02]  /*ae30*/  IADD3.X R3, R3, UR5, RZ, P6, !PT ;  /* 0x0000000503037c10 */ /* 0x000fe4000b7fe4ff */
[C---:B------:R-:W-:Y:S01]  /*ae40*/  @!P3 LEA R6, P1, R2.reuse, c[0x0][0x170], 0x1 ;  /* 0x00005c000206ba11 */ /* 0x040fe200078208ff */
[----:B------:R-:W-:Y:S01]  /*ae50*/  @P3 STS.128 [R222+0xa000], RZ ;  /* 0x00a000ffde003388 */ /* 0x000fe20000000c00 */
[----:B------:R-:W-:-:S02]  /*ae60*/  @!P2 LEA R4, P0, R2, c[0x0][0x170], 0x1 ;  /* 0x00005c000204aa11 */ /* 0x000fc400078008ff */
[C-C-:B------:R-:W-:Y:S01]  /*ae70*/  @!P4 LEA.HI.X R13, R2.reuse, c[0x0][0x174], R3.reuse, 0x1, P5 ;  /* 0x00005d00020dca11 */ /* 0x140fe200028f0c03 */
[----:B------:R-:W-:Y:S01]  /*ae80*/  @!PT LDS RZ, [RZ] ;  /* 0x00000000fffff984 */ /* 0x000fe20000000800 */
[----:B------:R-:W-:Y:S01]  /*ae90*/  @!PT LDS RZ, [RZ] ;  /* 0x00000000fffff984 */ /* 0x000fe20000000800 */
[----:B------:R-:W-:Y:S01]  /*aea0*/  @!PT LDS RZ, [RZ] ;  /* 0x00000000fffff984 */ /* 0x000fe20000000800 */
[----:B------:R2:W-:Y:S01]  /*aeb0*/  @!P3 LDGSTS.E.BYPASS.LTC128B.128 [R222+0xa000], [R10.64+0x40] ;  /* 0x0a0000400adebfae */ /* 0x0005e2000b901d4c */
        /* <DEDUP_REMOVED lines=22> */
[----:B-----5:R-:W-:Y:S04]  /*b020*/  LDSM.16.M88.4 R28, [R217+0x6000] ;  /* 0x00600000d91c783b */ /* 0x020fe80000000200 */
[----:B--2---:R-:W2:Y:S04]  /*b030*/  LDSM.16.M88.4 R8, [R220+0x1000] ;  /* 0x00100000dc08783b */ /* 0x004ea80000000200 */
[----:B-1----:R-:W1:Y:S04]  /*b040*/  LDSM.16.M88.4 R12, [R220] ;  /* 0x00000000dc0c783b */ /* 0x002e680000000200 */
[----:B------:R-:W4:Y:S04]  /*b050*/  LDSM.16.M88.4 R24, [R217+0x6400] ;  /* 0x00640000d918783b */ /* 0x000f280000000200 */
[----:B------:R-:W4:Y:S04]  /*b060*/  LDSM.16.M88.4 R20, [R217+0x6800] ;  /* 0x00680000d914783b */ /* 0x000f280000000200 */
[----:B------:R-:W4:Y:S04]  /*b070*/  LDSM.16.M88.4 R16, [R217+0x6c00] ;  /* 0x006c0000d910783b */ /* 0x000f280000000200 */
[----:B---3--:R-:W-:Y:S04]  /*b080*/  LDSM.16.M88.4 R4, [R221+0x1000] ;  /* 0x00100000dd04783b */ /* 0x008fe80000000200 */
[----:B------:R-:W3:Y:S04]  /*b090*/  LDSM.16.M88.4 R40, [R219+0x6400] ;  /* 0x00640000db28783b */ /* 0x000ee80000000200 */
[----:B------:R-:W3:Y:S04]  /*b0a0*/  LDSM.16.M88.4 R36, [R219+0x6800] ;  /* 0x00680000db24783b */ /* 0x000ee80000000200 */
[----:B------:R-:W3:Y:S04]  /*b0b0*/  LDSM.16.M88.4 R32, [R219+0x6c00] ;  /* 0x006c0000db20783b */ /* 0x000ee80000000200 */
[----:B------:R-:W3:Y:S01]  /*b0c0*/  LDSM.16.M88.4 R44, [R219+0x6000] ;  /* 0x00600000db2c783b */ /* 0x000ee20000000200 */
[----:B--2---:R-:W-:Y:S01]  /*b0d0*/  HMMA.16816.F32 R60, R8, R28, RZ ;  /* 0x0000001c083c723c */ /* 0x004fe200000018ff */
[----:B------:R-:W-:-:S02]  /*b0e0*/  IMAD.MOV.U32 R0, RZ, RZ, R199 ;  /* 0x000000ffff007224 */ /* 0x000fc400078e00c7 */
[----:B------:R-:W0:Y:S05]  /*b0f0*/  LDGDEPBAR ;  /* 0x00000000000079af */ /* 0x000e2a0000000000 */
[----:B-1----:R-:W-:Y:S08]  /*b100*/  HMMA.16816.F32 R212, R12, R28, RZ ;  /* 0x0000001c0cd4723c */ /* 0x002ff000000018ff */
[-C--:B------:R-:W-:Y:S08]  /*b110*/  HMMA.16816.F32 R100, R8, R30.reuse, RZ ;  /* 0x0000001e0864723c */ /* 0x080ff000000018ff */
[----:B------:R-:W-:Y:S08]  /*b120*/  HMMA.16816.F32 R208, R12, R30, RZ ;  /* 0x0000001e0cd0723c */ /* 0x000ff000000018ff */
[C---:B----4-:R-:W-:Y:S08]  /*b130*/  HMMA.16816.F32 R56, R8.reuse, R24, RZ ;  /* 0x000000180838723c */ /* 0x050ff000000018ff */
        /* <DEDUP_REMOVED lines=9> */
[C---:B------:R-:W-:Y:S01]  /*b1d0*/  HMMA.16816.F32 R200, R12.reuse, R22, RZ ;  /* 0x000000160cc8723c */ /* 0x040fe200000018ff */
[----:B------:R-:W-:Y:S07]  /*b1e0*/  LDSM.16.M88.4 R20, [R217+0x7800] ;  /* 0x00780000d914783b */ /* 0x000fee0000000200 */
[C---:B------:R-:W-:Y:S08]  /*b1f0*/  HMMA.16816.F32 R104, R12.reuse, R16, RZ ;  /* 0x000000100c68723c */ /* 0x040ff000000018ff */
[----:B------:R-:W-:Y:S01]  /*b200*/  HMMA.16816.F32 R188, R12, R18, RZ ;  /* 0x000000120cbc723c */ /* 0x000fe200000018ff */
[----:B------:R-:W1:Y:S04]  /*b210*/  LDSM.16.M88.4 R12, [R221] ;  /* 0x00000000dd0c783b */ /* 0x000e680000000200 */
[----:B------:R-:W-:Y:S03]  /*b220*/  LDSM.16.M88.4 R16, [R217+0x7c00] ;  /* 0x007c0000d910783b */ /* 0x000fe60000000200 */
[C---:B---3--:R-:W-:Y:S08]  /*b230*/  HMMA.16816.F32 R192, R4.reuse, R40, R56 ;  /* 0x0000002804c0723c */ /* 0x048ff00000001838 */
        /* <DEDUP_REMOVED lines=13> */
[C---:B------:R-:W-:Y:S08]  /*b310*/  HMMA.16816.F32 R248, R12.reuse, R32, R104 ;  /* 0x000000200cf8723c */ /* 0x040ff00000001868 */
[C---:B------:R-:W-:Y:S08]  /*b320*/  HMMA.16816.F32 R104, R12.reuse, R46, R208 ;  /* 0x0000002e0c68723c */ /* 0x040ff000000018d0 */
[C---:B------:R-:W-:Y:S01]  /*b330*/  HMMA.16816.F32 R100, R12.reuse, R42, R204 ;  /* 0x0000002a0c64723c */ /* 0x040fe200000018cc */
[----:B------:R-:W-:Y:S07]  /*b340*/  LDSM.16.M88.4 R40, [R219+0x7800] ;  /* 0x00780000db28783b */ /* 0x000fee0000000200 */
[C---:B------:R-:W-:Y:S01]  /*b350*/  HMMA.16816.F32 R64, R12.reuse, R38, R200 ;  /* 0x000000260c40723c */ /* 0x040fe200000018c8 */
[----:B------:R-:W-:Y:S07]  /*b360*/  LDSM.16.M88.4 R36, [R219+0x7c00] ;  /* 0x007c0000db24783b */ /* 0x000fee0000000200 */
[----:B------:R-:W-:Y:S01]  /*b370*/  HMMA.16816.F32 R32, R12, R34, R188 ;  /* 0x000000220c20723c */ /* 0x000fe200000018bc */
[----:B------:R-:W-:Y:S07]  /*b380*/  LDSM.16.M88.4 R12, [R221+0x3000] ;  /* 0x00300000dd0c783b */ /* 0x000fee0000000200 */
[C---:B--2---:R-:W-:Y:S08]  /*b390*/  HMMA.16816.F32 R204, R4.reuse, R20, R184 ;  /* 0x0000001404cc723c */ /* 0x044ff000000018b8 */
[C---:B------:R-:W-:Y:S01]  /*b3a0*/  HMMA.16816.F32 R184, R4.reuse, R26, R56 ;  /* 0x0000001a04b8723c */ /* 0x040fe20000001838 */
[----:B------:R-:W1:Y:S07]  /*b3b0*/  LDSM.16.M88.4 R56, [R219+0x7000] ;  /* 0x00700000db38783b */ /* 0x000e6e0000000200 */
[----:B------:R-:W-:Y:S01]  /*b3c0*/  HMMA.16816.F32 R188, R4, R22, R52 ;  /* 0x0000001604bc723c */ /* 0x000fe20000001834 */
[----:B------:R-:W2:Y:S07]  /*b3d0*/  LDSM.16.M88.4 R52, [R219+0x7400] ;  /* 0x00740000db34783b */ /* 0x000eae0000000200 */
[-C--:B---3--:R-:W-:Y:S08]  /*b3e0*/  HMMA.16816.F32 R244, R8, R28.reuse, R212 ;  /* 0x0000001c08f4723c */ /* 0x088ff000000018d4 */
[C---:B------:R-:W-:Y:S08]  /*b3f0*/  HMMA.16816.F32 R60, R4.reuse, R28, R60 ;  /* 0x0000001c043c723c */ /* 0x040ff0000000183c */
[----:B------:R-:W-:Y:S08]  /*b400*/  HMMA.16816.F32 R48, R4, R18, R48 ;  /* 0x000000120430723c */ /* 0x000ff00000001830 */
[C---:B------:R-:W-:Y:S08]  /*b410*/  HMMA.16816.F32 R240, R8.reuse, R24, R196 ;  /* 0x0000001808f0723c */ /* 0x040ff000000018c4 */
[----:B------:R-:W-:Y:S08]  /*b420*/  HMMA.16816.F32 R212, R8, R20, R180 ;  /* 0x0000001408d4723c */ /* 0x000ff000000018b4 */
[C---:B------:R-:W-:Y:S08]  /*b430*/  HMMA.16816.F32 R192, R4.reuse, R24, R192 ;  /* 0x0000001804c0723c */ /* 0x040ff000000018c0 */
        /* <DEDUP_REMOVED lines=9> */
[----:B------:R-:W4:Y:S03]  /*b4d0*/  LDSM.16.M88.4 R16, [R217+0x8000] ;  /* 0x00800000d910783b */ /* 0x000f260000000200 */
[C---:B-1----:R-:W-:Y:S01]  /*b4e0*/  HMMA.16816.F32 R176, R12.reuse, R56, R60 ;  /* 0x000000380cb0723c */ /* 0x042fe2000000183c */
[----:B------:R-:W1:Y:S07]  /*b4f0*/  LDSM.16.M88.4 R32, [R217+0x8400] ;  /* 0x00840000d920783b */ /* 0x000e6e0000000200 */
[C---:B------:R-:W-:Y:S01]  /*b500*/  HMMA.16816.F32 R24, R12.reuse, R38, R48 ;  /* 0x000000260c18723c */ /* 0x040fe20000001830 */
[----:B------:R-:W1:Y:S07]  /*b510*/  LDSM.16.M88.4 R48, [R217+0x8800] ;  /* 0x00880000d930783b */ /* 0x000e6e0000000200 */
[C---:B------:R-:W-:Y:S01]  /*b520*/  HMMA.16816.F32 R108, R12.reuse, R58, R44 ;  /* 0x0000003a0c6c723c */ /* 0x040fe2000000182c */
[----:B------:R-:W1:Y:S07]  /*b530*/  LDSM.16.M88.4 R44, [R217+0x8c00] ;  /* 0x008c0000d92c783b */ /* 0x000e6e0000000200 */
[C---:B--2---:R-:W-:Y:S08]  /*b540*/  HMMA.16816.F32 R104, R12.reuse, R52, R192 ;  /* 0x000000340c68723c */ /* 0x044ff000000018c0 */
[C---:B------:R-:W-:Y:S08]  /*b550*/  HMMA.16816.F32 R100, R12.reuse, R54, R184 ;  /* 0x000000360c64723c */ /* 0x040ff000000018b8 */
[C---:B------:R-:W-:Y:S08]  /*b560*/  HMMA.16816.F32 R64, R12.reuse, R40, R204 ;  /* 0x000000280c40723c */ /* 0x040ff000000018cc */
[C---:B------:R-:W-:Y:S08]  /*b570*/  HMMA.16816.F32 R60, R12.reuse, R42, R188 ;  /* 0x0000002a0c3c723c */ /* 0x040ff000000018bc */
[----:B------:R-:W-:Y:S01]  /*b580*/  HMMA.16816.F32 R28, R12, R36, R208 ;  /* 0x000000240c1c723c */ /* 0x000fe200000018d0 */
[----:B------:R-:W2:Y:S07]  /*b590*/  LDSM.16.M88.4 R12, [R220+0x4000] ;  /* 0x00400000dc0c783b */ /* 0x000eae0000000200 */
        /* <DEDUP_REMOVED lines=9> */
[C---:B----4-:R-:W-:Y:S08]  /*b630*/  HMMA.16816.F32 R188, R4.reuse, R16, R176 ;  /* 0x0000001004bc723c */ /* 0x050ff000000018b0 */
[C---:B------:R-:W-:Y:S08]  /*b640*/  HMMA.16816.F32 R184, R4.reuse, R18, R108 ;  /* 0x0000001204b8723c */ /* 0x040ff0000000186c */
[C---:B-1----:R-:W-:Y:S08]  /*b650*/  HMMA.16816.F32 R180, R4.reuse, R32, R104 ;  /* 0x0000002004b4723c */ /* 0x042ff00000001868 */
        /* <DEDUP_REMOVED lines=8> */
[C---:B--2---:R-:W-:Y:S01]  /*b6e0*/  HMMA.16816.F32 R60, R12.reuse, R16, R20 ;  /* 0x000000100c3c723c */ /* 0x044fe20000001814 */
[----:B------:R-:W2:Y:S07]  /*b6f0*/  LDSM.16.M88.4 R20, [R219+0x8800] ;  /* 0x00880000db14783b */ /* 0x000eae0000000200 */
[----:B------:R-:W-:Y:S01]  /*b700*/  HMMA.16816.F32 R56, R12, R18, R56 ;  /* 0x000000120c38723c */ /* 0x000fe20000001838 */
[----:B------:R-:W3:Y:S01]  /*b710*/  LDSM.16.M88.4 R16, [R219+0x8c00] ;  /* 0x008c0000db10783b */ /* 0x000ee20000000200 */
[----:B------:R-:W-:Y:S01]  /*b720*/  ISETP.GT.AND P0, PT, R231, R0, PT ;  /* 0x00000000e700720c */ /* 0x000fe20003f04270 */
[----:B------:R-:W-:-:S05]  /*b730*/  DEPBAR.LE SB0, 0x0 ;  /* 0x000080000000791a */ /* 0x000fca0000000000 */
        /* <DEDUP_REMOVED lines=25> */
[----:B------:R-:W3:Y:S04]  /*b8d0*/  LDL.64 R2, [R1+0x40] ;  /* 0x0000400001027983 */ /* 0x000ee80000100a00 */
[----:B------:R-:W4:Y:S01]  /*b8e0*/  LDL.LU R0, [R1+0xc] ;  /* 0x00000c0001007983 */ /* 0x000f220000300800 */
[----:B------:R-:W-:Y:S03]  /*b8f0*/  BSSY B0, `(.L_x_192) ;  /* 0x000003c000007945 */ /* 0x000fe60003800000 */
[----:B------:R1:W-:Y:S04]  /*b900*/  @P4 STS [R222+0x6000], RZ ;  /* 0x006000ffde004388 */ /* 0x0003e80000000800 */
[----:B------:R1:W-:Y:S04]  /*b910*/  @P4 STS [R222+0x6004], RZ ;  /* 0x006004ffde004388 */ /* 0x0003e80000000800 */
[----:B------:R1:W-:Y:S01]  /*b920*/  @P4 STS.64 [R222+0x6008], RZ ;  /* 0x006008ffde004388 */ /* 0x0003e20000000a00 */
[----:B--2---:R-:W-:-:S02]  /*b930*/  IMAD.MOV.U32 R248, RZ, RZ, R250 ;  /* 0x000000fffff87224 */ /* 0x004fc400078e00fa */
[----:B------:R-:W-:Y:S02]  /*b940*/  IMAD.MOV.U32 R249, RZ, RZ, R251 ;  /* 0x000000fffff97224 */ /* 0x000fe400078e00fb */
[----:B---3--:R-:W-:Y:S02]  /*b950*/  IMAD.MOV.U32 R250, RZ, RZ, R2 ;  /* 0x000000fffffa7224 */ /* 0x008fe400078e0002 */
[----:B------:R-:W-:Y:S01]  /*b960*/  IMAD.MOV.U32 R251, RZ, RZ, R3 ;  /* 0x000000fffffb7224 */ /* 0x000fe200078e0003 */
[----:B----4-:R-:W-:-:S04]  /*b970*/  IADD3 R0, R0, -0x4, RZ ;  /* 0xfffffffc00007810 */ /* 0x010fc80007ffe0ff */
[----:B------:R-:W-:-:S05]  /*b980*/  SHF.R.S32.HI R2, RZ, 0x1f, R0 ;  /* 0x0000001fff027819 */ /* 0x000fca0000011400 */
[----:B------:R-:W-:Y:S02]  /*b990*/  IMAD R4, R2, c[0x0][0x198], RZ ;  /* 0x0000660002047a24 */ /* 0x000fe400078e02ff */
[----:B------:R-:W-:-:S04]  /*b9a0*/  IMAD.WIDE.U32 R2, R0, c[0x0][0x198], RZ ;  /* 0x0000660000027a25 */ /* 0x000fc800078e00ff */
[----:B------:R-:W-:Y:S01]  /*b9b0*/  IMAD R4, R0, c[0x0][0x19c], R4 ;  /* 0x0000670000047a24 */ /* 0x000fe200078e0204 */
[----:B------:R-:W-:-:S03]  /*b9c0*/  LEA R0, P0, R2, R248, 0x6 ;  /* 0x000000f802007211 */ /* 0x000fc600078030ff */
[----:B------:R-:W-:Y:S01]  /*b9d0*/  IMAD.IADD R3, R3, 0x1, R4 ;  /* 0x0000000103037824 */ /* 0x000fe200078e0204 */
[C---:B------:R-:W-:Y:S02]  /*b9e0*/  @!P4 LEA R12, P5, R0.reuse, c[0x0][0x168], 0x1 ;  /* 0x00005a00000cca11 */ /* 0x040fe400078a08ff */
[----:B------:R-:W-:Y:S02]  /*b9f0*/  @!P2 LEA R6, P1, R0, c[0x0][0x168], 0x1 ;  /* 0x00005a000006aa11 */ /* 0x000fe400078208ff */
[----:B------:R-:W-:Y:S02]  /*ba00*/  LEA.HI.X R3, R2, R251, R3, 0x6, P0 ;  /* 0x000000fb02037211 */ /* 0x000fe400000f3403 */
        /* <DEDUP_REMOVED lines=42> */
.L_x_193:
[----:B------:R-:W-:Y:S05]  /*bcb0*/  BSYNC B0 ;  /* 0x0000000000007941 */ /* 0x000fea0003800000 */
.L_x_192:
[----:B------:R-:W0:Y:S02]  /*bcc0*/  LDGDEPBAR ;  /* 0x00000000000079af */ /* 0x000e240000000000 */
.L_x_191:
[----:B------:R-:W2:Y:S04]  /*bcd0*/  LDL.LU R3, [R1+0x20] ;  /* 0x0000200001037983 */ /* 0x000ea80000300800 */
[----:B------:R-:W3:Y:S04]  /*bce0*/  LDL.LU R2, [R1+0x24] ;  /* 0x0000240001027983 */ /* 0x000ee80000300800 */
[----:B-1----:R-:W4:Y:S04]  /*bcf0*/  LDL.LU R5, [R1+0x1c] ;  /* 0x00001c0001057983 */ /* 0x002f280000300800 */
[----:B------:R-:W4:Y:S04]  /*bd00*/  LDL.LU R4, [R1+0x18] ;  /* 0x0000180001047983 */ /* 0x000f280000300800 */
[----:B------:R1:W-:Y:S04]  /*bd10*/  STL [R1+0x68], R217 ;  /* 0x000068d901007387 */ /* 0x0003e80000100800 */
[----:B------:R-:W4:Y:S04]  /*bd20*/  LDL.LU R17, [R1+0x4] ;  /* 0x0000040001117983 */ /* 0x000f280000300800 */
        /* <DEDUP_REMOVED lines=17> */
[----:B------:R-:W-:Y:S01]  /*be40*/  FSEL R12, R46, -INF , !P2 ;  /* 0xff8000002e0c7808 */ /* 0x000fe20005000000 */
[----:B--2---:R-:W-:Y:S01]  /*be50*/  IMAD.MOV.U32 R189, RZ, RZ, R3 ;  /* 0x000000ffffbd7224 */ /* 0x004fe200078e0003 */
[----:B---3--:R-:W-:-:S02]  /*be60*/  MOV R188, R2 ;  /* 0x0000000200bc7202 */ /* 0x008fc40000000f00 */
[----:B------:R-:W-:Y:S01]  /*be70*/  IADD3 R2, R0, 0x1, RZ ;  /* 0x0000000100027810 */ /* 0x000fe20007ffe0ff */
[----:B----4-:R-:W-:-:S03]  /*be80*/  IMAD.MOV.U32 R33, RZ, RZ, R5 ;  /* 0x000000ffff217224 */ /* 0x010fc600078e0005 */
[C---:B------:R-:W-:Y:S02]  /*be90*/  ISETP.GE.AND P3, PT, R2.reuse, R230, PT ;  /* 0x000000e60200720c */ /* 0x040fe40003f66270 */
[C---:B------:R-:W-:Y:S01]  /*bea0*/  ISETP.GE.AND P6, PT, R2.reuse, R229, PT ;  /* 0x000000e50200720c */ /* 0x040fe20003fc6270 */
[----:B------:R-:W-:Y:S01]  /*beb0*/  IMAD.MOV.U32 R190, RZ, RZ, R4 ;  /* 0x000000ffffbe7224 */ /* 0x000fe200078e0004 */
        /* <DEDUP_REMOVED lines=18> */
[----:B------:R-:W-:Y:S01]  /*bfe0*/  LDSM.16.MT88.4 R44, [R218+0xa000] ;  /* 0x00a00000da2c783b */ /* 0x000fe20000004200 */
[----:B------:R-:W-:-:S02]  /*bff0*/  ISETP.GE.AND P0, PT, R3, R230, PT ;  /* 0x000000e60300720c */ /* 0x000fc40003f06270 */
[C---:B------:R-:W-:Y:S02]  /*c000*/  ISETP.GE.AND P6, PT, R3.reuse, R229, PT ;  /* 0x000000e50300720c */ /* 0x040fe40003fc6270 */
[C---:B------:R-:W-:Y:S02]  /*c010*/  ISETP.GE.AND P5, PT, R3.reuse, R228, PT ;  /* 0x000000e40300720c */ /* 0x040fe40003fa6270 */
[----:B------:R-:W-:Y:S02]  /*c020*/  ISETP.GE.AND P4, PT, R3, R227, PT ;  /* 0x000000e30300720c */ /* 0x000fe40003f86270 */
[C---:B------:R-:W-:Y:S02]  /*c030*/  ISETP.LT.OR P1, PT, R2.reuse, R225, P1 ;  /* 0x000000e10200720c */ /* 0x040fe40000f21670 */
[C---:B------:R-:W-:Y:S02]  /*c040*/  ISETP.LT.OR P2, PT, R2.reuse, R224, P2 ;  /* 0x000000e00200720c */ /* 0x040fe40001741670 */
[----:B------:R-:W-:-:S02]  /*c050*/  ISETP.LT.OR P3, PT, R2, R223, P3 ;  /* 0x000000df0200720c */ /* 0x000fc40001f61670 */
[C---:B------:R-:W-:Y:S02]  /*c060*/  IADD3 R2, R0.reuse, 0x10, RZ ;  /* 0x0000001000027810 */ /* 0x040fe40007ffe0ff */
[C---:B------:R-:W-:Y:S02]  /*c070*/  ISETP.LT.OR P0, PT, R3.reuse, R226, P0 ;  /* 0x000000e20300720c */ /* 0x040fe40000701670 */
[C---:B------:R-:W-:Y:S02]  /*c080*/  ISETP.LT.OR P6, PT, R3.reuse, R225, P6 ;  /* 0x000000e10300720c */ /* 0x040fe400037c1670 */
[C---:B------:R-:W-:Y:S02]  /*c090*/  ISETP.LT.OR P5, PT, R3.reuse, R224, P5 ;  /* 0x000000e00300720c */ /* 0x040fe40002fa1670 */
[----:B------:R-:W-:Y:S02]  /*c0a0*/  ISETP.LT.OR P4, PT, R3, R223, P4 ;  /* 0x000000df0300720c */ /* 0x000fe40002781670 */
[----:B------:R-:W-:-:S02]  /*c0b0*/  IADD3 R3, R0, 0x11, RZ ;  /* 0x0000001100037810 */ /* 0x000fc40007ffe0ff */
[----:B------:R-:W-:Y:S02]  /*c0c0*/  FSEL R11, R184, -INF , !P2 ;  /* 0xff800000b80b7808 */ /* 0x000fe40005000000 */
[----:B------:R-:W-:Y:S02]  /*c0d0*/  FSEL R35, R58, -INF , !P1 ;  /* 0xff8000003a237808 */ /* 0x000fe40004800000 */
[----:B------:R-:W-:Y:S02]  /*c0e0*/  ISETP.GE.AND P2, PT, R2, R229, PT ;  /* 0x000000e50200720c */ /* 0x000fe40003f46270 */
[----:B------:R-:W-:Y:S02]  /*c0f0*/  FSEL R15, R186, -INF , !P3 ;  /* 0xff800000ba0f7808 */ /* 0x000fe40005800000 */
[C---:B------:R-:W-:Y:S02]  /*c100*/  ISETP.GE.AND P1, PT, R2.reuse, R230, PT ;  /* 0x000000e60200720c */ /* 0x040fe40003f26270 */
[----:B------:R-:W-:-:S02]  /*c110*/  ISETP.GE.AND P3, PT, R2, R228, PT ;  /* 0x000000e40200720c */ /* 0x000fc40003f66270 */
[----:B------:R-:W-:Y:S02]  /*c120*/  FSEL R27, R57, -INF , !P0 ;  /* 0xff800000391b7808 */ /* 0x000fe40004000000 */
[----:B------:R-:W-:Y:S02]  /*c130*/  FSEL R16, R187, -INF , !P4 ;  /* 0xff800000bb107808 */ /* 0x000fe40006000000 */
[C---:B------:R-:W-:Y:S02]  /*c140*/  ISETP.GE.AND P0, PT, R2.reuse, R227, PT ;  /* 0x000000e30200720c */ /* 0x040fe40003f06270 */
[----:B------:R-:W-:Y:S02]  /*c150*/  ISETP.GE.AND P4, PT, R3, R230, PT ;  /* 0x000000e60300720c */ /* 0x000fe40003f86270 */
[C---:B------:R-:W-:Y:S02]  /*c160*/  ISETP.LT.OR P2, PT, R2.reuse, R225, P2 ;  /* 0x000000e10200720c */ /* 0x040fe40001741670 */
[----:B------:R-:W-:-:S02]  /*c170*/  ISETP.LT.OR P1, PT, R2, R226, P1 ;  /* 0x000000e20200720c */ /* 0x000fc40000f21670 */
[C---:B------:R-:W-:Y:S02]  /*c180*/  ISETP.LT.OR P3, PT, R2.reuse, R224, P3 ;  /* 0x000000e00200720c */ /* 0x040fe40001f61670 */
[----:B------:R-:W-:Y:S02]  /*c190*/  ISETP.LT.OR P0, PT, R2, R223, P0 ;  /* 0x000000df0200720c */ /* 0x000fe40000701670 */
[----:B------:R-:W-:Y:S02]  /*c1a0*/  ISETP.LT.OR P4, PT, R3, R226, P4 ;  /* 0x000000e20300720c */ /* 0x000fe40002781670 */
[----:B------:R-:W-:Y:S02]  /*c1b0*/  IADD3 R2, R0, 0x18, RZ ;  /* 0x0000001800027810 */ /* 0x000fe40007ffe0ff */
[----:B------:R-:W-:Y:S02]  /*c1c0*/  FSEL R59, R59, -INF , !P6 ;  /* 0xff8000003b3b7808 */ /* 0x000fe40007000000 */
[----:B------:R-:W-:-:S02]  /*c1d0*/  FSEL R193, R54, -INF , !P2 ;  /* 0xff80000036c17808 */ /* 0x000fc40005000000 */
[----:B------:R-:W-:Y:S02]  /*c1e0*/  FSEL R13, R185, -INF , !P5 ;  /* 0xff800000b90d7808 */ /* 0x000fe40006800000 */
[C---:B------:R-:W-:Y:S02]  /*c1f0*/  ISETP.GE.AND P6, PT, R3.reuse, R229, PT ;  /* 0x000000e50300720c */ /* 0x040fe40003fc6270 */
[----:B------:R-:W-:Y:S02]  /*c200*/  FSEL R52, R52, -INF , !P1 ;  /* 0xff80000034347808 */ /* 0x000fe40004800000 */
[----:B------:R-:W-:Y:S02]  /*c210*/  FSEL R54, R180, -INF , !P3 ;  /* 0xff800000b4367808 */ /* 0x000fe40005800000 */
[C---:B------:R-:W-:Y:S02]  /*c220*/  ISETP.GE.AND P5, PT, R3.reuse, R228, PT ;  /* 0x000000e40300720c */ /* 0x040fe40003fa6270 */
[----:B------:R-:W-:-:S02]  /*c230*/  ISETP.GE.AND P1, PT, R3, R227, PT ;  /* 0x000000e30300720c */ /* 0x000fc40003f26270 */
[----:B------:R-:W-:Y:S02]  /*c240*/  FSEL R182, R182, -INF , !P0 ;  /* 0xff800000b6b67808 */ /* 0x000fe40004000000 */
[----:B------:R-:W-:Y:S02]  /*c250*/  FSEL R180, R53, -INF , !P4 ;  /* 0xff80000035b47808 */ /* 0x000fe40006000000 */
[C---:B------:R-:W-:Y:S02]  /*c260*/  ISETP.GE.AND P2, PT, R2.reuse, R230, PT ;  /* 0x000000e60200720c */ /* 0x040fe40003f46270 */
[C---:B------:R-:W-:Y:S02]  /*c270*/  ISETP.GE.AND P3, PT, R2.reuse, R229, PT ;  /* 0x000000e50200720c */ /* 0x040fe40003f66270 */
[C---:B------:R-:W-:Y:S02]  /*c280*/  ISETP.GE.AND P0, PT, R2.reuse, R228, PT ;  /* 0x000000e40200720c */ /* 0x040fe40003f06270 */
[----:B------:R-:W-:-:S02]  /*c290*/  ISETP.GE.AND P4, PT, R2, R227, PT ;  /* 0x000000e30200720c */ /* 0x000fc40003f86270 */
[C---:B------:R-:W-:Y:S02]  /*c2a0*/  ISETP.LT.OR P6, PT, R3.reuse, R225, P6 ;  /* 0x000000e10300720c */ /* 0x040fe400037c1670 */
[C---:B------:R-:W-:Y:S02]  /*c2b0*/  ISETP.LT.OR P5, PT, R3.reuse, R224, P5 ;  /* 0x000000e00300720c */ /* 0x040fe40002fa1670 */
[----:B------:R-:W-:Y:S02]  /*c2c0*/  ISETP.LT.OR P1, PT, R3, R223, P1 ;  /* 0x000000df0300720c */ /* 0x000fe40000f21670 */
[C---:B------:R-:W-:Y:S02]  /*c2d0*/  ISETP.LT.OR P2, PT, R2.reuse, R226, P2 ;  /* 0x000000e20200720c */ /* 0x040fe40001741670 */
[C---:B------:R-:W-:Y:S02]  /*c2e0*/  ISETP.LT.OR P3, PT, R2.reuse, R225, P3 ;  /* 0x000000e10200720c */ /* 0x040fe40001f61670 */
[----:B------:R-:W-:-:S02]  /*c2f0*/  ISETP.LT.OR P0, PT, R2, R224, P0 ;  /* 0x000000e00200720c */ /* 0x000fc40000701670 */
[----:B------:R-:W-:Y:S02]  /*c300*/  ISETP.LT.OR P4, PT, R2, R223, P4 ;  /* 0x000000df0200720c */ /* 0x000fe40002781670 */
[C---:B------:R-:W-:Y:S02]  /*c310*/  IADD3 R3, R0.reuse, 0x19, RZ ;  /* 0x0000001900037810 */ /* 0x040fe40007ffe0ff */
[----:B------:R-:W-:Y:S02]  /*c320*/  IADD3 R2, R0, 0x20, RZ ;  /* 0x0000002000027810 */ /* 0x000fe40007ffe0ff */
[----:B------:R-:W-:Y:S02]  /*c330*/  FSEL R192, R55, -INF , !P6 ;  /* 0xff80000037c07808 */ /* 0x000fe40007000000 */
[----:B------:R-:W-:Y:S02]  /*c340*/  FSEL R53, R181, -INF , !P5 ;  /* 0xff800000b5357808 */ /* 0x000fe40006800000 */
[----:B------:R-:W-:-:S02]  /*c350*/  FSEL R55, R183, -INF , !P1 ;  /* 0xff800000b7377808 */ /* 0x000fc40004800000 */
[C---:B------:R-:W-:Y:S02]  /*c360*/  ISETP.GE.AND P1, PT, R3.reuse, R230, PT ;  /* 0x000000e60300720c */ /* 0x040fe40003f26270 */
        /* <DEDUP_REMOVED lines=8> */
[C---:B------:R-:W-:Y:S02]  /*c3f0*/  ISETP.LT.OR P5, PT, R3.reuse, R224, P5 ;  /* 0x000000e00300720c */ /* 0x040fe40002fa1670 */
[----:B------:R-:W-:Y:S02]  /*c400*/  ISETP.LT.OR P2, PT, R3, R223, P2 ;  /* 0x000000df0300720c */ /* 0x000fe40001741670 */
[----:B------:R-:W-:-:S02]  /*c410*/  ISETP.LT.OR P3, PT, R2, R226, P3 ;  /* 0x000000e20200720c */ /* 0x000fc40001f61670 */
[----:B------:R-:W-:Y:S02]  /*c420*/  IADD3 R3, R0, 0x21, RZ ;  /* 0x0000002100037810 */ /* 0x000fe40007ffe0ff */
[----:B------:R-:W-:Y:S02]  /*c430*/  FSEL R40, R176, -INF , !P0 ;  /* 0xff800000b0287808 */ /* 0x000fe40004000000 */
[----:B------:R-:W-:Y:S02]  /*c440*/  FSEL R176, R41, -INF , !P1 ;  /* 0xff80000029b07808 */ /* 0x000fe40004800000 */
[----:B------:R-:W-:Y:S02]  /*c450*/  FSEL R194, R43, -INF , !P6 ;  /* 0xff8000002bc27808 */ /* 0x000fe40007000000 */
[----:B------:R-:W-:Y:S02]  /*c460*/  FSEL R41, R177, -INF , !P5 ;  /* 0xff800000b1297808 */ /* 0x000fe40006800000 */
[----:B------:R-:W-:-:S02]  /*c470*/  FSEL R179, R179, -INF , !P2 ;  /* 0xff800000b3b37808 */ /* 0x000fc40005000000 */
[----:B------:R-:W-:Y:S02]  /*c480*/  FSEL R245, R36, -INF , !P3 ;  /* 0xff80000024f57808 */ /* 0x000fe40005800000 */
[C---:B------:R-:W-:Y:S02]  /*c490*/  ISETP.GE.AND P2, PT, R3.reuse, R230, PT ;  /* 0x000000e60300720c */ /* 0x040fe40003f46270 */
[C---:B------:R-:W-:Y:S02]  /*c4a0*/  ISETP.GE.AND P6, PT, R3.reuse, R229, PT ;  /* 0x000000e50300720c */ /* 0x040fe40003fc6270 */
[C---:B------:R-:W-:Y:S02]  /*c4b0*/  ISETP.GE.AND P5, PT, R3.reuse, R228, PT ;  /* 0x000000e40300720c */ /* 0x040fe40003fa6270 */
[----:B------:R-:W-:Y:S02]  /*c4c0*/  ISETP.GE.AND P3, PT, R3, R227, PT ;  /* 0x000000e30300720c */ /* 0x000fe40003f66270 */
        /* <DEDUP_REMOVED lines=8> */
[----:B------:R-:W-:Y:S02]  /*c550*/  FMNMX.FTZ R3, R17, R8, !PT ;  /* 0x0000000811037209 */ /* 0x000fe40007810000 */
[C---:B------:R-:W-:Y:S02]  /*c560*/  ISETP.LT.OR P0, PT, R2.reuse, R225, P0 ;  /* 0x000000e10200720c */ /* 0x040fe40000701670 */
[C---:B------:R-:W-:Y:S02]  /*c570*/  ISETP.LT.OR P4, PT, R2.reuse, R224, P4 ;  /* 0x000000e00200720c */ /* 0x040fe40002781670 */
[----:B------:R-:W-:Y:S02]  /*c580*/  ISETP.LT.OR P1, PT, R2, R223, P1 ;  /* 0x000000df0200720c */ /* 0x000fe40000f21670 */
[----:B------:R-:W-:-:S02]  /*c590*/  IADD3 R2, R0, 0x28, RZ ;  /* 0x0000002800027810 */ /* 0x000fc40007ffe0ff */
[----:B------:R-:W-:Y:S02]  /*c5a0*/  FMNMX.FTZ R3, R10, R3, !PT ;  /* 0x000000030a037209 */ /* 0x000fe40007810000 */
        /* <DEDUP_REMOVED lines=8> */
[----:B------:R-:W-:Y:S02]  /*c630*/  FMNMX.FTZ R3, R11, R3, !PT ;  /* 0x000000030b037209 */ /* 0x000fe40007810000 */
[C---:B------:R-:W-:Y:S02]  /*c640*/  ISETP.LT.OR P0, PT, R2.reuse, R226, P0 ;  /* 0x000000e20200720c */ /* 0x040fe40000701670 */
[----:B------:R-:W-:-:S02]  /*c650*/  ISETP.LT.OR P4, PT, R2, R225, P4 ;  /* 0x000000e10200720c */ /* 0x000fc40002781670 */
[C---:B------:R-:W-:Y:S02]  /*c660*/  ISETP.LT.OR P1, PT, R2.reuse, R224, P1 ;  /* 0x000000e00200720c */ /* 0x040fe40000f21670 */
[----:B------:R-:W-:Y:S02]  /*c670*/  ISETP.LT.OR P2, PT, R2, R223, P2 ;  /* 0x000000df0200720c */ /* 0x000fe40001741670 */
[----:B------:R-:W-:Y:S02]  /*c680*/  IADD3 R2, R0, 0x29, RZ ;  /* 0x0000002900027810 */ /* 0x000fe40007ffe0ff */
[----:B------:R-:W-:Y:S02]  /*c690*/  FMNMX.FTZ R3, R13, R3, !PT ;  /* 0x000000030d037209 */ /* 0x000fe40007810000 */
[----:B------:R-:W-:Y:S02]  /*c6a0*/  FSEL R203, R39, -INF , !P6 ;  /* 0xff80000027cb7808 */ /* 0x000fe40007000000 */
[----:B------:R-:W-:-:S02]  /*c6b0*/  FSEL R177, R109, -INF , !P5 ;  /* 0xff8000006db17808 */ /* 0x000fc40006800000 */
[----:B------:R-:W-:Y:S02]  /*c6c0*/  FSEL R237, R111, -INF , !P3 ;  /* 0xff8000006fed7808 */ /* 0x000fe40005800000 */
[----:B------:R-:W-:Y:S02]  /*c6d0*/  FSEL R232, R104, -INF , !P1 ;  /* 0xff80000068e87808 */ /* 0x000fe40004800000 */
[C---:B------:R-:W-:Y:S02]  /*c6e0*/  ISETP.GE.AND P6, PT, R2.reuse, R230, PT ;  /* 0x000000e60200720c */ /* 0x040fe40003fc6270 */
[C---:B------:R-:W-:Y:S02]  /*c6f0*/  ISETP.GE.AND P3, PT, R2.reuse, R229, PT ;  /* 0x000000e50200720c */ /* 0x040fe40003f66270 */
[C---:B------:R-:W-:Y:S02]  /*c700*/  ISETP.GE.AND P5, PT, R2.reuse, R228, PT ;  /* 0x000000e40200720c */ /* 0x040fe40003fa6270 */
[----:B------:R-:W-:-:S02]  /*c710*/  ISETP.GE.AND P1, PT, R2, R227, PT ;  /* 0x000000e30200720c */ /* 0x000fc40003f26270 */
[----:B------:R-:W-:Y:S02]  /*c720*/  FMNMX.FTZ R3, R54, R3, !PT ;  /* 0x0000000336037209 */ /* 0x000fe40007810000 */
[C---:B------:R-:W-:Y:S02]  /*c730*/  ISETP.LT.OR P6, PT, R2.reuse, R226, P6 ;  /* 0x000000e20200720c */ /* 0x040fe400037c1670 */
[C---:B------:R-:W-:Y:S02]  /*c740*/  ISETP.LT.OR P3, PT, R2.reuse, R225, P3 ;  /* 0x000000e10200720c */ /* 0x040fe40001f61670 */
[C---:B------:R-:W-:Y:S02]  /*c750*/  ISETP.LT.OR P5, PT, R2.reuse, R224, P5 ;  /* 0x000000e00200720c */ /* 0x040fe40002fa1670 */
[----:B------:R-:W-:Y:S02]  /*c760*/  ISETP.LT.OR P1, PT, R2, R223, P1 ;  /* 0x000000df0200720c */ /* 0x000fe40000f21670 */
[----:B------:R-:W-:-:S04]  /*c770*/  FMNMX.FTZ R2, R53, R3, !PT ;  /* 0x0000000335027209 */ /* 0x000fc80007810000 */
[----:B------:R-:W-:-:S04]  /*c780*/  FMNMX.FTZ R6, R40, R2, !PT ;  /* 0x0000000228067209 */ /* 0x000fc80007810000 */
[----:B------:R-:W-:Y:S02]  /*c790*/  FMNMX.FTZ R6, R41, R6, !PT ;  /* 0x0000000629067209 */ /* 0x000fe40007810000 */
[C---:B------:R-:W-:Y:S02]  /*c7a0*/  IADD3 R4, R0.reuse, 0x30, RZ ;  /* 0x0000003000047810 */ /* 0x040fe40007ffe0ff */
[----:B------:R-:W-:Y:S02]  /*c7b0*/  FMNMX.FTZ R5, R191, R12, !PT ;  /* 0x0000000cbf057209 */ /* 0x000fe40007810000 */
[----:B------:R-:W-:Y:S02]  /*c7c0*/  FMNMX.FTZ R6, R195, R6, !PT ;  /* 0x00000006c3067209 */ /* 0x000fe40007810000 */
[----:B------:R-:W-:Y:S02]  /*c7d0*/  FSEL R239, R107, -INF , !P1 ;  /* 0xff8000006bef7808 */ /* 0x000fe40004800000 */
[----:B------:R-:W-:-:S02]  /*c7e0*/  IADD3 R3, R0, 0x31, RZ ;  /* 0x0000003100037810 */ /* 0x000fc40007ffe0ff */
[----:B------:R-:W-:Y:S02]  /*c7f0*/  ISETP.GE.AND P1, PT, R4, R228, PT ;  /* 0x000000e40400720c */ /* 0x000fe40003f26270 */
[----:B------:R-:W-:Y:S02]  /*c800*/  FMNMX.FTZ R5, R14, R5, !PT ;  /* 0x000000050e057209 */ /* 0x000fe40007810000 */
[----:B------:R-:W-:Y:S02]  /*c810*/  FMNMX.FTZ R7, R177, R6, !PT ;  /* 0x00000006b1077209 */ /* 0x000fe40007810000 */
[----:B------:R-:W-:Y:S02]  /*c820*/  FSEL R236, R106, -INF , !P2 ;  /* 0xff8000006aec7808 */ /* 0x000fe40005000000 */
[----:B------:R-:W-:Y:S02]  /*c830*/  FSEL R106, R105, -INF , !P5 ;  /* 0xff800000696a7808 */ /* 0x000fe40006800000 */
[----:B------:R-:W-:-:S02]  /*c840*/  ISETP.GE.AND P5, PT, R3, R228, PT ;  /* 0x000000e40300720c */ /* 0x000fc40003fa6270 */
[-C--:B------:R-:W-:Y:S02]  /*c850*/  ISETP.LT.OR P1, PT, R4, R224.reuse, P1 ;  /* 0x000000e00400720c */ /* 0x080fe40000f21670 */
[----:B------:R-:W-:Y:S02]  /*c860*/  FMNMX.FTZ R5, R15, R5, !PT ;  /* 0x000000050f057209 */ /* 0x000fe40007810000 */
[----:B------:R-:W-:Y:S02]  /*c870*/  IADD3 R2, R0, 0x38, RZ ;  /* 0x0000003800027810 */ /* 0x000fe40007ffe0ff */
[----:B------:R-:W-:Y:S02]  /*c880*/  FMNMX.FTZ R7, R232, R7, !PT ;  /* 0x00000007e8077209 */ /* 0x000fe40007810000 */
[----:B------:R-:W-:Y:S02]  /*c890*/  ISETP.LT.OR P5, PT, R3, R224, P5 ;  /* 0x000000e00300720c */ /* 0x000fe40002fa1670 */
[----:B------:R-:W-:-:S02]  /*c8a0*/  FSEL R235, R100, -INF , !P1 ;  /* 0xff80000064eb7808 */ /* 0x000fc40004800000 */
[----:B------:R-:W-:Y:S02]  /*c8b0*/  FMNMX.FTZ R5, R16, R5, !PT ;  /* 0x0000000510057209 */ /* 0x000fe40007810000 */
[----:B------:R-:W-:Y:S02]  /*c8c0*/  IADD3 R0, R0, 0x39, RZ ;  /* 0x0000003900007810 */ /* 0x000fe40007ffe0ff */
[----:B------:R-:W-:Y:S02]  /*c8d0*/  ISETP.GE.AND P1, PT, R2, R228, PT ;  /* 0x000000e40200720c */ /* 0x000fe40003f26270 */
[----:B------:R-:W-:Y:S02]  /*c8e0*/  FMNMX.FTZ R7, R106, R7, !PT ;  /* 0x000000076a077209 */ /* 0x000fe40007810000 */
[----:B------:R-:W-:Y:S02]  /*c8f0*/  FSEL R61, R101, -INF , !P5 ;  /* 0xff800000653d7808 */ /* 0x000fe40006800000 */
[----:B------:R-:W-:-:S02]  /*c900*/  FMNMX.FTZ R5, R182, R5, !PT ;  /* 0x00000005b6057209 */ /* 0x000fc40007810000 */
[----:B------:R-:W-:Y:S02]  /*c910*/  ISETP.GE.AND P5, PT, R0, R228, PT ;  /* 0x000000e40000720c */ /* 0x000fe40003fa6270 */
[-C--:B------:R-:W-:Y:S02]  /*c920*/  ISETP.LT.OR P1, PT, R2, R224.reuse, P1 ;  /* 0x000000e00200720c */ /* 0x080fe40000f21670 */
[----:B------:R-:W-:Y:S02]  /*c930*/  FMNMX.FTZ R7, R235, R7, !PT ;  /* 0x00000007eb077209 */ /* 0x000fe40007810000 */
[----:B------:R-:W-:Y:S02]  /*c940*/  FMNMX.FTZ R5, R55, R5, !PT ;  /* 0x0000000537057209 */ /* 0x000fe40007810000 */
[----:B------:R-:W-:Y:S02]  /*c950*/  ISETP.LT.OR P5, PT, R0, R224, P5 ;  /* 0x000000e00000720c */ /* 0x000fe40002fa1670 */
[----:B------:R-:W-:-:S02]  /*c960*/  FSEL R64, R64, -INF , !P1 ;  /* 0xff80000040407808 */ /* 0x000fc40004800000 */
[----:B------:R-:W-:Y:S02]  /*c970*/  FMNMX.FTZ R7, R61, R7, !PT ;  /* 0x000000073d077209 */ /* 0x000fe40007810000 */
[----:B------:R-:W-:Y:S02]  /*c980*/  FMNMX.FTZ R5, R178, R5, !PT ;  /* 0x00000005b2057209 */ /* 0x000fe40007810000 */
[----:B------:R-:W-:Y:S02]  /*c990*/  FSEL R217, R65, -INF , !P5 ;  /* 0xff80000041d97808 */ /* 0x000fe40006800000 */
[----:B------:R-:W-:Y:S02]  /*c9a0*/  FMNMX.FTZ R7, R64, R7, !PT ;  /* 0x0000000740077209 */ /* 0x000fe40007810000 */
[----:B------:R-:W-:Y:S02]  /*c9b0*/  FMNMX.FTZ R6, R179, R5, !PT ;  /* 0x00000005b3067209 */ /* 0x000fe40007810000 */
[----:B------:R-:W-:-:S02]  /*c9c0*/  FMNMX.FTZ R5, R217, R7, !PT ;  /* 0x00000007d9057209 */ /* 0x000fc40007810000 */
[-C--:B------:R-:W-:Y:S02]  /*c9d0*/  ISETP.GE.AND P2, PT, R4, R227.reuse, PT ;  /* 0x000000e30400720c */ /* 0x080fe40003f46270 */
[----:B------:R-:W-:Y:S01]  /*c9e0*/  FMNMX.FTZ R6, R234, R6, !PT ;  /* 0x00000006ea067209 */ /* 0x000fe20007810000 */
[----:B------:R-:W1:Y:S01]  /*c9f0*/  SHFL.BFLY PT, R9, R5, 0x2, 0x1f ;  /* 0x0c401f0005097f89 */ /* 0x000e6200000e0000 */
[----:B------:R-:W-:Y:S02]  /*ca00*/  ISETP.GE.AND P1, PT, R3, R227, PT ;  /* 0x000000e30300720c */ /* 0x000fe40003f26270 */
[-C--:B------:R-:W-:Y:S02]  /*ca10*/  ISETP.LT.OR P2, PT, R4, R223.reuse, P2 ;  /* 0x000000df0400720c */ /* 0x080fe40001741670 */
[----:B------:R-:W-:Y:S02]  /*ca20*/  FMNMX.FTZ R6, R237, R6, !PT ;  /* 0x00000006ed067209 */ /* 0x000fe40007810000 */
[----:B------:R-:W-:-:S02]  /*ca30*/  ISETP.LT.OR P1, PT, R3, R223, P1 ;  /* 0x000000df0300720c */ /* 0x000fc40000f21670 */
[----:B------:R-:W-:Y:S02]  /*ca40*/  FSEL R36, R102, -INF , !P2 ;  /* 0xff80000066247808 */ /* 0x000fe40005000000 */
[C---:B------:R-:W-:Y:S02]  /*ca50*/  ISETP.GE.AND P5, PT, R4.reuse, R230, PT ;  /* 0x000000e60400720c */ /* 0x040fe40003fa6270 */
[----:B------:R-:W-:Y:S02]  /*ca60*/  ISETP.GE.AND P2, PT, R4, R229, PT ;  /* 0x000000e50400720c */ /* 0x000fe40003f46270 */
[----:B------:R-:W-:Y:S02]  /*ca70*/  FMNMX.FTZ R6, R236, R6, !PT ;  /* 0x00000006ec067209 */ /* 0x000fe40007810000 */
[----:B------:R-:W-:Y:S02]  /*ca80*/  FSEL R60, R103, -INF , !P1 ;  /* 0xff800000673c7808 */ /* 0x000fe40004800000 */
[----:B------:R-:W-:-:S02]  /*ca90*/  FSEL R240, R48, -INF , !P0 ;  /* 0xff80000030f07808 */ /* 0x000fc40004000000 */
[-C--:B------:R-:W-:Y:S02]  /*caa0*/  ISETP.GE.AND P1, PT, R2, R227.reuse, PT ;  /* 0x000000e30200720c */ /* 0x080fe40003f26270 */
[----:B------:R-:W-:Y:S02]  /*cab0*/  ISETP.GE.AND P0, PT, R0, R227, PT ;  /* 0x000000e30000720c */ /* 0x000fe40003f06270 */
[C---:B------:R-:W-:Y:S02]  /*cac0*/  ISETP.LT.OR P5, PT, R4.reuse, R226, P5 ;  /* 0x000000e20400720c */ /* 0x040fe40002fa1670 */
[----:B------:R-:W-:Y:S02]  /*cad0*/  ISETP.LT.OR P2, PT, R4, R225, P2 ;  /* 0x000000e10400720c */ /* 0x000fe40001741670 */
[----:B------:R-:W-:Y:S02]  /*cae0*/  FMNMX.FTZ R4, R239, R6, !PT ;  /* 0x00000006ef047209 */ /* 0x000fe40007810000 */
[----:B------:R-:W-:-:S02]  /*caf0*/  ISETP.LT.OR P1, PT, R2, R223, P1 ;  /* 0x000000df0200720c */ /* 0x000fc40000f21670 */
[----:B------:R-:W-:Y:S02]  /*cb00*/  ISETP.LT.OR P0, PT, R0, R223, P0 ;  /* 0x000000df0000720c */ /* 0x000fe40000701670 */
[----:B------:R-:W-:Y:S02]  /*cb10*/  FMNMX.FTZ R4, R36, R4, !PT ;  /* 0x0000000424047209 */ /* 0x000fe40007810000 */
[----:B------:R-:W-:Y:S02]  /*cb20*/  FSEL R66, R66, -INF , !P1 ;  /* 0xff80000042427808 */ /* 0x000fe40004800000 */
[----:B------:R-:W-:Y:S02]  /*cb30*/  FSEL R67, R67, -INF , !P0 ;  /* 0xff80000043437808 */ /* 0x000fe40004000000 */
[C---:B------:R-:W-:Y:S02]  /*cb40*/  ISETP.GE.AND P1, PT, R3.reuse, R230, PT ;  /* 0x000000e60300720c */ /* 0x040fe40003f26270 */
[----:B------:R-:W-:-:S02]  /*cb50*/  ISETP.GE.AND P0, PT, R3, R229, PT ;  /* 0x000000e50300720c */ /* 0x000fc40003f06270 */
[----:B------:R-:W-:Y:S02]  /*cb60*/  FMNMX.FTZ R7, R252, R24, !PT ;  /* 0x00000018fc077209 */ /* 0x000fe40007810000 */
[----:B------:R-:W-:Y:S02]  /*cb70*/  FMNMX.FTZ R4, R60, R4, !PT ;  /* 0x000000043c047209 */ /* 0x000fe40007810000 */
[----:B------:R-:W-:Y:S02]  /*cb80*/  FMNMX.FTZ R6, R215, R32, !PT ;  /* 0x00000020d7067209 */ /* 0x000fe40007810000 */
[C---:B------:R-:W-:Y:S02]  /*cb90*/  ISETP.LT.OR P1, PT, R3.reuse, R226, P1 ;  /* 0x000000e20300720c */ /* 0x040fe40000f21670 */
[----:B------:R-:W-:Y:S02]  /*cba0*/  ISETP.LT.OR P0, PT, R3, R225, P0 ;  /* 0x000000e10300720c */ /* 0x000fe40000701670 */
[----:B------:R-:W-:-:S02]  /*cbb0*/  FMNMX.FTZ R7, R25, R7, !PT ;  /* 0x0000000719077209 */ /* 0x000fc40007810000 */
[----:B------:R-:W-:Y:S02]  /*cbc0*/  FMNMX.FTZ R3, R66, R4, !PT ;  /* 0x0000000442037209 */ /* 0x000fe40007810000 */
[----:B-1----:R-:W-:Y:S02]  /*cbd0*/  FMNMX.FTZ R4, R5, R9, !PT ;  /* 0x0000000905047209 */ /* 0x002fe40007810000 */
[----:B------:R-:W-:Y:S02]  /*cbe0*/  FMNMX.FTZ R5, R34, R6, !PT ;  /* 0x0000000622057209 */ /* 0x000fe40007810000 */
[----:B------:R-:W-:Y:S02]  /*cbf0*/  FMNMX.FTZ R6, R26, R7, !PT ;  /* 0x000000071a067209 */ /* 0x000fe40007810000 */
[----:B------:R-:W-:Y:S02]  /*cc00*/  FMNMX.FTZ R3, R67, R3, !PT ;  /* 0x0000000343037209 */ /* 0x000fe40007810000 */
[----:B------:R-:W-:-:S02]  /*cc10*/  FMNMX.FTZ R6, R27, R6, !PT ;  /* 0x000000061b067209 */ /* 0x000fc40007810000 */
[----:B------:R-:W-:Y:S01]  /*cc20*/  FMNMX.FTZ R5, R35, R5, !PT ;  /* 0x0000000523057209 */ /* 0x000fe20007810000 */
[----:B------:R-:W1:Y:S01]  /*cc30*/  SHFL.BFLY PT, R7, R3, 0x2, 0x1f ;  /* 0x0c401f0003077f89 */ /* 0x000e6200000e0000 */
[----:B------:R-:W-:Y:S02]  /*cc40*/  FMNMX.FTZ R6, R52, R6, !PT ;  /* 0x0000000634067209 */ /* 0x000fe40007810000 */
[----:B------:R-:W-:Y:S02]  /*cc50*/  FMNMX.FTZ R5, R59, R5, !PT ;  /* 0x000000053b057209 */ /* 0x000fe40007810000 */
[----:B------:R-:W-:Y:S02]  /*cc60*/  FMNMX.FTZ R6, R180, R6, !PT ;  /* 0x00000006b4067209 */ /* 0x000fe40007810000 */
[----:B------:R-:W-:Y:S02]  /*cc70*/  FSEL R244, R50, -INF , !P4 ;  /* 0xff80000032f47808 */ /* 0x000fe40006000000 */
[----:B------:R-:W-:-:S02]  /*cc80*/  FSEL R107, R49, -INF , !P6 ;  /* 0xff800000316b7808 */ /* 0x000fc40007000000 */
[C---:B------:R-:W-:Y:S02]  /*cc90*/  ISETP.GE.AND P4, PT, R2.reuse, R230, PT ;  /* 0x000000e60200720c */ /* 0x040fe40003f86270 */
[C---:B------:R-:W-:Y:S02]  /*cca0*/  ISETP.GE.AND P6, PT, R2.reuse, R229, PT ;  /* 0x000000e50200720c */ /* 0x040fe40003fc6270 */
[----:B------:R-:W-:Y:S02]  /*ccb0*/  FMNMX.FTZ R5, R193, R5, !PT ;  /* 0x00000005c1057209 */ /* 0x000fe40007810000 */
[----:B------:R-:W-:Y:S01]  /*ccc0*/  FMNMX.FTZ R6, R181, R6, !PT ;  /* 0x00000006b5067209 */ /* 0x000fe20007810000 */
[----:B------:R-:W2:Y:S01]  /*ccd0*/  SHFL.BFLY PT, R9, R4, 0x1, 0x1f ;  /* 0x0c201f0004097f89 */ /* 0x000ea200000e0000 */
[C---:B------:R-:W-:Y:S02]  /*cce0*/  ISETP.LT.OR P4, PT, R2.reuse, R226, P4 ;  /* 0x000000e20200720c */ /* 0x040fe40002781670 */
[----:B------:R-:W-:-:S02]  /*ccf0*/  ISETP.LT.OR P6, PT, R2, R225, P6 ;  /* 0x000000e10200720c */ /* 0x000fc400037c1670 */
[----:B------:R-:W-:Y:S02]  /*cd00*/  FMNMX.FTZ R2, R192, R5, !PT ;  /* 0x00000005c0027209 */ /* 0x000fe40007810000 */
[----:B------:R-:W-:Y:S02]  /*cd10*/  FMNMX.FTZ R5, R176, R6, !PT ;  /* 0x00000006b0057209 */ /* 0x000fe40007810000 */
[----:B------:R-:W-:Y:S02]  /*cd20*/  FMNMX.FTZ R2, R183, R2, !PT ;  /* 0x00000002b7027209 */ /* 0x000fe40007810000 */
[----:B------:R-:W-:Y:S02]  /*cd30*/  FMNMX.FTZ R5, R245, R5, !PT ;  /* 0x00000005f5057209 */ /* 0x000fe40007810000 */
[----:B------:R-:W-:Y:S02]  /*cd40*/  FSEL R243, R51, -INF , !P3 ;  /* 0xff80000033f37808 */ /* 0x000fe40005800000 */
[----:B------:R-:W-:Y:S01]  /*cd50*/  FSEL R242, R20, -INF , !P5 ;  /* 0xff80000014f27808 */ /* 0x000fe20006800000 */
[----:B------:R-:W-:Y:S01]  /*cd60*/  LDSM.16.MT88.4 R48, [R216+0xb000] ;  /* 0x00b00000d830783b */ /* 0x000fe20000004200 */
[----:B------:R-:W-:-:S02]  /*cd70*/  ISETP.GE.AND P3, PT, R0, R230, PT ;  /* 0x000000e60000720c */ /* 0x000fc40003f66270 */
[----:B------:R-:W-:Y:S02]  /*cd80*/  ISETP.GE.AND P5, PT, R0, R229, PT ;  /* 0x000000e50000720c */ /* 0x000fe40003fa6270 */
[----:B------:R-:W-:Y:S02]  /*cd90*/  FMNMX.FTZ R2, R194, R2, !PT ;  /* 0x00000002c2027209 */ /* 0x000fe40007810000 */
[----:B------:R-:W-:Y:S02]  /*cda0*/  FMNMX.FTZ R5, R246, R5, !PT ;  /* 0x00000005f6057209 */ /* 0x000fe40007810000 */
[C---:B------:R-:W-:Y:S02]  /*cdb0*/  ISETP.LT.OR P3, PT, R0.reuse, R226, P3 ;  /* 0x000000e20000720c */ /* 0x040fe40001f61670 */
[----:B------:R-:W-:Y:S02]  /*cdc0*/  ISETP.LT.OR P5, PT, R0, R225, P5 ;  /* 0x000000e10000720c */ /* 0x000fe40002fa1670 */
[----:B------:R-:W-:-:S02]  /*cdd0*/  FMNMX.FTZ R2, R251, R2, !PT ;  /* 0x00000002fb027209 */ /* 0x000fc40007810000 */
[----:B-1----:R-:W-:Y:S02]  /*cde0*/  FMNMX.FTZ R0, R3, R7, !PT ;  /* 0x0000000703007209 */ /* 0x002fe40007810000 */
[----:B------:R-:W-:Y:S02]  /*cdf0*/  FMNMX.FTZ R3, R240, R5, !PT ;  /* 0x00000005f0037209 */ /* 0x000fe40007810000 */
[----:B------:R-:W-:Y:S02]  /*ce00*/  FMNMX.FTZ R2, R203, R2, !PT ;  /* 0x00000002cb027209 */ /* 0x000fe40007810000 */
[----:B------:R-:W-:Y:S02]  /*ce10*/  FMNMX.FTZ R3, R107, R3, !PT ;  /* 0x000000036b037209 */ /* 0x000fe40007810000 */
[----:B------:R-:W-:Y:S02]  /*ce20*/  FMNMX.FTZ R2, R244, R2, !PT ;  /* 0x00000002f4027209 */ /* 0x000fe40007810000 */
[----:B------:R-:W-:-:S02]  /*ce30*/  FSEL R202, R21, -INF , !P1 ;  /* 0xff80000015ca7808 */ /* 0x000fc40004800000 */
[----:B------:R-:W-:Y:S02]  /*ce40*/  FMNMX.FTZ R3, R242, R3, !PT ;  /* 0x00000003f2037209 */ /* 0x000fe40007810000 */
[----:B------:R-:W-:Y:S02]  /*ce50*/  FSEL R42, R22, -INF , !P2 ;  /* 0xff800000162a7808 */ /* 0x000fe40005000000 */
[----:B--2---:R-:W-:Y:S02]  /*ce60*/  FMNMX.FTZ R103, R4, R9, !PT ;  /* 0x0000000904677209 */ /* 0x004fe40007810000 */
[----:B------:R-:W-:Y:S02]  /*ce70*/  FMNMX.FTZ R2, R243, R2, !PT ;  /* 0x00000002f3027209 */ /* 0x000fe40007810000 */
[----:B------:R-:W-:Y:S02]  /*ce80*/  FSEL R233, R28, -INF , !P4 ;  /* 0xff8000001ce97808 */ /* 0x000fe40006000000 */
[----:B------:R-:W-:-:S02]  /*ce90*/  FMNMX.FTZ R4, R202, R3, !PT ;  /* 0x00000003ca047209 */ /* 0x000fc40007810000 */
[----:B------:R-:W-:Y:S02]  /*cea0*/  FSEL R62, R23, -INF , !P0 ;  /* 0xff800000173e7808 */ /* 0x000fe40004000000 */
[----:B------:R-:W-:Y:S02]  /*ceb0*/  FMNMX.FTZ R3, R42, R2, !PT ;  /* 0x000000022a037209 */ /* 0x000fe40007810000 */
[----:B------:R-:W-:Y:S01]  /*cec0*/  FSEL R56, R29, -INF , !P3 ;  /* 0xff8000001d387808 */ /* 0x000fe20005800000 */
[----:B------:R-:W1:Y:S01]  /*ced0*/  SHFL.BFLY PT, R6, R0, 0x1, 0x1f ;  /* 0x0c201f0000067f89 */ /* 0x000e6200000e0000 */
[----:B------:R-:W-:Y:S02]  /*cee0*/  FMNMX.FTZ R4, R233, R4, !PT ;  /* 0x00000004e9047209 */ /* 0x000fe40007810000 */
[----:B------:R-:W-:Y:S01]  /*cef0*/  FMNMX.FTZ R5, R62, R3, !PT ;  /* 0x000000033e057209 */ /* 0x000fe20007810000 */
[----:B------:R-:W-:Y:S01]  /*cf00*/  LDSM.16.MT88.4 R20, [R218+0x9000] ;  /* 0x00900000da14783b */ /* 0x000fe20000004200 */
[----:B------:R-:W-:Y:S01]  /*cf10*/  FMNMX.FTZ R3, R56, R4, !PT ;  /* 0x0000000438037209 */ /* 0x000fe20007810000 */
[----:B------:R-:W-:-:S04]  /*cf20*/  FMUL.FTZ R2, R103, c[0x0][0x23c] ;  /* 0x00008f0067027a20 */ /* 0x000fc80000410000 */
[----:B------:R-:W2:Y:S01]  /*cf30*/  SHFL.BFLY PT, R7, R3, 0x2, 0x1f ;  /* 0x0c401f0003077f89 */ /* 0x000ea200000e0000 */
[----:B------:R-:W-:Y:S02]  /*cf40*/  FSETP.NEU.FTZ.AND P0, PT, R103, -INF , PT ;  /* 0xff8000006700780b */ /* 0x000fe40003f1d000 */
[----:B------:R-:W-:Y:S02]  /*cf50*/  FSEL R214, R30, -INF , !P6 ;  /* 0xff8000001ed67808 */ /* 0x000fe40007000000 */
[----:B------:R-:W-:Y:S02]  /*cf60*/  FSEL R2, R2, RZ, P0 ;  /* 0x000000ff02027208 */ /* 0x000fe40000000000 */
[----:B------:R-:W-:Y:S02]  /*cf70*/  FSEL R43, R31, -INF , !P5 ;  /* 0xff8000001f2b7808 */ /* 0x000fe40006800000 */
[----:B------:R-:W-:Y:S01]  /*cf80*/  FMNMX.FTZ R5, R214, R5, !PT ;  /* 0x00000005d6057209 */ /* 0x000fe20007810000 */
[----:B------:R-:W-:Y:S01]  /*cf90*/  FFMA.FTZ R4, R8, c[0x0][0x23c], -R2 ;  /* 0x00008f0008047a23 */ /* 0x000fe20000010802 */
[----:B------:R-:W-:Y:S03]  /*cfa0*/  LDSM.16.MT88.4 R28, [R216+0xa000] ;  /* 0x00a00000d81c783b */ /* 0x000fe60000004200 */
[----:B------:R3:W-:Y:S01]  /*cfb0*/  MUFU.EX2 R213, R4 ;  /* 0x0000000400d57308 */ /* 0x0007e20000000800 */
[----:B-1----:R-:W-:-:S02]  /*cfc0*/  FMNMX.FTZ R102, R0, R6, !PT ;  /* 0x0000000600667209 */ /* 0x002fc40007810000 */
[----:B--2---:R-:W-:Y:S02]  /*cfd0*/  FMNMX.FTZ R3, R3, R7, !PT ;  /* 0x0000000703037209 */ /* 0x004fe40007810000 */
[----:B---3--:R-:W-:-:S05]  /*cfe0*/  FMNMX.FTZ R4, R43, R5, !PT ;  /* 0x000000052b047209 */ /* 0x008fca0007810000 */
[----:B------:R-:W1:Y:S04]  /*cff0*/  SHFL.BFLY PT, R6, R4, 0x2, 0x1f ;  /* 0x0c401f0004067f89 */ /* 0x000e6800000e0000 */
[----:B------:R-:W2:Y:S01]  /*d000*/  SHFL.BFLY PT, R8, R3, 0x1, 0x1f ;  /* 0x0c201f0003087f89 */ /* 0x000ea200000e0000 */
[--C-:B------:R-:W-:Y:S01]  /*d010*/  FFMA.FTZ R5, R10, c[0x0][0x23c], -R2.reuse ;  /* 0x00008f000a057a23 */ /* 0x100fe20000010802 */
[C---:B------:R-:W-:Y:S01]  /*d020*/  FSETP.NEU.FTZ.AND P1, PT, R102.reuse, -INF , PT ;  /* 0xff8000006600780b */ /* 0x040fe20003f3d000 */
[----:B------:R-:W-:Y:S02]  /*d030*/  FMUL.FTZ R0, R102, c[0x0][0x23c] ;  /* 0x00008f0066007a20 */ /* 0x000fe40000410000 */
[----:B------:R3:W-:Y:S03]  /*d040*/  MUFU.EX2 R57, R5 ;  /* 0x0000000500397308 */ /* 0x0007e60000000800 */
[----:B------:R-:W-:Y:S01]  /*d050*/  FSEL R0, R0, RZ, P1 ;  /* 0x000000ff00007208 */ /* 0x000fe20000800000 */
[----:B---3--:R-:W-:-:S04]  /*d060*/  FFMA.FTZ R5, R11, c[0x0][0x23c], -R2 ;  /* 0x00008f000b057a23 */ /* 0x008fc80000010802 */
[----:B------:R3:W-:Y:S01]  /*d070*/  MUFU.EX2 R63, R5 ;  /* 0x00000005003f7308 */ /* 0x0007e20000000800 */
[----:B-1----:R-:W-:Y:S02]  /*d080*/  FMNMX.FTZ R4, R4, R6, !PT ;  /* 0x0000000604047209 */ /* 0x002fe40007810000 */
[----:B--2---:R-:W-:-:S03]  /*d090*/  FMNMX.FTZ R104, R3, R8, !PT ;  /* 0x0000000803687209 */ /* 0x004fc60007810000 */
[----:B------:R-:W1:Y:S01]  /*d0a0*/  SHFL.BFLY PT, R7, R4, 0x1, 0x1f ;  /* 0x0c201f0004077f89 */ /* 0x000e6200000e0000 */
[----:B---3--:R-:W-:-:S04]  /*d0b0*/  FFMA.FTZ R5, R13, c[0x0][0x23c], -R2 ;  /* 0x00008f000d057a23 */ /* 0x008fc80000010802 */
[----:B------:R2:W-:Y:S01]  /*d0c0*/  MUFU.EX2 R38, R5 ;  /* 0x0000000500267308 */ /* 0x0005e20000000800 */
[----:B------:R-:W-:Y:S01]  /*d0d0*/  FSEL R6, R103, RZ, P0 ;  /* 0x000000ff67067208 */ /* 0x000fe20000000000 */
[C---:B------:R-:W-:Y:S01]  /*d0e0*/  FMUL.FTZ R3, R104.reuse, c[0x0][0x23c] ;  /* 0x00008f0068037a20 */ /* 0x040fe20000410000 */
[----:B------:R-:W-:Y:S01]  /*d0f0*/  FSETP.NEU.FTZ.AND P0, PT, R104, -INF , PT ;  /* 0xff8000006800780b */ /* 0x000fe20003f1d000 */
[----:B--2---:R-:W-:-:S04]  /*d100*/  FFMA.FTZ R5, R12, c[0x0][0x23c], -R0 ;  /* 0x00008f000c057a23 */ /* 0x004fc80000010800 */
[----:B------:R2:W-:Y:S01]  /*d110*/  MUFU.EX2 R212, R5 ;  /* 0x0000000500d47308 */ /* 0x0005e20000000800 */
[----:B------:R-:W-:Y:S01]  /*d120*/  FSEL R8, R3, RZ, P0 ;  /* 0x000000ff03087208 */ /* 0x000fe20000000000 */
[----:B--2---:R-:W-:-:S06]  /*d130*/  FFMA.FTZ R5, R14, c[0x0][0x23c], -R0 ;  /* 0x00008f000e057a23 */ /* 0x004fcc0000010800 */
[----:B------:R2:W-:Y:S01]  /*d140*/  MUFU.EX2 R58, R5 ;  /* 0x00000005003a7308 */ /* 0x0005e20000000800 */
[----:B------:R-:W-:Y:S02]  /*d150*/  FFMA.FTZ R9, R24, c[0x0][0x23c], -R8 ;  /* 0x00008f0018097a23 */ /* 0x000fe40000010808 */
[----:B--2---:R-:W-:-:S05]  /*d160*/  FFMA.FTZ R5, R15, c[0x0][0x23c], -R0 ;  /* 0x00008f000f057a23 */ /* 0x004fca0000010800 */
[----:B------:R2:W-:Y:S01]  /*d170*/  MUFU.EX2 R108, R5 ;  /* 0x00000005006c7308 */ /* 0x0005e20000000800 */
[----:B-1----:R-:W-:Y:S01]  /*d180*/  FMNMX.FTZ R105, R4, R7, !PT ;  /* 0x0000000704697209 */ /* 0x002fe20007810000 */
[----:B--2---:R-:W-:-:S06]  /*d190*/  FFMA.FTZ R5, R16, c[0x0][0x23c], -R0 ;  /* 0x00008f0010057a23 */ /* 0x004fcc0000010800 */
[----:B------:R1:W-:Y:S08]  /*d1a0*/  MUFU.EX2 R201, R5 ;  /* 0x0000000500c97308 */ /* 0x0003f00000000800 */
[----:B------:R2:W-:Y:S01]  /*d1b0*/  MUFU.EX2 R37, R9 ;  /* 0x0000000900257308 */ /* 0x0005e20000000800 */
[----:B-1----:R-:W-:-:S05]  /*d1c0*/  FSEL R5, R102, RZ, P1 ;  /* 0x000000ff66057208 */ /* 0x002fca0000800000 */
[----:B------:R-:W-:Y:S02]  /*d1d0*/  FADD.FTZ R5, R191, -R5 ;  /* 0x80000005bf057221 */ /* 0x000fe40000010000 */
[----:B--2---:R-:W-:Y:S02]  /*d1e0*/  FFMA.FTZ R9, R25, c[0x0][0x23c], -R8 ;  /* 0x00008f0019097a23 */ /* 0x004fe40000010808 */
[----:B------:R-:W-:Y:S02]  /*d1f0*/  FMUL.FTZ R5, R5, c[0x0][0x23c] ;  /* 0x00008f0005057a20 */ /* 0x000fe40000410000 */
[----:B------:R-:W1:Y:S01]  /*d200*/  MUFU.EX2 R12, R9 ;  /* 0x00000009000c7308 */ /* 0x000e620000000800 */
[----:B------:R-:W-:-:S07]  /*d210*/  FMUL.FTZ R3, R105, c[0x0][0x23c] ;  /* 0x00008f0069037a20 */ /* 0x000fce0000410000 */
[----:B------:R2:W-:Y:S01]  /*d220*/  MUFU.EX2 R100, R5 ;  /* 0x0000000500647308 */ /* 0x0005e20000000800 */
[----:B------:R-:W-:Y:S02]  /*d230*/  FADD.FTZ R6, R17, -R6 ;  /* 0x8000000611067221 */ /* 0x000fe40000010000 */
[----:B------:R-:W3:Y:S01]  /*d240*/  LDSM.16.MT88.4 R16, [R216+0x9000] ;  /* 0x00900000d810783b */ /* 0x000ee20000004200 */
[----:B--2---:R-:W-:Y:S02]  /*d250*/  FSEL R5, R104, RZ, P0 ;  /* 0x000000ff68057208 */ /* 0x004fe40000000000 */
[----:B------:R-:W-:-:S04]  /*d260*/  FSETP.NEU.FTZ.AND P0, PT, R105, -INF , PT ;  /* 0xff8000006900780b */ /* 0x000fc80003f1d000 */
[----:B------:R-:W-:-:S05]  /*d270*/  FSEL R3, R3, RZ, P0 ;  /* 0x000000ff03037208 */ /* 0x000fca0000000000 */
[----:B------:R-:W-:Y:S02]  /*d280*/  FFMA.FTZ R11, R34, c[0x0][0x23c], -R3 ;  /* 0x00008f00220b7a23 */ /* 0x000fe40000010803 */
[----:B-1----:R-:W-:Y:S02]  /*d290*/  IMAD.MOV.U32 R34, RZ, RZ, R12 ;  /* 0x000000ffff227224 */ /* 0x002fe400078e000c */
[----:B------:R-:W1:Y:S01]  /*d2a0*/  LDSM.16.MT88.4 R12, [R218+0xb000] ;  /* 0x00b00000da0c783b */ /* 0x000e620000004200 */
[----:B------:R-:W-:Y:S01]  /*d2b0*/  FFMA.FTZ R9, R26, c[0x0][0x23c], -R8 ;  /* 0x00008f001a097a23 */ /* 0x000fe20000010808 */
[----:B------:R-:W-:Y:S01]  /*d2c0*/  FSEL R10, R105, RZ, P0 ;  /* 0x000000ff690a7208 */ /* 0x000fe20000000000 */
[----:B------:R-:W-:Y:S02]  /*d2d0*/  FMUL.FTZ R6, R6, c[0x0][0x23c] ;  /* 0x00008f0006067a20 */ /* 0x000fe40000410000 */
[----:B------:R2:W-:Y:S01]  /*d2e0*/  MUFU.EX2 R200, R9 ;  /* 0x0000000900c87308 */ /* 0x0005e20000000800 */
[----:B------:R-:W-:-:S02]  /*d2f0*/  IMAD.MOV.U32 R191, RZ, RZ, R33 ;  /* 0x000000ffffbf7224 */ /* 0x000fc400078e0021 */
[----:B------:R-:W-:Y:S02]  /*d300*/  FADD.FTZ R24, R215, -R10 ;  /* 0x8000000ad7187221 */ /* 0x000fe40000010000 */
[----:B------:R-:W-:Y:S02]  /*d310*/  FADD.FTZ R33, R252, -R5 ;  /* 0x80000005fc217221 */ /* 0x000fe40000010000 */
[----:B------:R-:W-:Y:S01]  /*d320*/  FFMA.FTZ R10, R35, c[0x0][0x23c], -R3 ;  /* 0x00008f00230a7a23 */ /* 0x000fe20000010803 */
[----:B------:R-:W4:Y:S01]  /*d330*/  MUFU.EX2 R101, R6 ;  /* 0x0000000600657308 */ /* 0x000f220000000800 */
[----:B--2---:R-:W-:-:S07]  /*d340*/  FFMA.FTZ R9, R27, c[0x0][0x23c], -R8 ;  /* 0x00008f001b097a23 */ /* 0x004fce0000010808 */
[----:B------:R2:W-:Y:S01]  /*d350*/  MUFU.EX2 R249, R11 ;  /* 0x0000000b00f97308 */ /* 0x0005e20000000800 */
[----:B------:R-:W-:-:S07]  /*d360*/  IMAD.MOV.U32 R247, RZ, RZ, R190 ;  /* 0x000000fffff77224 */ /* 0x000fce00078e00be */
[----:B------:R1:W-:Y:S08]  /*d370*/  MUFU.EX2 R252, R9 ;  /* 0x0000000900fc7308 */ /* 0x0003f00000000800 */
[----:B------:R3:W-:Y:S01]  /*d380*/  MUFU.EX2 R248, R10 ;  /* 0x0000000a00f87308 */ /* 0x0007e20000000800 */
[----:B--2---:R-:W-:Y:S02]  /*d390*/  FMUL.FTZ R11, R33, c[0x0][0x23c] ;  /* 0x00008f00210b7a20 */ /* 0x004fe40000410000 */
[----:B-1----:R-:W-:-:S05]  /*d3a0*/  FFMA.FTZ R9, R32, c[0x0][0x23c], -R3 ;  /* 0x00008f0020097a23 */ /* 0x002fca0000010803 */
[----:B------:R1:W-:Y:S01]  /*d3b0*/  MUFU.EX2 R250, R9 ;  /* 0x0000000900fa7308 */ /* 0x0003e20000000800 */
[----:B---3--:R-:W-:Y:S02]  /*d3c0*/  FMUL.FTZ R10, R24, c[0x0][0x23c] ;  /* 0x00008f00180a7a20 */ /* 0x008fe40000410000 */
[----:B------:R-:W-:Y:S02]  /*d3d0*/  IMAD.MOV.U32 R33, RZ, RZ, R60 ;  /* 0x000000ffff217224 */ /* 0x000fe400078e003c */
[----:B------:R-:W-:-:S03]  /*d3e0*/  IMAD.MOV.U32 R60, RZ, RZ, R247 ;  /* 0x000000ffff3c7224 */ /* 0x000fc600078e00f7 */
[----:B------:R-:W2:Y:S01]  /*d3f0*/  MUFU.EX2 R11, R11 ;  /* 0x0000000b000b7308 */ /* 0x000ea20000000800 */
[----:B-1----:R-:W-:-:S07]  /*d400*/  FFMA.FTZ R9, R59, c[0x0][0x23c], -R3 ;  /* 0x00008f003b097a23 */ /* 0x002fce0000010803 */
[----:B------:R-:W1:Y:S01]  /*d410*/  MUFU.EX2 R10, R10 ;  /* 0x0000000a000a7308 */ /* 0x000e620000000800 */
[----:B------:R-:W-:Y:S01]  /*d420*/  F2FP.PACK_AB R4, R57, R213 ;  /* 0x000000d53904723e */ /* 0x000fe200000000ff */
[----:B----4-:R-:W-:Y:S01]  /*d430*/  FMUL.FTZ R116, R116, R101 ;  /* 0x0000006574747220 */ /* 0x010fe20000410000 */
[----:B------:R-:W-:Y:S01]  /*d440*/  F2FP.PACK_AB R6, R38, R63 ;  /* 0x0000003f2606723e */ /* 0x000fe200000000ff */
[----:B------:R-:W-:-:S04]  /*d450*/  FMUL.FTZ R117, R117, R101 ;  /* 0x0000006575757220 */ /* 0x000fc80000410000 */
[----:B------:R3:W4:Y:S01]  /*d460*/  MUFU.EX2 R247, R9 ;  /* 0x0000000900f77308 */ /* 0x0007220000000800 */
[----:B------:R-:W-:Y:S01]  /*d470*/  F2FP.PACK_AB R5, R58, R212 ;  /* 0x000000d43a05723e */ /* 0x000fe200000000ff */
[----:B------:R-:W-:Y:S01]  /*d480*/  FMUL.FTZ R118, R118, R100 ;  /* 0x0000006476767220 */ /* 0x000fe20000410000 */
[----:B------:R-:W-:Y:S01]  /*d490*/  F2FP.PACK_AB R7, R201, R108 ;  /* 0x0000006cc907723e */ /* 0x000fe200000000ff */
[-C--:B------:R-:W-:Y:S02]  /*d4a0*/  FMUL.FTZ R119, R119, R100.reuse ;  /* 0x0000006477777220 */ /* 0x080fe40000410000 */
[-C--:B------:R-:W-:Y:S02]  /*d4b0*/  FMUL.FTZ R168, R168, R101.reuse ;  /* 0x00000065a8a87220 */ /* 0x080fe40000410000 */
[----:B------:R-:W-:Y:S02]  /*d4c0*/  FMUL.FTZ R169, R169, R101 ;  /* 0x00000065a9a97220 */ /* 0x000fe40000410000 */
[----:B------:R-:W-:-:S02]  /*d4d0*/  FMUL.FTZ R170, R170, R100 ;  /* 0x00000064aaaa7220 */ /* 0x000fc40000410000 */
[-C--:B------:R-:W-:Y:S02]  /*d4e0*/  FMUL.FTZ R171, R171, R100.reuse ;  /* 0x00000064abab7220 */ /* 0x080fe40000410000 */
[-C--:B------:R-:W-:Y:S02]  /*d4f0*/  FMUL.FTZ R120, R120, R101.reuse ;  /* 0x0000006578787220 */ /* 0x080fe40000410000 */
[----:B---3--:R-:W-:Y:S02]  /*d500*/  FFMA.FTZ R9, R52, c[0x0][0x23c], -R8 ;  /* 0x00008f0034097a23 */ /* 0x008fe40000010808 */
[-C--:B------:R-:W-:Y:S02]  /*d510*/  FMUL.FTZ R121, R121, R101.reuse ;  /* 0x0000006579797220 */ /* 0x080fe40000410000 */
[-C--:B------:R-:W-:Y:S02]  /*d520*/  FMUL.FTZ R122, R122, R100.reuse ;  /* 0x000000647a7a7220 */ /* 0x080fe40000410000 */
[----:B------:R-:W-:Y:S01]  /*d530*/  FMUL.FTZ R123, R123, R100 ;  /* 0x000000647b7b7220 */ /* 0x000fe20000410000 */
[----:B------:R-:W-:Y:S01]  /*d540*/  MOV R32, R242 ;  /* 0x000000f200207202 */ /* 0x000fe20000000f00 */
        /* <DEDUP_REMOVED lines=15> */
[-C--:B------:R-:W-:Y:S01]  /*d640*/  FMUL.FTZ R79, R79, R100.reuse ;  /* 0x000000644f4f7220 */ /* 0x080fe20000410000 */
[----:B------:R3:W-:Y:S01]  /*d650*/  MUFU.EX2 R242, R9 ;  /* 0x0000000900f27308 */ /* 0x0007e20000000800 */
[-C--:B------:R-:W-:Y:S02]  /*d660*/  FMUL.FTZ R136, R136, R101.reuse ;  /* 0x0000006588887220 */ /* 0x080fe40000410000 */
[----:B------:R-:W-:Y:S02]  /*d670*/  FMUL.FTZ R137, R137, R101 ;  /* 0x0000006589897220 */ /* 0x000fe40000410000 */
[----:B------:R-:W-:-:S02]  /*d680*/  FMUL.FTZ R138, R138, R100 ;  /* 0x000000648a8a7220 */ /* 0x000fc40000410000 */
[-C--:B------:R-:W-:Y:S02]  /*d690*/  FMUL.FTZ R139, R139, R100.reuse ;  /* 0x000000648b8b7220 */ /* 0x080fe40000410000 */
[-C--:B------:R-:W-:Y:S02]  /*d6a0*/  FMUL.FTZ R148, R148, R101.reuse ;  /* 0x0000006594947220 */ /* 0x080fe40000410000 */
[----:B------:R-:W-:Y:S02]  /*d6b0*/  FMUL.FTZ R149, R149, R101 ;  /* 0x0000006595957220 */ /* 0x000fe40000410000 */
[-C--:B------:R-:W-:Y:S02]  /*d6c0*/  FMUL.FTZ R150, R150, R100.reuse ;  /* 0x0000006496967220 */ /* 0x080fe40000410000 */
[----:B------:R-:W-:Y:S02]  /*d6d0*/  FMUL.FTZ R151, R151, R100 ;  /* 0x0000006497977220 */ /* 0x000fe40000410000 */
[----:B------:R-:W-:-:S02]  /*d6e0*/  IMAD.MOV.U32 R241, RZ, RZ, R191 ;  /* 0x000000fffff17224 */ /* 0x000fc400078e00bf */
[-C--:B------:R-:W-:Y:S02]  /*d6f0*/  FMUL.FTZ R72, R72, R101.reuse ;  /* 0x0000006548487220 */ /* 0x080fe40000410000 */
[-C--:B------:R-:W-:Y:S02]  /*d700*/  FMUL.FTZ R73, R73, R101.reuse ;  /* 0x0000006549497220 */ /* 0x080fe40000410000 */
[-C--:B------:R-:W-:Y:S02]  /*d710*/  FMUL.FTZ R74, R74, R100.reuse ;  /* 0x000000644a4a7220 */ /* 0x080fe40000410000 */
[----:B------:R-:W-:Y:S02]  /*d720*/  FMUL.FTZ R75, R75, R100 ;  /* 0x000000644b4b7220 */ /* 0x000fe40000410000 */
[-C--:B------:R-:W-:Y:S02]  /*d730*/  FMUL.FTZ R88, R88, R101.reuse ;  /* 0x0000006558587220 */ /* 0x080fe40000410000 */
[----:B------:R-:W-:-:S02]  /*d740*/  FMUL.FTZ R89, R89, R101 ;  /* 0x0000006559597220 */ /* 0x000fc40000410000 */
[-C--:B------:R-:W-:Y:S02]  /*d750*/  FMUL.FTZ R90, R90, R100.reuse ;  /* 0x000000645a5a7220 */ /* 0x080fe40000410000 */
[-C--:B------:R-:W-:Y:S02]  /*d760*/  FMUL.FTZ R91, R91, R100.reuse ;  /* 0x000000645b5b7220 */ /* 0x080fe40000410000 */
[-C--:B------:R-:W-:Y:S02]  /*d770*/  FMUL.FTZ R92, R92, R101.reuse ;  /* 0x000000655c5c7220 */ /* 0x080fe40000410000 */
[----:B------:R-:W-:Y:S02]  /*d780*/  FMUL.FTZ R93, R93, R101 ;  /* 0x000000655d5d7220 */ /* 0x000fe40000410000 */
[-C--:B------:R-:W-:Y:S02]  /*d790*/  FMUL.FTZ R94, R94, R100.reuse ;  /* 0x000000645e5e7220 */ /* 0x080fe40000410000 */
[----:B------:R-:W-:Y:S01]  /*d7a0*/  FMUL.FTZ R95, R95, R100 ;  /* 0x000000645f5f7220 */ /* 0x000fe20000410000 */
[----:B------:R-:W-:Y:S01]  /*d7b0*/  HMMA.16816.F32 R208, R4, R16, R116 ;  /* 0x0000001004d0723c */ /* 0x000fe20000001874 */
[----:B---3--:R-:W-:Y:S01]  /*d7c0*/  FFMA.FTZ R9, R54, c[0x0][0x23c], -R2 ;  /* 0x00008f0036097a23 */ /* 0x008fe20000010802 */
[----:B------:R-:W-:Y:S01]  /*d7d0*/  MOV R24, R37 ;  /* 0x0000002500187202 */ /* 0x000fe20000000f00 */
[----:B------:R-:W-:Y:S01]  /*d7e0*/  IMAD.MOV.U32 R27, RZ, RZ, R42 ;  /* 0x000000ffff1b7224 */ /* 0x000fe200078e002a */
[----:B------:R-:W-:Y:S01]  /*d7f0*/  MOV R238, R188 ;  /* 0x000000bc00ee7202 */ /* 0x000fe20000000f00 */
[----:B------:R-:W-:-:S03]  /*d800*/  IMAD.MOV.U32 R42, RZ, RZ, R241 ;  /* 0x000000ffff2a7224 */ /* 0x000fc600078e00f1 */
[----:B------:R-:W-:Y:S01]  /*d810*/  HMMA.16816.F32 R116, R4, R46, R168 ;  /* 0x0000002e0474723c */ /* 0x000fe200000018a8 */
[----:B------:R-:W-:Y:S01]  /*d820*/  IMAD.MOV.U32 R215, RZ, RZ, R189 ;  /* 0x000000ffffd77224 */ /* 0x000fe200078e00bd */
[----:B------:R3:W-:Y:S01]  /*d830*/  MUFU.EX2 R241, R9 ;  /* 0x0000000900f17308 */ /* 0x0007e20000000800 */
[----:B--2---:R-:W-:-:S04]  /*d840*/  FMUL.FTZ R156, R156, R11 ;  /* 0x0000000b9c9c7220 */ /* 0x004fc80000410000 */
[----:B------:R-:W-:Y:S01]  /*d850*/  IMAD.MOV.U32 R168, RZ, RZ, R108 ;  /* 0x000000ffffa87224 */ /* 0x000fe200078e006c */
[----:B------:R-:W-:Y:S01]  /*d860*/  HMMA.16816.F32 R204, R4, R18, R120 ;  /* 0x0000001204cc723c */ /* 0x000fe20000001878 */
[----:B------:R-:W-:Y:S02]  /*d870*/  FMUL.FTZ R157, R157, R11 ;  /* 0x0000000b9d9d7220 */ /* 0x000fe40000410000 */
[-C--:B-1----:R-:W-:Y:S02]  /*d880*/  FMUL.FTZ R158, R158, R10.reuse ;  /* 0x0000000a9e9e7220 */ /* 0x082fe40000410000 */
[----:B------:R-:W-:-:S03]  /*d890*/  FMUL.FTZ R159, R159, R10 ;  /* 0x0000000a9f9f7220 */ /* 0x000fc60000410000 */
[----:B------:R-:W-:Y:S01]  /*d8a0*/  HMMA.16816.F32 R196, R4, R20, R132 ;  /* 0x0000001404c4723c */ /* 0x000fe20000001884 */
[----:B---3--:R-:W-:Y:S02]  /*d8b0*/  FFMA.FTZ R9, R53, c[0x0][0x23c], -R2 ;  /* 0x00008f0035097a23 */ /* 0x008fe40000010802 */
[----:B------:R-:W-:-:S05]  /*d8c0*/  IMAD.MOV.U32 R35, RZ, RZ, R238 ;  /* 0x000000ffff237224 */ /* 0x000fca00078e00ee */
[----:B------:R-:W-:Y:S01]  /*d8d0*/  HMMA.16816.F32 R184, R4, R30, R152 ;  /* 0x0000001e04b8723c */ /* 0x000fe20000001898 */
[----:B------:R1:W2:Y:S01]  /*d8e0*/  MUFU.EX2 R238, R9 ;  /* 0x0000000900ee7308 */ /* 0x0002a20000000800 */
[----:B------:R-:W-:-:S06]  /*d8f0*/  FMUL.FTZ R160, R160, R11 ;  /* 0x0000000ba0a07220 */ /* 0x000fcc0000410000 */
[----:B------:R-:W-:Y:S01]  /*d900*/  HMMA.16816.F32 R120, R4, R44, R164 ;  /* 0x0000002c0478723c */ /* 0x000fe200000018a4 */
[----:B------:R-:W-:-:S07]  /*d910*/  FMUL.FTZ R161, R161, R11 ;  /* 0x0000000ba1a17220 */ /* 0x000fce0000410000 */
[----:B------:R-:W-:Y:S01]  /*d920*/  HMMA.16816.F32 R108, R4, R50, R76 ;  /* 0x00000032046c723c */ /* 0x000fe2000000184c */
[----:B-1----:R-:W-:Y:S02]  /*d930*/  FFMA.FTZ R9, R40, c[0x0][0x23c], -R2 ;  /* 0x00008f0028097a23 */ /* 0x002fe40000010802 */
[----:B------:R-:W-:-:S05]  /*d940*/  FMUL.FTZ R162, R162, R10 ;  /* 0x0000000aa2a27220 */ /* 0x000fca0000410000 */
[----:B------:R-:W-:Y:S01]  /*d950*/  HMMA.16816.F32 R132, R4, R22, R136 ;  /* 0x000000160484723c */ /* 0x000fe20000001888 */
[----:B------:R-:W-:-:S07]  /*d960*/  FMUL.FTZ R163, R163, R10 ;  /* 0x0000000aa3a37220 */ /* 0x000fce0000410000 */
[----:B------:R-:W-:Y:S01]  /*d970*/  HMMA.16816.F32 R188, R4, R28, R148 ;  /* 0x0000001c04bc723c */ /* 0x000fe20000001894 */
[----:B------:R-:W-:Y:S01]  /*d980*/  IMAD.MOV.U32 R136, RZ, RZ, R60 ;  /* 0x000000ffff887224 */ /* 0x000fe200078e003c */
[----:B------:R-:W-:-:S06]  /*d990*/  MOV R139, R63 ;  /* 0x0000003f008b7202 */ /* 0x000fcc0000000f00 */
[----:B------:R-:W-:Y:S01]  /*d9a0*/  HMMA.16816.F32 R164, R4, R48, R72 ;  /* 0x0000003004a4723c */ /* 0x000fe20000001848 */
[----:B------:R-:W-:-:S07]  /*d9b0*/  IMAD.MOV.U32 R138, RZ, RZ, R62 ;  /* 0x000000ffff8a7224 */ /* 0x000fce00078e003e */
[----:B------:R-:W-:Y:S01]  /*d9c0*/  HMMA.16816.F32 R152, R4, R12, R88 ;  /* 0x0000000c0498723c */ /* 0x000fe20000001858 */
[----:B------:R-:W-:-:S07]  /*d9d0*/  IMAD.MOV.U32 R137, RZ, RZ, R66 ;  /* 0x000000ffff897224 */ /* 0x000fce00078e0042 */
[----:B------:R-:W-:Y:S01]  /*d9e0*/  HMMA.16816.F32 R76, R4, R14, R92 ;  /* 0x0000000e044c723c */ /* 0x000fe2000000185c */
[----:B------:R-:W-:-:S06]  /*d9f0*/  IMAD.MOV.U32 R170, RZ, RZ, R136 ;  /* 0x000000ffffaa7224 */ /* 0x000fcc00078e0088 */
[----:B------:R-:W-:Y:S02]  /*da00*/  F2FP.PACK_AB R4, R34, R24 ;  /* 0x000000182204723e */ /* 0x000fe400000000ff */
[----:B------:R-:W-:Y:S02]  /*da10*/  F2FP.PACK_AB R5, R249, R250 ;  /* 0x000000faf905723e */ /* 0x000fe400000000ff */
[----:B------:R-:W-:Y:S02]  /*da20*/  F2FP.PACK_AB R6, R252, R200 ;  /* 0x000000c8fc06723e */ /* 0x000fe400000000ff */
[----:B----4-:R-:W-:Y:S01]  /*da30*/  F2FP.PACK_AB R7, R247, R248 ;  /* 0x000000f8f707723e */ /* 0x010fe200000000ff */
[----:B------:R-:W-:Y:S01]  /*da40*/  IMAD.MOV.U32 R26, RZ, RZ, R61 ;  /* 0x000000ffff1a7224 */ /* 0x000fe200078e003d */
[----:B------:R-:W-:Y:S01]  /*da50*/  MOV R136, R27 ;  /* 0x0000001b00887202 */ /* 0x000fe20000000f00 */
[----:B------:R-:W-:Y:S01]  /*da60*/  IMAD.MOV.U32 R27, RZ, RZ, R235 ;  /* 0x000000ffff1b7224 */ /* 0x000fe200078e00eb */
[----:B------:R-:W-:Y:S01]  /*da70*/  MOV R169, R32 ;  /* 0x0000002000a97202 */ /* 0x000fe20000000f00 */
[-C--:B------:R-:W-:Y:S01]  /*da80*/  FMUL.FTZ R144, R144, R11.reuse ;  /* 0x0000000b90907220 */ /* 0x080fe20000410000 */
[----:B------:R1:W-:Y:S01]  /*da90*/  MUFU.EX2 R235, R9 ;  /* 0x0000000900eb7308 */ /* 0x0003e20000000800 */
[----:B------:R-:W-:Y:S01]  /*daa0*/  HMMA.16816.F32 R60, R4, R30, R156 ;  /* 0x0000001e043c723c */ /* 0x000fe2000000189c */
[----:B------:R-:W-:-:S02]  /*dab0*/  FMUL.FTZ R145, R145, R11 ;  /* 0x0000000b91917220 */ /* 0x000fc40000410000 */
[-C--:B------:R-:W-:Y:S02]  /*dac0*/  FMUL.FTZ R146, R146, R10.reuse ;  /* 0x0000000a92927220 */ /* 0x080fe40000410000 */
[----:B------:R-:W-:Y:S02]  /*dad0*/  FMUL.FTZ R147, R147, R10 ;  /* 0x0000000a93937220 */ /* 0x000fe40000410000 */
[----:B------:R-:W-:Y:S02]  /*dae0*/  IMAD.MOV.U32 R156, RZ, RZ, R35 ;  /* 0x000000ffff9c7224 */ /* 0x000fe400078e0023 */
[----:B------:R-:W-:Y:S02]  /*daf0*/  IMAD.MOV.U32 R171, RZ, RZ, R137 ;  /* 0x000000ffffab7224 */ /* 0x000fe400078e0089 */
[----:B------:R-:W-:Y:S02]  /*db00*/  IMAD.MOV.U32 R35, RZ, RZ, R138 ;  /* 0x000000ffff237224 */ /* 0x000fe400078e008a */
[----:B------:R-:W-:-:S02]  /*db10*/  IMAD.MOV.U32 R32, RZ, RZ, R139 ;  /* 0x000000ffff207224 */ /* 0x000fc400078e008b */
[----:B-1----:R-:W-:Y:S02]  /*db20*/  FFMA.FTZ R9, R41, c[0x0][0x23c], -R2 ;  /* 0x00008f0029097a23 */ /* 0x002fe40000010802 */
[----:B------:R-:W-:Y:S02]  /*db30*/  IMAD.MOV.U32 R137, RZ, RZ, R57 ;  /* 0x000000ffff897224 */ /* 0x000fe400078e0039 */
[----:B------:R-:W-:Y:S02]  /*db40*/  IMAD.MOV.U32 R138, RZ, RZ, R58 ;  /* 0x000000ffff8a7224 */ /* 0x000fe400078e003a */
[----:B------:R-:W-:Y:S02]  /*db50*/  IMAD.MOV.U32 R139, RZ, RZ, R56 ;  /* 0x000000ffff8b7224 */ /* 0x000fe400078e0038 */
[----:B------:R-:W-:Y:S01]  /*db60*/  HMMA.16816.F32 R56, R4, R44, R160 ;  /* 0x0000002c0438723c */ /* 0x000fe200000018a0 */
[-C--:B------:R-:W-:Y:S02]  /*db70*/  FMUL.FTZ R172, R172, R11.reuse ;  /* 0x0000000bacac7220 */ /* 0x080fe40000410000 */
[----:B------:R-:W-:-:S02]  /*db80*/  FMUL.FTZ R173, R173, R11 ;  /* 0x0000000badad7220 */ /* 0x000fc40000410000 */
[-C--:B------:R-:W-:Y:S02]  /*db90*/  FMUL.FTZ R174, R174, R10.reuse ;  /* 0x0000000aaeae7220 */ /* 0x080fe40000410000 */
[----:B------:R-:W-:Y:S01]  /*dba0*/  MOV R160, R233 ;  /* 0x000000e900a07202 */ /* 0x000fe20000000f00 */
[----:B------:R-:W-:Y:S01]  /*dbb0*/  FMUL.FTZ R175, R175, R10 ;  /* 0x0000000aafaf7220 */ /* 0x000fe20000410000 */
[----:B------:R1:W3:Y:S01]  /*dbc0*/  MUFU.EX2 R233, R9 ;  /* 0x0000000900e97308 */ /* 0x0002e20000000800 */
[----:B------:R-:W-:Y:S02]  /*dbd0*/  IMAD.MOV.U32 R94, RZ, RZ, R67 ;  /* 0x000000ffff5e7224 */ /* 0x000fe400078e0043 */
[----:B------:R-:W-:Y:S02]  /*dbe0*/  IMAD.MOV.U32 R25, RZ, RZ, R64 ;  /* 0x000000ffff197224 */ /* 0x000fe400078e0040 */
[----:B------:R-:W-:Y:S01]  /*dbf0*/  HMMA.16816.F32 R64, R4, R28, R144 ;  /* 0x0000001c0440723c */ /* 0x000fe20000001890 */
[----:B------:R-:W-:Y:S01]  /*dc00*/  IMAD.MOV.U32 R157, RZ, RZ, R170 ;  /* 0x000000ffff9d7224 */ /* 0x000fe200078e00aa */
[----:B------:R-:W4:Y:S01]  /*dc10*/  LDSM.16.MT88.4 R28, [R216+0x9400] ;  /* 0x00940000d81c783b */ /* 0x000f220000004200 */
[----:B------:R-:W-:-:S02]  /*dc20*/  IMAD.MOV.U32 R170, RZ, RZ, R215 ;  /* 0x000000ffffaa7224 */ /* 0x000fc400078e00d7 */
[----:B-1----:R-:W-:-:S03]  /*dc30*/  FFMA.FTZ R9, R182, c[0x0][0x23c], -R0 ;  /* 0x00008f00b6097a23 */ /* 0x002fc60000010800 */
[----:B------:R-:W-:Y:S01]  /*dc40*/  HMMA.16816.F32 R44, R4, R46, R172 ;  /* 0x0000002e042c723c */ /* 0x000fe200000018ac */
[----:B------:R1:W-:Y:S06]  /*dc50*/  MUFU.EX2 R215, R9 ;  /* 0x0000000900d77308 */ /* 0x0003ec0000000800 */
[----:B------:R-:W-:Y:S02]  /*dc60*/  IMAD.MOV.U32 R175, RZ, RZ, R169 ;  /* 0x000000ffffaf7224 */ /* 0x000fe400078e00a9 */
[----:B------:R-:W-:Y:S02]  /*dc70*/  IMAD.MOV.U32 R169, RZ, RZ, R214 ;  /* 0x000000ffffa97224 */ /* 0x000fe400078e00d6 */
[----:B------:R-:W-:-:S02]  /*dc80*/  IMAD.MOV.U32 R93, RZ, RZ, R36 ;  /* 0x000000ffff5d7224 */ /* 0x000fc400078e0024 */
[----:B-1----:R-:W-:-:S04]  /*dc90*/  FFMA.FTZ R9, R55, c[0x0][0x23c], -R0 ;  /* 0x00008f0037097a23 */ /* 0x002fc80000010800 */
[----:B------:R1:W1:Y:S01]  /*dca0*/  MUFU.EX2 R214, R9 ;  /* 0x0000000900d67308 */ /* 0x0002620000000800 */
[----:B------:R-:W-:Y:S02]  /*dcb0*/  IMAD.MOV.U32 R159, RZ, RZ, R94 ;  /* 0x000000ffff9f7224 */ /* 0x000fe400078e005e */
[----:B------:R-:W-:Y:S01]  /*dcc0*/  IMAD.MOV.U32 R94, RZ, RZ, R213 ;  /* 0x000000ffff5e7224 */ /* 0x000fe200078e00d5 */
[----:B------:R-:W-:Y:S01]  /*dcd0*/  MOV R145, R139 ;  /* 0x0000008b00917202 */ /* 0x000fe20000000f00 */
[----:B------:R-:W-:Y:S02]  /*dce0*/  IMAD.MOV.U32 R147, RZ, RZ, R137 ;  /* 0x000000ffff937224 */ /* 0x000fe400078e0089 */
[----:B------:R-:W-:Y:S01]  /*dcf0*/  IMAD.MOV.U32 R146, RZ, RZ, R138 ;  /* 0x000000ffff927224 */ /* 0x000fe200078e008a */
[----:B------:R-:W-:Y:S01]  /*dd00*/  MOV R163, R93 ;  /* 0x0000005d00a37202 */ /* 0x000fe20000000f00 */
[----:B------:R-:W-:Y:S02]  /*dd10*/  IMAD.MOV.U32 R158, RZ, RZ, R24 ;  /* 0x000000ffff9e7224 */ /* 0x000fe400078e0018 */
[----:B-1----:R-:W-:-:S02]  /*dd20*/  FFMA.FTZ R9, R178, c[0x0][0x23c], -R0 ;  /* 0x00008f00b2097a23 */ /* 0x002fc40000010800 */
[----:B------:R-:W-:Y:S02]  /*dd30*/  IMAD.MOV.U32 R139, RZ, RZ, R27 ;  /* 0x000000ffff8b7224 */ /* 0x000fe400078e001b */
[----:B------:R1:W-:Y:S01]  /*dd40*/  MUFU.EX2 R213, R9 ;  /* 0x0000000900d57308 */ /* 0x0003e20000000800 */
[----:B------:R-:W-:Y:S02]  /*dd50*/  IMAD.MOV.U32 R138, RZ, RZ, R26 ;  /* 0x000000ffff8a7224 */ /* 0x000fe400078e001a */
[----:B------:R-:W-:Y:S02]  /*dd60*/  IMAD.MOV.U32 R137, RZ, RZ, R25 ;  /* 0x000000ffff897224 */ /* 0x000fe400078e0019 */
[----:B------:R-:W2:Y:S01]  /*dd70*/  LDSM.16.MT88.4 R24, [R218+0x9400] ;  /* 0x00940000da18783b */ /* 0x000ea20000004200 */
[----:B------:R-:W-:Y:S02]  /*dd80*/  IMAD.MOV.U32 R93, RZ, RZ, R212 ;  /* 0x000000ffff5d7224 */ /* 0x000fe400078e00d4 */
[----:B------:R-:W-:-:S02]  /*dd90*/  FMUL.FTZ R124, R124, R11 ;  /* 0x0000000b7c7c7220 */ /* 0x000fc40000410000 */
[----:B-1----:R-:W-:-:S04]  /*dda0*/  FFMA.FTZ R9, R179, c[0x0][0x23c], -R0 ;  /* 0x00008f00b3097a23 */ /* 0x002fc80000010800 */
        /* <DEDUP_REMOVED lines=31> */
[----:B------:R-:W-:Y:S01]  /*dfa0*/  FMUL.FTZ R99, R99, R10 ;  /* 0x0000000a63637220 */ /* 0x000fe20000410000 */
[----:B------:R-:W-:Y:S01]  /*dfb0*/  HMMA.16816.F32 R148, R4, R18, R124 ;  /* 0x000000120494723c */ /* 0x000fe2000000187c */
[----:B-1----:R-:W-:Y:S02]  /*dfc0*/  FFMA.FTZ R9, R180, c[0x0][0x23c], -R8 ;  /* 0x00008f00b4097a23 */ /* 0x002fe40000010808 */
[----:B------:R-:W-:Y:S01]  /*dfd0*/  IMAD.MOV.U32 R174, RZ, RZ, R171 ;  /* 0x000000ffffae7224 */ /* 0x000fe200078e00ab */
[----:B------:R-:W-:Y:S01]  /*dfe0*/  MOV R171, R42 ;  /* 0x0000002a00ab7202 */ /* 0x000fe20000000f00 */
[----:B------:R-:W-:Y:S02]  /*dff0*/  IMAD.MOV.U32 R95, RZ, RZ, R38 ;  /* 0x000000ffff5f7224 */ /* 0x000fe400078e0026 */
[----:B------:R-:W-:Y:S02]  /*e000*/  IMAD.MOV.U32 R124, RZ, RZ, R136 ;  /* 0x000000ffff7c7224 */ /* 0x000fe400078e0088 */
[----:B------:R-:W-:-:S02]  /*e010*/  IMAD.MOV.U32 R136, RZ, RZ, R43 ;  /* 0x000000ffff887224 */ /* 0x000fc400078e002b */
[----:B------:R-:W-:Y:S01]  /*e020*/  IMAD.MOV.U32 R92, RZ, RZ, R202 ;  /* 0x000000ffff5c7224 */ /* 0x000fe200078e00ca */
[----:B------:R-:W-:Y:S01]  /*e030*/  HMMA.16816.F32 R40, R4, R48, R68 ;  /* 0x000000300428723c */ /* 0x000fe20000001844 */
[----:B------:R1:W1:Y:S01]  /*e040*/  MUFU.EX2 R202, R9 ;  /* 0x0000000900ca7308 */ /* 0x0002620000000800 */
[----:B------:R-:W-:Y:S01]  /*e050*/  IMAD.MOV.U32 R162, RZ, RZ, R95 ;  /* 0x000000ffffa27224 */ /* 0x000fe200078e005f */
[----:B------:R-:W-:-:S05]  /*e060*/  MOV R95, R203 ;  /* 0x000000cb005f7202 */ /* 0x000fca0000000f00 */
[C---:B------:R-:W-:Y:S08]  /*e070*/  HMMA.16816.F32 R88, R4.reuse, R16, R112 ;  /* 0x000000100458723c */ /* 0x040ff00000001870 */
[----:B------:R-:W-:Y:S01]  /*e080*/  HMMA.16816.F32 R72, R4, R20, R128 ;  /* 0x000000140448723c */ /* 0x000fe20000001880 */
[----:B-1----:R-:W-:-:S07]  /*e090*/  FFMA.FTZ R9, R181, c[0x0][0x23c], -R8 ;  /* 0x00008f00b5097a23 */ /* 0x002fce0000010808 */
[C---:B------:R-:W-:Y:S01]  /*e0a0*/  HMMA.16816.F32 R52, R4.reuse, R12, R84 ;  /* 0x0000000c0434723c */ /* 0x040fe20000001854 */
[----:B------:R1:W-:Y:S07]  /*e0b0*/  MUFU.EX2 R203, R9 ;  /* 0x0000000900cb7308 */ /* 0x0003ee0000000800 */
[C---:B------:R-:W-:Y:S08]  /*e0c0*/  HMMA.16816.F32 R36, R4.reuse, R22, R140 ;  /* 0x000000160424723c */ /* 0x040ff0000000188c */
[----:B------:R-:W-:Y:S01]  /*e0d0*/  HMMA.16816.F32 R48, R4, R50, R80 ;  /* 0x000000320430723c */ /* 0x000fe20000001850 */
[----:B-1----:R-:W-:-:S07]  /*e0e0*/  FFMA.FTZ R9, R176, c[0x0][0x23c], -R8 ;  /* 0x00008f00b0097a23 */ /* 0x002fce0000010808 */
[----:B------:R-:W-:Y:S01]  /*e0f0*/  HMMA.16816.F32 R96, R4, R14, R96 ;  /* 0x0000000e0460723c */ /* 0x000fe20000001860 */
[----:B------:R-:W-:Y:S01]  /*e100*/  IMAD.MOV.U32 R113, RZ, RZ, R94 ;  /* 0x000000ffff717224 */ /* 0x000fe200078e005e */
[----:B------:R-:W-:Y:S01]  /*e110*/  MOV R114, R169 ;  /* 0x000000a900727202 */ /* 0x000fe20000000f00 */
[----:B------:R-:W-:Y:S01]  /*e120*/  IMAD.MOV.U32 R112, RZ, RZ, R93 ;  /* 0x000000ffff707224 */ /* 0x000fe200078e005d */
[----:B------:R-:W1:Y:S03]  /*e130*/  LDSM.16.MT88.4 R20, [R216+0xa400] ;  /* 0x00a40000d814783b */ /* 0x000e660000004200 */
[----:B--2---:R-:W-:Y:S01]  /*e140*/  F2FP.PACK_AB R4, R238, R241 ;  /* 0x000000f1ee04723e */ /* 0x004fe200000000ff */
[----:B------:R-:W-:Y:S01]  /*e150*/  IMAD.MOV.U32 R161, RZ, RZ, R33 ;  /* 0x000000ffffa17224 */ /* 0x000fe200078e0021 */
[----:B---3--:R-:W-:Y:S01]  /*e160*/  F2FP.PACK_AB R6, R233, R235 ;  /* 0x000000ebe906723e */ /* 0x008fe200000000ff */
[----:B------:R-:W-:Y:S01]  /*e170*/  IMAD.MOV.U32 R127, RZ, RZ, R35 ;  /* 0x000000ffff7f7224 */ /* 0x000fe200078e0023 */
[----:B------:R-:W-:Y:S01]  /*e180*/  F2FP.PACK_AB R5, R214, R215 ;  /* 0x000000d7d605723e */ /* 0x000fe200000000ff */
[----:B------:R-:W-:Y:S01]  /*e190*/  IMAD.MOV.U32 R125, RZ, RZ, R32 ;  /* 0x000000ffff7d7224 */ /* 0x000fe200078e0020 */
[----:B------:R-:W-:Y:S01]  /*e1a0*/  F2FP.PACK_AB R7, R212, R213 ;  /* 0x000000d5d407723e */ /* 0x000fe200000000ff */
[----:B------:R-:W-:Y:S01]  /*e1b0*/  IMAD.MOV.U32 R94, RZ, RZ, R201 ;  /* 0x000000ffff5e7224 */ /* 0x000fe200078e00c9 */
[----:B------:R-:W-:Y:S01]  /*e1c0*/  MOV R126, R34 ;  /* 0x00000022007e7202 */ /* 0x000fe20000000f00 */
[----:B------:R-:W-:Y:S01]  /*e1d0*/  IMAD.MOV.U32 R176, RZ, RZ, R92 ;  /* 0x000000ffffb07224 */ /* 0x000fe200078e005c */
[----:B------:R-:W2:Y:S03]  /*e1e0*/  LDSM.16.MT88.4 R16, [R218+0xa400] ;  /* 0x00a40000da10783b */ /* 0x000ea60000004200 */
[----:B----4-:R-:W-:Y:S01]  /*e1f0*/  HMMA.16816.F32 R140, R4, R30, R204 ;  /* 0x0000001e048c723c */ /* 0x010fe200000018cc */
[----:B------:R3:W-:Y:S01]  /*e200*/  MUFU.EX2 R204, R9 ;  /* 0x0000000900cc7308 */ /* 0x0007e20000000800 */
[----:B------:R-:W-:Y:S01]  /*e210*/  IMAD.MOV.U32 R115, RZ, RZ, R170 ;  /* 0x000000ffff737224 */ /* 0x000fe200078e00aa */
[----:B------:R-:W-:Y:S01]  /*e220*/  MOV R170, R138 ;  /* 0x0000008a00aa7202 */ /* 0x000fe20000000f00 */
[----:B------:R-:W-:Y:S01]  /*e230*/  IMAD.MOV.U32 R92, RZ, RZ, R171 ;  /* 0x000000ffff5c7224 */ /* 0x000fe200078e00ab */
[----:B------:R-:W4:Y:S02]  /*e240*/  LDSM.16.MT88.4 R12, [R216+0xb400] ;  /* 0x00b40000d80c783b */ /* 0x000f240000004200 */
[----:B------:R-:W-:-:S02]  /*e250*/  IMAD.MOV.U32 R207, RZ, RZ, R200 ;  /* 0x000000ffffcf7224 */ /* 0x000fc400078e00c8 */
[----:B------:R-:W-:Y:S01]  /*e260*/  IMAD.MOV.U32 R93, RZ, RZ, R136 ;  /* 0x000000ffff5d7224 */ /* 0x000fe200078e0088 */
[----:B------:R-:W1:Y:S01]  /*e270*/  LDSM.16.MT88.4 R32, [R218+0xb400] ;  /* 0x00b40000da20783b */ /* 0x000e620000004200 */
[----:B---3--:R-:W-:-:S04]  /*e280*/  FFMA.FTZ R9, R193, c[0x0][0x23c], -R3 ;  /* 0x00008f00c1097a23 */ /* 0x008fc80000010803 */
[----:B------:R3:W-:Y:S01]  /*e290*/  MUFU.EX2 R201, R9 ;  /* 0x0000000900c97308 */ /* 0x0007e20000000800 */
[----:B------:R-:W-:Y:S02]  /*e2a0*/  IMAD.MOV.U32 R171, RZ, RZ, R137 ;  /* 0x000000ffffab7224 */ /* 0x000fe400078e0089 */
[----:B------:R-:W-:Y:S02]  /*e2b0*/  IMAD.MOV.U32 R169, RZ, RZ, R139 ;  /* 0x000000ffffa97224 */ /* 0x000fe400078e008b */
[----:B------:R-:W-:Y:S01]  /*e2c0*/  HMMA.16816.F32 R136, R4, R24, R196 ;  /* 0x000000180488723c */ /* 0x000fe200000018c4 */
[----:B---3--:R-:W-:-:S04]  /*e2d0*/  FFMA.FTZ R9, R192, c[0x0][0x23c], -R3 ;  /* 0x00008f00c0097a23 */ /* 0x008fc80000010803 */
[----:B------:R3:W1:Y:S02]  /*e2e0*/  MUFU.EX2 R200, R9 ;  /* 0x0000000900c87308 */ /* 0x0006640000000800 */
[----:B---3--:R-:W-:-:S06]  /*e2f0*/  FFMA.FTZ R9, R183, c[0x0][0x23c], -R3 ;  /* 0x00008f00b7097a23 */ /* 0x008fcc0000010803 */
[----:B------:R3:W-:Y:S02]  /*e300*/  MUFU.EX2 R199, R9 ;  /* 0x0000000900c77308 */ /* 0x0007e40000000800 */
[----:B---3--:R-:W-:-:S06]  /*e310*/  FFMA.FTZ R9, R194, c[0x0][0x23c], -R3 ;  /* 0x00008f00c2097a23 */ /* 0x008fcc0000010803 */
        /* <DEDUP_REMOVED lines=10> */
[----:B------:R3:W-:Y:S01]  /*e3c0*/  MUFU.EX2 R193, R9 ;  /* 0x0000000900c17308 */ /* 0x0007e20000000800 */
[----:B------:R-:W-:Y:S01]  /*e3d0*/  HMMA.16816.F32 R84, R4, R28, R208 ;  /* 0x0000001c0454723c */ /* 0x000fe200000018d0 */
[----:B---3--:R-:W-:-:S06]  /*e3e0*/  FFMA.FTZ R9, R237, c[0x0][0x23c], -R0 ;  /* 0x00008f00ed097a23 */ /* 0x008fcc0000010800 */
[----:B------:R3:W2:Y:S01]  /*e3f0*/  MUFU.EX2 R192, R9 ;  /* 0x0000000900c07308 */ /* 0x0006a20000000800 */
[----:B-1----:R-:W-:Y:S01]  /*e400*/  HMMA.16816.F32 R128, R4, R20, R188 ;  /* 0x000000140480723c */ /* 0x002fe200000018bc */
[----:B------:R-:W-:Y:S01]  /*e410*/  IMAD.MOV.U32 R208, RZ, RZ, R125 ;  /* 0x000000ffffd07224 */ /* 0x000fe200078e007d */
[----:B------:R-:W-:Y:S01]  /*e420*/  MOV R211, R92 ;  /* 0x0000005c00d37202 */ /* 0x000fe20000000f00 */
[----:B------:R-:W-:Y:S02]  /*e430*/  IMAD.MOV.U32 R209, RZ, RZ, R114 ;  /* 0x000000ffffd17224 */ /* 0x000fe400078e0072 */
[----:B---3--:R-:W-:-:S04]  /*e440*/  FFMA.FTZ R9, R236, c[0x0][0x23c], -R0 ;  /* 0x00008f00ec097a23 */ /* 0x008fc80000010800 */
[----:B------:R1:W-:Y:S01]  /*e450*/  MUFU.EX2 R183, R9 ;  /* 0x0000000900b77308 */ /* 0x0003e20000000800 */
[----:B------:R-:W-:Y:S01]  /*e460*/  IMAD.MOV.U32 R190, RZ, RZ, R124 ;  /* 0x000000ffffbe7224 */ /* 0x000fe200078e007c */
[----:B------:R-:W-:Y:S01]  /*e470*/  MOV R188, R127 ;  /* 0x0000007f00bc7202 */ /* 0x000fe20000000f00 */
[----:B------:R-:W-:Y:S02]  /*e480*/  IMAD.MOV.U32 R189, RZ, RZ, R126 ;  /* 0x000000ffffbd7224 */ /* 0x000fe400078e007e */
[----:B------:R-:W-:Y:S01]  /*e490*/  HMMA.16816.F32 R124, R4, R22, R184 ;  /* 0x00000016047c723c */ /* 0x000fe200000018b8 */
[----:B------:R-:W-:Y:S02]  /*e4a0*/  IMAD.MOV.U32 R210, RZ, RZ, R115 ;  /* 0x000000ffffd27224 */ /* 0x000fe400078e0073 */
[----:B------:R-:W-:Y:S02]  /*e4b0*/  IMAD.MOV.U32 R172, RZ, RZ, R93 ;  /* 0x000000ffffac7224 */ /* 0x000fe400078e005d */
[----:B------:R-:W-:-:S02]  /*e4c0*/  IMAD.MOV.U32 R173, RZ, RZ, R94 ;  /* 0x000000ffffad7224 */ /* 0x000fc400078e005e */
[----:B-1----:R-:W-:Y:S01]  /*e4d0*/  FFMA.FTZ R9, R239, c[0x0][0x23c], -R0 ;  /* 0x00008f00ef097a23 */ /* 0x002fe20000010800 */
[C---:B------:R-:W-:Y:S01]  /*e4e0*/  HMMA.16816.F32 R132, R4.reuse, R26, R132 ;  /* 0x0000001a0484723c */ /* 0x040fe20000001884 */
[----:B------:R-:W-:Y:S02]  /*e4f0*/  IMAD.MOV.U32 R187, RZ, RZ, R112 ;  /* 0x000000ffffbb7224 */ /* 0x000fe400078e0070 */
[----:B------:R1:W3:Y:S01]  /*e500*/  MUFU.EX2 R182, R9 ;  /* 0x0000000900b67308 */ /* 0x0002e20000000800 */
[----:B------:R-:W-:Y:S02]  /*e510*/  IMAD.MOV.U32 R186, RZ, RZ, R113 ;  /* 0x000000ffffba7224 */ /* 0x000fe400078e0071 */
[----:B------:R-:W-:Y:S02]  /*e520*/  IMAD.MOV.U32 R185, RZ, RZ, R95 ;  /* 0x000000ffffb97224 */ /* 0x000fe400078e005f */
[C---:B--2---:R-:W-:Y:S08]  /*e530*/  HMMA.16816.F32 R120, R4.reuse, R16, R120 ;  /* 0x000000100478723c */ /* 0x044ff00000001878 */
[----:B------:R-:W-:Y:S01]  /*e540*/  HMMA.16816.F32 R116, R4, R18, R116 ;  /* 0x000000120474723c */ /* 0x000fe20000001874 */
[----:B-1----:R-:W-:-:S07]  /*e550*/  FFMA.FTZ R9, R245, c[0x0][0x23c], -R8 ;  /* 0x00008f00f5097a23 */ /* 0x002fce0000010808 */
[C---:B----4-:R-:W-:Y:S01]  /*e560*/  HMMA.16816.F32 R112, R4.reuse, R12, R164 ;  /* 0x0000000c0470723c */ /* 0x050fe200000018a4 */
[----:B------:R1:W-:Y:S07]  /*e570*/  MUFU.EX2 R181, R9 ;  /* 0x0000000900b57308 */ /* 0x0003ee0000000800 */
[C---:B------:R-:W-:Y:S08]  /*e580*/  HMMA.16816.F32 R108, R4.reuse, R14, R108 ;  /* 0x0000000e046c723c */ /* 0x040ff0000000186c */
[----:B------:R-:W-:Y:S01]  /*e590*/  HMMA.16816.F32 R92, R4, R32, R152 ;  /* 0x00000020045c723c */ /* 0x000fe20000001898 */
[----:B-1----:R-:W-:-:S07]  /*e5a0*/  FFMA.FTZ R9, R246, c[0x0][0x23c], -R8 ;  /* 0x00008f00f6097a23 */ /* 0x002fce0000010808 */
[----:B------:R-:W-:Y:S01]  /*e5b0*/  HMMA.16816.F32 R76, R4, R34, R76 ;  /* 0x00000022044c723c */ /* 0x000fe2000000184c */
[----:B------:R1:W2:Y:S06]  /*e5c0*/  MUFU.EX2 R179, R9 ;  /* 0x0000000900b37308 */ /* 0x0002ac0000000800 */
[----:B------:R-:W-:Y:S02]  /*e5d0*/  F2FP.PACK_AB R4, R202, R242 ;  /* 0x000000f2ca04723e */ /* 0x000fe400000000ff */
[----:B------:R-:W-:Y:S02]  /*e5e0*/  F2FP.PACK_AB R5, R200, R201 ;  /* 0x000000c9c805723e */ /* 0x000fe400000000ff */
[----:B------:R-:W-:-:S02]  /*e5f0*/  F2FP.PACK_AB R6, R204, R203 ;  /* 0x000000cbcc06723e */ /* 0x000fc400000000ff */
[----:B------:R-:W-:Y:S01]  /*e600*/  F2FP.PACK_AB R7, R198, R199 ;  /* 0x000000c7c607723e */ /* 0x000fe200000000ff */
[----:B-1----:R-:W-:-:S06]  /*e610*/  FFMA.FTZ R9, R240, c[0x0][0x23c], -R8 ;  /* 0x00008f00f0097a23 */ /* 0x002fcc0000010808 */
[C---:B------:R-:W-:Y:S01]  /*e620*/  HMMA.16816.F32 R68, R4.reuse, R26, R36 ;  /* 0x0000001a0444723c */ /* 0x040fe20000001824 */
[----:B------:R-:W1:Y:S01]  /*e630*/  LDSM.16.MT88.4 R36, [R216+0x9800] ;  /* 0x00980000d824783b */ /* 0x000e620000004200 */
[----:B------:R4:W-:Y:S06]  /*e640*/  MUFU.EX2 R180, R9 ;  /* 0x0000000900b47308 */ /* 0x0009ec0000000800 */
[C---:B------:R-:W-:Y:S08]  /*e650*/  HMMA.16816.F32 R88, R4.reuse, R28, R88 ;  /* 0x0000001c0458723c */ /* 0x040ff00000001858 */
[----:B------:R-:W-:Y:S01]  /*e660*/  HMMA.16816.F32 R80, R4, R30, R148 ;  /* 0x0000001e0450723c */ /* 0x000fe20000001894 */
[----:B------:R-:W1:Y:S01]  /*e670*/  LDSM.16.MT88.4 R28, [R218+0x9800] ;  /* 0x00980000da1c783b */ /* 0x000e620000004200 */
[----:B----4-:R-:W-:-:S06]  /*e680*/  FFMA.FTZ R9, R107, c[0x0][0x23c], -R8 ;  /* 0x00008f006b097a23 */ /* 0x010fcc0000010808 */
[C---:B------:R-:W-:Y:S01]  /*e690*/  HMMA.16816.F32 R40, R4.reuse, R12, R40 ;  /* 0x0000000c0428723c */ /* 0x040fe20000001828 */
[----:B------:R4:W-:Y:S07]  /*e6a0*/  MUFU.EX2 R178, R9 ;  /* 0x0000000900b27308 */ /* 0x0009ee0000000800 */
[C---:B------:R-:W-:Y:S01]  /*e6b0*/  HMMA.16816.F32 R48, R4.reuse, R14, R48 ;  /* 0x0000000e0430723c */ /* 0x040fe20000001830 */
[----:B------:R-:W1:Y:S07]  /*e6c0*/  LDSM.16.MT88.4 R12, [R216+0xb800] ;  /* 0x00b80000d80c783b */ /* 0x000e6e0000004200 */
[C---:B------:R-:W-:Y:S01]  /*e6d0*/  HMMA.16816.F32 R72, R4.reuse, R24, R72 ;  /* 0x000000180448723c */ /* 0x040fe20000001848 */
[----:B------:R-:W1:Y:S07]  /*e6e0*/  LDSM.16.MT88.4 R24, [R216+0xa800] ;  /* 0x00a80000d818783b */ /* 0x000e6e0000004200 */
[----:B------:R-:W-:Y:S01]  /*e6f0*/  HMMA.16816.F32 R64, R4, R20, R64 ;  /* 0x000000140440723c */ /* 0x000fe20000001840 */
[----:B----4-:R-:W-:-:S07]  /*e700*/  FFMA.FTZ R9, R251, c[0x0][0x23c], -R3 ;  /* 0x00008f00fb097a23 */ /* 0x010fce0000010803 */
[C---:B------:R-:W-:Y:S01]  /*e710*/  HMMA.16816.F32 R60, R4.reuse, R22, R60 ;  /* 0x00000016043c723c */ /* 0x040fe2000000183c */
[----:B------:R-:W-:Y:S07]  /*e720*/  LDSM.16.MT88.4 R20, [R218+0xb800] ;  /* 0x00b80000da14783b */ /* 0x000fee0000004200 */
[C---:B------:R-:W-:Y:S08]  /*e730*/  HMMA.16816.F32 R56, R4.reuse, R16, R56 ;  /* 0x000000100438723c */ /* 0x040ff00000001838 */
[----:B------:R-:W-:Y:S01]  /*e740*/  HMMA.16816.F32 R44, R4, R18, R44 ;  /* 0x00000012042c723c */ /* 0x000fe2000000182c */
[----:B------:R-:W4:Y:S01]  /*e750*/  LDSM.16.MT88.4 R16, [R218+0xa800] ;  /* 0x00a80000da10783b */ /* 0x000f220000004200 */
[----:B------:R1:W-:Y:S01]  /*e760*/  MUFU.EX2 R177, R9 ;  /* 0x0000000900b17308 */ /* 0x0003e20000000800 */
[----:B------:R-:W-:Y:S01]  /*e770*/  MOV R246, R176 ;  /* 0x000000b000f67202 */ /* 0x000fe20000000f00 */
[----:B-1----:R-:W-:-:S06]  /*e780*/  FFMA.FTZ R9, R185, c[0x0][0x23c], -R3 ;  /* 0x00008f00b9097a23 */ /* 0x002fcc0000010803 */
[----:B------:R1:W1:Y:S01]  /*e790*/  MUFU.EX2 R176, R9 ;  /* 0x0000000900b07308 */ /* 0x0002620000000800 */
[----:B------:R-:W-:Y:S01]  /*e7a0*/  HMMA.16816.F32 R52, R4, R32, R52 ;  /* 0x000000200434723c */ /* 0x000fe20000001834 */
[----:B-1----:R-:W-:-:S06]  /*e7b0*/  FFMA.FTZ R9, R244, c[0x0][0x23c], -R3 ;  /* 0x00008f00f4097a23 */ /* 0x002fcc0000010803 */
[----:B------:R1:W-:Y:S01]  /*e7c0*/  MUFU.EX2 R107, R9 ;  /* 0x00000009006b7308 */ /* 0x0003e20000000800 */
[----:B------:R-:W-:Y:S01]  /*e7d0*/  HMMA.16816.F32 R32, R4, R34, R96 ;  /* 0x000000220420723c */ /* 0x000fe20000001860 */
[----:B------:R-:W-:Y:S02]  /*e7e0*/  IMAD.MOV.U32 R191, RZ, RZ, R145 ;  /* 0x000000ffffbf7224 */ /* 0x000fe400078e0091 */
[----:B-1----:R-:W-:-:S04]  /*e7f0*/  FFMA.FTZ R9, R243, c[0x0][0x23c], -R3 ;  /* 0x00008f00f3097a23 */ /* 0x002fc80000010803 */
[----:B------:R1:W1:Y:S01]  /*e800*/  MUFU.EX2 R106, R9 ;  /* 0x00000009006a7308 */ /* 0x0002620000000800 */
[----:B------:R-:W-:Y:S02]  /*e810*/  F2FP.PACK_AB R4, R196, R197 ;  /* 0x000000c5c404723e */ /* 0x000fe400000000ff */
[----:B------:R-:W-:Y:S02]  /*e820*/  F2FP.PACK_AB R6, R194, R195 ;  /* 0x000000c3c206723e */ /* 0x000fe400000000ff */
[----:B------:R-:W-:Y:S02]  /*e830*/  F2FP.PACK_AB R5, R192, R193 ;  /* 0x000000c1c005723e */ /* 0x000fe400000000ff */
[----:B---3--:R-:W-:Y:S01]  /*e840*/  F2FP.PACK_AB R7, R182, R183 ;  /* 0x000000b7b607723e */ /* 0x008fe200000000ff */
[----:B------:R-:W-:Y:S01]  /*e850*/  IMAD.MOV.U32 R205, RZ, RZ, R147 ;  /* 0x000000ffffcd7224 */ /* 0x000fe200078e0093 */
[----:B------:R-:W-:Y:S01]  /*e860*/  MOV R206, R146 ;  /* 0x0000009200ce7202 */ /* 0x000fe20000000f00 */
[----:B------:R-:W-:Y:S01]  /*e870*/  IMAD.MOV.U32 R240, RZ, RZ, R174 ;  /* 0x000000fffff07224 */ /* 0x000fe200078e00ae */
[----:B------:R-:W-:Y:S01]  /*e880*/  MOV R174, R162 ;  /* 0x000000a200ae7202 */ /* 0x000fe20000000f00 */
[----:B------:R-:W-:-:S02]  /*e890*/  IMAD.MOV.U32 R234, RZ, RZ, R186 ;  /* 0x000000ffffea7224 */ /* 0x000fc400078e00ba */
[C---:B------:R-:W-:Y:S01]  /*e8a0*/  HMMA.16816.F32 R144, R4.reuse, R38, R140 ;  /* 0x000000260490723c */ /* 0x040fe2000000188c */
[----:B------:R-:W-:Y:S01]  /*e8b0*/  MOV R237, R187 ;  /* 0x000000bb00ed7202 */ /* 0x000fe20000000f00 */
[----:B------:R-:W-:Y:S02]  /*e8c0*/  IMAD.MOV.U32 R236, RZ, RZ, R188 ;  /* 0x000000ffffec7224 */ /* 0x000fe400078e00bc */
[----:B------:R-:W-:Y:S02]  /*e8d0*/  IMAD.MOV.U32 R232, RZ, RZ, R189 ;  /* 0x000000ffffe87224 */ /* 0x000fe400078e00bd */
[----:B------:R-:W-:Y:S02]  /*e8e0*/  IMAD.MOV.U32 R239, RZ, RZ, R190 ;  /* 0x000000ffffef7224 */ /* 0x000fe400078e00be */
[----:B------:R-:W-:Y:S01]  /*e8f0*/  IMAD.MOV.U32 R143, RZ, RZ, R175 ;  /* 0x000000ffff8f7224 */ /* 0x000fe200078e00af */
[----:B------:R-:W-:Y:S01]  /*e900*/  HMMA.16816.F32 R148, R4, R30, R132 ;  /* 0x0000001e0494723c */ /* 0x000fe20000001884 */
[----:B------:R-:W-:-:S02]  /*e910*/  IMAD.MOV.U32 R142, RZ, RZ, R160 ;  /* 0x000000ffff8e7224 */ /* 0x000fc400078e00a0 */
[----:B------:R-:W-:Y:S02]  /*e920*/  IMAD.MOV.U32 R141, RZ, RZ, R161 ;  /* 0x000000ffff8d7224 */ /* 0x000fe400078e00a1 */
[----:B------:R-:W-:Y:S02]  /*e930*/  IMAD.MOV.U32 R140, RZ, RZ, R163 ;  /* 0x000000ffff8c7224 */ /* 0x000fe400078e00a3 */
[----:B------:R-:W-:Y:S01]  /*e940*/  IMAD.MOV.U32 R245, RZ, RZ, R191 ;  /* 0x000000fffff57224 */ /* 0x000fe200078e00bf */
[----:B------:R-:W-:Y:S01]  /*e950*/  MOV R134, R170 ;  /* 0x000000aa00867202 */ /* 0x000fe20000000f00 */
[----:B------:R-:W-:Y:S01]  /*e960*/  IMAD.MOV.U32 R175, RZ, RZ, R168 ;  /* 0x000000ffffaf7224 */ /* 0x000fe200078e00a8 */
[----:B------:R-:W-:Y:S01]  /*e970*/  HMMA.16816.F32 R160, R4, R14, R108 ;  /* 0x0000000e04a0723c */ /* 0x000fe2000000186c */
[----:B------:R-:W-:Y:S02]  /*e980*/  IMAD.MOV.U32 R133, RZ, RZ, R169 ;  /* 0x000000ffff857224 */ /* 0x000fe400078e00a9 */
[----:B------:R-:W-:-:S05]  /*e990*/  IMAD.MOV.U32 R135, RZ, RZ, R171 ;  /* 0x000000ffff877224 */ /* 0x000fca00078e00ab */
[----:B------:R-:W-:Y:S01]  /*e9a0*/  HMMA.16816.F32 R84, R4, R36, R84 ;  /* 0x000000240454723c */ /* 0x000fe20000001854 */
[----:B-1----:R-:W-:-:S07]  /*e9b0*/  FFMA.FTZ R9, R133, c[0x0][0x23c], -R2 ;  /* 0x00008f0085097a23 */ /* 0x002fce0000010802 */
[C---:B------:R-:W-:Y:S08]  /*e9c0*/  HMMA.16816.F32 R136, R4.reuse, R28, R136 ;  /* 0x0000001c0488723c */ /* 0x040ff00000001888 */
[C---:B------:R-:W-:Y:S08]  /*e9d0*/  HMMA.16816.F32 R152, R4.reuse, R24, R128 ;  /* 0x000000180498723c */ /* 0x040ff00000001880 */
[C---:B------:R-:W-:Y:S08]  /*e9e0*/  HMMA.16816.F32 R188, R4.reuse, R26, R124 ;  /* 0x0000001a04bc723c */ /* 0x040ff0000000187c */
[C---:B----4-:R-:W-:Y:S08]  /*e9f0*/  HMMA.16816.F32 R164, R4.reuse, R16, R120 ;  /* 0x0000001004a4723c */ /* 0x050ff00000001878 */
[C---:B------:R-:W-:Y:S08]  /*ea00*/  HMMA.16816.F32 R168, R4.reuse, R18, R116 ;  /* 0x0000001204a8723c */ /* 0x040ff00000001874 */
[C---:B------:R-:W-:Y:S08]  /*ea10*/  HMMA.16816.F32 R184, R4.reuse, R12, R112 ;  /* 0x0000000c04b8723c */ /* 0x040ff00000001870 */
[C---:B------:R-:W-:Y:S08]  /*ea20*/  HMMA.16816.F32 R108, R4.reuse, R20, R92 ;  /* 0x00000014046c723c */ /* 0x040ff0000000185c */
[----:B------:R-:W-:Y:S01]  /*ea30*/  HMMA.16816.F32 R96, R4, R22, R76 ;  /* 0x000000160460723c */ /* 0x000fe2000000184c */
[----:B------:R-:W-:Y:S01]  /*ea40*/  IMAD.MOV.U32 R251, RZ, RZ, R217 ;  /* 0x000000fffffb7224 */ /* 0x000fe200078e00d9 */
[----:B------:R-:W-:Y:S01]  /*ea50*/  LDSM.16.MT88.4 R124, [R216+0x9c00] ;  /* 0x009c0000d87c783b */ /* 0x000fe20000004200 */
[----:B------:R-:W-:-:S03]  /*ea60*/  IMAD.MOV.U32 R133, RZ, RZ, R143 ;  /* 0x000000ffff857224 */ /* 0x000fc600078e008f */
[----:B------:R1:W5:Y:S01]  /*ea70*/  LDL.LU R217, [R1+0x68] ;  /* 0x0000680001d97983 */ /* 0x0003620000300800 */
[----:B--2---:R-:W-:Y:S02]  /*ea80*/  F2FP.PACK_AB R4, R179, R181 ;  /* 0x000000b5b304723e */ /* 0x004fe400000000ff */
[----:B------:R-:W-:Y:S02]  /*ea90*/  F2FP.PACK_AB R5, R176, R177 ;  /* 0x000000b1b005723e */ /* 0x000fe400000000ff */
[----:B------:R-:W-:Y:S02]  /*eaa0*/  F2FP.PACK_AB R6, R178, R180 ;  /* 0x000000b4b206723e */ /* 0x000fe400000000ff */
[----:B------:R-:W-:-:S07]  /*eab0*/  F2FP.PACK_AB R7, R106, R107 ;  /* 0x0000006b6a07723e */ /* 0x000fce00000000ff */
[C---:B------:R-:W-:Y:S01]  /*eac0*/  HMMA.16816.F32 R68, R4.reuse, R30, R68 ;  /* 0x0000001e0444723c */ /* 0x040fe20000001844 */
[----:B------:R2:W-:Y:S07]  /*ead0*/  MUFU.EX2 R31, R9 ;  /* 0x00000009001f7308 */ /* 0x0005ee0000000800 */
[----:B------:R-:W-:Y:S01]  /*eae0*/  HMMA.16816.F32 R128, R4, R28, R72 ;  /* 0x0000001c0480723c */ /* 0x000fe20000001848 */
[----:B--2---:R-:W-:-:S04]  /*eaf0*/  FFMA.FTZ R9, R134, c[0x0][0x23c], -R2 ;  /* 0x00008f0086097a23 */ /* 0x004fc80000010802 */
[----:B------:R2:W3:Y:S03]  /*eb00*/  MUFU.EX2 R30, R9 ;  /* 0x00000009001e7308 */ /* 0x0004e60000000800 */
[----:B------:R-:W-:Y:S01]  /*eb10*/  HMMA.16816.F32 R60, R4, R26, R60 ;  /* 0x0000001a043c723c */ /* 0x000fe2000000183c */
[--C-:B--2---:R-:W-:Y:S02]  /*eb20*/  FFMA.FTZ R9, R135, c[0x0][0x23c], -R2.reuse ;  /* 0x00008f0087097a23 */ /* 0x104fe40000010802 */
[----:B------:R-:W-:-:S04]  /*eb30*/  FFMA.FTZ R2, R251, c[0x0][0x23c], -R2 ;  /* 0x00008f00fb027a23 */ /* 0x000fc80000010802 */
[----:B------:R2:W-:Y:S01]  /*eb40*/  MUFU.EX2 R28, R2 ;  /* 0x00000002001c7308 */ /* 0x0005e20000000800 */
[----:B------:R-:W-:Y:S01]  /*eb50*/  HMMA.16816.F32 R64, R4, R24, R64 ;  /* 0x000000180440723c */ /* 0x000fe20000001840 */
[----:B--2---:R-:W-:-:S06]  /*eb60*/  FFMA.FTZ R2, R140, c[0x0][0x23c], -R0 ;  /* 0x00008f008c027a23 */ /* 0x004fcc0000010800 */
[----:B------:R2:W-:Y:S01]  /*eb70*/  MUFU.EX2 R27, R2 ;  /* 0x00000002001b7308 */ /* 0x0005e20000000800 */
[----:B------:R-:W-:Y:S01]  /*eb80*/  IMAD.MOV.U32 R135, RZ, RZ, R246 ;  /* 0x000000ffff877224 */ /* 0x000fe200078e00f6 */
[----:B------:R-:W-:Y:S01]  /*eb90*/  MOV R251, R245 ;  /* 0x000000f500fb7202 */ /* 0x000fe20000000f00 */
[----:B------:R-:W-:Y:S01]  /*eba0*/  IMAD.MOV.U32 R246, RZ, RZ, R236 ;  /* 0x000000fffff67224 */ /* 0x000fe200078e00ec */
[----:B------:R-:W-:Y:S01]  /*ebb0*/  MOV R236, R210 ;  /* 0x000000d200ec7202 */ /* 0x000fe20000000f00 */
[----:B------:R-:W-:Y:S02]  /*ebc0*/  IMAD.MOV.U32 R245, RZ, RZ, R209 ;  /* 0x000000fffff57224 */ /* 0x000fe400078e00d1 */
[----:B--2---:R-:W-:-:S04]  /*ebd0*/  FFMA.FTZ R2, R141, c[0x0][0x23c], -R0 ;  /* 0x00008f008d027a23 */ /* 0x004fc80000010800 */
[----:B------:R2:W-:Y:S01]  /*ebe0*/  MUFU.EX2 R26, R2 ;  /* 0x00000002001a7308 */ /* 0x0005e20000000800 */
[----:B------:R-:W-:Y:S02]  /*ebf0*/  IMAD.MOV.U32 R134, RZ, RZ, R142 ;  /* 0x000000ffff867224 */ /* 0x000fe400078e008e */
[----:B------:R-:W-:Y:S01]  /*ec00*/  IMAD.MOV.U32 R209, RZ, RZ, R172 ;  /* 0x000000ffffd17224 */ /* 0x000fe200078e00ac */
[----:B------:R-:W-:Y:S01]  /*ec10*/  MOV R172, R175 ;  /* 0x000000af00ac7202 */ /* 0x000fe20000000f00 */
[----:B------:R-:W-:Y:S01]  /*ec20*/  IMAD.MOV.U32 R210, RZ, RZ, R174 ;  /* 0x000000ffffd27224 */ /* 0x000fe200078e00ae */
[----:B------:R-:W-:Y:S01]  /*ec30*/  HMMA.16816.F32 R44, R4, R18, R44 ;  /* 0x00000012042c723c */ /* 0x000fe2000000182c */
[----:B------:R-:W-:Y:S01]  /*ec40*/  IMAD.MOV.U32 R174, RZ, RZ, R157 ;  /* 0x000000ffffae7224 */ /* 0x000fe200078e009d */
[----:B------:R-:W4:Y:S01]  /*ec50*/  LDSM.16.MT88.4 R140, [R218+0x9c00] ;  /* 0x009c0000da8c783b */ /* 0x000f220000004200 */
[--C-:B--2---:R-:W-:Y:S02]  /*ec60*/  FFMA.FTZ R2, R240, c[0x0][0x23c], -R0.reuse ;  /* 0x00008f00f0027a23 */ /* 0x104fe40000010800 */
[----:B------:R-:W-:-:S02]  /*ec70*/  FFMA.FTZ R0, R159, c[0x0][0x23c], -R0 ;  /* 0x00008f009f007a23 */ /* 0x000fc40000010800 */
[----:B------:R-:W-:Y:S02]  /*ec80*/  IMAD.MOV.U32 R240, RZ, RZ, R239 ;  /* 0x000000fffff07224 */ /* 0x000fe400078e00ef */
[----:B------:R2:W-:Y:S01]  /*ec90*/  MUFU.EX2 R24, R0 ;  /* 0x0000000000187308 */ /* 0x0005e20000000800 */
[----:B------:R-:W-:Y:S02]  /*eca0*/  IMAD.MOV.U32 R239, RZ, RZ, R234 ;  /* 0x000000ffffef7224 */ /* 0x000fe400078e00ea */
[----:B------:R-:W-:Y:S02]  /*ecb0*/  IMAD.MOV.U32 R234, RZ, RZ, R211 ;  /* 0x000000ffffea7224 */ /* 0x000fe400078e00d3 */
[----:B------:R-:W-:Y:S02]  /*ecc0*/  IMAD.MOV.U32 R211, RZ, RZ, R173 ;  /* 0x000000ffffd37224 */ /* 0x000fe400078e00ad */
[----:B------:R-:W-:Y:S02]  /*ecd0*/  IMAD.MOV.U32 R173, RZ, RZ, R156 ;  /* 0x000000ffffad7224 */ /* 0x000fe400078e009c */
[----:B------:R-:W-:Y:S01]  /*ece0*/  IMAD.MOV.U32 R175, RZ, RZ, R158 ;  /* 0x000000ffffaf7224 */ /* 0x000fe200078e009e */
[----:B------:R-:W-:Y:S01]  /*ecf0*/  HMMA.16816.F32 R112, R4, R36, R88 ;  /* 0x000000240470723c */ /* 0x000fe20000001858 */
[----:B------:R-:W-:-:S02]  /*ed00*/  IMAD.MOV.U32 R244, RZ, RZ, R245 ;  /* 0x000000fffff47224 */ /* 0x000fc400078e00f5 */
[----:B--2---:R-:W-:Y:S01]  /*ed10*/  FFMA.FTZ R0, R133, c[0x0][0x23c], -R8 ;  /* 0x00008f0085007a23 */ /* 0x004fe20000010808 */
[----:B------:R-:W2:Y:S01]  /*ed20*/  LDSM.16.MT88.4 R156, [R216+0xac00] ;  /* 0x00ac0000d89c783b */ /* 0x000ea20000004200 */
[----:B------:R-:W-:Y:S02]  /*ed30*/  IMAD.MOV.U32 R133, RZ, RZ, R134 ;  /* 0x000000ffff857224 */ /* 0x000fe400078e0086 */
[----:B------:R1:W-:Y:S01]  /*ed40*/  MUFU.EX2 R19, R0 ;  /* 0x0000000000137308 */ /* 0x0003e20000000800 */
[----:B------:R-:W-:Y:S01]  /*ed50*/  MOV R134, R251 ;  /* 0x000000fb00867202 */ /* 0x000fe20000000f00 */
[----:B------:R-:W-:Y:S01]  /*ed60*/  IMAD.MOV.U32 R243, RZ, RZ, R246 ;  /* 0x000000fffff37224 */ /* 0x000fe200078e00f6 */
[----:B------:R-:W-:Y:S01]  /*ed70*/  MOV R245, R234 ;  /* 0x000000ea00f57202 */ /* 0x000fe20000000f00 */
[----:B------:R-:W-:Y:S01]  /*ed80*/  IMAD.MOV.U32 R251, RZ, RZ, R209 ;  /* 0x000000fffffb7224 */ /* 0x000fe200078e00d1 */
[C---:B------:R-:W-:Y:S01]  /*ed90*/  HMMA.16816.F32 R36, R4.reuse, R38, R80 ;  /* 0x000000260424723c */ /* 0x040fe20000001850 */
[----:B------:R-:W-:Y:S01]  /*eda0*/  IMAD.MOV.U32 R209, RZ, RZ, R172 ;  /* 0x000000ffffd17224 */ /* 0x000fe200078e00ac */
[----:B------:R-:W-:Y:S01]  /*edb0*/  MOV R246, R174 ;  /* 0x000000ae00f67202 */ /* 0x000fe20000000f00 */
[----:B------:R-:W-:Y:S01]  /*edc0*/  IMAD.MOV.U32 R234, RZ, RZ, R173 ;  /* 0x000000ffffea7224 */ /* 0x000fe200078e00ad */
[----:B------:R-:W-:Y:S04]  /*edd0*/  LDSM.16.MT88.4 R80, [R216+0xbc00] ;  /* 0x00bc0000d850783b */ /* 0x000fe80000004200 */
[----:B------:R-:W-:Y:S01]  /*ede0*/  HMMA.16816.F32 R56, R4, R16, R56 ;  /* 0x000000100438723c */ /* 0x000fe20000001838 */
[----:B-1----:R-:W-:-:S02]  /*edf0*/  FFMA.FTZ R0, R135, c[0x0][0x23c], -R8 ;  /* 0x00008f0087007a23 */ /* 0x002fc40000010808 */
[----:B------:R-:W-:Y:S02]  /*ee00*/  IMAD.MOV.U32 R135, RZ, RZ, R240 ;  /* 0x000000ffff877224 */ /* 0x000fe400078e00f0 */
[----:B------:R-:W-:-:S03]  /*ee10*/  IMAD.MOV.U32 R240, RZ, RZ, R175 ;  /* 0x000000fffff07224 */ /* 0x000fc600078e00af */
[C---:B------:R-:W-:Y:S01]  /*ee20*/  HMMA.16816.F32 R40, R4.reuse, R12, R40 ;  /* 0x0000000c0428723c */ /* 0x040fe20000001828 */
[----:B------:R-:W1:Y:S01]  /*ee30*/  LDSM.16.MT88.4 R172, [R218+0xac00] ;  /* 0x00ac0000daac783b */ /* 0x000e620000004200 */
[----:B------:R2:W-:Y:S06]  /*ee40*/  MUFU.EX2 R16, R0 ;  /* 0x0000000000107308 */ /* 0x0005ec0000000800 */
[C---:B------:R-:W-:Y:S08]  /*ee50*/  HMMA.16816.F32 R48, R4.reuse, R14, R48 ;  /* 0x0000000e0430723c */ /* 0x040ff00000001830 */
[----:B------:R-:W-:Y:S01]  /*ee60*/  HMMA.16816.F32 R52, R4, R20, R52 ;  /* 0x000000140434723c */ /* 0x000fe20000001834 */
[----:B--2---:R-:W-:-:S07]  /*ee70*/  FFMA.FTZ R0, R133, c[0x0][0x23c], -R8 ;  /* 0x00008f0085007a23 */ /* 0x004fce0000010808 */
[----:B------:R-:W-:Y:S01]  /*ee80*/  HMMA.16816.F32 R32, R4, R22, R32 ;  /* 0x000000160420723c */ /* 0x000fe20000001820 */
[----:B------:R-:W2:Y:S01]  /*ee90*/  LDSM.16.MT88.4 R4, [R218+0xbc00] ;  /* 0x00bc0000da04783b */ /* 0x000ea20000004200 */
[----:B------:R1:W-:Y:S08]  /*eea0*/  MUFU.EX2 R17, R0 ;  /* 0x0000000000117308 */ /* 0x0003f00000000800 */
[----:B------:R-:W2:Y:S01]  /*eeb0*/  MUFU.EX2 R29, R9 ;  /* 0x00000009001d7308 */ /* 0x000ea20000000800 */
[----:B-1----:R-:W-:-:S07]  /*eec0*/  FFMA.FTZ R0, R134, c[0x0][0x23c], -R8 ;  /* 0x00008f0086007a23 */ /* 0x002fce0000010808 */
[----:B------:R1:W-:Y:S08]  /*eed0*/  MUFU.EX2 R18, R0 ;  /* 0x0000000000127308 */ /* 0x0003f00000000800 */
[----:B------:R-:W2:Y:S01]  /*eee0*/  MUFU.EX2 R25, R2 ;  /* 0x0000000200197308 */ /* 0x000ea20000000800 */
[----:B-1----:R-:W-:-:S07]  /*eef0*/  FFMA.FTZ R0, R135, c[0x0][0x23c], -R3 ;  /* 0x00008f0087007a23 */ /* 0x002fce0000010803 */
[----:B------:R1:W-:Y:S01]  /*ef00*/  MUFU.EX2 R12, R0 ;  /* 0x00000000000c7308 */ /* 0x0003e20000000800 */
[----:B---3--:R-:W-:Y:S01]  /*ef10*/  F2FP.PACK_AB R92, R30, R31 ;  /* 0x0000001f1e5c723e */ /* 0x008fe200000000ff */
[----:B-1----:R-:W-:-:S06]  /*ef20*/  FFMA.FTZ R0, R243, c[0x0][0x23c], -R3 ;  /* 0x00008f00f3007a23 */ /* 0x002fcc0000010803 */
[----:B------:R1:W3:Y:S01]  /*ef30*/  MUFU.EX2 R13, R0 ;  /* 0x00000000000d7308 */ /* 0x0002e20000000800 */
[----:B--2---:R-:W-:Y:S02]  /*ef40*/  F2FP.PACK_AB R94, R28, R29 ;  /* 0x0000001d1c5e723e */ /* 0x004fe400000000ff */
[----:B------:R-:W-:Y:S02]  /*ef50*/  F2FP.PACK_AB R93, R26, R27 ;  /* 0x0000001b1a5d723e */ /* 0x000fe400000000ff */
[----:B------:R-:W-:Y:S01]  /*ef60*/  F2FP.PACK_AB R95, R24, R25 ;  /* 0x00000019185f723e */ /* 0x000fe200000000ff */
[--C-:B-1----:R-:W-:Y:S02]  /*ef70*/  FFMA.FTZ R0, R244, c[0x0][0x23c], -R3.reuse ;  /* 0x00008f00f4007a23 */ /* 0x102fe40000010803 */
[----:B------:R-:W-:Y:S02]  /*ef80*/  FFMA.FTZ R3, R251, c[0x0][0x23c], -R3 ;  /* 0x00008f00fb037a23 */ /* 0x000fe40000010803 */
[----:B------:R1:W-:Y:S08]  /*ef90*/  MUFU.EX2 R14, R0 ;  /* 0x00000000000e7308 */ /* 0x0003f00000000800 */
[----:B------:R2:W2:Y:S01]  /*efa0*/  MUFU.EX2 R15, R3 ;  /* 0x00000003000f7308 */ /* 0x0004a20000000800 */
[----:B----4-:R-:W-:Y:S01]  /*efb0*/  HMMA.16816.F32 R132, R92, R140, R136 ;  /* 0x0000008c5c84723c */ /* 0x010fe20000001888 */
        /* <DEDUP_REMOVED lines=95> */
[----:B------:R-:W-:-:S07]  /*f5b0*/  IMAD.MOV.U32 R101, RZ, RZ, R231 ;  /* 0x000000ffff657224 */ /* 0x000fce00078e00e7 */
.L_x_187:
[----:B-1----:R-:W2:Y:S02]  /*f5c0*/  LDL R0, [R1+0x30] ;  /* 0x0000300001007983 */ /* 0x002ea40000100800 */
[----:B--2---:R-:W-:-:S13]  /*f5d0*/  ISETP.GT.AND P0, PT, R101, R0, PT ;  /* 0x000000006500720c */ /* 0x004fda0003f04270 */
[----:B------:R-:W-:Y:S05]  /*f5e0*/  @!P0 BRA `(.L_x_194) ;  /* 0x0000471000008947 */ /* 0x000fea0003800000 */
[----:B------:R-:W2:Y:S01]  /*f5f0*/  LDL R2, [R1+0x50] ;  /* 0x0000500001027983 */ /* 0x000ea20000100800 */
[----:B------:R-:W-:Y:S01]  /*f600*/  IMAD.MOV.U32 R100, RZ, RZ, R105 ;  /* 0x000000ffff647224 */ /* 0x000fe200078e0069 */
[----:B------:R-:W-:Y:S01]  /*f610*/  MOV R107, R102 ;  /* 0x00000066006b7202 */ /* 0x000fe20000000f00 */
[----:B------:R-:W-:Y:S01]  /*f620*/  IMAD.MOV.U32 R3, RZ, RZ, R104 ;  /* 0x000000ffff037224 */ /* 0x000fe200078e0068 */
[----:B------:R-:W3:Y:S01]  /*f630*/  LDL R0, [R1+0x54] ;  /* 0x0000540001007983 */ /* 0x000ee20000100800 */
[----:B------:R-:W-:-:S03]  /*f640*/  IMAD.MOV.U32 R106, RZ, RZ, R103 ;  /* 0x000000ffff6a7224 */ /* 0x000fc600078e0067 */
[----:B------:R-:W4:Y:S04]  /*f650*/  LDL.LU.64 R6, [R1+0x10] ;  /* 0x0000100001067983 */ /* 0x000f280000300a00 */
[----:B------:R-:W4:Y:S04]  /*f660*/  LDL.LU.64 R4, [R1+0x60] ;  /* 0x0000600001047983 */ /* 0x000f280000300a00 */
[----:B------:R-:W2:Y:S01]  /*f670*/  LDL.64 R8, [R1+0x38] ;  /* 0x0000380001087983 */ /* 0x000ea20000100a00 */
[----:B----4-:R-:W-:-:S05]  /*f680*/  MOV R5, R7 ;  /* 0x0000000700057202 */ /* 0x010fca0000000f00 */
[----:B------:R1:W-:Y:S01]  /*f690*/  STL.64 [R1+0x28], R4 ;  /* 0x0000280401007387 */ /* 0x0003e20000100a00 */
[----:B--2---:R-:W-:Y:S02]  /*f6a0*/  ISETP.GE.AND P6, PT, R8, c[0x0][0x220], PT ;  /* 0x0000880008007a0c */ /* 0x004fe40003fc6270 */
[----:B------:R-:W-:Y:S02]  /*f6b0*/  ISETP.GE.AND P5, PT, R2, c[0x0][0x220], PT ;  /* 0x0000880002007a0c */ /* 0x000fe40003fa6270 */
[----:B---3--:R-:W-:Y:S01]  /*f6c0*/  ISETP.GE.AND P4, PT, R0, c[0x0][0x220], PT ;  /* 0x0000880000007a0c */ /* 0x008fe20003f86270 */
[----:B------:R-:W-:Y:S05]  /*f6d0*/  BRA `(.L_x_195) ;  /* 0x000003a000007947 */ /* 0x000fea0003800000 */
.L_x_197:
[----:B------:R-:W2:Y:S01]  /*f6e0*/  LDL.64 R234, [R1+0x48] ;  /* 0x0000480001ea7983 */ /* 0x000ea20000100a00 */
[----:B------:R-:W-:Y:S03]  /*f6f0*/  IADD3 R0, R101, -0x2, RZ ;  /* 0xfffffffe65007810 */ /* 0x000fe60007ffe0ff */
[----:B------:R-:W3:Y:S01]  /*f700*/  LDL.64 R104, [R1+0x40] ;  /* 0x0000400001687983 */ /* 0x000ee20000100a00 */
[----:B------:R-:W-:Y:S01]  /*f710*/  SHF.R.S32.HI R2, RZ, 0x1f, R0 ;  /* 0x0000001fff027819 */ /* 0x000fe20000011400 */
[----:B------:R-:W-:Y:S02]  /*f720*/  IMAD.WIDE.U32 R102, R0, c[0x0][0x198], RZ ;  /* 0x0000660000667a25 */ /* 0x000fe400078e00ff */
[----:B------:R1:W-:Y:S02]  /*f730*/  @P6 STS [R222+0x6000], RZ ;  /* 0x006000ffde006388 */ /* 0x0003e40000000800 */
[----:B------:R-:W-:Y:S02]  /*f740*/  IMAD R2, R2, c[0x0][0x198], RZ ;  /* 0x0000660002027a24 */ /* 0x000fe400078e02ff */
[----:B------:R1:W-:Y:S02]  /*f750*/  @P6 STS [R222+0x6004], RZ ;  /* 0x006004ffde006388 */ /* 0x0003e40000000800 */
[----:B------:R-:W-:Y:S02]  /*f760*/  IMAD R2, R0, c[0x0][0x19c], R2 ;  /* 0x0000670000027a24 */ /* 0x000fe400078e0202 */
[----:B------:R1:W-:Y:S02]  /*f770*/  @P6 STS.64 [R222+0x6008], RZ ;  /* 0x006008ffde006388 */ /* 0x0003e40000000a00 */
[----:B------:R-:W-:Y:S01]  /*f780*/  IMAD.IADD R101, R103, 0x1, R2 ;  /* 0x0000000167657824 */ /* 0x000fe200078e0202 */
[----:B--2---:R-:W-:Y:S04]  /*f790*/  LEA R0, P0, R102, R234, 0x6 ;  /* 0x000000ea66007211 */ /* 0x004fe800078030ff */
[----:B------:R-:W-:Y:S02]  /*f7a0*/  @!P6 LEA R180, P1, R0, c[0x0][0x168], 0x1 ;  /* 0x00005a0000b4ea11 */ /* 0x000fe400078208ff */
[----:B---3--:R-:W-:Y:S02]  /*f7b0*/  LEA.HI.X R101, R102, R105, R101, 0x6, P0 ;  /* 0x0000006966657211 */ /* 0x008fe400000f3465 */
[C---:B------:R-:W-:Y:S02]  /*f7c0*/  @!P5 LEA R176, P0, R0.reuse, c[0x0][0x168], 0x1 ;  /* 0x00005a0000b0da11 */ /* 0x040fe400078008ff */
[C-C-:B------:R-:W-:Y:S02]  /*f7d0*/  @!P6 LEA.HI.X R181, R0.reuse, c[0x0][0x16c], R101.reuse, 0x1, P1 ;  /* 0x00005b0000b5ea11 */ /* 0x140fe400008f0c65 */
[C-C-:B------:R-:W-:Y:S02]  /*f7e0*/  @!P5 LEA.HI.X R177, R0.reuse, c[0x0][0x16c], R101.reuse, 0x1, P0 ;  /* 0x00005b0000b1da11 */ /* 0x140fe400000f0c65 */
[C---:B------:R-:W-:Y:S01]  /*f7f0*/  @!P4 LEA R110, P2, R0.reuse, c[0x0][0x168], 0x1 ;  /* 0x00005a00006eca11 */ /* 0x040fe200078408ff */
[----:B------:R-:W-:Y:S01]  /*f800*/  @!PT LDS RZ, [RZ] ;  /* 0x00000000fffff984 */ /* 0x000fe20000000800 */
[----:B------:R-:W-:Y:S01]  /*f810*/  @!PT LDS RZ, [RZ] ;  /* 0x00000000fffff984 */ /* 0x000fe20000000800 */
[----:B------:R-:W-:Y:S01]  /*f820*/  @!PT LDS RZ, [RZ] ;  /* 0x00000000fffff984 */ /* 0x000fe20000000800 */
[----:B------:R1:W-:Y:S01]  /*f830*/  @!P6 LDGSTS.E.BYPASS.LTC128B.128 [R222+0x6000], [R180.64] ;  /* 0x06000000b4deefae */ /* 0x0003e2000b901d4c */
[C---:B------:R-:W-:Y:S02]  /*f840*/  IADD3 R2, P3, R0.reuse, UR11, RZ ;  /* 0x0000000b00027c10 */ /* 0x040fe4000ff7e0ff */
[----:B------:R-:W-:Y:S01]  /*f850*/  @!P4 LEA.HI.X R111, R0, c[0x0][0x16c], R101, 0x1, P2 ;  /* 0x00005b00006fca11 */ /* 0x000fe200010f0c65 */
[----:B------:R1:W-:Y:S01]  /*f860*/  @P5 STS.128 [R222+0x7000], RZ ;  /* 0x007000ffde005388 */ /* 0x0003e20000000c00 */
[C---:B------:R-:W-:Y:S02]  /*f870*/  @!P5 LEA R108, P1, R2.reuse, c[0x0][0x168], 0x1 ;  /* 0x00005a00026cda11 */ /* 0x040fe400078208ff */
[C---:B------:R-:W-:Y:S01]  /*f880*/  @!P4 LEA R104, P0, R2.reuse, c[0x0][0x168], 0x1 ;  /* 0x00005a000268ca11 */ /* 0x040fe200078008ff */
[----:B------:R-:W-:Y:S01]  /*f890*/  @!PT LDS RZ, [RZ] ;  /* 0x00000000fffff984 */ /* 0x000fe20000000800 */
[----:B------:R-:W-:Y:S01]  /*f8a0*/  @!PT LDS RZ, [RZ] ;  /* 0x00000000fffff984 */ /* 0x000fe20000000800 */
[----:B------:R-:W-:Y:S01]  /*f8b0*/  @!PT LDS RZ, [RZ] ;  /* 0x00000000fffff984 */ /* 0x000fe20000000800 */
[----:B------:R1:W-:Y:S01]  /*f8c0*/  @!P5 LDGSTS.E.BYPASS.LTC128B.128 [R222+0x7000], [R176.64+0x40] ;  /* 0x07000040b0dedfae */ /* 0x0003e2000b901d4c */
[----:B------:R-:W-:Y:S02]  /*f8d0*/  IADD3.X R102, R101, UR6, RZ, P3, !PT ;  /* 0x0000000665667c10 */ /* 0x000fe40009ffe4ff */
[C---:B------:R-:W-:Y:S01]  /*f8e0*/  @!P6 LEA R178, P3, R2.reuse, c[0x0][0x168], 0x1 ;  /* 0x00005a0002b2ea11 */ /* 0x040fe200078608ff */
[----:B------:R1:W-:Y:S01]  /*f8f0*/  @P4 STS.128 [R222+0x8000], RZ ;  /* 0x008000ffde004388 */ /* 0x0003e20000000c00 */
[C-C-:B------:R-:W-:Y:S02]  /*f900*/  @!P5 LEA.HI.X R109, R2.reuse, c[0x0][0x16c], R102.reuse, 0x1, P1 ;  /* 0x00005b00026dda11 */ /* 0x140fe400008f0c66 */
[C-C-:B------:R-:W-:Y:S01]  /*f910*/  @!P6 LEA.HI.X R179, R2.reuse, c[0x0][0x16c], R102.reuse, 0x1, P3 ;  /* 0x00005b0002b3ea11 */ /* 0x140fe200018f0c66 */
[----:B------:R-:W-:Y:S01]  /*f920*/  @!PT LDS RZ, [RZ] ;  /* 0x00000000fffff984 */ /* 0x000fe20000000800 */
[----:B------:R-:W-:Y:S01]  /*f930*/  @!PT LDS RZ, [RZ] ;  /* 0x00000000fffff984 */ /* 0x000fe20000000800 */
[----:B------:R-:W-:Y:S01]  /*f940*/  @!PT LDS RZ, [RZ] ;  /* 0x00000000fffff984 */ /* 0x000fe20000000800 */
[----:B------:R1:W-:Y:S01]  /*f950*/  @!P4 LDGSTS.E.BYPASS.LTC128B.128 [R222+0x8000], [R110.64+0x80] ;  /* 0x080000806edecfae */ /* 0x0003e2000b901d4c */
[----:B------:R-:W-:Y:S03]  /*f960*/  @!P4 LEA.HI.X R105, R2, c[0x0][0x16c], R102, 0x1, P0 ;  /* 0x00005b000269ca11 */ /* 0x000fe600000f0c66 */
        /* <DEDUP_REMOVED lines=17> */
.L_x_195:
[----:B-1----:R-:W2:Y:S01]  /*fa80*/  LDL.64 R4, [R1+0x28] ;  /* 0x0000280001047983 */ /* 0x002ea20000100a00 */
[----:B------:R-:W-:Y:S04]  /*fa90*/  DEPBAR.LE SB0, 0x0 ;  /* 0x000080000000791a */ /* 0x000fe80000000000 */
[----:B------:R-:W-:Y:S01]  /*faa0*/  IADD3 R231, R101, -0x1, RZ ;  /* 0xffffffff65e77810 */ /* 0x000fe20007ffe0ff */
[----:B------:R-:W-:Y:S03]  /*fab0*/  BAR.SYNC.DEFER_BLOCKING 0x0 ;  /* 0x0000000000007b1d */ /* 0x000fe60000010000 */
[----:B------:R-:W-:Y:S01]  /*fac0*/  SHF.R.S32.HI R2, RZ, 0x1f, R231 ;  /* 0x0000001fff027819 */ /* 0x000fe200000114e7 */
[C---:B------:R-:W-:Y:S04]  /*fad0*/  IMAD R0, R231.reuse, UR8, RZ ;  /* 0x00000008e7007c24 */ /* 0x040fe8000f8e02ff */
[----:B------:R-:W-:Y:S01]  /*fae0*/  IMAD R2, R2, UR14, R0 ;  /* 0x0000000e02027c24 */ /* 0x000fe2000f8e0200 */
[----:B------:R-:W-:Y:S06]  /*faf0*/  @P6 STS [R222+0x9000], RZ ;  /* 0x009000ffde006388 */ /* 0x000fec0000000800 */
[----:B------:R-:W-:Y:S06]  /*fb00*/  @P6 STS [R222+0x9004], RZ ;  /* 0x009004ffde006388 */ /* 0x000fec0000000800 */
[----:B------:R-:W-:Y:S06]  /*fb10*/  @P6 STS.64 [R222+0x9008], RZ ;  /* 0x009008ffde006388 */ /* 0x000fec0000000a00 */
[----:B------:R-:W3:Y:S01]  /*fb20*/  LDL R232, [R1+0x30] ;  /* 0x0000300001e87983 */ /* 0x000ee20000100800 */
[----:B--2---:R-:W-:Y:S04]  /*fb30*/  IMAD.WIDE.U32 R4, R231, UR14, R4 ;  /* 0x0000000ee7047c25 */ /* 0x004fe8000f8e0004 */
[----:B------:R-:W-:Y:S01]  /*fb40*/  IMAD.IADD R2, R5, 0x1, R2 ;  /* 0x0000000105027824 */ /* 0x000fe200078e0202 */
[C---:B------:R-:W-:Y:S02]  /*fb50*/  @!P6 LEA R16, P1, R4.reuse, c[0x0][0x170], 0x1 ;  /* 0x00005c000410ea11 */ /* 0x040fe400078208ff */
        /* <DEDUP_REMOVED lines=9> */
[----:B------:R-:W-:Y:S02]  /*fbf0*/  @!P4 LEA.HI.X R11, R4, c[0x0][0x174], R2, 0x1, P2 ;  /* 0x00005d00040bca11 */ /* 0x000fe400010f0c02 */
[----:B------:R-:W-:Y:S01]  /*fc00*/  IADD3.X R5, R2, UR5, RZ, P3, !PT ;  /* 0x0000000502057c10 */ /* 0x000fe20009ffe4ff */
[----:B------:R-:W-:Y:S01]  /*fc10*/  @P5 STS.128 [R222+0xa000], RZ ;  /* 0x00a000ffde005388 */ /* 0x000fe20000000c00 */
[C---:B------:R-:W-:Y:S02]  /*fc20*/  @!P6 LEA R14, P3, R0.reuse, c[0x0][0x170], 0x1 ;  /* 0x00005c00000eea11 */ /* 0x040fe400078608ff */
[C---:B------:R-:W-:Y:S02]  /*fc30*/  @!P5 LEA R8, P1, R0.reuse, c[0x0][0x170], 0x1 ;  /* 0x00005c000008da11 */ /* 0x040fe400078208ff */
[C-C-:B------:R-:W-:Y:S01]  /*fc40*/  @!P6 LEA.HI.X R15, R0.reuse, c[0x0][0x174], R5.reuse, 0x1, P3 ;  /* 0x00005d00000fea11 */ /* 0x140fe200018f0c05 */
[----:B------:R-:W-:Y:S01]  /*fc50*/  @!PT LDS RZ, [RZ] ;  /* 0x00000000fffff984 */ /* 0x000fe20000000800 */
[----:B------:R-:W-:Y:S01]  /*fc60*/  @!PT LDS RZ, [RZ] ;  /* 0x00000000fffff984 */ /* 0x000fe20000000800 */
[----:B------:R-:W-:Y:S01]  /*fc70*/  @!PT LDS RZ, [RZ] ;  /* 0x00000000fffff984 */ /* 0x000fe20000000800 */
[----:B------:R2:W-:Y:S01]  /*fc80*/  @!P5 LDGSTS.E.BYPASS.LTC128B.128 [R222+0xa000], [R12.64+0x40] ;  /* 0x0a0000400cdedfae */ /* 0x0005e2000b901d4c */
[C-C-:B------:R-:W-:Y:S02]  /*fc90*/  @!P5 LEA.HI.X R9, R0.reuse, c[0x0][0x174], R5.reuse, 0x1, P1 ;  /* 0x00005d000009da11 */ /* 0x140fe400008f0c05 */
[C---:B------:R-:W-:Y:S03]  /*fca0*/  @!P4 LEA R6, P0, R0.reuse, c[0x0][0x170], 0x1 ;  /* 0x00005c000006ca11 */ /* 0x040fe600078008ff */
[----:B------:R-:W-:Y:S01]  /*fcb0*/  @P4 STS.128 [R222+0xb000], RZ ;  /* 0x00b000ffde004388 */ /* 0x000fe20000000c00 */
[----:B------:R-:W-:Y:S05]  /*fcc0*/  @!P4 LEA.HI.X R7, R0, c[0x0][0x174], R5, 0x1, P0 ;  /* 0x00005d000007ca11 */ /* 0x000fea00000f0c05 */
[----:B------:R-:W-:Y:S01]  /*fcd0*/  @!PT LDS RZ, [RZ] ;  /* 0x00000000fffff984 */ /* 0x000fe20000000800 */
[----:B------:R-:W-:Y:S01]  /*fce0*/  @!PT LDS RZ, [RZ] ;  /* 0x00000000fffff984 */ /* 0x000fe20000000800 */
[----:B------:R-:W-:Y:S01]  /*fcf0*/  @!PT LDS RZ, [RZ] ;  /* 0x00000000fffff984 */ /* 0x000fe20000000800 */
[----:B------:R4:W-:Y:S06]  /*fd00*/  @!P4 LDGSTS.E.BYPASS.LTC128B.128 [R222+0xb000], [R10.64+0x80] ;  /* 0x0b0000800adecfae */ /* 0x0009ec000b901d4c */
[----:B------:R-:W-:Y:S01]  /*fd10*/  @P6 STS.128 [R222+0x9800], RZ ;  /* 0x009800ffde006388 */ /* 0x000fe20000000c00 */
[----:B---3--:R-:W-:Y:S05]  /*fd20*/  ISETP.GT.AND P0, PT, R231, R232, PT ;  /* 0x000000e8e700720c */ /* 0x008fea0003f04270 */
        /* <DEDUP_REMOVED lines=15> */
[----:B-1---5:R-:W3:Y:S06]  /*fe20*/  LDSM.16.M88.4 R16, [R217+0x6000] ;  /* 0x00600000d910783b */ /* 0x022eec0000000200 */
[----:B------:R-:W4:Y:S06]  /*fe30*/  LDSM.16.M88.4 R60, [R220+0x1000] ;  /* 0x00100000dc3c783b */ /* 0x000f2c0000000200 */
[----:B------:R-:W1:Y:S06]  /*fe40*/  LDSM.16.M88.4 R32, [R217+0x6400] ;  /* 0x00640000d920783b */ /* 0x000e6c0000000200 */
[----:B------:R-:W0:Y:S06]  /*fe50*/  LDGDEPBAR ;  /* 0x00000000000079af */ /* 0x000e2c0000000000 */
[----:B------:R-:W1:Y:S06]  /*fe60*/  LDSM.16.M88.4 R48, [R217+0x6800] ;  /* 0x00680000d930783b */ /* 0x000e6c0000000200 */
[----:B------:R-:W1:Y:S06]  /*fe70*/  LDSM.16.M88.4 R108, [R217+0x6c00] ;  /* 0x006c0000d96c783b */ /* 0x000e6c0000000200 */
[----:B------:R-:W-:Y:S01]  /*fe80*/  LDSM.16.M88.4 R176, [R221] ;  /* 0x00000000ddb0783b */ /* 0x000fe20000000200 */
[-C--:B---3--:R-:W-:Y:S05]  /*fe90*/  HMMA.16816.F32 R4, R64, R16.reuse, RZ ;  /* 0x000000104004723c */ /* 0x088fea00000018ff */
[----:B------:R-:W3:Y:S03]  /*fea0*/  LDSM.16.M88.4 R180, [R219+0x6000] ;  /* 0x00600000dbb4783b */ /* 0x000ee60000000200 */
[C---:B----4-:R-:W-:Y:S03]  /*feb0*/  HMMA.16816.F32 R8, R60.reuse, R16, RZ ;  /* 0x000000103c08723c */ /* 0x050fe600000018ff */
[----:B------:R-:W4:Y:S06]  /*fec0*/  LDSM.16.M88.4 R184, [R221+0x1000] ;  /* 0x00100000ddb8783b */ /* 0x000f2c0000000200 */
        /* <DEDUP_REMOVED lines=13> */
[-C--:B------:R-:W-:Y:S08]  /*ffa0*/  HMMA.16816.F32 R36, R64, R48.reuse, RZ ;  /* 0x000000304024723c */ /* 0x080ff000000018ff */
        /* <DEDUP_REMOVED lines=8> */
[-C--:B---3--:R-:W-:Y:S08]  /*10030*/  HMMA.16816.F32 R4, R176, R180.reuse, R4 ;  /* 0x000000b4b004723c */ /* 0x088ff00000001804 */
[C---:B----4-:R-:W-:Y:S08]  /*10040*/  HMMA.16816.F32 R8, R184.reuse, R180, R8 ;  /* 0x000000b4b808723c */ /* 0x050ff00000001808 */
        /* <DEDUP_REMOVED lines=43> */
[C---:B------:R-:W-:Y:S08]  /*10300*/  HMMA.16816.F32 R8, R196.reuse, R192, R8 ;  /* 0x000000c0c408723c */ /* 0x040ff00000001808 */
        /* <DEDUP_REMOVED lines=18> */
[----:B------:R-:W1:Y:S06]  /*10430*/  LDSM.16.M88.4 R176, [R221+0x4000] ;  /* 0x00400000ddb0783b */ /* 0x000e6c0000000200 */
        /* <DEDUP_REMOVED lines=37> */
.L_x_196:
[----:B------:R-:W2:Y:S08]  /*10690*/  S2R R0, SR_TID.X ;  /* 0x0000000000007919 */ /* 0x000eb00000002100 */
[----:B------:R-:W-:Y:S01]  /*106a0*/  STL [R1+0x68], R217 ;  /* 0x000068d901007387 */ /* 0x000fe20000100800 */
[----:B--2---:R-:W-:Y:S05]  /*106b0*/  IMAD.SHL.U32 R0, R0, 0x2, RZ ;  /* 0x0000000200007824 */ /* 0x004fea00078e00ff */
[----:B------:R-:W-:Y:S05]  /*106c0*/  LOP3.LUT R0, R0, 0x6, RZ, 0xc0, !PT ;  /* 0x0000000600007812 */ /* 0x000fea00078ec0ff */
[----:B------:R-:W-:Y:S05]  /*106d0*/  IMAD R0, R231, 0x40, R0 ;  /* 0x00000040e7007824 */ /* 0x000fea00078e0200 */
[C---:B------:R-:W-:Y:S02]  /*106e0*/  ISETP.GE.AND P3, PT, R0.reuse, R226, PT ;  /* 0x000000e20000720c */ /* 0x040fe40003f66270 */
[C---:B------:R-:W-:Y:S02]  /*106f0*/  ISETP.GE.AND P1, PT, R0.reuse, R225, PT ;  /* 0x000000e10000720c */ /* 0x040fe40003f26270 */
[C---:B-1----:R-:W-:Y:S02]  /*10700*/  IADD3 R105, R0.reuse, 0x8, RZ ;  /* 0x0000000800697810 */ /* 0x042fe40007ffe0ff */
[C---:B------:R-:W-:Y:S02]  /*10710*/  ISETP.GE.OR P3, PT, R0.reuse, R230, !P3 ;  /* 0x000000e60000720c */ /* 0x040fe40005f66670 */
[----:B------:R-:W-:Y:S02]  /*10720*/  ISETP.GE.OR P1, PT, R0, R229, !P1 ;  /* 0x000000e50000720c */ /* 0x000fe40004f26670 */
[----:B------:R-:W-:Y:S02]  /*10730*/  FSEL R110, R4, -INF , !P3 ;  /* 0xff800000046e7808 */ /* 0x000fe40005800000 */
[----:B------:R-:W-:Y:S02]  /*10740*/  FSEL R111, R6, -INF , !P1 ;  /* 0xff800000066f7808 */ /* 0x000fe40004800000 */
[C---:B------:R-:W-:Y:S02]  /*10750*/  ISETP.GE.AND P3, PT, R105.reuse, R226, PT ;  /* 0x000000e26900720c */ /* 0x040fe40003f66270 */
[C---:B------:R-:W-:Y:S02]  /*10760*/  ISETP.GE.AND P1, PT, R105.reuse, R225, PT ;  /* 0x000000e16900720c */ /* 0x040fe40003f26270 */
[C---:B------:R-:W-:Y:S02]  /*10770*/  IADD3 R103, R0.reuse, 0x10, RZ ;  /* 0x0000001000677810 */ /* 0x040fe40007ffe0ff */
[C---:B------:R-:W-:Y:S02]  /*10780*/  ISETP.GE.OR P3, PT, R105.reuse, R230, !P3 ;  /* 0x000000e66900720c */ /* 0x040fe40005f66670 */
[----:B------:R-:W-:Y:S02]  /*10790*/  ISETP.GE.OR P1, PT, R105, R229, !P1 ;  /* 0x000000e56900720c */ /* 0x000fe40004f26670 */
[----:B------:R-:W-:Y:S02]  /*107a0*/  IADD3 R108, R0, 0x1, RZ ;  /* 0x00000001006c7810 */ /* 0x000fe40007ffe0ff */
[----:B------:R-:W-:Y:S02]  /*107b0*/  FSEL R180, R18, -INF , !P1 ;  /* 0xff80000012b47808 */ /* 0x000fe40004800000 */
[C---:B------:R-:W-:Y:S02]  /*107c0*/  ISETP.GE.AND P1, PT, R103.reuse, R225, PT ;  /* 0x000000e16700720c */ /* 0x040fe40003f26270 */
[----:B------:R-:W-:Y:S02]  /*107d0*/  FSEL R179, R16, -INF , !P3 ;  /* 0xff80000010b37808 */ /* 0x000fe40005800000 */
[C---:B------:R-:W-:Y:S02]  /*107e0*/  ISETP.GE.AND P3, PT, R103.reuse, R226, PT ;  /* 0x000000e26700720c */ /* 0x040fe40003f66270 */
[C---:B------:R-:W-:Y:S02]  /*107f0*/  ISETP.GE.OR P1, PT, R103.reuse, R229, !P1 ;  /* 0x000000e56700720c */ /* 0x040fe40004f26670 */
[----:B------:R-:W-:Y:S02]  /*10800*/  ISETP.GE.OR P3, PT, R103, R230, !P3 ;  /* 0x000000e66700720c */ /* 0x000fe40005f66670 */
[----:B------:R-:W-:Y:S02]  /*10810*/  IADD3 R101, R0, 0x18, RZ ;  /* 0x0000001800657810 */ /* 0x000fe40007ffe0ff */
[CC--:B------:R-:W-:Y:S02]  /*10820*/  ISETP.GE.AND P2, PT, R108.reuse, R226.reuse, PT ;  /* 0x000000e26c00720c */ /* 0x0c0fe40003f46270 */
[-C--:B------:R-:W-:Y:S02]  /*10830*/  ISETP.GE.AND P0, PT, R108, R225.reuse, PT ;  /* 0x000000e16c00720c */ /* 0x080fe40003f06270 */
[----:B------:R-:W-:Y:S02]  /*10840*/  FSEL R187, R22, -INF , !P1 ;  /* 0xff80000016bb7808 */ /* 0x000fe40004800000 */
[----:B------:R-:W-:Y:S02]  /*10850*/  IADD3 R104, R0, 0x9, RZ ;  /* 0x0000000900687810 */ /* 0x000fe40007ffe0ff */
[----:B------:R-:W-:Y:S02]  /*10860*/  FSEL R185, R20, -INF , !P3 ;  /* 0xff80000014b97808 */ /* 0x000fe40005800000 */
[C---:B------:R-:W-:Y:S02]  /*10870*/  ISETP.GE.AND P3, PT, R101.reuse, R226, PT ;  /* 0x000000e26500720c */ /* 0x040fe40003f66270 */
[----:B------:R-:W-:Y:S02]  /*10880*/  ISETP.GE.AND P1, PT, R101, R225, PT ;  /* 0x000000e16500720c */ /* 0x000fe40003f26270 */
[CC--:B------:R-:W-:Y:S02]  /*10890*/  ISETP.GE.OR P2, PT, R108.reuse, R230.reuse, !P2 ;  /* 0x000000e66c00720c */ /* 0x0c0fe40005746670 */
[-C--:B------:R-:W-:Y:S02]  /*108a0*/  ISETP.GE.OR P0, PT, R108, R229.reuse, !P0 ;  /* 0x000000e56c00720c */ /* 0x080fe40004706670 */
[----:B------:R-:W-:Y:S02]  /*108b0*/  IADD3 R18, R0, 0x20, RZ ;  /* 0x0000002000127810 */ /* 0x000fe40007ffe0ff */
[----:B------:R-:W-:Y:S02]  /*108c0*/  FSEL R176, R5, -INF , !P2 ;  /* 0xff80000005b07808 */ /* 0x000fe40005000000 */
[----:B------:R-:W-:Y:S02]  /*108d0*/  FSEL R177, R7, -INF , !P0 ;  /* 0xff80000007b17808 */ /* 0x000fe40004000000 */
[C---:B------:R-:W-:Y:S02]  /*108e0*/  ISETP.GE.OR P3, PT, R101.reuse, R230, !P3 ;  /* 0x000000e66500720c */ /* 0x040fe40005f66670 */
[----:B------:R-:W-:Y:S02]  /*108f0*/  ISETP.GE.OR P1, PT, R101, R229, !P1 ;  /* 0x000000e56500720c */ /* 0x000fe40004f26670 */
[C---:B------:R-:W-:Y:S02]  /*10900*/  ISETP.GE.AND P0, PT, R104.reuse, R225, PT ;  /* 0x000000e16800720c */ /* 0x040fe40003f06270 */
[CC--:B------:R-:W-:Y:S02]  /*10910*/  ISETP.GE.AND P2, PT, R104.reuse, R226.reuse, PT ;  /* 0x000000e26800720c */ /* 0x0c0fe40003f46270 */
[----:B------:R-:W-:Y:S02]  /*10920*/  ISETP.GE.OR P0, PT, R104, R229, !P0 ;  /* 0x000000e56800720c */ /* 0x000fe40004706670 */
[----:B------:R-:W-:Y:S02]  /*10930*/  IADD3 R102, R0, 0x11, RZ ;  /* 0x0000001100667810 */ /* 0x000fe40007ffe0ff */
[----:B------:R-:W-:Y:S02]  /*10940*/  FSEL R192, R32, -INF , !P3 ;  /* 0xff80000020c07808 */ /* 0x000fe40005800000 */
[----:B------:R-:W-:Y:S02]  /*10950*/  ISETP.GE.AND P3, PT, R18, R226, PT ;  /* 0x000000e21200720c */ /* 0x000fe40003f66270 */
[----:B------:R-:W-:Y:S02]  /*10960*/  FSEL R195, R34, -INF , !P1 ;  /* 0xff80000022c37808 */ /* 0x000fe40004800000 */
[----:B------:R-:W-:Y:S02]  /*10970*/  ISETP.GE.AND P1, PT, R18, R225, PT ;  /* 0x000000e11200720c */ /* 0x000fe40003f26270 */
[-C--:B------:R-:W-:Y:S02]  /*10980*/  ISETP.GE.OR P2, PT, R104, R230.reuse, !P2 ;  /* 0x000000e66800720c */ /* 0x080fe40005746670 */
[----:B------:R-:W-:Y:S02]  /*10990*/  FSEL R181, R19, -INF , !P0 ;  /* 0xff80000013b57808 */ /* 0x000fe40004000000 */
[----:B------:R-:W-:Y:S02]  /*109a0*/  IADD3 R16, R0, 0x28, RZ ;  /* 0x0000002800107810 */ /* 0x000fe40007ffe0ff */
[C---:B------:R-:W-:Y:S02]  /*109b0*/  ISETP.GE.OR P3, PT, R18.reuse, R230, !P3 ;  /* 0x000000e61200720c */ /* 0x040fe40005f66670 */
[----:B------:R-:W-:Y:S02]  /*109c0*/  ISETP.GE.OR P1, PT, R18, R229, !P1 ;  /* 0x000000e51200720c */ /* 0x000fe40004f26670 */
[----:B------:R-:W-:Y:S02]  /*109d0*/  FSEL R178, R17, -INF , !P2 ;  /* 0xff80000011b27808 */ /* 0x000fe40005000000 */
[C---:B------:R-:W-:Y:S02]  /*109e0*/  ISETP.GE.AND P0, PT, R102.reuse, R225, PT ;  /* 0x000000e16600720c */ /* 0x040fe40003f06270 */
[-C--:B------:R-:W-:Y:S02]  /*109f0*/  ISETP.GE.AND P2, PT, R102, R226.reuse, PT ;  /* 0x000000e26600720c */ /* 0x080fe40003f46270 */
[----:B------:R-:W-:Y:S02]  /*10a00*/  FSEL R204, R36, -INF , !P3 ;  /* 0xff80000024cc7808 */ /* 0x000fe40005800000 */
[----:B------:R-:W-:Y:S02]  /*10a10*/  FSEL R206, R38, -INF , !P1 ;  /* 0xff80000026ce7808 */ /* 0x000fe40004800000 */
[----:B------:R-:W-:Y:S02]  /*10a20*/  IADD3 R19, R0, 0x19, RZ ;  /* 0x0000001900137810 */ /* 0x000fe40007ffe0ff */
[----:B------:R-:W-:Y:S02]  /*10a30*/  ISETP.GE.OR P0, PT, R102, R229, !P0 ;  /* 0x000000e56600720c */ /* 0x000fe40004706670 */
[C---:B------:R-:W-:Y:S02]  /*10a40*/  ISETP.GE.AND P3, PT, R16.reuse, R226, PT ;  /* 0x000000e21000720c */ /* 0x040fe40003f66270 */
[-C--:B------:R-:W-:Y:S02]  /*10a50*/  ISETP.GE.AND P1, PT, R16, R225.reuse, PT ;  /* 0x000000e11000720c */ /* 0x080fe40003f26270 */
[----:B------:R-:W-:Y:S02]  /*10a60*/  ISETP.GE.OR P2, PT, R102, R230, !P2 ;  /* 0x000000e66600720c */ /* 0x000fe40005746670 */
[----:B------:R-:W-:Y:S02]  /*10a70*/  FSEL R188, R23, -INF , !P0 ;  /* 0xff80000017bc7808 */ /* 0x000fe40004000000 */
[----:B------:R-:W-:Y:S02]  /*10a80*/  FSEL R186, R21, -INF , !P2 ;  /* 0xff80000015ba7808 */ /* 0x000fe40005000000 */
[C---:B------:R-:W-:Y:S02]  /*10a90*/  ISETP.GE.AND P2, PT, R19.reuse, R226, PT ;  /* 0x000000e21300720c */ /* 0x040fe40003f46270 */
[C---:B------:R-:W-:Y:S02]  /*10aa0*/  ISETP.GE.AND P0, PT, R19.reuse, R225, PT ;  /* 0x000000e11300720c */ /* 0x040fe40003f06270 */
[CC--:B------:R-:W-:Y:S02]  /*10ab0*/  ISETP.GE.OR P3, PT, R16.reuse, R230.reuse, !P3 ;  /* 0x000000e61000720c */ /* 0x0c0fe40005f66670 */
[-C--:B------:R-:W-:Y:S02]  /*10ac0*/  ISETP.GE.OR P1, PT, R16, R229.reuse, !P1 ;  /* 0x000000e51000720c */ /* 0x080fe40004f26670 */
[C---:B------:R-:W-:Y:S02]  /*10ad0*/  IADD3 R2, R0.reuse, 0x30, RZ ;  /* 0x0000003000027810 */ /* 0x040fe40007ffe0ff */
[C---:B------:R-:W-:Y:S02]  /*10ae0*/  ISETP.GE.OR P2, PT, R19.reuse, R230, !P2 ;  /* 0x000000e61300720c */ /* 0x040fe40005746670 */
[----:B------:R-:W-:Y:S02]  /*10af0*/  ISETP.GE.OR P0, PT, R19, R229, !P0 ;  /* 0x000000e51300720c */ /* 0x000fe40004706670 */
[----:B------:R-:W-:Y:S02]  /*10b00*/  IADD3 R17, R0, 0x21, RZ ;  /* 0x0000002100117810 */ /* 0x000fe40007ffe0ff */
[----:B------:R-:W-:Y:S02]  /*10b10*/  FSEL R242, R50, -INF , !P1 ;  /* 0xff80000032f27808 */ /* 0x000fe40004800000 */
[----:B------:R-:W-:Y:S02]  /*10b20*/  ISETP.GE.AND P1, PT, R2, R225, PT ;  /* 0x000000e10200720c */ /* 0x000fe40003f26270 */
[----:B------:R-:W-:Y:S02]  /*10b30*/  FSEL R208, R48, -INF , !P3 ;  /* 0xff80000030d07808 */ /* 0x000fe40005800000 */
[C---:B------:R-:W-:Y:S02]  /*10b40*/  ISETP.GE.AND P3, PT, R2.reuse, R226, PT ;  /* 0x000000e20200720c */ /* 0x040fe40003f66270 */
[C---:B------:R-:W-:Y:S02]  /*10b50*/  ISETP.GE.OR P1, PT, R2.reuse, R229, !P1 ;  /* 0x000000e50200720c */ /* 0x040fe40004f26670 */
[----:B------:R-:W-:Y:S02]  /*10b60*/  ISETP.GE.OR P3, PT, R2, R230, !P3 ;  /* 0x000000e60200720c */ /* 0x000fe40005f66670 */
[----:B------:R-:W-:Y:S02]  /*10b70*/  FSEL R194, R33, -INF , !P2 ;  /* 0xff80000021c27808 */ /* 0x000fe40005000000 */
[----:B------:R-:W-:Y:S02]  /*10b80*/  ISETP.GE.AND P2, PT, R17, R226, PT ;  /* 0x000000e21100720c */ /* 0x000fe40003f46270 */
[----:B------:R-:W-:Y:S02]  /*10b90*/  FSEL R196, R35, -INF , !P0 ;  /* 0xff80000023c47808 */ /* 0x000fe40004000000 */
[C---:B------:R-:W-:Y:S02]  /*10ba0*/  ISETP.GE.AND P0, PT, R17.reuse, R225, PT ;  /* 0x000000e11100720c */ /* 0x040fe40003f06270 */
[----:B------:R-:W-:Y:S02]  /*10bb0*/  IADD3 R5, R0, 0x38, RZ ;  /* 0x0000003800057810 */ /* 0x000fe40007ffe0ff */
[----:B------:R-:W-:Y:S02]  /*10bc0*/  FSEL R209, R52, -INF , !P3 ;  /* 0xff80000034d17808 */ /* 0x000fe40005800000 */
[----:B------:R-:W-:Y:S02]  /*10bd0*/  FSEL R211, R54, -INF , !P1 ;  /* 0xff80000036d37808 */ /* 0x000fe40004800000 */
[C---:B------:R-:W-:Y:S02]  /*10be0*/  ISETP.GE.OR P2, PT, R17.reuse, R230, !P2 ;  /* 0x000000e61100720c */ /* 0x040fe40005746670 */
[----:B------:R-:W-:Y:S02]  /*10bf0*/  ISETP.GE.OR P0, PT, R17, R229, !P0 ;  /* 0x000000e51100720c */ /* 0x000fe40004706670 */
[C---:B------:R-:W-:Y:S02]  /*10c00*/  IADD3 R7, R0.reuse, 0x29, RZ ;  /* 0x0000002900077810 */ /* 0x040fe40007ffe0ff */
[CC--:B------:R-:W-:Y:S02]  /*10c10*/  ISETP.GE.AND P3, PT, R5.reuse, R226.reuse, PT ;  /* 0x000000e20500720c */ /* 0x0c0fe40003f66270 */
[-C--:B------:R-:W-:Y:S02]  /*10c20*/  ISETP.GE.AND P1, PT, R5, R225.reuse, PT ;  /* 0x000000e10500720c */ /* 0x080fe40003f26270 */
[----:B------:R-:W-:Y:S02]  /*10c30*/  FSEL R205, R37, -INF , !P2 ;  /* 0xff80000025cd7808 */ /* 0x000fe40005000000 */
[----:B------:R-:W-:Y:S02]  /*10c40*/  FSEL R207, R39, -INF , !P0 ;  /* 0xff80000027cf7808 */ /* 0x000fe40004000000 */
[C---:B------:R-:W-:Y:S01]  /*10c50*/  ISETP.GE.AND P2, PT, R7.reuse, R226, PT ;  /* 0x000000e20700720c */ /* 0x040fe20003f46270 */
[----:B------:R-:W-:Y:S01]  /*10c60*/  LDSM.16.MT88.4 R36, [R218+0x9000] ;  /* 0x00900000da24783b */ /* 0x000fe20000004200 */
[----:B------:R-:W-:Y:S02]  /*10c70*/  ISETP.GE.AND P0, PT, R7, R225, PT ;  /* 0x000000e10700720c */ /* 0x000fe40003f06270 */
[CC--:B------:R-:W-:Y:S02]  /*10c80*/  ISETP.GE.OR P3, PT, R5.reuse, R230.reuse, !P3 ;  /* 0x000000e60500720c */ /* 0x0c0fe40005f66670 */
[----:B------:R-:W-:Y:S02]  /*10c90*/  ISETP.GE.OR P1, PT, R5, R229, !P1 ;  /* 0x000000e50500720c */ /* 0x000fe40004f26670 */
[----:B------:R-:W-:Y:S02]  /*10ca0*/  IADD3 R6, R0, 0x31, RZ ;  /* 0x0000003100067810 */ /* 0x000fe40007ffe0ff */
[----:B------:R-:W-:Y:S02]  /*10cb0*/  FSEL R64, R64, -INF , !P3 ;  /* 0xff80000040407808 */ /* 0x000fe40005800000 */
[----:B------:R-:W-:Y:S02]  /*10cc0*/  FSEL R66, R66, -INF , !P1 ;  /* 0xff80000042427808 */ /* 0x000fe40004800000 */
[----:B------:R-:W-:Y:S02]  /*10cd0*/  FMNMX.FTZ R20, R110, R3, !PT ;  /* 0x000000036e147209 */ /* 0x000fe40007810000 */
[C---:B------:R-:W-:Y:S02]  /*10ce0*/  ISETP.GE.OR P2, PT, R7.reuse, R230, !P2 ;  /* 0x000000e60700720c */ /* 0x040fe40005746670 */
[----:B------:R-:W-:Y:S02]  /*10cf0*/  ISETP.GE.OR P0, PT, R7, R229, !P0 ;  /* 0x000000e50700720c */ /* 0x000fe40004706670 */
[C---:B------:R-:W-:Y:S02]  /*10d00*/  ISETP.GE.AND P3, PT, R0.reuse, R224, PT ;  /* 0x000000e00000720c */ /* 0x040fe40003f66270 */
[C---:B------:R-:W-:Y:S02]  /*10d10*/  ISETP.GE.AND P1, PT, R0.reuse, R223, PT ;  /* 0x000000df0000720c */ /* 0x040fe40003f26270 */
[C---:B------:R-:W-:Y:S02]  /*10d20*/  ISETP.GE.OR P3, PT, R0.reuse, R228, !P3 ;  /* 0x000000e40000720c */ /* 0x040fe40005f66670 */
[----:B------:R-:W-:Y:S02]  /*10d30*/  ISETP.GE.OR P1, PT, R0, R227, !P1 ;  /* 0x000000e30000720c */ /* 0x000fe40004f26670 */
[----:B------:R-:W-:Y:S02]  /*10d40*/  FSEL R240, R49, -INF , !P2 ;  /* 0xff80000031f07808 */ /* 0x000fe40005000000 */
[C---:B------:R-:W-:Y:S02]  /*10d50*/  ISETP.GE.AND P2, PT, R6.reuse, R226, PT ;  /* 0x000000e20600720c */ /* 0x040fe40003f46270 */
[----:B------:R-:W-:Y:S02]  /*10d60*/  FSEL R245, R51, -INF , !P0 ;  /* 0xff80000033f57808 */ /* 0x000fe40004000000 */
[----:B------:R-:W-:Y:S02]  /*10d70*/  ISETP.GE.AND P0, PT, R6, R225, PT ;  /* 0x000000e10600720c */ /* 0x000fe40003f06270 */
[----:B------:R-:W-:Y:S02]  /*10d80*/  IADD3 R4, R0, 0x39, RZ ;  /* 0x0000003900047810 */ /* 0x000fe40007ffe0ff */
[----:B------:R-:W-:Y:S02]  /*10d90*/  FMNMX.FTZ R0, R176, R20, !PT ;  /* 0x00000014b0007209 */ /* 0x000fe40007810000 */
[----:B------:R-:W-:Y:S02]  /*10da0*/  FSEL R20, R8, -INF , !P3 ;  /* 0xff80000008147808 */ /* 0x000fe40005800000 */
[C---:B------:R-:W-:Y:S02]  /*10db0*/  ISETP.GE.OR P2, PT, R6.reuse, R230, !P2 ;  /* 0x000000e60600720c */ /* 0x040fe40005746670 */
[----:B------:R-:W-:Y:S02]  /*10dc0*/  ISETP.GE.OR P0, PT, R6, R229, !P0 ;  /* 0x000000e50600720c */ /* 0x000fe40004706670 */
[----:B------:R-:W-:Y:S02]  /*10dd0*/  FMNMX.FTZ R8, R179, R0, !PT ;  /* 0x00000000b3087209 */ /* 0x000fe40007810000 */
[----:B------:R-:W-:Y:S02]  /*10de0*/  FSEL R210, R53, -INF , !P2 ;  /* 0xff80000035d27808 */ /* 0x000fe40005000000 */
[----:B------:R-:W-:Y:S02]  /*10df0*/  FSEL R212, R55, -INF , !P0 ;  /* 0xff80000037d47808 */ /* 0x000fe40004000000 */
[----:B------:R-:W-:Y:S01]  /*10e00*/  FMNMX.FTZ R8, R178, R8, !PT ;  /* 0x00000008b2087209 */ /* 0x000fe20007810000 */
[----:B------:R-:W-:Y:S01]  /*10e10*/  LDSM.16.MT88.4 R52, [R216+0xa000] ;  /* 0x00a00000d834783b */ /* 0x000fe20000004200 */
[C---:B------:R-:W-:Y:S02]  /*10e20*/  ISETP.GE.AND P2, PT, R4.reuse, R226, PT ;  /* 0x000000e20400720c */ /* 0x040fe40003f46270 */
[C---:B------:R-:W-:Y:S02]  /*10e30*/  ISETP.GE.AND P0, PT, R4.reuse, R225, PT ;  /* 0x000000e10400720c */ /* 0x040fe40003f06270 */
[C---:B------:R-:W-:Y:S02]  /*10e40*/  ISETP.GE.OR P2, PT, R4.reuse, R230, !P2 ;  /* 0x000000e60400720c */ /* 0x040fe40005746670 */
[----:B------:R-:W-:Y:S02]  /*10e50*/  ISETP.GE.OR P0, PT, R4, R229, !P0 ;  /* 0x000000e50400720c */ /* 0x000fe40004706670 */
[----:B------:R-:W-:Y:S02]  /*10e60*/  FMNMX.FTZ R8, R185, R8, !PT ;  /* 0x00000008b9087209 */ /* 0x000fe40007810000 */
[----:B------:R-:W-:Y:S02]  /*10e70*/  FSEL R65, R65, -INF , !P2 ;  /* 0xff80000041417808 */ /* 0x000fe40005000000 */
[----:B------:R-:W-:Y:S02]  /*10e80*/  FSEL R67, R67, -INF , !P0 ;  /* 0xff80000043437808 */ /* 0x000fe40004000000 */
[C---:B------:R-:W-:Y:S02]  /*10e90*/  ISETP.GE.AND P2, PT, R108.reuse, R224, PT ;  /* 0x000000e06c00720c */ /* 0x040fe40003f46270 */
[----:B------:R-:W-:Y:S02]  /*10ea0*/  ISETP.GE.AND P0, PT, R108, R223, PT ;  /* 0x000000df6c00720c */ /* 0x000fe40003f06270 */
[----:B------:R-:W-:Y:S02]  /*10eb0*/  FMNMX.FTZ R8, R186, R8, !PT ;  /* 0x00000008ba087209 */ /* 0x000fe40007810000 */
[C---:B------:R-:W-:Y:S02]  /*10ec0*/  ISETP.GE.OR P2, PT, R108.reuse, R228, !P2 ;  /* 0x000000e46c00720c */ /* 0x040fe40005746670 */
[----:B------:R-:W-:Y:S02]  /*10ed0*/  ISETP.GE.OR P0, PT, R108, R227, !P0 ;  /* 0x000000e36c00720c */ /* 0x000fe40004706670 */
[----:B------:R-:W-:Y:S02]  /*10ee0*/  FMNMX.FTZ R8, R192, R8, !PT ;  /* 0x00000008c0087209 */ /* 0x000fe40007810000 */
[----:B------:R-:W-:Y:S02]  /*10ef0*/  FMNMX.FTZ R0, R111, R100, !PT ;  /* 0x000000646f007209 */ /* 0x000fe40007810000 */
[----:B------:R-:W-:Y:S02]  /*10f00*/  FSEL R21, R10, -INF , !P1 ;  /* 0xff8000000a157808 */ /* 0x000fe40004800000 */
[----:B------:R-:W-:Y:S02]  /*10f10*/  FSEL R10, R9, -INF , !P2 ;  /* 0xff800000090a7808 */ /* 0x000fe40005000000 */
[----:B------:R-:W-:Y:S02]  /*10f20*/  FSEL R11, R11, -INF , !P0 ;  /* 0xff8000000b0b7808 */ /* 0x000fe40004000000 */
[----:B------:R-:W-:Y:S02]  /*10f30*/  ISETP.GE.AND P0, PT, R104, R224, PT ;  /* 0x000000e06800720c */ /* 0x000fe40003f06270 */
[----:B------:R-:W-:Y:S02]  /*10f40*/  FMNMX.FTZ R8, R194, R8, !PT ;  /* 0x00000008c2087209 */ /* 0x000fe40007810000 */
[C---:B------:R-:W-:Y:S02]  /*10f50*/  ISETP.GE.AND P2, PT, R104.reuse, R223, PT ;  /* 0x000000df6800720c */ /* 0x040fe40003f46270 */
[----:B------:R-:W-:Y:S02]  /*10f60*/  FMNMX.FTZ R0, R177, R0, !PT ;  /* 0x00000000b1007209 */ /* 0x000fe40007810000 */
[C---:B------:R-:W-:Y:S02]  /*10f70*/  ISETP.GE.OR P0, PT, R104.reuse, R228, !P0 ;  /* 0x000000e46800720c */ /* 0x040fe40004706670 */
[----:B------:R-:W-:Y:S02]  /*10f80*/  ISETP.GE.OR P2, PT, R104, R227, !P2 ;  /* 0x000000e36800720c */ /* 0x000fe40005746670 */
        /* <DEDUP_REMOVED lines=14> */
[C---:B------:R-:W-:Y:S02]  /*11070*/  ISETP.GE.AND P1, PT, R105.reuse, R224, PT ;  /* 0x000000e06900720c */ /* 0x040fe40003f26270 */
[----:B------:R-:W-:Y:S02]  /*11080*/  ISETP.GE.AND P3, PT, R105, R223, PT ;  /* 0x000000df6900720c */ /* 0x000fe40003f66270 */
[----:B------:R-:W-:Y:S02]  /*11090*/  FMNMX.FTZ R104, R65, R104, !PT ;  /* 0x0000006841687209 */ /* 0x000fe40007810000 */
[C---:B------:R-:W-:Y:S02]  /*110a0*/  ISETP.GE.OR P1, PT, R105.reuse, R228, !P1 ;  /* 0x000000e46900720c */ /* 0x040fe40004f26670 */
[----:B------:R-:W-:Y:S02]  /*110b0*/  ISETP.GE.OR P3, PT, R105, R227, !P3 ;  /* 0x000000e36900720c */ /* 0x000fe40005f66670 */
[----:B------:R-:W-:Y:S02]  /*110c0*/  FMNMX.FTZ R105, R207, R0, !PT ;  /* 0x00000000cf697209 */ /* 0x000fe40007810000 */
[----:B------:R-:W1:Y:S01]  /*110d0*/  SHFL.BFLY PT, R0, R104, 0x2, 0x1f ;  /* 0x0c401f0068007f89 */ /* 0x000e6200000e0000 */
[----:B------:R-:W-:Y:S02]  /*110e0*/  FSEL R14, R14, -INF , !P3 ;  /* 0xff8000000e0e7808 */ /* 0x000fe40005800000 */
[----:B------:R-:W-:Y:S02]  /*110f0*/  ISETP.GE.AND P3, PT, R102, R224, PT ;  /* 0x000000e06600720c */ /* 0x000fe40003f66270 */
[----:B------:R-:W-:Y:S02]  /*11100*/  FSEL R12, R12, -INF , !P1 ;  /* 0xff8000000c0c7808 */ /* 0x000fe40004800000 */
[----:B------:R-:W-:Y:S02]  /*11110*/  ISETP.GE.OR P3, PT, R102, R228, !P3 ;  /* 0x000000e46600720c */ /* 0x000fe40005f66670 */
[-C--:B------:R-:W-:Y:S02]  /*11120*/  ISETP.GE.AND P1, PT, R103, R224.reuse, PT ;  /* 0x000000e06700720c */ /* 0x080fe40003f26270 */
[----:B------:R-:W-:Y:S02]  /*11130*/  FSEL R190, R25, -INF , !P3 ;  /* 0xff80000019be7808 */ /* 0x000fe40005800000 */
[----:B------:R-:W-:Y:S02]  /*11140*/  ISETP.GE.AND P3, PT, R101, R224, PT ;  /* 0x000000e06500720c */ /* 0x000fe40003f66270 */
[----:B------:R-:W-:Y:S02]  /*11150*/  FSEL R13, R13, -INF , !P0 ;  /* 0xff8000000d0d7808 */ /* 0x000fe40004000000 */
[----:B------:R-:W-:Y:S02]  /*11160*/  ISETP.GE.OR P3, PT, R101, R228, !P3 ;  /* 0x000000e46500720c */ /* 0x000fe40005f66670 */
[----:B------:R-:W-:Y:S02]  /*11170*/  ISETP.GE.AND P0, PT, R103, R223, PT ;  /* 0x000000df6700720c */ /* 0x000fe40003f06270 */
[----:B------:R-:W-:Y:S02]  /*11180*/  FSEL R191, R28, -INF , !P3 ;  /* 0xff8000001cbf7808 */ /* 0x000fe40005800000 */
[----:B------:R-:W-:Y:S02]  /*11190*/  ISETP.GE.AND P3, PT, R17, R224, PT ;  /* 0x000000e01100720c */ /* 0x000fe40003f66270 */
[----:B-1----:R-:W-:Y:S02]  /*111a0*/  FMNMX.FTZ R104, R104, R0, !PT ;  /* 0x0000000068687209 */ /* 0x002fe40007810000 */
[CC--:B------:R-:W-:Y:S02]  /*111b0*/  ISETP.GE.OR P1, PT, R103.reuse, R228.reuse, !P1 ;  /* 0x000000e46700720c */ /* 0x0c0fe40004f26670 */
[----:B------:R-:W-:Y:S01]  /*111c0*/  ISETP.GE.OR P0, PT, R103, R227, !P0 ;  /* 0x000000e36700720c */ /* 0x000fe20004706670 */
[----:B------:R-:W1:Y:S01]  /*111d0*/  SHFL.BFLY PT, R9, R104, 0x1, 0x1f ;  /* 0x0c201f0068097f89 */ /* 0x000e6200000e0000 */
[----:B------:R-:W-:Y:S02]  /*111e0*/  ISETP.GE.OR P3, PT, R17, R228, !P3 ;  /* 0x000000e41100720c */ /* 0x000fe40005f66670 */
[----:B------:R-:W-:Y:S02]  /*111f0*/  FSEL R189, R24, -INF , !P1 ;  /* 0xff80000018bd7808 */ /* 0x000fe40004800000 */
[----:B------:R-:W-:Y:S02]  /*11200*/  FSEL R197, R26, -INF , !P0 ;  /* 0xff8000001ac57808 */ /* 0x000fe40004000000 */
[-C--:B------:R-:W-:Y:S02]  /*11210*/  ISETP.GE.AND P0, PT, R19, R223.reuse, PT ;  /* 0x000000df1300720c */ /* 0x080fe40003f06270 */
[-C--:B------:R-:W-:Y:S02]  /*11220*/  ISETP.GE.AND P1, PT, R101, R223.reuse, PT ;  /* 0x000000df6500720c */ /* 0x080fe40003f26270 */
[----:B------:R-:W-:Y:S02]  /*11230*/  FSEL R203, R41, -INF , !P3 ;  /* 0xff80000029cb7808 */ /* 0x000fe40005800000 */
[C---:B------:R-:W-:Y:S02]  /*11240*/  ISETP.GE.AND P3, PT, R16.reuse, R223, PT ;  /* 0x000000df1000720c */ /* 0x040fe40003f66270 */
[-C--:B------:R-:W-:Y:S02]  /*11250*/  ISETP.GE.OR P0, PT, R19, R227.reuse, !P0 ;  /* 0x000000e31300720c */ /* 0x080fe40004706670 */
[-C--:B------:R-:W-:Y:S02]  /*11260*/  ISETP.GE.OR P1, PT, R101, R227.reuse, !P1 ;  /* 0x000000e36500720c */ /* 0x080fe40004f26670 */
[----:B------:R-:W-:Y:S02]  /*11270*/  ISETP.GE.OR P3, PT, R16, R227, !P3 ;  /* 0x000000e31000720c */ /* 0x000fe40005f66670 */
[----:B------:R-:W-:Y:S02]  /*11280*/  FSEL R199, R30, -INF , !P1 ;  /* 0xff8000001ec77808 */ /* 0x000fe40004800000 */
[CC--:B------:R-:W-:Y:S02]  /*11290*/  ISETP.GE.AND P1, PT, R18.reuse, R224.reuse, PT ;  /* 0x000000e01200720c */ /* 0x0c0fe40003f26270 */
[----:B------:R-:W-:Y:S02]  /*112a0*/  FSEL R200, R31, -INF , !P0 ;  /* 0xff8000001fc87808 */ /* 0x000fe40004000000 */
[----:B------:R-:W-:Y:S02]  /*112b0*/  ISETP.GE.AND P0, PT, R18, R223, PT ;  /* 0x000000df1200720c */ /* 0x000fe40003f06270 */
[----:B------:R-:W-:Y:S02]  /*112c0*/  FSEL R235, R46, -INF , !P3 ;  /* 0xff8000002eeb7808 */ /* 0x000fe40005800000 */
[----:B------:R-:W-:Y:S02]  /*112d0*/  ISETP.GE.AND P3, PT, R6, R224, PT ;  /* 0x000000e00600720c */ /* 0x000fe40003f66270 */
[CC--:B------:R-:W-:Y:S02]  /*112e0*/  ISETP.GE.OR P1, PT, R18.reuse, R228.reuse, !P1 ;  /* 0x000000e41200720c */ /* 0x0c0fe40004f26670 */
[----:B------:R-:W-:Y:S02]  /*112f0*/  ISETP.GE.OR P0, PT, R18, R227, !P0 ;  /* 0x000000e31200720c */ /* 0x000fe40004706670 */
[----:B-1----:R-:W-:Y:S02]  /*11300*/  FMNMX.FTZ R104, R104, R9, !PT ;  /* 0x0000000968687209 */ /* 0x002fe40007810000 */
[----:B------:R-:W-:Y:S02]  /*11310*/  ISETP.GE.OR P3, PT, R6, R228, !P3 ;  /* 0x000000e40600720c */ /* 0x000fe40005f66670 */
[----:B------:R-:W-:Y:S01]  /*11320*/  FMNMX.FTZ R105, R242, R105, !PT ;  /* 0x00000069f2697209 */ /* 0x000fe20007810000 */
[----:B------:R-:W-:Y:S01]  /*11330*/  FMUL.FTZ R109, R104, c[0x0][0x23c] ;  /* 0x00008f00686d7a20 */ /* 0x000fe20000410000 */
[----:B------:R-:W-:Y:S02]  /*11340*/  FSEL R201, R40, -INF , !P1 ;  /* 0xff80000028c97808 */ /* 0x000fe40004800000 */
[-C--:B------:R-:W-:Y:S02]  /*11350*/  ISETP.GE.AND P1, PT, R16, R224.reuse, PT ;  /* 0x000000e01000720c */ /* 0x080fe40003f26270 */
[----:B------:R-:W-:Y:S02]  /*11360*/  FSEL R234, R42, -INF , !P0 ;  /* 0xff8000002aea7808 */ /* 0x000fe40004000000 */
[----:B------:R-:W-:Y:S02]  /*11370*/  ISETP.GE.AND P0, PT, R7, R224, PT ;  /* 0x000000e00700720c */ /* 0x000fe40003f06270 */
[----:B------:R-:W-:Y:S02]  /*11380*/  FMNMX.FTZ R0, R21, R107, !PT ;  /* 0x0000006b15007209 */ /* 0x000fe40007810000 */
[----:B------:R-:W-:Y:S02]  /*11390*/  FSEL R15, R15, -INF , !P2 ;  /* 0xff8000000f0f7808 */ /* 0x000fe40005000000 */
[----:B------:R-:W-:Y:S02]  /*113a0*/  FSEL R57, R57, -INF , !P3 ;  /* 0xff80000039397808 */ /* 0x000fe40005800000 */
[----:B------:R-:W-:Y:S02]  /*113b0*/  FSETP.NEU.FTZ.AND P3, PT, R104, -INF , PT ;  /* 0xff8000006800780b */ /* 0x000fe40003f7d000 */
[----:B------:R-:W-:Y:S02]  /*113c0*/  ISETP.GE.AND P2, PT, R102, R223, PT ;  /* 0x000000df6600720c */ /* 0x000fe40003f46270 */
[----:B------:R-:W-:Y:S02]  /*113d0*/  FMNMX.FTZ R105, R245, R105, !PT ;  /* 0x00000069f5697209 */ /* 0x000fe40007810000 */
[-C--:B------:R-:W-:Y:S02]  /*113e0*/  ISETP.GE.OR P1, PT, R16, R228.reuse, !P1 ;  /* 0x000000e41000720c */ /* 0x080fe40004f26670 */
[----:B------:R-:W-:Y:S02]  /*113f0*/  ISETP.GE.OR P0, PT, R7, R228, !P0 ;  /* 0x000000e40700720c */ /* 0x000fe40004706670 */
[----:B------:R-:W-:Y:S02]  /*11400*/  FMNMX.FTZ R0, R11, R0, !PT ;  /* 0x000000000b007209 */ /* 0x000fe40007810000 */
[----:B------:R-:W-:Y:S02]  /*11410*/  FSEL R109, R109, RZ, P3 ;  /* 0x000000ff6d6d7208 */ /* 0x000fe40001800000 */
[----:B------:R-:W-:Y:S02]  /*11420*/  ISETP.GE.OR P2, PT, R102, R227, !P2 ;  /* 0x000000e36600720c */ /* 0x000fe40005746670 */
[----:B------:R-:W-:Y:S02]  /*11430*/  FMNMX.FTZ R105, R211, R105, !PT ;  /* 0x00000069d3697209 */ /* 0x000fe40007810000 */
[----:B------:R-:W-:Y:S02]  /*11440*/  FSEL R202, R44, -INF , !P1 ;  /* 0xff8000002cca7808 */ /* 0x000fe40004800000 */
[----:B------:R-:W-:Y:S02]  /*11450*/  FSEL R215, R45, -INF , !P0 ;  /* 0xff8000002dd77808 */ /* 0x000fe40004000000 */
[C---:B------:R-:W-:Y:S02]  /*11460*/  ISETP.GE.AND P0, PT, R2.reuse, R223, PT ;  /* 0x000000df0200720c */ /* 0x040fe40003f06270 */
[----:B------:R-:W-:Y:S02]  /*11470*/  ISETP.GE.AND P1, PT, R2, R224, PT ;  /* 0x000000e00200720c */ /* 0x000fe40003f26270 */
[----:B------:R-:W-:Y:S02]  /*11480*/  FMNMX.FTZ R103, R20, R106, !PT ;  /* 0x0000006a14677209 */ /* 0x000fe40007810000 */
[----:B------:R-:W-:Y:S02]  /*11490*/  FSEL R198, R27, -INF , !P2 ;  /* 0xff8000001bc67808 */ /* 0x000fe40005000000 */
[C---:B------:R-:W-:Y:S02]  /*114a0*/  ISETP.GE.AND P2, PT, R19.reuse, R224, PT ;  /* 0x000000e01300720c */ /* 0x040fe40003f46270 */
[----:B------:R-:W-:Y:S02]  /*114b0*/  FMNMX.FTZ R105, R212, R105, !PT ;  /* 0x00000069d4697209 */ /* 0x000fe40007810000 */
[----:B------:R-:W-:Y:S02]  /*114c0*/  FMNMX.FTZ R0, R14, R0, !PT ;  /* 0x000000000e007209 */ /* 0x000fe40007810000 */
[C---:B------:R-:W-:Y:S02]  /*114d0*/  ISETP.GE.OR P0, PT, R2.reuse, R227, !P0 ;  /* 0x000000e30200720c */ /* 0x040fe40004706670 */
[-C--:B------:R-:W-:Y:S01]  /*114e0*/  ISETP.GE.OR P1, PT, R2, R228.reuse, !P1 ;  /* 0x000000e40200720c */ /* 0x080fe20004f26670 */
[--C-:B------:R-:W-:Y:S01]  /*114f0*/  FFMA.FTZ R2, R110, c[0x0][0x23c], -R109.reuse ;  /* 0x00008f006e027a23 */ /* 0x100fe2000001086d */
[----:B------:R-:W-:Y:S02]  /*11500*/  ISETP.GE.OR P2, PT, R19, R228, !P2 ;  /* 0x000000e41300720c */ /* 0x000fe40005746670 */
[----:B------:R-:W-:Y:S01]  /*11510*/  FMNMX.FTZ R105, R66, R105, !PT ;  /* 0x0000006942697209 */ /* 0x000fe20007810000 */
[----:B------:R1:W-:Y:S01]  /*11520*/  MUFU.EX2 R249, R2 ;  /* 0x0000000200f97308 */ /* 0x0003e20000000800 */
[----:B------:R-:W-:Y:S02]  /*11530*/  FMNMX.FTZ R103, R10, R103, !PT ;  /* 0x000000670a677209 */ /* 0x000fe40007810000 */
[----:B------:R-:W-:Y:S02]  /*11540*/  FMNMX.FTZ R0, R15, R0, !PT ;  /* 0x000000000f007209 */ /* 0x000fe40007810000 */
[----:B------:R-:W-:Y:S02]  /*11550*/  FMNMX.FTZ R105, R67, R105, !PT ;  /* 0x0000006943697209 */ /* 0x000fe40007810000 */
[----:B------:R-:W-:Y:S02]  /*11560*/  FSEL R193, R29, -INF , !P2 ;  /* 0xff8000001dc17808 */ /* 0x000fe40005000000 */
[----:B------:R-:W-:Y:S01]  /*11570*/  ISETP.GE.AND P2, PT, R17, R223, PT ;  /* 0x000000df1100720c */ /* 0x000fe20003f46270 */
[----:B------:R-:W2:Y:S01]  /*11580*/  SHFL.BFLY PT, R8, R105, 0x2, 0x1f ;  /* 0x0c401f0069087f89 */ /* 0x000ea200000e0000 */
[----:B------:R-:W-:Y:S02]  /*11590*/  FMNMX.FTZ R103, R12, R103, !PT ;  /* 0x000000670c677209 */ /* 0x000fe40007810000 */
[----:B------:R-:W-:Y:S02]  /*115a0*/  FMNMX.FTZ R0, R197, R0, !PT ;  /* 0x00000000c5007209 */ /* 0x000fe40007810000 */
[----:B------:R-:W-:Y:S02]  /*115b0*/  ISETP.GE.OR P2, PT, R17, R227, !P2 ;  /* 0x000000e31100720c */ /* 0x000fe40005746670 */
[----:B------:R-:W-:Y:S02]  /*115c0*/  FMNMX.FTZ R103, R13, R103, !PT ;  /* 0x000000670d677209 */ /* 0x000fe40007810000 */
[----:B------:R-:W-:Y:S02]  /*115d0*/  FMNMX.FTZ R0, R198, R0, !PT ;  /* 0x00000000c6007209 */ /* 0x000fe40007810000 */
[----:B------:R-:W-:Y:S02]  /*115e0*/  FSEL R237, R43, -INF , !P2 ;  /* 0xff8000002bed7808 */ /* 0x000fe40005000000 */
[----:B------:R-:W-:Y:S01]  /*115f0*/  ISETP.GE.AND P2, PT, R7, R223, PT ;  /* 0x000000df0700720c */ /* 0x000fe20003f46270 */
[--C-:B-1----:R-:W-:Y:S01]  /*11600*/  FFMA.FTZ R2, R176, c[0x0][0x23c], -R109.reuse ;  /* 0x00008f00b0027a23 */ /* 0x102fe2000001086d */
[----:B------:R-:W-:Y:S02]  /*11610*/  FMNMX.FTZ R103, R189, R103, !PT ;  /* 0x00000067bd677209 */ /* 0x000fe40007810000 */
[----:B------:R-:W-:Y:S01]  /*11620*/  FMNMX.FTZ R0, R199, R0, !PT ;  /* 0x00000000c7007209 */ /* 0x000fe20007810000 */
[----:B------:R1:W3:Y:S01]  /*11630*/  MUFU.EX2 R244, R2 ;  /* 0x0000000200f47308 */ /* 0x0002e20000000800 */
[----:B------:R-:W-:Y:S02]  /*11640*/  ISETP.GE.OR P2, PT, R7, R227, !P2 ;  /* 0x000000e30700720c */ /* 0x000fe40005746670 */
[----:B------:R-:W-:Y:S02]  /*11650*/  FMNMX.FTZ R103, R190, R103, !PT ;  /* 0x00000067be677209 */ /* 0x000fe40007810000 */
[----:B------:R-:W-:Y:S02]  /*11660*/  FMNMX.FTZ R0, R200, R0, !PT ;  /* 0x00000000c8007209 */ /* 0x000fe40007810000 */
[----:B------:R-:W-:Y:S02]  /*11670*/  FSEL R238, R47, -INF , !P2 ;  /* 0xff8000002fee7808 */ /* 0x000fe40005000000 */
[----:B------:R-:W-:Y:S02]  /*11680*/  ISETP.GE.AND P2, PT, R5, R224, PT ;  /* 0x000000e00500720c */ /* 0x000fe40003f46270 */
[----:B------:R-:W-:Y:S02]  /*11690*/  FMNMX.FTZ R103, R191, R103, !PT ;  /* 0x00000067bf677209 */ /* 0x000fe40007810000 */
[----:B------:R-:W-:Y:S02]  /*116a0*/  FMNMX.FTZ R0, R234, R0, !PT ;  /* 0x00000000ea007209 */ /* 0x000fe40007810000 */
[----:B------:R-:W-:Y:S02]  /*116b0*/  FSEL R56, R56, -INF , !P1 ;  /* 0xff80000038387808 */ /* 0x000fe40004800000 */
[C---:B------:R-:W-:Y:S02]  /*116c0*/  ISETP.GE.AND P1, PT, R4.reuse, R224, PT ;  /* 0x000000e00400720c */ /* 0x040fe40003f26270 */
[----:B------:R-:W-:Y:S02]  /*116d0*/  ISETP.GE.OR P2, PT, R5, R228, !P2 ;  /* 0x000000e40500720c */ /* 0x000fe40005746670 */
[----:B------:R-:W-:Y:S02]  /*116e0*/  FMNMX.FTZ R103, R193, R103, !PT ;  /* 0x00000067c1677209 */ /* 0x000fe40007810000 */
[----:B------:R-:W-:Y:S02]  /*116f0*/  FMNMX.FTZ R0, R237, R0, !PT ;  /* 0x00000000ed007209 */ /* 0x000fe40007810000 */
[----:B------:R-:W-:Y:S02]  /*11700*/  ISETP.GE.OR P1, PT, R4, R228, !P1 ;  /* 0x000000e40400720c */ /* 0x000fe40004f26670 */
[----:B------:R-:W-:Y:S02]  /*11710*/  FSEL R60, R60, -INF , !P2 ;  /* 0xff8000003c3c7808 */ /* 0x000fe40005000000 */
[----:B------:R-:W-:Y:S02]  /*11720*/  ISETP.GE.AND P2, PT, R6, R223, PT ;  /* 0x000000df0600720c */ /* 0x000fe40003f46270 */
[----:B------:R-:W-:Y:S02]  /*11730*/  FMNMX.FTZ R0, R235, R0, !PT ;  /* 0x00000000eb007209 */ /* 0x000fe40007810000 */
[----:B------:R-:W-:Y:S02]  /*11740*/  FMNMX.FTZ R103, R201, R103, !PT ;  /* 0x00000067c9677209 */ /* 0x000fe40007810000 */
[----:B------:R-:W-:Y:S02]  /*11750*/  FSEL R217, R61, -INF , !P1 ;  /* 0xff8000003dd97808 */ /* 0x000fe40004800000 */
[----:B------:R-:W-:Y:S02]  /*11760*/  FSEL R58, R58, -INF , !P0 ;  /* 0xff8000003a3a7808 */ /* 0x000fe40004000000 */
[----:B------:R-:W-:Y:S02]  /*11770*/  ISETP.GE.OR P2, PT, R6, R227, !P2 ;  /* 0x000000e30600720c */ /* 0x000fe40005746670 */
[----:B------:R-:W-:Y:S02]  /*11780*/  FMNMX.FTZ R103, R203, R103, !PT ;  /* 0x00000067cb677209 */ /* 0x000fe40007810000 */
[----:B------:R-:W-:Y:S02]  /*11790*/  ISETP.GE.AND P1, PT, R5, R223, PT ;  /* 0x000000df0500720c */ /* 0x000fe40003f26270 */
[----:B------:R-:W-:Y:S02]  /*117a0*/  FMNMX.FTZ R0, R238, R0, !PT ;  /* 0x00000000ee007209 */ /* 0x000fe40007810000 */
[----:B--2---:R-:W-:Y:S02]  /*117b0*/  FMNMX.FTZ R105, R105, R8, !PT ;  /* 0x0000000869697209 */ /* 0x004fe40007810000 */
[----:B------:R-:W-:Y:S02]  /*117c0*/  ISETP.GE.OR P1, PT, R5, R227, !P1 ;  /* 0x000000e30500720c */ /* 0x000fe40004f26670 */
[----:B------:R-:W-:Y:S01]  /*117d0*/  FSEL R59, R59, -INF , !P2 ;  /* 0xff8000003b3b7808 */ /* 0x000fe20005000000 */
[----:B------:R-:W2:Y:S01]  /*117e0*/  SHFL.BFLY PT, R8, R105, 0x1, 0x1f ;  /* 0x0c201f0069087f89 */ /* 0x000ea200000e0000 */
[----:B------:R-:W-:Y:S02]  /*117f0*/  FMNMX.FTZ R0, R58, R0, !PT ;  /* 0x000000003a007209 */ /* 0x000fe40007810000 */
        /* <DEDUP_REMOVED lines=9> */
[----:B------:R-:W-:Y:S02]  /*11890*/  FMNMX.FTZ R103, R57, R103, !PT ;  /* 0x0000006739677209 */ /* 0x000fe40007810000 */
[----:B------:R-:W-:Y:S02]  /*118a0*/  FMNMX.FTZ R0, R108, R0, !PT ;  /* 0x000000006c007209 */ /* 0x000fe40007810000 */
[----:B------:R-:W-:Y:S02]  /*118b0*/  FMNMX.FTZ R103, R60, R103, !PT ;  /* 0x000000673c677209 */ /* 0x000fe40007810000 */
[----:B--2---:R-:W-:Y:S01]  /*118c0*/  FMNMX.FTZ R105, R105, R8, !PT ;  /* 0x0000000869697209 */ /* 0x004fe20007810000 */
[----:B-1----:R-:W1:Y:S01]  /*118d0*/  SHFL.BFLY PT, R2, R0, 0x2, 0x1f ;  /* 0x0c401f0000027f89 */ /* 0x002e6200000e0000 */
[----:B------:R-:W-:Y:S02]  /*118e0*/  FMNMX.FTZ R103, R217, R103, !PT ;  /* 0x00000067d9677209 */ /* 0x000fe40007810000 */
[C---:B------:R-:W-:Y:S01]  /*118f0*/  FSETP.NEU.FTZ.AND P2, PT, R105.reuse, -INF , PT ;  /* 0xff8000006900780b */ /* 0x040fe20003f5d000 */
[----:B------:R-:W-:Y:S01]  /*11900*/  FMUL.FTZ R110, R105, c[0x0][0x23c] ;  /* 0x00008f00696e7a20 */ /* 0x000fe20000410000 */
[----:B---3--:R-:W-:Y:S03]  /*11910*/  F2FP.PACK_AB R176, R244, R249 ;  /* 0x000000f9f4b0723e */ /* 0x008fe600000000ff */
[----:B------:R-:W2:Y:S01]  /*11920*/  SHFL.BFLY PT, R7, R103, 0x2, 0x1f ;  /* 0x0c401f0067077f89 */ /* 0x000ea200000e0000 */
[----:B------:R-:W-:Y:S05]  /*11930*/  FSEL R110, R110, RZ, P2 ;  /* 0x000000ff6e6e7208 */ /* 0x000fea0001000000 */
[--C-:B------:R-:W-:Y:S04]  /*11940*/  FFMA.FTZ R4, R111, c[0x0][0x23c], -R110.reuse ;  /* 0x00008f006f047a23 */ /* 0x100fe8000001086e */
[----:B------:R3:W-:Y:S01]  /*11950*/  MUFU.EX2 R213, R4 ;  /* 0x0000000400d57308 */ /* 0x0007e20000000800 */
[----:B-1----:R-:W-:Y:S01]  /*11960*/  FMNMX.FTZ R0, R0, R2, !PT ;  /* 0x0000000200007209 */ /* 0x002fe20007810000 */
[--C-:B------:R-:W-:Y:S08]  /*11970*/  FFMA.FTZ R2, R180, c[0x0][0x23c], -R110.reuse ;  /* 0x00008f00b4027a23 */ /* 0x100ff0000001086e */
[----:B------:R1:W-:Y:S01]  /*11980*/  MUFU.EX2 R248, R2 ;  /* 0x0000000200f87308 */ /* 0x0003e20000000800 */
[----:B--2---:R-:W-:Y:S05]  /*11990*/  FMNMX.FTZ R103, R103, R7, !PT ;  /* 0x0000000767677209 */ /* 0x004fea0007810000 */
[----:B------:R-:W2:Y:S01]  /*119a0*/  SHFL.BFLY PT, R5, R103, 0x1, 0x1f ;  /* 0x0c201f0067057f89 */ /* 0x000ea200000e0000 */
[----:B---3--:R-:W-:Y:S04]  /*119b0*/  FFMA.FTZ R4, R177, c[0x0][0x23c], -R110 ;  /* 0x00008f00b1047a23 */ /* 0x008fe8000001086e */
[----:B------:R3:W4:Y:S03]  /*119c0*/  MUFU.EX2 R48, R4 ;  /* 0x0000000400307308 */ /* 0x0007260000000800 */
[----:B-1----:R-:W1:Y:S01]  /*119d0*/  SHFL.BFLY PT, R2, R0, 0x1, 0x1f ;  /* 0x0c201f0000027f89 */ /* 0x002e6200000e0000 */
[----:B--2---:R-:W-:Y:S04]  /*119e0*/  FMNMX.FTZ R103, R103, R5, !PT ;  /* 0x0000000567677209 */ /* 0x004fe80007810000 */
[C---:B------:R-:W-:Y:S01]  /*119f0*/  FSETP.NEU.FTZ.AND P1, PT, R103.reuse, -INF , PT ;  /* 0xff8000006700780b */ /* 0x040fe20003f3d000 */
[----:B------:R-:W-:Y:S02]  /*11a00*/  FMUL.FTZ R111, R103, c[0x0][0x23c] ;  /* 0x00008f00676f7a20 */ /* 0x000fe40000410000 */
[----:B---3--:R-:W-:Y:S03]  /*11a10*/  FFMA.FTZ R4, R179, c[0x0][0x23c], -R109 ;  /* 0x00008f00b3047a23 */ /* 0x008fe6000001086d */
[----:B------:R-:W-:Y:S02]  /*11a20*/  FSEL R111, R111, RZ, P1 ;  /* 0x000000ff6f6f7208 */ /* 0x000fe40000800000 */
[----:B----4-:R-:W-:Y:S01]  /*11a30*/  F2FP.PACK_AB R177, R48, R213 ;  /* 0x000000d530b1723e */ /* 0x010fe200000000ff */
[----:B------:R2:W-:Y:S01]  /*11a40*/  MUFU.EX2 R247, R4 ;  /* 0x0000000400f77308 */ /* 0x0005e20000000800 */
[----:B-1----:R-:W-:Y:S01]  /*11a50*/  FMNMX.FTZ R102, R0, R2, !PT ;  /* 0x0000000200667209 */ /* 0x002fe20007810000 */
[----:B------:R-:W-:Y:S03]  /*11a60*/  FFMA.FTZ R0, R12, c[0x0][0x23c], -R111 ;  /* 0x00008f000c007a23 */ /* 0x000fe6000001086f */
[C---:B------:R-:W-:Y:S01]  /*11a70*/  FSETP.NEU.FTZ.AND P0, PT, R102.reuse, -INF , PT ;  /* 0xff8000006600780b */ /* 0x040fe20003f1d000 */
[----:B------:R-:W-:Y:S04]  /*11a80*/  FMUL.FTZ R184, R102, c[0x0][0x23c] ;  /* 0x00008f0066b87a20 */ /* 0x000fe80000410000 */
[----:B------:R1:W-:Y:S01]  /*11a90*/  MUFU.EX2 R243, R0 ;  /* 0x0000000000f37308 */ /* 0x0003e20000000800 */
[----:B------:R-:W-:Y:S05]  /*11aa0*/  FSEL R184, R184, RZ, P0 ;  /* 0x000000ffb8b87208 */ /* 0x000fea0000000000 */
[----:B------:R-:W-:Y:S04]  /*11ab0*/  FFMA.FTZ R2, R15, c[0x0][0x23c], -R184 ;  /* 0x00008f000f027a23 */ /* 0x000fe800000108b8 */
[----:B------:R3:W-:Y:S01]  /*11ac0*/  MUFU.EX2 R214, R2 ;  /* 0x0000000200d67308 */ /* 0x0007e20000000800 */
[----:B--2---:R-:W-:Y:S09]  /*11ad0*/  FFMA.FTZ R4, R178, c[0x0][0x23c], -R109 ;  /* 0x00008f00b2047a23 */ /* 0x004ff2000001086d */
[----:B------:R2:W4:Y:S01]  /*11ae0*/  MUFU.EX2 R239, R4 ;  /* 0x0000000400ef7308 */ /* 0x0005220000000800 */
[--C-:B-1----:R-:W-:Y:S09]  /*11af0*/  FFMA.FTZ R0, R13, c[0x0][0x23c], -R111.reuse ;  /* 0x00008f000d007a23 */ /* 0x102ff2000001086f */
[----:B------:R1:W1:Y:S01]  /*11b00*/  MUFU.EX2 R233, R0 ;  /* 0x0000000000e97308 */ /* 0x0002620000000800 */
[----:B---3--:R-:W-:Y:S01]  /*11b10*/  FSEL R2, R105, RZ, P2 ;  /* 0x000000ff69027208 */ /* 0x008fe20001000000 */
[----:B--2---:R-:W-:Y:S01]  /*11b20*/  FFMA.FTZ R4, R181, c[0x0][0x23c], -R110 ;  /* 0x00008f00b5047a23 */ /* 0x004fe2000001086e */
[----:B----4-:R-:W-:Y:S07]  /*11b30*/  F2FP.PACK_AB R178, R239, R247 ;  /* 0x000000f7efb2723e */ /* 0x010fee00000000ff */
[----:B------:R-:W2:Y:S01]  /*11b40*/  MUFU.EX2 R236, R4 ;  /* 0x0000000400ec7308 */ /* 0x000ea20000000800 */
[--C-:B-1----:R-:W-:Y:S01]  /*11b50*/  FFMA.FTZ R0, R21, c[0x0][0x23c], -R184.reuse ;  /* 0x00008f0015007a23 */ /* 0x102fe200000108b8 */
[----:B------:R-:W-:Y:S08]  /*11b60*/  F2FP.PACK_AB R182, R233, R243 ;  /* 0x000000f3e9b6723e */ /* 0x000ff000000000ff */
[----:B------:R1:W-:Y:S01]  /*11b70*/  MUFU.EX2 R250, R0 ;  /* 0x0000000000fa7308 */ /* 0x0003e20000000800 */
[----:B--2---:R-:W-:Y:S01]  /*11b80*/  F2FP.PACK_AB R179, R236, R248 ;  /* 0x000000f8ecb3723e */ /* 0x004fe200000000ff */
[--C-:B------:R-:W-:Y:S02]  /*11b90*/  FFMA.FTZ R4, R20, c[0x0][0x23c], -R111.reuse ;  /* 0x00008f0014047a23 */ /* 0x100fe4000001086f */
[----:B------:R-:W2:Y:S06]  /*11ba0*/  LDSM.16.MT88.4 R20, [R216+0x9000] ;  /* 0x00900000d814783b */ /* 0x000eac0000004200 */
[----:B------:R3:W-:Y:S01]  /*11bb0*/  MUFU.EX2 R50, R4 ;  /* 0x0000000400327308 */ /* 0x0007e20000000800 */
[--C-:B-1----:R-:W-:Y:S09]  /*11bc0*/  FFMA.FTZ R0, R11, c[0x0][0x23c], -R184.reuse ;  /* 0x00008f000b007a23 */ /* 0x102ff200000108b8 */
[----:B------:R1:W4:Y:S01]  /*11bd0*/  MUFU.EX2 R246, R0 ;  /* 0x0000000000f67308 */ /* 0x0003220000000800 */
[----:B---3--:R-:W-:Y:S09]  /*11be0*/  FFMA.FTZ R4, R10, c[0x0][0x23c], -R111 ;  /* 0x00008f000a047a23 */ /* 0x008ff2000001086f */
[----:B------:R-:W3:Y:S01]  /*11bf0*/  MUFU.EX2 R49, R4 ;  /* 0x0000000400317308 */ /* 0x000ee20000000800 */
[----:B-1----:R-:W-:Y:S01]  /*11c00*/  FFMA.FTZ R0, R14, c[0x0][0x23c], -R184 ;  /* 0x00008f000e007a23 */ /* 0x002fe200000108b8 */
[----:B----4-:R-:W-:Y:S08]  /*11c10*/  F2FP.PACK_AB R181, R246, R250 ;  /* 0x000000faf6b5723e */ /* 0x010ff000000000ff */
[----:B------:R1:W4:Y:S01]  /*11c20*/  MUFU.EX2 R241, R0 ;  /* 0x0000000000f17308 */ /* 0x0003220000000800 */
[----:B---3--:R-:W-:Y:S02]  /*11c30*/  F2FP.PACK_AB R180, R49, R50 ;  /* 0x0000003231b4723e */ /* 0x008fe400000000ff */
[----:B-1----:R-:W-:Y:S02]  /*11c40*/  FSEL R0, R104, RZ, P3 ;  /* 0x000000ff68007208 */ /* 0x002fe40001800000 */
[----:B----4-:R-:W-:Y:S03]  /*11c50*/  F2FP.PACK_AB R183, R214, R241 ;  /* 0x000000f1d6b7723e */ /* 0x010fe600000000ff */
[----:B------:R-:W-:Y:S04]  /*11c60*/  FADD.FTZ R0, -R0, R3 ;  /* 0x0000000300007221 */ /* 0x000fe80000010100 */
[----:B------:R-:W-:Y:S04]  /*11c70*/  FMUL.FTZ R0, R0, c[0x0][0x23c] ;  /* 0x00008f0000007a20 */ /* 0x000fe80000410000 */
        /* <DEDUP_REMOVED lines=21> */
[----:B---3--:R-:W-:Y:S02]  /*11dd0*/  FMUL.FTZ R34, R100, R142 ;  /* 0x0000008e64227220 */ /* 0x008fe40000410000 */
[----:B------:R-:W-:Y:S02]  /*11de0*/  FMUL.FTZ R0, R0, c[0x0][0x23c] ;  /* 0x00008f0000007a20 */ /* 0x000fe40000410000 */
[----:B------:R-:W-:Y:S02]  /*11df0*/  IMAD.MOV.U32 R142, RZ, RZ, R244 ;  /* 0x000000ffff8e7224 */ /* 0x000fe400078e00f4 */
[----:B------:R1:W3:Y:S01]  /*11e00*/  MUFU.EX2 R3, R0 ;  /* 0x0000000000037308 */ /* 0x0002e20000000800 */
[C---:B------:R-:W-:Y:S01]  /*11e10*/  FMUL.FTZ R35, R100.reuse, R143 ;  /* 0x0000008f64237220 */ /* 0x040fe20000410000 */
[----:B------:R-:W-:Y:S01]  /*11e20*/  MOV R143, R243 ;  /* 0x000000f3008f7202 */ /* 0x000fe20000000f00 */
        /* <DEDUP_REMOVED lines=14> */
[C---:B---3--:R-:W-:Y:S02]  /*11f10*/  FMUL.FTZ R29, R3.reuse, R137 ;  /* 0x00000089031d7220 */ /* 0x048fe40000410000 */
[----:B------:R1:W-:Y:S01]  /*11f20*/  MUFU.EX2 R51, R2 ;  /* 0x0000000200337308 */ /* 0x0003e20000000800 */
[----:B------:R-:W-:Y:S02]  /*11f30*/  IMAD.MOV.U32 R137, RZ, RZ, R250 ;  /* 0x000000ffff897224 */ /* 0x000fe400078e00fa */
[----:B------:R-:W-:Y:S02]  /*11f40*/  FMUL.FTZ R0, R0, c[0x0][0x23c] ;  /* 0x00008f0000007a20 */ /* 0x000fe40000410000 */
[C---:B------:R-:W-:Y:S02]  /*11f50*/  FMUL.FTZ R28, R3.reuse, R136 ;  /* 0x00000088031c7220 */ /* 0x040fe40000410000 */
[----:B------:R-:W-:Y:S02]  /*11f60*/  IMAD.MOV.U32 R136, RZ, RZ, R249 ;  /* 0x000000ffff887224 */ /* 0x000fe400078e00f9 */
[----:B------:R-:W-:Y:S01]  /*11f70*/  IMAD.MOV.U32 R185, RZ, RZ, R241 ;  /* 0x000000ffffb97224 */ /* 0x000fe200078e00f1 */
[----:B------:R-:W2:Y:S01]  /*11f80*/  MUFU.EX2 R0, R0 ;  /* 0x0000000000007308 */ /* 0x000ea20000000800 */
[C---:B------:R-:W-:Y:S02]  /*11f90*/  FMUL.FTZ R8, R3.reuse, R116 ;  /* 0x0000007403087220 */ /* 0x040fe40000410000 */
[C---:B------:R-:W-:Y:S02]  /*11fa0*/  FMUL.FTZ R9, R3.reuse, R117 ;  /* 0x0000007503097220 */ /* 0x040fe40000410000 */
[C---:B------:R-:W-:Y:S02]  /*11fb0*/  FMUL.FTZ R12, R3.reuse, R120 ;  /* 0x00000078030c7220 */ /* 0x040fe40000410000 */
[C---:B------:R-:W-:Y:S02]  /*11fc0*/  FMUL.FTZ R13, R3.reuse, R121 ;  /* 0x00000079030d7220 */ /* 0x040fe40000410000 */
[C---:B------:R-:W-:Y:S02]  /*11fd0*/  FMUL.FTZ R24, R3.reuse, R132 ;  /* 0x0000008403187220 */ /* 0x040fe40000410000 */
[----:B------:R-:W-:Y:S02]  /*11fe0*/  FMUL.FTZ R25, R3, R133 ;  /* 0x0000008503197220 */ /* 0x000fe40000410000 */
[----:B------:R-:W-:Y:S02]  /*11ff0*/  IMAD.MOV.U32 R133, RZ, RZ, R50 ;  /* 0x000000ffff857224 */ /* 0x000fe400078e0032 */
[----:B-1----:R-:W-:Y:S02]  /*12000*/  FFMA.FTZ R2, R186, c[0x0][0x23c], -R109 ;  /* 0x00008f00ba027a23 */ /* 0x002fe4000001086d */
[----:B------:R-:W-:Y:S02]  /*12010*/  IMAD.MOV.U32 R186, RZ, RZ, R239 ;  /* 0x000000ffffba7224 */ /* 0x000fe400078e00ef */
[----:B------:R1:W3:Y:S01]  /*12020*/  MUFU.EX2 R252, R2 ;  /* 0x0000000200fc7308 */ /* 0x0002e20000000800 */
[----:B------:R-:W-:Y:S02]  /*12030*/  FMUL.FTZ R50, R100, R158 ;  /* 0x0000009e64327220 */ /* 0x000fe40000410000 */
[----:B------:R-:W-:Y:S02]  /*12040*/  IMAD.MOV.U32 R158, RZ, RZ, R209 ;  /* 0x000000ffff9e7224 */ /* 0x000fe400078e00d1 */
[C---:B--2---:R-:W-:Y:S02]  /*12050*/  FMUL.FTZ R31, R0.reuse, R139 ;  /* 0x0000008b001f7220 */ /* 0x044fe40000410000 */
[----:B------:R-:W-:Y:S02]  /*12060*/  IMAD.MOV.U32 R139, RZ, RZ, R248 ;  /* 0x000000ffff8b7224 */ /* 0x000fe400078e00f8 */
[C---:B------:R-:W-:Y:S02]  /*12070*/  FMUL.FTZ R10, R0.reuse, R118 ;  /* 0x00000076000a7220 */ /* 0x040fe40000410000 */
[C---:B------:R-:W-:Y:S02]  /*12080*/  FMUL.FTZ R11, R0.reuse, R119 ;  /* 0x00000077000b7220 */ /* 0x040fe40000410000 */
[----:B------:R-:W2:Y:S01]  /*12090*/  LDSM.16.MT88.4 R116, [R216+0xb000] ;  /* 0x00b00000d874783b */ /* 0x000ea20000004200 */
[----:B------:R-:W-:Y:S02]  /*120a0*/  IMAD.MOV.U32 R132, RZ, RZ, R58 ;  /* 0x000000ffff847224 */ /* 0x000fe400078e003a */
[C---:B------:R-:W-:Y:S02]  /*120b0*/  FMUL.FTZ R14, R0.reuse, R122 ;  /* 0x0000007a000e7220 */ /* 0x040fe40000410000 */
[C---:B------:R-:W-:Y:S01]  /*120c0*/  HMMA.16816.F32 R8, R180.reuse, R20, R8 ;  /* 0x00000014b408723c */ /* 0x040fe20000001808 */
[C---:B------:R-:W-:Y:S02]  /*120d0*/  FMUL.FTZ R15, R0.reuse, R123 ;  /* 0x0000007b000f7220 */ /* 0x040fe40000410000 */
[C---:B------:R-:W-:Y:S02]  /*120e0*/  FMUL.FTZ R26, R0.reuse, R134 ;  /* 0x00000086001a7220 */ /* 0x040fe40000410000 */
[C---:B------:R-:W-:Y:S02]  /*120f0*/  FMUL.FTZ R27, R0.reuse, R135 ;  /* 0x00000087001b7220 */ /* 0x040fe40000410000 */
[----:B-1----:R-:W-:Y:S01]  /*12100*/  FFMA.FTZ R2, R187, c[0x0][0x23c], -R110 ;  /* 0x00008f00bb027a23 */ /* 0x002fe2000001086e */
[-C--:B------:R-:W-:Y:S01]  /*12110*/  HMMA.16816.F32 R12, R180, R22.reuse, R12 ;  /* 0x00000016b40c723c */ /* 0x080fe2000000180c */
[C---:B------:R-:W-:Y:S02]  /*12120*/  FMUL.FTZ R20, R101.reuse, R128 ;  /* 0x0000008065147220 */ /* 0x040fe40000410000 */
[----:B------:R1:W-:Y:S01]  /*12130*/  MUFU.EX2 R251, R2 ;  /* 0x0000000200fb7308 */ /* 0x0003e20000000800 */
[C---:B------:R-:W-:Y:S02]  /*12140*/  FMUL.FTZ R21, R101.reuse, R129 ;  /* 0x0000008165157220 */ /* 0x040fe40000410000 */
[C---:B------:R-:W-:Y:S02]  /*12150*/  FMUL.FTZ R30, R0.reuse, R138 ;  /* 0x0000008a001e7220 */ /* 0x040fe40000410000 */
[C---:B------:R-:W-:Y:S01]  /*12160*/  HMMA.16816.F32 R16, R176.reuse, R22, R16 ;  /* 0x00000016b010723c */ /* 0x040fe20000001810 */
[----:B------:R-:W-:Y:S03]  /*12170*/  FMUL.FTZ R46, R0, R154 ;  /* 0x0000009a002e7220 */ /* 0x000fe60000410000 */
[----:B------:R-:W-:Y:S02]  /*12180*/  IMAD.MOV.U32 R154, RZ, RZ, R212 ;  /* 0x000000ffff9a7224 */ /* 0x000fe400078e00d4 */
[----:B------:R-:W-:Y:S02]  /*12190*/  IMAD.MOV.U32 R138, RZ, RZ, R213 ;  /* 0x000000ffff8a7224 */ /* 0x000fe400078e00d5 */
[C---:B------:R-:W-:Y:S04]  /*121a0*/  FMUL.FTZ R22, R100.reuse, R130 ;  /* 0x0000008264167220 */ /* 0x040fe80000410000 */
[----:B------:R-:W-:Y:S02]  /*121b0*/  FMUL.FTZ R23, R100, R131 ;  /* 0x0000008364177220 */ /* 0x000fe40000410000 */
[----:B------:R-:W-:Y:S01]  /*121c0*/  LDSM.16.MT88.4 R128, [R216+0xa400] ;  /* 0x00a40000d880783b */ /* 0x000fe20000004200 */
[----:B------:R-:W-:Y:S02]  /*121d0*/  IMAD.MOV.U32 R135, RZ, RZ, R48 ;  /* 0x000000ffff877224 */ /* 0x000fe400078e0030 */
[----:B------:R-:W-:Y:S02]  /*121e0*/  IMAD.MOV.U32 R134, RZ, RZ, R49 ;  /* 0x000000ffff867224 */ /* 0x000fe400078e0031 */
[-C--:B------:R-:W-:Y:S01]  /*121f0*/  HMMA.16816.F32 R20, R176, R36.reuse, R20 ;  /* 0x00000024b014723c */ /* 0x080fe20000001814 */
[----:B-1----:R-:W-:Y:S01]  /*12200*/  FFMA.FTZ R2, R188, c[0x0][0x23c], -R110 ;  /* 0x00008f00bc027a23 */ /* 0x002fe2000001086e */
[----:B------:R-:W-:Y:S01]  /*12210*/  MOV R188, R65 ;  /* 0x0000004100bc7202 */ /* 0x000fe20000000f00 */
[----:B------:R-:W-:Y:S02]  /*12220*/  FMUL.FTZ R65, R101, R173 ;  /* 0x000000ad65417220 */ /* 0x000fe40000410000 */
[----:B------:R1:W1:Y:S01]  /*12230*/  MUFU.EX2 R250, R2 ;  /* 0x0000000200fa7308 */ /* 0x0002620000000800 */
[C---:B------:R-:W-:Y:S02]  /*12240*/  FMUL.FTZ R40, R3.reuse, R148 ;  /* 0x0000009403287220 */ /* 0x040fe40000410000 */
[C---:B------:R-:W-:Y:S01]  /*12250*/  HMMA.16816.F32 R24, R180.reuse, R36, R24 ;  /* 0x00000024b418723c */ /* 0x040fe20000001818 */
[----:B------:R-:W-:Y:S03]  /*12260*/  FMUL.FTZ R41, R3, R149 ;  /* 0x0000009503297220 */ /* 0x000fe60000410000 */
[C---:B------:R-:W-:Y:S02]  /*12270*/  FMUL.FTZ R42, R0.reuse, R150 ;  /* 0x00000096002a7220 */ /* 0x040fe40000410000 */
[----:B------:R-:W-:Y:S02]  /*12280*/  FMUL.FTZ R43, R0, R151 ;  /* 0x00000097002b7220 */ /* 0x000fe40000410000 */
[-C--:B------:R-:W-:Y:S01]  /*12290*/  HMMA.16816.F32 R28, R180, R38.reuse, R28 ;  /* 0x00000026b41c723c */ /* 0x080fe2000000181c */
[C---:B------:R-:W-:Y:S03]  /*122a0*/  FMUL.FTZ R36, R101.reuse, R144 ;  /* 0x0000009065247220 */ /* 0x040fe60000410000 */
[----:B------:R-:W-:Y:S02]  /*122b0*/  IMAD.MOV.U32 R144, RZ, RZ, R236 ;  /* 0x000000ffff907224 */ /* 0x000fe400078e00ec */
[C---:B------:R-:W-:Y:S02]  /*122c0*/  FMUL.FTZ R37, R101.reuse, R145 ;  /* 0x0000009165257220 */ /* 0x040fe40000410000 */
[C---:B------:R-:W-:Y:S01]  /*122d0*/  HMMA.16816.F32 R32, R176.reuse, R38, R32 ;  /* 0x00000026b020723c */ /* 0x040fe20000001820 */
[----:B------:R-:W-:Y:S03]  /*122e0*/  IMAD.MOV.U32 R145, RZ, RZ, R233 ;  /* 0x000000ffff917224 */ /* 0x000fe600078e00e9 */
[C---:B------:R-:W-:Y:S02]  /*122f0*/  FMUL.FTZ R48, R101.reuse, R156 ;  /* 0x0000009c65307220 */ /* 0x040fe40000410000 */
[----:B-1----:R-:W-:Y:S02]  /*12300*/  FFMA.FTZ R2, R192, c[0x0][0x23c], -R109 ;  /* 0x00008f00c0027a23 */ /* 0x002fe4000001086d */
[C---:B------:R-:W-:Y:S02]  /*12310*/  FMUL.FTZ R39, R100.reuse, R147 ;  /* 0x0000009364277220 */ /* 0x040fe40000410000 */
[----:B------:R1:W-:Y:S02]  /*12320*/  MUFU.EX2 R249, R2 ;  /* 0x0000000200f97308 */ /* 0x0003e40000000800 */
[----:B------:R-:W-:Y:S02]  /*12330*/  IMAD.MOV.U32 R147, RZ, RZ, R232 ;  /* 0x000000ffff937224 */ /* 0x000fe400078e00e8 */
[----:B------:R-:W-:Y:S02]  /*12340*/  FMUL.FTZ R38, R100, R146 ;  /* 0x0000009264267220 */ /* 0x000fe40000410000 */
[----:B------:R-:W-:Y:S02]  /*12350*/  IMAD.MOV.U32 R146, RZ, RZ, R214 ;  /* 0x000000ffff927224 */ /* 0x000fe400078e00d6 */
[----:B------:R-:W-:Y:S02]  /*12360*/  IMAD.MOV.U32 R156, RZ, RZ, R211 ;  /* 0x000000ffff9c7224 */ /* 0x000fe400078e00d3 */
[----:B------:R-:W-:Y:S01]  /*12370*/  FMUL.FTZ R49, R101, R157 ;  /* 0x0000009d65317220 */ /* 0x000fe20000410000 */
[-C--:B------:R-:W-:Y:S01]  /*12380*/  HMMA.16816.F32 R36, R176, R52.reuse, R36 ;  /* 0x00000034b024723c */ /* 0x080fe20000001824 */
[----:B------:R-:W-:Y:S02]  /*12390*/  IMAD.MOV.U32 R157, RZ, RZ, R210 ;  /* 0x000000ffff9d7224 */ /* 0x000fe400078e00d2 */
[C---:B------:R-:W-:Y:S02]  /*123a0*/  FMUL.FTZ R44, R3.reuse, R152 ;  /* 0x00000098032c7220 */ /* 0x040fe40000410000 */
[----:B------:R-:W-:Y:S02]  /*123b0*/  FMUL.FTZ R45, R3, R153 ;  /* 0x00000099032d7220 */ /* 0x000fe40000410000 */
[----:B------:R-:W-:Y:S01]  /*123c0*/  FMUL.FTZ R47, R0, R155 ;  /* 0x0000009b002f7220 */ /* 0x000fe20000410000 */
[C---:B------:R-:W-:Y:S01]  /*123d0*/  HMMA.16816.F32 R40, R180.reuse, R52, R40 ;  /* 0x00000034b428723c */ /* 0x040fe20000001828 */
[----:B------:R-:W-:Y:S03]  /*123e0*/  IMAD.MOV.U32 R152, RZ, RZ, R51 ;  /* 0x000000ffff987224 */ /* 0x000fe600078e0033 */
[----:B------:R-:W-:Y:S02]  /*123f0*/  FMUL.FTZ R51, R100, R159 ;  /* 0x0000009f64337220 */ /* 0x000fe40000410000 */
[----:B-1----:R-:W-:Y:S02]  /*12400*/  FFMA.FTZ R2, R194, c[0x0][0x23c], -R109 ;  /* 0x00008f00c2027a23 */ /* 0x002fe4000001086d */
[-C--:B------:R-:W-:Y:S01]  /*12410*/  HMMA.16816.F32 R44, R180, R54.reuse, R44 ;  /* 0x00000036b42c723c */ /* 0x080fe2000000182c */
[C---:B------:R-:W-:Y:S01]  /*12420*/  FMUL.FTZ R52, R101.reuse, R160 ;  /* 0x000000a065347220 */ /* 0x040fe20000410000 */
[----:B------:R1:W1:Y:S02]  /*12430*/  MUFU.EX2 R248, R2 ;  /* 0x0000000200f87308 */ /* 0x0002640000000800 */
[----:B------:R-:W-:Y:S02]  /*12440*/  FMUL.FTZ R53, R101, R161 ;  /* 0x000000a165357220 */ /* 0x000fe40000410000 */
[----:B------:R-:W-:Y:S02]  /*12450*/  FMUL.FTZ R58, R0, R166 ;  /* 0x000000a6003a7220 */ /* 0x000fe40000410000 */
[C---:B------:R-:W-:Y:S01]  /*12460*/  HMMA.16816.F32 R48, R176.reuse, R54, R48 ;  /* 0x00000036b030723c */ /* 0x040fe20000001830 */
[----:B------:R-:W-:Y:S03]  /*12470*/  IMAD.MOV.U32 R187, RZ, RZ, R56 ;  /* 0x000000ffffbb7224 */ /* 0x000fe600078e0038 */
[C---:B------:R-:W-:Y:S02]  /*12480*/  FMUL.FTZ R56, R3.reuse, R164 ;  /* 0x000000a403387220 */ /* 0x040fe40000410000 */
        /* <DEDUP_REMOVED lines=9> */
[C---:B------:R-:W-:Y:S02]  /*12520*/  FMUL.FTZ R59, R0.reuse, R167 ;  /* 0x000000a7003b7220 */ /* 0x040fe40000410000 */
[C---:B------:R-:W-:Y:S02]  /*12530*/  FMUL.FTZ R63, R0.reuse, R171 ;  /* 0x000000ab003f7220 */ /* 0x040fe40000410000 */
[----:B------:R-:W-:Y:S03]  /*12540*/  IMAD.MOV.U32 R150, RZ, RZ, R67 ;  /* 0x000000ffff967224 */ /* 0x000fe600078e0043 */
[C---:B------:R-:W-:Y:S01]  /*12550*/  HMMA.16816.F32 R56, R180.reuse, R112, R56 ;  /* 0x00000070b438723c */ /* 0x040fe20000001838 */
[----:B------:R-:W-:Y:S02]  /*12560*/  IMAD.MOV.U32 R148, RZ, RZ, R62 ;  /* 0x000000ffff947224 */ /* 0x000fe400078e003e */
[----:B------:R-:W-:Y:S02]  /*12570*/  FMUL.FTZ R62, R0, R170 ;  /* 0x000000aa003e7220 */ /* 0x000fe40000410000 */
[----:B------:R-:W-:Y:S02]  /*12580*/  IMAD.MOV.U32 R149, RZ, RZ, R60 ;  /* 0x000000ffff957224 */ /* 0x000fe400078e003c */
[----:B------:R-:W-:Y:S02]  /*12590*/  FMUL.FTZ R60, R3, R168 ;  /* 0x000000a8033c7220 */ /* 0x000fe40000410000 */
[----:B------:R-:W-:Y:S03]  /*125a0*/  FMUL.FTZ R67, R100, R175 ;  /* 0x000000af64437220 */ /* 0x000fe60000410000 */
[----:B------:R-:W-:Y:S02]  /*125b0*/  IMAD.MOV.U32 R155, RZ, RZ, R64 ;  /* 0x000000ffff9b7224 */ /* 0x000fe400078e0040 */
[-C--:B------:R-:W-:Y:S01]  /*125c0*/  HMMA.16816.F32 R60, R180, R114.reuse, R60 ;  /* 0x00000072b43c723c */ /* 0x080fe2000000183c */
[----:B------:R-:W-:Y:S02]  /*125d0*/  FMUL.FTZ R64, R101, R172 ;  /* 0x000000ac65407220 */ /* 0x000fe40000410000 */
[----:B-1----:R-:W-:Y:S02]  /*125e0*/  FFMA.FTZ R2, R196, c[0x0][0x23c], -R110 ;  /* 0x00008f00c4027a23 */ /* 0x002fe4000001086e */
[----:B------:R-:W-:Y:S02]  /*125f0*/  IMAD.MOV.U32 R153, RZ, RZ, R66 ;  /* 0x000000ffff997224 */ /* 0x000fe400078e0042 */
[----:B------:R1:W4:Y:S01]  /*12600*/  MUFU.EX2 R246, R2 ;  /* 0x0000000200f67308 */ /* 0x0003220000000800 */
[----:B------:R-:W-:Y:S02]  /*12610*/  FMUL.FTZ R66, R100, R174 ;  /* 0x000000ae64427220 */ /* 0x000fe40000410000 */
[----:B------:R-:W-:Y:S02]  /*12620*/  LDSM.16.MT88.4 R172, [R218+0xac00] ;  /* 0x00ac0000daac783b */ /* 0x000fe40000004200 */
[C---:B------:R-:W-:Y:S02]  /*12630*/  FMUL.FTZ R72, R3.reuse, R72 ;  /* 0x0000004803487220 */ /* 0x040fe40000410000 */
[C---:B------:R-:W-:Y:S01]  /*12640*/  FMUL.FTZ R73, R3.reuse, R73 ;  /* 0x0000004903497220 */ /* 0x040fe20000410000 */
[C---:B------:R-:W-:Y:S01]  /*12650*/  HMMA.16816.F32 R64, R176.reuse, R114, R64 ;  /* 0x00000072b040723c */ /* 0x040fe20000001840 */
[C---:B------:R-:W-:Y:S02]  /*12660*/  FMUL.FTZ R74, R0.reuse, R74 ;  /* 0x0000004a004a7220 */ /* 0x040fe40000410000 */
[----:B------:R-:W3:Y:S01]  /*12670*/  LDSM.16.MT88.4 R112, [R218+0xb000] ;  /* 0x00b00000da70783b */ /* 0x000ee20000004200 */
[C---:B------:R-:W-:Y:S02]  /*12680*/  FMUL.FTZ R75, R0.reuse, R75 ;  /* 0x0000004b004b7220 */ /* 0x040fe40000410000 */
[C---:B------:R-:W-:Y:S02]  /*12690*/  FMUL.FTZ R76, R3.reuse, R76 ;  /* 0x0000004c034c7220 */ /* 0x040fe40000410000 */
[-C--:B--2---:R-:W-:Y:S01]  /*126a0*/  HMMA.16816.F32 R68, R176, R116.reuse, R68 ;  /* 0x00000074b044723c */ /* 0x084fe20000001844 */
[----:B------:R-:W-:Y:S03]  /*126b0*/  FMUL.FTZ R77, R3, R77 ;  /* 0x0000004d034d7220 */ /* 0x000fe60000410000 */
[C---:B------:R-:W-:Y:S02]  /*126c0*/  FMUL.FTZ R78, R0.reuse, R78 ;  /* 0x0000004e004e7220 */ /* 0x040fe40000410000 */
[C---:B------:R-:W-:Y:S02]  /*126d0*/  FMUL.FTZ R79, R0.reuse, R79 ;  /* 0x0000004f004f7220 */ /* 0x040fe40000410000 */
        /* <DEDUP_REMOVED lines=10> */
[----:B------:R-:W-:Y:S01]  /*12780*/  FMUL.FTZ R87, R100, R87 ;  /* 0x0000005764577220 */ /* 0x000fe20000410000 */
[----:B------:R-:W2:Y:S02]  /*12790*/  LDSM.16.MT88.4 R116, [R216+0x9400] ;  /* 0x00940000d874783b */ /* 0x000ea40000004200 */
[----:B------:R-:W-:Y:S02]  /*127a0*/  FMUL.FTZ R93, R3, R93 ;  /* 0x0000005d035d7220 */ /* 0x000fe40000410000 */
[C---:B------:R-:W-:Y:S02]  /*127b0*/  FMUL.FTZ R94, R0.reuse, R94 ;  /* 0x0000005e005e7220 */ /* 0x040fe40000410000 */
[----:B------:R-:W-:Y:S01]  /*127c0*/  FMUL.FTZ R95, R0, R95 ;  /* 0x0000005f005f7220 */ /* 0x000fe20000410000 */
[-C--:B---3--:R-:W-:Y:S03]  /*127d0*/  HMMA.16816.F32 R84, R176, R112.reuse, R84 ;  /* 0x00000070b054723c */ /* 0x088fe60000001854 */
[C---:B------:R-:W-:Y:S02]  /*127e0*/  FMUL.FTZ R96, R101.reuse, R96 ;  /* 0x0000006065607220 */ /* 0x040fe40000410000 */
[----:B-1----:R-:W-:Y:S02]  /*127f0*/  FFMA.FTZ R2, R190, c[0x0][0x23c], -R111 ;  /* 0x00008f00be027a23 */ /* 0x002fe4000001086f */
[----:B------:R-:W-:Y:S02]  /*12800*/  FMUL.FTZ R97, R101, R97 ;  /* 0x0000006165617220 */ /* 0x000fe40000410000 */
[----:B------:R1:W3:Y:S01]  /*12810*/  MUFU.EX2 R243, R2 ;  /* 0x0000000200f37308 */ /* 0x0002e20000000800 */
[C---:B------:R-:W-:Y:S02]  /*12820*/  HMMA.16816.F32 R88, R180.reuse, R112, R88 ;  /* 0x00000070b458723c */ /* 0x040fe40000001858 */
[C---:B------:R-:W-:Y:S02]  /*12830*/  FMUL.FTZ R98, R100.reuse, R98 ;  /* 0x0000006264627220 */ /* 0x040fe40000410000 */
[----:B------:R-:W-:Y:S02]  /*12840*/  FMUL.FTZ R99, R100, R99 ;  /* 0x0000006364637220 */ /* 0x000fe40000410000 */
[----:B------:R-:W-:Y:S01]  /*12850*/  FFMA.FTZ R106, R240, c[0x0][0x23c], -R109 ;  /* 0x00008f00f06a7a23 */ /* 0x000fe2000001086d */
[----:B------:R-:W-:Y:S01]  /*12860*/  F2FP.PACK_AB R112, R252, R152 ;  /* 0x00000098fc70723e */ /* 0x000fe200000000ff */
[-C--:B------:R-:W-:Y:S01]  /*12870*/  HMMA.16816.F32 R92, R180, R114.reuse, R92 ;  /* 0x00000072b45c723c */ /* 0x080fe2000000185c */
[----:B------:R-:W-:Y:S03]  /*12880*/  LDSM.16.MT88.4 R180, [R216+0xbc00] ;  /* 0x00bc0000d8b4783b */ /* 0x000fe60000004200 */
[----:B------:R-:W-:Y:S04]  /*12890*/  F2FP.PACK_AB R113, R250, R251 ;  /* 0x000000fbfa71723e */ /* 0x000fe800000000ff */
        /* <DEDUP_REMOVED lines=38> */
[--C-:B----4-:R-:W-:Y:S07]  /*12b00*/  FFMA.FTZ R2, R207, c[0x0][0x23c], -R110.reuse ;  /* 0x00008f00cf027a23 */ /* 0x110fee000001086e */
[C---:B------:R-:W-:Y:S01]  /*12b10*/  HMMA.16816.F32 R48, R112.reuse, R130, R48 ;  /* 0x000000827030723c */ /* 0x040fe20000001830 */
[----:B------:R4:W1:Y:S01]  /*12b20*/  MUFU.EX2 R209, R2 ;  /* 0x0000000200d17308 */ /* 0x0008620000000800 */
[----:B------:R-:W3:Y:S06]  /*12b30*/  LDSM.16.MT88.4 R128, [R218+0xb400] ;  /* 0x00b40000da80783b */ /* 0x000eec0000004200 */
[-C--:B--2---:R-:W-:Y:S08]  /*12b40*/  HMMA.16816.F32 R52, R112, R116.reuse, R52 ;  /* 0x000000747034723c */ /* 0x084ff00000001834 */
[C---:B------:R-:W-:Y:S08]  /*12b50*/  HMMA.16816.F32 R56, R120.reuse, R116, R56 ;  /* 0x000000747838723c */ /* 0x040ff00000001838 */
[-C--:B------:R-:W-:Y:S01]  /*12b60*/  HMMA.16816.F32 R60, R120, R118.reuse, R60 ;  /* 0x00000076783c723c */ /* 0x080fe2000000183c */
[----:B----4-:R-:W-:Y:S02]  /*12b70*/  FFMA.FTZ R2, R208, c[0x0][0x23c], -R109 ;  /* 0x00008f00d0027a23 */ /* 0x010fe4000001086d */
[----:B------:R2:W-:Y:S05]  /*12b80*/  MUFU.EX2 R208, R106 ;  /* 0x0000006a00d07308 */ /* 0x0005ea0000000800 */
[C---:B------:R-:W-:Y:S01]  /*12b90*/  HMMA.16816.F32 R64, R112.reuse, R118, R64 ;  /* 0x000000767040723c */ /* 0x040fe20000001840 */
[----:B------:R-:W4:Y:S04]  /*12ba0*/  LDSM.16.MT88.4 R116, [R216+0x9800] ;  /* 0x00980000d874783b */ /* 0x000f280000004200 */
[----:B------:R3:W3:Y:S03]  /*12bb0*/  MUFU.EX2 R210, R2 ;  /* 0x0000000200d27308 */ /* 0x0006e60000000800 */
[-C--:B-1----:R-:W-:Y:S08]  /*12bc0*/  HMMA.16816.F32 R68, R112, R124.reuse, R68 ;  /* 0x0000007c7044723c */ /* 0x082ff00000001844 */
[C---:B------:R-:W-:Y:S01]  /*12bd0*/  HMMA.16816.F32 R72, R120.reuse, R124, R72 ;  /* 0x0000007c7848723c */ /* 0x040fe20000001848 */
[--C-:B--2---:R-:W-:Y:S07]  /*12be0*/  FFMA.FTZ R106, R203, c[0x0][0x23c], -R111.reuse ;  /* 0x00008f00cb6a7a23 */ /* 0x104fee000001086f */
[-C--:B------:R-:W-:Y:S01]  /*12bf0*/  HMMA.16816.F32 R76, R120, R126.reuse, R76 ;  /* 0x0000007e784c723c */ /* 0x080fe2000000184c */
[----:B------:R-:W-:Y:S03]  /*12c00*/  MUFU.EX2 R203, R106 ;  /* 0x0000006a00cb7308 */ /* 0x000fe60000000800 */
[----:B---3--:R-:W-:Y:S02]  /*12c10*/  FFMA.FTZ R2, R242, c[0x0][0x23c], -R110 ;  /* 0x00008f00f2027a23 */ /* 0x008fe4000001086e */
[----:B------:R-:W-:Y:S02]  /*12c20*/  IMAD.MOV.U32 R242, RZ, RZ, R152 ;  /* 0x000000fffff27224 */ /* 0x000fe400078e0098 */
[C---:B------:R-:W-:Y:S01]  /*12c30*/  HMMA.16816.F32 R80, R112.reuse, R126, R80 ;  /* 0x0000007e7050723c */ /* 0x040fe20000001850 */
[----:B------:R-:W1:Y:S02]  /*12c40*/  LDSM.16.MT88.4 R124, [R218+0x9800] ;  /* 0x00980000da7c783b */ /* 0x000e640000004200 */
[----:B------:R2:W-:Y:S05]  /*12c50*/  MUFU.EX2 R207, R2 ;  /* 0x0000000200cf7308 */ /* 0x0005ea0000000800 */
[-C--:B------:R-:W-:Y:S08]  /*12c60*/  HMMA.16816.F32 R84, R112, R128.reuse, R84 ;  /* 0x000000807054723c */ /* 0x080ff00000001854 */
[C---:B------:R-:W-:Y:S08]  /*12c70*/  HMMA.16816.F32 R88, R120.reuse, R128, R88 ;  /* 0x000000807858723c */ /* 0x040ff00000001858 */
[-C--:B------:R-:W-:Y:S01]  /*12c80*/  HMMA.16816.F32 R92, R120, R130.reuse, R92 ;  /* 0x00000082785c723c */ /* 0x080fe2000000185c */
[----:B--2---:R-:W-:Y:S07]  /*12c90*/  FFMA.FTZ R2, R245, c[0x0][0x23c], -R110 ;  /* 0x00008f00f5027a23 */ /* 0x004fee000001086e */
[----:B------:R-:W-:Y:S01]  /*12ca0*/  HMMA.16816.F32 R96, R112, R130, R96 ;  /* 0x000000827060723c */ /* 0x000fe20000001860 */
[----:B------:R2:W3:Y:S01]  /*12cb0*/  MUFU.EX2 R206, R2 ;  /* 0x0000000200ce7308 */ /* 0x0004e20000000800 */
[----:B------:R-:W1:Y:S05]  /*12cc0*/  LDSM.16.MT88.4 R128, [R216+0xa800] ;  /* 0x00a80000d880783b */ /* 0x000e6a0000004200 */
[----:B------:R-:W-:Y:S02]  /*12cd0*/  F2FP.PACK_AB R112, R213, R212 ;  /* 0x000000d4d570723e */ /* 0x000fe400000000ff */
[----:B------:R-:W-:Y:S03]  /*12ce0*/  F2FP.PACK_AB R113, R209, R211 ;  /* 0x000000d3d171723e */ /* 0x000fe600000000ff */
[----:B------:R-:W-:Y:S01]  /*12cf0*/  F2FP.PACK_AB R114, R208, R210 ;  /* 0x000000d2d072723e */ /* 0x000fe200000000ff */
[--C-:B--2---:R-:W-:Y:S01]  /*12d00*/  FFMA.FTZ R2, R201, c[0x0][0x23c], -R111.reuse ;  /* 0x00008f00c9027a23 */ /* 0x104fe2000001086f */
[----:B---3--:R-:W-:Y:S03]  /*12d10*/  F2FP.PACK_AB R115, R206, R207 ;  /* 0x000000cfce73723e */ /* 0x008fe600000000ff */
[----:B------:R2:W3:Y:S04]  /*12d20*/  MUFU.EX2 R205, R2 ;  /* 0x0000000200cd7308 */ /* 0x0004e80000000800 */
[-C--:B----4-:R-:W-:Y:S01]  /*12d30*/  HMMA.16816.F32 R4, R112, R116.reuse, R4 ;  /* 0x000000747004723c */ /* 0x090fe20000001804 */
[--C-:B--2---:R-:W-:Y:S01]  /*12d40*/  FFMA.FTZ R2, R202, c[0x0][0x23c], -R111.reuse ;  /* 0x00008f00ca027a23 */ /* 0x104fe2000001086f */
[----:B---3--:R-:W-:Y:S04]  /*12d50*/  F2FP.PACK_AB R120, R203, R205 ;  /* 0x000000cdcb78723e */ /* 0x008fe800000000ff */
[----:B------:R2:W-:Y:S02]  /*12d60*/  MUFU.EX2 R204, R2 ;  /* 0x0000000200cc7308 */ /* 0x0005e40000000800 */
[----:B--2---:R-:W-:Y:S08]  /*12d70*/  FFMA.FTZ R2, R215, c[0x0][0x23c], -R111 ;  /* 0x00008f00d7027a23 */ /* 0x004ff0000001086f */
[----:B------:R2:W3:Y:S02]  /*12d80*/  MUFU.EX2 R202, R2 ;  /* 0x0000000200ca7308 */ /* 0x0004e40000000800 */
[--C-:B--2---:R-:W-:Y:S01]  /*12d90*/  FFMA.FTZ R2, R234, c[0x0][0x23c], -R184.reuse ;  /* 0x00008f00ea027a23 */ /* 0x104fe200000108b8 */
[----:B---3--:R-:W-:Y:S07]  /*12da0*/  F2FP.PACK_AB R122, R202, R204 ;  /* 0x000000ccca7a723e */ /* 0x008fee00000000ff */
[----:B------:R2:W-:Y:S02]  /*12db0*/  MUFU.EX2 R201, R2 ;  /* 0x0000000200c97308 */ /* 0x0005e40000000800 */
[--C-:B--2---:R-:W-:Y:S08]  /*12dc0*/  FFMA.FTZ R2, R237, c[0x0][0x23c], -R184.reuse ;  /* 0x00008f00ed027a23 */ /* 0x104ff000000108b8 */
[----:B------:R2:W3:Y:S02]  /*12dd0*/  MUFU.EX2 R199, R2 ;  /* 0x0000000200c77308 */ /* 0x0004e40000000800 */
[--C-:B--2---:R-:W-:Y:S01]  /*12de0*/  FFMA.FTZ R2, R235, c[0x0][0x23c], -R184.reuse ;  /* 0x00008f00eb027a23 */ /* 0x104fe200000108b8 */
[----:B---3--:R-:W-:Y:S07]  /*12df0*/  F2FP.PACK_AB R121, R199, R201 ;  /* 0x000000c9c779723e */ /* 0x008fee00000000ff */
[----:B------:R2:W-:Y:S02]  /*12e00*/  MUFU.EX2 R200, R2 ;  /* 0x0000000200c87308 */ /* 0x0005e40000000800 */
[----:B--2---:R-:W-:Y:S08]  /*12e10*/  FFMA.FTZ R2, R238, c[0x0][0x23c], -R184 ;  /* 0x00008f00ee027a23 */ /* 0x004ff000000108b8 */
[----:B------:R2:W3:Y:S02]  /*12e20*/  MUFU.EX2 R198, R2 ;  /* 0x0000000200c67308 */ /* 0x0004e40000000800 */
[----:B--2---:R-:W-:Y:S01]  /*12e30*/  FFMA.FTZ R2, R158, c[0x0][0x23c], -R109 ;  /* 0x00008f009e027a23 */ /* 0x004fe2000001086d */
[----:B---3--:R-:W-:Y:S01]  /*12e40*/  F2FP.PACK_AB R123, R198, R200 ;  /* 0x000000c8c67b723e */ /* 0x008fe200000000ff */
[----:B------:R-:W-:Y:S06]  /*12e50*/  IMAD.MOV.U32 R158, RZ, RZ, R157 ;  /* 0x000000ffff9e7224 */ /* 0x000fec00078e009d */
[----:B------:R2:W-:Y:S01]  /*12e60*/  MUFU.EX2 R197, R2 ;  /* 0x0000000200c57308 */ /* 0x0005e20000000800 */
[----:B------:R-:W-:Y:S01]  /*12e70*/  IMAD.MOV.U32 R157, RZ, RZ, R156 ;  /* 0x000000ffff9d7224 */ /* 0x000fe200078e009c */
[----:B------:R-:W-:Y:S01]  /*12e80*/  MOV R156, R154 ;  /* 0x0000009a009c7202 */ /* 0x000fe20000000f00 */
[----:B------:R-:W-:Y:S01]  /*12e90*/  IMAD.MOV.U32 R154, RZ, RZ, R188 ;  /* 0x000000ffff9a7224 */ /* 0x000fe200078e00bc */
[C---:B------:R-:W-:Y:S01]  /*12ea0*/  HMMA.16816.F32 R8, R120.reuse, R116, R8 ;  /* 0x000000747808723c */ /* 0x040fe20000001808 */
[----:B------:R-:W-:Y:S02]  /*12eb0*/  IMAD.MOV.U32 R188, RZ, RZ, R150 ;  /* 0x000000ffffbc7224 */ /* 0x000fe400078e0096 */
[----:B------:R-:W-:Y:S02]  /*12ec0*/  IMAD.MOV.U32 R150, RZ, RZ, R149 ;  /* 0x000000ffff967224 */ /* 0x000fe400078e0095 */
[----:B------:R-:W-:Y:S02]  /*12ed0*/  IMAD.MOV.U32 R149, RZ, RZ, R148 ;  /* 0x000000ffff957224 */ /* 0x000fe400078e0094 */
[----:B------:R-:W-:Y:S01]  /*12ee0*/  IMAD.MOV.U32 R148, RZ, RZ, R147 ;  /* 0x000000ffff947224 */ /* 0x000fe200078e0093 */
[-C--:B------:R-:W-:Y:S01]  /*12ef0*/  HMMA.16816.F32 R12, R120, R118.reuse, R12 ;  /* 0x00000076780c723c */ /* 0x080fe2000000180c */
[----:B------:R-:W-:Y:S03]  /*12f00*/  IMAD.MOV.U32 R147, RZ, RZ, R146 ;  /* 0x000000ffff937224 */ /* 0x000fe600078e0092 */
[----:B------:R-:W-:Y:S02]  /*12f10*/  IMAD.MOV.U32 R146, RZ, RZ, R145 ;  /* 0x000000ffff927224 */ /* 0x000fe400078e0091 */
[----:B------:R-:W-:Y:S02]  /*12f20*/  IMAD.MOV.U32 R145, RZ, RZ, R144 ;  /* 0x000000ffff917224 */ /* 0x000fe400078e0090 */
[C---:B------:R-:W-:Y:S01]  /*12f30*/  HMMA.16816.F32 R16, R112.reuse, R118, R16 ;  /* 0x000000767010723c */ /* 0x040fe20000001810 */
[----:B------:R-:W3:Y:S03]  /*12f40*/  LDSM.16.MT88.4 R116, [R218+0xa800] ;  /* 0x00a80000da74783b */ /* 0x000ee60000004200 */
[----:B--2---:R-:W-:Y:S02]  /*12f50*/  FFMA.FTZ R2, R158, c[0x0][0x23c], -R109 ;  /* 0x00008f009e027a23 */ /* 0x004fe4000001086d */
[----:B------:R-:W-:Y:S02]  /*12f60*/  IMAD.MOV.U32 R144, RZ, RZ, R186 ;  /* 0x000000ffff907224 */ /* 0x000fe400078e00ba */
[-C--:B-1----:R-:W-:Y:S01]  /*12f70*/  HMMA.16816.F32 R20, R112, R124.reuse, R20 ;  /* 0x0000007c7014723c */ /* 0x082fe20000001814 */
[----:B------:R1:W-:Y:S03]  /*12f80*/  MUFU.EX2 R196, R2 ;  /* 0x0000000200c47308 */ /* 0x0003e60000000800 */
[----:B------:R-:W-:Y:S02]  /*12f90*/  IMAD.MOV.U32 R186, RZ, RZ, R185 ;  /* 0x000000ffffba7224 */ /* 0x000fe400078e00b9 */
[----:B------:R-:W-:Y:S01]  /*12fa0*/  IMAD.MOV.U32 R185, RZ, RZ, R143 ;  /* 0x000000ffffb97224 */ /* 0x000fe200078e008f */
[----:B------:R-:W-:Y:S01]  /*12fb0*/  MOV R143, R142 ;  /* 0x0000008e008f7202 */ /* 0x000fe20000000f00 */
[C---:B------:R-:W-:Y:S01]  /*12fc0*/  HMMA.16816.F32 R24, R120.reuse, R124, R24 ;  /* 0x0000007c7818723c */ /* 0x040fe20000001818 */
[----:B------:R-:W-:Y:S03]  /*12fd0*/  IMAD.MOV.U32 R142, RZ, RZ, R141 ;  /* 0x000000ffff8e7224 */ /* 0x000fe600078e008d */
[----:B------:R-:W-:Y:S02]  /*12fe0*/  IMAD.MOV.U32 R141, RZ, RZ, R140 ;  /* 0x000000ffff8d7224 */ /* 0x000fe400078e008c */
[----:B------:R-:W-:Y:S02]  /*12ff0*/  IMAD.MOV.U32 R140, RZ, RZ, R139 ;  /* 0x000000ffff8c7224 */ /* 0x000fe400078e008b */
[-C--:B------:R-:W-:Y:S01]  /*13000*/  HMMA.16816.F32 R28, R120, R126.reuse, R28 ;  /* 0x0000007e781c723c */ /* 0x080fe2000000181c */
[----:B------:R-:W-:Y:S03]  /*13010*/  IMAD.MOV.U32 R139, RZ, RZ, R137 ;  /* 0x000000ffff8b7224 */ /* 0x000fe600078e0089 */
[----:B------:R-:W-:Y:S02]  /*13020*/  IMAD.MOV.U32 R137, RZ, RZ, R135 ;  /* 0x000000ffff897224 */ /* 0x000fe400078e0087 */
[----:B------:R-:W-:Y:S02]  /*13030*/  IMAD.MOV.U32 R135, RZ, RZ, R134 ;  /* 0x000000ffff877224 */ /* 0x000fe400078e0086 */
[C---:B------:R-:W-:Y:S01]  /*13040*/  HMMA.16816.F32 R32, R112.reuse, R126, R32 ;  /* 0x0000007e7020723c */ /* 0x040fe20000001820 */
[--C-:B-1----:R-:W-:Y:S01]  /*13050*/  FFMA.FTZ R2, R157, c[0x0][0x23c], -R110.reuse ;  /* 0x00008f009d027a23 */ /* 0x102fe2000001086e */
[----:B------:R-:W1:Y:S02]  /*13060*/  LDSM.16.MT88.4 R124, [R216+0xb800] ;  /* 0x00b80000d87c783b */ /* 0x000e640000004200 */
[----:B------:R-:W-:Y:S01]  /*13070*/  IMAD.MOV.U32 R134, RZ, RZ, R133 ;  /* 0x000000ffff867224 */ /* 0x000fe200078e0085 */
[----:B------:R2:W-:Y:S01]  /*13080*/  MUFU.EX2 R195, R2 ;  /* 0x0000000200c37308 */ /* 0x0005e20000000800 */
[----:B------:R-:W-:Y:S02]  /*13090*/  IMAD.MOV.U32 R133, RZ, RZ, R217 ;  /* 0x000000ffff857224 */ /* 0x000fe400078e00d9 */
[-C--:B------:R-:W-:Y:S02]  /*130a0*/  HMMA.16816.F32 R36, R112, R128.reuse, R36 ;  /* 0x000000807024723c */ /* 0x080fe40000001824 */
[----:B------:R4:W5:Y:S06]  /*130b0*/  LDL.LU R217, [R1+0x68] ;  /* 0x0000680001d97983 */ /* 0x00096c0000300800 */
[C---:B------:R-:W-:Y:S08]  /*130c0*/  HMMA.16816.F32 R40, R120.reuse, R128, R40 ;  /* 0x000000807828723c */ /* 0x040ff00000001828 */
[-C--:B------:R-:W-:Y:S01]  /*130d0*/  HMMA.16816.F32 R44, R120, R130.reuse, R44 ;  /* 0x00000082782c723c */ /* 0x080fe2000000182c */
[--C-:B--2---:R-:W-:Y:S02]  /*130e0*/  FFMA.FTZ R2, R156, c[0x0][0x23c], -R110.reuse ;  /* 0x00008f009c027a23 */ /* 0x104fe4000001086e */
[----:B------:R-:W-:Y:S05]  /*130f0*/  LDSM.16.MT88.4 R156, [R216+0xac00] ;  /* 0x00ac0000d89c783b */ /* 0x000fea0000004200 */
[C---:B------:R-:W-:Y:S01]  /*13100*/  HMMA.16816.F32 R48, R112.reuse, R130, R48 ;  /* 0x000000827030723c */ /* 0x040fe20000001830 */
[----:B------:R2:W1:Y:S02]  /*13110*/  MUFU.EX2 R193, R2 ;  /* 0x0000000200c17308 */ /* 0x0004640000000800 */
[----:B------:R-:W4:Y:S05]  /*13120*/  LDSM.16.MT88.4 R128, [R218+0xb800] ;  /* 0x00b80000da80783b */ /* 0x000f2a0000004200 */
[-C--:B---3--:R-:W-:Y:S08]  /*13130*/  HMMA.16816.F32 R52, R112, R116.reuse, R52 ;  /* 0x000000747034723c */ /* 0x088ff00000001834 */
[C---:B------:R-:W-:Y:S08]  /*13140*/  HMMA.16816.F32 R56, R120.reuse, R116, R56 ;  /* 0x000000747838723c */ /* 0x040ff00000001838 */
[-C--:B------:R-:W-:Y:S01]  /*13150*/  HMMA.16816.F32 R60, R120, R118.reuse, R60 ;  /* 0x00000076783c723c */ /* 0x080fe2000000183c */
[--C-:B--2---:R-:W-:Y:S03]  /*13160*/  FFMA.FTZ R2, R155, c[0x0][0x23c], -R109.reuse ;  /* 0x00008f009b027a23 */ /* 0x104fe6000001086d */
        /* <DEDUP_REMOVED lines=9> */
[----:B------:R-:W-:Y:S03]  /*13200*/  IMAD.MOV.U32 R141, RZ, RZ, R139 ;  /* 0x000000ffff8d7224 */ /* 0x000fe600078e008b */
[----:B------:R-:W-:Y:S02]  /*13210*/  IMAD.MOV.U32 R139, RZ, RZ, R135 ;  /* 0x000000ffff8b7224 */ /* 0x000fe400078e0087 */
[----:B------:R-:W-:Y:S01]  /*13220*/  IMAD.MOV.U32 R234, RZ, RZ, R149 ;  /* 0x000000ffffea7224 */ /* 0x000fe200078e0095 */
[----:B------:R-:W-:Y:S01]  /*13230*/  MOV R149, R145 ;  /* 0x0000009100957202 */ /* 0x000fe20000000f00 */
[C---:B------:R-:W-:Y:S01]  /*13240*/  HMMA.16816.F32 R72, R120.reuse, R124, R72 ;  /* 0x0000007c7848723c */ /* 0x040fe20000001848 */
[----:B------:R-:W-:Y:S03]  /*13250*/  IMAD.MOV.U32 R145, RZ, RZ, R141 ;  /* 0x000000ffff917224 */ /* 0x000fe600078e008d */
[--C-:B--2---:R-:W-:Y:S02]  /*13260*/  FFMA.FTZ R2, R153, c[0x0][0x23c], -R110.reuse ;  /* 0x00008f0099027a23 */ /* 0x104fe4000001086e */
[----:B------:R-:W-:Y:S02]  /*13270*/  FFMA.FTZ R110, R188, c[0x0][0x23c], -R110 ;  /* 0x00008f00bc6e7a23 */ /* 0x000fe4000001086e */
[-C--:B------:R-:W-:Y:S01]  /*13280*/  HMMA.16816.F32 R76, R120, R126.reuse, R76 ;  /* 0x0000007e784c723c */ /* 0x080fe2000000184c */
[----:B------:R1:W-:Y:S03]  /*13290*/  MUFU.EX2 R191, R2 ;  /* 0x0000000200bf7308 */ /* 0x0003e60000000800 */
[----:B------:R-:W-:Y:S02]  /*132a0*/  IMAD.MOV.U32 R153, RZ, RZ, R148 ;  /* 0x000000ffff997224 */ /* 0x000fe400078e0094 */
[----:B------:R-:W-:Y:S01]  /*132b0*/  IMAD.MOV.U32 R148, RZ, RZ, R144 ;  /* 0x000000ffff947224 */ /* 0x000fe200078e0090 */
[----:B---3--:R-:W-:Y:S01]  /*132c0*/  F2FP.PACK_AB R109, R193, R195 ;  /* 0x000000c3c16d723e */ /* 0x008fe200000000ff */
[C---:B------:R-:W-:Y:S01]  /*132d0*/  HMMA.16816.F32 R80, R112.reuse, R126, R80 ;  /* 0x0000007e7050723c */ /* 0x040fe20000001850 */
[----:B------:R-:W-:Y:S02]  /*132e0*/  IMAD.MOV.U32 R144, RZ, RZ, R142 ;  /* 0x000000ffff907224 */ /* 0x000fe400078e008e */
[----:B------:R2:W-:Y:S01]  /*132f0*/  MUFU.EX2 R190, R110 ;  /* 0x0000006e00be7308 */ /* 0x0005e20000000800 */
[----:B------:R-:W-:Y:S01]  /*13300*/  IMAD.MOV.U32 R142, RZ, RZ, R140 ;  /* 0x000000ffff8e7224 */ /* 0x000fe200078e008c */
[----:B------:R-:W-:Y:S01]  /*13310*/  MOV R140, R137 ;  /* 0x00000089008c7202 */ /* 0x000fe20000000f00 */
[----:B------:R-:W-:Y:S02]  /*13320*/  IMAD.MOV.U32 R137, RZ, RZ, R134 ;  /* 0x000000ffff897224 */ /* 0x000fe400078e0086 */
[-C--:B----4-:R-:W-:Y:S01]  /*13330*/  HMMA.16816.F32 R84, R112, R128.reuse, R84 ;  /* 0x000000807054723c */ /* 0x090fe20000001854 */
[----:B------:R-:W-:Y:S03]  /*13340*/  IMAD.MOV.U32 R237, RZ, RZ, R148 ;  /* 0x000000ffffed7224 */ /* 0x000fe600078e0094 */
[----:B------:R-:W-:Y:S02]  /*13350*/  IMAD.MOV.U32 R148, RZ, RZ, R144 ;  /* 0x000000ffff947224 */ /* 0x000fe400078e0090 */
[----:B------:R-:W-:Y:S02]  /*13360*/  IMAD.MOV.U32 R144, RZ, RZ, R140 ;  /* 0x000000ffff907224 */ /* 0x000fe400078e008c */
[C---:B------:R-:W-:Y:S01]  /*13370*/  HMMA.16816.F32 R88, R120.reuse, R128, R88 ;  /* 0x000000807858723c */ /* 0x040fe20000001858 */
[----:B-1----:R-:W-:Y:S03]  /*13380*/  FFMA.FTZ R2, R187, c[0x0][0x23c], -R111 ;  /* 0x00008f00bb027a23 */ /* 0x002fe6000001086f */
[----:B------:R-:W-:Y:S01]  /*13390*/  IMAD.MOV.U32 R240, RZ, RZ, R153 ;  /* 0x000000fffff07224 */ /* 0x000fe200078e0099 */
[----:B------:R1:W-:Y:S03]  /*133a0*/  MUFU.EX2 R188, R2 ;  /* 0x0000000200bc7308 */ /* 0x0003e60000000800 */
[-C--:B------:R-:W-:Y:S01]  /*133b0*/  HMMA.16816.F32 R92, R120, R130.reuse, R92 ;  /* 0x00000082785c723c */ /* 0x080fe2000000185c */
[----:B------:R-:W-:Y:S03]  /*133c0*/  ISETP.GT.AND P0, PT, R231, R240, PT ;  /* 0x000000f0e700720c */ /* 0x000fe60003f04270 */
[----:B--2---:R-:W-:Y:S04]  /*133d0*/  F2FP.PACK_AB R110, R192, R194 ;  /* 0x000000c2c06e723e */ /* 0x004fe800000000ff */
[----:B------:R-:W-:Y:S01]  /*133e0*/  HMMA.16816.F32 R96, R112, R130, R96 ;  /* 0x000000827060723c */ /* 0x000fe20000001860 */
[----:B-1----:R-:W-:Y:S03]  /*133f0*/  FFMA.FTZ R2, R151, c[0x0][0x23c], -R111 ;  /* 0x00008f0097027a23 */ /* 0x002fe6000001086f */
[----:B------:R-:W-:Y:S01]  /*13400*/  MOV R151, R147 ;  /* 0x0000009300977202 */ /* 0x000fe20000000f00 */
[----:B------:R-:W-:Y:S01]  /*13410*/  IMAD.MOV.U32 R147, RZ, RZ, R186 ;  /* 0x000000ffff937224 */ /* 0x000fe200078e00ba */
[----:B------:R1:W2:Y:S03]  /*13420*/  MUFU.EX2 R189, R2 ;  /* 0x0000000200bd7308 */ /* 0x0002a60000000800 */
[----:B------:R-:W-:Y:S03]  /*13430*/  IMAD.MOV.U32 R235, RZ, RZ, R147 ;  /* 0x000000ffffeb7224 */ /* 0x000fe600078e0093 */
[----:B------:R-:W-:Y:S02]  /*13440*/  IMAD.MOV.U32 R147, RZ, RZ, R143 ;  /* 0x000000ffff937224 */ /* 0x000fe400078e008f */
[----:B------:R-:W-:Y:S02]  /*13450*/  IMAD.MOV.U32 R245, RZ, RZ, R151 ;  /* 0x000000fffff57224 */ /* 0x000fe400078e0097 */
[----:B-1----:R-:W-:Y:S01]  /*13460*/  FFMA.FTZ R2, R150, c[0x0][0x23c], -R111 ;  /* 0x00008f0096027a23 */ /* 0x002fe2000001086f */
[----:B--2---:R-:W-:Y:S01]  /*13470*/  F2FP.PACK_AB R176, R189, R188 ;  /* 0x000000bcbdb0723e */ /* 0x004fe200000000ff */
[----:B------:R-:W-:Y:S02]  /*13480*/  IMAD.MOV.U32 R150, RZ, RZ, R146 ;  /* 0x000000ffff967224 */ /* 0x000fe400078e0092 */
[----:B------:R1:W-:Y:S01]  /*13490*/  MUFU.EX2 R187, R2 ;  /* 0x0000000200bb7308 */ /* 0x0003e20000000800 */
[----:B------:R-:W-:Y:S02]  /*134a0*/  IMAD.MOV.U32 R146, RZ, RZ, R185 ;  /* 0x000000ffff927224 */ /* 0x000fe400078e00b9 */
[----:B------:R-:W-:Y:S02]  /*134b0*/  FFMA.FTZ R111, R133, c[0x0][0x23c], -R111 ;  /* 0x00008f00856f7a23 */ /* 0x000fe4000001086f */
[----:B------:R-:W-:Y:S02]  /*134c0*/  IMAD.MOV.U32 R238, RZ, RZ, R146 ;  /* 0x000000ffffee7224 */ /* 0x000fe400078e0092 */
[----:B------:R-:W-:Y:S02]  /*134d0*/  IMAD.MOV.U32 R146, RZ, RZ, R142 ;  /* 0x000000ffff927224 */ /* 0x000fe400078e008e */
[----:B------:R-:W-:Y:S01]  /*134e0*/  LDSM.16.MT88.4 R140, [R218+0x9c00] ;  /* 0x009c0000da8c783b */ /* 0x000fe20000004200 */
[----:B------:R2:W3:Y:S01]  /*134f0*/  MUFU.EX2 R186, R111 ;  /* 0x0000006f00ba7308 */ /* 0x0004e20000000800 */
[----:B------:R-:W-:Y:S02]  /*13500*/  IMAD.MOV.U32 R215, RZ, RZ, R150 ;  /* 0x000000ffffd77224 */ /* 0x000fe400078e0096 */
[--C-:B-1----:R-:W-:Y:S04]  /*13510*/  FFMA.FTZ R2, R132, c[0x0][0x23c], -R184.reuse ;  /* 0x00008f0084027a23 */ /* 0x102fe800000108b8 */
[----:B------:R-:W1:Y:S03]  /*13520*/  LDSM.16.MT88.4 R132, [R216+0x9c00] ;  /* 0x009c0000d884783b */ /* 0x000e660000004200 */
        /* <DEDUP_REMOVED lines=20> */
[----:B------:R-:W-:Y:S01]  /*13670*/  IMAD.MOV.U32 R11, RZ, RZ, R149 ;  /* 0x000000ffff0b7224 */ /* 0x000fe200078e0095 */
[----:B------:R-:W-:Y:S01]  /*13680*/  MOV R14, R144 ;  /* 0x00000090000e7202 */ /* 0x000fe20000000f00 */
[C---:B------:R-:W-:Y:S01]  /*13690*/  HMMA.16816.F32 R124, R108.reuse, R134, R16 ;  /* 0x000000866c7c723c */ /* 0x040fe20000001810 */
[----:B------:R-:W4:Y:S03]  /*136a0*/  LDL.LU R16, [R1+0x18] ;  /* 0x0000180001107983 */ /* 0x000f260000300800 */
[----:B------:R-:W-:Y:S01]  /*136b0*/  IMAD.MOV.U32 R15, RZ, RZ, R139 ;  /* 0x000000ffff0f7224 */ /* 0x000fe200078e008b */
[----:B------:R-:W4:Y:S01]  /*136c0*/  LDL.LU R18, [R1+0x1c] ;  /* 0x00001c0001127983 */ /* 0x000f220000300800 */
        /* <DEDUP_REMOVED lines=29> */
[----:B----4-:R-:W-:Y:S02]  /*138a0*/  FFMA.FTZ R101, R101, R16, R23 ;  /* 0x0000001065657223 */ /* 0x010fe40000010017 */
[----:B------:R-:W-:Y:S02]  /*138b0*/  FADD.FTZ R8, R235, R0 ;  /* 0x00000000eb087221 */ /* 0x000fe40000010000 */
[----:B------:R-:W-:Y:S02]  /*138c0*/  FFMA.FTZ R100, R100, R18, R17 ;  /* 0x0000001264647223 */ /* 0x000fe40000010011 */
        /* <DEDUP_REMOVED lines=66> */
[----:B--2--5:R-:W-:-:S05]  /*13cf0*/  @P0 BRA `(.L_x_195) ;  /* 0xffffbd8000000947 */ /* 0x024fca000383ffff */
.L_x_194:
[----:B------:R-:W2:Y:S04]  /*13d00*/  LDL.LU R4, [R1+0x18] ;  /* 0x0000180001047983 */ /* 0x000ea80000300800 */
[----:B------:R-:W3:Y:S04]  /*13d10*/  LDL.LU R8, [R1+0x1c] ;  /* 0x00001c0001087983 */ /* 0x000ee80000300800 */
[----:B------:R-:W4:Y:S04]  /*13d20*/  LDL.LU R7, [R1+0x20] ;  /* 0x0000200001077983 */ /* 0x000f280000300800 */
[----:B------:R-:W4:Y:S04]  /*13d30*/  LDL.LU R6, [R1+0x24] ;  /* 0x0000240001067983 */ /* 0x000f280000300800 */
[----:B------:R-:W4:Y:S04]  /*13d40*/  LDL.LU R109, [R1+0x34] ;  /* 0x00003400016d7983 */ /* 0x000f280000300800 */
[----:B------:R-:W1:Y:S04]  /*13d50*/  S2R R108, SR_CTAID.Y ;  /* 0x00000000006c7919 */ /* 0x000e680000002600 */
[----:B--2---:R-:W2:Y:S04]  /*13d60*/  SHFL.BFLY PT, R0, R4, 0x2, 0x1f ;  /* 0x0c401f0004007f89 */ /* 0x004ea800000e0000 */
[----:B---3--:R-:W3:Y:S04]  /*13d70*/  SHFL.BFLY PT, R2, R8, 0x2, 0x1f ;  /* 0x0c401f0008027f89 */ /* 0x008ee800000e0000 */
[----:B----4-:R-:W4:Y:S01]  /*13d80*/  SHFL.BFLY PT, R5, R7, 0x2, 0x1f ;  /* 0x0c401f0007057f89 */ /* 0x010f2200000e0000 */
[----:B------:R-:W-:Y:S01]  /*13d90*/  ISETP.NE.AND P0, PT, R109, -0x1, PT ;  /* 0xffffffff6d00780c */ /* 0x000fe20003f05270 */
[----:B--2---:R-:W-:-:S02]  /*13da0*/  FADD.FTZ R0, R0, R4 ;  /* 0x0000000400007221 */ /* 0x004fc40000010000 */
[----:B------:R-:W2:Y:S01]  /*13db0*/  SHFL.BFLY PT, R4, R6, 0x2, 0x1f ;  /* 0x0c401f0006047f89 */ /* 0x000ea200000e0000 */
[----:B---3--:R-:W-:-:S09]  /*13dc0*/  FADD.FTZ R2, R2, R8 ;  /* 0x0000000802027221 */ /* 0x008fd20000010000 */
[----:B-1----:R-:W-:Y:S01]  /*13dd0*/  @!P0 SHF.R.S32.HI R10, RZ, 0x1f, R108 ;  /* 0x0000001fff0a8819 */ /* 0x002fe2000001146c */
[----:B------:R-:W1:Y:S01]  /*13de0*/  SHFL.BFLY PT, R3, R0, 0x1, 0x1f ;  /* 0x0c201f0000037f89 */ /* 0x000e6200000e0000 */
[----:B----4-:R-:W-:-:S03]  /*13df0*/  FADD.FTZ R5, R5, R7 ;  /* 0x0000000705057221 */ /* 0x010fc60000010000 */
[----:B------:R-:W3:Y:S01]  /*13e00*/  SHFL.BFLY PT, R8, R2, 0x1, 0x1f ;  /* 0x0c201f0002087f89 */ /* 0x000ee200000e0000 */
[----:B------:R-:W-:Y:S02]  /*13e10*/  @!P0 IMAD R10, R10, c[0x0][0x1e0], RZ ;  /* 0x000078000a0a8a24 */ /* 0x000fe400078e02ff */
[----:B--2---:R-:W-:Y:S02]  /*13e20*/  FADD.FTZ R4, R4, R6 ;  /* 0x0000000604047221 */ /* 0x004fe40000010000 */
[----:B------:R-:W2:Y:S01]  /*13e30*/  SHFL.BFLY PT, R6, R5, 0x1, 0x1f ;  /* 0x0c201f0005067f89 */ /* 0x000ea200000e0000 */
[----:B-1----:R-:W-:Y:S01]  /*13e40*/  FADD.FTZ R48, R0, R3 ;  /* 0x0000000300307221 */ /* 0x002fe20000010000 */
[----:B------:R-:W-:Y:S02]  /*13e50*/  MOV R0, 0x3f800000 ;  /* 0x3f80000000007802 */ /* 0x000fe40000000f00 */
[----:B------:R-:W1:Y:S01]  /*13e60*/  SHFL.BFLY PT, R7, R4, 0x1, 0x1f ;  /* 0x0c201f0004077f89 */ /* 0x000e6200000e0000 */
[----:B---3--:R-:W-:Y:S01]  /*13e70*/  FADD.FTZ R47, R2, R8 ;  /* 0x00000008022f7221 */ /* 0x008fe20000010000 */
[----:B------:R-:W-:Y:S01]  /*13e80*/  FSETP.NE.FTZ.AND P6, PT, R48, RZ, PT ;  /* 0x000000ff3000720b */ /* 0x000fe20003fd5000 */
[----:B------:R-:W-:-:S03]  /*13e90*/  @P0 IMAD.WIDE.U32 R2, R109, c[0x0][0x1e8], RZ ;  /* 0x00007a006d020a25 */ /* 0x000fc600078e00ff */
[----:B------:R-:W-:Y:S01]  /*13ea0*/  FSETP.NE.FTZ.AND P5, PT, R47, RZ, PT ;  /* 0x000000ff2f00720b */ /* 0x000fe20003fb5000 */
[----:B------:R-:W-:Y:S01]  /*13eb0*/  @!P0 IMAD.WIDE.U32 R8, R108, c[0x0][0x1e0], RZ ;  /* 0x000078006c088a25 */ /* 0x000fe200078e00ff */
[----:B------:R-:W-:-:S03]  /*13ec0*/  @P0 MOV R106, R2 ;  /* 0x00000002006a0202 */ /* 0x000fc60000000f00 */
[----:B------:R-:W-:Y:S01]  /*13ed0*/  @!P0 IMAD R2, R108, c[0x0][0x1e4], R10 ;  /* 0x000079006c028a24 */ /* 0x000fe200078e020a */
[----:B------:R-:W-:Y:S01]  /*13ee0*/  @!P0 MOV R106, R8 ;  /* 0x00000008006a8202 */ /* 0x000fe20000000f00 */
[----:B------:R-:W-:Y:S01]  /*13ef0*/  @P0 IMAD R107, R109, c[0x0][0x1ec], R3 ;  /* 0x00007b006d6b0a24 */ /* 0x000fe200078e0203 */
[----:B------:R-:W-:Y:S01]  /*13f00*/  MOV R3, 0x3f800000 ;  /* 0x3f80000000037802 */ /* 0x000fe20000000f00 */
[----:B------:R-:W3:Y:S01]  /*13f10*/  @P6 MUFU.RCP R0, R48 ;  /* 0x0000003000006308 */ /* 0x000ee20000001000 */
[----:B------:R-:W-:Y:S02]  /*13f20*/  @!P0 IADD3 R107, R9, R2, RZ ;  /* 0x00000002096b8210 */ /* 0x000fe40007ffe0ff */
[----:B------:R-:W-:Y:S01]  /*13f30*/  MOV R2, 0x3f800000 ;  /* 0x3f80000000027802 */ /* 0x000fe20000000f00 */
[----:B--2---:R-:W-:Y:S02]  /*13f40*/  FADD.FTZ R100, R5, R6 ;  /* 0x0000000605647221 */ /* 0x004fe40000010000 */
[----:B-1----:R-:W-:-:S03]  /*13f50*/  FADD.FTZ R101, R4, R7 ;  /* 0x0000000704657221 */ /* 0x002fc60000010000 */
[----:B------:R-:W-:Y:S01]  /*13f60*/  FSETP.NE.FTZ.AND P4, PT, R100, RZ, PT ;  /* 0x000000ff6400720b */ /* 0x000fe20003f95000 */
[----:B------:R-:W-:Y:S01]  /*13f70*/  @P5 MUFU.RCP R3, R47 ;  /* 0x0000002f00035308 */ /* 0x000fe20000001000 */
[----:B------:R-:W-:Y:S01]  /*13f80*/  FSETP.NE.FTZ.AND P3, PT, R101, RZ, PT ;  /* 0x000000ff6500720b */ /* 0x000fe20003f75000 */
[C---:B---3--:R-:W-:Y:S02]  /*13f90*/  FMUL.FTZ R112, R0.reuse, R112 ;  /* 0x0000007000707220 */ /* 0x048fe40000410000 */
[C---:B------:R-:W-:Y:S02]  /*13fa0*/  FMUL.FTZ R45, R0.reuse, R113 ;  /* 0x00000071002d7220 */ /* 0x040fe40000410000 */
[----:B------:R-:W-:-:S06]  /*13fb0*/  FMUL.FTZ R124, R0, R124 ;  /* 0x0000007c007c7220 */ /* 0x000fcc0000410000 */
[----:B------:R-:W1:Y:S01]  /*13fc0*/  @P4 MUFU.RCP R2, R100 ;  /* 0x0000006400024308 */ /* 0x000e620000001000 */
        /* <DEDUP_REMOVED lines=11> */
[----:B------:R-:W-:Y:S02]  /*14080*/  FMUL.FTZ R156, R0, R156 ;  /* 0x0000009c009c7220 */ /* 0x000fe40000410000 */
[----:B-1----:R-:W-:Y:S01]  /*14090*/  FMUL.FTZ R14, R2, R77 ;  /* 0x0000004d020e7220 */ /* 0x002fe20000410000 */
[----:B------:R-:W-:Y:S01]  /*140a0*/  F2FP.PACK_AB R33, R33, R144 ;  /* 0x000000902121723e */ /* 0x000fe200000000ff */
[----:B------:R-:W1:Y:S01]  /*140b0*/  S2R R77, SR_TID.X ;  /* 0x00000000004d7919 */ /* 0x000e620000002100 */
[C---:B------:R-:W-:Y:S02]  /*140c0*/  FMUL.FTZ R30, R0.reuse, R157 ;  /* 0x0000009d001e7220 */ /* 0x040fe40000410000 */
        /* <DEDUP_REMOVED lines=15> */
[C---:B------:R-:W-:Y:S01]  /*141c0*/  FMUL.FTZ R96, R0.reuse, R96 ;  /* 0x0000006000607220 */ /* 0x040fe20000410000 */
[----:B-1----:R-:W-:Y:S01]  /*141d0*/  SHF.R.S32.HI R49, RZ, 0x1f, R77 ;  /* 0x0000001fff317819 */ /* 0x002fe2000001144d */
[----:B------:R-:W-:Y:S01]  /*141e0*/  FMUL.FTZ R7, R0, R97 ;  /* 0x0000006100077220 */ /* 0x000fe20000410000 */
[----:B------:R-:W-:Y:S01]  /*141f0*/  MOV R0, 0x3f800000 ;  /* 0x3f80000000007802 */ /* 0x000fe20000000f00 */
[C---:B------:R-:W-:Y:S01]  /*14200*/  FMUL.FTZ R18, R2.reuse, R73 ;  /* 0x0000004902127220 */ /* 0x040fe20000410000 */
[CC--:B------:R-:W-:Y:S01]  /*14210*/  LEA.HI R73, R49.reuse, R77.reuse, RZ, 0x2 ;  /* 0x0000004d31497211 */ /* 0x0c0fe200078f10ff */
[C---:B------:R-:W-:Y:S01]  /*14220*/  FMUL.FTZ R116, R2.reuse, R116 ;  /* 0x0000007402747220 */ /* 0x040fe20000410000 */
[----:B------:R-:W-:Y:S01]  /*14230*/  LEA.HI R49, R49, R77, RZ, 0x5 ;  /* 0x0000004d31317211 */ /* 0x000fe200078f28ff */
[C---:B------:R-:W-:Y:S01]  /*14240*/  FMUL.FTZ R46, R2.reuse, R117 ;  /* 0x00000075022e7220 */ /* 0x040fe20000410000 */
[----:B------:R-:W1:Y:S01]  /*14250*/  @P3 MUFU.RCP R0, R101 ;  /* 0x0000006500003308 */ /* 0x000e620000001000 */
[C---:B------:R-:W-:Y:S01]  /*14260*/  FMUL.FTZ R120, R2.reuse, R120 ;  /* 0x0000007802787220 */ /* 0x040fe20000410000 */
[----:B------:R-:W-:Y:S01]  /*14270*/  SHF.R.S32.HI R37, RZ, 0x5, R49 ;  /* 0x00000005ff257819 */ /* 0x000fe20000011431 */
[----:B------:R-:W-:Y:S01]  /*14280*/  FMUL.FTZ R43, R2, R121 ;  /* 0x00000079022b7220 */ /* 0x000fe20000410000 */
[----:B------:R-:W-:Y:S01]  /*14290*/  F2FP.PACK_AB R46, R46, R116 ;  /* 0x000000742e2e723e */ /* 0x000fe200000000ff */
[----:B------:R-:W-:Y:S01]  /*142a0*/  FMUL.FTZ R132, R2, R132 ;  /* 0x0000008402847220 */ /* 0x000fe20000410000 */
[----:B------:R-:W-:Y:S01]  /*142b0*/  F2FP.PACK_AB R12, R12, R84 ;  /* 0x000000540c0c723e */ /* 0x000fe200000000ff */
[C---:B------:R-:W-:Y:S01]  /*142c0*/  FMUL.FTZ R38, R2.reuse, R133 ;  /* 0x0000008502267220 */ /* 0x040fe20000410000 */
[----:B------:R-:W-:Y:S01]  /*142d0*/  F2FP.PACK_AB R43, R43, R120 ;  /* 0x000000782b2b723e */ /* 0x000fe200000000ff */
[C---:B------:R-:W-:Y:S01]  /*142e0*/  FMUL.FTZ R136, R2.reuse, R136 ;  /* 0x0000008802887220 */ /* 0x040fe20000410000 */
[----:B------:R-:W-:Y:S01]  /*142f0*/  F2FP.PACK_AB R7, R7, R96 ;  /* 0x000000600707723e */ /* 0x000fe200000000ff */
[----:B------:R-:W-:Y:S01]  /*14300*/  FMUL.FTZ R34, R2, R137 ;  /* 0x0000008902227220 */ /* 0x000fe20000410000 */
[----:B------:R-:W-:Y:S01]  /*14310*/  F2FP.PACK_AB R38, R38, R132 ;  /* 0x000000842626723e */ /* 0x000fe200000000ff */
[----:B------:R-:W-:-:S02]  /*14320*/  FMUL.FTZ R148, R2, R148 ;  /* 0x0000009402947220 */ /* 0x000fc40000410000 */
[----:B------:R-:W-:Y:S01]  /*14330*/  FMUL.FTZ R31, R2, R149 ;  /* 0x00000095021f7220 */ /* 0x000fe20000410000 */
[----:B------:R-:W-:Y:S01]  /*14340*/  F2FP.PACK_AB R34, R34, R136 ;  /* 0x000000882222723e */ /* 0x000fe200000000ff */
[----:B-1----:R-:W-:Y:S01]  /*14350*/  FMUL.FTZ R17, R0, R74 ;  /* 0x0000004a00117220 */ /* 0x002fe20000410000 */
[----:B------:R-:W-:Y:S01]  /*14360*/  SHF.R.S32.HI R74, RZ, 0x2, R73 ;  /* 0x00000002ff4a7819 */ /* 0x000fe20000011449 */
[C---:B------:R-:W-:Y:S01]  /*14370*/  FMUL.FTZ R152, R2.reuse, R152 ;  /* 0x0000009802987220 */ /* 0x040fe20000410000 */
[----:B------:R-:W-:Y:S01]  /*14380*/  F2FP.PACK_AB R31, R31, R148 ;  /* 0x000000941f1f723e */ /* 0x000fe200000000ff */
        /* <DEDUP_REMOVED lines=48> */
[C---:B------:R-:W-:Y:S01]  /*14690*/  FMUL.FTZ R13, R0.reuse, R78 ;  /* 0x0000004e000d7220 */ /* 0x040fe20000410000 */
[----:B------:R-:W-:Y:S01]  /*146a0*/  F2FP.PACK_AB R17, R75, R17 ;  /* 0x000000114b11723e */ /* 0x000fe200000000ff */
[C---:B------:R-:W-:Y:S02]  /*146b0*/  FMUL.FTZ R91, R0.reuse, R91 ;  /* 0x0000005b005b7220 */ /* 0x040fe40000410000 */
[C---:B------:R-:W-:Y:S01]  /*146c0*/  FMUL.FTZ R8, R0.reuse, R90 ;  /* 0x0000005a00087220 */ /* 0x040fe20000410000 */
[----:B------:R-:W-:Y:S01]  /*146d0*/  F2FP.PACK_AB R13, R79, R13 ;  /* 0x0000000d4f0d723e */ /* 0x000fe200000000ff */
[----:B------:R-:W-:-:S02]  /*146e0*/  FMUL.FTZ R95, R0, R95 ;  /* 0x0000005f005f7220 */ /* 0x000fc40000410000 */
[----:B------:R-:W-:Y:S01]  /*146f0*/  FMUL.FTZ R94, R0, R94 ;  /* 0x0000005e005e7220 */ /* 0x000fe20000410000 */
[----:B------:R-:W-:Y:S01]  /*14700*/  LEA.HI R0, R2, R2, RZ, 0x1 ;  /* 0x0000000202007211 */ /* 0x000fe200078f08ff */
[----:B------:R-:W-:Y:S01]  /*14710*/  FMUL.FTZ R114, R3, R114 ;  /* 0x0000007203727220 */ /* 0x000fe20000410000 */
[----:B------:R-:W-:Y:S01]  /*14720*/  F2FP.PACK_AB R8, R91, R8 ;  /* 0x000000085b08723e */ /* 0x000fe200000000ff */
[C---:B------:R-:W-:Y:S01]  /*14730*/  FMUL.FTZ R44, R3.reuse, R115 ;  /* 0x00000073032c7220 */ /* 0x040fe20000410000 */
[----:B------:R-:W-:Y:S01]  /*14740*/  SHF.R.S32.HI R9, RZ, 0x1, R0 ;  /* 0x00000001ff097819 */ /* 0x000fe20000011400 */
[C---:B------:R-:W-:Y:S01]  /*14750*/  FMUL.FTZ R126, R3.reuse, R126 ;  /* 0x0000007e037e7220 */ /* 0x040fe20000410000 */
[----:B------:R-:W-:Y:S01]  /*14760*/  LOP3.LUT R4, R0, 0x3fffffe, RZ, 0xc0, !PT ;  /* 0x03fffffe00047812 */ /* 0x000fe200078ec0ff */
[----:B------:R-:W-:Y:S01]  /*14770*/  FMUL.FTZ R41, R3, R127 ;  /* 0x0000007f03297220 */ /* 0x000fe20000410000 */
[----:B------:R-:W-:Y:S01]  /*14780*/  LOP3.LUT P0, RZ, R9, 0x2, RZ, 0xc0, !PT ;  /* 0x0000000209ff7812 */ /* 0x000fe2000780c0ff */
[C---:B------:R-:W-:Y:S01]  /*14790*/  FMUL.FTZ R130, R3.reuse, R130 ;  /* 0x0000008203827220 */ /* 0x040fe20000410000 */
[----:B------:R-:W-:Y:S01]  /*147a0*/  IADD3 R2, R2, -R4, RZ ;  /* 0x8000000402027210 */ /* 0x000fe20007ffe0ff */
[C---:B------:R-:W-:Y:S01]  /*147b0*/  FMUL.FTZ R39, R3.reuse, R131 ;  /* 0x0000008303277220 */ /* 0x040fe20000410000 */
        /* <DEDUP_REMOVED lines=28> */
[----:B------:R-:W-:Y:S02]  /*14980*/  LOP3.LUT R3, R73, 0xfffffffc, RZ, 0xc0, !PT ;  /* 0xfffffffc49037812 */ /* 0x000fe400078ec0ff */
[----:B------:R-:W-:Y:S02]  /*14990*/  F2FP.PACK_AB R11, R11, R86 ;  /* 0x000000560b0b723e */ /* 0x000fe400000000ff */
[----:B------:R-:W-:Y:S02]  /*149a0*/  IADD3 R0, -R3, R77, RZ ;  /* 0x0000004d03007210 */ /* 0x000fe40007ffe1ff */
[----:B------:R-:W-:-:S02]  /*149b0*/  SHF.L.U32 R3, R9, 0x6, RZ ;  /* 0x0000000609037819 */ /* 0x000fc400000006ff */
[----:B------:R-:W-:Y:S02]  /*149c0*/  LEA R0, R37, R0, 0x8 ;  /* 0x0000000025007211 */ /* 0x000fe400078e40ff */
[----:B------:R-:W-:Y:S02]  /*149d0*/  LOP3.LUT R4, R3, 0xc0, RZ, 0xc0, !PT ;  /* 0x000000c003047812 */ /* 0x000fe400078ec0ff */
[----:B------:R-:W-:Y:S02]  /*149e0*/  LOP3.LUT R3, R9, 0x1, RZ, 0xc0, !PT ;  /* 0x0000000109037812 */ /* 0x000fe400078ec0ff */
[----:B------:R-:W-:Y:S02]  /*149f0*/  LEA R0, R2, R0, 0x4 ;  /* 0x0000000002007211 */ /* 0x000fe400078e20ff */
[----:B------:R-:W-:Y:S02]  /*14a00*/  LEA.HI R2, R4, R4, RZ, 0x1d ;  /* 0x0000000404027211 */ /* 0x000fe400078fe8ff */
[----:B------:R-:W-:-:S02]  /*14a10*/  ISETP.NE.U32.AND P1, PT, R3, 0x1, PT ;  /* 0x000000010300780c */ /* 0x000fc40003f25070 */
[----:B------:R-:W-:Y:S02]  /*14a20*/  LEA R0, R0, R2, 0x1 ;  /* 0x0000000200007211 */ /* 0x000fe400078e08ff */
[----:B------:R-:W-:Y:S02]  /*14a30*/  MOV R3, 0x20 ;  /* 0x0000002000037802 */ /* 0x000fe40000000f00 */
[----:B------:R-:W-:Y:S02]  /*14a40*/  SHF.L.U32 R0, R0, 0x1, RZ ;  /* 0x0000000100007819 */ /* 0x000fe400000006ff */
[----:B------:R-:W-:Y:S02]  /*14a50*/  SEL R3, R3, 0xffffffe0, !P0 ;  /* 0xffffffe003037807 */ /* 0x000fe40004000000 */
[C---:B------:R-:W-:Y:S01]  /*14a60*/  IADD3 R2, R0.reuse, -0x10, RZ ;  /* 0xfffffff000027810 */ /* 0x040fe20007ffe0ff */
[----:B------:R-:W-:Y:S01]  /*14a70*/  STS [R0], R45 ;  /* 0x0000002d00007388 */ /* 0x000fe20000000800 */
[----:B------:R-:W-:-:S02]  /*14a80*/  IADD3 R4, R0, R3, RZ ;  /* 0x0000000300047210 */ /* 0x000fc40007ffe0ff */
[----:B------:R-:W-:Y:S01]  /*14a90*/  @P1 IADD3 R2, R0, 0x10, RZ ;  /* 0x0000001000021810 */ /* 0x000fe20007ffe0ff */
[----:B------:R-:W-:Y:S01]  /*14aa0*/  STS [R0+0x200], R44 ;  /* 0x0002002c00007388 */ /* 0x000fe20000000800 */
[----:B------:R-:W-:Y:S02]  /*14ab0*/  F2FP.PACK_AB R6, R6, R98 ;  /* 0x000000620606723e */ /* 0x000fe400000000ff */
[----:B------:R-:W-:Y:S01]  /*14ac0*/  IADD3 R3, R3, R2, RZ ;  /* 0x0000000203037210 */ /* 0x000fe20007ffe0ff */
[----:B------:R-:W-:Y:S01]  /*14ad0*/  STS [R2], R42 ;  /* 0x0000002a02007388 */ /* 0x000fe20000000800 */
[----:B------:R-:W-:-:S03]  /*14ae0*/  F2FP.PACK_AB R9, R95, R94 ;  /* 0x0000005e5f09723e */ /* 0x000fc600000000ff */
[----:B------:R-:W-:Y:S04]  /*14af0*/  STS [R2+0x200], R41 ;  /* 0x0002002902007388 */ /* 0x000fe80000000800 */
[----:B------:R-:W-:Y:S04]  /*14b00*/  STS [R0+0x1000], R46 ;  /* 0x0010002e00007388 */ /* 0x000fe80000000800 */
[----:B------:R-:W-:Y:S04]  /*14b10*/  STS [R0+0x1200], R118 ;  /* 0x0012007600007388 */ /* 0x000fe80000000800 */
[----:B------:R-:W-:Y:S04]  /*14b20*/  STS [R2+0x1000], R43 ;  /* 0x0010002b02007388 */ /* 0x000fe80000000800 */
[----:B------:R-:W-:Y:S04]  /*14b30*/  STS [R2+0x1200], R122 ;  /* 0x0012007a02007388 */ /* 0x000fe80000000800 */
[----:B------:R1:W-:Y:S04]  /*14b40*/  STS [R4+0x200], R39 ;  /* 0x0002002704007388 */ /* 0x0003e80000000800 */
[----:B------:R-:W-:Y:S04]  /*14b50*/  STS [R4], R40 ;  /* 0x0000002804007388 */ /* 0x000fe80000000800 */
[----:B------:R-:W-:Y:S04]  /*14b60*/  STS [R3], R36 ;  /* 0x0000002403007388 */ /* 0x000fe80000000800 */
        /* <DEDUP_REMOVED lines=30> */
[----:B------:R1:W-:Y:S01]  /*14d50*/  STS [R0+0x5200], R17 ;  /* 0x0052001100007388 */ /* 0x0003e20000000800 */
[----:B------:R-:W-:-:S03]  /*14d60*/  ISETP.NE.OR P2, PT, R39, RZ, !P0 ;  /* 0x000000ff2700720c */ /* 0x000fc60004745670 */
[----:B------:R-:W-:Y:S04]  /*14d70*/  STS [R2+0x5000], R14 ;  /* 0x0050000e02007388 */ /* 0x000fe80000000800 */
[----:B------:R2:W-:Y:S04]  /*14d80*/  STS [R2+0x5200], R13 ;  /* 0x0052000d02007388 */ /* 0x0005e80000000800 */
[----:B------:R-:W-:Y:S04]  /*14d90*/  STS [R4+0x4000], R12 ;  /* 0x0040000c04007388 */ /* 0x000fe80000000800 */
[----:B------:R3:W-:Y:S04]  /*14da0*/  STS [R4+0x4200], R11 ;  /* 0x0042000b04007388 */ /* 0x0007e80000000800 */
[----:B------:R4:W-:Y:S04]  /*14db0*/  STS [R3+0x4000], R7 ;  /* 0x0040000703007388 */ /* 0x0009e80000000800 */
[----:B------:R4:W-:Y:S01]  /*14dc0*/  STS [R3+0x4200], R6 ;  /* 0x0042000603007388 */ /* 0x0009e20000000800 */
[----:B-1----:R-:W-:-:S02]  /*14dd0*/  @P1 MOV R0, c[0x0][0x210] ;  /* 0x0000840000001a02 */ /* 0x002fc40000000f00 */
[----:B------:R-:W-:Y:S01]  /*14de0*/  MOV R17, 0x7f800000 ;  /* 0x7f80000000117802 */ /* 0x000fe20000000f00 */
[----:B------:R1:W-:Y:S04]  /*14df0*/  STS [R4+0x5000], R10 ;  /* 0x0050000a04007388 */ /* 0x0003e80000000800 */
[----:B------:R1:W-:Y:S01]  /*14e00*/  STS [R4+0x5200], R8 ;  /* 0x0052000804007388 */ /* 0x0003e20000000800 */
[----:B--2---:R-:W-:-:S03]  /*14e10*/  LOP3.LUT R2, R49, 0xffffffe0, RZ, 0xc0, !PT ;  /* 0xffffffe031027812 */ /* 0x004fc600078ec0ff */
[----:B------:R2:W-:Y:S04]  /*14e20*/  STS [R3+0x5000], R5 ;  /* 0x0050000503007388 */ /* 0x0005e80000000800 */
[----:B------:R2:W-:Y:S01]  /*14e30*/  STS [R3+0x5200], R9 ;  /* 0x0052000903007388 */ /* 0x0005e20000000800 */
[----:B---3--:R3:W-:Y:S03]  /*14e40*/  @P5 MUFU.LG2 R11, R47 ;  /* 0x0000002f000b5308 */ /* 0x0087e60000000c00 */
[----:B------:R-:W-:Y:S01]  /*14e50*/  BAR.SYNC.DEFER_BLOCKING 0x0 ;  /* 0x0000000000007b1d */ /* 0x000fe20000010000 */
[----:B----4-:R-:W-:Y:S02]  /*14e60*/  @P1 MOV R7, c[0x0][0x210] ;  /* 0x0000840000071a02 */ /* 0x010fe40000000f00 */
[----:B------:R-:W-:-:S02]  /*14e70*/  @!P1 MOV R7, 0x1 ;  /* 0x0000000100079802 */ /* 0x000fc40000000f00 */
[----:B------:R-:W-:Y:S01]  /*14e80*/  IADD3 R6, -R2, R77, RZ ;  /* 0x0000004d02067210 */ /* 0x000fe20007ffe1ff */
[----:B------:R-:W4:Y:S01]  /*14e90*/  S2R R19, SR_CTAID.X ;  /* 0x0000000000137919 */ /* 0x000f220000002500 */
[----:B-1----:R-:W-:Y:S03]  /*14ea0*/  @P4 MUFU.LG2 R10, R100 ;  /* 0x00000064000a4308 */ /* 0x002fe60000000c00 */
[----:B------:R-:W1:Y:S01]  /*14eb0*/  S2R R18, SR_CTAID.Z ;  /* 0x0000000000127919 */ /* 0x000e620000002700 */
[----:B------:R-:W-:Y:S01]  /*14ec0*/  @P1 IMAD R4, R0, c[0x0][0x214], RZ ;  /* 0x0000850000041a24 */ /* 0x000fe200078e02ff */
[----:B------:R-:W-:-:S03]  /*14ed0*/  @!P1 MOV R0, c[0x0][0x214] ;  /* 0x0000850000009a02 */ /* 0x000fc60000000f00 */
[----:B--2---:R-:W2:Y:S01]  /*14ee0*/  @P6 MUFU.LG2 R5, R48 ;  /* 0x0000003000056308 */ /* 0x004ea20000000c00 */
[----:B------:R-:W-:Y:S02]  /*14ef0*/  @!P1 SEL R4, R0, c[0x0][0x234], !P0 ;  /* 0x00008d0000049a07 */ /* 0x000fe40004000000 */
[----:B------:R-:W-:Y:S01]  /*14f00*/  ISETP.NE.OR P0, PT, R109, -0x1, P2 ;  /* 0xffffffff6d00780c */ /* 0x000fe20001705670 */
[----:B------:R-:W-:Y:S01]  /*14f10*/  CS2R R2, SRZ ;  /* 0x0000000000027805 */ /* 0x000fe2000001ff00 */
[----:B------:R-:W-:Y:S01]  /*14f20*/  @P1 MOV R0, 0x1 ;  /* 0x0000000100001802 */ /* 0x000fe20000000f00 */
[----:B------:R-:W-:Y:S01]  /*14f30*/  @!P1 IMAD R0, R4, c[0x0][0x1c0], RZ ;  /* 0x0000700004009a24 */ /* 0x000fe200078e02ff */
[----:B------:R1:W1:Y:S01]  /*14f40*/  LDS.128 R28, [R222] ;  /* 0x00000000de1c7984 */ /* 0x0002620000000c00 */
[----:B------:R-:W1:Y:S02]  /*14f50*/  @P3 MUFU.LG2 R9, R101 ;  /* 0x0000006500093308 */ /* 0x000e640000000c00 */
[C---:B------:R-:W-:Y:S01]  /*14f60*/  IMAD R0, R108.reuse, R0, RZ ;  /* 0x000000006c007224 */ /* 0x040fe200078e02ff */
[----:B---3--:R3:W1:Y:S04]  /*14f70*/  LDS.128 R44, [R222+0x800] ;  /* 0x00080000de2c7984 */ /* 0x0086680000000c00 */
[----:B------:R3:W1:Y:S01]  /*14f80*/  LDS.128 R56, [R222+0x1000] ;  /* 0x00100000de387984 */ /* 0x0006620000000c00 */
[----:B------:R-:W-:Y:S01]  /*14f90*/  @!P0 IMAD R109, R108, c[0x0][0x214], RZ ;  /* 0x000085006c6d8a24 */ /* 0x000fe200078e02ff */
[----:B------:R-:W-:Y:S01]  /*14fa0*/  SEL R8, R0, RZ, P2 ;  /* 0x000000ff00087207 */ /* 0x000fe20001000000 */
[----:B--2---:R-:W-:Y:S01]  /*14fb0*/  @P6 FMUL.FTZ R5, R5, 0.69314718246459960938 ;  /* 0x3f31721805056820 */ /* 0x004fe20000410000 */
[----:B------:R3:W2:Y:S02]  /*14fc0*/  LDS.128 R68, [R222+0x1800] ;  /* 0x00180000de447984 */ /* 0x0006a40000000c00 */
[----:B------:R-:W-:-:S02]  /*14fd0*/  @!P2 MOV R2, R109 ;  /* 0x0000006d0002a202 */ /* 0x000fc40000000f00 */
[----:B------:R3:W-:Y:S01]  /*14fe0*/  @!P0 STL [R1+0x34], R109 ;  /* 0x0000346d01008387 */ /* 0x0007e20000100800 */
[----:B------:R-:W-:-:S03]  /*14ff0*/  LOP3.LUT P0, RZ, R6, 0x3, RZ, 0xc0, !PT ;  /* 0x0000000306ff7812 */ /* 0x000fc6000780c0ff */
[----:B------:R3:W2:Y:S04]  /*15000*/  LDS.128 R24, [R222+0x2000] ;  /* 0x00200000de187984 */ /* 0x0006a80000000c00 */
[----:B------:R3:W2:Y:S04]  /*15010*/  LDS.128 R40, [R222+0x2800] ;  /* 0x00280000de287984 */ /* 0x0006a80000000c00 */
[----:B------:R3:W2:Y:S04]  /*15020*/  LDS.128 R52, [R222+0x3000] ;  /* 0x00300000de347984 */ /* 0x0006a80000000c00 */
[----:B------:R3:W2:Y:S04]  /*15030*/  LDS.128 R64, [R222+0x3800] ;  /* 0x00380000de407984 */ /* 0x0006a80000000c00 */
[----:B------:R3:W2:Y:S04]  /*15040*/  LDS.128 R20, [R222+0x4000] ;  /* 0x00400000de147984 */ /* 0x0006a80000000c00 */
[----:B------:R3:W2:Y:S04]  /*15050*/  LDS.128 R32, [R222+0x4800] ;  /* 0x00480000de207984 */ /* 0x0006a80000000c00 */
[----:B------:R3:W2:Y:S04]  /*15060*/  LDS.128 R48, [R222+0x5000] ;  /* 0x00500000de307984 */ /* 0x0006a80000000c00 */
[----:B------:R3:W2:Y:S01]  /*15070*/  LDS.128 R60, [R222+0x5800] ;  /* 0x00580000de3c7984 */ /* 0x0006a20000000c00 */
[----:B----4-:R-:W-:Y:S01]  /*15080*/  IMAD R0, R19, R7, RZ ;  /* 0x0000000713007224 */ /* 0x010fe200078e02ff */
[----:B------:R-:W-:Y:S01]  /*15090*/  @!P2 SHF.R.S32.HI R3, RZ, 0x1f, R109 ;  /* 0x0000001fff03a819 */ /* 0x000fe2000001146d */
[----:B-1----:R-:W-:Y:S01]  /*150a0*/  IMAD R4, R18, R4, R8 ;  /* 0x0000000412047224 */ /* 0x002fe200078e0208 */
[----:B------:R3:W5:Y:S01]  /*150b0*/  LDL R38, [R1+0x58] ;  /* 0x0000580001267983 */ /* 0x0007620000100800 */
[----:B------:R-:W-:Y:S01]  /*150c0*/  @P6 FFMA.FTZ R17, R104, c[0x0][0x238], R5 ;  /* 0x00008e0068116a23 */ /* 0x000fe20000010005 */
[----:B------:R-:W-:Y:S01]  /*150d0*/  SHF.L.U32 R0, R0, 0x7, RZ ;  /* 0x0000000700007819 */ /* 0x000fe200000006ff */
[----:B------:R-:W-:-:S03]  /*150e0*/  @P4 FMUL.FTZ R6, R10, 0.69314718246459960938 ;  /* 0x3f3172180a064820 */ /* 0x000fc60000410000 */
[----:B------:R-:W-:Y:S01]  /*150f0*/  IADD3 R10, P2, P1, R0, R2, R4 ;  /* 0x00000002000a7210 */ /* 0x000fe2000795e004 */
[----:B------:R-:W-:Y:S01]  /*15100*/  @P5 FMUL.FTZ R8, R11, 0.69314718246459960938 ;  /* 0x3f3172180b085820 */ /* 0x000fe20000410000 */
[----:B------:R-:W-:Y:S01]  /*15110*/  SHF.R.S32.HI R2, RZ, 0x1f, R0 ;  /* 0x0000001fff027819 */ /* 0x000fe20000011400 */
[----:B------:R-:W-:Y:S01]  /*15120*/  @P3 FMUL.FTZ R5, R9, 0.69314718246459960938 ;  /* 0x3f31721809053820 */ /* 0x000fe20000410000 */
[----:B------:R-:W-:Y:S01]  /*15130*/  SHF.R.S32.HI R0, RZ, 0x1f, R4 ;  /* 0x0000001fff007819 */ /* 0x000fe20000011404 */
[----:B------:R-:W-:Y:S01]  /*15140*/  BSSY B0, `(.L_x_198) ;  /* 0x0000035000007945 */ /* 0x000fe20003800000 */
        /* <DEDUP_REMOVED lines=8> */
[----:B------:R-:W1:Y:S01]  /*151d0*/  S2R R3, SR_TID.X ;  /* 0x0000000000037919 */ /* 0x000e620000002100 */
[----:B------:R-:W-:-:S04]  /*151e0*/  SHF.R.S32.HI R2, RZ, 0x1f, R37 ;  /* 0x0000001fff027819 */ /* 0x000fc80000011425 */
[----:B------:R-:W-:-:S04]  /*151f0*/  LEA.HI R2, R2, R37, RZ, 0x2 ;  /* 0x0000002502027211 */ /* 0x000fc800078f10ff */
[----:B------:R-:W-:-:S05]  /*15200*/  LOP3.LUT R2, R2, 0xffffffc, RZ, 0xc0, !PT ;  /* 0x0ffffffc02027812 */ /* 0x000fca00078ec0ff */
[----:B------:R-:W-:Y:S01]  /*15210*/  IMAD.IADD R2, R37, 0x1, -R2 ;  /* 0x0000000125027824 */ /* 0x000fe200078e0a02 */
[----:B-1----:R-:W-:-:S04]  /*15220*/  SHF.R.S32.HI R0, RZ, 0x1f, R3 ;  /* 0x0000001fff007819 */ /* 0x002fc80000011403 */
[----:B------:R-:W-:-:S04]  /*15230*/  LEA.HI R0, R0, R3, RZ, 0x5 ;  /* 0x0000000300007211 */ /* 0x000fc800078f28ff */
[----:B------:R-:W-:-:S05]  /*15240*/  LOP3.LUT R0, R0, 0xffffffe0, RZ, 0xc0, !PT ;  /* 0xffffffe000007812 */ /* 0x000fca00078ec0ff */
[----:B------:R-:W-:-:S05]  /*15250*/  IMAD.IADD R0, R3, 0x1, -R0 ;  /* 0x0000000103007824 */ /* 0x000fca00078e0a00 */
[----:B------:R-:W-:-:S04]  /*15260*/  SHF.R.S32.HI R3, RZ, 0x1f, R0 ;  /* 0x0000001fff037819 */ /* 0x000fc80000011400 */
[----:B------:R-:W-:-:S04]  /*15270*/  LEA.HI R0, R3, R0, RZ, 0x2 ;  /* 0x0000000003007211 */ /* 0x000fc800078f10ff */
[----:B------:R-:W-:-:S05]  /*15280*/  SHF.R.S32.HI R0, RZ, 0x2, R0 ;  /* 0x00000002ff007819 */ /* 0x000fca0000011400 */
[----:B------:R-:W-:-:S05]  /*15290*/  IMAD R0, R2, 0x10, R0 ;  /* 0x0000001002007824 */ /* 0x000fca00078e0200 */
        /* <DEDUP_REMOVED lines=31> */
.L_x_199:
[----:B------:R-:W-:Y:S05]  /*15490*/  BSYNC B0 ;  /* 0x0000000000007941 */ /* 0x000fea0003800000 */
.L_x_198:
[----:B-1----:R-:W4:Y:S04]  /*154a0*/  LDL.LU R7, [R1+0x5c] ;  /* 0x00005c0001077983 */ /* 0x002f280000300800 */
[----:B---3--:R-:W3:Y:S04]  /*154b0*/  LDL.64 R36, [R1+0x38] ;  /* 0x0000380001247983 */ /* 0x008ee80000100a00 */
[----:B------:R1:W5:Y:S04]  /*154c0*/  LDL R16, [R1+0x50] ;  /* 0x0000500001107983 */ /* 0x0003680000100800 */
[----:B------:R1:W5:Y:S01]  /*154d0*/  LDL R15, [R1+0x54] ;  /* 0x00005400010f7983 */ /* 0x0003620000100800 */
[----:B------:R-:W-:Y:S01]  /*154e0*/  SHF.R.S32.HI R6, RZ, 0x1f, R18 ;  /* 0x0000001fff067819 */ /* 0x000fe20000011412 */
[----:B------:R-:W-:Y:S02]  /*154f0*/  BSSY B0, `(.L_x_200) ;  /* 0x000001f000007945 */ /* 0x000fe40003800000 */
[----:B------:R-:W2:Y:S02]  /*15500*/  S2R R5, SR_TID.X ;  /* 0x0000000000057919 */ /* 0x000ea40000002100 */
[----:B--2---:R-:W-:Y:S01]  /*15510*/  SHF.R.S32.HI R4, RZ, 0x1f, R5 ;  /* 0x0000001fff047819 */ /* 0x004fe20000011405 */
[----:B----4-:R-:W-:-:S02]  /*15520*/  IMAD R14, R19, -0x80, R7 ;  /* 0xffffff80130e7824 */ /* 0x010fc400078e0207 */
[----:B------:R-:W2:Y:S01]  /*15530*/  S2R R7, SR_CTAID.X ;  /* 0x0000000000077919 */ /* 0x000ea20000002500 */
[----:B---3--:R-:W-:Y:S02]  /*15540*/  IADD3 R2, P0, R36, R106, RZ ;  /* 0x0000006a24027210 */ /* 0x008fe40007f1e0ff */
[----:B------:R-:W-:-:S05]  /*15550*/  SHF.R.S32.HI R0, RZ, 0x1f, R36 ;  /* 0x0000001fff007819 */ /* 0x000fca0000011424 */
[----:B------:R-:W-:Y:S01]  /*15560*/  IMAD.X R3, R0, 0x1, R107, P0 ;  /* 0x0000000100037824 */ /* 0x000fe200000e066b */
[----:B------:R-:W-:Y:S02]  /*15570*/  ISETP.GE.AND P0, PT, R74, R14, PT ;  /* 0x0000000e4a00720c */ /* 0x000fe40003f06270 */
[----:B------:R-:W-:Y:S01]  /*15580*/  LEA.HI R0, R4, R5, RZ, 0x2 ;  /* 0x0000000504007211 */ /* 0x000fe200078f10ff */
[----:B------:R-:W-:Y:S02]  /*15590*/  IMAD R4, R6, c[0x0][0x1f0], RZ ;  /* 0x00007c0006047a24 */ /* 0x000fe400078e02ff */
[----:B------:R-:W-:Y:S01]  /*155a0*/  IMAD.WIDE.U32 R10, R18, c[0x0][0x1f0], R2 ;  /* 0x00007c00120a7a25 */ /* 0x000fe200078e0002 */
[----:B------:R-:W-:-:S03]  /*155b0*/  SHF.R.S32.HI R12, RZ, 0x2, R0 ;  /* 0x00000002ff0c7819 */ /* 0x000fc60000011400 */
[----:B------:R-:W-:Y:S01]  /*155c0*/  IMAD R0, R18, c[0x0][0x1f4], R4 ;  /* 0x00007d0012007a24 */ /* 0x000fe200078e0204 */
[----:B------:R-:W-:-:S03]  /*155d0*/  SHF.R.S32.HI R13, RZ, 0x1f, R12 ;  /* 0x0000001fff0d7819 */ /* 0x000fc6000001140c */
[----:B------:R-:W-:Y:S02]  /*155e0*/  IMAD.IADD R9, R0, 0x1, R11 ;  /* 0x0000000100097824 */ /* 0x000fe400078e020b */
[----:B--2---:R-:W-:Y:S01]  /*155f0*/  IMAD.WIDE R2, R7, 0x80, R12 ;  /* 0x0000008007027825 */ /* 0x004fe200078e020c */
[----:B------:R-:W-:Y:S05]  /*15600*/  @P0 BRA `(.L_x_201) ;  /* 0x000000d000000947 */ /* 0x000fea0003800000 */
[----:B-1----:R-:W-:Y:S01]  /*15610*/  IMAD R0, R3, c[0x0][0x1e8], RZ ;  /* 0x00007a0003007a24 */ /* 0x002fe200078e02ff */
[----:B------:R-:W-:Y:S01]  /*15620*/  ISETP.GE.AND P2, PT, R36, c[0x0][0x220], PT ;  /* 0x0000880024007a0c */ /* 0x000fe20003f46270 */
[----:B------:R-:W-:Y:S01]  /*15630*/  IMAD.MOV.U32 R8, RZ, RZ, R10 ;  /* 0x000000ffff087224 */ /* 0x000fe200078e000a */
[----:B-----5:R-:W-:Y:S01]  /*15640*/  ISETP.GE.AND P1, PT, R16, c[0x0][0x220], PT ;  /* 0x0000880010007a0c */ /* 0x020fe20003f26270 */
[C---:B------:R-:W-:Y:S01]  /*15650*/  IMAD R0, R2.reuse, c[0x0][0x1ec], R0 ;  /* 0x00007b0002007a24 */ /* 0x040fe200078e0200 */
[----:B------:R-:W-:Y:S01]  /*15660*/  ISETP.GE.AND P0, PT, R15, c[0x0][0x220], PT ;  /* 0x000088000f007a0c */ /* 0x000fe20003f06270 */
[----:B------:R-:W-:-:S04]  /*15670*/  IMAD.WIDE.U32 R6, R2, c[0x0][0x1e8], R8 ;  /* 0x00007a0002067a25 */ /* 0x000fc800078e0008 */
[----:B------:R-:W-:Y:S01]  /*15680*/  IMAD.IADD R0, R7, 0x1, R0 ;  /* 0x0000000107007824 */ /* 0x000fe200078e0200 */
[----:B------:R-:W-:-:S04]  /*15690*/  LEA R4, P3, R6, c[0x0][0x1d0], 0x1 ;  /* 0x0000740006047a11 */ /* 0x000fc800078608ff */
[----:B------:R-:W-:-:S05]  /*156a0*/  LEA.HI.X R5, R6, c[0x0][0x1d4], R0, 0x1, P3 ;  /* 0x0000750006057a11 */ /* 0x000fca00018f0c00 */
[----:B------:R1:W-:Y:S04]  /*156b0*/  @!P2 STG.E.128 [R4.64], R28 ;  /* 0x0000001c0400a986 */ /* 0x0003e8000c101d0c */
[----:B------:R1:W-:Y:S04]  /*156c0*/  @!P1 STG.E.128 [R4.64+0x40], R24 ;  /* 0x0000401804009986 */ /* 0x0003e8000c101d0c */
[----:B------:R1:W-:Y:S02]  /*156d0*/  @!P0 STG.E.128 [R4.64+0x80], R20 ;  /* 0x0000801404008986 */ /* 0x0003e4000c101d0c */
.L_x_201:
[----:B-1----:R-:W-:Y:S05]  /*156e0*/  BSYNC B0 ;  /* 0x0000000000007941 */ /* 0x002fea0003800000 */
.L_x_200:
[----:B------:R-:W-:Y:S01]  /*156f0*/  LEA.HI.SX32 R0, R73, 0x20, 0x1e ;  /* 0x0000002049007811 */ /* 0x000fe200078ff2ff */
[----:B------:R-:W-:Y:S03]  /*15700*/  BSSY B0, `(.L_x_202) ;  /* 0x0000013000007945 */ /* 0x000fe60003800000 */
[----:B------:R-:W-:-:S13]  /*15710*/  ISETP.GE.AND P0, PT, R0, R14, PT ;  /* 0x0000000e0000720c */ /* 0x000fda0003f06270 */
[----:B------:R-:W-:Y:S05]  /*15720*/  @P0 BRA `(.L_x_203) ;  /* 0x0000010000000947 */ /* 0x000fea0003800000 */
[----:B------:R-:W-:Y:S01]  /*15730*/  IADD3 R0, P0, R2, 0x20, RZ ;  /* 0x0000002002007810 */ /* 0x000fe20007f1e0ff */
[----:B------:R-:W-:Y:S01]  /*15740*/  IMAD.MOV.U32 R6, RZ, RZ, R10 ;  /* 0x000000ffff067224 */ /* 0x000fe200078e000a */
[----:B------:R-:W-:Y:S02]  /*15750*/  MOV R7, R9 ;  /* 0x0000000900077202 */ /* 0x000fe40000000f00 */
[----:B------:R-:W-:Y:S01]  /*15760*/  ISETP.GE.AND P2, PT, R36, c[0x0][0x220], PT ;  /* 0x0000880024007a0c */ /* 0x000fe20003f46270 */
[----:B------:R-:W-:Y:S01]  /*15770*/  IMAD.X R4, RZ, RZ, R3, P0 ;  /* 0x000000ffff047224 */ /* 0x000fe200000e0603 */
[----:B-----5:R-:W-:Y:S01]  /*15780*/  ISETP.GE.AND P1, PT, R16, c[0x0][0x220], PT ;  /* 0x0000880010007a0c */ /* 0x020fe20003f26270 */
[----:B------:R-:W-:Y:S01]  /*15790*/  IMAD.WIDE.U32 R6, R0, c[0x0][0x1e8], R6 ;  /* 0x00007a0000067a25 */ /* 0x000fe200078e0006 */
[----:B------:R-:W-:-:S03]  /*157a0*/  ISETP.GE.AND P0, PT, R15, c[0x0][0x220], PT ;  /* 0x000088000f007a0c */ /* 0x000fc60003f06270 */
[----:B------:R-:W-:-:S04]  /*157b0*/  IMAD R4, R4, c[0x0][0x1e8], RZ ;  /* 0x00007a0004047a24 */ /* 0x000fc800078e02ff */
[----:B------:R-:W-:Y:S01]  /*157c0*/  IMAD R0, R0, c[0x0][0x1ec], R4 ;  /* 0x00007b0000007a24 */ /* 0x000fe200078e0204 */
[----:B------:R-:W-:-:S03]  /*157d0*/  LEA R4, P3, R6, c[0x0][0x1d0], 0x1 ;  /* 0x0000740006047a11 */ /* 0x000fc600078608ff */
[----:B------:R-:W-:-:S05]  /*157e0*/  IMAD.IADD R0, R7, 0x1, R0 ;  /* 0x0000000107007824 */ /* 0x000fca00078e0200 */
[----:B------:R-:W-:-:S05]  /*157f0*/  LEA.HI.X R5, R6, c[0x0][0x1d4], R0, 0x1, P3 ;  /* 0x0000750006057a11 */ /* 0x000fca00018f0c00 */
[----:B------:R1:W-:Y:S04]  /*15800*/  @!P2 STG.E.128 [R4.64], R44 ;  /* 0x0000002c0400a986 */ /* 0x0003e8000c101d0c */
[----:B------:R1:W-:Y:S04]  /*15810*/  @!P1 STG.E.128 [R4.64+0x40], R40 ;  /* 0x0000402804009986 */ /* 0x0003e8000c101d0c */
[----:B------:R1:W-:Y:S02]  /*15820*/  @!P0 STG.E.128 [R4.64+0x80], R32 ;  /* 0x0000802004008986 */ /* 0x0003e4000c101d0c */
.L_x_203:
[----:B------:R-:W-:Y:S05]  /*15830*/  BSYNC B0 ;  /* 0x0000000000007941 */ /* 0x000fea0003800000 */
.L_x_202:
[----:B------:R-:W-:Y:S01]  /*15840*/  IADD3 R0, R12, 0x40, RZ ;  /* 0x000000400c007810 */ /* 0x000fe20007ffe0ff */
[----:B------:R-:W-:Y:S03]  /*15850*/  BSSY B0, `(.L_x_204) ;  /* 0x0000013000007945 */ /* 0x000fe60003800000 */
[----:B-----5:R-:W-:-:S13]  /*15860*/  ISETP.GE.AND P0, PT, R0, R38, PT ;  /* 0x000000260000720c */ /* 0x020fda0003f06270 */
        /* <DEDUP_REMOVED lines=17> */
.L_x_205:
[----:B------:R-:W-:Y:S05]  /*15980*/  BSYNC B0 ;  /* 0x0000000000007941 */ /* 0x000fea0003800000 */
.L_x_204:
[----:B------:R-:W-:-:S04]  /*15990*/  IADD3 R0, R12, 0x60, RZ ;  /* 0x000000600c007810 */ /* 0x000fc80007ffe0ff */
[----:B------:R-:W-:-:S13]  /*159a0*/  ISETP.GE.AND P0, PT, R0, R38, PT ;  /* 0x000000260000720c */ /* 0x000fda0003f06270 */
[----:B------:R-:W-:Y:S05]  /*159b0*/  @P0 EXIT ;  /* 0x000000000000094d */ /* 0x000fea0003800000 */
[----:B------:R-:W-:Y:S02]  /*159c0*/  IADD3 R0, P0, R2, 0x60, RZ ;  /* 0x0000006002007810 */ /* 0x000fe40007f1e0ff */
[----:B------:R-:W-:-:S03]  /*159d0*/  ISETP.GE.AND P1, PT, R36, c[0x0][0x220], PT ;  /* 0x0000880024007a0c */ /* 0x000fc60003f26270 */
[----:B------:R-:W-:Y:S01]  /*159e0*/  IMAD.X R2, RZ, RZ, R3, P0 ;  /* 0x000000ffff027224 */ /* 0x000fe200000e0603 */
[----:B------:R-:W-:Y:S02]  /*159f0*/  MOV R3, R9 ;  /* 0x0000000900037202 */ /* 0x000fe40000000f00 */
[----:B------:R-:W-:Y:S01]  /*15a00*/  ISETP.GE.AND P0, PT, R16, c[0x0][0x220], PT ;  /* 0x0000880010007a0c */ /* 0x000fe20003f06270 */
[----:B------:R-:W-:Y:S02]  /*15a10*/  IMAD R6, R2, c[0x0][0x1e8], RZ ;  /* 0x00007a0002067a24 */ /* 0x000fe400078e02ff */
[----:B------:R-:W-:-:S04]  /*15a20*/  IMAD.MOV.U32 R2, RZ, RZ, R10 ;  /* 0x000000ffff027224 */ /* 0x000fc800078e000a */
[----:B-1----:R-:W-:-:S04]  /*15a30*/  IMAD.WIDE.U32 R4, R0, c[0x0][0x1e8], R2 ;  /* 0x00007a0000047a25 */ /* 0x002fc800078e0002 */
[----:B------:R-:W-:Y:S01]  /*15a40*/  IMAD R0, R0, c[0x0][0x1ec], R6 ;  /* 0x00007b0000007a24 */ /* 0x000fe200078e0206 */
[----:B------:R-:W-:-:S03]  /*15a50*/  LEA R2, P2, R4, c[0x0][0x1d0], 0x1 ;  /* 0x0000740004027a11 */ /* 0x000fc600078408ff */
[----:B------:R-:W-:-:S05]  /*15a60*/  IMAD.IADD R0, R5, 0x1, R0 ;  /* 0x0000000105007824 */ /* 0x000fca00078e0200 */
[----:B------:R-:W-:-:S05]  /*15a70*/  LEA.HI.X R3, R4, c[0x0][0x1d4], R0, 0x1, P2 ;  /* 0x0000750004037a11 */ /* 0x000fca00010f0c00 */
[----:B------:R1:W-:Y:S01]  /*15a80*/  @!P0 STG.E.128 [R2.64+0x40], R64 ;  /* 0x0000404002008986 */ /* 0x0003e2000c101d0c */
[----:B------:R-:W-:-:S03]  /*15a90*/  ISETP.GE.AND P0, PT, R15, c[0x0][0x220], PT ;  /* 0x000088000f007a0c */ /* 0x000fc60003f06270 */
[----:B------:R1:W-:Y:S10]  /*15aa0*/  @!P1 STG.E.128 [R2.64], R68 ;  /* 0x0000004402009986 */ /* 0x0003f4000c101d0c */
[----:B------:R-:W-:Y:S05]  /*15ab0*/  @P0 EXIT ;  /* 0x000000000000094d */ /* 0x000fea0003800000 */
[----:B------:R-:W-:Y:S01]  /*15ac0*/  STG.E.128 [R2.64+0x80], R60 ;  /* 0x0000803c02007986 */ /* 0x000fe2000c101d0c */
[----:B------:R-:W-:Y:S05]  /*15ad0*/  EXIT ;  /* 0x000000000000794d */ /* 0x000fea0003800000 */
.L_x_206:
        /* <DEDUP_REMOVED lines=10> */
.L_x_1030:


//--------------------- .text._ZN5flash16flash_fwd_kernelI23Flash_fwd_kernel_traitsILi96ELi128ELi64ELi4ELb0ELb0EN7cutlass6half_tE19Flash_kernel_traitsILi96ELi128ELi64ELi4ES3_EELb0ELb0ELb1ELb1ELb0ELb0ELb0ELb0EEEvNS_16Flash_fwd_paramsE --------------------------
	.section	.text._ZN5flash16flash_fwd_kernelI23Flash_fwd_kernel_traitsILi96ELi128ELi64ELi4ELb0ELb0EN7cutlass6half_tE19Flash_kernel_traitsILi96ELi128ELi64ELi4ES3_EELb0ELb0ELb1ELb1ELb0ELb0ELb0ELb0EEEvNS_16Flash_fwd_paramsE,"ax",@progbits
	.sectioninfo	@"SHI_REGISTERS=255"
	.align	128
        .global         _ZN5flash16flash_fwd_kernelI23Flash_fwd_kernel_traitsILi96ELi128ELi64ELi4ELb0ELb0EN7cutlass6half_tE19Flash_kernel_traitsILi96ELi128ELi64ELi4ES3_EELb0ELb0ELb1ELb1ELb0ELb0ELb0ELb0EEEvNS_16Flash_fwd_paramsE
        .type           _ZN5flash16flash_fwd_kernelI23Flash_fwd_kernel_traitsILi96ELi128ELi64ELi4ELb0ELb0EN7cutlass6half_tE19Flash_kernel_traitsILi96ELi128ELi64ELi4ES3_EELb0ELb0ELb1ELb1ELb0ELb0ELb0ELb0EEEvNS_16Flash_fwd_paramsE,@function
        .size           _ZN5flash16flash_fwd_kernelI23Flash_fwd_kernel_traitsILi96ELi128ELi64ELi4ELb0ELb0EN7cutlass6half_tE19Flash_kernel_traitsILi96ELi128ELi64ELi4ES3_EELb0ELb0ELb1ELb1ELb0ELb0ELb0ELb0EEEvNS_16Flash_fwd_paramsE,(.L_x_1031 - _ZN5flash16flash_fwd_kernelI23Flash_fwd_kernel_traitsILi96ELi128ELi64ELi4ELb0ELb0EN7cutlass6half_tE19Flash_kernel_traitsILi96ELi128ELi64ELi4ES3_EELb0ELb0ELb1ELb1ELb0ELb0ELb0ELb0EEEvNS_16Flash_fwd_paramsE)
        .other          _ZN5flash16flash_fwd_kernelI23Flash_fwd_kernel_traitsILi96ELi128ELi64ELi4ELb0ELb0EN7cutlass6half_tE19Flash_kernel_traitsILi96ELi128ELi64ELi4ES3_EELb0ELb0ELb1ELb1ELb0ELb0ELb0ELb0EEEvNS_16Flash_fwd_paramsE,@"STO_CUDA_ENTRY STV_DEFAULT"
_ZN5flash16flash_fwd_kernelI23Flash_fwd_kernel_traitsILi96ELi128ELi64ELi4ELb0ELb0EN7cutlass6half_tE19Flash_kernel_traitsILi96ELi128ELi64ELi4ES3_EELb0ELb0ELb1ELb1ELb0ELb0ELb0ELb0EEEvNS_16Flash_fwd_paramsE:
.text._ZN5flash16flash_fwd_kernelI23Flash_fwd_kernel_traitsILi96ELi128ELi64ELi4ELb0ELb0EN7cutlass6half_tE19Flash_kernel_traitsILi96ELi128ELi64ELi4ES3_EELb0ELb0ELb1ELb1ELb0ELb0ELb0ELb0EEEvNS_16Flash_fwd_paramsE:
        /* <DEDUP_REMOVED lines=23> */
[----:B-1----:R-:W-:-:S03]  /*0170*/  @P0 IMAD.WIDE R2, R30, R6, c[0x0][0x250] ;  /* 0x000094001e020625 */ /* 0x002fc600078e0206 */
[----:B------:R-:W1:Y:S04]  /*0180*/  S2R R29, SR_TID.X ;  /* 0x00000000001d7919 */ /* 0x000e680000002100 */
        /* <DEDUP_REMOVED lines=8> */
[----:B-1--4-:R-:W2:Y:S02]  /*0210*/  @P3 LDG.E R0, [R4.64+0x4] ;  /* 0x0000040c04003981 */ /* 0x012ea4000c1e1900 */
[----:B--2--5:R-:W-:-:S06]  /*0220*/  @P3 IADD3 R0, R0, -R8, RZ ;  /* 0x8000000800003210 */ /* 0x024fcc0007ffe0ff */
[----:B------:R1:W5:Y:S01]  /*0230*/  @!P3 LDG.E R0, [R4.64] ;  /* 0x0000000c0400b981 */ /* 0x000362000c1e1900 */
[----:B------:R-:W-:Y:S05]  /*0240*/  BRA `(.L_x_208) ;  /* 0x0000001000007947 */ /* 0x000fea0003800000 */
.L_x_207:
[----:B-1--4-:R-:W-:Y:S02]  /*0250*/  MOV R0, c[0x0][0x218] ;  /* 0x0000860000007a02 */ /* 0x012fe40000000f00 */
.L_x_208:
        /* <DEDUP_REMOVED lines=12> */
[----:B------:R-:W-:Y:S02]  /*0320*/  IADD3 R0, -R100, 0xbf, R47 ;  /* 0x000000bf64007810 */ /* 0x000fe40007ffe12f */
        /* <DEDUP_REMOVED lines=63> */
[C---:B------:R-:W-:Y:S01]  /*0720*/  IMAD R8, R18.reuse, c[0x0][0x1f4], R0 ;  /* 0x00007d0012087a24 */ /* 0x040fe200078e0200 */
[----:B------:R-:W-:Y:S01]  /*0730*/  @!P3 MOV R2, R7 ;  /* 0x000000070002b202 */ /* 0x000fe20000000f00 */
[----:B------:R-:W-:Y:S01]  /*0740*/  IMAD R0, R47, R19, RZ ;  /* 0x000000132f007224 */ /* 0x000fe200078e02ff */
[----:B------:R-:W-:Y:S01]  /*0750*/  @!P3 SHF.R.S32.HI R3, RZ, 0x1f, R7 ;  /* 0x0000001fff03b819 */ /* 0x000fe20000011407 */
[----:B------:R-:W-:-:S03]  /*0760*/  IMAD.WIDE.U32 R12, R18, c[0x0][0x1f0], R4 ;  /* 0x00007c00120c7a25 */ /* 0x000fc600078e0004 */
[----:B------:R-:W-:Y:S01]  /*0770*/  SHF.R.S32.HI R4, RZ, 0x1f, R0 ;  /* 0x0000001fff047819 */ /* 0x000fe20000011400 */
[----:B------:R-:W-:Y:S01]  /*0780*/  IMAD.IADD R9, R13, 0x1, R8 ;  /* 0x000000010d097824 */ /* 0x000fe200078e0208 */
[--C-:B------:R-:W-:Y:S02]  /*0790*/  IADD3 R22, P1, P0, R0, R2, R6.reuse ;  /* 0x0000000200167210 */ /* 0x100fe4000783e006 */
        /* <DEDUP_REMOVED lines=17> */
.L_x_211:
[----:B------:R-:W-:Y:S05]  /*08b0*/  BSYNC B0 ;  /* 0x0000000000007941 */ /* 0x000fea0003800000 */
.L_x_210:
        /* <DEDUP_REMOVED lines=20> */
.L_x_213:
[----:B------:R-:W-:Y:S05]  /*0a00*/  BSYNC B0 ;  /* 0x0000000000007941 */ /* 0x000fea0003800000 */
.L_x_212:
        /* <DEDUP_REMOVED lines=20> */
.L_x_215:
[----:B------:R-:W-:Y:S05]  /*0b50*/  BSYNC B0 ;  /* 0x0000000000007941 */ /* 0x000fea0003800000 */
.L_x_214:
        /* <DEDUP_REMOVED lines=20> */
.L_x_217:
[----:B------:R-:W-:Y:S05]  /*0ca0*/  BSYNC B0 ;  /* 0x0000000000007941 */ /* 0x000fea0003800000 */
.L_x_216:
        /* <DEDUP_REMOVED lines=35> */
.L_x_209:
[----:B------:R-:W-:Y:S02]  /*0ee0*/  ISETP.NE.AND P1, PT, R25, -0x1, PT ;  /* 0xffffffff1900780c */ /* 0x000fe40003f25270 */
[----:B------:R-:W-:Y:S02]  /*0ef0*/  ISETP.NE.AND P0, PT, R8, -0x1, PT ;  /* 0xffffffff0800780c */ /* 0x000fe40003f05270 */
[----:B------:R-:W-:-:S09]  /*0f00*/  SHF.R.S32.HI R19, RZ, 0x1f, R18 ;  /* 0x0000001fff137819 */ /* 0x000fd20000011412 */
        /* <DEDUP_REMOVED lines=25> */
.L_x_218:
        /* <DEDUP_REMOVED lines=41> */
.L_x_219:
[----:B------:R-:W-:Y:S01]  /*1330*/  SHF.R.S32.HI R5, RZ, 0x1f, R29 ;  /* 0x0000001fff057819 */ /* 0x000fe2000001141d */
[----:B------:R-:W-:Y:S01]  /*1340*/  IMAD.IADD R31, R100, 0x1, -R47 ;  /* 0x00000001641f7824 */ /* 0x000fe200078e0a2f */
[----:B------:R-:W-:Y:S01]  /*1350*/  SHF.R.S32.HI R11, RZ, 0x1f, R8 ;  /* 0x0000001fff0b7819 */ /* 0x000fe20000011408 */
[----:B------:R-:W-:Y:S01]  /*1360*/  BSSY B0, `(.L_x_220) ;  /* 0x0000068000007945 */ /* 0x000fe20003800000 */
[CC--:B------:R-:W-:Y:S02]  /*1370*/  LEA.HI R3, R5.reuse, R29.reuse, RZ, 0x2 ;  /* 0x0000001d05037211 */ /* 0x0c0fe400078f10ff */
[----:B------:R-:W-:Y:S02]  /*1380*/  LEA.HI R28, R5, R29, RZ, 0x3 ;  /* 0x0000001d051c7211 */ /* 0x000fe400078f18ff */
[----:B------:R-:W-:-:S02]  /*1390*/  LOP3.LUT R0, R3, 0xfffffffc, RZ, 0xc0, !PT ;  /* 0xfffffffc03007812 */ /* 0x000fc400078ec0ff */
[----:B------:R-:W-:Y:S02]  /*13a0*/  SHF.R.S32.HI R25, RZ, 0x3, R28 ;  /* 0x00000003ff197819 */ /* 0x000fe4000001141c */
[-C--:B------:R-:W-:Y:S01]  /*13b0*/  LEA.HI R26, R5, R29.reuse, RZ, 0x4 ;  /* 0x0000001d051a7211 */ /* 0x080fe200078f20ff */
[----:B------:R-:W-:Y:S01]  /*13c0*/  IMAD.IADD R0, R29, 0x1, -R0 ;  /* 0x000000011d007824 */ /* 0x000fe200078e0a00 */
[----:B------:R-:W-:Y:S01]  /*13d0*/  SHF.R.S32.HI R4, RZ, 0x2, R3 ;  /* 0x00000002ff047819 */ /* 0x000fe20000011403 */
[----:B------:R-:W-:Y:S01]  /*13e0*/  IMAD.SHL.U32 R2, R25, 0x40, RZ ;  /* 0x0000004019027824 */ /* 0x000fe200078e00ff */
[----:B------:R-:W-:Y:S01]  /*13f0*/  LEA.HI R27, R5, R29, RZ, 0x5 ;  /* 0x0000001d051b7211 */ /* 0x000fe200078f28ff */
[----:B------:R-:W-:Y:S01]  /*1400*/  IMAD.SHL.U32 R168, R0, 0x8, RZ ;  /* 0x0000000800a87824 */ /* 0x000fe200078e00ff */
[----:B------:R-:W-:Y:S02]  /*1410*/  SHF.R.S32.HI R5, RZ, 0x1f, R4 ;  /* 0x0000001fff057819 */ /* 0x000fe40000011404 */
[----:B------:R-:W-:-:S02]  /*1420*/  LOP3.LUT R0, R2, 0xc0, RZ, 0xc0, !PT ;  /* 0x000000c002007812 */ /* 0x000fc400078ec0ff */
[--C-:B------:R-:W-:Y:S01]  /*1430*/  SHF.R.S32.HI R169, RZ, 0x1f, R168.reuse ;  /* 0x0000001fffa97819 */ /* 0x100fe200000114a8 */
[----:B------:R-:W-:Y:S01]  /*1440*/  IMAD R14, R5, c[0x0][0x1a0], RZ ;  /* 0x00006800050e7a24 */ /* 0x000fe200078e02ff */
[----:B------:R-:W-:Y:S02]  /*1450*/  LOP3.LUT R2, R0, 0x18, R168, 0xf8, !PT ;  /* 0x0000001800027812 */ /* 0x000fe400078ef8a8 */
[----:B------:R-:W-:Y:S01]  /*1460*/  SHF.R.U32.HI R0, RZ, 0x3, R0 ;  /* 0x00000003ff007819 */ /* 0x000fe20000011600 */
[----:B------:R-:W-:Y:S01]  /*1470*/  IMAD.WIDE.U32 R6, R4, c[0x0][0x198], R168 ;  /* 0x0000660004067a25 */ /* 0x000fe200078e00a8 */
[----:B------:R-:W-:Y:S01]  /*1480*/  IADD3 R12, P0, R168, R12, RZ ;  /* 0x0000000ca80c7210 */ /* 0x000fe20007f1e0ff */
[----:B------:R2:W-:Y:S01]  /*1490*/  STL.64 [R1+0x40], R168 ;  /* 0x000040a801007387 */ /* 0x0005e20000100a00 */
[----:B------:R-:W-:Y:S01]  /*14a0*/  LOP3.LUT R223, R2, R0, RZ, 0x3c, !PT ;  /* 0x0000000002df7212 */ /* 0x000fe200078e3cff */
[----:B------:R-:W-:Y:S01]  /*14b0*/  IMAD R14, R4, c[0x0][0x1a4], R14 ;  /* 0x00006900040e7a24 */ /* 0x000fe200078e020e */
[----:B------:R-:W-:Y:S01]  /*14c0*/  LOP3.LUT R0, R26, 0xfffffff0, RZ, 0xc0, !PT ;  /* 0xfffffff01a007812 */ /* 0x000fe200078ec0ff */
[----:B------:R-:W-:Y:S01]  /*14d0*/  IMAD.X R13, R169, 0x1, R13, P0 ;  /* 0x00000001a90d7824 */ /* 0x000fe200000e060d */
[----:B------:R-:W-:Y:S01]  /*14e0*/  LEA.HI R2, R3, R4, RZ, 0x1 ;  /* 0x0000000403027211 */ /* 0x000fe200078f08ff */
[----:B------:R2:W-:Y:S01]  /*14f0*/  STL [R1+0x64], R31 ;  /* 0x0000641f01007387 */ /* 0x0005e20000100800 */
[----:B------:R-:W-:Y:S01]  /*1500*/  IADD3 R6, P1, R20, R6, RZ ;  /* 0x0000000614067210 */ /* 0x000fe20007f3e0ff */
[----:B------:R-:W-:Y:S01]  /*1510*/  IMAD.IADD R22, R29, 0x1, -R0 ;  /* 0x000000011d167824 */ /* 0x000fe200078e0a00 */
[----:B------:R-:W-:Y:S01]  /*1520*/  LOP3.LUT R3, R2, 0x7fffffe, RZ, 0xc0, !PT ;  /* 0x07fffffe02037812 */ /* 0x000fe200078ec0ff */
[----:B------:R-:W-:Y:S01]  /*1530*/  IMAD R0, R5, c[0x0][0x198], RZ ;  /* 0x0000660005007a24 */ /* 0x000fe200078e02ff */
[----:B------:R-:W-:Y:S01]  /*1540*/  IADD3 R165, R168, 0x20, RZ ;  /* 0x00000020a8a57810 */ /* 0x000fe20007ffe0ff */
[----:B------:R-:W-:Y:S01]  /*1550*/  IMAD.WIDE.U32 R12, R18, c[0x0][0x1a8], R12 ;  /* 0x00006a00120c7a25 */ /* 0x000fe200078e000c */
[----:B------:R-:W-:-:S02]  /*1560*/  LEA.HI R23, R22, R22, RZ, 0x1 ;  /* 0x0000001616177211 */ /* 0x000fc400078f08ff */
[----:B------:R-:W-:Y:S01]  /*1570*/  IADD3 R164, R168, 0x40, RZ ;  /* 0x00000040a8a47810 */ /* 0x000fe20007ffe0ff */
[C---:B------:R-:W-:Y:S01]  /*1580*/  IMAD R16, R4.reuse, c[0x0][0x19c], R0 ;  /* 0x0000670004107a24 */ /* 0x040fe200078e0200 */
[----:B------:R-:W-:Y:S01]  /*1590*/  SHF.R.S32.HI R9, RZ, 0x1, R23 ;  /* 0x00000001ff097819 */ /* 0x000fe20000011417 */
[----:B------:R-:W-:Y:S01]  /*15a0*/  IMAD.IADD R10, R4, 0x1, -R3 ;  /* 0x00000001040a7824 */ /* 0x000fe200078e0a03 */
[----:B------:R-:W-:Y:S02]  /*15b0*/  SHF.R.S32.HI R2, RZ, 0x1f, R23 ;  /* 0x0000001fff027819 */ /* 0x000fe40000011417 */
[----:B------:R-:W-:Y:S02]  /*15c0*/  IADD3.X R7, R21, R7, R16, P1, !PT ;  /* 0x0000000715077210 */ /* 0x000fe40000ffe410 */
[----:B------:R-:W-:Y:S01]  /*15d0*/  LEA.HI R0, R2, R9, RZ, 0x2 ;  /* 0x0000000902007211 */ /* 0x000fe200078f10ff */
[----:B------:R-:W-:Y:S01]  /*15e0*/  IMAD.WIDE.U32 R2, R4, c[0x0][0x1a0], R168 ;  /* 0x0000680004027a25 */ /* 0x000fe200078e00a8 */
[----:B------:R-:W-:-:S02]  /*15f0*/  SHF.R.S32.HI R45, RZ, 0x5, R27 ;  /* 0x00000005ff2d7819 */ /* 0x000fc4000001141b */
[----:B------:R-:W-:Y:S01]  /*1600*/  LOP3.LUT R0, R0, 0xfffffffc, RZ, 0xc0, !PT ;  /* 0xfffffffc00007812 */ /* 0x000fe200078ec0ff */
[----:B------:R-:W-:Y:S01]  /*1610*/  IMAD.WIDE.U32 R36, R8, c[0x0][0x1b0], R6 ;  /* 0x00006c0008247a25 */ /* 0x000fe200078e0006 */
[----:B------:R-:W-:-:S03]  /*1620*/  IADD3 R2, P0, R15, R2, RZ ;  /* 0x000000020f027210 */ /* 0x000fc60007f1e0ff */
[----:B------:R-:W-:Y:S01]  /*1630*/  IMAD.IADD R24, R9, 0x1, -R0 ;  /* 0x0000000109187824 */ /* 0x000fe200078e0a00 */
[----:B------:R-:W-:Y:S01]  /*1640*/  IADD3.X R3, R17, R3, R14, P0, !PT ;  /* 0x0000000311037210 */ /* 0x000fe200007fe40e */
[C---:B------:R-:W-:Y:S01]  /*1650*/  IMAD R0, R11.reuse, c[0x0][0x1b8], RZ ;  /* 0x00006e000b007a24 */ /* 0x040fe200078e02ff */
[----:B------:R2:W-:Y:S01]  /*1660*/  STL.64 [R1+0x50], R36 ;  /* 0x0000502401007387 */ /* 0x0005e20000100a00 */
[----:B------:R-:W-:Y:S01]  /*1670*/  IMAD R9, R11, c[0x0][0x1b0], RZ ;  /* 0x00006c000b097a24 */ /* 0x000fe200078e02ff */
[----:B------:R-:W-:Y:S01]  /*1680*/  ISETP.GE.AND P0, PT, R4, R31, PT ;  /* 0x0000001f0400720c */ /* 0x000fe20003f06270 */
[----:B------:R-:W-:Y:S01]  /*1690*/  IMAD R0, R8, c[0x0][0x1bc], R0 ;  /* 0x00006f0008007a24 */ /* 0x000fe200078e0200 */
[----:B------:R-:W-:Y:S01]  /*16a0*/  LOP3.LUT P1, RZ, R24, 0x2, RZ, 0xc0, !PT ;  /* 0x0000000218ff7812 */ /* 0x000fe2000782c0ff */
[----:B------:R-:W-:-:S04]  /*16b0*/  IMAD.WIDE.U32 R32, R8, c[0x0][0x1b8], R2 ;  /* 0x00006e0008207a25 */ /* 0x000fc800078e0002 */
[----:B------:R-:W-:Y:S01]  /*16c0*/  IMAD R9, R8, c[0x0][0x1b4], R9 ;  /* 0x00006d0008097a24 */ /* 0x000fe200078e0209 */
[----:B------:R2:W-:Y:S01]  /*16d0*/  STL.64 [R1+0x18], R32 ;  /* 0x0000182001007387 */ /* 0x0005e20000100a00 */
[----:B------:R-:W-:-:S03]  /*16e0*/  IMAD.WIDE R6, R35, 0x80, R4 ;  /* 0x0000008023067825 */ /* 0x000fc600078e0204 */
[----:B------:R2:W-:Y:S01]  /*16f0*/  STL [R1+0x5c], R165 ;  /* 0x00005ca501007387 */ /* 0x0005e20000100800 */
[----:B------:R-:W-:Y:S02]  /*1700*/  IMAD.IADD R35, R33, 0x1, R0 ;  /* 0x0000000121237824 */ /* 0x000fe400078e0200 */
[----:B------:R-:W-:Y:S01]  /*1710*/  IMAD.IADD R39, R37, 0x1, R9 ;  /* 0x0000000125277824 */ /* 0x000fe200078e0209 */
[----:B------:R2:W-:Y:S01]  /*1720*/  STL [R1+0x60], R164 ;  /* 0x000060a401007387 */ /* 0x0005e20000100800 */
[----:B------:R-:W-:Y:S02]  /*1730*/  IMAD R10, R45, 0x8, R10 ;  /* 0x000000082d0a7824 */ /* 0x000fe400078e020a */
[----:B------:R-:W-:Y:S01]  /*1740*/  IMAD.MOV.U32 R3, RZ, RZ, 0x10 ;  /* 0x00000010ff037424 */ /* 0x000fe200078e00ff */
[----:B------:R2:W-:Y:S01]  /*1750*/  STL [R1+0x14], R35 ;  /* 0x0000142301007387 */ /* 0x0005e20000100800 */
[----:B------:R-:W-:Y:S02]  /*1760*/  IMAD.U32 R223, R10, 0x20, R223 ;  /* 0x000000200adf7824 */ /* 0x000fe400078e00df */
[----:B------:R-:W-:Y:S01]  /*1770*/  IMAD R10, R19, c[0x0][0x1a8], RZ ;  /* 0x00006a00130a7a24 */ /* 0x000fe200078e02ff */
[----:B------:R2:W-:Y:S01]  /*1780*/  STL [R1+0x4c], R39 ;  /* 0x00004c2701007387 */ /* 0x0005e20000100800 */
[----:B------:R-:W-:Y:S01]  /*1790*/  IMAD.SHL.U32 R223, R223, 0x2, RZ ;  /* 0x00000002dfdf7824 */ /* 0x000fe200078e00ff */
[----:B------:R-:W-:Y:S01]  /*17a0*/  SEL R3, R3, 0xfffffff0, !P1 ;  /* 0xfffffff003037807 */ /* 0x000fe20004800000 */
[----:B------:R-:W-:-:S04]  /*17b0*/  IMAD R10, R18, c[0x0][0x1ac], R10 ;  /* 0x00006b00120a7a24 */ /* 0x000fc800078e020a */
[----:B------:R-:W-:Y:S01]  /*17c0*/  IMAD.IADD R11, R13, 0x1, R10 ;  /* 0x000000010d0b7824 */ /* 0x000fe200078e020a */
[----:B------:R-:W-:Y:S05]  /*17d0*/  @P0 BRA `(.L_x_221) ;  /* 0x0000020000000947 */ /* 0x000fea0003800000 */
[----:B------:R-:W-:Y:S01]  /*17e0*/  ISETP.GE.AND P4, PT, R168, c[0x0][0x220], PT ;  /* 0x00008800a8007a0c */ /* 0x000fe20003f86270 */
[----:B------:R-:W-:Y:S01]  /*17f0*/  IMAD R0, R7, c[0x0][0x190], RZ ;  /* 0x0000640007007a24 */ /* 0x000fe200078e02ff */
[----:B------:R-:W-:Y:S01]  /*1800*/  ISETP.GE.AND P3, PT, R165, c[0x0][0x220], PT ;  /* 0x00008800a5007a0c */ /* 0x000fe20003f66270 */
[----:B------:R-:W-:Y:S01]  /*1810*/  IMAD.MOV.U32 R10, RZ, RZ, R12 ;  /* 0x000000ffff0a7224 */ /* 0x000fe200078e000c */
[----:B------:R-:W-:Y:S01]  /*1820*/  ISETP.GE.AND P2, PT, R164, c[0x0][0x220], PT ;  /* 0x00008800a4007a0c */ /* 0x000fe20003f46270 */
[C---:B------:R-:W-:Y:S02]  /*1830*/  IMAD R0, R6.reuse, c[0x0][0x194], R0 ;  /* 0x0000650006007a24 */ /* 0x040fe400078e0200 */
        /* <DEDUP_REMOVED lines=26> */
.L_x_221:
[----:B------:R-:W-:Y:S05]  /*19e0*/  BSYNC B0 ;  /* 0x0000000000007941 */ /* 0x000fea0003800000 */
.L_x_220:
        /* <DEDUP_REMOVED lines=37> */
.L_x_223:
[----:B------:R-:W-:Y:S05]  /*1c40*/  BSYNC B0 ;  /* 0x0000000000007941 */ /* 0x000fea0003800000 */
.L_x_222:
        /* <DEDUP_REMOVED lines=37> */
.L_x_225:
[----:B------:R-:W-:Y:S05]  /*1ea0*/  BSYNC B0 ;  /* 0x0000000000007941 */ /* 0x000fea0003800000 */
.L_x_224:
        /* <DEDUP_REMOVED lines=40> */
.L_x_227:
[----:B------:R-:W-:Y:S05]  /*2130*/  BSYNC B0 ;  /* 0x0000000000007941 */ /* 0x000fea0003800000 */
.L_x_226:
[----:B------:R-:W-:Y:S01]  /*2140*/  MOV R102, R38 ;  /* 0x0000002600667202 */ /* 0x000fe20000000f00 */
[----:B------:R-:W-:Y:S01]  /*2150*/  IMAD.MOV.U32 R102, RZ, RZ, R36 ;  /* 0x000000ffff667224 */ /* 0x000fe200078e0024 */
[----:B------:R-:W-:Y:S01]  /*2160*/  MOV R103, R39 ;  /* 0x0000002700677202 */ /* 0x000fe20000000f00 */
[----:B------:R-:W-:Y:S01]  /*2170*/  BSSY B0, `(.L_x_228) ;  /* 0x0000027000007945 */ /* 0x000fe20003800000 */
[----:B------:R-:W-:-:S03]  /*2180*/  IADD3 R44, R166, -0x1, RZ ;  /* 0xffffffffa62c7810 */ /* 0x000fc60007ffe0ff */
[----:B------:R4:W-:Y:S01]  /*2190*/  STL.64 [R1+0x48], R102 ;  /* 0x0000486601007387 */ /* 0x0009e20000100a00 */
[----:B------:R-:W-:Y:S01]  /*21a0*/  SHF.R.S32.HI R13, RZ, 0x1f, R44 ;  /* 0x0000001fff0d7819 */ /* 0x000fe2000001142c */
[C---:B------:R-:W-:Y:S01]  /*21b0*/  IMAD R12, R44.reuse, -0x40, R92 ;  /* 0xffffffc02c0c7824 */ /* 0x040fe200078e025c */
[----:B------:R-:W-:Y:S01]  /*21c0*/  MOV R101, R44 ;  /* 0x0000002c00657202 */ /* 0x000fe20000000f00 */
[C---:B------:R-:W-:Y:S02]  /*21d0*/  IMAD R0, R44.reuse, UR8, RZ ;  /* 0x000000082c007c24 */ /* 0x040fe4000f8e02ff */
[----:B---3--:R-:W-:Y:S01]  /*21e0*/  IMAD.WIDE.U32 R6, R44, UR9, R102 ;  /* 0x000000092c067c25 */ /* 0x008fe2000f8e0066 */
        /* <DEDUP_REMOVED lines=31> */
.L_x_229:
[----:B------:R-:W-:Y:S05]  /*23e0*/  BSYNC B0 ;  /* 0x0000000000007941 */ /* 0x000fea0003800000 */
.L_x_228:
        /* <DEDUP_REMOVED lines=34> */
.L_x_231:
[----:B------:R-:W-:Y:S05]  /*2610*/  BSYNC B0 ;  /* 0x0000000000007941 */ /* 0x000fea0003800000 */
.L_x_230:
[----:B------:R-:W-:Y:S01]  /*2620*/  ISETP.NE.U32.AND P1, PT, RZ, c[0x0][0x318], PT ;  /* 0x0000c600ff007a0c */ /* 0x000fe20003f25070 */
[----:B------:R-:W0:Y:S01]  /*2630*/  LDGDEPBAR ;  /* 0x00000000000079af */ /* 0x000e220000000000 */
[----:B---3--:R-:W-:Y:S01]  /*2640*/  IMAD.MOV.U32 R10, RZ, RZ, R34 ;  /* 0x000000ffff0a7224 */ /* 0x008fe200078e0022 */
[----:B------:R-:W-:Y:S01]  /*2650*/  ULDC.64 UR4, c[0x0][0x1a0] ;  /* 0x0000680000047ab9 */ /* 0x000fe20000000a00 */
[----:B------:R-:W-:Y:S01]  /*2660*/  ISETP.NE.AND.EX P1, PT, RZ, c[0x0][0x31c], PT, P1 ;  /* 0x0000c700ff007a0c */ /* 0x000fe20003f25310 */
[----:B------:R-:W-:-:S12]  /*2670*/  IMAD.MOV.U32 R11, RZ, RZ, R35 ;  /* 0x000000ffff0b7224 */ /* 0x000fd800078e0023 */
[----:B------:R-:W-:Y:S01]  /*2680*/  @P1 SHF.R.S32.HI R0, RZ, 0x1f, R30 ;  /* 0x0000001fff001819 */ /* 0x000fe2000001141e */
[----:B------:R-:W-:-:S04]  /*2690*/  @P1 IMAD.WIDE.U32 R6, R30, c[0x0][0x320], R18 ;  /* 0x0000c8001e061a25 */ /* 0x000fc800078e0012 */
[----:B------:R-:W-:Y:S01]  /*26a0*/  @P1 IMAD R0, R0, c[0x0][0x320], RZ ;  /* 0x0000c80000001a24 */ /* 0x000fe200078e02ff */
[----:B------:R-:W-:Y:S01]  /*26b0*/  @P1 LEA R8, P0, R6, c[0x0][0x318], 0x2 ;  /* 0x0000c60006081a11 */ /* 0x000fe200078010ff */
[----:B------:R-:W-:-:S04]  /*26c0*/  DEPBAR.LE SB0, 0x0 ;  /* 0x000080000000791a */ /* 0x000fc80000000000 */
[----:B------:R-:W-:-:S05]  /*26d0*/  @P1 IMAD R0, R30, c[0x0][0x324], R0 ;  /* 0x0000c9001e001a24 */ /* 0x000fca00078e0200 */
[----:B------:R-:W-:-:S04]  /*26e0*/  @P1 IADD3 R0, R7, R0, RZ ;  /* 0x0000000007001210 */ /* 0x000fc80007ffe0ff */
[----:B------:R-:W-:-:S05]  /*26f0*/  @P1 LEA.HI.X R9, R6, c[0x0][0x31c], R0, 0x2, P0 ;  /* 0x0000c70006091a11 */ /* 0x000fca00000f1400 */
[----:B------:R-:W3:Y:S01]  /*2700*/  @P1 LDG.E R8, [R8.64] ;  /* 0x0000000c08081981 */ /* 0x000ee2000c1e1900 */
[----:B------:R-:W-:Y:S01]  /*2710*/  ISETP.GE.AND P0, PT, R4, R12, PT ;  /* 0x0000000c0400720c */ /* 0x000fe20003f06270 */
[----:B------:R-:W-:Y:S01]  /*2720*/  IMAD.MOV.U32 R10, RZ, RZ, R32 ;  /* 0x000000ffff0a7224 */ /* 0x000fe200078e0020 */
[----:B------:R-:W-:Y:S01]  /*2730*/  LOP3.LUT R0, R27, 0xffffffe0, RZ, 0xc0, !PT ;  /* 0xffffffe01b007812 */ /* 0x000fe200078ec0ff */
[----:B------:R-:W-:Y:S01]  /*2740*/  BAR.SYNC.DEFER_BLOCKING 0x0 ;  /* 0x0000000000007b1d */ /* 0x000fe20000010000 */
[----:B------:R-:W-:Y:S01]  /*2750*/  USHF.L.U64.HI UR6, UR4, UR6, UR5 ;  /* 0x0000000604067299 */ /* 0x000fe20008010205 */
[----:B------:R-:W-:Y:S01]  /*2760*/  IMAD.MOV.U32 R222, RZ, RZ, RZ ;  /* 0x000000ffffde7224 */ /* 0x000fe200078e00ff */
[----:B------:R-:W-:Y:S01]  /*2770*/  USHF.L.U32 UR14, UR4, 0x6, URZ ;  /* 0x00000006040e7899 */ /* 0x000fe2000800063f */
[----:B------:R-:W-:Y:S02]  /*2780*/  IMAD.IADD R0, R29, 0x1, -R0 ;  /* 0x000000011d007824 */ /* 0x000fe400078e0a00 */
[----:B------:R1:W-:Y:S01]  /*2790*/  STL.64 [R1+0x10], R10 ;  /* 0x0000100a01007387 */ /* 0x0003e20000100a00 */
[----:B------:R-:W3:Y:S01]  /*27a0*/  @P1 MUFU.RCP R7, c[0x0][0x238] ;  /* 0x00008e0000071b08 */ /* 0x000ee20000001000 */
[C---:B------:R-:W-:Y:S01]  /*27b0*/  IMAD R2, R44.reuse, UR6, RZ ;  /* 0x000000062c027c24 */ /* 0x040fe2000f8e02ff */
[----:B------:R-:W-:Y:S01]  /*27c0*/  SHF.R.S32.HI R6, RZ, 0x1f, R0 ;  /* 0x0000001fff067819 */ /* 0x000fe20000011400 */
[----:B------:R-:W-:Y:S01]  /*27d0*/  IMAD.WIDE.U32 R4, R44, UR14, R10 ;  /* 0x0000000e2c047c25 */ /* 0x000fe2000f8e000a */
[----:B------:R-:W-:Y:S02]  /*27e0*/  BSSY B0, `(.L_x_232) ;  /* 0x0000029000007945 */ /* 0x000fe40003800000 */
[----:B------:R-:W-:Y:S01]  /*27f0*/  LEA.HI R6, R6, R0, RZ, 0x2 ;  /* 0x0000000006067211 */ /* 0x000fe200078f10ff */
[----:B------:R-:W-:Y:S01]  /*2800*/  IMAD R0, R13, UR14, R2 ;  /* 0x0000000e0d007c24 */ /* 0x000fe2000f8e0202 */
[----:B------:R-:W-:-:S02]  /*2810*/  SHF.L.U32 R2, R29, 0x1, RZ ;  /* 0x000000011d027819 */ /* 0x000fc400000006ff */
[----:B------:R-:W-:Y:S02]  /*2820*/  SHF.R.S32.HI R46, RZ, 0x2, R6 ;  /* 0x00000002ff2e7819 */ /* 0x000fe40000011406 */
[----:B------:R-:W-:Y:S02]  /*2830*/  LOP3.LUT R170, R2, 0x6, RZ, 0xc0, !PT ;  /* 0x0000000602aa7812 */ /* 0x000fe400078ec0ff */
[----:B------:R-:W-:Y:S01]  /*2840*/  IADD3 R0, R5, R0, RZ ;  /* 0x0000000005007210 */ /* 0x000fe20007ffe0ff */
[----:B------:R1:W-:Y:S04]  /*2850*/  @P0 STS [R223+0x9000], RZ ;  /* 0x009000ffdf000388 */ /* 0x0003e80000000800 */
[----:B------:R1:W-:Y:S04]  /*2860*/  @P0 STS [R223+0x9004], RZ ;  /* 0x009004ffdf000388 */ /* 0x0003e80000000800 */
[----:B------:R1:W-:Y:S04]  /*2870*/  @P0 STS.64 [R223+0x9008], RZ ;  /* 0x009008ffdf000388 */ /* 0x0003e80000000a00 */
[----:B------:R1:W-:Y:S04]  /*2880*/  @P0 STS.128 [R223+0xa000], RZ ;  /* 0x00a000ffdf000388 */ /* 0x0003e80000000c00 */
[----:B------:R1:W-:Y:S01]  /*2890*/  @P0 STS.128 [R223+0xb000], RZ ;  /* 0x00b000ffdf000388 */ /* 0x0003e20000000c00 */
[----:B---3--:R-:W-:Y:S01]  /*28a0*/  @P1 FMUL.FTZ R222, R8, R7 ;  /* 0x0000000708de1220 */ /* 0x008fe20000410000 */
[----:B------:R-:W-:Y:S05]  /*28b0*/  @P0 BRA `(.L_x_233) ;  /* 0x000001b000000947 */ /* 0x000fea0003800000 */
[----:B-1----:R-:W-:Y:S02]  /*28c0*/  ISETP.GE.AND P3, PT, R168, c[0x0][0x220], PT ;  /* 0x00008800a8007a0c */ /* 0x002fe40003f66270 */
        /* <DEDUP_REMOVED lines=26> */
.L_x_233:
[----:B-1----:R-:W-:Y:S05]  /*2a70*/  BSYNC B0 ;  /* 0x0000000000007941 */ /* 0x002fea0003800000 */
.L_x_232:
[----:B------:R-:W-:Y:S01]  /*2a80*/  ISETP.GE.AND P0, PT, R20, R12, PT ;  /* 0x0000000c1400720c */ /* 0x000fe20003f06270 */
[----:B------:R-:W-:Y:S01]  /*2a90*/  ULDC UR5, c[0x0][0x1a4] ;  /* 0x0000690000057ab9 */ /* 0x000fe20000000800 */
[----:B------:R-:W-:Y:S01]  /*2aa0*/  BSSY B0, `(.L_x_234) ;  /* 0x0000022000007945 */ /* 0x000fe20003800000 */
[----:B------:R-:W-:Y:S02]  /*2ab0*/  USHF.L.U32 UR15, UR4, 0x5, URZ ;  /* 0x00000005040f7899 */ /* 0x000fe4000800063f */
[----:B------:R-:W-:-:S08]  /*2ac0*/  USHF.L.U64.HI UR5, UR4, UR7, UR5 ;  /* 0x0000000704057299 */ /* 0x000fd00008010205 */
        /* <DEDUP_REMOVED lines=9> */
[C---:B------:R-:W-:Y:S01]  /*2b60*/  @!P3 LEA R8, P4, R4.reuse, c[0x0][0x170], 0x1 ;  /* 0x00005c000408ba11 */ /* 0x040fe200078808ff */
        /* <DEDUP_REMOVED lines=21> */
.L_x_235:
[----:B------:R-:W-:Y:S05]  /*2cc0*/  BSYNC B0 ;  /* 0x0000000000007941 */ /* 0x000fea0003800000 */
.L_x_234:
[----:B------:R-:W-:Y:S01]  /*2cd0*/  LOP3.LUT R2, R28, 0xfffffff8, RZ, 0xc0, !PT ;  /* 0xfffffff81c027812 */ /* 0x000fe200078ec0ff */
[----:B------:R-:W-:Y:S01]  /*2ce0*/  IMAD.SHL.U32 R5, R24, 0x40, RZ ;  /* 0x0000004018057824 */ /* 0x000fe200078e00ff */
[----:B---3--:R-:W-:Y:S01]  /*2cf0*/  SHF.R.S32.HI R8, RZ, 0x4, R26 ;  /* 0x00000004ff087819 */ /* 0x008fe2000001141a */
        /* <DEDUP_REMOVED lines=29> */
[----:B------:R-:W-:-:S03]  /*2ed0*/  LOP3.LUT R0, R5, R0, RZ, 0x3c, !PT ;  /* 0x0000000005007212 */ /* 0x000fc600078e3cff */
[----:B------:R-:W-:Y:S02]  /*2ee0*/  IMAD.IADD R2, R95, 0x1, R2 ;  /* 0x000000015f027824 */ /* 0x000fe400078e0202 */
[----:B------:R-:W-:Y:S02]  /*2ef0*/  IMAD.U32 R0, R7, 0x20, R0 ;  /* 0x0000002007007824 */ /* 0x000fe400078e0000 */
[----:B------:R-:W-:Y:S02]  /*2f00*/  IMAD.SHL.U32 R220, R2, 0x2, RZ ;  /* 0x0000000202dc7824 */ /* 0x000fe400078e00ff */
[----:B------:R-:W-:Y:S02]  /*2f10*/  IMAD.SHL.U32 R217, R0, 0x2, RZ ;  /* 0x0000000200d97824 */ /* 0x000fe400078e00ff */
[----:B------:R-:W-:Y:S01]  /*2f20*/  IMAD.MOV.U32 R0, RZ, RZ, 0x20 ;  /* 0x00000020ff007424 */ /* 0x000fe200078e00ff */
[----:B------:R-:W-:Y:S01]  /*2f30*/  LDSM.16.M88.4 R16, [R220] ;  /* 0x00000000dc10783b */ /* 0x000fe20000000200 */
[----:B------:R-:W-:-:S03]  /*2f40*/  IMAD R221, R3, 0x2, R220 ;  /* 0x0000000203dd7824 */ /* 0x000fc600078e02dc */
[----:B------:R-:W3:Y:S01]  /*2f50*/  LDSM.16.M88.4 R8, [R217+0x6000] ;  /* 0x00600000d908783b */ /* 0x000ee20000000200 */
[----:B------:R-:W-:-:S03]  /*2f60*/  SEL R0, R0, 0xffffffe0, !P0 ;  /* 0xffffffe000007807 */ /* 0x000fc60004000000 */
[----:B------:R-:W5:Y:S02]  /*2f70*/  LDSM.16.M88.4 R4, [R220+0x1000] ;  /* 0x00100000dc04783b */ /* 0x000f640000000200 */
[----:B------:R-:W-:Y:S02]  /*2f80*/  IMAD.IADD R219, R217, 0x1, R0 ;  /* 0x00000001d9db7824 */ /* 0x000fe400078e0200 */
[----:B------:R-:W1:Y:S01]  /*2f90*/  LDSM.16.M88.4 R20, [R217+0x6400] ;  /* 0x00640000d914783b */ /* 0x000e620000000200 */
[----:B------:R-:W-:-:S03]  /*2fa0*/  IMAD R0, R45, 0x10, R47 ;  /* 0x000000102d007824 */ /* 0x000fc600078e022f */
[----:B--2---:R-:W2:Y:S04]  /*2fb0*/  LDSM.16.M88.4 R28, [R217+0x6c00] ;  /* 0x006c0000d91c783b */ /* 0x004ea80000000200 */
[----:B------:R-:W4:Y:S04]  /*2fc0*/  LDSM.16.M88.4 R24, [R217+0x6800] ;  /* 0x00680000d918783b */ /* 0x000f280000000200 */
[----:B------:R-:W-:Y:S04]  /*2fd0*/  LDSM.16.M88.4 R32, [R219+0x6000] ;  /* 0x00600000db20783b */ /* 0x000fe80000000200 */
[----:B------:R-:W-:Y:S04]  /*2fe0*/  LDSM.16.M88.4 R40, [R219+0x6400] ;  /* 0x00640000db28783b */ /* 0x000fe80000000200 */
[----:B------:R-:W-:Y:S04]  /*2ff0*/  LDSM.16.M88.4 R48, [R219+0x6c00] ;  /* 0x006c0000db30783b */ /* 0x000fe80000000200 */
[----:B------:R-:W-:Y:S04]  /*3000*/  LDSM.16.M88.4 R52, [R219+0x6800] ;  /* 0x00680000db34783b */ /* 0x000fe80000000200 */
[----:B------:R-:W-:Y:S01]  /*3010*/  LDSM.16.M88.4 R12, [R221] ;  /* 0x00000000dd0c783b */ /* 0x000fe20000000200 */
[-C--:B---3--:R-:W-:Y:S03]  /*3020*/  HMMA.16816.F32 R148, R16, R8.reuse, RZ ;  /* 0x000000081094723c */ /* 0x088fe600000018ff */
[----:B------:R-:W-:Y:S04]  /*3030*/  LDSM.16.M88.4 R36, [R217+0x7400] ;  /* 0x00740000d924783b */ /* 0x000fe80000000200 */
[----:B------:R-:W-:Y:S01]  /*3040*/  LDSM.16.M88.4 R104, [R217+0x7c00] ;  /* 0x007c0000d968783b */ /* 0x000fe20000000200 */
[C---:B-----5:R-:W-:Y:S03]  /*3050*/  HMMA.16816.F32 R76, R4.reuse, R8, RZ ;  /* 0x00000008044c723c */ /* 0x060fe600000018ff */
[----:B------:R-:W-:Y:S04]  /*3060*/  LDSM.16.M88.4 R56, [R217+0x7800] ;  /* 0x00780000d938783b */ /* 0x000fe80000000200 */
[----:B------:R-:W-:Y:S01]  /*3070*/  LDSM.16.M88.4 R160, [R217+0x8c00] ;  /* 0x008c0000d9a0783b */ /* 0x000fe20000000200 */
[-C--:B------:R-:W-:Y:S08]  /*3080*/  HMMA.16816.F32 R72, R4, R10.reuse, RZ ;  /* 0x0000000a0448723c */ /* 0x080ff000000018ff */
[----:B------:R-:W-:Y:S01]  /*3090*/  HMMA.16816.F32 R144, R16, R10, RZ ;  /* 0x0000000a1090723c */ /* 0x000fe200000018ff */
[----:B------:R-:W3:Y:S07]  /*30a0*/  LDSM.16.M88.4 R8, [R221+0x1000] ;  /* 0x00100000dd08783b */ /* 0x000eee0000000200 */
[C---:B-1----:R-:W-:Y:S08]  /*30b0*/  HMMA.16816.F32 R68, R4.reuse, R20, RZ ;  /* 0x000000140444723c */ /* 0x042ff000000018ff */
[C---:B------:R-:W-:Y:S08]  /*30c0*/  HMMA.16816.F32 R60, R4.reuse, R22, RZ ;  /* 0x00000016043c723c */ /* 0x040ff000000018ff */
[C---:B--2---:R-:W-:Y:S08]  /*30d0*/  HMMA.16816.F32 R64, R4.reuse, R28, RZ ;  /* 0x0000001c0440723c */ /* 0x044ff000000018ff */
[C---:B----4-:R-:W-:Y:S08]  /*30e0*/  HMMA.16816.F32 R84, R4.reuse, R24, RZ ;  /* 0x000000180454723c */ /* 0x050ff000000018ff */
[C---:B------:R-:W-:Y:S08]  /*30f0*/  HMMA.16816.F32 R108, R4.reuse, R26, RZ ;  /* 0x0000001a046c723c */ /* 0x040ff000000018ff */
[----:B------:R-:W-:Y:S01]  /*3100*/  HMMA.16816.F32 R96, R4, R30, RZ ;  /* 0x0000001e0460723c */ /* 0x000fe200000018ff */
[----:B------:R-:W-:Y:S07]  /*3110*/  LDSM.16.M88.4 R4, [R220+0x3000] ;  /* 0x00300000dc04783b */ /* 0x000fee0000000200 */
[C---:B------:R-:W-:Y:S08]  /*3120*/  HMMA.16816.F32 R120, R16.reuse, R20, RZ ;  /* 0x000000141078723c */ /* 0x040ff000000018ff */
[C---:B------:R-:W-:Y:S01]  /*3130*/  HMMA.16816.F32 R132, R16.reuse, R22, RZ ;  /* 0x000000161084723c */ /* 0x040fe200000018ff */
[----:B------:R-:W1:Y:S07]  /*3140*/  LDSM.16.M88.4 R20, [R217+0x7000] ;  /* 0x00700000d914783b */ /* 0x000e6e0000000200 */
[C---:B------:R-:W-:Y:S08]  /*3150*/  HMMA.16816.F32 R136, R16.reuse, R28, RZ ;  /* 0x0000001c1088723c */ /* 0x040ff000000018ff */
[C---:B------:R-:W-:Y:S08]  /*3160*/  HMMA.16816.F32 R128, R16.reuse, R24, RZ ;  /* 0x000000181080723c */ /* 0x040ff000000018ff */
[C---:B------:R-:W-:Y:S08]  /*3170*/  HMMA.16816.F32 R140, R16.reuse, R26, RZ ;  /* 0x0000001a108c723c */ /* 0x040ff000000018ff */
[----:B------:R-:W-:Y:S01]  /*3180*/  HMMA.16816.F32 R124, R16, R30, RZ ;  /* 0x0000001e107c723c */ /* 0x000fe200000018ff */
        /* <DEDUP_REMOVED lines=10> */
[C---:B------:R-:W-:Y:S01]  /*3230*/  HMMA.16816.F32 R24, R12.reuse, R34, R144 ;  /* 0x000000220c18723c */ /* 0x040fe20000001890 */
[----:B------:R-:W-:Y:S07]  /*3240*/  LDSM.16.M88.4 R32, [R219+0x7000] ;  /* 0x00700000db20783b */ /* 0x000fee0000000200 */
[C---:B------:R-:W-:Y:S08]  /*3250*/  HMMA.16816.F32 R8, R12.reuse, R40, R120 ;  /* 0x000000280c08723c */ /* 0x040ff00000001878 */
[C---:B------:R-:W-:Y:S08]  /*3260*/  HMMA.16816.F32 R76, R12.reuse, R42, R132 ;  /* 0x0000002a0c4c723c */ /* 0x040ff00000001884 */
[----:B------:R-:W-:Y:S08]  /*3270*/  HMMA.16816.F32 R40, R12, R52, R128 ;  /* 0x000000340c28723c */ /* 0x000ff00000001880 */
[C---:B-1----:R-:W-:Y:S08]  /*3280*/  HMMA.16816.F32 R152, R4.reuse, R20, R116 ;  /* 0x000000140498723c */ /* 0x042ff00000001874 */
[----:B------:R-:W-:Y:S08]  /*3290*/  HMMA.16816.F32 R148, R4, R22, R112 ;  /* 0x000000160494723c */ /* 0x000ff00000001870 */
[C---:B--2---:R-:W-:Y:S01]  /*32a0*/  HMMA.16816.F32 R132, R16.reuse, R20, R28 ;  /* 0x000000141084723c */ /* 0x044fe2000000181c */
[----:B------:R-:W-:Y:S07]  /*32b0*/  LDSM.16.M88.4 R28, [R219+0x7400] ;  /* 0x00740000db1c783b */ /* 0x000fee0000000200 */
[C---:B------:R-:W-:Y:S01]  /*32c0*/  HMMA.16816.F32 R128, R16.reuse, R22, R24 ;  /* 0x000000161080723c */ /* 0x040fe20000001818 */
[----:B------:R-:W-:Y:S04]  /*32d0*/  LDSM.16.M88.4 R24, [R219+0x7800] ;  /* 0x00780000db18783b */ /* 0x000fe80000000200 */
[----:B------:R-:W-:Y:S03]  /*32e0*/  LDSM.16.M88.4 R20, [R219+0x7c00] ;  /* 0x007c0000db14783b */ /* 0x000fe60000000200 */
[----:B------:R-:W-:Y:S01]  /*32f0*/  HMMA.16816.F32 R120, R16, R36, R8 ;  /* 0x000000241078723c */ /* 0x000fe20000001808 */
[----:B------:R-:W1:Y:S07]  /*3300*/  LDSM.16.M88.4 R8, [R221+0x3000] ;  /* 0x00300000dd08783b */ /* 0x000e6e0000000200 */
[C---:B------:R-:W-:Y:S08]  /*3310*/  HMMA.16816.F32 R96, R12.reuse, R48, R136 ;  /* 0x000000300c60723c */ /* 0x040ff00000001888 */
[C---:B------:R-:W-:Y:S08]  /*3320*/  HMMA.16816.F32 R52, R12.reuse, R54, R140 ;  /* 0x000000360c34723c */ /* 0x040ff0000000188c */
[----:B------:R-:W-:Y:S01]  /*3330*/  HMMA.16816.F32 R84, R12, R50, R124 ;  /* 0x000000320c54723c */ /* 0x000fe2000000187c */
[----:B------:R-:W2:Y:S04]  /*3340*/  LDSM.16.M88.4 R12, [R221+0x2000] ;  /* 0x00200000dd0c783b */ /* 0x000ea80000000200 */
[----:B------:R-:W-:Y:S03]  /*3350*/  LDSM.16.M88.4 R48, [R217+0x8400] ;  /* 0x00840000d930783b */ /* 0x000fe60000000200 */
[C---:B------:R-:W-:Y:S08]  /*3360*/  HMMA.16816.F32 R156, R4.reuse, R104, R64 ;  /* 0x00000068049c723c */ /* 0x040ff00000001840 */
[C---:B------:R-:W-:Y:S01]  /*3370*/  HMMA.16816.F32 R144, R4.reuse, R36, R88 ;  /* 0x000000240490723c */ /* 0x040fe20000001858 */
[----:B------:R-:W-:Y:S07]  /*3380*/  LDSM.16.M88.4 R88, [R217+0x8800] ;  /* 0x00880000d958783b */ /* 0x000fee0000000200 */
[C---:B------:R-:W-:Y:S08]  /*3390*/  HMMA.16816.F32 R140, R4.reuse, R38, R80 ;  /* 0x00000026048c723c */ /* 0x040ff00000001850 */
[C---:B------:R-:W-:Y:S08]  /*33a0*/  HMMA.16816.F32 R64, R4.reuse, R56, R72 ;  /* 0x000000380440723c */ /* 0x040ff00000001848 */
[C---:B------:R-:W-:Y:S08]  /*33b0*/  HMMA.16816.F32 R124, R4.reuse, R58, R68 ;  /* 0x0000003a047c723c */ /* 0x040ff00000001844 */
[----:B------:R-:W-:Y:S01]  /*33c0*/  HMMA.16816.F32 R136, R4, R106, R60 ;  /* 0x0000006a0488723c */ /* 0x000fe2000000183c */
[----:B------:R-:W-:Y:S07]  /*33d0*/  LDSM.16.M88.4 R4, [R220+0x5000] ;  /* 0x00500000dc04783b */ /* 0x000fee0000000200 */
[C---:B------:R-:W-:Y:S01]  /*33e0*/  HMMA.16816.F32 R116, R16.reuse, R38, R76 ;  /* 0x000000261074723c */ /* 0x040fe2000000184c */
[----:B------:R-:W3:Y:S07]  /*33f0*/  LDSM.16.M88.4 R36, [R217+0x8000] ;  /* 0x00800000d924783b */ /* 0x000eee0000000200 */
[C---:B------:R-:W-:Y:S01]  /*3400*/  HMMA.16816.F32 R112, R16.reuse, R56, R40 ;  /* 0x000000381070723c */ /* 0x040fe20000001828 */
[----:B------:R-:W4:Y:S07]  /*3410*/  LDSM.16.M88.4 R40, [R220+0x4000] ;  /* 0x00400000dc28783b */ /* 0x000f2e0000000200 */
        /* <DEDUP_REMOVED lines=9> */
[C---:B------:R-:W-:Y:S08]  /*34b0*/  HMMA.16816.F32 R56, R8.reuse, R20, R156 ;  /* 0x000000140838723c */ /* 0x040ff0000000189c */
[----:B------:R-:W-:Y:S07]  /*34c0*/  HMMA.16816.F32 R16, R8, R22, R136 ;  /* 0x000000160810723c */ /* 0x000fee0000001888 */
[----:B------:R-:W-:Y:S01]  /*34d0*/  IMAD.IADD R8, R46, 0x1, R0 ;  /* 0x000000012e087824 */ /* 0x000fe200078e0200 */
[----:B--2---:R-:W-:Y:S01]  /*34e0*/  HMMA.16816.F32 R112, R12, R24, R112 ;  /* 0x000000180c70723c */ /* 0x004fe20000001870 */
[----:B------:R-:W-:-:S04]  /*34f0*/  IMAD.IADD R11, R92, 0x1, -R100 ;  /* 0x000000015c0b7824 */ /* 0x000fc800078e0a64 */
[----:B------:R-:W-:Y:S02]  /*3500*/  IMAD.IADD R226, R8, 0x1, R11 ;  /* 0x0000000108e27824 */ /* 0x000fe400078e020b */
[----:B------:R-:W-:Y:S01]  /*3510*/  IMAD R25, R44, 0x40, R170 ;  /* 0x000000402c197824 */ /* 0x000fe200078e02aa */
[----:B------:R-:W-:Y:S01]  /*3520*/  HMMA.16816.F32 R52, R12, R32, R132 ;  /* 0x000000200c34723c */ /* 0x000fe20000001884 */
[----:B------:R-:W-:Y:S02]  /*3530*/  LDSM.16.M88.4 R44, [R221+0x5000] ;  /* 0x00500000dd2c783b */ /* 0x000fe40000000200 */
[----:B------:R-:W-:Y:S01]  /*3540*/  IMAD.IADD R0, R226, 0x1, -R25 ;  /* 0x00000001e2007824 */ /* 0x000fe200078e0a19 */
[C---:B------:R-:W-:Y:S02]  /*3550*/  IADD3 R9, R25.reuse, 0x1, RZ ;  /* 0x0000000119097810 */ /* 0x040fe40007ffe0ff */
[----:B------:R-:W-:Y:S02]  /*3560*/  IADD3 R10, R25, 0x8, RZ ;  /* 0x00000008190a7810 */ /* 0x000fe40007ffe0ff */
[----:B---3--:R-:W-:Y:S01]  /*3570*/  HMMA.16816.F32 R80, R4, R36, R80 ;  /* 0x000000240450723c */ /* 0x008fe20000001850 */
[----:B------:R-:W-:-:S02]  /*3580*/  IABS R0, R0 ;  /* 0x0000000000007213 */ /* 0x000fc40000000000 */
[----:B------:R-:W-:-:S03]  /*3590*/  IADD3 R24, R25, 0x18, RZ ;  /* 0x0000001819187810 */ /* 0x000fc60007ffe0ff */
[----:B------:R-:W-:Y:S02]  /*35a0*/  IMAD.MOV.U32 R2, RZ, RZ, R0 ;  /* 0x000000ffff027224 */ /* 0x000fe400078e0000 */
[C---:B------:R-:W-:Y:S08]  /*35b0*/  HMMA.16816.F32 R76, R4.reuse, R38, R76 ;  /* 0x00000026044c723c */ /* 0x040ff0000000184c */
[C---:B------:R-:W-:Y:S08]  /*35c0*/  HMMA.16816.F32 R72, R4.reuse, R48, R72 ;  /* 0x000000300448723c */ /* 0x040ff00000001848 */
[C---:B------:R-:W-:Y:S08]  /*35d0*/  HMMA.16816.F32 R68, R4.reuse, R50, R68 ;  /* 0x000000320444723c */ /* 0x040ff00000001844 */
[C---:B------:R-:W-:Y:S08]  /*35e0*/  HMMA.16816.F32 R124, R4.reuse, R88, R64 ;  /* 0x00000058047c723c */ /* 0x040ff00000001840 */
[C---:B------:R-:W-:Y:S01]  /*35f0*/  HMMA.16816.F32 R132, R4.reuse, R90, R60 ;  /* 0x0000005a0484723c */ /* 0x040fe2000000183c */
[----:B------:R1:W-:Y:S07]  /*3600*/  I2F R62, R2 ;  /* 0x00000002003e7306 */ /* 0x0003ee0000201400 */
[C---:B------:R-:W-:Y:S08]  /*3610*/  HMMA.16816.F32 R144, R4.reuse, R160, R56 ;  /* 0x000000a00490723c */ /* 0x040ff00000001838 */
[----:B------:R-:W-:Y:S07]  /*3620*/  HMMA.16816.F32 R148, R4, R162, R16 ;  /* 0x000000a20494723c */ /* 0x000fee0000001810 */
[----:B------:R-:W-:Y:S01]  /*3630*/  IMAD.IADD R4, R226, 0x1, -R9 ;  /* 0x00000001e2047824 */ /* 0x000fe200078e0a09 */
[----:B------:R-:W-:Y:S01]  /*3640*/  HMMA.16816.F32 R32, R12, R34, R128 ;  /* 0x000000220c20723c */ /* 0x000fe20000001880 */
[----:B------:R-:W-:-:S02]  /*3650*/  IADD3 R16, R25, 0x9, RZ ;  /* 0x0000000919107810 */ /* 0x000fc40007ffe0ff */
[C---:B------:R-:W-:Y:S02]  /*3660*/  IADD3 R17, R25.reuse, 0x10, RZ ;  /* 0x0000001019117810 */ /* 0x040fe40007ffe0ff */
[----:B------:R-:W-:Y:S01]  /*3670*/  IABS R0, R4 ;  /* 0x0000000400007213 */ /* 0x000fe20000000000 */
[----:B------:R-:W-:Y:S01]  /*3680*/  IMAD.IADD R4, R226, 0x1, -R10 ;  /* 0x00000001e2047824 */ /* 0x000fe200078e0a0a */
[----:B------:R-:W-:Y:S01]  /*3690*/  IADD3 R18, R25, 0x11, RZ ;  /* 0x0000001119127810 */ /* 0x000fe20007ffe0ff */
[C---:B------:R-:W-:Y:S01]  /*36a0*/  HMMA.16816.F32 R116, R12.reuse, R30, R116 ;  /* 0x0000001e0c74723c */ /* 0x040fe20000001874 */
[----:B------:R-:W-:Y:S01]  /*36b0*/  IADD3 R6, R8, 0x8, RZ ;  /* 0x0000000808067810 */ /* 0x000fe20007ffe0ff */
[----:B-1----:R-:W-:Y:S01]  /*36c0*/  IMAD.MOV.U32 R2, RZ, RZ, R0 ;  /* 0x000000ffff027224 */ /* 0x002fe200078e0000 */
[----:B------:R-:W-:Y:S01]  /*36d0*/  IABS R0, R4 ;  /* 0x0000000400007213 */ /* 0x000fe20000000000 */
[----:B------:R-:W-:Y:S02]  /*36e0*/  IMAD.IADD R4, R226, 0x1, -R16 ;  /* 0x00000001e2047824 */ /* 0x000fe400078e0a10 */
[----:B------:R1:W-:Y:S01]  /*36f0*/  I2F R61, R2 ;  /* 0x00000002003d7306 */ /* 0x0003e20000201400 */
[----:B------:R-:W-:Y:S01]  /*3700*/  IMAD.IADD R225, R11, 0x1, R6 ;  /* 0x000000010be17824 */ /* 0x000fe200078e0206 */
[----:B------:R-:W-:Y:S03]  /*3710*/  HMMA.16816.F32 R104, R12, R28, R120 ;  /* 0x0000001c0c68723c */ /* 0x000fe60000001878 */
[----:B------:R-:W-:-:S05]  /*3720*/  IMAD.IADD R5, R225, 0x1, -R16 ;  /* 0x00000001e1057824 */ /* 0x000fca00078e0a10 */
[----:B----4-:R-:W-:Y:S01]  /*3730*/  HMMA.16816.F32 R52, R40, R36, R52 ;  /* 0x000000242834723c */ /* 0x010fe20000001834 */
[----:B-1----:R-:W-:Y:S01]  /*3740*/  IMAD.MOV.U32 R2, RZ, RZ, R0 ;  /* 0x000000ffff027224 */ /* 0x002fe200078e0000 */
[----:B------:R-:W-:Y:S01]  /*3750*/  IABS R0, R4 ;  /* 0x0000000400007213 */ /* 0x000fe20000000000 */
[----:B------:R-:W-:-:S05]  /*3760*/  IMAD.IADD R4, R226, 0x1, -R17 ;  /* 0x00000001e2047824 */ /* 0x000fca00078e0a11 */
[C---:B------:R-:W-:Y:S01]  /*3770*/  HMMA.16816.F32 R108, R12.reuse, R26, R108 ;  /* 0x0000001a0c6c723c */ /* 0x040fe2000000186c */
[----:B------:R1:W-:Y:S07]  /*3780*/  I2F R60, R2 ;  /* 0x00000002003c7306 */ /* 0x0003ee0000201400 */
[C---:B------:R-:W-:Y:S08]  /*3790*/  HMMA.16816.F32 R96, R12.reuse, R20, R96 ;  /* 0x000000140c60723c */ /* 0x040ff00000001860 */
[----:B------:R-:W-:Y:S01]  /*37a0*/  HMMA.16816.F32 R120, R12, R22, R84 ;  /* 0x000000160c78723c */ /* 0x000fe20000001854 */
[----:B-1----:R-:W-:Y:S01]  /*37b0*/  IMAD.MOV.U32 R2, RZ, RZ, R0 ;  /* 0x000000ffff027224 */ /* 0x002fe200078e0000 */
[----:B------:R-:W-:Y:S01]  /*37c0*/  IABS R0, R4 ;  /* 0x0000000400007213 */ /* 0x000fe20000000000 */
[----:B------:R-:W-:Y:S01]  /*37d0*/  IMAD.IADD R4, R226, 0x1, -R18 ;  /* 0x00000001e2047824 */ /* 0x000fe200078e0a12 */
[----:B------:R-:W1:Y:S03]  /*37e0*/  LDSM.16.M88.4 R12, [R219+0x8000] ;  /* 0x00800000db0c783b */ /* 0x000e660000000200 */
[----:B------:R-:W-:Y:S01]  /*37f0*/  IMAD R85, R94, 0x20, R93 ;  /* 0x000000205e557824 */ /* 0x000fe200078e025d */
[C---:B------:R-:W-:Y:S01]  /*3800*/  HMMA.16816.F32 R36, R40.reuse, R38, R32 ;  /* 0x000000262824723c */ /* 0x040fe20000001820 */
[----:B------:R-:W2:Y:S04]  /*3810*/  LDSM.16.M88.4 R32, [R221+0x4000] ;  /* 0x00400000dd20783b */ /* 0x000ea80000000200 */
[----:B------:R-:W3:Y:S03]  /*3820*/  LDSM.16.M88.4 R20, [R219+0x8400] ;  /* 0x00840000db14783b */ /* 0x000ee60000000200 */
[C---:B------:R-:W-:Y:S01]  /*3830*/  HMMA.16816.F32 R56, R40.reuse, R50, R116 ;  /* 0x000000322838723c */ /* 0x040fe20000001874 */
[----:B------:R4:W5:Y:S07]  /*3840*/  I2F R51, R2 ;  /* 0x0000000200337306 */ /* 0x00096e0000201400 */
[C---:B------:R-:W-:Y:S08]  /*3850*/  HMMA.16816.F32 R28, R40.reuse, R48, R104 ;  /* 0x00000030281c723c */ /* 0x040ff00000001868 */
[----:B------:R-:W-:Y:S01]  /*3860*/  HMMA.16816.F32 R112, R40, R88, R112 ;  /* 0x000000582870723c */ /* 0x000fe20000001870 */
[----:B----4-:R-:W-:Y:S01]  /*3870*/  IMAD.MOV.U32 R2, RZ, RZ, R0 ;  /* 0x000000ffff027224 */ /* 0x010fe200078e0000 */
[----:B------:R-:W-:Y:S01]  /*3880*/  IABS R0, R4 ;  /* 0x0000000400007213 */ /* 0x000fe20000000000 */
[----:B------:R-:W-:-:S02]  /*3890*/  IMAD.IADD R4, R226, 0x1, -R24 ;  /* 0x00000001e2047824 */ /* 0x000fc400078e0a18 */
[----:B------:R4:W-:Y:S03]  /*38a0*/  I2F R50, R2 ;  /* 0x0000000200327306 */ /* 0x0009e60000201400 */
[----:B------:R-:W-:Y:S08]  /*38b0*/  HMMA.16816.F32 R108, R40, R90, R108 ;  /* 0x0000005a286c723c */ /* 0x000ff0000000186c */
[----:B-1----:R-:W-:Y:S01]  /*38c0*/  HMMA.16816.F32 R76, R44, R14, R76 ;  /* 0x0000000e2c4c723c */ /* 0x002fe2000000184c */
[----:B----4-:R-:W-:Y:S01]  /*38d0*/  IMAD.MOV.U32 R2, RZ, RZ, R0 ;  /* 0x000000ffff027224 */ /* 0x010fe200078e0000 */
[----:B------:R-:W-:Y:S01]  /*38e0*/  IABS R0, R4 ;  /* 0x0000000400007213 */ /* 0x000fe20000000000 */
[----:B------:R-:W-:-:S05]  /*38f0*/  IMAD.IADD R4, R225, 0x1, -R25 ;  /* 0x00000001e1047824 */ /* 0x000fca00078e0a19 */
[----:B--2---:R-:W-:Y:S01]  /*3900*/  HMMA.16816.F32 R36, R32, R14, R36 ;  /* 0x0000000e2024723c */ /* 0x004fe20000001824 */
[----:B------:R1:W2:Y:S07]  /*3910*/  I2F R19, R2 ;  /* 0x0000000200137306 */ /* 0x0002ae0000201400 */
[-C--:B------:R-:W-:Y:S08]  /*3920*/  HMMA.16816.F32 R80, R44, R12.reuse, R80 ;  /* 0x0000000c2c50723c */ /* 0x080ff00000001850 */
[----:B------:R-:W-:Y:S01]  /*3930*/  HMMA.16816.F32 R52, R32, R12, R52 ;  /* 0x0000000c2034723c */ /* 0x000fe20000001834 */
[----:B-1----:R-:W-:Y:S01]  /*3940*/  IMAD.MOV.U32 R2, RZ, RZ, R0 ;  /* 0x000000ffff027224 */ /* 0x002fe200078e0000 */
[----:B------:R-:W-:Y:S01]  /*3950*/  IABS R0, R4 ;  /* 0x0000000400007213 */ /* 0x000fe20000000000 */
[----:B------:R-:W-:-:S02]  /*3960*/  IMAD.IADD R4, R225, 0x1, -R9 ;  /* 0x00000001e1047824 */ /* 0x000fc400078e0a09 */
[----:B------:R1:W4:Y:S03]  /*3970*/  I2F R49, R2 ;  /* 0x0000000200317306 */ /* 0x0003260000201400 */
[----:B---3--:R-:W-:Y:S01]  /*3980*/  HMMA.16816.F32 R28, R32, R20, R28 ;  /* 0x00000014201c723c */ /* 0x008fe2000000181c */
[----:B-----5:R-:W-:-:S07]  /*3990*/  FFMA.FTZ R14, R51, -R222, R37 ;  /* 0x800000de330e7223 */ /* 0x020fce0000010025 */
[----:B------:R-:W-:Y:S01]  /*39a0*/  HMMA.16816.F32 R56, R32, R22, R56 ;  /* 0x000000162038723c */ /* 0x000fe20000001838 */
[----:B-1----:R-:W-:Y:S01]  /*39b0*/  IMAD.MOV.U32 R2, RZ, RZ, R0 ;  /* 0x000000ffff027224 */ /* 0x002fe200078e0000 */
[----:B------:R-:W-:-:S06]  /*39c0*/  IABS R0, R4 ;  /* 0x0000000400007213 */ /* 0x000fcc0000000000 */
[C---:B------:R-:W-:Y:S01]  /*39d0*/  HMMA.16816.F32 R68, R44.reuse, R22, R68 ;  /* 0x000000162c44723c */ /* 0x040fe20000001844 */
[----:B------:R1:W3:Y:S07]  /*39e0*/  I2F R27, R2 ;  /* 0x00000002001b7306 */ /* 0x0002ee0000201400 */
[----:B------:R-:W-:Y:S01]  /*39f0*/  HMMA.16816.F32 R64, R44, R20, R72 ;  /* 0x000000142c40723c */ /* 0x000fe20000001848 */
[----:B------:R5:W5:Y:S01]  /*3a00*/  I2F R48, R0 ;  /* 0x0000000000307306 */ /* 0x000b620000201400 */
[----:B--2---:R-:W-:-:S05]  /*3a10*/  FFMA.FTZ R19, R19, -R222, R29 ;  /* 0x800000de13137223 */ /* 0x004fca000001001d */
[-C--:B------:R-:W-:Y:S01]  /*3a20*/  FFMA.FTZ R20, R50, -R222.reuse, R28 ;  /* 0x800000de32147223 */ /* 0x080fe2000001001c */
[----:B------:R-:W-:Y:S01]  /*3a30*/  HMMA.16816.F32 R72, R40, R162, R120 ;  /* 0x000000a22848723c */ /* 0x000fe20000001878 */
[----:B-1----:R-:W-:Y:S02]  /*3a40*/  IMAD.IADD R2, R225, 0x1, -R10 ;  /* 0x00000001e1027824 */ /* 0x002fe400078e0a0a */
[-C--:B----4-:R-:W-:Y:S02]  /*3a50*/  FFMA.FTZ R21, R49, -R222.reuse, R56 ;  /* 0x800000de31157223 */ /* 0x090fe40000010038 */
[----:B---3--:R-:W-:Y:S01]  /*3a60*/  FFMA.FTZ R27, R27, -R222, R54 ;  /* 0x800000de1b1b7223 */ /* 0x008fe20000010036 */
[----:B------:R-:W-:Y:S02]  /*3a70*/  IABS R2, R2 ;  /* 0x0000000200027213 */ /* 0x000fe40000000000 */
[----:B-----5:R-:W-:Y:S01]  /*3a80*/  IADD3 R0, R92, 0x1, -R100 ;  /* 0x000000015c007810 */ /* 0x020fe20007ffe864 */
[----:B------:R-:W-:-:S02]  /*3a90*/  FFMA.FTZ R28, R48, -R222, R55 ;  /* 0x800000de301c7223 */ /* 0x000fc40000010037 */
[----:B------:R-:W-:Y:S01]  /*3aa0*/  IMAD.MOV.U32 R4, RZ, RZ, R2 ;  /* 0x000000ffff047224 */ /* 0x000fe200078e0002 */
[----:B------:R-:W-:Y:S02]  /*3ab0*/  IADD3 R0, R0, c[0x0][0x2e8], RZ ;  /* 0x0000ba0000007a10 */ /* 0x000fe40007ffe0ff */
[----:B------:R-:W-:Y:S01]  /*3ac0*/  IABS R2, R5 ;  /* 0x0000000500027213 */ /* 0x000fe20000000000 */
[----:B------:R1:W2:Y:S01]  /*3ad0*/  I2F R26, R4 ;  /* 0x00000004001a7306 */ /* 0x0002a20000201400 */
[----:B------:R-:W-:Y:S02]  /*3ae0*/  IMAD.IADD R5, R225, 0x1, -R17 ;  /* 0x00000001e1057824 */ /* 0x000fe400078e0a11 */
[----:B------:R-:W-:-:S03]  /*3af0*/  IMAD.IADD R12, R8, 0x1, R0 ;  /* 0x00000001080c7824 */ /* 0x000fc600078e0200 */
[----:B------:R-:W-:Y:S02]  /*3b00*/  IABS R5, R5 ;  /* 0x0000000500057213 */ /* 0x000fe40000000000 */
[----:B------:R3:W4:Y:S01]  /*3b10*/  I2F R15, R2 ;  /* 0x00000002000f7306 */ /* 0x0007220000201400 */
[----:B------:R-:W-:-:S04]  /*3b20*/  IMNMX R235, R12, R92, PT ;  /* 0x0000005c0ceb7217 */ /* 0x000fc80003800200 */
[-C--:B------:R-:W-:Y:S02]  /*3b30*/  ISETP.GE.AND P2, PT, R25, R235.reuse, PT ;  /* 0x000000eb1900720c */ /* 0x080fe40003f46270 */
[-C--:B------:R-:W-:Y:S01]  /*3b40*/  ISETP.GE.AND P3, PT, R9, R235.reuse, PT ;  /* 0x000000eb0900720c */ /* 0x080fe20003f66270 */
[----:B------:R5:W4:Y:S01]  /*3b50*/  I2F R13, R5 ;  /* 0x00000005000d7306 */ /* 0x000b220000201400 */
[----:B-1----:R-:W-:Y:S01]  /*3b60*/  IADD3 R4, R8, 0x40, RZ ;  /* 0x0000004008047810 */ /* 0x002fe20007ffe0ff */
[----:B--2---:R-:W-:Y:S01]  /*3b70*/  FFMA.FTZ R26, R26, -R222, R38 ;  /* 0x800000de1a1a7223 */ /* 0x004fe20000010026 */
[-C--:B------:R-:W-:Y:S02]  /*3b80*/  ISETP.GE.AND P0, PT, R16, R235.reuse, PT ;  /* 0x000000eb1000720c */ /* 0x080fe40003f06270 */
[----:B------:R-:W-:Y:S01]  /*3b90*/  ISETP.GE.AND P4, PT, R10, R235, PT ;  /* 0x000000eb0a00720c */ /* 0x000fe20003f86270 */
[----:B------:R-:W-:Y:S01]  /*3ba0*/  IMAD.IADD R224, R11, 0x1, R4 ;  /* 0x000000010be07824 */ /* 0x000fe200078e0204 */
[----:B---3--:R-:W-:Y:S01]  /*3bb0*/  IADD3 R2, R8, 0x48, RZ ;  /* 0x0000004808027810 */ /* 0x008fe20007ffe0ff */
[----:B------:R-:W-:-:S02]  /*3bc0*/  IMAD.IADD R8, R0, 0x1, R6 ;  /* 0x0000000100087824 */ /* 0x000fc400078e0206 */
[C---:B------:R-:W-:Y:S02]  /*3bd0*/  IMAD.IADD R6, R225.reuse, 0x1, -R18 ;  /* 0x00000001e1067824 */ /* 0x040fe400078e0a12 */
[----:B------:R-:W-:Y:S01]  /*3be0*/  IMAD.IADD R7, R0, 0x1, R4 ;  /* 0x0000000100077824 */ /* 0x000fe200078e0204 */
[----:B------:R-:W-:Y:S01]  /*3bf0*/  IMNMX R234, R8, R92, PT ;  /* 0x0000005c08ea7217 */ /* 0x000fe20003800200 */
[----:B------:R-:W-:Y:S01]  /*3c00*/  IMAD.IADD R4, R225, 0x1, -R24 ;  /* 0x00000001e1047824 */ /* 0x000fe200078e0a18 */
[----:B------:R-:W-:Y:S01]  /*3c10*/  IABS R6, R6 ;  /* 0x0000000600067213 */ /* 0x000fe20000000000 */
[--C-:B------:R-:W-:Y:S01]  /*3c20*/  IMAD.IADD R227, R11, 0x1, R2.reuse ;  /* 0x000000010be37824 */ /* 0x100fe200078e0202 */
[----:B------:R-:W-:Y:S01]  /*3c30*/  IADD3 R8, R25, 0x19, RZ ;  /* 0x0000001919087810 */ /* 0x000fe20007ffe0ff */
[----:B------:R-:W-:Y:S01]  /*3c40*/  IMAD.IADD R2, R0, 0x1, R2 ;  /* 0x0000000100027824 */ /* 0x000fe200078e0202 */
[----:B------:R-:W-:Y:S01]  /*3c50*/  IABS R0, R4 ;  /* 0x0000000400007213 */ /* 0x000fe20000000000 */
[----:B-----5:R-:W-:Y:S01]  /*3c60*/  IMAD.MOV.U32 R5, RZ, RZ, R6 ;  /* 0x000000ffff057224 */ /* 0x020fe200078e0006 */
[----:B------:R-:W-:Y:S01]  /*3c70*/  IMNMX R233, R7, R92, PT ;  /* 0x0000005c07e97217 */ /* 0x000fe20003800200 */
[----:B----4-:R-:W-:Y:S01]  /*3c80*/  FFMA.FTZ R22, R15, -R222, R39 ;  /* 0x800000de0f167223 */ /* 0x010fe20000010027 */
[----:B------:R-:W-:Y:S01]  /*3c90*/  IMNMX R232, R2, R92, PT ;  /* 0x0000005c02e87217 */ /* 0x000fe20003800200 */
[-C--:B------:R-:W-:Y:S01]  /*3ca0*/  FFMA.FTZ R15, R13, -R222.reuse, R30 ;  /* 0x800000de0d0f7223 */ /* 0x080fe2000001001e */
[----:B------:R-:W1:Y:S01]  /*3cb0*/  I2F R0, R0 ;  /* 0x0000000000007306 */ /* 0x000e620000201400 */
[----:B------:R-:W-:Y:S01]  /*3cc0*/  IADD3 R2, R226, -c[0x0][0x2e4], RZ ;  /* 0x8000b900e2027a10 */ /* 0x000fe20007ffe0ff */
[-C--:B------:R-:W-:Y:S01]  /*3cd0*/  FFMA.FTZ R7, R62, -R222.reuse, R52 ;  /* 0x800000de3e077223 */ /* 0x080fe20000010034 */
[----:B------:R-:W-:Y:S01]  /*3ce0*/  IADD3 R4, R227, -c[0x0][0x2e4], RZ ;  /* 0x8000b900e3047a10 */ /* 0x000fe20007ffe0ff */
[----:B------:R-:W-:Y:S01]  /*3cf0*/  FFMA.FTZ R6, R61, -R222, R53 ;  /* 0x800000de3d067223 */ /* 0x000fe20000010035 */
[----:B------:R-:W-:Y:S01]  /*3d00*/  IMNMX R231, RZ, R2, !PT ;  /* 0x00000002ffe77217 */ /* 0x000fe20007800200 */
[C---:B------:R-:W-:Y:S01]  /*3d10*/  IMAD.IADD R12, R224.reuse, 0x1, -R9 ;  /* 0x00000001e00c7824 */ /* 0x040fe200078e0a09 */
[----:B------:R-:W-:Y:S01]  /*3d20*/  IADD3 R2, R224, -c[0x0][0x2e4], RZ ;  /* 0x8000b900e0027a10 */ /* 0x000fe20007ffe0ff */
[----:B------:R-:W2:Y:S01]  /*3d30*/  I2F R5, R5 ;  /* 0x0000000500057306 */ /* 0x000ea20000201400 */
[----:B------:R-:W-:Y:S01]  /*3d40*/  ISETP.LT.OR P2, PT, R25, R231, P2 ;  /* 0x000000e71900720c */ /* 0x000fe20001741670 */
[----:B------:R-:W-:Y:S01]  /*3d50*/  FFMA.FTZ R11, R60, -R222, R36 ;  /* 0x800000de3c0b7223 */ /* 0x000fe20000010024 */
[----:B------:R-:W-:Y:S01]  /*3d60*/  IMNMX R229, RZ, R2, !PT ;  /* 0x00000002ffe57217 */ /* 0x000fe20007800200 */
[----:B------:R-:W-:Y:S01]  /*3d70*/  IMAD.IADD R2, R224, 0x1, -R25 ;  /* 0x00000001e0027824 */ /* 0x000fe200078e0a19 */
[----:B------:R-:W-:Y:S01]  /*3d80*/  IMNMX R228, RZ, R4, !PT ;  /* 0x00000004ffe47217 */ /* 0x000fe20007800200 */
[----:B------:R-:W-:Y:S01]  /*3d90*/  HMMA.16816.F32 R52, R40, R160, R96 ;  /* 0x000000a02834723c */ /* 0x000fe20000001860 */
[----:B------:R-:W-:Y:S01]  /*3da0*/  FSEL R104, R7, -INF , !P2 ;  /* 0xff80000007687808 */ /* 0x000fe20005000000 */
[----:B-1----:R-:W-:Y:S01]  /*3db0*/  FFMA.FTZ R23, R0, -R222, R58 ;  /* 0x800000de00177223 */ /* 0x002fe2000001003a */
[----:B------:R-:W-:-:S02]  /*3dc0*/  IADD3 R0, R225, -c[0x0][0x2e4], RZ ;  /* 0x8000b900e1007a10 */ /* 0x000fc40007ffe0ff */
[----:B------:R-:W-:Y:S02]  /*3dd0*/  ISETP.GE.AND P2, PT, R17, R235, PT ;  /* 0x000000eb1100720c */ /* 0x000fe40003f46270 */
[----:B------:R-:W-:Y:S02]  /*3de0*/  IMNMX R230, RZ, R0, !PT ;  /* 0x00000000ffe67217 */ /* 0x000fe40007800200 */
[----:B------:R-:W-:Y:S01]  /*3df0*/  ISETP.GE.AND P1, PT, R9, R234, PT ;  /* 0x000000ea0900720c */ /* 0x000fe20003f26270 */
[----:B--2---:R-:W-:Y:S01]  /*3e00*/  FFMA.FTZ R13, R5, -R222, R31 ;  /* 0x800000de050d7223 */ /* 0x004fe2000001001f */
[C---:B------:R-:W-:Y:S01]  /*3e10*/  ISETP.GE.AND P6, PT, R9.reuse, R233, PT ;  /* 0x000000e90900720c */ /* 0x040fe20003fc6270 */
[----:B------:R-:W-:Y:S01]  /*3e20*/  IMAD.IADD R5, R226, 0x1, -R8 ;  /* 0x00000001e2057824 */ /* 0x000fe200078e0a08 */
[C---:B------:R-:W-:Y:S02]  /*3e30*/  ISETP.GE.AND P5, PT, R9.reuse, R232, PT ;  /* 0x000000e80900720c */ /* 0x040fe40003fa6270 */
[----:B------:R-:W-:-:S02]  /*3e40*/  ISETP.LT.OR P3, PT, R9, R231, P3 ;  /* 0x000000e70900720c */ /* 0x000fc40001f61670 */
[----:B------:R-:W-:Y:S01]  /*3e50*/  IABS R0, R5 ;  /* 0x0000000500007213 */ /* 0x000fe20000000000 */
[----:B------:R-:W-:Y:S01]  /*3e60*/  IMAD.IADD R5, R227, 0x1, -R25 ;  /* 0x00000001e3057824 */ /* 0x000fe200078e0a19 */
[-C--:B------:R-:W-:Y:S02]  /*3e70*/  ISETP.LT.OR P0, PT, R16, R231.reuse, P0 ;  /* 0x000000e71000720c */ /* 0x080fe40000701670 */
[----:B------:R-:W-:Y:S01]  /*3e80*/  ISETP.LT.OR P2, PT, R17, R231, P2 ;  /* 0x000000e71100720c */ /* 0x000fe20001741670 */
[----:B------:R-:W-:Y:S01]  /*3e90*/  IMAD.MOV.U32 R4, RZ, RZ, R0 ;  /* 0x000000ffff047224 */ /* 0x000fe200078e0000 */
[----:B------:R-:W-:Y:S02]  /*3ea0*/  IABS R0, R2 ;  /* 0x0000000200007213 */ /* 0x000fe40000000000 */
[----:B------:R-:W-:Y:S01]  /*3eb0*/  IABS R2, R5 ;  /* 0x0000000500027213 */ /* 0x000fe20000000000 */
[----:B------:R-:W-:Y:S01]  /*3ec0*/  I2F R29, R4 ;  /* 0x00000004001d7306 */ /* 0x000fe20000201400 */
[----:B------:R-:W-:-:S02]  /*3ed0*/  ISETP.LT.OR P1, PT, R9, R230, P1 ;  /* 0x000000e60900720c */ /* 0x000fc40000f21670 */
[C---:B------:R-:W-:Y:S02]  /*3ee0*/  ISETP.LT.OR P6, PT, R9.reuse, R229, P6 ;  /* 0x000000e50900720c */ /* 0x040fe400037c1670 */
[----:B------:R-:W-:Y:S01]  /*3ef0*/  ISETP.LT.OR P5, PT, R9, R228, P5 ;  /* 0x000000e40900720c */ /* 0x000fe20002fa1670 */
[----:B------:R-:W-:Y:S01]  /*3f00*/  IMAD.IADD R9, R227, 0x1, -R9 ;  /* 0x00000001e3097824 */ /* 0x000fe200078e0a09 */
[----:B------:R-:W-:Y:S01]  /*3f10*/  FSEL R130, R6, -INF , !P3 ;  /* 0xff80000006827808 */ /* 0x000fe20005800000 */
[----:B------:R1:W2:Y:S01]  /*3f20*/  I2F R5, R0 ;  /* 0x0000000000057306 */ /* 0x0002a20000201400 */
[----:B------:R-:W-:Y:S01]  /*3f30*/  ISETP.GE.AND P3, PT, R18, R235, PT ;  /* 0x000000eb1200720c */ /* 0x000fe20003f66270 */
[----:B------:R-:W-:Y:S01]  /*3f40*/  IMAD.IADD R6, R224, 0x1, -R10 ;  /* 0x00000001e0067824 */ /* 0x000fe200078e0a0a */
[----:B------:R-:W-:Y:S02]  /*3f50*/  ISETP.LT.OR P4, PT, R10, R231, P4 ;  /* 0x000000e70a00720c */ /* 0x000fe40002781670 */
[----:B------:R-:W-:-:S02]  /*3f60*/  FSEL R136, R14, -INF , !P0 ;  /* 0xff8000000e887808 */ /* 0x000fc40004000000 */
[----:B------:R-:W-:Y:S02]  /*3f70*/  ISETP.GE.AND P0, PT, R10, R234, PT ;  /* 0x000000ea0a00720c */ /* 0x000fe40003f06270 */
[----:B------:R-:W-:Y:S02]  /*3f80*/  FSEL R197, R20, -INF , !P2 ;  /* 0xff80000014c57808 */ /* 0x000fe40005000000 */
[----:B------:R-:W-:Y:S02]  /*3f90*/  ISETP.LT.OR P3, PT, R18, R231, P3 ;  /* 0x000000e71200720c */ /* 0x000fe40001f61670 */
[----:B------:R-:W-:Y:S02]  /*3fa0*/  FSEL R137, R11, -INF , !P4 ;  /* 0xff8000000b897808 */ /* 0x000fe40006000000 */
[----:B------:R-:W-:Y:S01]  /*3fb0*/  IABS R7, R9 ;  /* 0x0000000900077213 */ /* 0x000fe20000000000 */
[----:B-1----:R-:W-:Y:S01]  /*3fc0*/  IMAD.MOV.U32 R0, RZ, RZ, R2 ;  /* 0x000000ffff007224 */ /* 0x002fe200078e0002 */
[----:B------:R-:W-:Y:S01]  /*3fd0*/  ISETP.GE.AND P4, PT, R24, R235, PT ;  /* 0x000000eb1800720c */ /* 0x000fe20003f86270 */
[----:B------:R-:W-:Y:S01]  /*3fe0*/  IMAD.IADD R2, R224, 0x1, -R16 ;  /* 0x00000001e0027824 */ /* 0x000fe200078e0a10 */
[----:B------:R-:W-:Y:S01]  /*3ff0*/  ISETP.LT.OR P0, PT, R10, R230, P0 ;  /* 0x000000e60a00720c */ /* 0x000fe20000701670 */
[----:B------:R1:W-:Y:S01]  /*4000*/  I2F R20, R0 ;  /* 0x0000000000147306 */ /* 0x0003e20000201400 */
[----:B------:R-:W-:-:S02]  /*4010*/  IABS R9, R6 ;  /* 0x0000000600097213 */ /* 0x000fc40000000000 */
[----:B------:R-:W-:Y:S02]  /*4020*/  FSEL R202, R19, -INF , !P3 ;  /* 0xff80000013ca7808 */ /* 0x000fe40005800000 */
[C---:B------:R-:W-:Y:S02]  /*4030*/  ISETP.GE.AND P2, PT, R10.reuse, R233, PT ;  /* 0x000000e90a00720c */ /* 0x040fe40003f46270 */
[----:B------:R-:W-:Y:S02]  /*4040*/  ISETP.GE.AND P3, PT, R10, R232, PT ;  /* 0x000000e80a00720c */ /* 0x000fe40003f66270 */
[----:B------:R-:W-:Y:S02]  /*4050*/  IABS R4, R12 ;  /* 0x0000000c00047213 */ /* 0x000fe40000000000 */
[----:B------:R-:W-:Y:S02]  /*4060*/  ISETP.LT.OR P4, PT, R24, R231, P4 ;  /* 0x000000e71800720c */ /* 0x000fe40002781670 */
[----:B------:R-:W-:-:S02]  /*4070*/  FSEL R131, R26, -INF , !P0 ;  /* 0xff8000001a837808 */ /* 0x000fc40004000000 */
[----:B------:R-:W-:Y:S01]  /*4080*/  ISETP.GE.AND P0, PT, R18, R234, PT ;  /* 0x000000ea1200720c */ /* 0x000fe20003f06270 */
[----:B-1----:R-:W-:Y:S01]  /*4090*/  IMAD.IADD R0, R227, 0x1, -R10 ;  /* 0x00000001e3007824 */ /* 0x002fe200078e0a0a */
[C---:B------:R-:W-:Y:S02]  /*40a0*/  ISETP.LT.OR P2, PT, R10.reuse, R229, P2 ;  /* 0x000000e50a00720c */ /* 0x040fe40001741670 */
[----:B------:R-:W-:Y:S02]  /*40b0*/  ISETP.LT.OR P3, PT, R10, R228, P3 ;  /* 0x000000e40a00720c */ /* 0x000fe40001f61670 */
[----:B------:R-:W-:Y:S01]  /*40c0*/  IABS R6, R0 ;  /* 0x0000000000067213 */ /* 0x000fe20000000000 */
[----:B------:R1:W3:Y:S01]  /*40d0*/  I2F R10, R4 ;  /* 0x00000004000a7306 */ /* 0x0002e20000201400 */
[----:B------:R-:W-:Y:S01]  /*40e0*/  IABS R0, R2 ;  /* 0x0000000200007213 */ /* 0x000fe20000000000 */
[----:B------:R-:W-:Y:S01]  /*40f0*/  IMAD.MOV.U32 R2, RZ, RZ, R9 ;  /* 0x000000ffff027224 */ /* 0x000fe200078e0009 */
[----:B------:R-:W-:-:S02]  /*4100*/  FSEL R201, R21, -INF , !P4 ;  /* 0xff80000015c97808 */ /* 0x000fc40006000000 */
[C---:B------:R-:W-:Y:S02]  /*4110*/  ISETP.GE.AND P4, PT, R25.reuse, R234, PT ;  /* 0x000000ea1900720c */ /* 0x040fe40003f86270 */
[-C--:B------:R-:W-:Y:S01]  /*4120*/  ISETP.LT.OR P0, PT, R18, R230.reuse, P0 ;  /* 0x000000e61200720c */ /* 0x080fe20000701670 */
[----:B------:R4:W5:Y:S01]  /*4130*/  I2F R11, R2 ;  /* 0x00000002000b7306 */ /* 0x0009620000201400 */
[----:B------:R-:W-:Y:S02]  /*4140*/  ISETP.LT.OR P4, PT, R25, R230, P4 ;  /* 0x000000e61900720c */ /* 0x000fe40002781670 */
[----:B------:R-:W-:Y:S02]  /*4150*/  FSEL R200, R13, -INF , !P0 ;  /* 0xff8000000dc87808 */ /* 0x000fe40004000000 */
[----:B------:R-:W-:Y:S02]  /*4160*/  FSEL R128, R27, -INF , !P4 ;  /* 0xff8000001b807808 */ /* 0x000fe40006000000 */
[-C--:B------:R-:W-:Y:S01]  /*4170*/  ISETP.GE.AND P4, PT, R16, R234.reuse, PT ;  /* 0x000000ea1000720c */ /* 0x080fe20003f86270 */
[----:B------:R5:W-:Y:S01]  /*4180*/  I2F R9, R0 ;  /* 0x0000000000097306 */ /* 0x000be20000201400 */
[----:B------:R-:W-:Y:S01]  /*4190*/  ISETP.GE.AND P0, PT, R24, R234, PT ;  /* 0x000000ea1800720c */ /* 0x000fe20003f06270 */
[----:B-1----:R-:W-:Y:S01]  /*41a0*/  IMAD.MOV.U32 R4, RZ, RZ, R7 ;  /* 0x000000ffff047224 */ /* 0x002fe200078e0007 */
[----:B------:R-:W-:-:S02]  /*41b0*/  ISETP.LT.OR P4, PT, R16, R230, P4 ;  /* 0x000000e61000720c */ /* 0x000fc40002781670 */
[----:B------:R-:W-:Y:S02]  /*41c0*/  ISETP.LT.OR P0, PT, R24, R230, P0 ;  /* 0x000000e61800720c */ /* 0x000fe40000701670 */
[----:B------:R-:W-:Y:S01]  /*41d0*/  FSEL R129, R28, -INF , !P1 ;  /* 0xff8000001c817808 */ /* 0x000fe20004800000 */
[----:B----4-:R-:W-:Y:S01]  /*41e0*/  IMAD.MOV.U32 R2, RZ, RZ, R6 ;  /* 0x000000ffff027224 */ /* 0x010fe200078e0006 */
[----:B------:R1:W-:Y:S01]  /*41f0*/  I2F R27, R4 ;  /* 0x00000004001b7306 */ /* 0x0003e20000201400 */
[-C--:B--2---:R-:W-:Y:S01]  /*4200*/  FFMA.FTZ R6, R5, -R222.reuse, R80 ;  /* 0x800000de05067223 */ /* 0x084fe20000010050 */
[----:B------:R-:W-:Y:S01]  /*4210*/  FSEL R140, R22, -INF , !P4 ;  /* 0xff800000168c7808 */ /* 0x000fe20006000000 */
[----:B---3--:R-:W-:Y:S01]  /*4220*/  FFMA.FTZ R5, R10, -R222, R81 ;  /* 0x800000de0a057223 */ /* 0x008fe20000010051 */
[----:B------:R-:W-:Y:S02]  /*4230*/  FSEL R199, R23, -INF , !P0 ;  /* 0xff80000017c77808 */ /* 0x000fe40004000000 */
[----:B------:R-:W-:Y:S01]  /*4240*/  ISETP.GE.AND P1, PT, R17, R234, PT ;  /* 0x000000ea1100720c */ /* 0x000fe20003f26270 */
[----:B-----5:R-:W-:Y:S01]  /*4250*/  IMAD.IADD R0, R224, 0x1, -R17 ;  /* 0x00000001e0007824 */ /* 0x020fe200078e0a11 */
[----:B------:R2:W3:Y:S01]  /*4260*/  I2F R13, R2 ;  /* 0x00000002000d7306 */ /* 0x0004e20000201400 */
[----:B------:R-:W-:-:S02]  /*4270*/  ISETP.GE.AND P4, PT, R16, R233, PT ;  /* 0x000000e91000720c */ /* 0x000fc40003f86270 */
[----:B------:R-:W-:Y:S02]  /*4280*/  ISETP.GE.AND P0, PT, R25, R233, PT ;  /* 0x000000e91900720c */ /* 0x000fe40003f06270 */
[----:B------:R-:W-:Y:S02]  /*4290*/  IABS R0, R0 ;  /* 0x0000000000007213 */ /* 0x000fe40000000000 */
[----:B------:R-:W-:Y:S01]  /*42a0*/  FSEL R80, R5, -INF , !P6 ;  /* 0xff80000005507808 */ /* 0x000fe20007000000 */
[----:B-1----:R-:W-:Y:S01]  /*42b0*/  IMAD.IADD R4, R224, 0x1, -R18 ;  /* 0x00000001e0047824 */ /* 0x002fe200078e0a12 */
[----:B------:R-:W-:Y:S01]  /*42c0*/  ISETP.LT.OR P1, PT, R17, R230, P1 ;  /* 0x000000e61100720c */ /* 0x000fe20000f21670 */
[----:B------:R-:W-:Y:S01]  /*42d0*/  FFMA.FTZ R5, R11, -R222, R76 ;  /* 0x800000de0b057223 */ /* 0x000fe2000001004c */
[-C--:B------:R-:W-:Y:S02]  /*42e0*/  ISETP.LT.OR P4, PT, R16, R229.reuse, P4 ;  /* 0x000000e51000720c */ /* 0x080fe40002781670 */
[----:B------:R-:W-:-:S02]  /*42f0*/  ISETP.LT.OR P0, PT, R25, R229, P0 ;  /* 0x000000e51900720c */ /* 0x000fc40000701670 */
[----:B------:R-:W-:Y:S01]  /*4300*/  FSEL R198, R15, -INF , !P1 ;  /* 0xff8000000fc67808 */ /* 0x000fe20004800000 */
[----:B--2---:R-:W-:Y:S01]  /*4310*/  IMAD.IADD R2, R227, 0x1, -R16 ;  /* 0x00000001e3027824 */ /* 0x004fe200078e0a10 */
[----:B------:R-:W-:Y:S01]  /*4320*/  FSEL R81, R6, -INF , !P0 ;  /* 0xff80000006517808 */ /* 0x000fe20004000000 */
[----:B---3--:R-:W-:Y:S01]  /*4330*/  FFMA.FTZ R10, R13, -R222, R78 ;  /* 0x800000de0d0a7223 */ /* 0x008fe2000001004e */
[----:B------:R-:W-:Y:S02]  /*4340*/  FSEL R63, R5, -INF , !P2 ;  /* 0xff800000053f7808 */ /* 0x000fe40005000000 */
[----:B------:R-:W-:Y:S02]  /*4350*/  IABS R2, R2 ;  /* 0x0000000200027213 */ /* 0x000fe40000000000 */
[----:B------:R-:W-:Y:S02]  /*4360*/  ISETP.GE.AND P1, PT, R16, R232, PT ;  /* 0x000000e81000720c */ /* 0x000fe40003f26270 */
[----:B------:R1:W-:Y:S01]  /*4370*/  I2F R21, R2 ;  /* 0x0000000200157306 */ /* 0x0003e20000201400 */
[----:B------:R-:W-:-:S02]  /*4380*/  ISETP.GE.AND P0, PT, R17, R233, PT ;  /* 0x000000e91100720c */ /* 0x000fc40003f06270 */
[C---:B------:R-:W-:Y:S02]  /*4390*/  ISETP.GE.AND P6, PT, R17.reuse, R232, PT ;  /* 0x000000e81100720c */ /* 0x040fe40003fc6270 */
[----:B------:R-:W-:Y:S02]  /*43a0*/  ISETP.GE.AND P2, PT, R18, R233, PT ;  /* 0x000000e91200720c */ /* 0x000fe40003f46270 */
[-C--:B------:R-:W-:Y:S02]  /*43b0*/  ISETP.LT.OR P1, PT, R16, R228.reuse, P1 ;  /* 0x000000e41000720c */ /* 0x080fe40000f21670 */
[CC--:B------:R-:W-:Y:S02]  /*43c0*/  ISETP.LT.OR P0, PT, R17.reuse, R229.reuse, P0 ;  /* 0x000000e51100720c */ /* 0x0c0fe40000701670 */
[----:B------:R-:W-:Y:S02]  /*43d0*/  ISETP.LT.OR P6, PT, R17, R228, P6 ;  /* 0x000000e41100720c */ /* 0x000fe400037c1670 */
[----:B------:R-:W-:-:S02]  /*43e0*/  ISETP.LT.OR P2, PT, R18, R229, P2 ;  /* 0x000000e51200720c */ /* 0x000fc40001741670 */
[----:B------:R-:W-:Y:S01]  /*43f0*/  FSEL R60, R10, -INF , !P3 ;  /* 0xff8000000a3c7808 */ /* 0x000fe20005800000 */
[----:B-1----:R-:W-:Y:S01]  /*4400*/  IMAD.MOV.U32 R2, RZ, RZ, R0 ;  /* 0x000000ffff027224 */ /* 0x002fe200078e0000 */
[----:B------:R-:W-:Y:S01]  /*4410*/  IABS R0, R4 ;  /* 0x0000000400007213 */ /* 0x000fe20000000000 */
[-C--:B------:R-:W-:Y:S01]  /*4420*/  FFMA.FTZ R4, R9, -R222.reuse, R77 ;  /* 0x800000de09047223 */ /* 0x080fe2000001004d */
[----:B------:R-:W-:Y:S01]  /*4430*/  ISETP.GE.AND P3, PT, R8, R233, PT ;  /* 0x000000e90800720c */ /* 0x000fe20003f66270 */
[----:B------:R1:W2:Y:S01]  /*4440*/  I2F R7, R2 ;  /* 0x0000000200077306 */ /* 0x0002a20000201400 */
[----:B------:R-:W-:Y:S02]  /*4450*/  FFMA.FTZ R9, R27, -R222, R83 ;  /* 0x800000de1b097223 */ /* 0x000fe40000010053 */
[----:B------:R-:W-:Y:S02]  /*4460*/  FSEL R62, R4, -INF , !P4 ;  /* 0xff800000043e7808 */ /* 0x000fe40006000000 */
[----:B------:R-:W-:-:S02]  /*4470*/  ISETP.GE.AND P4, PT, R18, R232, PT ;  /* 0x000000e81200720c */ /* 0x000fc40003f86270 */
[----:B------:R-:W-:Y:S01]  /*4480*/  FSEL R27, R9, -INF , !P5 ;  /* 0xff800000091b7808 */ /* 0x000fe20006800000 */
[----:B------:R3:W4:Y:S01]  /*4490*/  I2F R6, R0 ;  /* 0x0000000000067306 */ /* 0x0007220000201400 */
[----:B------:R-:W-:Y:S02]  /*44a0*/  ISETP.LT.OR P4, PT, R18, R228, P4 ;  /* 0x000000e41200720c */ /* 0x000fe40002781670 */
[C---:B------:R-:W-:Y:S02]  /*44b0*/  ISETP.GE.AND P5, PT, R8.reuse, R234, PT ;  /* 0x000000ea0800720c */ /* 0x040fe40003fa6270 */
[C---:B------:R-:W-:Y:S02]  /*44c0*/  ISETP.LT.OR P3, PT, R8.reuse, R229, P3 ;  /* 0x000000e50800720c */ /* 0x040fe40001f61670 */
[----:B------:R-:W-:Y:S01]  /*44d0*/  ISETP.LT.OR P5, PT, R8, R230, P5 ;  /* 0x000000e60800720c */ /* 0x000fe20002fa1670 */
[----:B-1----:R-:W-:Y:S02]  /*44e0*/  IMAD.IADD R2, R227, 0x1, -R17 ;  /* 0x00000001e3027824 */ /* 0x002fe400078e0a11 */
[----:B--2---:R-:W-:-:S03]  /*44f0*/  FFMA.FTZ R4, R7, -R222, R64 ;  /* 0x800000de07047223 */ /* 0x004fc60000010040 */
[----:B------:R-:W-:Y:S02]  /*4500*/  IABS R2, R2 ;  /* 0x0000000200027213 */ /* 0x000fe40000000000 */
[----:B------:R-:W-:Y:S01]  /*4510*/  FSEL R84, R4, -INF , !P0 ;  /* 0xff80000004547808 */ /* 0x000fe20004000000 */
[----:B---3--:R-:W-:Y:S01]  /*4520*/  IMAD.IADD R0, R224, 0x1, -R24 ;  /* 0x00000001e0007824 */ /* 0x008fe200078e0a18 */
[----:B------:R1:W-:Y:S01]  /*4530*/  I2F R15, R2 ;  /* 0x00000002000f7306 */ /* 0x0003e20000201400 */
[----:B------:R-:W-:Y:S01]  /*4540*/  IMAD.IADD R4, R225, 0x1, -R8 ;  /* 0x00000001e1047824 */ /* 0x000fe200078e0a08 */
[C---:B------:R-:W-:Y:S02]  /*4550*/  ISETP.GE.AND P0, PT, R24.reuse, R233, PT ;  /* 0x000000e91800720c */ /* 0x040fe40003f06270 */
[----:B------:R-:W-:Y:S02]  /*4560*/  IABS R0, R0 ;  /* 0x0000000000007213 */ /* 0x000fe40000000000 */
[----:B------:R-:W-:-:S02]  /*4570*/  ISETP.LT.OR P0, PT, R24, R229, P0 ;  /* 0x000000e51800720c */ /* 0x000fc40000701670 */
[----:B------:R2:W3:Y:S01]  /*4580*/  I2F R5, R0 ;  /* 0x0000000000057306 */ /* 0x0004e20000201400 */
[C---:B-1----:R-:W-:Y:S02]  /*4590*/  IMAD.IADD R2, R227.reuse, 0x1, -R18 ;  /* 0x00000001e3027824 */ /* 0x042fe400078e0a12 */
[----:B------:R-:W1:Y:S03]  /*45a0*/  LDSM.16.M88.4 R16, [R219+0x8800] ;  /* 0x00880000db10783b */ /* 0x000e660000000200 */
[----:B------:R-:W-:Y:S01]  /*45b0*/  IABS R7, R2 ;  /* 0x0000000200077213 */ /* 0x000fe20000000000 */
[-C--:B----4-:R-:W-:Y:S02]  /*45c0*/  FFMA.FTZ R2, R6, -R222.reuse, R65 ;  /* 0x800000de06027223 */ /* 0x090fe40000010041 */
[----:B--2---:R-:W-:Y:S02]  /*45d0*/  IMAD.IADD R0, R227, 0x1, -R24 ;  /* 0x00000001e3007824 */ /* 0x004fe400078e0a18 */
[----:B---3--:R-:W-:Y:S01]  /*45e0*/  FFMA.FTZ R5, R5, -R222, R68 ;  /* 0x800000de05057223 */ /* 0x008fe20000010044 */
[----:B------:R-:W-:Y:S01]  /*45f0*/  FSEL R92, R2, -INF , !P2 ;  /* 0xff800000025c7808 */ /* 0x000fe20005000000 */
[----:B------:R-:W-:Y:S01]  /*4600*/  IMAD.MOV.U32 R6, RZ, RZ, R7 ;  /* 0x000000ffff067224 */ /* 0x000fe200078e0007 */
[----:B------:R-:W-:-:S02]  /*4610*/  IABS R0, R0 ;  /* 0x0000000000007213 */ /* 0x000fc40000000000 */
[----:B------:R-:W-:Y:S01]  /*4620*/  FSEL R77, R5, -INF , !P0 ;  /* 0xff800000054d7808 */ /* 0x000fe20004000000 */
[----:B------:R-:W-:Y:S01]  /*4630*/  IMAD.IADD R5, R227, 0x1, -R8 ;  /* 0x00000001e3057824 */ /* 0x000fe200078e0a08 */
[C---:B------:R-:W-:Y:S01]  /*4640*/  ISETP.GE.AND P0, PT, R25.reuse, R232, PT ;  /* 0x000000e81900720c */ /* 0x040fe20003f06270 */
[----:B------:R-:W-:Y:S01]  /*4650*/  IMAD.MOV.U32 R2, RZ, RZ, R0 ;  /* 0x000000ffff027224 */ /* 0x000fe200078e0000 */
[----:B------:R-:W-:Y:S01]  /*4660*/  IABS R0, R4 ;  /* 0x0000000400007213 */ /* 0x000fe20000000000 */
[----:B------:R-:W-:Y:S01]  /*4670*/  IMAD.IADD R4, R224, 0x1, -R8 ;  /* 0x00000001e0047824 */ /* 0x000fe200078e0a08 */
[----:B------:R2:W3:Y:S01]  /*4680*/  I2F R14, R6 ;  /* 0x00000006000e7306 */ /* 0x0004e20000201400 */
[----:B------:R-:W-:Y:S02]  /*4690*/  ISETP.LT.OR P0, PT, R25, R228, P0 ;  /* 0x000000e41900720c */ /* 0x000fe40000701670 */
[----:B------:R-:W-:-:S04]  /*46a0*/  ISETP.GE.AND P2, PT, R24, R232, PT ;  /* 0x000000e81800720c */ /* 0x000fc80003f46270 */
[----:B------:R-:W-:Y:S01]  /*46b0*/  ISETP.LT.OR P2, PT, R24, R228, P2 ;  /* 0x000000e41800720c */ /* 0x000fe20001741670 */
[----:B------:R4:W5:Y:S01]  /*46c0*/  I2F R12, R2 ;  /* 0x00000002000c7306 */ /* 0x0009620000201400 */
[-C--:B--2---:R-:W-:Y:S02]  /*46d0*/  FFMA.FTZ R6, R20, -R222.reuse, R82 ;  /* 0x800000de14067223 */ /* 0x084fe40000010052 */
[----:B---3--:R-:W-:-:S03]  /*46e0*/  FFMA.FTZ R9, R14, -R222, R67 ;  /* 0x800000de0e097223 */ /* 0x008fc60000010043 */
[----:B------:R-:W-:Y:S01]  /*46f0*/  FSEL R26, R6, -INF , !P0 ;  /* 0xff800000061a7808 */ /* 0x000fe20004000000 */
[----:B------:R-:W-:Y:S01]  /*4700*/  FFMA.FTZ R6, R21, -R222, R79 ;  /* 0x800000de15067223 */ /* 0x000fe2000001004f */
[-C--:B-1----:R-:W-:Y:S01]  /*4710*/  HMMA.16816.F32 R36, R32, R16.reuse, R112 ;  /* 0x000000102024723c */ /* 0x082fe20000001870 */
[----:B----4-:R-:W-:Y:S01]  /*4720*/  IMAD.MOV.U32 R2, RZ, RZ, R0 ;  /* 0x000000ffff027224 */ /* 0x010fe200078e0000 */
[----:B------:R-:W-:Y:S01]  /*4730*/  IABS R0, R4 ;  /* 0x0000000400007213 */ /* 0x000fe20000000000 */
[----:B-----5:R-:W-:Y:S01]  /*4740*/  FFMA.FTZ R10, R12, -R222, R70 ;  /* 0x800000de0c0a7223 */ /* 0x020fe20000010046 */
[----:B------:R-:W-:Y:S01]  /*4750*/  FSEL R61, R6, -INF , !P1 ;  /* 0xff800000063d7808 */ /* 0x000fe20004800000 */
[----:B------:R-:W1:Y:S01]  /*4760*/  I2F R13, R2 ;  /* 0x00000002000d7306 */ /* 0x000e620000201400 */
[C---:B------:R-:W-:Y:S01]  /*4770*/  ISETP.GE.AND P0, PT, R8.reuse, R235, PT ;  /* 0x000000eb0800720c */ /* 0x040fe20003f06270 */
[----:B------:R-:W-:Y:S01]  /*4780*/  IMAD.MOV.U32 R4, RZ, RZ, R0 ;  /* 0x000000ffff047224 */ /* 0x000fe200078e0000 */
[----:B------:R-:W-:Y:S01]  /*4790*/  IABS R0, R5 ;  /* 0x0000000500007213 */ /* 0x000fe20000000000 */
[C---:B------:R-:W-:Y:S01]  /*47a0*/  HMMA.16816.F32 R40, R44.reuse, R16, R124 ;  /* 0x000000102c28723c */ /* 0x040fe2000000187c */
[C---:B------:R-:W-:Y:S01]  /*47b0*/  ISETP.GE.AND P1, PT, R8.reuse, R232, PT ;  /* 0x000000e80800720c */ /* 0x040fe20003f26270 */
[----:B------:R-:W-:Y:S01]  /*47c0*/  FFMA.FTZ R12, R29, -R222, R57 ;  /* 0x800000de1d0c7223 */ /* 0x000fe20000010039 */
[C---:B------:R-:W-:Y:S01]  /*47d0*/  ISETP.LT.OR P0, PT, R8.reuse, R231, P0 ;  /* 0x000000e70800720c */ /* 0x040fe20000701670 */
[----:B------:R2:W3:Y:S01]  /*47e0*/  I2F R11, R4 ;  /* 0x00000004000b7306 */ /* 0x0004e20000201400 */
[----:B------:R-:W-:Y:S01]  /*47f0*/  ISETP.LT.OR P1, PT, R8, R228, P1 ;  /* 0x000000e40800720c */ /* 0x000fe20000f21670 */
[-C--:B------:R-:W-:Y:S01]  /*4800*/  FFMA.FTZ R8, R15, -R222.reuse, R66 ;  /* 0x800000de0f087223 */ /* 0x080fe20000010042 */
[----:B------:R-:W-:Y:S01]  /*4810*/  FSEL R65, R9, -INF , !P4 ;  /* 0xff80000009417808 */ /* 0x000fe20006000000 */
[----:B------:R-:W4:Y:S01]  /*4820*/  LDSM.16.M88.4 R20, [R219+0x8c00] ;  /* 0x008c0000db14783b */ /* 0x000f220000000200 */
[----:B------:R-:W-:Y:S01]  /*4830*/  FSEL R68, R10, -INF , !P2 ;  /* 0xff8000000a447808 */ /* 0x000fe20005000000 */
[----:B------:R-:W-:Y:S01]  /*4840*/  HMMA.16816.F32 R48, R44, R18, R132 ;  /* 0x000000122c30723c */ /* 0x000fe20000001884 */
[----:B------:R-:W-:Y:S01]  /*4850*/  FSEL R64, R8, -INF , !P6 ;  /* 0xff80000008407808 */ /* 0x000fe20007000000 */
[----:B-1----:R-:W-:Y:S01]  /*4860*/  FFMA.FTZ R13, R13, -R222, R59 ;  /* 0x800000de0d0d7223 */ /* 0x002fe2000001003b */
[----:B------:R-:W-:Y:S01]  /*4870*/  IADD3 R2, R25, 0x20, RZ ;  /* 0x0000002019027810 */ /* 0x000fe20007ffe0ff */
[----:B------:R-:W-:-:S04]  /*4880*/  DEPBAR.LE SB0, 0x0 ;  /* 0x000080000000791a */ /* 0x000fc80000000000 */
[----:B------:R-:W-:Y:S01]  /*4890*/  IMAD.IADD R5, R226, 0x1, -R2 ;  /* 0x00000001e2057824 */ /* 0x000fe200078e0a02 */
[----:B------:R-:W-:Y:S01]  /*48a0*/  FSEL R124, R12, -INF , !P0 ;  /* 0xff8000000c7c7808 */ /* 0x000fe20004000000 */
[----:B--2---:R-:W-:Y:S01]  /*48b0*/  IMAD.MOV.U32 R4, RZ, RZ, R0 ;  /* 0x000000ffff047224 */ /* 0x004fe200078e0000 */
[C---:B------:R-:W-:Y:S01]  /*48c0*/  ISETP.GE.AND P6, PT, R2.reuse, R235, PT ;  /* 0x000000eb0200720c */ /* 0x040fe20003fc6270 */
[----:B---3--:R-:W-:Y:S01]  /*48d0*/  FFMA.FTZ R14, R11, -R222, R69 ;  /* 0x800000de0b0e7223 */ /* 0x008fe20000010045 */
[----:B------:R-:W-:Y:S01]  /*48e0*/  IABS R0, R5 ;  /* 0x0000000500007213 */ /* 0x000fe20000000000 */
[----:B------:R-:W1:Y:S01]  /*48f0*/  I2F R7, R4 ;  /* 0x0000000400077306 */ /* 0x000e620000201400 */
[C---:B------:R-:W-:Y:S01]  /*4900*/  ISETP.GE.AND P4, PT, R2.reuse, R234, PT ;  /* 0x000000ea0200720c */ /* 0x040fe20003f86270 */
[----:B------:R-:W-:Y:S01]  /*4910*/  HMMA.16816.F32 R28, R32, R18, R108 ;  /* 0x00000012201c723c */ /* 0x000fe2000000186c */
[C---:B------:R-:W-:Y:S02]  /*4920*/  ISETP.GE.AND P2, PT, R2.reuse, R233, PT ;  /* 0x000000e90200720c */ /* 0x040fe40003f46270 */
[----:B------:R-:W-:-:S02]  /*4930*/  ISETP.GE.AND P0, PT, R2, R232, PT ;  /* 0x000000e80200720c */ /* 0x000fc40003f06270 */
[C---:B------:R-:W-:Y:S01]  /*4940*/  ISETP.LT.OR P6, PT, R2.reuse, R231, P6 ;  /* 0x000000e70200720c */ /* 0x040fe200037c1670 */
[----:B------:R2:W3:Y:S01]  /*4950*/  I2F R6, R0 ;  /* 0x0000000000067306 */ /* 0x0004e20000201400 */
[C---:B------:R-:W-:Y:S02]  /*4960*/  ISETP.LT.OR P4, PT, R2.reuse, R230, P4 ;  /* 0x000000e60200720c */ /* 0x040fe40002781670 */
[C---:B------:R-:W-:Y:S02]  /*4970*/  ISETP.LT.OR P2, PT, R2.reuse, R229, P2 ;  /* 0x000000e50200720c */ /* 0x040fe40001741670 */
[----:B------:R-:W-:Y:S02]  /*4980*/  ISETP.LT.OR P0, PT, R2, R228, P0 ;  /* 0x000000e40200720c */ /* 0x000fe40000701670 */
[----:B------:R-:W-:Y:S01]  /*4990*/  FSEL R125, R13, -INF , !P5 ;  /* 0xff8000000d7d7808 */ /* 0x000fe20006800000 */
[----:B-1----:R-:W-:Y:S01]  /*49a0*/  FFMA.FTZ R11, R7, -R222, R71 ;  /* 0x800000de070b7223 */ /* 0x002fe20000010047 */
[----:B------:R-:W-:-:S04]  /*49b0*/  IADD3 R4, R25, 0x28, RZ ;  /* 0x0000002819047810 */ /* 0x000fc80007ffe0ff */
[----:B------:R-:W-:Y:S02]  /*49c0*/  FSEL R76, R11, -INF , !P1 ;  /* 0xff8000000b4c7808 */ /* 0x000fe40004800000 */
[----:B--2---:R-:W-:Y:S01]  /*49d0*/  IADD3 R0, R25, 0x21, RZ ;  /* 0x0000002119007810 */ /* 0x004fe20007ffe0ff */
[----:B---3--:R-:W-:Y:S01]  /*49e0*/  FFMA.FTZ R15, R6, -R222, R36 ;  /* 0x800000de060f7223 */ /* 0x008fe20000010024 */
[----:B------:R-:W-:Y:S01]  /*49f0*/  FSEL R36, R14, -INF , !P3 ;  /* 0xff8000000e247808 */ /* 0x000fe20005800000 */
[----:B------:R-:W-:Y:S01]  /*4a00*/  IMAD.IADD R6, R226, 0x1, -R4 ;  /* 0x00000001e2067824 */ /* 0x000fe200078e0a04 */
[----:B------:R-:W-:Y:S01]  /*4a10*/  ISETP.GE.AND P5, PT, R0, R235, PT ;  /* 0x000000eb0000720c */ /* 0x000fe20003fa6270 */
[----:B------:R-:W-:Y:S01]  /*4a20*/  IMAD.IADD R5, R226, 0x1, -R0 ;  /* 0x00000001e2057824 */ /* 0x000fe200078e0a00 */
[----:B------:R-:W-:Y:S01]  /*4a30*/  FSEL R192, R15, -INF , !P6 ;  /* 0xff8000000fc07808 */ /* 0x000fe20007000000 */
[----:B----4-:R-:W-:Y:S01]  /*4a40*/  HMMA.16816.F32 R52, R32, R20, R52 ;  /* 0x000000142034723c */ /* 0x010fe20000001834 */
[----:B------:R-:W-:-:S02]  /*4a50*/  IABS R6, R6 ;  /* 0x0000000600067213 */ /* 0x000fc40000000000 */
[----:B------:R-:W-:Y:S02]  /*4a60*/  IABS R5, R5 ;  /* 0x0000000500057213 */ /* 0x000fe40000000000 */
[----:B------:R1:W-:Y:S01]  /*4a70*/  I2F R24, R6 ;  /* 0x0000000600187306 */ /* 0x0003e20000201400 */
[C---:B------:R-:W-:Y:S02]  /*4a80*/  ISETP.GE.AND P3, PT, R0.reuse, R234, PT ;  /* 0x000000ea0000720c */ /* 0x040fe40003f66270 */
[----:B------:R-:W-:Y:S01]  /*4a90*/  IMAD.MOV.U32 R7, RZ, RZ, R5 ;  /* 0x000000ffff077224 */ /* 0x000fe200078e0005 */
[C---:B------:R-:W-:Y:S01]  /*4aa0*/  ISETP.GE.AND P1, PT, R0.reuse, R233, PT ;  /* 0x000000e90000720c */ /* 0x040fe20003f26270 */
[----:B------:R-:W-:Y:S01]  /*4ab0*/  IMAD.IADD R5, R225, 0x1, -R2 ;  /* 0x00000001e1057824 */ /* 0x000fe200078e0a02 */
[C---:B------:R-:W-:Y:S01]  /*4ac0*/  ISETP.GE.AND P6, PT, R0.reuse, R232, PT ;  /* 0x000000e80000720c */ /* 0x040fe20003fc6270 */
[----:B------:R-:W-:Y:S01]  /*4ad0*/  HMMA.16816.F32 R56, R44, R20, R144 ;  /* 0x000000142c38723c */ /* 0x000fe20000001890 */
[----:B------:R2:W3:Y:S01]  /*4ae0*/  I2F R16, R7 ;  /* 0x0000000700107306 */ /* 0x0004e20000201400 */
[----:B------:R-:W-:-:S02]  /*4af0*/  ISETP.LT.OR P5, PT, R0, R231, P5 ;  /* 0x000000e70000720c */ /* 0x000fc40002fa1670 */
[----:B------:R-:W-:Y:S02]  /*4b00*/  IABS R5, R5 ;  /* 0x0000000500057213 */ /* 0x000fe40000000000 */
[C---:B------:R-:W-:Y:S01]  /*4b10*/  ISETP.LT.OR P3, PT, R0.reuse, R230, P3 ;  /* 0x000000e60000720c */ /* 0x040fe20001f61670 */
[----:B------:R-:W-:Y:S01]  /*4b20*/  BAR.SYNC.DEFER_BLOCKING 0x0 ;  /* 0x0000000000007b1d */ /* 0x000fe20000010000 */
[C---:B------:R-:W-:Y:S01]  /*4b30*/  ISETP.LT.OR P1, PT, R0.reuse, R229, P1 ;  /* 0x000000e50000720c */ /* 0x040fe20000f21670 */
[----:B-1----:R-:W-:Y:S01]  /*4b40*/  IMAD.IADD R6, R225, 0x1, -R0 ;  /* 0x00000001e1067824 */ /* 0x002fe200078e0a00 */
[----:B------:R-:W-:Y:S01]  /*4b50*/  ISETP.LT.OR P6, PT, R0, R228, P6 ;  /* 0x000000e40000720c */ /* 0x000fe200037c1670 */
[----:B------:R-:W-:Y:S02]  /*4b60*/  HMMA.16816.F32 R32, R32, R22, R72 ;  /* 0x000000162020723c */ /* 0x000fe40000001848 */
[----:B------:R1:W4:Y:S01]  /*4b70*/  I2F R9, R5 ;  /* 0x0000000500097306 */ /* 0x0003220000201400 */
[----:B--2---:R-:W-:-:S02]  /*4b80*/  IMAD.IADD R7, R224, 0x1, -R2 ;  /* 0x00000001e0077824 */ /* 0x004fc400078e0a02 */
[----:B---3--:R-:W-:-:S03]  /*4b90*/  FFMA.FTZ R12, R16, -R222, R37 ;  /* 0x800000de100c7223 */ /* 0x008fc60000010025 */
[----:B------:R-:W-:Y:S02]  /*4ba0*/  IABS R7, R7 ;  /* 0x0000000700077213 */ /* 0x000fe40000000000 */
[----:B------:R-:W-:Y:S02]  /*4bb0*/  FSEL R187, R12, -INF , !P5 ;  /* 0xff8000000cbb7808 */ /* 0x000fe40006800000 */
[----:B------:R-:W-:Y:S01]  /*4bc0*/  ISETP.GE.AND P5, PT, R4, R232, PT ;  /* 0x000000e80400720c */ /* 0x000fe20003fa6270 */
[----:B-1----:R-:W-:-:S03]  /*4bd0*/  IMAD.IADD R5, R227, 0x1, -R2 ;  /* 0x00000001e3057824 */ /* 0x002fc600078e0a02 */
[----:B------:R-:W-:Y:S01]  /*4be0*/  ISETP.LT.OR P5, PT, R4, R228, P5 ;  /* 0x000000e40400720c */ /* 0x000fe20002fa1670 */
[----:B------:R-:W-:Y:S02]  /*4bf0*/  IMAD.MOV.U32 R2, RZ, RZ, R7 ;  /* 0x000000ffff027224 */ /* 0x000fe400078e0007 */
[----:B----4-:R-:W-:Y:S01]  /*4c00*/  FFMA.FTZ R9, R9, -R222, R38 ;  /* 0x800000de09097223 */ /* 0x010fe20000010026 */
[----:B------:R-:W-:Y:S01]  /*4c10*/  IABS R8, R5 ;  /* 0x0000000500087213 */ /* 0x000fe20000000000 */
[----:B------:R1:W2:Y:S01]  /*4c20*/  I2F R7, R2 ;  /* 0x0000000200077306 */ /* 0x0002a20000201400 */
[----:B------:R-:W-:Y:S02]  /*4c30*/  IMAD.IADD R5, R224, 0x1, -R0 ;  /* 0x00000001e0057824 */ /* 0x000fe400078e0a00 */
[----:B------:R-:W-:Y:S02]  /*4c40*/  FSEL R193, R9, -INF , !P4 ;  /* 0xff80000009c17808 */ /* 0x000fe40006000000 */
[----:B------:R-:W-:-:S02]  /*4c50*/  ISETP.GE.AND P4, PT, R4, R235, PT ;  /* 0x000000eb0400720c */ /* 0x000fc40003f86270 */
[----:B------:R-:W-:Y:S02]  /*4c60*/  IABS R5, R5 ;  /* 0x0000000500057213 */ /* 0x000fe40000000000 */
[----:B------:R-:W-:Y:S02]  /*4c70*/  ISETP.LT.OR P4, PT, R4, R231, P4 ;  /* 0x000000e70400720c */ /* 0x000fe40002781670 */
[----:B-1----:R-:W-:Y:S01]  /*4c80*/  IABS R2, R6 ;  /* 0x0000000600027213 */ /* 0x002fe20000000000 */
[----:B------:R-:W-:Y:S02]  /*4c90*/  IMAD.MOV.U32 R6, RZ, RZ, R8 ;  /* 0x000000ffff067224 */ /* 0x000fe400078e0008 */
[----:B--2---:R-:W-:Y:S01]  /*4ca0*/  FFMA.FTZ R10, R7, -R222, R40 ;  /* 0x800000de070a7223 */ /* 0x004fe20000010028 */
[----:B------:R1:W-:Y:S01]  /*4cb0*/  I2F R14, R2 ;  /* 0x00000002000e7306 */ /* 0x0003e20000201400 */
[----:B------:R-:W-:-:S03]  /*4cc0*/  IMAD.IADD R7, R224, 0x1, -R4 ;  /* 0x00000001e0077824 */ /* 0x000fc600078e0a04 */
[----:B------:R-:W-:Y:S02]  /*4cd0*/  FSEL R173, R10, -INF , !P2 ;  /* 0xff8000000aad7808 */ /* 0x000fe40005000000 */
[C---:B------:R-:W-:Y:S02]  /*4ce0*/  ISETP.GE.AND P2, PT, R4.reuse, R234, PT ;  /* 0x000000ea0400720c */ /* 0x040fe40003f46270 */
[----:B------:R-:W2:Y:S02]  /*4cf0*/  I2F R6, R6 ;  /* 0x0000000600067306 */ /* 0x000ea40000201400 */
[----:B------:R-:W-:Y:S01]  /*4d00*/  ISETP.LT.OR P2, PT, R4, R230, P2 ;  /* 0x000000e60400720c */ /* 0x000fe20001741670 */
[----:B-1----:R-:W-:Y:S02]  /*4d10*/  IMAD.IADD R2, R227, 0x1, -R0 ;  /* 0x00000001e3027824 */ /* 0x002fe400078e0a00 */
[----:B------:R-:W-:-:S03]  /*4d20*/  IMAD.MOV.U32 R0, RZ, RZ, R5 ;  /* 0x000000ffff007224 */ /* 0x000fc600078e0005 */
[----:B------:R-:W-:Y:S01]  /*4d30*/  IABS R5, R2 ;  /* 0x0000000200057213 */ /* 0x000fe20000000000 */
[----:B------:R-:W-:Y:S01]  /*4d40*/  IMAD.IADD R2, R225, 0x1, -R4 ;  /* 0x00000001e1027824 */ /* 0x000fe200078e0a04 */
[----:B------:R1:W3:Y:S01]  /*4d50*/  I2F R15, R0 ;  /* 0x00000000000f7306 */ /* 0x0002e20000201400 */
[----:B--2---:R-:W-:-:S03]  /*4d60*/  FFMA.FTZ R11, R6, -R222, R42 ;  /* 0x800000de060b7223 */ /* 0x004fc6000001002a */
[----:B------:R-:W-:Y:S02]  /*4d70*/  IABS R2, R2 ;  /* 0x0000000200027213 */ /* 0x000fe40000000000 */
[----:B------:R-:W-:Y:S01]  /*4d80*/  FSEL R179, R11, -INF , !P0 ;  /* 0xff8000000bb37808 */ /* 0x000fe20004000000 */
[-C--:B------:R-:W-:Y:S01]  /*4d90*/  FFMA.FTZ R11, R14, -R222.reuse, R39 ;  /* 0x800000de0e0b7223 */ /* 0x080fe20000010027 */
[----:B------:R2:W4:Y:S01]  /*4da0*/  I2F R17, R5 ;  /* 0x0000000500117306 */ /* 0x0005220000201400 */
[----:B------:R-:W-:Y:S01]  /*4db0*/  IMAD.MOV.U32 R6, RZ, RZ, R2 ;  /* 0x000000ffff067224 */ /* 0x000fe200078e0002 */
[----:B------:R-:W-:Y:S01]  /*4dc0*/  IABS R2, R7 ;  /* 0x0000000700027213 */ /* 0x000fe20000000000 */
[----:B------:R-:W-:Y:S01]  /*4dd0*/  IMAD.IADD R7, R227, 0x1, -R4 ;  /* 0x00000001e3077824 */ /* 0x000fe200078e0a04 */
[----:B------:R-:W-:Y:S01]  /*4de0*/  ISETP.GE.AND P0, PT, R4, R233, PT ;  /* 0x000000e90400720c */ /* 0x000fe20003f06270 */
[----:B------:R-:W-:Y:S01]  /*4df0*/  FFMA.FTZ R14, R24, -R222, R28 ;  /* 0x800000de180e7223 */ /* 0x000fe2000001001c */
[----:B------:R-:W-:-:S02]  /*4e00*/  FSEL R185, R11, -INF , !P3 ;  /* 0xff8000000bb97808 */ /* 0x000fc40005800000 */
[----:B-1----:R-:W-:Y:S01]  /*4e10*/  IADD3 R0, R25, 0x29, RZ ;  /* 0x0000002919007810 */ /* 0x002fe20007ffe0ff */
[----:B------:R1:W5:Y:S01]  /*4e20*/  I2F R13, R6 ;  /* 0x00000006000d7306 */ /* 0x0003620000201400 */
[----:B------:R-:W-:Y:S01]  /*4e30*/  ISETP.LT.OR P0, PT, R4, R229, P0 ;  /* 0x000000e50400720c */ /* 0x000fe20000701670 */
[-C--:B---3--:R-:W-:Y:S01]  /*4e40*/  FFMA.FTZ R15, R15, -R222.reuse, R41 ;  /* 0x800000de0f0f7223 */ /* 0x088fe20000010029 */
[----:B------:R-:W-:Y:S01]  /*4e50*/  FSEL R181, R14, -INF , !P4 ;  /* 0xff8000000eb57808 */ /* 0x000fe20006000000 */
[----:B------:R-:W-:Y:S01]  /*4e60*/  IMAD.IADD R8, R226, 0x1, -R0 ;  /* 0x00000001e2087824 */ /* 0x000fe200078e0a00 */
[----:B------:R-:W-:Y:S02]  /*4e70*/  ISETP.GE.AND P3, PT, R0, R235, PT ;  /* 0x000000eb0000720c */ /* 0x000fe40003f66270 */
[----:B--2---:R-:W-:Y:S01]  /*4e80*/  IADD3 R5, R25, 0x30, RZ ;  /* 0x0000003019057810 */ /* 0x004fe20007ffe0ff */
[----:B----4-:R-:W-:Y:S01]  /*4e90*/  FFMA.FTZ R12, R17, -R222, R43 ;  /* 0x800000de110c7223 */ /* 0x010fe2000001002b */
[----:B------:R-:W-:-:S02]  /*4ea0*/  IABS R8, R8 ;  /* 0x0000000800087213 */ /* 0x000fc40000000000 */
[----:B------:R-:W-:Y:S02]  /*4eb0*/  FSEL R160, R15, -INF , !P1 ;  /* 0xff8000000fa07808 */ /* 0x000fe40004800000 */
[----:B------:R-:W-:Y:S01]  /*4ec0*/  FSEL R162, R12, -INF , !P6 ;  /* 0xff8000000ca27808 */ /* 0x000fe20007000000 */
[----:B------:R-:W-:Y:S01]  /*4ed0*/  IMAD.MOV.U32 R4, RZ, RZ, R8 ;  /* 0x000000ffff047224 */ /* 0x000fe200078e0008 */
[----:B------:R-:W-:Y:S01]  /*4ee0*/  ISETP.GE.AND P1, PT, R0, R234, PT ;  /* 0x000000ea0000720c */ /* 0x000fe20003f26270 */
[----:B-1----:R-:W-:Y:S01]  /*4ef0*/  IMAD.MOV.U32 R6, RZ, RZ, R2 ;  /* 0x000000ffff067224 */ /* 0x002fe200078e0002 */
[----:B------:R-:W-:Y:S01]  /*4f00*/  IABS R2, R7 ;  /* 0x0000000700027213 */ /* 0x000fe20000000000 */
[----:B------:R1:W2:Y:S01]  /*4f10*/  I2F R16, R4 ;  /* 0x0000000400107306 */ /* 0x0002a20000201400 */
[----:B------:R-:W-:Y:S01]  /*4f20*/  IMAD.IADD R8, R224, 0x1, -R0 ;  /* 0x00000001e0087824 */ /* 0x000fe200078e0a00 */
[C---:B------:R-:W-:Y:S01]  /*4f30*/  ISETP.GE.AND P6, PT, R0.reuse, R233, PT ;  /* 0x000000e90000720c */ /* 0x040fe20003fc6270 */
[----:B-----5:R-:W-:Y:S01]  /*4f40*/  FFMA.FTZ R17, R13, -R222, R30 ;  /* 0x800000de0d117223 */ /* 0x020fe2000001001e */
[----:B------:R-:W-:-:S02]  /*4f50*/  ISETP.GE.AND P4, PT, R0, R232, PT ;  /* 0x000000e80000720c */ /* 0x000fc40003f86270 */
[C---:B------:R-:W-:Y:S02]  /*4f60*/  ISETP.LT.OR P3, PT, R0.reuse, R231, P3 ;  /* 0x000000e70000720c */ /* 0x040fe40001f61670 */
[----:B------:R3:W4:Y:S01]  /*4f70*/  I2F R7, R2 ;  /* 0x0000000200077306 */ /* 0x0007220000201400 */
[C---:B------:R-:W-:Y:S02]  /*4f80*/  ISETP.LT.OR P1, PT, R0.reuse, R230, P1 ;  /* 0x000000e60000720c */ /* 0x040fe40000f21670 */
[C---:B------:R-:W-:Y:S02]  /*4f90*/  ISETP.LT.OR P6, PT, R0.reuse, R229, P6 ;  /* 0x000000e50000720c */ /* 0x040fe400037c1670 */
[----:B------:R-:W-:Y:S02]  /*4fa0*/  ISETP.LT.OR P4, PT, R0, R228, P4 ;  /* 0x000000e40000720c */ /* 0x000fe40002781670 */
[----:B------:R-:W-:Y:S01]  /*4fb0*/  FSEL R183, R17, -INF , !P2 ;  /* 0xff80000011b77808 */ /* 0x000fe20005000000 */
[----:B------:R5:W5:Y:S01]  /*4fc0*/  I2F R9, R6 ;  /* 0x0000000600097306 */ /* 0x000b620000201400 */
[----:B-1----:R-:W-:Y:S01]  /*4fd0*/  IADD3 R4, R25, 0x31, RZ ;  /* 0x0000003119047810 */ /* 0x002fe20007ffe0ff */
[----:B--2---:R-:W-:Y:S01]  /*4fe0*/  FFMA.FTZ R11, R16, -R222, R29 ;  /* 0x800000de100b7223 */ /* 0x004fe2000001001d */
[----:B------:R-:W-:-:S04]  /*4ff0*/  ISETP.GE.AND P2, PT, R5, R235, PT ;  /* 0x000000eb0500720c */ /* 0x000fc80003f46270 */
[----:B------:R-:W-:Y:S01]  /*5000*/  FSEL R176, R11, -INF , !P3 ;  /* 0xff8000000bb07808 */ /* 0x000fe20005800000 */
[----:B---3--:R-:W-:Y:S01]  /*5010*/  IMAD.IADD R2, R226, 0x1, -R5 ;  /* 0x00000001e2027824 */ /* 0x008fe200078e0a05 */
[----:B------:R-:W-:Y:S01]  /*5020*/  ISETP.GE.AND P3, PT, R5, R232, PT ;  /* 0x000000e80500720c */ /* 0x000fe20003f66270 */
[----:B----4-:R-:W-:Y:S01]  /*5030*/  FFMA.FTZ R18, R7, -R222, R50 ;  /* 0x800000de07127223 */ /* 0x010fe20000010032 */
[----:B------:R-:W-:Y:S02]  /*5040*/  ISETP.LT.OR P2, PT, R5, R231, P2 ;  /* 0x000000e70500720c */ /* 0x000fe40001741670 */
[----:B------:R-:W-:Y:S02]  /*5050*/  IABS R2, R2 ;  /* 0x0000000200027213 */ /* 0x000fe40000000000 */
[----:B------:R-:W-:Y:S01]  /*5060*/  FSEL R161, R18, -INF , !P5 ;  /* 0xff80000012a17808 */ /* 0x000fe20006800000 */
[----:B-----5:R-:W-:Y:S01]  /*5070*/  IMAD.IADD R6, R225, 0x1, -R0 ;  /* 0x00000001e1067824 */ /* 0x020fe200078e0a00 */
[----:B------:R1:W2:Y:S01]  /*5080*/  I2F R20, R2 ;  /* 0x0000000200147306 */ /* 0x0002a20000201400 */
[----:B------:R-:W-:Y:S01]  /*5090*/  FFMA.FTZ R19, R9, -R222, R48 ;  /* 0x800000de09137223 */ /* 0x000fe20000010030 */
[----:B------:R-:W-:Y:S01]  /*50a0*/  ISETP.GE.AND P5, PT, R5, R233, PT ;  /* 0x000000e90500720c */ /* 0x000fe20003fa6270 */
[----:B------:R-:W-:Y:S01]  /*50b0*/  IMAD.IADD R9, R226, 0x1, -R4 ;  /* 0x00000001e2097824 */ /* 0x000fe200078e0a04 */
[----:B------:R-:W-:-:S02]  /*50c0*/  IABS R6, R6 ;  /* 0x0000000600067213 */ /* 0x000fc40000000000 */
[----:B------:R-:W-:Y:S02]  /*50d0*/  FSEL R106, R19, -INF , !P0 ;  /* 0xff800000136a7808 */ /* 0x000fe40004000000 */
[C---:B------:R-:W-:Y:S01]  /*50e0*/  ISETP.GE.AND P0, PT, R5.reuse, R234, PT ;  /* 0x000000ea0500720c */ /* 0x040fe20003f06270 */
[----:B------:R-:W-:Y:S01]  /*50f0*/  IMAD.MOV.U32 R7, RZ, RZ, R6 ;  /* 0x000000ffff077224 */ /* 0x000fe200078e0006 */
[----:B------:R-:W-:Y:S02]  /*5100*/  IABS R6, R8 ;  /* 0x0000000800067213 */ /* 0x000fe40000000000 */
[C---:B------:R-:W-:Y:S01]  /*5110*/  ISETP.LT.OR P0, PT, R5.reuse, R230, P0 ;  /* 0x000000e60500720c */ /* 0x040fe20000701670 */
[----:B------:R3:W4:Y:S01]  /*5120*/  I2F R10, R7 ;  /* 0x00000007000a7306 */ /* 0x0007220000201400 */
[----:B------:R-:W-:Y:S02]  /*5130*/  ISETP.LT.OR P5, PT, R5, R229, P5 ;  /* 0x000000e50500720c */ /* 0x000fe40002fa1670 */
[----:B-1----:R-:W-:Y:S01]  /*5140*/  IADD3 R2, R25, 0x38, RZ ;  /* 0x0000003819027810 */ /* 0x002fe20007ffe0ff */
[----:B--2---:R-:W-:Y:S01]  /*5150*/  FFMA.FTZ R11, R20, -R222, R52 ;  /* 0x800000de140b7223 */ /* 0x004fe20000010034 */
[----:B------:R-:W-:-:S03]  /*5160*/  ISETP.LT.OR P3, PT, R5, R228, P3 ;  /* 0x000000e40500720c */ /* 0x000fc60001f61670 */
[----:B------:R-:W-:Y:S01]  /*5170*/  IMAD.IADD R8, R226, 0x1, -R2 ;  /* 0x00000001e2087824 */ /* 0x000fe200078e0a02 */
[----:B------:R-:W-:Y:S02]  /*5180*/  FSEL R195, R11, -INF , !P2 ;  /* 0xff8000000bc37808 */ /* 0x000fe40005000000 */
[C---:B------:R-:W-:Y:S02]  /*5190*/  ISETP.GE.AND P2, PT, R4.reuse, R232, PT ;  /* 0x000000e80400720c */ /* 0x040fe40003f46270 */
[----:B------:R-:W-:Y:S02]  /*51a0*/  IABS R8, R8 ;  /* 0x0000000800087213 */ /* 0x000fe40000000000 */
[----:B------:R-:W-:Y:S01]  /*51b0*/  ISETP.LT.OR P2, PT, R4, R228, P2 ;  /* 0x000000e40400720c */ /* 0x000fe20001741670 */
[----:B---3--:R-:W-:Y:S01]  /*51c0*/  IMAD.MOV.U32 R7, RZ, RZ, R6 ;  /* 0x000000ffff077224 */ /* 0x008fe200078e0006 */
[----:B------:R-:W-:Y:S01]  /*51d0*/  IABS R6, R9 ;  /* 0x0000000900067213 */ /* 0x000fe20000000000 */
[----:B----4-:R-:W-:-:S02]  /*51e0*/  FFMA.FTZ R13, R10, -R222, R31 ;  /* 0x800000de0a0d7223 */ /* 0x010fc4000001001f */
[----:B------:R1:W2:Y:S03]  /*51f0*/  I2F R9, R7 ;  /* 0x0000000700097306 */ /* 0x0002a60000201400 */
[----:B------:R-:W-:Y:S02]  /*5200*/  FSEL R178, R13, -INF , !P1 ;  /* 0xff8000000db27808 */ /* 0x000fe40004800000 */
[----:B------:R-:W-:-:S03]  /*5210*/  ISETP.GE.AND P1, PT, R4, R235, PT ;  /* 0x000000eb0400720c */ /* 0x000fc60003f26270 */
[----:B------:R3:W4:Y:S01]  /*5220*/  I2F R15, R6 ;  /* 0x00000006000f7306 */ /* 0x0007220000201400 */
[----:B------:R-:W-:Y:S01]  /*5230*/  ISETP.LT.OR P1, PT, R4, R231, P1 ;  /* 0x000000e70400720c */ /* 0x000fe20000f21670 */
[----:B-1----:R-:W-:Y:S01]  /*5240*/  IMAD.IADD R7, R227, 0x1, -R0 ;  /* 0x00000001e3077824 */ /* 0x002fe200078e0a00 */
[----:B------:R-:W-:Y:S01]  /*5250*/  IADD3 R0, R25, 0x39, RZ ;  /* 0x0000003919007810 */ /* 0x000fe20007ffe0ff */
[----:B--2---:R-:W-:Y:S02]  /*5260*/  FFMA.FTZ R14, R9, -R222, R49 ;  /* 0x800000de090e7223 */ /* 0x004fe40000010031 */
[--C-:B------:R-:W-:Y:S01]  /*5270*/  IMAD.IADD R9, R224, 0x1, -R5.reuse ;  /* 0x00000001e0097824 */ /* 0x100fe200078e0a05 */
[----:B------:R-:W-:Y:S02]  /*5280*/  IABS R7, R7 ;  /* 0x0000000700077213 */ /* 0x000fe40000000000 */
[----:B------:R-:W-:Y:S01]  /*5290*/  FSEL R100, R14, -INF , !P6 ;  /* 0xff8000000e647808 */ /* 0x000fe20007000000 */
[----:B---3--:R-:W-:Y:S01]  /*52a0*/  IMAD.MOV.U32 R6, RZ, RZ, R8 ;  /* 0x000000ffff067224 */ /* 0x008fe200078e0008 */
[----:B------:R-:W1:Y:S01]  /*52b0*/  I2F R10, R7 ;  /* 0x00000007000a7306 */ /* 0x000e620000201400 */
[----:B------:R-:W-:Y:S01]  /*52c0*/  IMAD.IADD R8, R225, 0x1, -R5 ;  /* 0x00000001e1087824 */ /* 0x000fe200078e0a05 */
[----:B------:R-:W-:Y:S01]  /*52d0*/  ISETP.GE.AND P6, PT, R4, R234, PT ;  /* 0x000000ea0400720c */ /* 0x000fe20003fc6270 */
[----:B----4-:R-:W-:-:S03]  /*52e0*/  FFMA.FTZ R11, R15, -R222, R53 ;  /* 0x800000de0f0b7223 */ /* 0x010fc60000010035 */
[----:B------:R-:W-:Y:S02]  /*52f0*/  ISETP.LT.OR P6, PT, R4, R230, P6 ;  /* 0x000000e60400720c */ /* 0x000fe400037c1670 */
[----:B------:R2:W-:Y:S01]  /*5300*/  I2F R24, R6 ;  /* 0x0000000600187306 */ /* 0x0005e20000201400 */
[----:B------:R-:W-:Y:S02]  /*5310*/  FSEL R191, R11, -INF , !P1 ;  /* 0xff8000000bbf7808 */ /* 0x000fe40004800000 */
[----:B------:R-:W-:-:S04]  /*5320*/  ISETP.GE.AND P1, PT, R2, R232, PT ;  /* 0x000000e80200720c */ /* 0x000fc80003f26270 */
[----:B------:R-:W-:Y:S01]  /*5330*/  ISETP.LT.OR P1, PT, R2, R228, P1 ;  /* 0x000000e40200720c */ /* 0x000fe20000f21670 */
[----:B--2---:R-:W-:-:S05]  /*5340*/  IMAD.IADD R6, R226, 0x1, -R0 ;  /* 0x00000001e2067824 */ /* 0x004fca00078e0a00 */
[----:B------:R-:W-:-:S05]  /*5350*/  IABS R6, R6 ;  /* 0x0000000600067213 */ /* 0x000fca0000000000 */
[----:B------:R-:W-:Y:S01]  /*5360*/  IMAD.MOV.U32 R7, RZ, RZ, R6 ;  /* 0x000000ffff077224 */ /* 0x000fe200078e0006 */
[----:B------:R-:W-:Y:S01]  /*5370*/  IABS R6, R8 ;  /* 0x0000000800067213 */ /* 0x000fe20000000000 */
[----:B------:R-:W-:Y:S02]  /*5380*/  IMAD.IADD R8, R227, 0x1, -R4 ;  /* 0x00000001e3087824 */ /* 0x000fe400078e0a04 */
[----:B------:R2:W-:Y:S08]  /*5390*/  I2F R21, R7 ;  /* 0x0000000700157306 */ /* 0x0005f00000201400 */
[----:B------:R3:W-:Y:S01]  /*53a0*/  I2F R12, R6 ;  /* 0x00000006000c7306 */ /* 0x0007e20000201400 */
[----:B--2---:R-:W-:Y:S01]  /*53b0*/  IABS R7, R9 ;  /* 0x0000000900077213 */ /* 0x004fe20000000000 */
[----:B-1----:R-:W-:-:S05]  /*53c0*/  FFMA.FTZ R9, R10, -R222, R51 ;  /* 0x800000de0a097223 */ /* 0x002fca0000010033 */
[----:B------:R-:W-:Y:S01]  /*53d0*/  FSEL R107, R9, -INF , !P4 ;  /* 0xff800000096b7808 */ /* 0x000fe20006000000 */
[----:B------:R-:W-:Y:S01]  /*53e0*/  IMAD.IADD R9, R225, 0x1, -R0 ;  /* 0x00000001e1097824 */ /* 0x000fe200078e0a00 */
[C---:B------:R-:W-:Y:S01]  /*53f0*/  ISETP.GE.AND P4, PT, R4.reuse, R233, PT ;  /* 0x000000e90400720c */ /* 0x040fe20003f86270 */
[----:B---3--:R-:W-:Y:S02]  /*5400*/  IMAD.IADD R6, R227, 0x1, -R5 ;  /* 0x00000001e3067824 */ /* 0x008fe400078e0a05 */
[----:B------:R-:W-:Y:S01]  /*5410*/  IMAD.MOV.U32 R5, RZ, RZ, R7 ;  /* 0x000000ffff057224 */ /* 0x000fe200078e0007 */
[----:B------:R-:W-:Y:S01]  /*5420*/  ISETP.LT.OR P4, PT, R4, R229, P4 ;  /* 0x000000e50400720c */ /* 0x000fe20002781670 */
[--C-:B------:R-:W-:Y:S01]  /*5430*/  IMAD.IADD R7, R224, 0x1, -R4.reuse ;  /* 0x00000001e0077824 */ /* 0x100fe200078e0a04 */
[----:B------:R-:W-:Y:S01]  /*5440*/  IABS R6, R6 ;  /* 0x0000000600067213 */ /* 0x000fe20000000000 */
[----:B------:R1:W2:Y:S08]  /*5450*/  I2F R10, R5 ;  /* 0x00000005000a7306 */ /* 0x0002b00000201400 */
[----:B------:R3:W4:Y:S01]  /*5460*/  I2F R13, R6 ;  /* 0x00000006000d7306 */ /* 0x0007220000201400 */
[----:B-1----:R-:W-:-:S02]  /*5470*/  IMAD.IADD R5, R225, 0x1, -R4 ;  /* 0x00000001e1057824 */ /* 0x002fc400078e0a04 */
[----:B------:R-:W-:-:S03]  /*5480*/  IMAD.IADD R4, R225, 0x1, -R2 ;  /* 0x00000001e1047824 */ /* 0x000fc600078e0a02 */
[----:B------:R-:W-:Y:S02]  /*5490*/  IABS R5, R5 ;  /* 0x0000000500057213 */ /* 0x000fe40000000000 */
[----:B------:R-:W-:-:S03]  /*54a0*/  IABS R4, R4 ;  /* 0x0000000400047213 */ /* 0x000fc60000000000 */
[----:B---3--:R-:W-:Y:S01]  /*54b0*/  IMAD.MOV.U32 R6, RZ, RZ, R5 ;  /* 0x000000ffff067224 */ /* 0x008fe200078e0005 */
[----:B------:R-:W-:Y:S01]  /*54c0*/  IABS R5, R7 ;  /* 0x0000000700057213 */ /* 0x000fe20000000000 */
[----:B------:R-:W-:Y:S02]  /*54d0*/  IMAD.IADD R7, R227, 0x1, -R2 ;  /* 0x00000001e3077824 */ /* 0x000fe400078e0a02 */
[----:B------:R1:W-:Y:S08]  /*54e0*/  I2F R19, R6 ;  /* 0x0000000600137306 */ /* 0x0003f00000201400 */
[----:B------:R3:W5:Y:S01]  /*54f0*/  I2F R17, R5 ;  /* 0x0000000500117306 */ /* 0x0007620000201400 */
[----:B-1----:R-:W-:Y:S01]  /*5500*/  IABS R6, R8 ;  /* 0x0000000800067213 */ /* 0x002fe20000000000 */
[----:B--2---:R-:W-:-:S02]  /*5510*/  FFMA.FTZ R8, R10, -R222, R56 ;  /* 0x800000de0a087223 */ /* 0x004fc40000010038 */
[----:B----4-:R-:W-:-:S04]  /*5520*/  FFMA.FTZ R10, R13, -R222, R58 ;  /* 0x800000de0d0a7223 */ /* 0x010fc8000001003a */
[----:B------:R1:W-:Y:S01]  /*5530*/  I2F R20, R6 ;  /* 0x0000000600147306 */ /* 0x0003e20000201400 */
[----:B------:R-:W-:Y:S01]  /*5540*/  FSEL R182, R8, -INF , !P5 ;  /* 0xff80000008b67808 */ /* 0x000fe20006800000 */
[----:B---3--:R-:W-:Y:S01]  /*5550*/  FFMA.FTZ R5, R12, -R222, R54 ;  /* 0x800000de0c057223 */ /* 0x008fe20000010036 */
[----:B------:R-:W-:Y:S01]  /*5560*/  FSEL R184, R10, -INF , !P3 ;  /* 0xff8000000ab87808 */ /* 0x000fe20005800000 */
[----:B------:R-:W-:Y:S01]  /*5570*/  HMMA.16816.F32 R12, R44, R22, R148 ;  /* 0x000000162c0c723c */ /* 0x000fe20000001894 */
[C---:B------:R-:W-:Y:S01]  /*5580*/  ISETP.GE.AND P5, PT, R2.reuse, R234, PT ;  /* 0x000000ea0200720c */ /* 0x040fe20003fa6270 */
[----:B-----5:R-:W-:Y:S01]  /*5590*/  FFMA.FTZ R8, R17, -R222, R57 ;  /* 0x800000de11087223 */ /* 0x020fe20000010039 */
[----:B------:R-:W-:Y:S01]  /*55a0*/  FSEL R196, R5, -INF , !P0 ;  /* 0xff80000005c47808 */ /* 0x000fe20004000000 */
[----:B------:R-:W-:Y:S01]  /*55b0*/  IMAD.MOV.U32 R5, RZ, RZ, R4 ;  /* 0x000000ffff057224 */ /* 0x000fe200078e0004 */
[C---:B------:R-:W-:Y:S02]  /*55c0*/  ISETP.GE.AND P0, PT, R2.reuse, R235, PT ;  /* 0x000000eb0200720c */ /* 0x040fe40003f06270 */
[C---:B------:R-:W-:Y:S01]  /*55d0*/  ISETP.GE.AND P3, PT, R2.reuse, R233, PT ;  /* 0x000000e90200720c */ /* 0x040fe20003f66270 */
[----:B------:R2:W3:Y:S01]  /*55e0*/  I2F R18, R5 ;  /* 0x0000000500127306 */ /* 0x0004e20000201400 */
[----:B------:R-:W-:Y:S01]  /*55f0*/  ISETP.LT.OR P0, PT, R2, R231, P0 ;  /* 0x000000e70200720c */ /* 0x000fe20000701670 */
[----:B-1----:R-:W-:Y:S01]  /*5600*/  IMAD.IADD R6, R224, 0x1, -R2 ;  /* 0x00000001e0067824 */ /* 0x002fe200078e0a02 */
[----:B------:R-:W-:-:S02]  /*5610*/  ISETP.LT.OR P5, PT, R2, R230, P5 ;  /* 0x000000e60200720c */ /* 0x000fc40002fa1670 */
[----:B------:R-:W-:Y:S02]  /*5620*/  ISETP.LT.OR P3, PT, R2, R229, P3 ;  /* 0x000000e50200720c */ /* 0x000fe40001f61670 */
[----:B------:R-:W-:Y:S01]  /*5630*/  IABS R4, R6 ;  /* 0x0000000600047213 */ /* 0x000fe20000000000 */
[-C--:B------:R-:W-:Y:S01]  /*5640*/  FFMA.FTZ R6, R19, -R222.reuse, R55 ;  /* 0x800000de13067223 */ /* 0x080fe20000010037 */
[----:B------:R-:W-:Y:S02]  /*5650*/  IABS R2, R9 ;  /* 0x0000000900027213 */ /* 0x000fe40000000000 */
[----:B------:R-:W-:Y:S02]  /*5660*/  FSEL R174, R8, -INF , !P4 ;  /* 0xff80000008ae7808 */ /* 0x000fe40006000000 */
[----:B------:R-:W-:Y:S01]  /*5670*/  FSEL R194, R6, -INF , !P6 ;  /* 0xff80000006c27808 */ /* 0x000fe20007000000 */
[-C--:B------:R-:W-:Y:S01]  /*5680*/  FFMA.FTZ R6, R24, -R222.reuse, R32 ;  /* 0x800000de18067223 */ /* 0x080fe20000010020 */
[----:B------:R-:W-:Y:S01]  /*5690*/  ISETP.GE.AND P6, PT, R0, R235, PT ;  /* 0x000000eb0000720c */ /* 0x000fe20003fc6270 */
[----:B--2---:R-:W-:Y:S01]  /*56a0*/  IMAD.MOV.U32 R5, RZ, RZ, R4 ;  /* 0x000000ffff057224 */ /* 0x004fe200078e0004 */
[----:B------:R-:W-:Y:S01]  /*56b0*/  IABS R4, R7 ;  /* 0x0000000700047213 */ /* 0x000fe20000000000 */
[-C--:B---3--:R-:W-:Y:S01]  /*56c0*/  FFMA.FTZ R8, R18, -R222.reuse, R34 ;  /* 0x800000de12087223 */ /* 0x088fe20000010022 */
[----:B------:R-:W-:Y:S01]  /*56d0*/  FSEL R188, R6, -INF , !P0 ;  /* 0xff80000006bc7808 */ /* 0x000fe20004000000 */
[----:B------:R1:W2:Y:S01]  /*56e0*/  I2F R16, R5 ;  /* 0x0000000500107306 */ /* 0x0002a20000201400 */
[----:B------:R-:W-:Y:S01]  /*56f0*/  FFMA.FTZ R7, R20, -R222, R59 ;  /* 0x800000de14077223 */ /* 0x000fe2000001003b */
[----:B------:R-:W-:-:S02]  /*5700*/  ISETP.GE.AND P4, PT, R0, R234, PT ;  /* 0x000000ea0000720c */ /* 0x000fc40003f86270 */
[----:B------:R-:W-:Y:S02]  /*5710*/  FSEL R189, R8, -INF , !P5 ;  /* 0xff80000008bd7808 */ /* 0x000fe40006800000 */
[----:B------:R-:W-:Y:S02]  /*5720*/  ISETP.GT.AND P5, PT, R101, R167, PT ;  /* 0x000000a76500720c */ /* 0x000fe40003fa4270 */
[----:B------:R3:W-:Y:S01]  /*5730*/  I2F R9, R4 ;  /* 0x0000000400097306 */ /* 0x0007e20000201400 */
[----:B------:R-:W-:Y:S02]  /*5740*/  FSEL R180, R7, -INF , !P2 ;  /* 0xff80000007b47808 */ /* 0x000fe40005000000 */
[C---:B------:R-:W-:Y:S02]  /*5750*/  ISETP.GE.AND P2, PT, R0.reuse, R233, PT ;  /* 0x000000e90000720c */ /* 0x040fe40003f46270 */
[C---:B------:R-:W-:Y:S02]  /*5760*/  ISETP.GE.AND P0, PT, R0.reuse, R232, PT ;  /* 0x000000e80000720c */ /* 0x040fe40003f06270 */
[----:B------:R-:W-:Y:S01]  /*5770*/  ISETP.LT.OR P6, PT, R0, R231, P6 ;  /* 0x000000e70000720c */ /* 0x000fe200037c1670 */
[----:B-1----:R-:W-:Y:S01]  /*5780*/  IMAD.IADD R5, R224, 0x1, -R0 ;  /* 0x00000001e0057824 */ /* 0x002fe200078e0a00 */
[----:B------:R-:W-:Y:S01]  /*5790*/  ISETP.LT.OR P4, PT, R0, R230, P4 ;  /* 0x000000e60000720c */ /* 0x000fe20002781670 */
[----:B--2---:R-:W-:Y:S01]  /*57a0*/  FFMA.FTZ R6, R16, -R222, R12 ;  /* 0x800000de10067223 */ /* 0x004fe2000001000c */
[----:B------:R-:W-:-:S02]  /*57b0*/  ISETP.LT.OR P2, PT, R0, R229, P2 ;  /* 0x000000e50000720c */ /* 0x000fc40001741670 */
[----:B------:R-:W-:Y:S02]  /*57c0*/  ISETP.LT.OR P0, PT, R0, R228, P0 ;  /* 0x000000e40000720c */ /* 0x000fe40000701670 */
[----:B------:R-:W-:Y:S01]  /*57d0*/  FSEL R163, R6, -INF , !P3 ;  /* 0xff80000006a37808 */ /* 0x000fe20005800000 */
[----:B---3--:R-:W-:Y:S01]  /*57e0*/  IMAD.MOV.U32 R4, RZ, RZ, R2 ;  /* 0x000000ffff047224 */ /* 0x008fe200078e0002 */
[----:B------:R-:W-:Y:S01]  /*57f0*/  IABS R2, R5 ;  /* 0x0000000500027213 */ /* 0x000fe20000000000 */
[----:B------:R-:W-:Y:S02]  /*5800*/  IMAD.IADD R5, R227, 0x1, -R0 ;  /* 0x00000001e3057824 */ /* 0x000fe400078e0a00 */
[----:B------:R1:W2:Y:S01]  /*5810*/  I2F R10, R4 ;  /* 0x00000004000a7306 */ /* 0x0002a20000201400 */
[----:B------:R-:W-:Y:S02]  /*5820*/  IMAD.IADD R0, R95, 0x1, R85 ;  /* 0x000000015f007824 */ /* 0x000fe400078e0255 */
[----:B-1----:R-:W-:Y:S01]  /*5830*/  IMAD.MOV.U32 R4, RZ, RZ, R2 ;  /* 0x000000ffff047224 */ /* 0x002fe200078e0002 */
[----:B------:R-:W-:Y:S01]  /*5840*/  IABS R2, R5 ;  /* 0x0000000500027213 */ /* 0x000fe20000000000 */
[----:B--2---:R-:W-:-:S03]  /*5850*/  FFMA.FTZ R7, R10, -R222, R35 ;  /* 0x800000de0a077223 */ /* 0x004fc60000010023 */
[----:B------:R1:W2:Y:S02]  /*5860*/  I2F R5, R4 ;  /* 0x0000000400057306 */ /* 0x0002a40000201400 */
[----:B------:R-:W-:-:S06]  /*5870*/  FSEL R190, R7, -INF , !P4 ;  /* 0xff80000007be7808 */ /* 0x000fcc0006000000 */
[----:B------:R-:W3:Y:S01]  /*5880*/  I2F R2, R2 ;  /* 0x0000000200027306 */ /* 0x000ee20000201400 */
[-C--:B-1----:R-:W-:Y:S02]  /*5890*/  FFMA.FTZ R4, R9, -R222.reuse, R14 ;  /* 0x800000de09047223 */ /* 0x082fe4000001000e */
[-C--:B------:R-:W-:Y:S02]  /*58a0*/  FFMA.FTZ R9, R21, -R222.reuse, R33 ;  /* 0x800000de15097223 */ /* 0x080fe40000010021 */
[-C--:B--2---:R-:W-:Y:S01]  /*58b0*/  FFMA.FTZ R5, R5, -R222.reuse, R13 ;  /* 0x800000de05057223 */ /* 0x084fe2000001000d */
[----:B------:R-:W-:Y:S02]  /*58c0*/  FSEL R175, R4, -INF , !P1 ;  /* 0xff80000004af7808 */ /* 0x000fe40004800000 */
[----:B------:R-:W-:Y:S01]  /*58d0*/  FSEL R186, R9, -INF , !P6 ;  /* 0xff80000009ba7808 */ /* 0x000fe20007000000 */
[----:B---3--:R-:W-:Y:S01]  /*58e0*/  FFMA.FTZ R2, R2, -R222, R15 ;  /* 0x800000de02027223 */ /* 0x008fe2000001000f */
[----:B------:R-:W-:-:S04]  /*58f0*/  FSEL R172, R5, -INF , !P2 ;  /* 0xff80000005ac7808 */ /* 0x000fc80005000000 */
[----:B------:R-:W-:Y:S01]  /*5900*/  FSEL R177, R2, -INF , !P0 ;  /* 0xff80000002b17808 */ /* 0x000fe20004000000 */
[----:B------:R-:W-:Y:S05]  /*5910*/  @!P5 BRA `(.L_x_236) ;  /* 0x000003b00000d947 */ /* 0x000fea0003800000 */
[----:B------:R-:W-:Y:S01]  /*5920*/  IADD3 R4, R166, -0x2, RZ ;  /* 0xfffffffea6047810 */ /* 0x000fe20007ffe0ff */
        /* <DEDUP_REMOVED lines=56> */
.L_x_238:
[----:B------:R-:W-:Y:S05]  /*5cb0*/  BSYNC B0 ;  /* 0x0000000000007941 */ /* 0x000fea0003800000 */
.L_x_237:
[----:B------:R-:W0:Y:S02]  /*5cc0*/  LDGDEPBAR ;  /* 0x00000000000079af */ /* 0x000e240000000000 */
.L_x_236:
[----:B------:R-:W-:Y:S02]  /*5cd0*/  FMNMX.FTZ R2, R81, R80, !PT ;  /* 0x0000005051027209 */ /* 0x000fe40007810000 */
[----:B------:R-:W-:Y:S02]  /*5ce0*/  SHF.L.U32 R216, R0, 0x1, RZ ;  /* 0x0000000100d87819 */ /* 0x000fe400000006ff */
[----:B------:R-:W-:Y:S02]  /*5cf0*/  FMNMX.FTZ R2, R63, R2, !PT ;  /* 0x000000023f027209 */ /* 0x000fe40007810000 */
[----:B------:R-:W-:Y:S01]  /*5d00*/  FMNMX.FTZ R0, R104, R130, !PT ;  /* 0x0000008268007209 */ /* 0x000fe20007810000 */
[----:B------:R-:W-:Y:S01]  /*5d10*/  LDSM.16.MT88.4 R48, [R216+0x9000] ;  /* 0x00900000d830783b */ /* 0x000fe20000004200 */
[----:B------:R-:W-:Y:S02]  /*5d20*/  FMNMX.FTZ R2, R62, R2, !PT ;  /* 0x000000023e027209 */ /* 0x000fe40007810000 */
[----:B------:R-:W-:Y:S01]  /*5d30*/  FMNMX.FTZ R0, R137, R0, !PT ;  /* 0x0000000089007209 */ /* 0x000fe20007810000 */
[----:B------:R-:W-:Y:S01]  /*5d40*/  LDSM.16.MT88.4 R72, [R216+0xa000] ;  /* 0x00a00000d848783b */ /* 0x000fe20000004200 */
[----:B------:R-:W-:-:S02]  /*5d50*/  FMNMX.FTZ R2, R84, R2, !PT ;  /* 0x0000000254027209 */ /* 0x000fc40007810000 */
[----:B------:R-:W-:Y:S01]  /*5d60*/  LEA R218, R3, R216, 0x1 ;  /* 0x000000d803da7211 */ /* 0x000fe200078e08ff */
[----:B------:R-:W-:Y:S01]  /*5d70*/  LDSM.16.MT88.4 R88, [R216+0xb000] ;  /* 0x00b00000d858783b */ /* 0x000fe20000004200 */
[----:B--2---:R-:W-:Y:S02]  /*5d80*/  FMNMX.FTZ R4, R92, R2, !PT ;  /* 0x000000025c047209 */ /* 0x004fe40007810000 */
        /* <DEDUP_REMOVED lines=33> */
[----:B------:R-:W-:-:S03]  /*5fa0*/  FMNMX.FTZ R3, R124, R3, !PT ;  /* 0x000000037c037209 */ /* 0x000fc60007810000 */
[----:B------:R-:W3:Y:S01]  /*5fb0*/  SHFL.BFLY PT, R4, R2, 0x2, 0x1f ;  /* 0x0c401f0002047f89 */ /* 0x000ee200000e0000 */
[----:B------:R-:W-:-:S04]  /*5fc0*/  FMNMX.FTZ R3, R192, R3, !PT ;  /* 0x00000003c0037209 */ /* 0x000fc80007810000 */
[----:B------:R-:W-:Y:S02]  /*5fd0*/  FMNMX.FTZ R3, R187, R3, !PT ;  /* 0x00000003bb037209 */ /* 0x000fe40007810000 */
[----:B--2---:R-:W-:Y:S02]  /*5fe0*/  FMNMX.FTZ R103, R103, R5, !PT ;  /* 0x0000000567677209 */ /* 0x004fe40007810000 */
[----:B------:R-:W-:-:S03]  /*5ff0*/  FMNMX.FTZ R3, R181, R3, !PT ;  /* 0x00000003b5037209 */ /* 0x000fc60007810000 */
[----:B------:R-:W2:Y:S01]  /*6000*/  SHFL.BFLY PT, R5, R103, 0x1, 0x1f ;  /* 0x0c201f0067057f89 */ /* 0x000ea200000e0000 */
[----:B------:R-:W-:-:S04]  /*6010*/  FMNMX.FTZ R3, R176, R3, !PT ;  /* 0x00000003b0037209 */ /* 0x000fc80007810000 */
[----:B------:R-:W-:-:S04]  /*6020*/  FMNMX.FTZ R3, R195, R3, !PT ;  /* 0x00000003c3037209 */ /* 0x000fc80007810000 */
[----:B------:R-:W-:Y:S02]  /*6030*/  FMNMX.FTZ R3, R191, R3, !PT ;  /* 0x00000003bf037209 */ /* 0x000fe40007810000 */
[----:B---3--:R-:W-:-:S05]  /*6040*/  FMNMX.FTZ R2, R2, R4, !PT ;  /* 0x0000000402027209 */ /* 0x008fca0007810000 */
[----:B------:R-:W3:Y:S01]  /*6050*/  SHFL.BFLY PT, R102, R2, 0x1, 0x1f ;  /* 0x0c201f0002667f89 */ /* 0x000ee200000e0000 */
[----:B--2---:R-:W-:-:S04]  /*6060*/  FMNMX.FTZ R103, R103, R5, !PT ;  /* 0x0000000567677209 */ /* 0x004fc80007810000 */
[C---:B------:R-:W-:Y:S01]  /*6070*/  FSETP.NEU.FTZ.AND P0, PT, R103.reuse, -INF , PT ;  /* 0xff8000006700780b */ /* 0x040fe20003f1d000 */
[----:B-1----:R-:W-:-:S05]  /*6080*/  FMUL.FTZ R12, R103, c[0x0][0x23c] ;  /* 0x00008f00670c7a20 */ /* 0x002fca0000410000 */
[----:B------:R-:W-:-:S05]  /*6090*/  FSEL R12, R12, RZ, P0 ;  /* 0x000000ff0c0c7208 */ /* 0x000fca0000000000 */
[--C-:B------:R-:W-:Y:S01]  /*60a0*/  FFMA.FTZ R8, R84, c[0x0][0x23c], -R12.reuse ;  /* 0x00008f0054087a23 */ /* 0x100fe2000001080c */
[----:B---3--:R-:W-:Y:S01]  /*60b0*/  FMNMX.FTZ R102, R2, R102, !PT ;  /* 0x0000006602667209 */ /* 0x008fe20007810000 */
[--C-:B------:R-:W-:Y:S02]  /*60c0*/  FFMA.FTZ R2, R80, c[0x0][0x23c], -R12.reuse ;  /* 0x00008f0050027a23 */ /* 0x100fe4000001080c */
[----:B------:R1:W-:Y:S01]  /*60d0*/  MUFU.EX2 R246, R8 ;  /* 0x0000000800f67308 */ /* 0x0003e20000000800 */
[--C-:B------:R-:W-:Y:S01]  /*60e0*/  FFMA.FTZ R9, R92, c[0x0][0x23c], -R12.reuse ;  /* 0x00008f005c097a23 */ /* 0x100fe2000001080c */
[----:B------:R-:W-:Y:S01]  /*60f0*/  FSETP.NEU.FTZ.AND P0, PT, R102, -INF , PT ;  /* 0xff8000006600780b */ /* 0x000fe20003f1d000 */
[----:B------:R-:W-:Y:S01]  /*6100*/  FFMA.FTZ R4, R81, c[0x0][0x23c], -R12 ;  /* 0x00008f0051047a23 */ /* 0x000fe2000001080c */
[----:B------:R-:W-:Y:S04]  /*6110*/  LDSM.16.MT88.4 R92, [R216+0xb400] ;  /* 0x00b40000d85c783b */ /* 0x000fe80000004200 */
[----:B------:R2:W-:Y:S01]  /*6120*/  MUFU.EX2 R14, R2 ;  /* 0x00000002000e7308 */ /* 0x0005e20000000800 */
[----:B------:R-:W-:Y:S01]  /*6130*/  LDSM.16.MT88.4 R80, [R218+0xa000] ;  /* 0x00a00000da50783b */ /* 0x000fe20000004200 */
[----:B-1----:R-:W-:-:S06]  /*6140*/  FMNMX.FTZ R8, R188, R3, !PT ;  /* 0x00000003bc087209 */ /* 0x002fcc0007810000 */
[----:B------:R-:W-:Y:S01]  /*6150*/  MUFU.EX2 R247, R9 ;  /* 0x0000000900f77308 */ /* 0x000fe20000000800 */
[----:B--2---:R-:W-:-:S07]  /*6160*/  FMUL.FTZ R2, R102, c[0x0][0x23c] ;  /* 0x00008f0066027a20 */ /* 0x004fce0000410000 */
[----:B------:R1:W-:Y:S01]  /*6170*/  MUFU.EX2 R15, R4 ;  /* 0x00000004000f7308 */ /* 0x0003e20000000800 */
[----:B------:R-:W-:-:S05]  /*6180*/  FSEL R2, R2, RZ, P0 ;  /* 0x000000ff02027208 */ /* 0x000fca0000000000 */
[----:B------:R-:W-:-:S04]  /*6190*/  FFMA.FTZ R0, R60, c[0x0][0x23c], -R2 ;  /* 0x00008f003c007a23 */ /* 0x000fc80000010802 */
[----:B------:R2:W-:Y:S01]  /*61a0*/  MUFU.EX2 R251, R0 ;  /* 0x0000000000fb7308 */ /* 0x0005e20000000800 */
[----:B-1----:R-:W-:-:S07]  /*61b0*/  FFMA.FTZ R4, R63, c[0x0][0x23c], -R12 ;  /* 0x00008f003f047a23 */ /* 0x002fce000001080c */
[----:B------:R1:W-:Y:S01]  /*61c0*/  MUFU.EX2 R205, R4 ;  /* 0x0000000400cd7308 */ /* 0x0003e20000000800 */
[----:B--2---:R-:W-:-:S07]  /*61d0*/  FFMA.FTZ R0, R61, c[0x0][0x23c], -R2 ;  /* 0x00008f003d007a23 */ /* 0x004fce0000010802 */
[----:B------:R2:W3:Y:S01]  /*61e0*/  MUFU.EX2 R203, R0 ;  /* 0x0000000000cb7308 */ /* 0x0004e20000000800 */
[----:B-1----:R-:W-:Y:S02]  /*61f0*/  FFMA.FTZ R4, R62, c[0x0][0x23c], -R12 ;  /* 0x00008f003e047a23 */ /* 0x002fe4000001080c */
[----:B------:R-:W-:Y:S05]  /*6200*/  LDSM.16.MT88.4 R60, [R218+0x9400] ;  /* 0x00940000da3c783b */ /* 0x000fea0000004200 */
[----:B------:R1:W4:Y:S01]  /*6210*/  MUFU.EX2 R204, R4 ;  /* 0x0000000400cc7308 */ /* 0x0003220000000800 */
[----:B--2---:R-:W-:Y:S02]  /*6220*/  FMNMX.FTZ R0, R128, R129, !PT ;  /* 0x0000008180007209 */ /* 0x004fe40007810000 */
[----:B---3--:R-:W-:-:S02]  /*6230*/  F2FP.PACK_AB R7, R203, R251 ;  /* 0x000000fbcb07723e */ /* 0x008fc400000000ff */
[----:B------:R-:W-:-:S04]  /*6240*/  FMNMX.FTZ R0, R131, R0, !PT ;  /* 0x0000000083007209 */ /* 0x000fc80007810000 */
[----:B------:R-:W-:Y:S01]  /*6250*/  FMNMX.FTZ R0, R140, R0, !PT ;  /* 0x000000008c007209 */ /* 0x000fe20007810000 */
[----:B-1----:R-:W-:Y:S01]  /*6260*/  FFMA.FTZ R4, R26, c[0x0][0x23c], -R2 ;  /* 0x00008f001a047a23 */ /* 0x002fe20000010802 */
[----:B----4-:R-:W-:Y:S02]  /*6270*/  F2FP.PACK_AB R6, R204, R205 ;  /* 0x000000cdcc06723e */ /* 0x010fe400000000ff */
[----:B------:R-:W-:Y:S01]  /*6280*/  FMNMX.FTZ R0, R198, R0, !PT ;  /* 0x00000000c6007209 */ /* 0x000fe20007810000 */
[----:B------:R1:W-:Y:S03]  /*6290*/  MUFU.EX2 R252, R4 ;  /* 0x0000000400fc7308 */ /* 0x0003e60000000800 */
[----:B------:R-:W-:-:S04]  /*62a0*/  FMNMX.FTZ R0, R200, R0, !PT ;  /* 0x00000000c8007209 */ /* 0x000fc80007810000 */
[----:B------:R-:W-:-:S04]  /*62b0*/  FMNMX.FTZ R0, R199, R0, !PT ;  /* 0x00000000c7007209 */ /* 0x000fc80007810000 */
[----:B------:R-:W-:-:S04]  /*62c0*/  FMNMX.FTZ R0, R125, R0, !PT ;  /* 0x000000007d007209 */ /* 0x000fc80007810000 */
[----:B------:R-:W-:Y:S01]  /*62d0*/  FMNMX.FTZ R0, R193, R0, !PT ;  /* 0x00000000c1007209 */ /* 0x000fe20007810000 */
[----:B-1----:R-:W-:-:S03]  /*62e0*/  FFMA.FTZ R4, R27, c[0x0][0x23c], -R2 ;  /* 0x00008f001b047a23 */ /* 0x002fc60000010802 */
[----:B------:R-:W-:Y:S01]  /*62f0*/  FMNMX.FTZ R3, R185, R0, !PT ;  /* 0x00000000b9037209 */ /* 0x000fe20007810000 */
[----:B------:R1:W2:Y:S01]  /*6300*/  MUFU.EX2 R250, R4 ;  /* 0x0000000400fa7308 */ /* 0x0002a20000000800 */
[----:B------:R-:W-:Y:S01]  /*6310*/  FMNMX.FTZ R0, R186, R8, !PT ;  /* 0x00000008ba007209 */ /* 0x000fe20007810000 */
[----:B------:R-:W-:Y:S01]  /*6320*/  FFMA.FTZ R8, R77, c[0x0][0x23c], -R12 ;  /* 0x00008f004d087a23 */ /* 0x000fe2000001080c */
[----:B------:R-:W-:-:S03]  /*6330*/  FMNMX.FTZ R3, R183, R3, !PT ;  /* 0x00000003b7037209 */ /* 0x000fc60007810000 */
[----:B------:R-:W3:Y:S01]  /*6340*/  SHFL.BFLY PT, R9, R0, 0x2, 0x1f ;  /* 0x0c401f0000097f89 */ /* 0x000ee200000e0000 */
[----:B------:R-:W-:Y:S01]  /*6350*/  FMNMX.FTZ R3, R178, R3, !PT ;  /* 0x00000003b2037209 */ /* 0x000fe20007810000 */
[----:B------:R4:W-:Y:S03]  /*6360*/  MUFU.EX2 R249, R8 ;  /* 0x0000000800f97308 */ /* 0x0009e60000000800 */
[----:B------:R-:W-:-:S04]  /*6370*/  FMNMX.FTZ R3, R196, R3, !PT ;  /* 0x00000003c4037209 */ /* 0x000fc80007810000 */
[----:B------:R-:W-:Y:S02]  /*6380*/  FMNMX.FTZ R3, R194, R3, !PT ;  /* 0x00000003c2037209 */ /* 0x000fe40007810000 */
[----:B-1----:R-:W-:Y:S02]  /*6390*/  F2FP.PACK_AB R4, R14, R15 ;  /* 0x0000000f0e04723e */ /* 0x002fe400000000ff */
[----:B------:R-:W-:Y:S02]  /*63a0*/  FMNMX.FTZ R3, R189, R3, !PT ;  /* 0x00000003bd037209 */ /* 0x000fe40007810000 */
[----:B--2---:R-:W-:Y:S02]  /*63b0*/  F2FP.PACK_AB R5, R250, R252 ;  /* 0x000000fcfa05723e */ /* 0x004fe400000000ff */
[----:B------:R-:W-:Y:S01]  /*63c0*/  FMNMX.FTZ R3, R190, R3, !PT ;  /* 0x00000003be037209 */ /* 0x000fe20007810000 */
[----:B----4-:R-:W-:-:S04]  /*63d0*/  FFMA.FTZ R8, R36, c[0x0][0x23c], -R12 ;  /* 0x00008f0024087a23 */ /* 0x010fc8000001080c */
[----:B------:R1:W2:Y:S01]  /*63e0*/  MUFU.EX2 R248, R8 ;  /* 0x0000000800f87308 */ /* 0x0002a20000000800 */
[C---:B------:R-:W-:Y:S01]  /*63f0*/  HMMA.16816.F32 R116, R4.reuse, R48, RZ ;  /* 0x000000300474723c */ /* 0x040fe200000018ff */
[----:B---3--:R-:W-:Y:S02]  /*6400*/  FMNMX.FTZ R0, R0, R9, !PT ;  /* 0x0000000900007209 */ /* 0x008fe40007810000 */
[----:B------:R-:W3:Y:S04]  /*6410*/  SHFL.BFLY PT, R9, R3, 0x2, 0x1f ;  /* 0x0c401f0003097f89 */ /* 0x000ee800000e0000 */
[----:B------:R-:W4:Y:S01]  /*6420*/  SHFL.BFLY PT, R10, R0, 0x1, 0x1f ;  /* 0x0c201f00000a7f89 */ /* 0x000f2200000e0000 */
[----:B------:R-:W-:Y:S01]  /*6430*/  HMMA.16816.F32 R112, R4, R56, RZ ;  /* 0x000000380470723c */ /* 0x000fe200000018ff */
[----:B-1----:R-:W-:-:S07]  /*6440*/  FFMA.FTZ R8, R64, c[0x0][0x23c], -R2 ;  /* 0x00008f0040087a23 */ /* 0x002fce0000010802 */
[C---:B------:R-:W-:Y:S01]  /*6450*/  HMMA.16816.F32 R84, R4.reuse, R72, RZ ;  /* 0x000000480454723c */ /* 0x040fe200000018ff */
[----:B------:R1:W-:Y:S07]  /*6460*/  MUFU.EX2 R242, R8 ;  /* 0x0000000800f27308 */ /* 0x0003ee0000000800 */
[----:B------:R-:W-:Y:S01]  /*6470*/  HMMA.16816.F32 R52, R4, R80, RZ ;  /* 0x000000500434723c */ /* 0x000fe200000018ff */
[----:B---3--:R-:W-:Y:S02]  /*6480*/  FMNMX.FTZ R3, R3, R9, !PT ;  /* 0x0000000903037209 */ /* 0x008fe40007810000 */
[----:B----4-:R-:W-:-:S03]  /*6490*/  FMNMX.FTZ R105, R0, R10, !PT ;  /* 0x0000000a00697209 */ /* 0x010fc60007810000 */
[----:B------:R-:W3:Y:S02]  /*64a0*/  SHFL.BFLY PT, R13, R3, 0x1, 0x1f ;  /* 0x0c201f00030d7f89 */ /* 0x000ee400000e0000 */
[C---:B------:R-:W-:Y:S01]  /*64b0*/  HMMA.16816.F32 R44, R4.reuse, R88, RZ ;  /* 0x00000058042c723c */ /* 0x040fe200000018ff */
[----:B--2---:R-:W-:Y:S01]  /*64c0*/  F2FP.PACK_AB R10, R248, R249 ;  /* 0x000000f9f80a723e */ /* 0x004fe200000000ff */
[----:B-1----:R-:W-:Y:S01]  /*64d0*/  FFMA.FTZ R8, R65, c[0x0][0x23c], -R2 ;  /* 0x00008f0041087a23 */ /* 0x002fe20000010802 */
[C---:B------:R-:W-:Y:S01]  /*64e0*/  FSETP.NEU.FTZ.AND P0, PT, R105.reuse, -INF , PT ;  /* 0xff8000006900780b */ /* 0x040fe20003f1d000 */
[----:B------:R-:W-:Y:S01]  /*64f0*/  FMUL.FTZ R0, R105, c[0x0][0x23c] ;  /* 0x00008f0069007a20 */ /* 0x000fe20000410000 */
[----:B------:R-:W1:Y:S01]  /*6500*/  LDSM.16.MT88.4 R64, [R216+0x9400] ;  /* 0x00940000d840783b */ /* 0x000e620000004200 */
[----:B------:R2:W4:Y:S02]  /*6510*/  MUFU.EX2 R243, R8 ;  /* 0x0000000800f37308 */ /* 0x0005240000000800 */
[----:B------:R-:W-:Y:S01]  /*6520*/  HMMA.16816.F32 R40, R4, R96, RZ ;  /* 0x000000600428723c */ /* 0x000fe200000018ff */
[----:B------:R-:W-:-:S07]  /*6530*/  FSEL R0, R0, RZ, P0 ;  /* 0x000000ff00007208 */ /* 0x000fce0000000000 */
[C---:B------:R-:W-:Y:S01]  /*6540*/  HMMA.16816.F32 R36, R4.reuse, R50, RZ ;  /* 0x000000320424723c */ /* 0x040fe200000018ff */
[--C-:B--2---:R-:W-:Y:S01]  /*6550*/  FFMA.FTZ R8, R68, c[0x0][0x23c], -R2.reuse ;  /* 0x00008f0044087a23 */ /* 0x104fe20000010802 */
[----:B----4-:R-:W-:Y:S01]  /*6560*/  F2FP.PACK_AB R9, R243, R242 ;  /* 0x000000f2f309723e */ /* 0x010fe200000000ff */
[----:B------:R-:W2:Y:S05]  /*6570*/  LDSM.16.MT88.4 R68, [R216+0xa400] ;  /* 0x00a40000d844783b */ /* 0x000eaa0000004200 */
[C---:B------:R-:W-:Y:S01]  /*6580*/  HMMA.16816.F32 R32, R4.reuse, R58, RZ ;  /* 0x0000003a0420723c */ /* 0x040fe200000018ff */
[----:B------:R4:W-:Y:S07]  /*6590*/  MUFU.EX2 R244, R8 ;  /* 0x0000000800f47308 */ /* 0x0009ee0000000800 */
[C---:B------:R-:W-:Y:S08]  /*65a0*/  HMMA.16816.F32 R28, R4.reuse, R74, RZ ;  /* 0x0000004a041c723c */ /* 0x040ff000000018ff */
[----:B------:R-:W-:Y:S01]  /*65b0*/  HMMA.16816.F32 R24, R4, R82, RZ ;  /* 0x000000520418723c */ /* 0x000fe200000018ff */
[----:B----4-:R-:W-:-:S02]  /*65c0*/  FFMA.FTZ R8, R76, c[0x0][0x23c], -R2 ;  /* 0x00008f004c087a23 */ /* 0x010fc40000010802 */
[----:B------:R-:W4:Y:S02]  /*65d0*/  LDSM.16.MT88.4 R76, [R218+0xa400] ;  /* 0x00a40000da4c783b */ /* 0x000f240000004200 */
[----:B------:R5:W1:Y:S03]  /*65e0*/  MUFU.EX2 R245, R8 ;  /* 0x0000000800f57308 */ /* 0x000a660000000800 */
[C---:B------:R-:W-:Y:S08]  /*65f0*/  HMMA.16816.F32 R20, R4.reuse, R90, RZ ;  /* 0x0000005a0414723c */ /* 0x040ff000000018ff */
[----:B------:R-:W-:Y:S01]  /*6600*/  HMMA.16816.F32 R16, R4, R98, RZ ;  /* 0x000000620410723c */ /* 0x000fe200000018ff */
[----:B-----5:R-:W-:-:S06]  /*6610*/  F2FP.PACK_AB R8, R247, R246 ;  /* 0x000000f6f708723e */ /* 0x020fcc00000000ff */
[--C-:B------:R-:W-:Y:S01]  /*6620*/  FFMA.FTZ R4, R104, c[0x0][0x23c], -R0.reuse ;  /* 0x00008f0068047a23 */ /* 0x100fe20000010800 */
[----:B---3--:R-:W-:Y:S01]  /*6630*/  FMNMX.FTZ R104, R3, R13, !PT ;  /* 0x0000000d03687209 */ /* 0x008fe20007810000 */
[----:B------:R-:W-:Y:S01]  /*6640*/  FFMA.FTZ R3, R130, c[0x0][0x23c], -R0 ;  /* 0x00008f0082037a23 */ /* 0x000fe20000010800 */
[----:B-1----:R-:W-:Y:S01]  /*6650*/  F2FP.PACK_AB R11, R245, R244 ;  /* 0x000000f4f50b723e */ /* 0x002fe200000000ff */
[----:B------:R1:W-:Y:S01]  /*6660*/  MUFU.EX2 R241, R4 ;  /* 0x0000000400f17308 */ /* 0x0003e20000000800 */
[----:B------:R-:W-:Y:S01]  /*6670*/  FSETP.NEU.FTZ.AND P0, PT, R104, -INF , PT ;  /* 0xff8000006800780b */ /* 0x000fe20003f1d000 */
[----:B------:R-:W-:-:S04]  /*6680*/  FFMA.FTZ R13, R107, c[0x0][0x23c], -R2 ;  /* 0x00008f006b0d7a23 */ /* 0x000fc80000010802 */
[C---:B------:R-:W-:Y:S02]  /*6690*/  HMMA.16816.F32 R116, R8.reuse, R64, R116 ;  /* 0x000000400874723c */ /* 0x040fe40000001874 */
[----:B------:R3:W-:Y:S06]  /*66a0*/  MUFU.EX2 R239, R3 ;  /* 0x0000000300ef7308 */ /* 0x0007ec0000000800 */
[----:B------:R-:W-:Y:S01]  /*66b0*/  HMMA.16816.F32 R132, R8, R60, R112 ;  /* 0x0000003c0884723c */ /* 0x000fe20000001870 */
[----:B-1----:R-:W-:-:S04]  /*66c0*/  FFMA.FTZ R4, R137, c[0x0][0x23c], -R0 ;  /* 0x00008f0089047a23 */ /* 0x002fc80000010800 */
[----:B------:R1:W-:Y:S03]  /*66d0*/  MUFU.EX2 R240, R4 ;  /* 0x0000000400f07308 */ /* 0x0003e60000000800 */
[----:B--2---:R-:W-:Y:S01]  /*66e0*/  HMMA.16816.F32 R148, R8, R68, R84 ;  /* 0x000000440894723c */ /* 0x004fe20000001854 */
[----:B---3--:R-:W-:-:S05]  /*66f0*/  FMUL.FTZ R3, R104, c[0x0][0x23c] ;  /* 0x00008f0068037a20 */ /* 0x008fca0000410000 */
[----:B------:R-:W-:Y:S02]  /*6700*/  FSEL R3, R3, RZ, P0 ;  /* 0x000000ff03037208 */ /* 0x000fe40000000000 */
[----:B----4-:R-:W-:Y:S01]  /*6710*/  HMMA.16816.F32 R164, R8, R76, R52 ;  /* 0x0000004c08a4723c */ /* 0x010fe20000001834 */
[----:B-1----:R-:W-:-:S07]  /*6720*/  FFMA.FTZ R4, R136, c[0x0][0x23c], -R0 ;  /* 0x00008f0088047a23 */ /* 0x002fce0000010800 */
[C---:B------:R-:W-:Y:S01]  /*6730*/  HMMA.16816.F32 R156, R8.reuse, R92, R44 ;  /* 0x0000005c089c723c */ /* 0x040fe2000000182c */
[----:B------:R1:W2:Y:S07]  /*6740*/  MUFU.EX2 R238, R4 ;  /* 0x0000000400ee7308 */ /* 0x0002ae0000000800 */
        /* <DEDUP_REMOVED lines=8> */
[----:B------:R-:W-:Y:S01]  /*67d0*/  HMMA.16816.F32 R168, R8, R78, R24 ;  /* 0x0000004e08a8723c */ /* 0x000fe20000001818 */
[----:B------:R1:W2:Y:S02]  /*67e0*/  MUFU.EX2 R214, R4 ;  /* 0x0000000400d67308 */ /* 0x0002a40000000800 */
[----:B-1----:R-:W-:Y:S01]  /*67f0*/  FFMA.FTZ R4, R131, c[0x0][0x23c], -R3 ;  /* 0x00008f0083047a23 */ /* 0x002fe20000010803 */
[----:B--2---:R-:W-:-:S04]  /*6800*/  F2FP.PACK_AB R5, R214, R237 ;  /* 0x000000edd605723e */ /* 0x004fc800000000ff */
[----:B------:R-:W-:Y:S01]  /*6810*/  HMMA.16816.F32 R128, R8, R110, R16 ;  /* 0x0000006e0880723c */ /* 0x000fe20000001810 */
[----:B------:R1:W-:Y:S02]  /*6820*/  MUFU.EX2 R215, R4 ;  /* 0x0000000400d77308 */ /* 0x0003e40000000800 */
[----:B-1----:R-:W-:-:S05]  /*6830*/  FFMA.FTZ R4, R140, c[0x0][0x23c], -R3 ;  /* 0x00008f008c047a23 */ /* 0x002fca0000010803 */
[----:B------:R-:W-:Y:S01]  /*6840*/  HMMA.16816.F32 R140, R8, R94, R20 ;  /* 0x0000005e088c723c */ /* 0x000fe20000001814 */
[----:B------:R1:W2:Y:S06]  /*6850*/  MUFU.EX2 R236, R4 ;  /* 0x0000000400ec7308 */ /* 0x0002ac0000000800 */
[----:B------:R-:W-:-:S04]  /*6860*/  FFMA.FTZ R8, R202, c[0x0][0x23c], -R0 ;  /* 0x00008f00ca087a23 */ /* 0x000fc80000010800 */
[----:B------:R3:W-:Y:S01]  /*6870*/  MUFU.EX2 R213, R8 ;  /* 0x0000000800d57308 */ /* 0x0007e20000000800 */
[----:B-1----:R-:W-:Y:S01]  /*6880*/  FFMA.FTZ R4, R197, c[0x0][0x23c], -R0 ;  /* 0x00008f00c5047a23 */ /* 0x002fe20000010800 */
[----:B--2---:R-:W-:-:S06]  /*6890*/  F2FP.PACK_AB R7, R236, R215 ;  /* 0x000000d7ec07723e */ /* 0x004fcc00000000ff */
[----:B------:R1:W2:Y:S01]  /*68a0*/  MUFU.EX2 R210, R4 ;  /* 0x0000000400d27308 */ /* 0x0002a20000000800 */
[----:B---3--:R-:W-:-:S07]  /*68b0*/  FFMA.FTZ R8, R201, c[0x0][0x23c], -R0 ;  /* 0x00008f00c9087a23 */ /* 0x008fce0000010800 */
[----:B------:R3:W-:Y:S01]  /*68c0*/  MUFU.EX2 R212, R8 ;  /* 0x0000000800d47308 */ /* 0x0007e20000000800 */
[----:B-1----:R-:W-:-:S07]  /*68d0*/  F2FP.PACK_AB R4, R239, R241 ;  /* 0x000000f1ef04723e */ /* 0x002fce00000000ff */
[----:B------:R-:W-:Y:S01]  /*68e0*/  HMMA.16816.F32 R32, R4, R56, RZ ;  /* 0x000000380420723c */ /* 0x000fe200000018ff */
[----:B---3--:R-:W-:-:S04]  /*68f0*/  FFMA.FTZ R8, R124, c[0x0][0x23c], -R0 ;  /* 0x00008f007c087a23 */ /* 0x008fc80000010800 */
[----:B------:R1:W-:Y:S03]  /*6900*/  MUFU.EX2 R211, R8 ;  /* 0x0000000800d37308 */ /* 0x0003e60000000800 */
[C---:B------:R-:W-:Y:S08]  /*6910*/  HMMA.16816.F32 R28, R4.reuse, R72, RZ ;  /* 0x00000048041c723c */ /* 0x040ff000000018ff */
[----:B------:R-:W-:Y:S01]  /*6920*/  HMMA.16816.F32 R40, R4, R48, RZ ;  /* 0x000000300428723c */ /* 0x000fe200000018ff */
[----:B-1----:R-:W-:-:S07]  /*6930*/  FFMA.FTZ R8, R198, c[0x0][0x23c], -R3 ;  /* 0x00008f00c6087a23 */ /* 0x002fce0000010803 */
[C---:B------:R-:W-:Y:S01]  /*6940*/  HMMA.16816.F32 R44, R4.reuse, R58, RZ ;  /* 0x0000003a042c723c */ /* 0x040fe200000018ff */
[----:B------:R1:W-:Y:S07]  /*6950*/  MUFU.EX2 R198, R13 ;  /* 0x0000000d00c67308 */ /* 0x0003ee0000000800 */
[C---:B------:R-:W-:Y:S01]  /*6960*/  HMMA.16816.F32 R24, R4.reuse, R96, RZ ;  /* 0x000000600418723c */ /* 0x040fe200000018ff */
[----:B------:R3:W-:Y:S07]  /*6970*/  MUFU.EX2 R206, R8 ;  /* 0x0000000800ce7308 */ /* 0x0007ee0000000800 */
[----:B------:R-:W-:Y:S01]  /*6980*/  HMMA.16816.F32 R48, R4, R50, RZ ;  /* 0x000000320430723c */ /* 0x000fe200000018ff */
[----:B-1----:R-:W-:-:S04]  /*6990*/  FFMA.FTZ R13, R192, c[0x0][0x23c], -R0 ;  /* 0x00008f00c00d7a23 */ /* 0x002fc80000010800 */
[----:B------:R1:W-:Y:S03]  /*69a0*/  MUFU.EX2 R197, R13 ;  /* 0x0000000d00c57308 */ /* 0x0003e60000000800 */
[----:B------:R-:W-:Y:S01]  /*69b0*/  HMMA.16816.F32 R36, R4, R74, RZ ;  /* 0x0000004a0424723c */ /* 0x000fe200000018ff */
[----:B---3--:R-:W-:-:S04]  /*69c0*/  FFMA.FTZ R8, R200, c[0x0][0x23c], -R3 ;  /* 0x00008f00c8087a23 */ /* 0x008fc80000010803 */
[----:B------:R3:W4:Y:S03]  /*69d0*/  MUFU.EX2 R209, R8 ;  /* 0x0000000800d17308 */ /* 0x0007260000000800 */
[----:B------:R-:W-:Y:S01]  /*69e0*/  HMMA.16816.F32 R20, R4, R80, RZ ;  /* 0x000000500414723c */ /* 0x000fe200000018ff */
[----:B-1----:R-:W-:-:S07]  /*69f0*/  FFMA.FTZ R13, R181, c[0x0][0x23c], -R0 ;  /* 0x00008f00b50d7a23 */ /* 0x002fce0000010800 */
[----:B------:R-:W-:Y:S01]  /*6a00*/  HMMA.16816.F32 R52, R4, R82, RZ ;  /* 0x000000520434723c */ /* 0x000fe200000018ff */
[----:B---3--:R-:W-:-:S07]  /*6a10*/  FFMA.FTZ R8, R199, c[0x0][0x23c], -R3 ;  /* 0x00008f00c7087a23 */ /* 0x008fce0000010803 */
[C---:B------:R-:W-:Y:S01]  /*6a20*/  HMMA.16816.F32 R16, R4.reuse, R88, RZ ;  /* 0x000000580410723c */ /* 0x040fe200000018ff */
[----:B------:R1:W-:Y:S07]  /*6a30*/  MUFU.EX2 R208, R8 ;  /* 0x0000000800d07308 */ /* 0x0003ee0000000800 */
[C---:B------:R-:W-:Y:S08]  /*6a40*/  HMMA.16816.F32 R56, R4.reuse, R90, RZ ;  /* 0x0000005a0438723c */ /* 0x040ff000000018ff */
[----:B------:R-:W-:Y:S01]  /*6a50*/  HMMA.16816.F32 R96, R4, R98, RZ ;  /* 0x000000620460723c */ /* 0x000fe200000018ff */
[----:B-1----:R-:W-:-:S04]  /*6a60*/  FFMA.FTZ R8, R125, c[0x0][0x23c], -R3 ;  /* 0x00008f007d087a23 */ /* 0x002fc80000010803 */
[----:B------:R-:W1:Y:S02]  /*6a70*/  MUFU.EX2 R207, R8 ;  /* 0x0000000800cf7308 */ /* 0x000e640000000800 */
[----:B--2---:R-:W-:Y:S02]  /*6a80*/  F2FP.PACK_AB R4, R213, R210 ;  /* 0x000000d2d504723e */ /* 0x004fe400000000ff */
[----:B----4-:R-:W-:Y:S02]  /*6a90*/  F2FP.PACK_AB R5, R209, R206 ;  /* 0x000000ced105723e */ /* 0x010fe400000000ff */
[----:B------:R-:W-:Y:S02]  /*6aa0*/  F2FP.PACK_AB R6, R211, R212 ;  /* 0x000000d4d306723e */ /* 0x000fe400000000ff */
[----:B-1----:R-:W-:Y:S01]  /*6ab0*/  F2FP.PACK_AB R7, R207, R208 ;  /* 0x000000d0cf07723e */ /* 0x002fe200000000ff */
[----:B------:R-:W-:-:S06]  /*6ac0*/  FFMA.FTZ R8, R173, c[0x0][0x23c], -R12 ;  /* 0x00008f00ad087a23 */ /* 0x000fcc000001080c */
[C---:B------:R-:W-:Y:S01]  /*6ad0*/  HMMA.16816.F32 R112, R4.reuse, R60, R32 ;  /* 0x0000003c0470723c */ /* 0x040fe20000001820 */
[----:B------:R-:W-:Y:S06]  /*6ae0*/  LDSM.16.MT88.4 R32, [R216+0xb800] ;  /* 0x00b80000d820783b */ /* 0x000fec0000004200 */
[----:B------:R-:W-:Y:S01]  /*6af0*/  MOV R61, R205 ;  /* 0x000000cd003d7202 */ /* 0x000fe20000000f00 */
[C---:B------:R-:W-:Y:S01]  /*6b00*/  HMMA.16816.F32 R88, R4.reuse, R68, R28 ;  /* 0x000000440458723c */ /* 0x040fe2000000181c */
[----:B------:R1:W-:Y:S01]  /*6b10*/  MUFU.EX2 R205, R8 ;  /* 0x0000000800cd7308 */ /* 0x0003e20000000800 */
[----:B------:R-:W-:Y:S01]  /*6b20*/  MOV R60, R204 ;  /* 0x000000cc003c7202 */ /* 0x000fe20000000f00 */
[----:B------:R-:W-:Y:S04]  /*6b30*/  LDSM.16.MT88.4 R28, [R218+0xb800] ;  /* 0x00b80000da1c783b */ /* 0x000fe80000004200 */
[----:B------:R-:W-:Y:S01]  /*6b40*/  MOV R69, R203 ;  /* 0x000000cb00457202 */ /* 0x000fe20000000f00 */
[C---:B------:R-:W-:Y:S08]  /*6b50*/  HMMA.16816.F32 R124, R4.reuse, R64, R40 ;  /* 0x00000040047c723c */ /* 0x040ff00000001828 */
[----:B------:R-:W-:Y:S01]  /*6b60*/  HMMA.16816.F32 R64, R4, R66, R48 ;  /* 0x000000420440723c */ /* 0x000fe20000001830 */
[----:B-1----:R-:W-:-:S04]  /*6b70*/  FFMA.FTZ R8, R160, c[0x0][0x23c], -R12 ;  /* 0x00008f00a0087a23 */ /* 0x002fc8000001080c */
[----:B------:R1:W-:Y:S03]  /*6b80*/  MUFU.EX2 R204, R8 ;  /* 0x0000000800cc7308 */ /* 0x0003e60000000800 */
[C---:B------:R-:W-:Y:S08]  /*6b90*/  HMMA.16816.F32 R48, R4.reuse, R62, R44 ;  /* 0x0000003e0430723c */ /* 0x040ff0000000182c */
[----:B------:R-:W-:Y:S01]  /*6ba0*/  HMMA.16816.F32 R40, R4, R78, R52 ;  /* 0x0000004e0428723c */ /* 0x000fe20000001834 */
[----:B-1----:R-:W-:-:S07]  /*6bb0*/  FFMA.FTZ R8, R106, c[0x0][0x23c], -R12 ;  /* 0x00008f006a087a23 */ /* 0x002fce000001080c */
[C---:B------:R-:W-:Y:S01]  /*6bc0*/  HMMA.16816.F32 R84, R4.reuse, R76, R20 ;  /* 0x0000004c0454723c */ /* 0x040fe20000001814 */
[----:B------:R1:W-:Y:S01]  /*6bd0*/  MUFU.EX2 R203, R8 ;  /* 0x0000000800cb7308 */ /* 0x0003e20000000800 */
[----:B------:R-:W2:Y:S06]  /*6be0*/  LDSM.16.MT88.4 R20, [R216+0x9800] ;  /* 0x00980000d814783b */ /* 0x000eac0000004200 */
[C---:B------:R-:W-:Y:S01]  /*6bf0*/  HMMA.16816.F32 R72, R4.reuse, R92, R16 ;  /* 0x0000005c0448723c */ /* 0x040fe20000001810 */
[----:B------:R-:W3:Y:S07]  /*6c00*/  LDSM.16.MT88.4 R16, [R218+0x9800] ;  /* 0x00980000da10783b */ /* 0x000eee0000004200 */
[C---:B------:R-:W-:Y:S01]  /*6c10*/  HMMA.16816.F32 R80, R4.reuse, R108, R24 ;  /* 0x0000006c0450723c */ /* 0x040fe20000001818 */
[----:B-1----:R-:W-:Y:S01]  /*6c20*/  FFMA.FTZ R8, R100, c[0x0][0x23c], -R12 ;  /* 0x00008f0064087a23 */ /* 0x002fe2000001080c */
[----:B------:R-:W1:Y:S03]  /*6c30*/  LDSM.16.MT88.4 R24, [R218+0xa800] ;  /* 0x00a80000da18783b */ /* 0x000e660000004200 */
[----:B------:R4:W5:Y:S03]  /*6c40*/  MUFU.EX2 R202, R8 ;  /* 0x0000000800ca7308 */ /* 0x0009660000000800 */
[C---:B------:R-:W-:Y:S08]  /*6c50*/  HMMA.16816.F32 R36, R4.reuse, R70, R36 ;  /* 0x000000460424723c */ /* 0x040ff00000001824 */
[----:B------:R-:W-:Y:S01]  /*6c60*/  HMMA.16816.F32 R44, R4, R94, R56 ;  /* 0x0000005e042c723c */ /* 0x000fe20000001838 */
[----:B----4-:R-:W-:-:S07]  /*6c70*/  FFMA.FTZ R8, R179, c[0x0][0x23c], -R2 ;  /* 0x00008f00b3087a23 */ /* 0x010fce0000010802 */
[----:B------:R-:W-:Y:S01]  /*6c80*/  HMMA.16816.F32 R52, R4, R110, R96 ;  /* 0x0000006e0434723c */ /* 0x000fe20000001860 */
[----:B------:R4:W-:Y:S06]  /*6c90*/  MUFU.EX2 R201, R8 ;  /* 0x0000000800c97308 */ /* 0x0009ec0000000800 */
[----:B------:R-:W-:Y:S01]  /*6ca0*/  FFMA.FTZ R4, R187, c[0x0][0x23c], -R0 ;  /* 0x00008f00bb047a23 */ /* 0x000fe20000010800 */
[----:B-----5:R-:W-:Y:S01]  /*6cb0*/  F2FP.PACK_AB R6, R202, R203 ;  /* 0x000000cbca06723e */ /* 0x020fe200000000ff */
[----:B------:R5:W-:Y:S01]  /*6cc0*/  MUFU.EX2 R187, R13 ;  /* 0x0000000d00bb7308 */ /* 0x000be20000000800 */
[----:B----4-:R-:W-:-:S07]  /*6cd0*/  FFMA.FTZ R8, R162, c[0x0][0x23c], -R2 ;  /* 0x00008f00a2087a23 */ /* 0x010fce0000010802 */
[----:B------:R4:W-:Y:S01]  /*6ce0*/  MUFU.EX2 R192, R4 ;  /* 0x0000000400c07308 */ /* 0x0009e20000000800 */
[----:B-----5:R-:W-:-:S07]  /*6cf0*/  FFMA.FTZ R13, R176, c[0x0][0x23c], -R0 ;  /* 0x00008f00b00d7a23 */ /* 0x020fce0000010800 */
[----:B------:R5:W1:Y:S08]  /*6d00*/  MUFU.EX2 R200, R8 ;  /* 0x0000000800c87308 */ /* 0x000a700000000800 */
[----:B------:R2:W-:Y:S01]  /*6d10*/  MUFU.EX2 R181, R13 ;  /* 0x0000000d00b57308 */ /* 0x0005e20000000800 */
[----:B----4-:R-:W-:Y:S01]  /*6d20*/  F2FP.PACK_AB R4, R204, R205 ;  /* 0x000000cdcc04723e */ /* 0x010fe200000000ff */
[----:B-----5:R-:W-:Y:S01]  /*6d30*/  FFMA.FTZ R8, R161, c[0x0][0x23c], -R2 ;  /* 0x00008f00a1087a23 */ /* 0x020fe20000010802 */
[----:B-1----:R-:W-:-:S05]  /*6d40*/  F2FP.PACK_AB R5, R200, R201 ;  /* 0x000000c9c805723e */ /* 0x002fca00000000ff */
[----:B------:R1:W4:Y:S01]  /*6d50*/  MUFU.EX2 R199, R8 ;  /* 0x0000000800c77308 */ /* 0x0003220000000800 */
[----:B--2---:R-:W-:Y:S01]  /*6d60*/  FFMA.FTZ R13, R193, c[0x0][0x23c], -R3 ;  /* 0x00008f00c10d7a23 */ /* 0x004fe20000010803 */
[----:B------:R-:W-:-:S06]  /*6d70*/  MOV R193, R69 ;  /* 0x0000004500c17202 */ /* 0x000fcc0000000f00 */
[----:B------:R2:W-:Y:S01]  /*6d80*/  MUFU.EX2 R179, R13 ;  /* 0x0000000d00b37308 */ /* 0x0005e20000000800 */
[----:B-1----:R-:W1:Y:S01]  /*6d90*/  LDSM.16.MT88.4 R8, [R216+0xa800] ;  /* 0x00a80000d808783b */ /* 0x002e620000004200 */
[----:B----4-:R-:W-:Y:S01]  /*6da0*/  F2FP.PACK_AB R7, R198, R199 ;  /* 0x000000c7c607723e */ /* 0x010fe200000000ff */
[----:B--2---:R-:W-:-:S06]  /*6db0*/  FFMA.FTZ R13, R185, c[0x0][0x23c], -R3 ;  /* 0x00008f00b90d7a23 */ /* 0x004fcc0000010803 */
[C---:B------:R-:W-:Y:S01]  /*6dc0*/  HMMA.16816.F32 R116, R4.reuse, R20, R116 ;  /* 0x000000140474723c */ /* 0x040fe20000001874 */
[----:B------:R-:W-:Y:S01]  /*6dd0*/  MOV R185, R60 ;  /* 0x0000003c00b97202 */ /* 0x000fe20000000f00 */
[----:B------:R2:W4:Y:S06]  /*6de0*/  MUFU.EX2 R176, R13 ;  /* 0x0000000d00b07308 */ /* 0x00052c0000000800 */
[C---:B---3--:R-:W-:Y:S08]  /*6df0*/  HMMA.16816.F32 R132, R4.reuse, R16, R132 ;  /* 0x000000100484723c */ /* 0x048ff00000001884 */
[----:B------:R-:W-:Y:S01]  /*6e00*/  HMMA.16816.F32 R164, R4, R24, R164 ;  /* 0x0000001804a4723c */ /* 0x000fe200000018a4 */
[----:B--2---:R-:W-:Y:S01]  /*6e10*/  FFMA.FTZ R13, R183, c[0x0][0x23c], -R3 ;  /* 0x00008f00b70d7a23 */ /* 0x004fe20000010803 */
[----:B------:R-:W-:-:S03]  /*6e20*/  MOV R183, R61 ;  /* 0x0000003d00b77202 */ /* 0x000fc60000000f00 */
[----:B------:R2:W-:Y:S03]  /*6e30*/  MUFU.EX2 R107, R13 ;  /* 0x0000000d006b7308 */ /* 0x0005e60000000800 */
[C---:B------:R-:W-:Y:S01]  /*6e40*/  HMMA.16816.F32 R96, R4.reuse, R32, R156 ;  /* 0x000000200460723c */ /* 0x040fe2000000189c */
[----:B------:R-:W-:Y:S07]  /*6e50*/  LDSM.16.MT88.4 R156, [R216+0xac00] ;  /* 0x00ac0000d89c783b */ /* 0x000fee0000004200 */
[----:B-1----:R-:W-:Y:S01]  /*6e60*/  HMMA.16816.F32 R148, R4, R8, R148 ;  /* 0x000000080494723c */ /* 0x002fe20000001894 */
[----:B--2---:R-:W-:-:S07]  /*6e70*/  FFMA.FTZ R13, R178, c[0x0][0x23c], -R3 ;  /* 0x00008f00b20d7a23 */ /* 0x004fce0000010803 */
[C---:B------:R-:W-:Y:S01]  /*6e80*/  HMMA.16816.F32 R108, R4.reuse, R28, R144 ;  /* 0x0000001c046c723c */ /* 0x040fe20000001890 */
[----:B------:R-:W-:Y:S01]  /*6e90*/  MOV R178, R15 ;  /* 0x0000000f00b27202 */ /* 0x000fe20000000f00 */
[----:B------:R1:W2:Y:S06]  /*6ea0*/  MUFU.EX2 R106, R13 ;  /* 0x0000000d006a7308 */ /* 0x0002ac0000000800 */
[C---:B------:R-:W-:Y:S08]  /*6eb0*/  HMMA.16816.F32 R120, R4.reuse, R22, R120 ;  /* 0x000000160478723c */ /* 0x040ff00000001878 */
[----:B------:R-:W-:Y:S01]  /*6ec0*/  HMMA.16816.F32 R136, R4, R18, R136 ;  /* 0x000000120488723c */ /* 0x000fe20000001888 */
[----:B-1----:R-:W-:Y:S01]  /*6ed0*/  FFMA.FTZ R13, R182, c[0x0][0x23c], -R12 ;  /* 0x00008f00b60d7a23 */ /* 0x002fe2000001080c */
[----:B------:R-:W-:-:S03]  /*6ee0*/  MOV R182, R14 ;  /* 0x0000000e00b67202 */ /* 0x000fc60000000f00 */
[----:B------:R-:W-:Y:S03]  /*6ef0*/  MUFU.EX2 R100, R13 ;  /* 0x0000000d00647308 */ /* 0x000fe60000000800 */
[C---:B------:R-:W-:Y:S08]  /*6f00*/  HMMA.16816.F32 R152, R4.reuse, R10, R152 ;  /* 0x0000000a0498723c */ /* 0x040ff00000001898 */
[C---:B------:R-:W-:Y:S08]  /*6f10*/  HMMA.16816.F32 R168, R4.reuse, R26, R168 ;  /* 0x0000001a04a8723c */ /* 0x040ff000000018a8 */
[C---:B------:R-:W-:Y:S01]  /*6f20*/  HMMA.16816.F32 R76, R4.reuse, R34, R140 ;  /* 0x00000022044c723c */ /* 0x040fe2000000188c */
[----:B------:R-:W-:Y:S07]  /*6f30*/  LDSM.16.MT88.4 R140, [R218+0x9c00] ;  /* 0x009c0000da8c783b */ /* 0x000fee0000004200 */
[----:B------:R-:W-:Y:S07]  /*6f40*/  HMMA.16816.F32 R56, R4, R30, R128 ;  /* 0x0000001e0438723c */ /* 0x000fee0000001880 */
[----:B------:R-:W-:-:S02]  /*6f50*/  F2FP.PACK_AB R4, R192, R197 ;  /* 0x000000c5c004723e */ /* 0x000fc400000000ff */
[----:B----4-:R-:W-:Y:S02]  /*6f60*/  F2FP.PACK_AB R5, R176, R179 ;  /* 0x000000b3b005723e */ /* 0x010fe400000000ff */
[----:B------:R-:W-:Y:S02]  /*6f70*/  F2FP.PACK_AB R6, R181, R187 ;  /* 0x000000bbb506723e */ /* 0x000fe400000000ff */
[----:B--2---:R-:W-:-:S07]  /*6f80*/  F2FP.PACK_AB R7, R106, R107 ;  /* 0x0000006b6a07723e */ /* 0x004fce00000000ff */
[C---:B------:R-:W-:Y:S07]  /*6f90*/  HMMA.16816.F32 R144, R4.reuse, R8, R88 ;  /* 0x000000080490723c */ /* 0x040fee0000001858 */
[--C-:B------:R-:W-:Y:S01]  /*6fa0*/  FFMA.FTZ R8, R174, c[0x0][0x23c], -R12.reuse ;  /* 0x00008f00ae087a23 */ /* 0x100fe2000001080c */
[C---:B------:R-:W-:Y:S03]  /*6fb0*/  HMMA.16816.F32 R64, R4.reuse, R22, R64 ;  /* 0x000000160440723c */ /* 0x040fe60000001840 */
[----:B------:R1:W2:Y:S05]  /*6fc0*/  MUFU.EX2 R23, R8 ;  /* 0x0000000800177308 */ /* 0x0002aa0000000800 */
[C---:B------:R-:W-:Y:S01]  /*6fd0*/  HMMA.16816.F32 R60, R4.reuse, R20, R124 ;  /* 0x00000014043c723c */ /* 0x040fe2000000187c */
[----:B------:R-:W-:Y:S07]  /*6fe0*/  LDSM.16.MT88.4 R124, [R216+0x9c00] ;  /* 0x009c0000d87c783b */ /* 0x000fee0000004200 */
        /* <DEDUP_REMOVED lines=8> */
[----:B------:R-:W1:Y:S01]  /*7070*/  LDSM.16.MT88.4 R80, [R216+0xbc00] ;  /* 0x00bc0000d850783b */ /* 0x000e620000004200 */
[----:B------:R2:W3:Y:S06]  /*7080*/  MUFU.EX2 R21, R8 ;  /* 0x0000000800157308 */ /* 0x0004ec0000000800 */
[C---:B------:R-:W-:Y:S08]  /*7090*/  HMMA.16816.F32 R36, R4.reuse, R10, R36 ;  /* 0x0000000a0424723c */ /* 0x040ff00000001824 */
[----:B------:R-:W-:Y:S01]  /*70a0*/  HMMA.16816.F32 R40, R4, R26, R40 ;  /* 0x0000001a0428723c */ /* 0x000fe20000001828 */
[----:B--2---:R-:W-:Y:S01]  /*70b0*/  FFMA.FTZ R8, R184, c[0x0][0x23c], -R2 ;  /* 0x00008f00b8087a23 */ /* 0x004fe20000010802 */
[----:B---3--:R-:W-:-:S03]  /*70c0*/  F2FP.PACK_AB R94, R21, R22 ;  /* 0x00000016155e723e */ /* 0x008fc600000000ff */
[----:B------:R2:W-:Y:S03]  /*70d0*/  MUFU.EX2 R20, R8 ;  /* 0x0000000800147308 */ /* 0x0005e60000000800 */
[C---:B------:R-:W-:Y:S08]  /*70e0*/  HMMA.16816.F32 R68, R4.reuse, R32, R72 ;  /* 0x000000200444723c */ /* 0x040ff00000001848 */
[----:B------:R-:W-:Y:S01]  /*70f0*/  HMMA.16816.F32 R44, R4, R34, R44 ;  /* 0x00000022042c723c */ /* 0x000fe2000000182c */
[----:B--2---:R-:W-:-:S07]  /*7100*/  FFMA.FTZ R8, R180, c[0x0][0x23c], -R2 ;  /* 0x00008f00b4087a23 */ /* 0x004fce0000010802 */
[----:B------:R-:W-:Y:S01]  /*7110*/  HMMA.16816.F32 R52, R4, R30, R52 ;  /* 0x0000001e0434723c */ /* 0x000fe20000001834 */
[----:B------:R-:W2:Y:S01]  /*7120*/  LDSM.16.MT88.4 R4, [R218+0xbc00] ;  /* 0x00bc0000da04783b */ /* 0x000ea20000004200 */
[----:B------:R3:W4:Y:S02]  /*7130*/  MUFU.EX2 R19, R8 ;  /* 0x0000000800137308 */ /* 0x0007240000000800 */
[--C-:B---3--:R-:W-:Y:S01]  /*7140*/  FFMA.FTZ R8, R175, c[0x0][0x23c], -R2.reuse ;  /* 0x00008f00af087a23 */ /* 0x108fe20000010802 */
[----:B----4-:R-:W-:Y:S01]  /*7150*/  F2FP.PACK_AB R93, R19, R20 ;  /* 0x00000014135d723e */ /* 0x010fe200000000ff */
[----:B------:R-:W-:Y:S01]  /*7160*/  FFMA.FTZ R2, R177, c[0x0][0x23c], -R2 ;  /* 0x00008f00b1027a23 */ /* 0x000fe20000010802 */
[----:B------:R-:W3:Y:S03]  /*7170*/  LDSM.16.MT88.4 R172, [R218+0xac00] ;  /* 0x00ac0000daac783b */ /* 0x000ee60000004200 */
        /* <DEDUP_REMOVED lines=8> */
[----:B--2---:R-:W-:Y:S01]  /*7200*/  HMMA.16816.F32 R88, R92, R4, R108 ;  /* 0x000000045c58723c */ /* 0x004fe2000000186c */
[----:B-1----:R-:W-:-:S04]  /*7210*/  FFMA.FTZ R2, R191, c[0x0][0x23c], -R0 ;  /* 0x00008f00bf027a23 */ /* 0x002fc80000010800 */
[----:B------:R1:W2:Y:S03]  /*7220*/  MUFU.EX2 R15, R2 ;  /* 0x00000002000f7308 */ /* 0x0002a60000000800 */
[C---:B------:R-:W-:Y:S08]  /*7230*/  HMMA.16816.F32 R116, R92.reuse, R124, R116 ;  /* 0x0000007c5c74723c */ /* 0x040ff00000001874 */
[----:B------:R-:W-:Y:S01]  /*7240*/  HMMA.16816.F32 R120, R92, R126, R120 ;  /* 0x0000007e5c78723c */ /* 0x000fe20000001878 */
[--C-:B-1----:R-:W-:Y:S01]  /*7250*/  FFMA.FTZ R2, R188, c[0x0][0x23c], -R0.reuse ;  /* 0x00008f00bc027a23 */ /* 0x102fe20000010800 */
[----:B--2---:R-:W-:Y:S01]  /*7260*/  F2FP.PACK_AB R96, R15, R16 ;  /* 0x000000100f60723e */ /* 0x004fe200000000ff */
[----:B------:R-:W-:-:S05]  /*7270*/  FFMA.FTZ R0, R186, c[0x0][0x23c], -R0 ;  /* 0x00008f00ba007a23 */ /* 0x000fca0000010800 */
[C---:B------:R-:W-:Y:S01]  /*7280*/  HMMA.16816.F32 R132, R92.reuse, R140, R132 ;  /* 0x0000008c5c84723c */ /* 0x040fe20000001884 */
[----:B------:R1:W-:Y:S07]  /*7290*/  MUFU.EX2 R14, R2 ;  /* 0x00000002000e7308 */ /* 0x0003ee0000000800 */
[C---:B------:R-:W-:Y:S01]  /*72a0*/  HMMA.16816.F32 R136, R92.reuse, R142, R136 ;  /* 0x0000008e5c88723c */ /* 0x040fe20000001888 */
[----:B------:R2:W4:Y:S07]  /*72b0*/  MUFU.EX2 R13, R0 ;  /* 0x00000000000d7308 */ /* 0x00052e0000000800 */
[----:B------:R-:W-:Y:S01]  /*72c0*/  HMMA.16816.F32 R148, R92, R156, R148 ;  /* 0x0000009c5c94723c */ /* 0x000fe20000001894 */
[----:B-1----:R-:W-:-:S04]  /*72d0*/  FADD.FTZ R2, R237, R214 ;  /* 0x000000d6ed027221 */ /* 0x002fc80000010000 */
[----:B------:R-:W-:-:S03]  /*72e0*/  FADD.FTZ R2, R215, R2 ;  /* 0x00000002d7027221 */ /* 0x000fc60000010000 */
[C---:B------:R-:W-:Y:S01]  /*72f0*/  HMMA.16816.F32 R152, R92.reuse, R158, R152 ;  /* 0x0000009e5c98723c */ /* 0x040fe20000001898 */
[----:B--2---:R-:W-:Y:S01]  /*7300*/  FFMA.FTZ R0, R196, c[0x0][0x23c], -R3 ;  /* 0x00008f00c4007a23 */ /* 0x004fe20000010803 */
[----:B----4-:R-:W-:Y:S01]  /*7310*/  F2FP.PACK_AB R98, R13, R14 ;  /* 0x0000000e0d62723e */ /* 0x010fe200000000ff */
[----:B------:R-:W-:Y:S02]  /*7320*/  FADD.FTZ R2, R236, R2 ;  /* 0x00000002ec027221 */ /* 0x000fe40000010000 */
[----:B------:R1:W-:Y:S02]  /*7330*/  MUFU.EX2 R12, R0 ;  /* 0x00000000000c7308 */ /* 0x0003e40000000800 */
[----:B------:R-:W-:Y:S01]  /*7340*/  FADD.FTZ R2, R206, R2 ;  /* 0x00000002ce027221 */ /* 0x000fe20000010000 */
[----:B---3--:R-:W-:Y:S03]  /*7350*/  HMMA.16816.F32 R164, R92, R172, R164 ;  /* 0x000000ac5ca4723c */ /* 0x008fe600000018a4 */
[----:B------:R-:W-:-:S05]  /*7360*/  FADD.FTZ R2, R209, R2 ;  /* 0x00000002d1027221 */ /* 0x000fca0000010000 */
[----:B------:R-:W-:Y:S01]  /*7370*/  HMMA.16816.F32 R168, R92, R174, R168 ;  /* 0x000000ae5ca8723c */ /* 0x000fe200000018a8 */
[----:B-1----:R-:W-:-:S07]  /*7380*/  FFMA.FTZ R0, R194, c[0x0][0x23c], -R3 ;  /* 0x00008f00c2007a23 */ /* 0x002fce0000010803 */
[C---:B------:R-:W-:Y:S01]  /*7390*/  HMMA.16816.F32 R76, R92.reuse, R82, R76 ;  /* 0x000000525c4c723c */ /* 0x040fe2000000184c */
[----:B------:R1:W2:Y:S07]  /*73a0*/  MUFU.EX2 R11, R0 ;  /* 0x00000000000b7308 */ /* 0x0002ae0000000800 */
[----:B------:R-:W-:Y:S01]  /*73b0*/  HMMA.16816.F32 R92, R92, R6, R56 ;  /* 0x000000065c5c723c */ /* 0x000fe20000001838 */
[--C-:B-1----:R-:W-:Y:S01]  /*73c0*/  FFMA.FTZ R0, R189, c[0x0][0x23c], -R3.reuse ;  /* 0x00008f00bd007a23 */ /* 0x102fe20000010803 */
[----:B--2---:R-:W-:Y:S01]  /*73d0*/  F2FP.PACK_AB R97, R11, R12 ;  /* 0x0000000c0b61723e */ /* 0x004fe200000000ff */
[----:B------:R-:W-:-:S02]  /*73e0*/  FFMA.FTZ R3, R190, c[0x0][0x23c], -R3 ;  /* 0x00008f00be037a23 */ /* 0x000fc40000010803 */
        /* <DEDUP_REMOVED lines=82> */
[----:B-1----:R-:W-:Y:S02]  /*7910*/  IADD3 R2, R107, -0x2, RZ ;  /* 0xfffffffe6b027810 */ /* 0x002fe40007ffe0ff */
[----:B---3--:R-:W-:Y:S02]  /*7920*/  ISETP.GE.AND P4, PT, R24, c[0x0][0x220], PT ;  /* 0x0000880018007a0c */ /* 0x008fe40003f86270 */
[----:B----4-:R-:W-:Y:S01]  /*7930*/  ISETP.GE.AND P3, PT, R178, c[0x0][0x220], PT ;  /* 0x00008800b2007a0c */ /* 0x010fe20003f66270 */
[----:B------:R-:W-:Y:S01]  /*7940*/  IMAD R0, R2, UR6, RZ ;  /* 0x0000000602007c24 */ /* 0x000fe2000f8e02ff */
[----:B------:R-:W-:Y:S02]  /*7950*/  SHF.R.S32.HI R4, RZ, 0x1f, R2 ;  /* 0x0000001fff047819 */ /* 0x000fe40000011402 */
        /* <DEDUP_REMOVED lines=56> */
[----:B------:R-:W-:Y:S04]  /*7ce0*/  LDSM.16.M88.4 R44, [R219+0x6000] ;  /* 0x00600000db2c783b */ /* 0x000fe80000000200 */
[----:B-1----:R-:W1:Y:S04]  /*7cf0*/  LDSM.16.M88.4 R12, [R221+0x1000] ;  /* 0x00100000dd0c783b */ /* 0x002e680000000200 */
[----:B------:R-:W1:Y:S01]  /*7d00*/  LDSM.16.M88.4 R40, [R219+0x6400] ;  /* 0x00640000db28783b */ /* 0x000e620000000200 */
[----:B------:R-:W-:-:S03]  /*7d10*/  IMAD.MOV.U32 R252, RZ, RZ, R193 ;  /* 0x000000fffffc7224 */ /* 0x000fc600078e00c1 */
[----:B------:R-:W-:Y:S04]  /*7d20*/  LDSM.16.M88.4 R36, [R219+0x6800] ;  /* 0x00680000db24783b */ /* 0x000fe80000000200 */
[----:B------:R-:W0:Y:S01]  /*7d30*/  LDGDEPBAR ;  /* 0x00000000000079af */ /* 0x000e220000000000 */
[C---:B--2---:R-:W-:Y:S08]  /*7d40*/  HMMA.16816.F32 R240, R8.reuse, R16, RZ ;  /* 0x0000001008f0723c */ /* 0x044ff000000018ff */
[----:B------:R-:W-:Y:S08]  /*7d50*/  HMMA.16816.F32 R236, R8, R18, RZ ;  /* 0x0000001208ec723c */ /* 0x000ff000000018ff */
[C---:B---3--:R-:W-:Y:S08]  /*7d60*/  HMMA.16816.F32 R48, R4.reuse, R16, RZ ;  /* 0x000000100430723c */ /* 0x048ff000000018ff */
[C---:B------:R-:W-:Y:S01]  /*7d70*/  HMMA.16816.F32 R60, R4.reuse, R18, RZ ;  /* 0x00000012043c723c */ /* 0x040fe200000018ff */
[----:B------:R-:W2:Y:S07]  /*7d80*/  LDSM.16.M88.4 R16, [R219+0x6c00] ;  /* 0x006c0000db10783b */ /* 0x000eae0000000200 */
[C---:B------:R-:W-:Y:S08]  /*7d90*/  HMMA.16816.F32 R32, R4.reuse, R28, RZ ;  /* 0x0000001c0420723c */ /* 0x040ff000000018ff */
[C---:B------:R-:W-:Y:S08]  /*7da0*/  HMMA.16816.F32 R56, R4.reuse, R24, RZ ;  /* 0x000000180438723c */ /* 0x040ff000000018ff */
[C---:B-----5:R-:W-:Y:S08]  /*7db0*/  HMMA.16816.F32 R52, R4.reuse, R20, RZ ;  /* 0x000000140434723c */ /* 0x060ff000000018ff */
        /* <DEDUP_REMOVED lines=9> */
[-C--:B------:R-:W-:Y:S01]  /*7e50*/  HMMA.16816.F32 R192, R8, R22.reuse, RZ ;  /* 0x0000001608c0723c */ /* 0x080fe200000018ff */
[----:B------:R-:W3:Y:S07]  /*7e60*/  LDSM.16.M88.4 R8, [R221] ;  /* 0x00000000dd08783b */ /* 0x000eee0000000200 */
[----:B------:R-:W-:Y:S01]  /*7e70*/  HMMA.16816.F32 R4, R4, R22, RZ ;  /* 0x000000160404723c */ /* 0x000fe200000018ff */
[----:B------:R-:W-:Y:S07]  /*7e80*/  LDSM.16.M88.4 R20, [R217+0x7000] ;  /* 0x00700000d914783b */ /* 0x000fee0000000200 */
[C---:B-1----:R-:W-:Y:S08]  /*7e90*/  HMMA.16816.F32 R188, R12.reuse, R44, R48 ;  /* 0x0000002c0cbc723c */ /* 0x042ff00000001830 */
[C---:B------:R-:W-:Y:S01]  /*7ea0*/  HMMA.16816.F32 R184, R12.reuse, R40, R32 ;  /* 0x000000280cb8723c */ /* 0x040fe20000001820 */
[----:B------:R-:W-:Y:S07]  /*7eb0*/  LDSM.16.M88.4 R32, [R217+0x7400] ;  /* 0x00740000d920783b */ /* 0x000fee0000000200 */
[C---:B--2---:R-:W-:Y:S01]  /*7ec0*/  HMMA.16816.F32 R48, R12.reuse, R18, R4 ;  /* 0x000000120c30723c */ /* 0x044fe20000001804 */
[----:B------:R-:W1:Y:S07]  /*7ed0*/  LDSM.16.M88.4 R4, [R220+0x3000] ;  /* 0x00300000dc04783b */ /* 0x000e6e0000000200 */
[-C--:B------:R-:W-:Y:S08]  /*7ee0*/  HMMA.16816.F32 R64, R12, R16.reuse, R52 ;  /* 0x000000100c40723c */ /* 0x080ff00000001834 */
[----:B---3--:R-:W-:Y:S08]  /*7ef0*/  HMMA.16816.F32 R196, R8, R16, R196 ;  /* 0x0000001008c4723c */ /* 0x008ff000000018c4 */
[C---:B------:R-:W-:Y:S08]  /*7f00*/  HMMA.16816.F32 R180, R12.reuse, R36, R56 ;  /* 0x000000240cb4723c */ /* 0x040ff00000001838 */
[C---:B------:R-:W-:Y:S08]  /*7f10*/  HMMA.16816.F32 R60, R12.reuse, R46, R60 ;  /* 0x0000002e0c3c723c */ /* 0x040ff0000000183c */
[C---:B------:R-:W-:Y:S08]  /*7f20*/  HMMA.16816.F32 R56, R12.reuse, R42, R108 ;  /* 0x0000002a0c38723c */ /* 0x040ff0000000186c */
[----:B------:R-:W-:Y:S01]  /*7f30*/  HMMA.16816.F32 R52, R12, R38, R176 ;  /* 0x000000260c34723c */ /* 0x000fe200000018b0 */
[----:B------:R-:W2:Y:S01]  /*7f40*/  LDSM.16.M88.4 R12, [R220+0x2000] ;  /* 0x00200000dc0c783b */ /* 0x000ea20000000200 */
[----:B------:R-:W-:-:S06]  /*7f50*/  IMAD.MOV.U32 R16, RZ, RZ, R196 ;  /* 0x000000ffff107224 */ /* 0x000fcc00078e00c4 */
[----:B------:R-:W-:Y:S01]  /*7f60*/  HMMA.16816.F32 R108, R8, R44, R240 ;  /* 0x0000002c086c723c */ /* 0x000fe200000018f0 */
[----:B----4-:R-:W-:Y:S02]  /*7f70*/  IMAD.MOV.U32 R3, RZ, RZ, R197 ;  /* 0x000000ffff037224 */ /* 0x010fe400078e00c5 */
[----:B------:R-:W-:-:S05]  /*7f80*/  IMAD.MOV.U32 R2, RZ, RZ, R198 ;  /* 0x000000ffff027224 */ /* 0x000fca00078e00c6 */
[----:B------:R-:W-:Y:S01]  /*7f90*/  HMMA.16816.F32 R248, R8, R36, R204 ;  /* 0x0000002408f8723c */ /* 0x000fe200000018cc */
[----:B------:R-:W-:-:S07]  /*7fa0*/  IMAD.MOV.U32 R0, RZ, RZ, R199 ;  /* 0x000000ffff007224 */ /* 0x000fce00078e00c7 */
[----:B------:R-:W-:Y:S01]  /*7fb0*/  HMMA.16816.F32 R204, R8, R46, R236 ;  /* 0x0000002e08cc723c */ /* 0x000fe200000018ec */
[----:B------:R-:W-:Y:S07]  /*7fc0*/  LDSM.16.M88.4 R44, [R219+0x7c00] ;  /* 0x007c0000db2c783b */ /* 0x000fee0000000200 */
[C---:B-1----:R-:W-:Y:S08]  /*7fd0*/  HMMA.16816.F32 R240, R4.reuse, R24, R64 ;  /* 0x0000001804f0723c */ /* 0x042ff00000001840 */
[C---:B------:R-:W-:Y:S08]  /*7fe0*/  HMMA.16816.F32 R64, R4.reuse, R22, R60 ;  /* 0x000000160440723c */ /* 0x040ff0000000183c */
[C---:B------:R-:W-:Y:S08]  /*7ff0*/  HMMA.16816.F32 R60, R4.reuse, R34, R56 ;  /* 0x00000022043c723c */ /* 0x040ff00000001838 */
[C---:B------:R-:W-:Y:S07]  /*8000*/  HMMA.16816.F32 R176, R4.reuse, R32, R184 ;  /* 0x0000002004b0723c */ /* 0x040fee00000018b8 */
[----:B------:R-:W-:Y:S01]  /*8010*/  IMAD.MOV.U32 R184, RZ, RZ, R16 ;  /* 0x000000ffffb87224 */ /* 0x000fe200078e0010 */
[----:B------:R-:W-:Y:S08]  /*8020*/  HMMA.16816.F32 R56, R4, R30, R52 ;  /* 0x0000001e0438723c */ /* 0x000ff00000001834 */
[C---:B------:R-:W-:Y:S01]  /*8030*/  HMMA.16816.F32 R200, R8.reuse, R38, R200 ;  /* 0x0000002608c8723c */ /* 0x040fe200000018c8 */
[----:B------:R-:W-:Y:S07]  /*8040*/  LDSM.16.M88.4 R36, [R219+0x7400] ;  /* 0x00740000db24783b */ /* 0x000fee0000000200 */
[----:B------:R-:W-:Y:S01]  /*8050*/  HMMA.16816.F32 R192, R8, R18, R192 ;  /* 0x0000001208c0723c */ /* 0x000fe200000018c0 */
[----:B------:R-:W-:Y:S07]  /*8060*/  LDSM.16.M88.4 R16, [R219+0x7000] ;  /* 0x00700000db10783b */ /* 0x000fee0000000200 */
[C---:B------:R-:W-:Y:S08]  /*8070*/  HMMA.16816.F32 R188, R4.reuse, R20, R188 ;  /* 0x0000001404bc723c */ /* 0x040ff000000018bc */
[C---:B------:R-:W-:Y:S08]  /*8080*/  HMMA.16816.F32 R196, R4.reuse, R28, R180 ;  /* 0x0000001c04c4723c */ /* 0x040ff000000018b4 */
[----:B------:R-:W-:Y:S01]  /*8090*/  HMMA.16816.F32 R52, R4, R26, R48 ;  /* 0x0000001a0434723c */ /* 0x000fe20000001830 */
[----:B------:R-:W1:Y:S07]  /*80a0*/  LDSM.16.M88.4 R4, [R221+0x3000] ;  /* 0x00300000dd04783b */ /* 0x000e6e0000000200 */
[C---:B------:R-:W-:Y:S08]  /*80b0*/  HMMA.16816.F32 R244, R8.reuse, R40, R208 ;  /* 0x0000002808f4723c */ /* 0x040ff000000018d0 */
[----:B------:R-:W-:Y:S01]  /*80c0*/  HMMA.16816.F32 R208, R8, R42, R212 ;  /* 0x0000002a08d0723c */ /* 0x000fe200000018d4 */
[----:B------:R-:W3:Y:S04]  /*80d0*/  LDSM.16.M88.4 R40, [R219+0x7800] ;  /* 0x00780000db28783b */ /* 0x000ee80000000200 */
[----:B------:R-:W4:Y:S03]  /*80e0*/  LDSM.16.M88.4 R8, [R221+0x2000] ;  /* 0x00200000dd08783b */ /* 0x000f260000000200 */
[C---:B--2---:R-:W-:Y:S08]  /*80f0*/  HMMA.16816.F32 R48, R12.reuse, R20, R108 ;  /* 0x000000140c30723c */ /* 0x044ff0000000186c */
[----:B------:R-:W-:Y:S01]  /*8100*/  HMMA.16816.F32 R20, R12, R22, R204 ;  /* 0x000000160c14723c */ /* 0x000fe200000018cc */
[----:B------:R-:W-:-:S02]  /*8110*/  IMAD.MOV.U32 R185, RZ, RZ, R3 ;  /* 0x000000ffffb97224 */ /* 0x000fc400078e0003 */
[----:B------:R-:W-:Y:S02]  /*8120*/  IMAD.MOV.U32 R186, RZ, RZ, R2 ;  /* 0x000000ffffba7224 */ /* 0x000fe400078e0002 */
[----:B------:R-:W-:-:S03]  /*8130*/  IMAD.MOV.U32 R187, RZ, RZ, R0 ;  /* 0x000000ffffbb7224 */ /* 0x000fc600078e0000 */
[C---:B------:R-:W-:Y:S08]  /*8140*/  HMMA.16816.F32 R212, R12.reuse, R34, R208 ;  /* 0x000000220cd4723c */ /* 0x040ff000000018d0 */
[C---:B------:R-:W-:Y:S08]  /*8150*/  HMMA.16816.F32 R208, R12.reuse, R30, R200 ;  /* 0x0000001e0cd0723c */ /* 0x040ff000000018c8 */
[C---:B------:R-:W-:Y:S08]  /*8160*/  HMMA.16816.F32 R200, R12.reuse, R26, R192 ;  /* 0x0000001a0cc8723c */ /* 0x040ff000000018c0 */
[----:B------:R-:W-:Y:S08]  /*8170*/  HMMA.16816.F32 R204, R12, R24, R184 ;  /* 0x000000180ccc723c */ /* 0x000ff000000018b8 */
[C---:B-1----:R-:W-:Y:S08]  /*8180*/  HMMA.16816.F32 R192, R4.reuse, R16, R188 ;  /* 0x0000001004c0723c */ /* 0x042ff000000018bc */
[----:B------:R-:W-:Y:S08]  /*8190*/  HMMA.16816.F32 R180, R4, R38, R60 ;  /* 0x0000002604b4723c */ /* 0x000ff0000000183c */
[----:B------:R-:W-:Y:S08]  /*81a0*/  HMMA.16816.F32 R108, R12, R32, R244 ;  /* 0x000000200c6c723c */ /* 0x000ff000000018f4 */
[C---:B------:R-:W-:Y:S08]  /*81b0*/  HMMA.16816.F32 R188, R4.reuse, R18, R64 ;  /* 0x0000001204bc723c */ /* 0x040ff00000001840 */
[C---:B------:R-:W-:Y:S08]  /*81c0*/  HMMA.16816.F32 R184, R4.reuse, R36, R176 ;  /* 0x0000002404b8723c */ /* 0x040ff000000018b0 */
[C---:B------:R-:W-:Y:S08]  /*81d0*/  HMMA.16816.F32 R60, R4.reuse, R46, R52 ;  /* 0x0000002e043c723c */ /* 0x040ff00000001834 */
[C---:B---3--:R-:W-:Y:S01]  /*81e0*/  HMMA.16816.F32 R176, R4.reuse, R40, R196 ;  /* 0x0000002804b0723c */ /* 0x048fe200000018c4 */
[----:B------:R-:W-:Y:S07]  /*81f0*/  LDSM.16.M88.4 R196, [R217+0x8c00] ;  /* 0x008c0000d9c4783b */ /* 0x000fee0000000200 */
[C---:B------:R-:W-:Y:S08]  /*8200*/  HMMA.16816.F32 R64, R4.reuse, R42, R56 ;  /* 0x0000002a0440723c */ /* 0x040ff00000001838 */
[----:B------:R-:W-:Y:S01]  /*8210*/  HMMA.16816.F32 R24, R4, R44, R240 ;  /* 0x0000002c0418723c */ /* 0x000fe200000018f0 */
[----:B------:R-:W-:Y:S07]  /*8220*/  LDSM.16.M88.4 R4, [R220+0x5000] ;  /* 0x00500000dc04783b */ /* 0x000fee0000000200 */
[C---:B----4-:R-:W-:Y:S08]  /*8230*/  HMMA.16816.F32 R32, R8.reuse, R16, R48 ;  /* 0x000000100820723c */ /* 0x050ff00000001830 */
[----:B------:R-:W-:Y:S01]  /*8240*/  HMMA.16816.F32 R52, R8, R18, R20 ;  /* 0x000000120834723c */ /* 0x000fe20000001814 */
[----:B------:R-:W1:Y:S04]  /*8250*/  LDSM.16.M88.4 R16, [R217+0x8400] ;  /* 0x00840000d910783b */ /* 0x000e680000000200 */
[----:B------:R-:W2:Y:S03]  /*8260*/  LDSM.16.M88.4 R20, [R217+0x8000] ;  /* 0x00800000d914783b */ /* 0x000ea60000000200 */
[----:B------:R-:W-:Y:S01]  /*8270*/  HMMA.16816.F32 R236, R12, R28, R248 ;  /* 0x0000001c0cec723c */ /* 0x000fe200000018f8 */
[----:B------:R-:W3:Y:S04]  /*8280*/  LDSM.16.M88.4 R28, [R217+0x8800] ;  /* 0x00880000d91c783b */ /* 0x000ee80000000200 */
[----:B------:R-:W4:Y:S03]  /*8290*/  LDSM.16.M88.4 R12, [R220+0x4000] ;  /* 0x00400000dc0c783b */ /* 0x000f260000000200 */
[C---:B------:R-:W-:Y:S08]  /*82a0*/  HMMA.16816.F32 R48, R8.reuse, R36, R108 ;  /* 0x000000240830723c */ /* 0x040ff0000000186c */
[C---:B------:R-:W-:Y:S08]  /*82b0*/  HMMA.16816.F32 R108, R8.reuse, R38, R212 ;  /* 0x00000026086c723c */ /* 0x040ff000000018d4 */
[C---:B------:R-:W-:Y:S08]  /*82c0*/  HMMA.16816.F32 R212, R8.reuse, R44, R204 ;  /* 0x0000002c08d4723c */ /* 0x040ff000000018cc */
[C---:B------:R-:W-:Y:S08]  /*82d0*/  HMMA.16816.F32 R248, R8.reuse, R46, R200 ;  /* 0x0000002e08f8723c */ /* 0x040ff000000018c8 */
[C---:B------:R-:W-:Y:S08]  /*82e0*/  HMMA.16816.F32 R56, R8.reuse, R40, R236 ;  /* 0x000000280838723c */ /* 0x040ff000000018ec */
[----:B------:R-:W-:Y:S08]  /*82f0*/  HMMA.16816.F32 R208, R8, R42, R208 ;  /* 0x0000002a08d0723c */ /* 0x000ff000000018d0 */
[C---:B-1----:R-:W-:Y:S08]  /*8300*/  HMMA.16816.F32 R44, R4.reuse, R18, R180 ;  /* 0x00000012042c723c */ /* 0x042ff000000018b4 */
[C---:B--2---:R-:W-:Y:S08]  /*8310*/  HMMA.16816.F32 R36, R4.reuse, R20, R192 ;  /* 0x000000140424723c */ /* 0x044ff000000018c0 */
[C---:B------:R-:W-:Y:S08]  /*8320*/  HMMA.16816.F32 R40, R4.reuse, R22, R188 ;  /* 0x000000160428723c */ /* 0x040ff000000018bc */
[C---:B------:R-:W-:Y:S08]  /*8330*/  HMMA.16816.F32 R184, R4.reuse, R16, R184 ;  /* 0x0000001004b8723c */ /* 0x040ff000000018b8 */
[C---:B---3--:R-:W-:Y:S08]  /*8340*/  HMMA.16816.F32 R176, R4.reuse, R28, R176 ;  /* 0x0000001c04b0723c */ /* 0x048ff000000018b0 */
[C---:B------:R-:W-:Y:S08]  /*8350*/  HMMA.16816.F32 R180, R4.reuse, R30, R64 ;  /* 0x0000001e04b4723c */ /* 0x040ff00000001840 */
[----:B------:R-:W-:Y:S01]  /*8360*/  HMMA.16816.F32 R8, R4, R196, R24 ;  /* 0x000000c40408723c */ /* 0x000fe20000001818 */
[----:B------:R-:W1:Y:S01]  /*8370*/  S2R R0, SR_TID.X ;  /* 0x0000000000007919 */ /* 0x000e620000002100 */
[----:B------:R-:W-:-:S02]  /*8380*/  IMAD.MOV.U32 R201, RZ, RZ, R248 ;  /* 0x000000ffffc97224 */ /* 0x000fc400078e00f8 */
[----:B------:R-:W-:Y:S01]  /*8390*/  IMAD.MOV.U32 R106, RZ, RZ, R250 ;  /* 0x000000ffff6a7224 */ /* 0x000fe200078e00fa */
[----:B------:R-:W-:Y:S03]  /*83a0*/  LDSM.16.M88.4 R24, [R219+0x8000] ;  /* 0x00800000db18783b */ /* 0x000fe60000000200 */
[----:B------:R-:W-:Y:S01]  /*83b0*/  HMMA.16816.F32 R4, R4, R198, R60 ;  /* 0x000000c60404723c */ /* 0x000fe2000000183c */
[----:B------:R-:W-:Y:S11]  /*83c0*/  IMAD.MOV.U32 R246, RZ, RZ, R107 ;  /* 0x000000fffff67224 */ /* 0x000ff600078e006b */
[----:B------:R-:W-:Y:S04]  /*83d0*/  @!UPT UIADD3 URZ, URZ, URZ, URZ ;  /* 0x0000003f3f3ff290 */ /* 0x000fe8000fffe03f */
[----:B------:R-:W-:Y:S02]  /*83e0*/  IMAD.MOV.U32 R250, RZ, RZ, R8 ;  /* 0x000000fffffa7224 */ /* 0x000fe400078e0008 */
[----:B------:R-:W-:Y:S02]  /*83f0*/  IMAD.MOV.U32 R248, RZ, RZ, R9 ;  /* 0x000000fffff87224 */ /* 0x000fe400078e0009 */
[----:B------:R-:W-:Y:S02]  /*8400*/  IMAD.MOV.U32 R242, RZ, RZ, R10 ;  /* 0x000000fffff27224 */ /* 0x000fe400078e000a */
[----:B------:R-:W-:Y:S02]  /*8410*/  IMAD.MOV.U32 R195, RZ, RZ, R11 ;  /* 0x000000ffffc37224 */ /* 0x000fe400078e000b */
[----:B------:R-:W-:Y:S01]  /*8420*/  IMAD.MOV.U32 R241, RZ, RZ, R4 ;  /* 0x000000fffff17224 */ /* 0x000fe200078e0004 */
[----:B------:R-:W2:Y:S01]  /*8430*/  LDSM.16.M88.4 R8, [R221+0x5000] ;  /* 0x00500000dd08783b */ /* 0x000ea20000000200 */
[----:B------:R-:W-:-:S02]  /*8440*/  IMAD.MOV.U32 R206, RZ, RZ, R5 ;  /* 0x000000ffffce7224 */ /* 0x000fc400078e0005 */
[----:B------:R-:W-:Y:S02]  /*8450*/  IMAD.MOV.U32 R193, RZ, RZ, R6 ;  /* 0x000000ffffc17224 */ /* 0x000fe400078e0006 */
[----:B------:R-:W-:Y:S02]  /*8460*/  IMAD.MOV.U32 R190, RZ, RZ, R7 ;  /* 0x000000ffffbe7224 */ /* 0x000fe400078e0007 */
[----:B------:R-:W3:Y:S01]  /*8470*/  LDSM.16.M88.4 R4, [R221+0x4000] ;  /* 0x00400000dd04783b */ /* 0x000ee20000000200 */
[----:B-1----:R-:W-:Y:S01]  /*8480*/  IMAD.SHL.U32 R0, R0, 0x2, RZ ;  /* 0x0000000200007824 */ /* 0x002fe200078e00ff */
[----:B------:R-:W-:Y:S01]  /*8490*/  IADD3 R247, R246, -0x2, RZ ;  /* 0xfffffffef6f77810 */ /* 0x000fe20007ffe0ff */
[----:B----4-:R-:W-:Y:S03]  /*84a0*/  HMMA.16816.F32 R32, R12, R20, R32 ;  /* 0x000000140c20723c */ /* 0x010fe60000001820 */
[----:B------:R-:W-:-:S05]  /*84b0*/  LOP3.LUT R0, R0, 0x6, RZ, 0xc0, !PT ;  /* 0x0000000600007812 */ /* 0x000fca00078ec0ff */
[----:B------:R-:W-:Y:S01]  /*84c0*/  HMMA.16816.F32 R48, R12, R16, R48 ;  /* 0x000000100c30723c */ /* 0x000fe20000001830 */
[----:B------:R-:W-:-:S07]  /*84d0*/  IMAD R0, R247, 0x40, R0 ;  /* 0x00000040f7007824 */ /* 0x000fce00078e0200 */
[----:B------:R-:W-:Y:S01]  /*84e0*/  HMMA.16816.F32 R108, R12, R18, R108 ;  /* 0x000000120c6c723c */ /* 0x000fe2000000186c */
[----:B------:R-:W1:Y:S01]  /*84f0*/  LDSM.16.M88.4 R16, [R219+0x8400] ;  /* 0x00840000db10783b */ /* 0x000e620000000200 */
[----:B------:R-:W-:-:S05]  /*8500*/  IMAD.IADD R2, R226, 0x1, -R0 ;  /* 0x00000001e2027824 */ /* 0x000fca00078e0a00 */
[----:B------:R-:W-:Y:S01]  /*8510*/  IABS R2, R2 ;  /* 0x0000000200027213 */ /* 0x000fe20000000000 */
[----:B------:R-:W-:Y:S01]  /*8520*/  HMMA.16816.F32 R52, R12, R22, R52 ;  /* 0x000000160c34723c */ /* 0x000fe20000001834 */
[--C-:B------:R-:W-:Y:S02]  /*8530*/  IMAD.IADD R3, R225, 0x1, -R0.reuse ;  /* 0x00000001e1037824 */ /* 0x100fe400078e0a00 */
[----:B------:R4:W-:Y:S01]  /*8540*/  I2F R23, R2 ;  /* 0x0000000200177306 */ /* 0x0009e20000201400 */
[--C-:B------:R-:W-:Y:S02]  /*8550*/  IMAD.IADD R20, R227, 0x1, -R0.reuse ;  /* 0x00000001e3147824 */ /* 0x100fe400078e0a00 */
[----:B------:R-:W-:Y:S02]  /*8560*/  IABS R3, R3 ;  /* 0x0000000300037213 */ /* 0x000fe40000000000 */
[----:B--2---:R-:W-:Y:S01]  /*8570*/  HMMA.16816.F32 R36, R8, R24, R36 ;  /* 0x000000180824723c */ /* 0x004fe20000001824 */
[----:B----4-:R-:W-:-:S07]  /*8580*/  IMAD.IADD R2, R224, 0x1, -R0 ;  /* 0x00000001e0027824 */ /* 0x010fce00078e0a00 */
[----:B---3--:R-:W-:Y:S01]  /*8590*/  HMMA.16816.F32 R32, R4, R24, R32 ;  /* 0x000000180420723c */ /* 0x008fe20000001820 */
[----:B------:R-:W-:Y:S01]  /*85a0*/  IABS R2, R2 ;  /* 0x0000000200027213 */ /* 0x000fe20000000000 */
[----:B------:R2:W3:Y:S04]  /*85b0*/  I2F R22, R3 ;  /* 0x0000000300167306 */ /* 0x0004e80000201400 */
[----:B--2---:R-:W-:Y:S01]  /*85c0*/  IMAD.MOV.U32 R3, RZ, RZ, R2 ;  /* 0x000000ffff037224 */ /* 0x004fe200078e0002 */
[----:B------:R-:W-:-:S04]  /*85d0*/  IABS R2, R20 ;  /* 0x0000001400027213 */ /* 0x000fc80000000000 */
[----:B------:R2:W4:Y:S01]  /*85e0*/  I2F R20, R2 ;  /* 0x0000000200147306 */ /* 0x0005220000201400 */
[-C--:B-1----:R-:W-:Y:S07]  /*85f0*/  HMMA.16816.F32 R48, R4, R16.reuse, R48 ;  /* 0x000000100430723c */ /* 0x082fee0000001830 */
[----:B------:R1:W5:Y:S01]  /*8600*/  I2F R21, R3 ;  /* 0x0000000300157306 */ /* 0x0003620000201400 */
[----:B------:R-:W-:Y:S01]  /*8610*/  HMMA.16816.F32 R184, R8, R16, R184 ;  /* 0x0000001008b8723c */ /* 0x000fe200000018b8 */
[----:B--2---:R-:W-:-:S07]  /*8620*/  IADD3 R2, R0, 0x1, RZ ;  /* 0x0000000100027810 */ /* 0x004fce0007ffe0ff */
[----:B------:R-:W-:Y:S01]  /*8630*/  HMMA.16816.F32 R40, R8, R26, R40 ;  /* 0x0000001a0828723c */ /* 0x000fe20000001828 */
[----:B------:R-:W-:-:S07]  /*8640*/  IMAD.IADD R16, R225, 0x1, -R2 ;  /* 0x00000001e1107824 */ /* 0x000fce00078e0a02 */
[----:B------:R-:W-:Y:S01]  /*8650*/  HMMA.16816.F32 R52, R4, R26, R52 ;  /* 0x0000001a0434723c */ /* 0x000fe20000001834 */
[----:B------:R-:W-:Y:S01]  /*8660*/  IABS R16, R16 ;  /* 0x0000001000107213 */ /* 0x000fe20000000000 */
[----:B-1----:R-:W-:-:S05]  /*8670*/  IMAD.IADD R3, R226, 0x1, -R2 ;  /* 0x00000001e2037824 */ /* 0x002fca00078e0a02 */
[-C--:B---3--:R-:W-:Y:S02]  /*8680*/  FFMA.FTZ R26, R22, -R222.reuse, R34 ;  /* 0x800000de161a7223 */ /* 0x088fe40000010022 */
[----:B----4-:R-:W-:Y:S02]  /*8690*/  FFMA.FTZ R22, R20, -R222, R38 ;  /* 0x800000de14167223 */ /* 0x010fe40000010026 */
[----:B------:R-:W-:Y:S02]  /*86a0*/  IMAD.IADD R20, R224, 0x1, -R2 ;  /* 0x00000001e0147824 */ /* 0x000fe400078e0a02 */
[----:B------:R-:W-:Y:S01]  /*86b0*/  IMAD.MOV.U32 R17, RZ, RZ, R16 ;  /* 0x000000ffff117224 */ /* 0x000fe200078e0010 */
[----:B------:R-:W-:Y:S02]  /*86c0*/  IABS R3, R3 ;  /* 0x0000000300037213 */ /* 0x000fe40000000000 */
[----:B------:R-:W-:Y:S01]  /*86d0*/  IABS R16, R20 ;  /* 0x0000001400107213 */ /* 0x000fe20000000000 */
[----:B------:R-:W-:Y:S01]  /*86e0*/  IMAD.IADD R20, R227, 0x1, -R2 ;  /* 0x00000001e3147824 */ /* 0x000fe200078e0a02 */
[----:B------:R-:W-:-:S02]  /*86f0*/  ISETP.GE.AND P1, PT, R0, R235, PT ;  /* 0x000000eb0000720c */ /* 0x000fc40003f26270 */
[C---:B------:R-:W-:Y:S02]  /*8700*/  ISETP.GE.AND P6, PT, R0.reuse, R234, PT ;  /* 0x000000ea0000720c */ /* 0x040fe40003fc6270 */
[C---:B------:R-:W-:Y:S02]  /*8710*/  ISETP.GE.AND P5, PT, R0.reuse, R233, PT ;  /* 0x000000e90000720c */ /* 0x040fe40003fa6270 */
[C---:B------:R-:W-:Y:S01]  /*8720*/  ISETP.GE.AND P0, PT, R0.reuse, R232, PT ;  /* 0x000000e80000720c */ /* 0x040fe20003f06270 */
[-C--:B------:R-:W-:Y:S01]  /*8730*/  FFMA.FTZ R24, R23, -R222.reuse, R32 ;  /* 0x800000de17187223 */ /* 0x080fe20000010020 */
[----:B------:R1:W-:Y:S01]  /*8740*/  I2F R25, R17 ;  /* 0x0000001100197306 */ /* 0x0003e20000201400 */
[----:B-----5:R-:W-:Y:S01]  /*8750*/  FFMA.FTZ R23, R21, -R222, R36 ;  /* 0x800000de15177223 */ /* 0x020fe20000010024 */
[C---:B------:R-:W-:Y:S02]  /*8760*/  ISETP.LT.OR P1, PT, R0.reuse, R231, P1 ;  /* 0x000000e70000720c */ /* 0x040fe40000f21670 */
[----:B------:R-:W-:-:S02]  /*8770*/  ISETP.LT.OR P6, PT, R0, R230, P6 ;  /* 0x000000e60000720c */ /* 0x000fc400037c1670 */
[C---:B------:R-:W-:Y:S02]  /*8780*/  ISETP.LT.OR P5, PT, R0.reuse, R229, P5 ;  /* 0x000000e50000720c */ /* 0x040fe40002fa1670 */
[----:B------:R2:W-:Y:S01]  /*8790*/  I2F R27, R3 ;  /* 0x00000003001b7306 */ /* 0x0005e20000201400 */
[----:B------:R-:W-:Y:S02]  /*87a0*/  ISETP.LT.OR P0, PT, R0, R228, P0 ;  /* 0x000000e40000720c */ /* 0x000fe40000701670 */
[----:B------:R-:W-:Y:S01]  /*87b0*/  FSEL R237, R24, -INF , !P1 ;  /* 0xff80000018ed7808 */ /* 0x000fe20004800000 */
[----:B-1----:R-:W-:Y:S01]  /*87c0*/  IMAD.MOV.U32 R17, RZ, RZ, R16 ;  /* 0x000000ffff117224 */ /* 0x002fe200078e0010 */
[----:B------:R-:W-:Y:S02]  /*87d0*/  IABS R16, R20 ;  /* 0x0000001400107213 */ /* 0x000fe40000000000 */
[----:B------:R-:W-:Y:S01]  /*87e0*/  FSEL R239, R26, -INF , !P6 ;  /* 0xff8000001aef7808 */ /* 0x000fe20007000000 */
[----:B------:R1:W3:Y:S01]  /*87f0*/  I2F R21, R17 ;  /* 0x0000001100157306 */ /* 0x0002e20000201400 */
[----:B--2---:R-:W-:-:S02]  /*8800*/  IADD3 R3, R0, 0x8, RZ ;  /* 0x0000000800037810 */ /* 0x004fc40007ffe0ff */
[----:B------:R-:W-:Y:S02]  /*8810*/  FSEL R62, R23, -INF , !P5 ;  /* 0xff800000173e7808 */ /* 0x000fe40006800000 */
[----:B------:R-:W-:-:S03]  /*8820*/  FSEL R63, R22, -INF , !P0 ;  /* 0xff800000163f7808 */ /* 0x000fc60004000000 */
[----:B------:R2:W4:Y:S01]  /*8830*/  I2F R20, R16 ;  /* 0x0000001000147306 */ /* 0x0005220000201400 */
[C---:B------:R-:W-:Y:S02]  /*8840*/  ISETP.GE.AND P1, PT, R2.reuse, R235, PT ;  /* 0x000000eb0200720c */ /* 0x040fe40003f26270 */
[C---:B------:R-:W-:Y:S02]  /*8850*/  ISETP.GE.AND P6, PT, R2.reuse, R234, PT ;  /* 0x000000ea0200720c */ /* 0x040fe40003fc6270 */
[C---:B------:R-:W-:Y:S02]  /*8860*/  ISETP.GE.AND P5, PT, R2.reuse, R233, PT ;  /* 0x000000e90200720c */ /* 0x040fe40003fa6270 */
[----:B------:R-:W-:Y:S01]  /*8870*/  ISETP.GE.AND P0, PT, R2, R232, PT ;  /* 0x000000e80200720c */ /* 0x000fe20003f06270 */
[----:B-1----:R-:W-:Y:S01]  /*8880*/  IMAD.IADD R17, R226, 0x1, -R3 ;  /* 0x00000001e2117824 */ /* 0x002fe200078e0a03 */
[C---:B------:R-:W-:Y:S02]  /*8890*/  ISETP.LT.OR P1, PT, R2.reuse, R231, P1 ;  /* 0x000000e70200720c */ /* 0x040fe40000f21670 */
[----:B------:R-:W-:-:S02]  /*88a0*/  ISETP.LT.OR P6, PT, R2, R230, P6 ;  /* 0x000000e60200720c */ /* 0x000fc400037c1670 */
[C---:B------:R-:W-:Y:S02]  /*88b0*/  ISETP.LT.OR P5, PT, R2.reuse, R229, P5 ;  /* 0x000000e50200720c */ /* 0x040fe40002fa1670 */
[----:B------:R-:W-:Y:S01]  /*88c0*/  ISETP.LT.OR P0, PT, R2, R228, P0 ;  /* 0x000000e40200720c */ /* 0x000fe20000701670 */
[----:B------:R-:W-:Y:S01]  /*88d0*/  IMAD.IADD R2, R225, 0x1, -R3 ;  /* 0x00000001e1027824 */ /* 0x000fe200078e0a03 */
[----:B--2---:R-:W-:Y:S01]  /*88e0*/  IABS R16, R17 ;  /* 0x0000001100107213 */ /* 0x004fe20000000000 */
[----:B------:R-:W-:Y:S03]  /*88f0*/  HMMA.16816.F32 R64, R12, R28, R56 ;  /* 0x0000001c0c40723c */ /* 0x000fe60000001838 */
[----:B------:R1:W2:Y:S01]  /*8900*/  I2F R28, R16 ;  /* 0x00000010001c7306 */ /* 0x0002a20000201400 */
[----:B------:R-:W-:Y:S01]  /*8910*/  IABS R2, R2 ;  /* 0x0000000200027213 */ /* 0x000fe20000000000 */
[----:B---3--:R-:W-:-:S02]  /*8920*/  FFMA.FTZ R22, R21, -R222, R37 ;  /* 0x800000de15167223 */ /* 0x008fc40000010025 */
[----:B----4-:R-:W-:Y:S02]  /*8930*/  FFMA.FTZ R21, R20, -R222, R39 ;  /* 0x800000de14157223 */ /* 0x010fe40000010027 */
[----:B------:R-:W-:Y:S02]  /*8940*/  IMAD.MOV.U32 R17, RZ, RZ, R2 ;  /* 0x000000ffff117224 */ /* 0x000fe400078e0002 */
[--C-:B------:R-:W-:Y:S02]  /*8950*/  IMAD.IADD R20, R227, 0x1, -R3.reuse ;  /* 0x00000001e3147824 */ /* 0x100fe400078e0a03 */
[----:B-1----:R-:W-:Y:S01]  /*8960*/  IMAD.IADD R16, R224, 0x1, -R3 ;  /* 0x00000001e0107824 */ /* 0x002fe200078e0a03 */
[----:B------:R1:W-:Y:S04]  /*8970*/  I2F R26, R17 ;  /* 0x00000011001a7306 */ /* 0x0003e80000201400 */
[----:B------:R-:W-:-:S02]  /*8980*/  IABS R16, R16 ;  /* 0x0000001000107213 */ /* 0x000fc40000000000 */
[----:B------:R-:W-:Y:S01]  /*8990*/  IADD3 R2, R0, 0x9, RZ ;  /* 0x0000000900027810 */ /* 0x000fe20007ffe0ff */
[----:B------:R-:W-:Y:S02]  /*89a0*/  FFMA.FTZ R23, R25, -R222, R35 ;  /* 0x800000de19177223 */ /* 0x000fe40000010023 */
[----:B-1----:R-:W-:Y:S01]  /*89b0*/  IMAD.MOV.U32 R17, RZ, RZ, R16 ;  /* 0x000000ffff117224 */ /* 0x002fe200078e0010 */
[----:B------:R-:W-:Y:S01]  /*89c0*/  IABS R16, R20 ;  /* 0x0000001400107213 */ /* 0x000fe20000000000 */
[----:B------:R-:W-:Y:S02]  /*89d0*/  IMAD.IADD R20, R226, 0x1, -R2 ;  /* 0x00000001e2147824 */ /* 0x000fe400078e0a02 */
[----:B------:R1:W3:Y:S01]  /*89e0*/  I2F R25, R17 ;  /* 0x0000001100197306 */ /* 0x0002e20000201400 */
[----:B------:R-:W-:Y:S01]  /*89f0*/  FSEL R61, R21, -INF , !P0 ;  /* 0xff800000153d7808 */ /* 0x000fe20004000000 */
[----:B------:R-:W-:Y:S01]  /*8a00*/  FFMA.FTZ R24, R27, -R222, R33 ;  /* 0x800000de1b187223 */ /* 0x000fe20000010021 */
[----:B------:R-:W-:-:S02]  /*8a10*/  FSEL R238, R23, -INF , !P6 ;  /* 0xff80000017ee7808 */ /* 0x000fc40007000000 */
[----:B------:R-:W-:Y:S01]  /*8a20*/  FSEL R60, R22, -INF , !P5 ;  /* 0xff800000163c7808 */ /* 0x000fe20006800000 */
[----:B-1----:R-:W-:Y:S01]  /*8a30*/  IMAD.MOV.U32 R17, RZ, RZ, R16 ;  /* 0x000000ffff117224 */ /* 0x002fe200078e0010 */
[----:B------:R-:W-:-:S03]  /*8a40*/  IABS R16, R20 ;  /* 0x0000001400107213 */ /* 0x000fc60000000000 */
[----:B------:R1:W4:Y:S01]  /*8a50*/  I2F R21, R17 ;  /* 0x0000001100157306 */ /* 0x0003220000201400 */
[----:B------:R-:W-:Y:S02]  /*8a60*/  FSEL R236, R24, -INF , !P1 ;  /* 0xff80000018ec7808 */ /* 0x000fe40004800000 */
[C---:B------:R-:W-:Y:S02]  /*8a70*/  ISETP.GE.AND P1, PT, R3.reuse, R235, PT ;  /* 0x000000eb0300720c */ /* 0x040fe40003f26270 */
[C---:B------:R-:W-:Y:S02]  /*8a80*/  ISETP.GE.AND P6, PT, R3.reuse, R234, PT ;  /* 0x000000ea0300720c */ /* 0x040fe40003fc6270 */
[C---:B------:R-:W-:Y:S01]  /*8a90*/  ISETP.GE.AND P5, PT, R3.reuse, R233, PT ;  /* 0x000000e90300720c */ /* 0x040fe20003fa6270 */
[----:B------:R5:W2:Y:S01]  /*8aa0*/  I2F R27, R16 ;  /* 0x00000010001b7306 */ /* 0x000aa20000201400 */
[C---:B------:R-:W-:Y:S02]  /*8ab0*/  ISETP.GE.AND P0, PT, R3.reuse, R232, PT ;  /* 0x000000e80300720c */ /* 0x040fe40003f06270 */
[----:B------:R-:W-:Y:S01]  /*8ac0*/  ISETP.LT.OR P1, PT, R3, R231, P1 ;  /* 0x000000e70300720c */ /* 0x000fe20000f21670 */
[----:B-1----:R-:W-:Y:S01]  /*8ad0*/  IMAD.IADD R17, R225, 0x1, -R2 ;  /* 0x00000001e1117824 */ /* 0x002fe200078e0a02 */
[----:B------:R-:W-:-:S02]  /*8ae0*/  ISETP.LT.OR P6, PT, R3, R230, P6 ;  /* 0x000000e60300720c */ /* 0x000fc400037c1670 */
[C---:B------:R-:W-:Y:S01]  /*8af0*/  ISETP.LT.OR P5, PT, R3.reuse, R229, P5 ;  /* 0x000000e50300720c */ /* 0x040fe20002fa1670 */
[----:B-----5:R-:W-:Y:S01]  /*8b00*/  IMAD.IADD R16, R224, 0x1, -R2 ;  /* 0x00000001e0107824 */ /* 0x020fe200078e0a02 */
[----:B------:R-:W-:Y:S02]  /*8b10*/  ISETP.LT.OR P0, PT, R3, R228, P0 ;  /* 0x000000e40300720c */ /* 0x000fe40000701670 */
[----:B------:R-:W-:Y:S02]  /*8b20*/  IABS R3, R17 ;  /* 0x0000001100037213 */ /* 0x000fe40000000000 */
[----:B------:R-:W-:Y:S01]  /*8b30*/  IABS R16, R16 ;  /* 0x0000001000107213 */ /* 0x000fe20000000000 */
[-C--:B--2---:R-:W-:Y:S02]  /*8b40*/  FFMA.FTZ R24, R28, -R222.reuse, R52 ;  /* 0x800000de1c187223 */ /* 0x084fe40000010034 */
[-C--:B---3--:R-:W-:Y:S02]  /*8b50*/  FFMA.FTZ R22, R25, -R222.reuse, R40 ;  /* 0x800000de19167223 */ /* 0x088fe40000010028 */
[-C--:B------:R-:W-:Y:S01]  /*8b60*/  FFMA.FTZ R23, R26, -R222.reuse, R54 ;  /* 0x800000de1a177223 */ /* 0x080fe20000010036 */
[----:B------:R1:W2:Y:S01]  /*8b70*/  I2F R25, R3 ;  /* 0x0000000300197306 */ /* 0x0002a20000201400 */
[----:B----4-:R-:W-:-:S02]  /*8b80*/  FFMA.FTZ R21, R21, -R222, R42 ;  /* 0x800000de15157223 */ /* 0x010fc4000001002a */
[----:B------:R-:W-:Y:S02]  /*8b90*/  IMAD.IADD R20, R227, 0x1, -R2 ;  /* 0x00000001e3147824 */ /* 0x000fe400078e0a02 */
[----:B------:R-:W-:Y:S01]  /*8ba0*/  IMAD.MOV.U32 R17, RZ, RZ, R16 ;  /* 0x000000ffff117224 */ /* 0x000fe200078e0010 */
[----:B------:R-:W-:Y:S02]  /*8bb0*/  FSEL R203, R24, -INF , !P1 ;  /* 0xff80000018cb7808 */ /* 0x000fe40004800000 */
[----:B------:R-:W-:Y:S01]  /*8bc0*/  FSEL R204, R23, -INF , !P6 ;  /* 0xff80000017cc7808 */ /* 0x000fe20007000000 */
[----:B------:R3:W4:Y:S01]  /*8bd0*/  I2F R24, R17 ;  /* 0x0000001100187306 */ /* 0x0007220000201400 */
[----:B------:R-:W-:Y:S02]  /*8be0*/  FSEL R58, R22, -INF , !P5 ;  /* 0xff800000163a7808 */ /* 0x000fe40006800000 */
[----:B------:R-:W-:Y:S02]  /*8bf0*/  FSEL R59, R21, -INF , !P0 ;  /* 0xff800000153b7808 */ /* 0x000fe40004000000 */
[----:B-1----:R-:W-:-:S02]  /*8c00*/  IADD3 R3, R0, 0x10, RZ ;  /* 0x0000001000037810 */ /* 0x002fc40007ffe0ff */
[C---:B------:R-:W-:Y:S02]  /*8c10*/  ISETP.GE.AND P1, PT, R2.reuse, R235, PT ;  /* 0x000000eb0200720c */ /* 0x040fe40003f26270 */
[----:B------:R-:W-:Y:S02]  /*8c20*/  IABS R16, R20 ;  /* 0x0000001400107213 */ /* 0x000fe40000000000 */
[C---:B------:R-:W-:Y:S02]  /*8c30*/  ISETP.GE.AND P6, PT, R2.reuse, R234, PT ;  /* 0x000000ea0200720c */ /* 0x040fe40003fc6270 */
[----:B------:R-:W-:Y:S01]  /*8c40*/  ISETP.GE.AND P5, PT, R2, R233, PT ;  /* 0x000000e90200720c */ /* 0x000fe20003fa6270 */
[----:B---3--:R-:W-:Y:S01]  /*8c50*/  IMAD.IADD R17, R226, 0x1, -R3 ;  /* 0x00000001e2117824 */ /* 0x008fe200078e0a03 */
[C---:B------:R-:W-:Y:S01]  /*8c60*/  ISETP.GE.AND P0, PT, R2.reuse, R232, PT ;  /* 0x000000e80200720c */ /* 0x040fe20003f06270 */
[----:B------:R1:W3:Y:S01]  /*8c70*/  I2F R22, R16 ;  /* 0x0000001000167306 */ /* 0x0002e20000201400 */
[----:B------:R-:W-:-:S02]  /*8c80*/  ISETP.LT.OR P1, PT, R2, R231, P1 ;  /* 0x000000e70200720c */ /* 0x000fc40000f21670 */
[C---:B------:R-:W-:Y:S02]  /*8c90*/  ISETP.LT.OR P6, PT, R2.reuse, R230, P6 ;  /* 0x000000e60200720c */ /* 0x040fe400037c1670 */
[C---:B------:R-:W-:Y:S02]  /*8ca0*/  ISETP.LT.OR P5, PT, R2.reuse, R229, P5 ;  /* 0x000000e50200720c */ /* 0x040fe40002fa1670 */
[----:B------:R-:W-:Y:S01]  /*8cb0*/  ISETP.LT.OR P0, PT, R2, R228, P0 ;  /* 0x000000e40200720c */ /* 0x000fe20000701670 */
[----:B------:R-:W-:Y:S02]  /*8cc0*/  IMAD.IADD R2, R225, 0x1, -R3 ;  /* 0x00000001e1027824 */ /* 0x000fe400078e0a03 */
[----:B------:R-:W-:Y:S01]  /*8cd0*/  FFMA.FTZ R20, R27, -R222, R53 ;  /* 0x800000de1b147223 */ /* 0x000fe20000010035 */
[----:B-1----:R-:W-:Y:S02]  /*8ce0*/  IABS R16, R17 ;  /* 0x0000001100107213 */ /* 0x002fe40000000000 */
[----:B------:R-:W-:-:S02]  /*8cf0*/  IABS R2, R2 ;  /* 0x0000000200027213 */ /* 0x000fc40000000000 */
[----:B------:R1:W5:Y:S01]  /*8d00*/  I2F R28, R16 ;  /* 0x00000010001c7306 */ /* 0x0003620000201400 */
[----:B------:R-:W-:Y:S01]  /*8d10*/  FSEL R191, R20, -INF , !P1 ;  /* 0xff80000014bf7808 */ /* 0x000fe20004800000 */
[--C-:B------:R-:W-:Y:S02]  /*8d20*/  IMAD.IADD R20, R227, 0x1, -R3.reuse ;  /* 0x00000001e3147824 */ /* 0x100fe400078e0a03 */
[----:B------:R-:W-:Y:S02]  /*8d30*/  IMAD.MOV.U32 R17, RZ, RZ, R2 ;  /* 0x000000ffff117224 */ /* 0x000fe400078e0002 */
[----:B-1----:R-:W-:Y:S02]  /*8d40*/  IMAD.IADD R16, R224, 0x1, -R3 ;  /* 0x00000001e0107824 */ /* 0x002fe400078e0a03 */
[----:B------:R1:W1:Y:S03]  /*8d50*/  I2F R26, R17 ;  /* 0x00000011001a7306 */ /* 0x0002660000201400 */
[----:B------:R-:W-:Y:S01]  /*8d60*/  IABS R16, R16 ;  /* 0x0000001000107213 */ /* 0x000fe20000000000 */
[----:B--2---:R-:W-:-:S04]  /*8d70*/  FFMA.FTZ R21, R25, -R222, R55 ;  /* 0x800000de19157223 */ /* 0x004fc80000010037 */
[----:B-1----:R-:W-:Y:S01]  /*8d80*/  IMAD.MOV.U32 R17, RZ, RZ, R16 ;  /* 0x000000ffff117224 */ /* 0x002fe200078e0010 */
[----:B------:R-:W-:-:S03]  /*8d90*/  IABS R16, R20 ;  /* 0x0000001400107213 */ /* 0x000fc60000000000 */
[----:B------:R1:W2:Y:S01]  /*8da0*/  I2F R25, R17 ;  /* 0x0000001100197306 */ /* 0x0002a20000201400 */
[----:B------:R-:W-:Y:S01]  /*8db0*/  FSEL R194, R21, -INF , !P6 ;  /* 0xff80000015c27808 */ /* 0x000fe20007000000 */
[-C--:B----4-:R-:W-:Y:S01]  /*8dc0*/  FFMA.FTZ R23, R24, -R222.reuse, R41 ;  /* 0x800000de18177223 */ /* 0x090fe20000010029 */
[----:B------:R-:W-:Y:S01]  /*8dd0*/  IADD3 R2, R0, 0x11, RZ ;  /* 0x0000001100027810 */ /* 0x000fe20007ffe0ff */
[----:B---3--:R-:W-:Y:S01]  /*8de0*/  FFMA.FTZ R22, R22, -R222, R43 ;  /* 0x800000de16167223 */ /* 0x008fe2000001002b */
[----:B------:R-:W-:Y:S01]  /*8df0*/  ISETP.GE.AND P1, PT, R3, R235, PT ;  /* 0x000000eb0300720c */ /* 0x000fe20003f26270 */
[----:B-1----:R-:W-:-:S04]  /*8e00*/  IMAD.MOV.U32 R17, RZ, RZ, R16 ;  /* 0x000000ffff117224 */ /* 0x002fc800078e0010 */
[----:B------:R1:W3:Y:S01]  /*8e10*/  I2F R21, R17 ;  /* 0x0000001100157306 */ /* 0x0002e20000201400 */
[----:B------:R-:W-:Y:S01]  /*8e20*/  FSEL R56, R23, -INF , !P5 ;  /* 0xff80000017387808 */ /* 0x000fe20006800000 */
[----:B------:R-:W-:Y:S01]  /*8e30*/  IMAD.IADD R20, R226, 0x1, -R2 ;  /* 0x00000001e2147824 */ /* 0x000fe200078e0a02 */
[----:B------:R-:W-:Y:S02]  /*8e40*/  FSEL R57, R22, -INF , !P0 ;  /* 0xff80000016397808 */ /* 0x000fe40004000000 */
[C---:B------:R-:W-:Y:S02]  /*8e50*/  ISETP.GE.AND P6, PT, R3.reuse, R234, PT ;  /* 0x000000ea0300720c */ /* 0x040fe40003fc6270 */
[C---:B------:R-:W-:Y:S02]  /*8e60*/  ISETP.GE.AND P5, PT, R3.reuse, R233, PT ;  /* 0x000000e90300720c */ /* 0x040fe40003fa6270 */
[C---:B------:R-:W-:Y:S02]  /*8e70*/  ISETP.GE.AND P0, PT, R3.reuse, R232, PT ;  /* 0x000000e80300720c */ /* 0x040fe40003f06270 */
[----:B------:R-:W-:-:S02]  /*8e80*/  ISETP.LT.OR P1, PT, R3, R231, P1 ;  /* 0x000000e70300720c */ /* 0x000fc40000f21670 */
[C---:B------:R-:W-:Y:S02]  /*8e90*/  ISETP.LT.OR P6, PT, R3.reuse, R230, P6 ;  /* 0x000000e60300720c */ /* 0x040fe400037c1670 */
[----:B------:R-:W-:Y:S01]  /*8ea0*/  ISETP.LT.OR P5, PT, R3, R229, P5 ;  /* 0x000000e50300720c */ /* 0x000fe20002fa1670 */
[--C-:B-1----:R-:W-:Y:S01]  /*8eb0*/  IMAD.IADD R17, R225, 0x1, -R2.reuse ;  /* 0x00000001e1117824 */ /* 0x102fe200078e0a02 */
[----:B------:R-:W-:Y:S01]  /*8ec0*/  ISETP.LT.OR P0, PT, R3, R228, P0 ;  /* 0x000000e40300720c */ /* 0x000fe20000701670 */
[----:B------:R-:W-:Y:S01]  /*8ed0*/  IMAD.IADD R3, R224, 0x1, -R2 ;  /* 0x00000001e0037824 */ /* 0x000fe200078e0a02 */
[----:B------:R-:W-:Y:S01]  /*8ee0*/  IABS R16, R20 ;  /* 0x0000001400107213 */ /* 0x000fe20000000000 */
[-C--:B-----5:R-:W-:Y:S01]  /*8ef0*/  FFMA.FTZ R24, R28, -R222.reuse, R48 ;  /* 0x800000de1c187223 */ /* 0x0a0fe20000010030 */
[----:B------:R-:W-:Y:S01]  /*8f00*/  IABS R17, R17 ;  /* 0x0000001100117213 */ /* 0x000fe20000000000 */
[-C--:B------:R-:W-:Y:S01]  /*8f10*/  FFMA.FTZ R23, R26, -R222.reuse, R50 ;  /* 0x800000de1a177223 */ /* 0x080fe20000010032 */
[----:B------:R1:W-:Y:S01]  /*8f20*/  I2F R27, R16 ;  /* 0x00000010001b7306 */ /* 0x0003e20000201400 */
[----:B--2---:R-:W-:-:S02]  /*8f30*/  FFMA.FTZ R22, R25, -R222, R184 ;  /* 0x800000de19167223 */ /* 0x004fc400000100b8 */
[----:B---3--:R-:W-:Y:S02]  /*8f40*/  FFMA.FTZ R21, R21, -R222, R186 ;  /* 0x800000de15157223 */ /* 0x008fe400000100ba */
[----:B------:R-:W-:Y:S01]  /*8f50*/  IMAD.MOV.U32 R101, RZ, RZ, R251 ;  /* 0x000000ffff657224 */ /* 0x000fe200078e00fb */
[----:B------:R-:W-:Y:S01]  /*8f60*/  FSEL R245, R23, -INF , !P6 ;  /* 0xff80000017f57808 */ /* 0x000fe20007000000 */
[----:B------:R-:W-:Y:S01]  /*8f70*/  IMAD.MOV.U32 R251, RZ, RZ, R252 ;  /* 0x000000fffffb7224 */ /* 0x000fe200078e00fc */
[----:B------:R2:W-:Y:S01]  /*8f80*/  I2F R25, R17 ;  /* 0x0000001100197306 */ /* 0x0005e20000201400 */
[----:B------:R-:W-:Y:S01]  /*8f90*/  IMAD.IADD R20, R227, 0x1, -R2 ;  /* 0x00000001e3147824 */ /* 0x000fe200078e0a02 */
[----:B------:R-:W-:Y:S02]  /*8fa0*/  FSEL R252, R24, -INF , !P1 ;  /* 0xff80000018fc7808 */ /* 0x000fe40004800000 */
[----:B------:R-:W-:Y:S02]  /*8fb0*/  FSEL R200, R22, -INF , !P5 ;  /* 0xff80000016c87808 */ /* 0x000fe40006800000 */
[----:B-1----:R-:W-:-:S02]  /*8fc0*/  IABS R16, R3 ;  /* 0x0000000300107213 */ /* 0x002fc40000000000 */
[----:B------:R-:W-:Y:S02]  /*8fd0*/  FSEL R207, R21, -INF , !P0 ;  /* 0xff80000015cf7808 */ /* 0x000fe40004000000 */
[----:B------:R-:W-:Y:S02]  /*8fe0*/  IADD3 R3, R0, 0x18, RZ ;  /* 0x0000001800037810 */ /* 0x000fe40007ffe0ff */
[C---:B------:R-:W-:Y:S01]  /*8ff0*/  ISETP.GE.AND P1, PT, R2.reuse, R235, PT ;  /* 0x000000eb0200720c */ /* 0x040fe20003f26270 */
[----:B--2---:R-:W-:Y:S01]  /*9000*/  IMAD.MOV.U32 R17, RZ, RZ, R16 ;  /* 0x000000ffff117224 */ /* 0x004fe200078e0010 */
[C---:B------:R-:W-:Y:S02]  /*9010*/  ISETP.GE.AND P6, PT, R2.reuse, R234, PT ;  /* 0x000000ea0200720c */ /* 0x040fe40003fc6270 */
[C---:B------:R-:W-:Y:S02]  /*9020*/  ISETP.GE.AND P5, PT, R2.reuse, R233, PT ;  /* 0x000000e90200720c */ /* 0x040fe40003fa6270 */
[----:B------:R-:W-:Y:S01]  /*9030*/  ISETP.GE.AND P0, PT, R2, R232, PT ;  /* 0x000000e80200720c */ /* 0x000fe20003f06270 */
[----:B------:R1:W2:Y:S01]  /*9040*/  I2F R24, R17 ;  /* 0x0000001100187306 */ /* 0x0002a20000201400 */
[----:B------:R-:W-:-:S02]  /*9050*/  IABS R16, R20 ;  /* 0x0000001400107213 */ /* 0x000fc40000000000 */
[C---:B------:R-:W-:Y:S02]  /*9060*/  ISETP.LT.OR P1, PT, R2.reuse, R231, P1 ;  /* 0x000000e70200720c */ /* 0x040fe40000f21670 */
[C---:B------:R-:W-:Y:S02]  /*9070*/  ISETP.LT.OR P6, PT, R2.reuse, R230, P6 ;  /* 0x000000e60200720c */ /* 0x040fe400037c1670 */
[C---:B------:R-:W-:Y:S02]  /*9080*/  ISETP.LT.OR P5, PT, R2.reuse, R229, P5 ;  /* 0x000000e50200720c */ /* 0x040fe40002fa1670 */
[----:B------:R-:W-:Y:S01]  /*9090*/  ISETP.LT.OR P0, PT, R2, R228, P0 ;  /* 0x000000e40200720c */ /* 0x000fe20000701670 */
[--C-:B------:R-:W-:Y:S01]  /*90a0*/  IMAD.IADD R2, R225, 0x1, -R3.reuse ;  /* 0x00000001e1027824 */ /* 0x100fe200078e0a03 */
[----:B------:R3:W4:Y:S01]  /*90b0*/  I2F R20, R16 ;  /* 0x0000001000147306 */ /* 0x0007220000201400 */
[----:B-1----:R-:W-:-:S03]  /*90c0*/  IMAD.IADD R17, R226, 0x1, -R3 ;  /* 0x00000001e2117824 */ /* 0x002fc600078e0a03 */
[----:B------:R-:W-:Y:S01]  /*90d0*/  IABS R2, R2 ;  /* 0x0000000200027213 */ /* 0x000fe20000000000 */
[----:B------:R-:W-:Y:S01]  /*90e0*/  HMMA.16816.F32 R44, R8, R18, R44 ;  /* 0x00000012082c723c */ /* 0x000fe2000000182c */
[----:B---3--:R-:W-:-:S03]  /*90f0*/  IABS R16, R17 ;  /* 0x0000001100107213 */ /* 0x008fc60000000000 */
[----:B------:R-:W-:Y:S01]  /*9100*/  IMAD.MOV.U32 R17, RZ, RZ, R2 ;  /* 0x000000ffff117224 */ /* 0x000fe200078e0002 */
[----:B------:R1:W3:Y:S03]  /*9110*/  I2F R26, R16 ;  /* 0x00000010001a7306 */ /* 0x0002e60000201400 */
[----:B------:R-:W-:Y:S01]  /*9120*/  HMMA.16816.F32 R32, R4, R18, R108 ;  /* 0x000000120420723c */ /* 0x000fe2000000186c */
[----:B--2---:R-:W-:-:S06]  /*9130*/  FFMA.FTZ R21, R24, -R222, R185 ;  /* 0x800000de18157223 */ /* 0x004fcc00000100b9 */
[-C--:B------:R-:W-:Y:S02]  /*9140*/  FFMA.FTZ R18, R25, -R222.reuse, R51 ;  /* 0x800000de19127223 */ /* 0x080fe40000010033 */
[----:B------:R2:W5:Y:S01]  /*9150*/  I2F R25, R17 ;  /* 0x0000001100197306 */ /* 0x0005620000201400 */
[----:B------:R-:W-:Y:S02]  /*9160*/  FFMA.FTZ R19, R27, -R222, R49 ;  /* 0x800000de1b137223 */ /* 0x000fe40000010031 */
[----:B-1----:R-:W-:-:S05]  /*9170*/  IMAD.IADD R16, R224, 0x1, -R3 ;  /* 0x00000001e0107824 */ /* 0x002fca00078e0a03 */
[----:B------:R-:W-:Y:S01]  /*9180*/  IABS R16, R16 ;  /* 0x0000001000107213 */ /* 0x000fe20000000000 */
[----:B------:R-:W-:Y:S02]  /*9190*/  IMAD.MOV.U32 R111, RZ, RZ, R101 ;  /* 0x000000ffff6f7224 */ /* 0x000fe400078e0065 */
[----:B--2---:R-:W-:Y:S01]  /*91a0*/  IMAD.IADD R17, R227, 0x1, -R3 ;  /* 0x00000001e3117824 */ /* 0x004fe200078e0a03 */
[----:B------:R-:W-:Y:S01]  /*91b0*/  FSEL R240, R19, -INF , !P1 ;  /* 0xff80000013f07808 */ /* 0x000fe20004800000 */
[----:B----4-:R-:W-:Y:S01]  /*91c0*/  FFMA.FTZ R23, R20, -R222, R187 ;  /* 0x800000de14177223 */ /* 0x010fe200000100bb */
[----:B------:R-:W-:Y:S01]  /*91d0*/  FSEL R101, R18, -INF , !P6 ;  /* 0xff80000012657808 */ /* 0x000fe20007000000 */
[----:B------:R1:W2:Y:S01]  /*91e0*/  I2F R24, R16 ;  /* 0x0000001000187306 */ /* 0x0002a20000201400 */
[----:B------:R-:W-:Y:S02]  /*91f0*/  IABS R20, R17 ;  /* 0x0000001100147213 */ /* 0x000fe40000000000 */
[----:B------:R-:W-:Y:S01]  /*9200*/  FSEL R189, R21, -INF , !P5 ;  /* 0xff80000015bd7808 */ /* 0x000fe20006800000 */
[----:B------:R-:W-:-:S02]  /*9210*/  IMAD.MOV.U32 R108, RZ, RZ, R201 ;  /* 0x000000ffff6c7224 */ /* 0x000fc400078e00c9 */
[----:B------:R-:W-:Y:S01]  /*9220*/  IMAD.MOV.U32 R21, RZ, RZ, R20 ;  /* 0x000000ffff157224 */ /* 0x000fe200078e0014 */
[----:B------:R-:W-:Y:S01]  /*9230*/  IADD3 R2, R0, 0x19, RZ ;  /* 0x0000001900027810 */ /* 0x000fe20007ffe0ff */
[----:B-1----:R-:W1:Y:S01]  /*9240*/  LDSM.16.M88.4 R16, [R219+0x8800] ;  /* 0x00880000db10783b */ /* 0x002e620000000200 */
[----:B------:R-:W-:Y:S02]  /*9250*/  FSEL R201, R23, -INF , !P0 ;  /* 0xff80000017c97808 */ /* 0x000fe40004000000 */
[----:B------:R4:W2:Y:S01]  /*9260*/  I2F R23, R21 ;  /* 0x0000001500177306 */ /* 0x0008a20000201400 */
[----:B------:R-:W-:Y:S01]  /*9270*/  IMAD.IADD R22, R226, 0x1, -R2 ;  /* 0x00000001e2167824 */ /* 0x000fe200078e0a02 */
[----:B------:R-:W-:-:S04]  /*9280*/  ISETP.GE.AND P1, PT, R3, R235, PT ;  /* 0x000000eb0300720c */ /* 0x000fc80003f26270 */
[----:B------:R-:W-:Y:S02]  /*9290*/  IABS R20, R22 ;  /* 0x0000001600147213 */ /* 0x000fe40000000000 */
[C---:B------:R-:W-:Y:S02]  /*92a0*/  ISETP.GE.AND P6, PT, R3.reuse, R234, PT ;  /* 0x000000ea0300720c */ /* 0x040fe40003fc6270 */
[C---:B------:R-:W-:Y:S01]  /*92b0*/  ISETP.GE.AND P5, PT, R3.reuse, R233, PT ;  /* 0x000000e90300720c */ /* 0x040fe20003fa6270 */
[----:B------:R2:W1:Y:S01]  /*92c0*/  I2F R28, R20 ;  /* 0x00000014001c7306 */ /* 0x0004620000201400 */
[----:B------:R-:W-:Y:S01]  /*92d0*/  ISETP.GE.AND P0, PT, R3, R232, PT ;  /* 0x000000e80300720c */ /* 0x000fe20003f06270 */
[----:B----4-:R-:W-:Y:S01]  /*92e0*/  IMAD.IADD R21, R225, 0x1, -R2 ;  /* 0x00000001e1157824 */ /* 0x010fe200078e0a02 */
[C---:B------:R-:W-:Y:S01]  /*92f0*/  ISETP.LT.OR P1, PT, R3.reuse, R231, P1 ;  /* 0x000000e70300720c */ /* 0x040fe20000f21670 */
[----:B------:R-:W-:Y:S01]  /*9300*/  IMAD.MOV.U32 R107, RZ, RZ, R249 ;  /* 0x000000ffff6b7224 */ /* 0x000fe200078e00f9 */
[C---:B------:R-:W-:Y:S01]  /*9310*/  ISETP.LT.OR P6, PT, R3.reuse, R230, P6 ;  /* 0x000000e60300720c */ /* 0x040fe200037c1670 */
[-C--:B---3--:R-:W-:Y:S01]  /*9320*/  FFMA.FTZ R26, R26, -R222.reuse, R32 ;  /* 0x800000de1a1a7223 */ /* 0x088fe20000010020 */
[----:B------:R-:W-:Y:S01]  /*9330*/  ISETP.LT.OR P5, PT, R3, R229, P5 ;  /* 0x000000e50300720c */ /* 0x000fe20002fa1670 */
[----:B-----5:R-:W-:Y:S01]  /*9340*/  FFMA.FTZ R25, R25, -R222, R34 ;  /* 0x800000de19197223 */ /* 0x020fe20000010022 */
[----:B------:R-:W-:Y:S01]  /*9350*/  ISETP.LT.OR P0, PT, R3, R228, P0 ;  /* 0x000000e40300720c */ /* 0x000fe20000701670 */
[----:B--2---:R-:W-:-:S02]  /*9360*/  FFMA.FTZ R24, R24, -R222, R44 ;  /* 0x800000de18187223 */ /* 0x004fc4000001002c */
[----:B------:R-:W-:Y:S01]  /*9370*/  IMAD.IADD R20, R224, 0x1, -R2 ;  /* 0x00000001e0147824 */ /* 0x000fe200078e0a02 */
[----:B------:R-:W-:Y:S01]  /*9380*/  IABS R3, R21 ;  /* 0x0000001500037213 */ /* 0x000fe20000000000 */
[----:B------:R-:W-:Y:S01]  /*9390*/  FFMA.FTZ R23, R23, -R222, R46 ;  /* 0x800000de17177223 */ /* 0x000fe2000001002e */
[----:B------:R-:W-:Y:S02]  /*93a0*/  HMMA.16816.F32 R52, R12, R30, R208 ;  /* 0x0000001e0c34723c */ /* 0x000fe400000018d0 */
[----:B------:R-:W-:Y:S01]  /*93b0*/  IABS R20, R20 ;  /* 0x0000001400147213 */ /* 0x000fe20000000000 */
[----:B------:R-:W-:Y:S01]  /*93c0*/  IMAD.MOV.U32 R109, RZ, RZ, R107 ;  /* 0x000000ffff6d7224 */ /* 0x000fe200078e006b */
[----:B------:R2:W3:Y:S01]  /*93d0*/  I2F R27, R3 ;  /* 0x00000003001b7306 */ /* 0x0004e20000201400 */
[----:B------:R-:W-:Y:S02]  /*93e0*/  FSEL R243, R25, -INF , !P6 ;  /* 0xff80000019f37808 */ /* 0x000fe40007000000 */
[----:B------:R-:W-:-:S02]  /*93f0*/  FSEL R210, R26, -INF , !P1 ;  /* 0xff8000001ad27808 */ /* 0x000fc40004800000 */
[----:B------:R-:W-:Y:S02]  /*9400*/  FSEL R107, R24, -INF , !P5 ;  /* 0xff800000186b7808 */ /* 0x000fe40006800000 */
[----:B------:R-:W-:Y:S01]  /*9410*/  FSEL R192, R23, -INF , !P0 ;  /* 0xff80000017c07808 */ /* 0x000fe20004000000 */
[----:B------:R-:W-:Y:S01]  /*9420*/  IMAD.IADD R22, R227, 0x1, -R2 ;  /* 0x00000001e3167824 */ /* 0x000fe200078e0a02 */
[C---:B------:R-:W-:Y:S01]  /*9430*/  ISETP.GE.AND P1, PT, R2.reuse, R235, PT ;  /* 0x000000eb0200720c */ /* 0x040fe20003f26270 */
[----:B------:R-:W-:Y:S01]  /*9440*/  IMAD.MOV.U32 R21, RZ, RZ, R20 ;  /* 0x000000ffff157224 */ /* 0x000fe200078e0014 */
[C---:B------:R-:W-:Y:S02]  /*9450*/  ISETP.GE.AND P6, PT, R2.reuse, R234, PT ;  /* 0x000000ea0200720c */ /* 0x040fe40003fc6270 */
[C---:B------:R-:W-:Y:S02]  /*9460*/  ISETP.GE.AND P5, PT, R2.reuse, R233, PT ;  /* 0x000000e90200720c */ /* 0x040fe40003fa6270 */
[----:B------:R-:W-:-:S02]  /*9470*/  ISETP.GE.AND P0, PT, R2, R232, PT ;  /* 0x000000e80200720c */ /* 0x000fc40003f06270 */
[----:B--2---:R-:W-:Y:S01]  /*9480*/  IADD3 R3, R0, 0x20, RZ ;  /* 0x0000002000037810 */ /* 0x004fe20007ffe0ff */
[----:B------:R2:W4:Y:S01]  /*9490*/  I2F R26, R21 ;  /* 0x00000015001a7306 */ /* 0x0005220000201400 */
[C---:B------:R-:W-:Y:S02]  /*94a0*/  ISETP.LT.OR P1, PT, R2.reuse, R231, P1 ;  /* 0x000000e70200720c */ /* 0x040fe40000f21670 */
[C---:B------:R-:W-:Y:S02]  /*94b0*/  ISETP.LT.OR P6, PT, R2.reuse, R230, P6 ;  /* 0x000000e60200720c */ /* 0x040fe400037c1670 */
[C---:B------:R-:W-:Y:S02]  /*94c0*/  ISETP.LT.OR P5, PT, R2.reuse, R229, P5 ;  /* 0x000000e50200720c */ /* 0x040fe40002fa1670 */
[----:B------:R-:W-:Y:S01]  /*94d0*/  ISETP.LT.OR P0, PT, R2, R228, P0 ;  /* 0x000000e40200720c */ /* 0x000fe20000701670 */
[--C-:B------:R-:W-:Y:S01]  /*94e0*/  IMAD.IADD R2, R225, 0x1, -R3.reuse ;  /* 0x00000001e1027824 */ /* 0x100fe200078e0a03 */
[----:B------:R-:W-:Y:S01]  /*94f0*/  IABS R20, R22 ;  /* 0x0000001600147213 */ /* 0x000fe20000000000 */
[----:B-1----:R-:W-:Y:S01]  /*9500*/  HMMA.16816.F32 R40, R4, R16, R64 ;  /* 0x000000100428723c */ /* 0x002fe20000001840 */
[----:B--2---:R-:W-:-:S02]  /*9510*/  IMAD.IADD R21, R226, 0x1, -R3 ;  /* 0x00000001e2157824 */ /* 0x004fc400078e0a03 */
[----:B------:R1:W2:Y:S05]  /*9520*/  I2F R24, R20 ;  /* 0x0000001400187306 */ /* 0x0002aa0000201400 */
[----:B------:R-:W-:Y:S01]  /*9530*/  HMMA.16816.F32 R36, R8, R16, R176 ;  /* 0x000000100824723c */ /* 0x000fe200000018b0 */
[----:B------:R-:W-:Y:S01]  /*9540*/  IABS R2, R2 ;  /* 0x0000000200027213 */ /* 0x000fe20000000000 */
[----:B------:R-:W-:-:S05]  /*9550*/  FFMA.FTZ R22, R28, -R222, R33 ;  /* 0x800000de1c167223 */ /* 0x000fca0000010021 */
[----:B------:R-:W-:Y:S02]  /*9560*/  IMAD.IADD R16, R224, 0x1, -R3 ;  /* 0x00000001e0107824 */ /* 0x000fe400078e0a03 */
[----:B------:R-:W-:Y:S01]  /*9570*/  IMAD.MOV.U32 R17, RZ, RZ, R2 ;  /* 0x000000ffff117224 */ /* 0x000fe200078e0002 */
[----:B-1----:R-:W-:Y:S02]  /*9580*/  IABS R20, R21 ;  /* 0x0000001500147213 */ /* 0x002fe40000000000 */
[----:B------:R-:W-:Y:S02]  /*9590*/  IABS R16, R16 ;  /* 0x0000001000107213 */ /* 0x000fe40000000000 */
[----:B------:R1:W5:Y:S01]  /*95a0*/  I2F R28, R20 ;  /* 0x00000014001c7306 */ /* 0x0003620000201400 */
[----:B---3--:R-:W-:Y:S01]  /*95b0*/  FFMA.FTZ R21, R27, -R222, R35 ;  /* 0x800000de1b157223 */ /* 0x008fe20000010023 */
[----:B------:R-:W-:-:S06]  /*95c0*/  IADD3 R2, R0, 0x21, RZ ;  /* 0x0000002100027810 */ /* 0x000fcc0007ffe0ff */
[----:B------:R3:W2:Y:S01]  /*95d0*/  I2F R25, R17 ;  /* 0x0000001100197306 */ /* 0x0006a20000201400 */
[----:B-1----:R-:W-:Y:S01]  /*95e0*/  IMAD.IADD R20, R227, 0x1, -R3 ;  /* 0x00000001e3147824 */ /* 0x002fe200078e0a03 */
[----:B------:R-:W-:Y:S01]  /*95f0*/  FSEL R211, R21, -INF , !P6 ;  /* 0xff80000015d37808 */ /* 0x000fe20007000000 */
[----:B---3--:R-:W-:-:S03]  /*9600*/  IMAD.MOV.U32 R17, RZ, RZ, R16 ;  /* 0x000000ffff117224 */ /* 0x008fc600078e0010 */
[----:B------:R-:W-:Y:S01]  /*9610*/  IABS R16, R20 ;  /* 0x0000001400107213 */ /* 0x000fe20000000000 */
[----:B------:R-:W-:Y:S01]  /*9620*/  IMAD.IADD R20, R226, 0x1, -R2 ;  /* 0x00000001e2147824 */ /* 0x000fe200078e0a02 */
[----:B------:R1:W3:Y:S01]  /*9630*/  I2F R21, R17 ;  /* 0x0000001100157306 */ /* 0x0002e20000201400 */
[-C--:B----4-:R-:W-:Y:S02]  /*9640*/  FFMA.FTZ R23, R26, -R222.reuse, R45 ;  /* 0x800000de1a177223 */ /* 0x090fe4000001002d */
[----:B--2---:R-:W-:Y:S01]  /*9650*/  FFMA.FTZ R24, R24, -R222, R47 ;  /* 0x800000de18187223 */ /* 0x004fe2000001002f */
[----:B------:R-:W-:Y:S01]  /*9660*/  FSEL R202, R22, -INF , !P1 ;  /* 0xff80000016ca7808 */ /* 0x000fe20004800000 */
[----:B------:R-:W-:Y:S01]  /*9670*/  IMAD.MOV.U32 R110, RZ, RZ, R106 ;  /* 0x000000ffff6e7224 */ /* 0x000fe200078e006a */
[----:B------:R-:W-:Y:S02]  /*9680*/  FSEL R106, R23, -INF , !P5 ;  /* 0xff800000176a7808 */ /* 0x000fe40006800000 */
[----:B------:R-:W-:Y:S01]  /*9690*/  FSEL R188, R24, -INF , !P0 ;  /* 0xff80000018bc7808 */ /* 0x000fe20004000000 */
[----:B-1----:R-:W-:Y:S01]  /*96a0*/  IMAD.MOV.U32 R17, RZ, RZ, R16 ;  /* 0x000000ffff117224 */ /* 0x002fe200078e0010 */
[----:B------:R-:W-:-:S03]  /*96b0*/  IABS R16, R20 ;  /* 0x0000001400107213 */ /* 0x000fc60000000000 */
[----:B------:R1:W2:Y:S01]  /*96c0*/  I2F R20, R17 ;  /* 0x0000001100147306 */ /* 0x0002a20000201400 */
[C---:B------:R-:W-:Y:S02]  /*96d0*/  ISETP.GE.AND P1, PT, R3.reuse, R235, PT ;  /* 0x000000eb0300720c */ /* 0x040fe40003f26270 */
[C---:B------:R-:W-:Y:S02]  /*96e0*/  ISETP.GE.AND P6, PT, R3.reuse, R234, PT ;  /* 0x000000ea0300720c */ /* 0x040fe40003fc6270 */
[C---:B------:R-:W-:Y:S02]  /*96f0*/  ISETP.GE.AND P5, PT, R3.reuse, R233, PT ;  /* 0x000000e90300720c */ /* 0x040fe40003fa6270 */
[C---:B------:R-:W-:Y:S02]  /*9700*/  ISETP.GE.AND P0, PT, R3.reuse, R232, PT ;  /* 0x000000e80300720c */ /* 0x040fe40003f06270 */
[C---:B------:R-:W-:Y:S02]  /*9710*/  ISETP.LT.OR P1, PT, R3.reuse, R231, P1 ;  /* 0x000000e70300720c */ /* 0x040fe40000f21670 */
[----:B------:R-:W-:Y:S01]  /*9720*/  ISETP.LT.OR P6, PT, R3, R230, P6 ;  /* 0x000000e60300720c */ /* 0x000fe200037c1670 */
[----:B-1----:R-:W-:Y:S01]  /*9730*/  IMAD.IADD R17, R225, 0x1, -R2 ;  /* 0x00000001e1117824 */ /* 0x002fe200078e0a02 */
[----:B------:R-:W-:-:S02]  /*9740*/  ISETP.LT.OR P5, PT, R3, R229, P5 ;  /* 0x000000e50300720c */ /* 0x000fc40002fa1670 */
[----:B------:R-:W-:Y:S02]  /*9750*/  ISETP.LT.OR P0, PT, R3, R228, P0 ;  /* 0x000000e40300720c */ /* 0x000fe40000701670 */
[----:B------:R-:W-:Y:S01]  /*9760*/  IABS R3, R17 ;  /* 0x0000001100037213 */ /* 0x000fe20000000000 */
[----:B------:R-:W-:Y:S02]  /*9770*/  IMAD.IADD R17, R224, 0x1, -R2 ;  /* 0x00000001e0117824 */ /* 0x000fe400078e0a02 */
[-C--:B-----5:R-:W-:Y:S01]  /*9780*/  FFMA.FTZ R23, R28, -R222.reuse, R40 ;  /* 0x800000de1c177223 */ /* 0x0a0fe20000010028 */
[----:B------:R1:W-:Y:S01]  /*9790*/  I2F R24, R3 ;  /* 0x0000000300187306 */ /* 0x0003e20000201400 */
[-C--:B------:R-:W-:Y:S01]  /*97a0*/  FFMA.FTZ R22, R25, -R222.reuse, R42 ;  /* 0x800000de19167223 */ /* 0x080fe2000001002a */
[----:B------:R-:W-:Y:S01]  /*97b0*/  IABS R17, R17 ;  /* 0x0000001100117213 */ /* 0x000fe20000000000 */
[-C--:B---3--:R-:W-:Y:S02]  /*97c0*/  FFMA.FTZ R21, R21, -R222.reuse, R36 ;  /* 0x800000de15157223 */ /* 0x088fe40000010024 */
[----:B--2---:R-:W-:Y:S01]  /*97d0*/  FFMA.FTZ R20, R20, -R222, R38 ;  /* 0x800000de14147223 */ /* 0x004fe20000010026 */
[----:B------:R-:W-:Y:S01]  /*97e0*/  FSEL R65, R23, -INF , !P1 ;  /* 0xff80000017417808 */ /* 0x000fe20004800000 */
[----:B------:R-:W-:Y:S01]  /*97f0*/  HMMA.16816.F32 R48, R12, R196, R212 ;  /* 0x000000c40c30723c */ /* 0x000fe200000018d4 */
[----:B------:R2:W3:Y:S01]  /*9800*/  I2F R26, R16 ;  /* 0x00000010001a7306 */ /* 0x0004e20000201400 */
[----:B------:R-:W-:Y:S01]  /*9810*/  FSEL R67, R22, -INF , !P6 ;  /* 0xff80000016437808 */ /* 0x000fe20007000000 */
[----:B-1----:R-:W-:-:S06]  /*9820*/  IMAD.IADD R3, R227, 0x1, -R2 ;  /* 0x00000001e3037824 */ /* 0x002fcc00078e0a02 */
[----:B------:R1:W4:Y:S01]  /*9830*/  I2F R23, R17 ;  /* 0x0000001100177306 */ /* 0x0003220000201400 */
[----:B------:R-:W-:Y:S02]  /*9840*/  FSEL R214, R21, -INF , !P5 ;  /* 0xff80000015d67808 */ /* 0x000fe40006800000 */
[----:B------:R-:W-:Y:S02]  /*9850*/  FSEL R244, R20, -INF , !P0 ;  /* 0xff80000014f47808 */ /* 0x000fe40004000000 */
[----:B------:R-:W-:Y:S02]  /*9860*/  IABS R3, R3 ;  /* 0x0000000300037213 */ /* 0x000fe40000000000 */
[----:B--2---:R-:W-:Y:S02]  /*9870*/  IADD3 R16, R0, 0x28, RZ ;  /* 0x0000002800107810 */ /* 0x004fe40007ffe0ff */
[C---:B------:R-:W-:Y:S02]  /*9880*/  ISETP.GE.AND P1, PT, R2.reuse, R235, PT ;  /* 0x000000eb0200720c */ /* 0x040fe40003f26270 */
[----:B------:R-:W-:-:S02]  /*9890*/  ISETP.GE.AND P6, PT, R2, R234, PT ;  /* 0x000000ea0200720c */ /* 0x000fc40003fc6270 */
[C---:B------:R-:W-:Y:S02]  /*98a0*/  ISETP.GE.AND P5, PT, R2.reuse, R233, PT ;  /* 0x000000e90200720c */ /* 0x040fe40003fa6270 */
[C---:B------:R-:W-:Y:S01]  /*98b0*/  ISETP.GE.AND P0, PT, R2.reuse, R232, PT ;  /* 0x000000e80200720c */ /* 0x040fe20003f06270 */
[----:B------:R2:W5:Y:S01]  /*98c0*/  I2F R22, R3 ;  /* 0x0000000300167306 */ /* 0x0005620000201400 */
[C---:B------:R-:W-:Y:S02]  /*98d0*/  ISETP.LT.OR P1, PT, R2.reuse, R231, P1 ;  /* 0x000000e70200720c */ /* 0x040fe40000f21670 */
[C---:B------:R-:W-:Y:S02]  /*98e0*/  ISETP.LT.OR P6, PT, R2.reuse, R230, P6 ;  /* 0x000000e60200720c */ /* 0x040fe400037c1670 */
[C---:B------:R-:W-:Y:S02]  /*98f0*/  ISETP.LT.OR P5, PT, R2.reuse, R229, P5 ;  /* 0x000000e50200720c */ /* 0x040fe40002fa1670 */
[----:B------:R-:W-:Y:S01]  /*9900*/  ISETP.LT.OR P0, PT, R2, R228, P0 ;  /* 0x000000e40200720c */ /* 0x000fe20000701670 */
[----:B------:R-:W-:-:S02]  /*9910*/  IMAD.IADD R2, R225, 0x1, -R16 ;  /* 0x00000001e1027824 */ /* 0x000fc400078e0a10 */
[----:B-1----:R-:W-:-:S03]  /*9920*/  IMAD.IADD R17, R226, 0x1, -R16 ;  /* 0x00000001e2117824 */ /* 0x002fc600078e0a10 */
[----:B------:R-:W-:Y:S01]  /*9930*/  IABS R2, R2 ;  /* 0x0000000200027213 */ /* 0x000fe20000000000 */
[-C--:B---3--:R-:W-:Y:S02]  /*9940*/  FFMA.FTZ R20, R26, -R222.reuse, R41 ;  /* 0x800000de1a147223 */ /* 0x088fe40000010029 */
[----:B----4-:R-:W-:Y:S01]  /*9950*/  FFMA.FTZ R21, R23, -R222, R37 ;  /* 0x800000de17157223 */ /* 0x010fe20000010025 */
[----:B--2---:R-:W-:Y:S01]  /*9960*/  IABS R3, R17 ;  /* 0x0000001100037213 */ /* 0x004fe20000000000 */
[----:B------:R-:W-:Y:S01]  /*9970*/  HMMA.16816.F32 R44, R8, R18, R180 ;  /* 0x00000012082c723c */ /* 0x000fe200000018b4 */
[----:B------:R-:W-:Y:S01]  /*9980*/  IMAD.MOV.U32 R17, RZ, RZ, R2 ;  /* 0x000000ffff117224 */ /* 0x000fe200078e0002 */
[----:B------:R-:W-:Y:S02]  /*9990*/  FSEL R249, R20, -INF , !P1 ;  /* 0xff80000014f97808 */ /* 0x000fe40004800000 */
[----:B------:R-:W-:-:S04]  /*99a0*/  FSEL R205, R21, -INF , !P5 ;  /* 0xff80000015cd7808 */ /* 0x000fc80006800000 */
[----:B------:R-:W-:Y:S01]  /*99b0*/  HMMA.16816.F32 R32, R4, R18, R52 ;  /* 0x000000120420723c */ /* 0x000fe20000001834 */
[----:B------:R1:W-:Y:S06]  /*99c0*/  I2F R26, R17 ;  /* 0x00000011001a7306 */ /* 0x0003ec0000201400 */
[--C-:B------:R-:W-:Y:S02]  /*99d0*/  IMAD.IADD R18, R224, 0x1, -R16.reuse ;  /* 0x00000001e0127824 */ /* 0x100fe400078e0a10 */
[-C--:B------:R-:W-:Y:S02]  /*99e0*/  FFMA.FTZ R19, R24, -R222.reuse, R43 ;  /* 0x800000de18137223 */ /* 0x080fe4000001002b */
[----:B-----5:R-:W-:Y:S01]  /*99f0*/  FFMA.FTZ R24, R22, -R222, R39 ;  /* 0x800000de16187223 */ /* 0x020fe20000010027 */
[----:B------:R2:W3:Y:S01]  /*9a00*/  I2F R28, R3 ;  /* 0x00000003001c7306 */ /* 0x0004e20000201400 */
[----:B------:R-:W4:Y:S01]  /*9a10*/  LDSM.16.M88.4 R20, [R219+0x8c00] ;  /* 0x008c0000db14783b */ /* 0x000f220000000200 */
[----:B------:R-:W-:Y:S01]  /*9a20*/  IABS R2, R18 ;  /* 0x0000001200027213 */ /* 0x000fe20000000000 */
[----:B-1----:R-:W-:Y:S01]  /*9a30*/  IMAD.IADD R17, R227, 0x1, -R16 ;  /* 0x00000001e3117824 */ /* 0x002fe200078e0a10 */
[----:B------:R-:W-:-:S02]  /*9a40*/  FSEL R66, R19, -INF , !P6 ;  /* 0xff80000013427808 */ /* 0x000fc40007000000 */
[C---:B------:R-:W-:Y:S02]  /*9a50*/  ISETP.GE.AND P1, PT, R16.reuse, R235, PT ;  /* 0x000000eb1000720c */ /* 0x040fe40003f26270 */
[----:B------:R1:W5:Y:S01]  /*9a60*/  I2F R25, R2 ;  /* 0x0000000200197306 */ /* 0x0003620000201400 */
[----:B------:R-:W-:Y:S02]  /*9a70*/  IABS R17, R17 ;  /* 0x0000001100117213 */ /* 0x000fe40000000000 */
[----:B------:R-:W-:Y:S01]  /*9a80*/  ISETP.GE.AND P5, PT, R16, R233, PT ;  /* 0x000000e91000720c */ /* 0x000fe20003fa6270 */
[----:B------:R-:W-:Y:S01]  /*9a90*/  HMMA.16816.F32 R40, R12, R198, R108 ;  /* 0x000000c60c28723c */ /* 0x000fe2000000186c */
[----:B--2---:R-:W-:-:S03]  /*9aa0*/  IADD3 R3, R0, 0x29, RZ ;  /* 0x0000002900037810 */ /* 0x004fc60007ffe0ff */
[----:B------:R2:W2:Y:S01]  /*9ab0*/  I2F R19, R17 ;  /* 0x0000001100137306 */ /* 0x0004a20000201400 */
[----:B------:R-:W-:Y:S01]  /*9ac0*/  FSEL R212, R24, -INF , !P0 ;  /* 0xff80000018d47808 */ /* 0x000fe20004000000 */
[----:B------:R-:W-:-:S04]  /*9ad0*/  DEPBAR.LE SB0, 0x0 ;  /* 0x000080000000791a */ /* 0x000fc80000000000 */
[--C-:B-1----:R-:W-:Y:S01]  /*9ae0*/  IMAD.IADD R2, R226, 0x1, -R3.reuse ;  /* 0x00000001e2027824 */ /* 0x102fe200078e0a03 */
[C---:B------:R-:W-:Y:S02]  /*9af0*/  ISETP.GE.AND P6, PT, R16.reuse, R234, PT ;  /* 0x000000ea1000720c */ /* 0x040fe40003fc6270 */
[C---:B------:R-:W-:Y:S02]  /*9b00*/  ISETP.GE.AND P0, PT, R16.reuse, R232, PT ;  /* 0x000000e81000720c */ /* 0x040fe40003f06270 */
[----:B------:R-:W-:Y:S01]  /*9b10*/  IABS R2, R2 ;  /* 0x0000000200027213 */ /* 0x000fe20000000000 */
[----:B--2---:R-:W-:Y:S01]  /*9b20*/  IMAD.IADD R17, R225, 0x1, -R3 ;  /* 0x00000001e1117824 */ /* 0x004fe200078e0a03 */
[C---:B------:R-:W-:Y:S02]  /*9b30*/  ISETP.LT.OR P1, PT, R16.reuse, R231, P1 ;  /* 0x000000e71000720c */ /* 0x040fe40000f21670 */
[----:B------:R1:W2:Y:S01]  /*9b40*/  I2F R27, R2 ;  /* 0x00000002001b7306 */ /* 0x0002a20000201400 */
[----:B------:R-:W-:-:S02]  /*9b50*/  ISETP.LT.OR P6, PT, R16, R230, P6 ;  /* 0x000000e61000720c */ /* 0x000fc400037c1670 */
[C---:B------:R-:W-:Y:S02]  /*9b60*/  ISETP.LT.OR P5, PT, R16.reuse, R229, P5 ;  /* 0x000000e51000720c */ /* 0x040fe40002fa1670 */
[----:B------:R-:W-:Y:S02]  /*9b70*/  ISETP.LT.OR P0, PT, R16, R228, P0 ;  /* 0x000000e41000720c */ /* 0x000fe40000701670 */
[----:B------:R-:W-:Y:S01]  /*9b80*/  IABS R16, R17 ;  /* 0x0000001100107213 */ /* 0x000fe20000000000 */
[----:B---3--:R-:W-:Y:S02]  /*9b90*/  FFMA.FTZ R18, R28, -R222, R32 ;  /* 0x800000de1c127223 */ /* 0x008fe40000010020 */
[----:B-1----:R-:W-:Y:S02]  /*9ba0*/  IMAD.IADD R2, R224, 0x1, -R3 ;  /* 0x00000001e0027824 */ /* 0x002fe400078e0a03 */
[----:B------:R-:W-:-:S03]  /*9bb0*/  IMAD.MOV.U32 R13, RZ, RZ, R16 ;  /* 0x000000ffff0d7224 */ /* 0x000fc600078e0010 */
[----:B------:R-:W-:Y:S01]  /*9bc0*/  IABS R12, R2 ;  /* 0x00000002000c7213 */ /* 0x000fe20000000000 */
[-C--:B------:R-:W-:Y:S01]  /*9bd0*/  FFMA.FTZ R17, R26, -R222.reuse, R34 ;  /* 0x800000de1a117223 */ /* 0x080fe20000010022 */
[----:B------:R1:W3:Y:S01]  /*9be0*/  I2F R24, R13 ;  /* 0x0000000d00187306 */ /* 0x0002e20000201400 */
[-C--:B-----5:R-:W-:Y:S01]  /*9bf0*/  FFMA.FTZ R16, R25, -R222.reuse, R44 ;  /* 0x800000de19107223 */ /* 0x0a0fe2000001002c */
[----:B------:R-:W-:Y:S01]  /*9c00*/  IADD3 R2, R0, 0x30, RZ ;  /* 0x0000003000027810 */ /* 0x000fe20007ffe0ff */
[----:B------:R-:W-:Y:S02]  /*9c10*/  FFMA.FTZ R15, R19, -R222, R46 ;  /* 0x800000de130f7223 */ /* 0x000fe4000001002e */
[----:B------:R-:W-:Y:S01]  /*9c20*/  IMAD.IADD R14, R227, 0x1, -R3 ;  /* 0x00000001e30e7824 */ /* 0x000fe200078e0a03 */
[----:B------:R-:W-:Y:S01]  /*9c30*/  FSEL R213, R18, -INF , !P1 ;  /* 0xff80000012d57808 */ /* 0x000fe20004800000 */
[----:B------:R-:W-:Y:S01]  /*9c40*/  IMAD.MOV.U32 R111, RZ, RZ, R195 ;  /* 0x000000ffff6f7224 */ /* 0x000fe200078e00c3 */
[----:B------:R-:W-:-:S02]  /*9c50*/  FSEL R52, R17, -INF , !P6 ;  /* 0xff80000011347808 */ /* 0x000fc40007000000 */
[----:B------:R-:W-:Y:S02]  /*9c60*/  FSEL R195, R16, -INF , !P5 ;  /* 0xff80000010c37808 */ /* 0x000fe40006800000 */
[----:B------:R-:W-:Y:S01]  /*9c70*/  FSEL R198, R15, -INF , !P0 ;  /* 0xff8000000fc67808 */ /* 0x000fe20004000000 */
[----:B-1----:R-:W-:Y:S01]  /*9c80*/  IMAD.MOV.U32 R13, RZ, RZ, R12 ;  /* 0x000000ffff0d7224 */ /* 0x002fe200078e000c */
[C---:B------:R-:W-:Y:S01]  /*9c90*/  ISETP.GE.AND P1, PT, R3.reuse, R235, PT ;  /* 0x000000eb0300720c */ /* 0x040fe20003f26270 */
[----:B------:R-:W-:Y:S01]  /*9ca0*/  IMAD.MOV.U32 R108, RZ, RZ, R250 ;  /* 0x000000ffff6c7224 */ /* 0x000fe200078e00fa */
[----:B------:R-:W-:Y:S01]  /*9cb0*/  IABS R12, R14 ;  /* 0x0000000e000c7213 */ /* 0x000fe20000000000 */
[----:B------:R1:W5:Y:S01]  /*9cc0*/  I2F R18, R13 ;  /* 0x0000000d00127306 */ /* 0x0003620000201400 */
[C---:B------:R-:W-:Y:S01]  /*9cd0*/  ISETP.GE.AND P6, PT, R3.reuse, R234, PT ;  /* 0x000000ea0300720c */ /* 0x040fe20003fc6270 */
[----:B------:R-:W-:Y:S01]  /*9ce0*/  IMAD.MOV.U32 R109, RZ, RZ, R248 ;  /* 0x000000ffff6d7224 */ /* 0x000fe200078e00f8 */
[C---:B------:R-:W-:Y:S01]  /*9cf0*/  ISETP.GE.AND P5, PT, R3.reuse, R233, PT ;  /* 0x000000e90300720c */ /* 0x040fe20003fa6270 */
[----:B------:R-:W-:Y:S01]  /*9d00*/  IMAD.MOV.U32 R110, RZ, RZ, R242 ;  /* 0x000000ffff6e7224 */ /* 0x000fe200078e00f2 */
[----:B------:R-:W-:-:S02]  /*9d10*/  ISETP.GE.AND P0, PT, R3, R232, PT ;  /* 0x000000e80300720c */ /* 0x000fc40003f06270 */
[C---:B------:R-:W-:Y:S01]  /*9d20*/  ISETP.LT.OR P1, PT, R3.reuse, R231, P1 ;  /* 0x000000e70300720c */ /* 0x040fe20000f21670 */
[----:B------:R2:W2:Y:S01]  /*9d30*/  I2F R17, R12 ;  /* 0x0000000c00117306 */ /* 0x0004a20000201400 */
[C---:B------:R-:W-:Y:S02]  /*9d40*/  ISETP.LT.OR P6, PT, R3.reuse, R230, P6 ;  /* 0x000000e60300720c */ /* 0x040fe400037c1670 */
[C---:B------:R-:W-:Y:S01]  /*9d50*/  ISETP.LT.OR P5, PT, R3.reuse, R229, P5 ;  /* 0x000000e50300720c */ /* 0x040fe20002fa1670 */
[--C-:B-1----:R-:W-:Y:S01]  /*9d60*/  IMAD.IADD R13, R226, 0x1, -R2.reuse ;  /* 0x00000001e20d7824 */ /* 0x102fe200078e0a02 */
[----:B------:R-:W-:Y:S01]  /*9d70*/  ISETP.LT.OR P0, PT, R3, R228, P0 ;  /* 0x000000e40300720c */ /* 0x000fe20000701670 */
[----:B------:R-:W-:Y:S01]  /*9d80*/  IMAD.IADD R3, R225, 0x1, -R2 ;  /* 0x00000001e1037824 */ /* 0x000fe200078e0a02 */
[----:B----4-:R-:W-:Y:S02]  /*9d90*/  HMMA.16816.F32 R36, R4, R20, R48 ;  /* 0x000000140424723c */ /* 0x010fe40000001830 */
[----:B--2---:R-:W-:Y:S01]  /*9da0*/  IABS R12, R13 ;  /* 0x0000000d000c7213 */ /* 0x004fe20000000000 */
[----:B------:R-:W-:-:S05]  /*9db0*/  FFMA.FTZ R14, R27, -R222, R33 ;  /* 0x800000de1b0e7223 */ /* 0x000fca0000010021 */
[----:B------:R-:W-:Y:S01]  /*9dc0*/  HMMA.16816.F32 R28, R8, R20, R108 ;  /* 0x00000014081c723c */ /* 0x000fe2000000186c */
[----:B------:R1:W-:Y:S01]  /*9dd0*/  I2F R20, R12 ;  /* 0x0000000c00147306 */ /* 0x0003e20000201400 */
[----:B------:R-:W-:Y:S02]  /*9de0*/  IABS R3, R3 ;  /* 0x0000000300037213 */ /* 0x000fe40000000000 */
[----:B------:R-:W-:Y:S01]  /*9df0*/  FSEL R199, R14, -INF , !P1 ;  /* 0xff8000000ec77808 */ /* 0x000fe20004800000 */
[--C-:B------:R-:W-:Y:S02]  /*9e00*/  IMAD.IADD R14, R227, 0x1, -R2.reuse ;  /* 0x00000001e30e7824 */ /* 0x100fe400078e0a02 */
[----:B------:R-:W-:Y:S01]  /*9e10*/  IMAD.MOV.U32 R13, RZ, RZ, R3 ;  /* 0x000000ffff0d7224 */ /* 0x000fe200078e0003 */
[----:B------:R-:W-:Y:S01]  /*9e20*/  IADD3 R3, R0, 0x31, RZ ;  /* 0x0000003100037810 */ /* 0x000fe20007ffe0ff */
[----:B-1----:R-:W-:Y:S02]  /*9e30*/  IMAD.IADD R12, R224, 0x1, -R2 ;  /* 0x00000001e00c7824 */ /* 0x002fe400078e0a02 */
[----:B------:R1:W2:Y:S03]  /*9e40*/  I2F R19, R13 ;  /* 0x0000000d00137306 */ /* 0x0002a60000201400 */
[----:B------:R-:W-:Y:S01]  /*9e50*/  IABS R12, R12 ;  /* 0x0000000c000c7213 */ /* 0x000fe20000000000 */
[----:B---3--:R-:W-:-:S02]  /*9e60*/  FFMA.FTZ R15, R24, -R222, R35 ;  /* 0x800000de180f7223 */ /* 0x008fc40000010023 */
[-C--:B-----5:R-:W-:Y:S02]  /*9e70*/  FFMA.FTZ R16, R18, -R222.reuse, R45 ;  /* 0x800000de12107223 */ /* 0x0a0fe4000001002d */
[----:B------:R-:W-:Y:S02]  /*9e80*/  FFMA.FTZ R17, R17, -R222, R47 ;  /* 0x800000de11117223 */ /* 0x000fe4000001002f */
[----:B-1----:R-:W-:Y:S01]  /*9e90*/  IMAD.MOV.U32 R13, RZ, RZ, R12 ;  /* 0x000000ffff0d7224 */ /* 0x002fe200078e000c */
[----:B------:R-:W-:Y:S01]  /*9ea0*/  IABS R12, R14 ;  /* 0x0000000e000c7213 */ /* 0x000fe20000000000 */
[----:B------:R-:W-:Y:S02]  /*9eb0*/  IMAD.IADD R14, R226, 0x1, -R3 ;  /* 0x00000001e20e7824 */ /* 0x000fe400078e0a03 */
[----:B------:R1:W3:Y:S01]  /*9ec0*/  I2F R18, R13 ;  /* 0x0000000d00127306 */ /* 0x0002e20000201400 */
[----:B------:R-:W-:Y:S01]  /*9ed0*/  IMAD.MOV.U32 R110, RZ, RZ, R193 ;  /* 0x000000ffff6e7224 */ /* 0x000fe200078e00c1 */
[----:B------:R-:W-:Y:S01]  /*9ee0*/  FSEL R215, R15, -INF , !P6 ;  /* 0xff8000000fd77808 */ /* 0x000fe20007000000 */
[----:B------:R-:W-:Y:S01]  /*9ef0*/  IMAD.MOV.U32 R111, RZ, RZ, R190 ;  /* 0x000000ffff6f7224 */ /* 0x000fe200078e00be */
[----:B------:R-:W-:-:S02]  /*9f00*/  FSEL R190, R16, -INF , !P5 ;  /* 0xff80000010be7808 */ /* 0x000fc40006800000 */
[----:B------:R-:W-:Y:S02]  /*9f10*/  FSEL R193, R17, -INF , !P0 ;  /* 0xff80000011c17808 */ /* 0x000fe40004000000 */
[C---:B------:R-:W-:Y:S02]  /*9f20*/  ISETP.GE.AND P1, PT, R2.reuse, R235, PT ;  /* 0x000000eb0200720c */ /* 0x040fe40003f26270 */
[C---:B------:R-:W-:Y:S02]  /*9f30*/  ISETP.GE.AND P6, PT, R2.reuse, R234, PT ;  /* 0x000000ea0200720c */ /* 0x040fe40003fc6270 */
[C---:B------:R-:W-:Y:S01]  /*9f40*/  ISETP.GE.AND P5, PT, R2.reuse, R233, PT ;  /* 0x000000e90200720c */ /* 0x040fe20003fa6270 */
[----:B-1----:R-:W-:Y:S01]  /*9f50*/  IMAD.MOV.U32 R13, RZ, RZ, R12 ;  /* 0x000000ffff0d7224 */ /* 0x002fe200078e000c */
[----:B------:R-:W-:Y:S01]  /*9f60*/  IABS R12, R14 ;  /* 0x0000000e000c7213 */ /* 0x000fe20000000000 */
[----:B------:R-:W-:Y:S01]  /*9f70*/  IMAD.IADD R14, R225, 0x1, -R3 ;  /* 0x00000001e10e7824 */ /* 0x000fe200078e0a03 */
[----:B------:R-:W-:Y:S01]  /*9f80*/  ISETP.GE.AND P0, PT, R2, R232, PT ;  /* 0x000000e80200720c */ /* 0x000fe20003f06270 */
[----:B------:R1:W4:Y:S01]  /*9f90*/  I2F R15, R13 ;  /* 0x0000000d000f7306 */ /* 0x0003220000201400 */
[----:B------:R-:W-:-:S02]  /*9fa0*/  IMAD.MOV.U32 R108, RZ, RZ, R241 ;  /* 0x000000ffff6c7224 */ /* 0x000fc400078e00f1 */
[----:B------:R-:W-:Y:S01]  /*9fb0*/  IMAD.MOV.U32 R109, RZ, RZ, R206 ;  /* 0x000000ffff6d7224 */ /* 0x000fe200078e00ce */
[----:B------:R-:W-:Y:S01]  /*9fc0*/  BAR.SYNC.DEFER_BLOCKING 0x0 ;  /* 0x0000000000007b1d */ /* 0x000fe20000010000 */
[C---:B------:R-:W-:Y:S02]  /*9fd0*/  ISETP.LT.OR P1, PT, R2.reuse, R231, P1 ;  /* 0x000000e70200720c */ /* 0x040fe40000f21670 */
[C---:B------:R-:W-:Y:S02]  /*9fe0*/  ISETP.LT.OR P6, PT, R2.reuse, R230, P6 ;  /* 0x000000e60200720c */ /* 0x040fe400037c1670 */
[C---:B------:R-:W-:Y:S02]  /*9ff0*/  ISETP.LT.OR P5, PT, R2.reuse, R229, P5 ;  /* 0x000000e50200720c */ /* 0x040fe40002fa1670 */
[----:B------:R-:W-:Y:S01]  /*a000*/  ISETP.LT.OR P0, PT, R2, R228, P0 ;  /* 0x000000e40200720c */ /* 0x000fe20000701670 */
[--C-:B------:R-:W-:Y:S02]  /*a010*/  IMAD.IADD R2, R224, 0x1, -R3.reuse ;  /* 0x00000001e0027824 */ /* 0x100fe400078e0a03 */
[----:B-1----:R-:W-:Y:S01]  /*a020*/  IMAD.MOV.U32 R13, RZ, RZ, R12 ;  /* 0x000000ffff0d7224 */ /* 0x002fe200078e000c */
[----:B------:R-:W-:Y:S01]  /*a030*/  IABS R12, R14 ;  /* 0x0000000e000c7213 */ /* 0x000fe20000000000 */
[----:B------:R-:W-:Y:S02]  /*a040*/  HMMA.16816.F32 R24, R8, R22, R108 ;  /* 0x000000160818723c */ /* 0x000fe4000000186c */
[----:B------:R1:W5:Y:S05]  /*a050*/  I2F R17, R13 ;  /* 0x0000000d00117306 */ /* 0x00036a0000201400 */
[----:B------:R-:W-:Y:S01]  /*a060*/  IMAD.MOV.U32 R9, RZ, RZ, R12 ;  /* 0x000000ffff097224 */ /* 0x000fe200078e000c */
[----:B------:R-:W-:Y:S01]  /*a070*/  IABS R8, R2 ;  /* 0x0000000200087213 */ /* 0x000fe20000000000 */
[----:B------:R-:W-:-:S02]  /*a080*/  IMAD.IADD R10, R227, 0x1, -R3 ;  /* 0x00000001e30a7824 */ /* 0x000fc400078e0a03 */
[----:B------:R5:W5:Y:S01]  /*a090*/  I2F R16, R9 ;  /* 0x0000000900107306 */ /* 0x000b620000201400 */
[-C--:B--2---:R-:W-:Y:S02]  /*a0a0*/  FFMA.FTZ R11, R19, -R222.reuse, R38 ;  /* 0x800000de130b7223 */ /* 0x084fe40000010026 */
[-C--:B---3--:R-:W-:Y:S02]  /*a0b0*/  FFMA.FTZ R14, R18, -R222.reuse, R28 ;  /* 0x800000de120e7223 */ /* 0x088fe4000001001c */
[-C--:B----4-:R-:W-:Y:S02]  /*a0c0*/  FFMA.FTZ R12, R15, -R222.reuse, R30 ;  /* 0x800000de0f0c7223 */ /* 0x090fe4000001001e */
[----:B-1----:R-:W-:Y:S01]  /*a0d0*/  FFMA.FTZ R13, R20, -R222, R36 ;  /* 0x800000de140d7223 */ /* 0x002fe20000010024 */
[----:B------:R-:W-:Y:S02]  /*a0e0*/  IADD3 R2, R0, 0x38, RZ ;  /* 0x0000003800027810 */ /* 0x000fe40007ffe0ff */
[----:B------:R-:W-:-:S02]  /*a0f0*/  FSEL R32, R11, -INF , !P6 ;  /* 0xff8000000b207808 */ /* 0x000fc40007000000 */
[----:B------:R-:W-:Y:S01]  /*a100*/  FSEL R33, R13, -INF , !P1 ;  /* 0xff8000000d217808 */ /* 0x000fe20004800000 */
[----:B-----5:R-:W-:Y:S01]  /*a110*/  IMAD.MOV.U32 R9, RZ, RZ, R8 ;  /* 0x000000ffff097224 */ /* 0x020fe200078e0008 */
[----:B------:R-:W-:Y:S02]  /*a120*/  IABS R8, R10 ;  /* 0x0000000a00087213 */ /* 0x000fe40000000000 */
[----:B------:R-:W-:Y:S01]  /*a130*/  FSEL R250, R14, -INF , !P5 ;  /* 0xff8000000efa7808 */ /* 0x000fe20006800000 */
[----:B------:R1:W-:Y:S01]  /*a140*/  I2F R13, R9 ;  /* 0x00000009000d7306 */ /* 0x0003e20000201400 */
[----:B------:R-:W-:Y:S02]  /*a150*/  FSEL R34, R12, -INF , !P0 ;  /* 0xff8000000c227808 */ /* 0x000fe40004000000 */
[C---:B------:R-:W-:Y:S02]  /*a160*/  ISETP.GE.AND P1, PT, R3.reuse, R235, PT ;  /* 0x000000eb0300720c */ /* 0x040fe40003f26270 */
[----:B------:R-:W-:-:S02]  /*a170*/  ISETP.GE.AND P6, PT, R3, R234, PT ;  /* 0x000000ea0300720c */ /* 0x000fc40003fc6270 */
[C---:B------:R-:W-:Y:S02]  /*a180*/  ISETP.GE.AND P5, PT, R3.reuse, R233, PT ;  /* 0x000000e90300720c */ /* 0x040fe40003fa6270 */
[C---:B------:R-:W-:Y:S01]  /*a190*/  ISETP.GE.AND P0, PT, R3.reuse, R232, PT ;  /* 0x000000e80300720c */ /* 0x040fe20003f06270 */
[----:B------:R-:W-:Y:S01]  /*a1a0*/  IMAD.IADD R10, R226, 0x1, -R2 ;  /* 0x00000001e20a7824 */ /* 0x000fe200078e0a02 */
[C---:B------:R-:W-:Y:S01]  /*a1b0*/  ISETP.LT.OR P1, PT, R3.reuse, R231, P1 ;  /* 0x000000e70300720c */ /* 0x040fe20000f21670 */
[----:B-1----:R-:W-:Y:S01]  /*a1c0*/  IMAD.MOV.U32 R9, RZ, RZ, R8 ;  /* 0x000000ffff097224 */ /* 0x002fe200078e0008 */
[C---:B------:R-:W-:Y:S02]  /*a1d0*/  ISETP.LT.OR P6, PT, R3.reuse, R230, P6 ;  /* 0x000000e60300720c */ /* 0x040fe400037c1670 */
[C---:B------:R-:W-:Y:S01]  /*a1e0*/  ISETP.LT.OR P5, PT, R3.reuse, R229, P5 ;  /* 0x000000e50300720c */ /* 0x040fe20002fa1670 */
[----:B------:R1:W2:Y:S01]  /*a1f0*/  I2F R11, R9 ;  /* 0x00000009000b7306 */ /* 0x0002a20000201400 */
[----:B------:R-:W-:Y:S01]  /*a200*/  ISETP.LT.OR P0, PT, R3, R228, P0 ;  /* 0x000000e40300720c */ /* 0x000fe20000701670 */
[----:B------:R-:W-:Y:S01]  /*a210*/  IMAD.IADD R3, R224, 0x1, -R2 ;  /* 0x00000001e0037824 */ /* 0x000fe200078e0a02 */
[----:B------:R-:W-:Y:S01]  /*a220*/  IABS R8, R10 ;  /* 0x0000000a00087213 */ /* 0x000fe20000000000 */
[----:B------:R-:W-:Y:S01]  /*a230*/  HMMA.16816.F32 R20, R4, R22, R40 ;  /* 0x000000160414723c */ /* 0x000fe20000001828 */
[----:B------:R-:W-:-:S02]  /*a240*/  IADD3 R0, R0, 0x39, RZ ;  /* 0x0000003900007810 */ /* 0x000fc40007ffe0ff */
[----:B------:R-:W-:-:S04]  /*a250*/  IABS R3, R3 ;  /* 0x0000000300037213 */ /* 0x000fc80000000000 */
[--C-:B------:R-:W-:Y:S02]  /*a260*/  IMAD.IADD R5, R227, 0x1, -R2.reuse ;  /* 0x00000001e3057824 */ /* 0x100fe400078e0a02 */
[----:B------:R-:W-:Y:S02]  /*a270*/  IMAD.IADD R10, R225, 0x1, -R2 ;  /* 0x00000001e10a7824 */ /* 0x000fe400078e0a02 */
[----:B------:R-:W-:Y:S02]  /*a280*/  IMAD.MOV.U32 R4, RZ, RZ, R3 ;  /* 0x000000ffff047224 */ /* 0x000fe400078e0003 */
[----:B-1----:R-:W-:Y:S01]  /*a290*/  IMAD.MOV.U32 R9, RZ, RZ, R8 ;  /* 0x000000ffff097224 */ /* 0x002fe200078e0008 */
[----:B------:R-:W-:Y:S01]  /*a2a0*/  IABS R3, R5 ;  /* 0x0000000500037213 */ /* 0x000fe20000000000 */
[----:B------:R-:W-:Y:S02]  /*a2b0*/  IMAD.IADD R5, R226, 0x1, -R0 ;  /* 0x00000001e2057824 */ /* 0x000fe400078e0a00 */
[----:B------:R2:W1:Y:S01]  /*a2c0*/  I2F R14, R9 ;  /* 0x00000009000e7306 */ /* 0x0004620000201400 */
[----:B------:R-:W-:Y:S01]  /*a2d0*/  IABS R8, R10 ;  /* 0x0000000a00087213 */ /* 0x000fe20000000000 */
[----:B------:R-:W-:-:S02]  /*a2e0*/  FFMA.FTZ R6, R17, -R222, R37 ;  /* 0x800000de11067223 */ /* 0x000fc40000010025 */
[----:B------:R-:W-:-:S04]  /*a2f0*/  FFMA.FTZ R7, R16, -R222, R39 ;  /* 0x800000de10077223 */ /* 0x000fc80000010027 */
[----:B------:R3:W-:Y:S01]  /*a300*/  I2F R12, R8 ;  /* 0x00000008000c7306 */ /* 0x0007e20000201400 */
[----:B--2---:R-:W-:-:S07]  /*a310*/  FFMA.FTZ R9, R11, -R222, R31 ;  /* 0x800000de0b097223 */ /* 0x004fce000001001f */
[----:B------:R2:W-:Y:S01]  /*a320*/  I2F R11, R4 ;  /* 0x00000004000b7306 */ /* 0x0005e20000201400 */
[----:B------:R-:W-:Y:S01]  /*a330*/  FSEL R53, R6, -INF , !P1 ;  /* 0xff80000006357808 */ /* 0x000fe20004800000 */
[----:B---3--:R-:W-:Y:S01]  /*a340*/  FFMA.FTZ R8, R13, -R222, R29 ;  /* 0x800000de0d087223 */ /* 0x008fe2000001001d */
[----:B------:R-:W-:Y:S01]  /*a350*/  FSEL R54, R7, -INF , !P6 ;  /* 0xff80000007367808 */ /* 0x000fe20007000000 */
[----:B--2---:R-:W-:Y:S01]  /*a360*/  IMAD.MOV.U32 R4, RZ, RZ, R3 ;  /* 0x000000ffff047224 */ /* 0x004fe200078e0003 */
[----:B------:R-:W-:-:S03]  /*a370*/  IABS R3, R5 ;  /* 0x0000000500037213 */ /* 0x000fc60000000000 */
[----:B------:R2:W-:Y:S01]  /*a380*/  I2F R10, R4 ;  /* 0x00000004000a7306 */ /* 0x0005e20000201400 */
[----:B------:R-:W-:Y:S02]  /*a390*/  FSEL R208, R8, -INF , !P5 ;  /* 0xff80000008d07808 */ /* 0x000fe40006800000 */
[----:B------:R-:W-:Y:S02]  /*a3a0*/  FSEL R241, R9, -INF , !P0 ;  /* 0xff80000009f17808 */ /* 0x000fe40004000000 */
[C---:B------:R-:W-:Y:S02]  /*a3b0*/  ISETP.GE.AND P1, PT, R2.reuse, R235, PT ;  /* 0x000000eb0200720c */ /* 0x040fe40003f26270 */
[C---:B------:R-:W-:Y:S02]  /*a3c0*/  ISETP.GE.AND P6, PT, R2.reuse, R234, PT ;  /* 0x000000ea0200720c */ /* 0x040fe40003fc6270 */
[C---:B------:R-:W-:Y:S02]  /*a3d0*/  ISETP.GE.AND P5, PT, R2.reuse, R233, PT ;  /* 0x000000e90200720c */ /* 0x040fe40003fa6270 */
[----:B------:R-:W-:Y:S01]  /*a3e0*/  ISETP.GE.AND P0, PT, R2, R232, PT ;  /* 0x000000e80200720c */ /* 0x000fe20003f06270 */
[----:B--2---:R-:W-:-:S02]  /*a3f0*/  IMAD.MOV.U32 R4, RZ, RZ, R3 ;  /* 0x000000ffff047224 */ /* 0x004fc400078e0003 */
[--C-:B------:R-:W-:Y:S02]  /*a400*/  IMAD.IADD R5, R225, 0x1, -R0.reuse ;  /* 0x00000001e1057824 */ /* 0x100fe400078e0a00 */
[----:B------:R2:W3:Y:S01]  /*a410*/  I2F R7, R4 ;  /* 0x0000000400077306 */ /* 0x0004e20000201400 */
[C---:B------:R-:W-:Y:S02]  /*a420*/  ISETP.LT.OR P1, PT, R2.reuse, R231, P1 ;  /* 0x000000e70200720c */ /* 0x040fe40000f21670 */
[C---:B------:R-:W-:Y:S02]  /*a430*/  ISETP.LT.OR P6, PT, R2.reuse, R230, P6 ;  /* 0x000000e60200720c */ /* 0x040fe400037c1670 */
[C---:B------:R-:W-:Y:S02]  /*a440*/  ISETP.LT.OR P5, PT, R2.reuse, R229, P5 ;  /* 0x000000e50200720c */ /* 0x040fe40002fa1670 */
[----:B------:R-:W-:Y:S01]  /*a450*/  ISETP.LT.OR P0, PT, R2, R228, P0 ;  /* 0x000000e40200720c */ /* 0x000fe20000701670 */
[----:B------:R-:W-:Y:S01]  /*a460*/  IMAD.IADD R2, R227, 0x1, -R0 ;  /* 0x00000001e3027824 */ /* 0x000fe200078e0a00 */
[----:B------:R-:W-:Y:S01]  /*a470*/  IABS R3, R5 ;  /* 0x0000000500037213 */ /* 0x000fe20000000000 */
[----:B-1----:R-:W-:-:S02]  /*a480*/  FFMA.FTZ R8, R14, -R222, R20 ;  /* 0x800000de0e087223 */ /* 0x002fc40000010014 */
[----:B--2---:R-:W-:Y:S01]  /*a490*/  IMAD.IADD R4, R224, 0x1, -R0 ;  /* 0x00000001e0047824 */ /* 0x004fe200078e0a00 */
[----:B------:R-:W-:-:S04]  /*a4a0*/  IABS R2, R2 ;  /* 0x0000000200027213 */ /* 0x000fc80000000000 */
[----:B------:R-:W-:Y:S01]  /*a4b0*/  IABS R4, R4 ;  /* 0x0000000400047213 */ /* 0x000fe20000000000 */
[----:B------:R-:W-:Y:S01]  /*a4c0*/  IMAD.MOV.U32 R248, RZ, RZ, R251 ;  /* 0x000000fffff87224 */ /* 0x000fe200078e00fb */
[----:B------:R1:W-:Y:S01]  /*a4d0*/  I2F R9, R3 ;  /* 0x0000000300097306 */ /* 0x0003e20000201400 */
[----:B------:R-:W-:Y:S02]  /*a4e0*/  FSEL R251, R8, -INF , !P1 ;  /* 0xff80000008fb7808 */ /* 0x000fe40004800000 */
[----:B------:R-:W-:Y:S01]  /*a4f0*/  ISETP.GE.AND P1, PT, R0, R235, PT ;  /* 0x000000eb0000720c */ /* 0x000fe20003f26270 */
[----:B---3--:R-:W-:-:S03]  /*a500*/  FFMA.FTZ R7, R7, -R222, R21 ;  /* 0x800000de07077223 */ /* 0x008fc60000010015 */
[----:B------:R-:W-:Y:S01]  /*a510*/  ISETP.LT.OR P1, PT, R0, R231, P1 ;  /* 0x000000e70000720c */ /* 0x000fe20000f21670 */
[----:B------:R-:W-:Y:S01]  /*a520*/  I2F R2, R2 ;  /* 0x0000000200027306 */ /* 0x000fe20000201400 */
[----:B-1----:R-:W-:-:S07]  /*a530*/  IMAD.MOV.U32 R3, RZ, RZ, R4 ;  /* 0x000000ffff037224 */ /* 0x002fce00078e0004 */
[----:B------:R1:W2:Y:S01]  /*a540*/  I2F R5, R3 ;  /* 0x0000000300057306 */ /* 0x0002a20000201400 */
[-C--:B------:R-:W-:Y:S01]  /*a550*/  FFMA.FTZ R4, R12, -R222.reuse, R22 ;  /* 0x800000de0c047223 */ /* 0x080fe20000010016 */
[----:B------:R-:W-:Y:S01]  /*a560*/  FSEL R242, R7, -INF , !P1 ;  /* 0xff80000007f27808 */ /* 0x000fe20004800000 */
[----:B------:R-:W-:Y:S01]  /*a570*/  FFMA.FTZ R6, R11, -R222, R24 ;  /* 0x800000de0b067223 */ /* 0x000fe20000010018 */
[----:B------:R-:W-:Y:S02]  /*a580*/  ISETP.GT.AND P1, PT, R247, R248, PT ;  /* 0x000000f8f700720c */ /* 0x000fe40003f24270 */
[----:B------:R-:W-:Y:S02]  /*a590*/  FSEL R4, R4, -INF , !P6 ;  /* 0xff80000004047808 */ /* 0x000fe40007000000 */
[----:B------:R-:W-:Y:S02]  /*a5a0*/  FSEL R197, R6, -INF , !P5 ;  /* 0xff80000006c57808 */ /* 0x000fe40006800000 */
[----:B------:R-:W-:Y:S01]  /*a5b0*/  ISETP.GE.AND P6, PT, R0, R234, PT ;  /* 0x000000ea0000720c */ /* 0x000fe20003fc6270 */
[----:B-1----:R-:W-:Y:S01]  /*a5c0*/  FFMA.FTZ R3, R10, -R222, R26 ;  /* 0x800000de0a037223 */ /* 0x002fe2000001001a */
[----:B------:R-:W-:-:S04]  /*a5d0*/  ISETP.GE.AND P5, PT, R0, R233, PT ;  /* 0x000000e90000720c */ /* 0x000fc80003fa6270 */
[----:B------:R-:W-:Y:S02]  /*a5e0*/  FSEL R209, R3, -INF , !P0 ;  /* 0xff80000003d17808 */ /* 0x000fe40004000000 */
[C---:B------:R-:W-:Y:S01]  /*a5f0*/  ISETP.GE.AND P0, PT, R0.reuse, R232, PT ;  /* 0x000000e80000720c */ /* 0x040fe20003f06270 */
[----:B------:R1:W-:Y:S01]  /*a600*/  STL [R1], R4 ;  /* 0x0000000401007387 */ /* 0x0003e20000100800 */
[C---:B------:R-:W-:Y:S01]  /*a610*/  ISETP.LT.OR P6, PT, R0.reuse, R230, P6 ;  /* 0x000000e60000720c */ /* 0x040fe200037c1670 */
[----:B--2---:R-:W-:Y:S01]  /*a620*/  FFMA.FTZ R3, R5, -R222, R25 ;  /* 0x800000de05037223 */ /* 0x004fe20000010019 */
[C---:B------:R-:W-:Y:S02]  /*a630*/  ISETP.LT.OR P5, PT, R0.reuse, R229, P5 ;  /* 0x000000e50000720c */ /* 0x040fe40002fa1670 */
[----:B------:R-:W-:Y:S01]  /*a640*/  ISETP.LT.OR P0, PT, R0, R228, P0 ;  /* 0x000000e40000720c */ /* 0x000fe20000701670 */
[----:B------:R-:W-:Y:S01]  /*a650*/  FFMA.FTZ R0, R2, -R222, R27 ;  /* 0x800000de02007223 */ /* 0x000fe2000001001b */
[----:B------:R-:W-:-:S04]  /*a660*/  FSEL R196, R3, -INF , !P5 ;  /* 0xff80000003c47808 */ /* 0x000fc80006800000 */
[----:B------:R-:W-:Y:S01]  /*a670*/  FSEL R206, R0, -INF , !P0 ;  /* 0xff80000000ce7808 */ /* 0x000fe20004000000 */
[----:B-1----:R-:W-:-:S05]  /*a680*/  FFMA.FTZ R4, R9, -R222, R23 ;  /* 0x800000de09047223 */ /* 0x002fca0000010017 */
        /* <DEDUP_REMOVED lines=60> */
.L_x_242:
[----:B------:R-:W-:Y:S05]  /*aa50*/  BSYNC B0 ;  /* 0x0000000000007941 */ /* 0x000fea0003800000 */
.L_x_241:
[----:B------:R-:W0:Y:S02]  /*aa60*/  LDGDEPBAR ;  /* 0x00000000000079af */ /* 0x000e240000000000 */
.L_x_240:
[----:B-1----:R-:W2:Y:S01]  /*aa70*/  LDL.LU R5, [R1+0x28] ;  /* 0x0000280001057983 */ /* 0x002ea20000300800 */
[----:B------:R-:W-:-:S03]  /*aa80*/  MOV R55, R245 ;  /* 0x000000f500377202 */ /* 0x000fc60000000f00 */
[----:B------:R-:W3:Y:S04]  /*aa90*/  LDL.LU R6, [R1+0x20] ;  /* 0x0000200001067983 */ /* 0x000ee80000300800 */
[----:B------:R-:W4:Y:S04]  /*aaa0*/  LDL.LU R7, [R1+0x24] ;  /* 0x0000240001077983 */ /* 0x000f280000300800 */
[----:B------:R1:W-:Y:S01]  /*aab0*/  STL [R1+0x70], R219 ;  /* 0x000070db01007387 */ /* 0x0003e20000100800 */
[----:B------:R-:W-:-:S03]  /*aac0*/  FMNMX.FTZ R0, R103, R62, !PT ;  /* 0x0000003e67007209 */ /* 0x000fc60007810000 */
[----:B------:R-:W-:Y:S04]  /*aad0*/  LDSM.16.MT88.4 R16, [R216+0x9000] ;  /* 0x00900000d810783b */ /* 0x000fe80000004200 */
[----:B------:R-:W-:Y:S04]  /*aae0*/  LDSM.16.MT88.4 R20, [R216+0xa000] ;  /* 0x00a00000d814783b */ /* 0x000fe80000004200 */
[----:B------:R-:W-:Y:S04]  /*aaf0*/  LDSM.16.MT88.4 R48, [R218+0xa000] ;  /* 0x00a00000da30783b */ /* 0x000fe80000004200 */
[----:B------:R-:W-:Y:S04]  /*ab00*/  LDSM.16.MT88.4 R12, [R218+0x9000] ;  /* 0x00900000da0c783b */ /* 0x000fe80000004200 */
[----:B------:R-:W-:Y:S04]  /*ab10*/  LDSM.16.MT88.4 R44, [R216+0xb000] ;  /* 0x00b00000d82c783b */ /* 0x000fe80000004200 */
[----:B------:R-:W-:Y:S04]  /*ab20*/  LDSM.16.MT88.4 R36, [R218+0xb000] ;  /* 0x00b00000da24783b */ /* 0x000fe80000004200 */
[----:B-1----:R-:W2:Y:S01]  /*ab30*/  LDL.LU R219, [R1] ;  /* 0x0000000001db7983 */ /* 0x002ea20000300800 */
[----:B------:R-:W-:-:S04]  /*ab40*/  FMNMX.FTZ R0, R60, R0, !PT ;  /* 0x000000003c007209 */ /* 0x000fc80007810000 */
[----:B------:R-:W-:-:S04]  /*ab50*/  FMNMX.FTZ R0, R58, R0, !PT ;  /* 0x000000003a007209 */ /* 0x000fc80007810000 */
        /* <DEDUP_REMOVED lines=24> */
[----:B------:R-:W-:-:S03]  /*ace0*/  FMNMX.FTZ R2, R193, R2, !PT ;  /* 0x00000002c1027209 */ /* 0x000fc60007810000 */
[----:B------:R-:W1:Y:S01]  /*acf0*/  SHFL.BFLY PT, R4, R0, 0x2, 0x1f ;  /* 0x0c401f0000047f89 */ /* 0x000e6200000e0000 */
[----:B------:R-:W-:-:S04]  /*ad00*/  FMNMX.FTZ R2, R34, R2, !PT ;  /* 0x0000000222027209 */ /* 0x000fc80007810000 */
[----:B------:R-:W-:-:S04]  /*ad10*/  FMNMX.FTZ R2, R241, R2, !PT ;  /* 0x00000002f1027209 */ /* 0x000fc80007810000 */
[----:B------:R-:W-:-:S04]  /*ad20*/  FMNMX.FTZ R2, R209, R2, !PT ;  /* 0x00000002d1027209 */ /* 0x000fc80007810000 */
[----:B------:R-:W-:-:S05]  /*ad30*/  FMNMX.FTZ R2, R206, R2, !PT ;  /* 0x00000002ce027209 */ /* 0x000fca0007810000 */
[----:B------:R-:W1:Y:S02]  /*ad40*/  SHFL.BFLY PT, R3, R2, 0x2, 0x1f ;  /* 0x0c401f0002037f89 */ /* 0x000e6400000e0000 */
[----:B-1----:R-:W-:-:S05]  /*ad50*/  FMNMX.FTZ R0, R0, R4, !PT ;  /* 0x0000000400007209 */ /* 0x002fca0007810000 */
[----:B------:R-:W1:Y:S01]  /*ad60*/  SHFL.BFLY PT, R4, R0, 0x1, 0x1f ;  /* 0x0c201f0000047f89 */ /* 0x000e6200000e0000 */
[----:B------:R-:W-:-:S05]  /*ad70*/  FMNMX.FTZ R2, R2, R3, !PT ;  /* 0x0000000302027209 */ /* 0x000fca0007810000 */
[----:B------:R-:W1:Y:S02]  /*ad80*/  SHFL.BFLY PT, R3, R2, 0x1, 0x1f ;  /* 0x0c201f0002037f89 */ /* 0x000e6400000e0000 */
[----:B-1----:R-:W-:-:S04]  /*ad90*/  FMNMX.FTZ R245, R0, R4, !PT ;  /* 0x0000000400f57209 */ /* 0x002fc80007810000 */
[C---:B------:R-:W-:Y:S01]  /*ada0*/  FSETP.NEU.FTZ.AND P5, PT, R245.reuse, -INF , PT ;  /* 0xff800000f500780b */ /* 0x040fe20003fbd000 */
[----:B------:R-:W-:-:S05]  /*adb0*/  FMUL.FTZ R8, R245, c[0x0][0x23c] ;  /* 0x00008f00f5087a20 */ /* 0x000fca0000410000 */
[----:B------:R-:W-:-:S05]  /*adc0*/  FSEL R8, R8, RZ, P5 ;  /* 0x000000ff08087208 */ /* 0x000fca0002800000 */
[----:B------:R-:W-:-:S04]  /*add0*/  FFMA.FTZ R0, R62, c[0x0][0x23c], -R8 ;  /* 0x00008f003e007a23 */ /* 0x000fc80000010808 */
[----:B------:R1:W1:Y:S01]  /*ade0*/  MUFU.EX2 R4, R0 ;  /* 0x0000000000047308 */ /* 0x0002620000000800 */
[----:B------:R-:W-:-:S04]  /*adf0*/  FMNMX.FTZ R246, R2, R3, !PT ;  /* 0x0000000302f67209 */ /* 0x000fc80007810000 */
[C---:B------:R-:W-:Y:S01]  /*ae00*/  FSETP.NEU.FTZ.AND P0, PT, R246.reuse, -INF , PT ;  /* 0xff800000f600780b */ /* 0x040fe20003f1d000 */
[----:B------:R-:W-:Y:S02]  /*ae10*/  FMUL.FTZ R3, R246, c[0x0][0x23c] ;  /* 0x00008f00f6037a20 */ /* 0x000fe40000410000 */
[----:B-1----:R-:W-:-:S04]  /*ae20*/  FFMA.FTZ R0, R60, c[0x0][0x23c], -R8 ;  /* 0x00008f003c007a23 */ /* 0x002fc80000010808 */
[----:B------:R1:W1:Y:S01]  /*ae30*/  MUFU.EX2 R9, R0 ;  /* 0x0000000000097308 */ /* 0x0002620000000800 */
[----:B------:R-:W-:Y:S02]  /*ae40*/  FSEL R3, R3, RZ, P0 ;  /* 0x000000ff03037208 */ /* 0x000fe40000000000 */
[----:B------:R-:W-:Y:S01]  /*ae50*/  FMNMX.FTZ R2, R105, R237, !PT ;  /* 0x000000ed69027209 */ /* 0x000fe20007810000 */
[----:B-1----:R-:W-:-:S04]  /*ae60*/  FFMA.FTZ R0, R58, c[0x0][0x23c], -R8 ;  /* 0x00008f003a007a23 */ /* 0x002fc80000010808 */
[----:B------:R1:W-:Y:S01]  /*ae70*/  MUFU.EX2 R41, R0 ;  /* 0x0000000000297308 */ /* 0x0003e20000000800 */
[----:B------:R-:W-:Y:S02]  /*ae80*/  MOV R58, R4 ;  /* 0x00000004003a7202 */ /* 0x000fe40000000f00 */
[----:B------:R-:W-:Y:S02]  /*ae90*/  FMNMX.FTZ R4, R236, R2, !PT ;  /* 0x00000002ec047209 */ /* 0x000fe40007810000 */
[----:B------:R-:W-:Y:S02]  /*aea0*/  FMNMX.FTZ R2, R104, R239, !PT ;  /* 0x000000ef68027209 */ /* 0x000fe40007810000 */
[----:B------:R-:W-:Y:S01]  /*aeb0*/  FMNMX.FTZ R4, R203, R4, !PT ;  /* 0x00000004cb047209 */ /* 0x000fe20007810000 */
[----:B-1----:R-:W-:-:S04]  /*aec0*/  FFMA.FTZ R0, R56, c[0x0][0x23c], -R8 ;  /* 0x00008f0038007a23 */ /* 0x002fc80000010808 */
[----:B------:R1:W-:Y:S01]  /*aed0*/  MUFU.EX2 R31, R0 ;  /* 0x00000000001f7308 */ /* 0x0003e20000000800 */
        /* <DEDUP_REMOVED lines=9> */
[----:B------:R1:W1:Y:S01]  /*af70*/  MUFU.EX2 R10, R0 ;  /* 0x00000000000a7308 */ /* 0x0002620000000800 */
[----:B------:R-:W-:Y:S01]  /*af80*/  IMAD.MOV.U32 R61, RZ, RZ, R101 ;  /* 0x000000ffff3d7224 */ /* 0x000fe200078e0065 */
[----:B------:R-:W-:Y:S02]  /*af90*/  FMNMX.FTZ R2, R55, R2, !PT ;  /* 0x0000000237027209 */ /* 0x000fe40007810000 */
[----:B------:R-:W-:Y:S01]  /*afa0*/  FMNMX.FTZ R4, R210, R4, !PT ;  /* 0x00000004d2047209 */ /* 0x000fe20007810000 */
[----:B-1----:R-:W-:-:S04]  /*afb0*/  FFMA.FTZ R0, R59, c[0x0][0x23c], -R3 ;  /* 0x00008f003b007a23 */ /* 0x002fc80000010803 */
[----:B------:R1:W-:Y:S01]  /*afc0*/  MUFU.EX2 R40, R0 ;  /* 0x0000000000287308 */ /* 0x0003e20000000800 */
[----:B------:R-:W-:Y:S02]  /*afd0*/  FMNMX.FTZ R2, R61, R2, !PT ;  /* 0x000000023d027209 */ /* 0x000fe40007810000 */
[----:B----4-:R-:W-:Y:S01]  /*afe0*/  MOV R60, R7 ;  /* 0x00000007003c7202 */ /* 0x010fe20000000f00 */
[----:B---3--:R-:W-:Y:S01]  /*aff0*/  IMAD.MOV.U32 R7, RZ, RZ, R6 ;  /* 0x000000ffff077224 */ /* 0x008fe200078e0006 */
[----:B--2---:R-:W-:Y:S02]  /*b000*/  MOV R6, R5 ;  /* 0x0000000500067202 */ /* 0x004fe40000000f00 */
[----:B------:R-:W-:Y:S01]  /*b010*/  FSEL R5, R245, RZ, P5 ;  /* 0x000000fff5057208 */ /* 0x000fe20002800000 */
[----:B-1----:R-:W-:-:S04]  /*b020*/  FFMA.FTZ R0, R57, c[0x0][0x23c], -R3 ;  /* 0x00008f0039007a23 */ /* 0x002fc80000010803 */
[----:B------:R-:W-:Y:S01]  /*b030*/  FADD.FTZ R5, R103, -R5 ;  /* 0x8000000567057221 */ /* 0x000fe20000010000 */
[----:B------:R1:W-:Y:S03]  /*b040*/  MUFU.EX2 R30, R0 ;  /* 0x00000000001e7308 */ /* 0x0003e60000000800 */
[----:B------:R-:W-:Y:S01]  /*b050*/  FMUL.FTZ R101, R5, c[0x0][0x23c] ;  /* 0x00008f0005657a20 */ /* 0x000fe20000410000 */
[----:B------:R-:W-:Y:S02]  /*b060*/  FMNMX.FTZ R5, R202, R4, !PT ;  /* 0x00000004ca057209 */ /* 0x000fe40007810000 */
[----:B-1----:R-:W-:-:S05]  /*b070*/  FSEL R0, R246, RZ, P0 ;  /* 0x000000fff6007208 */ /* 0x002fca0000000000 */
[----:B------:R-:W-:Y:S01]  /*b080*/  FADD.FTZ R4, R102, -R0 ;  /* 0x8000000066047221 */ /* 0x000fe20000010000 */
[----:B------:R-:W-:Y:S02]  /*b090*/  FMNMX.FTZ R0, R243, R2, !PT ;  /* 0x00000002f3007209 */ /* 0x000fe40007810000 */
[----:B------:R-:W-:Y:S02]  /*b0a0*/  FMNMX.FTZ R2, R65, R5, !PT ;  /* 0x0000000541027209 */ /* 0x000fe40007810000 */
[----:B------:R-:W-:Y:S02]  /*b0b0*/  FMNMX.FTZ R0, R211, R0, !PT ;  /* 0x00000000d3007209 */ /* 0x000fe40007810000 */
[----:B------:R-:W-:Y:S02]  /*b0c0*/  FMNMX.FTZ R2, R249, R2, !PT ;  /* 0x00000002f9027209 */ /* 0x000fe40007810000 */
[----:B------:R-:W-:Y:S02]  /*b0d0*/  FMNMX.FTZ R0, R67, R0, !PT ;  /* 0x0000000043007209 */ /* 0x000fe40007810000 */
[----:B------:R-:W-:-:S02]  /*b0e0*/  FMNMX.FTZ R2, R213, R2, !PT ;  /* 0x00000002d5027209 */ /* 0x000fc40007810000 */
[----:B------:R-:W-:Y:S02]  /*b0f0*/  MOV R62, R52 ;  /* 0x00000034003e7202 */ /* 0x000fe40000000f00 */
        /* <DEDUP_REMOVED lines=8> */
[----:B------:R-:W-:Y:S02]  /*b180*/  MOV R103, R9 ;  /* 0x0000000900677202 */ /* 0x000fe40000000f00 */
[----:B------:R-:W-:Y:S02]  /*b190*/  FMNMX.FTZ R9, R54, R0, !PT ;  /* 0x0000000036097209 */ /* 0x000fe40007810000 */
[----:B------:R-:W-:-:S05]  /*b1a0*/  FMNMX.FTZ R0, R242, R2, !PT ;  /* 0x00000002f2007209 */ /* 0x000fca0007810000 */
[----:B------:R-:W1:Y:S01]  /*b1b0*/  SHFL.BFLY PT, R2, R0, 0x2, 0x1f ;  /* 0x0c401f0000027f89 */ /* 0x000e6200000e0000 */
[----:B------:R-:W-:Y:S01]  /*b1c0*/  MOV R59, R10 ;  /* 0x0000000a003b7202 */ /* 0x000fe20000000f00 */
[----:B------:R-:W-:Y:S01]  /*b1d0*/  FMUL.FTZ R4, R4, c[0x0][0x23c] ;  /* 0x00008f0004047a20 */ /* 0x000fe20000410000 */
[----:B------:R-:W-:Y:S01]  /*b1e0*/  MOV R28, R100 ;  /* 0x00000064001c7202 */ /* 0x000fe20000000f00 */
[----:B------:R-:W2:Y:S01]  /*b1f0*/  MUFU.EX2 R101, R101 ;  /* 0x0000006500657308 */ /* 0x000ea20000000800 */
[----:B-1----:R-:W-:Y:S02]  /*b200*/  FMNMX.FTZ R0, R0, R2, !PT ;  /* 0x0000000200007209 */ /* 0x002fe40007810000 */
[----:B------:R-:W-:-:S04]  /*b210*/  FMNMX.FTZ R2, R219, R9, !PT ;  /* 0x00000009db027209 */ /* 0x000fc80007810000 */
[----:B------:R-:W-:Y:S01]  /*b220*/  FMNMX.FTZ R2, R64, R2, !PT ;  /* 0x0000000240027209 */ /* 0x000fe20007810000 */
[----:B------:R1:W3:Y:S04]  /*b230*/  MUFU.EX2 R100, R4 ;  /* 0x0000000400647308 */ /* 0x0002e80000000800 */
[----:B------:R-:W4:Y:S01]  /*b240*/  SHFL.BFLY PT, R10, R2, 0x2, 0x1f ;  /* 0x0c401f00020a7f89 */ /* 0x000f2200000e0000 */
[----:B------:R-:W-:-:S03]  /*b250*/  MOV R43, R7 ;  /* 0x00000007002b7202 */ /* 0x000fc60000000f00 */
[----:B------:R-:W4:Y:S01]  /*b260*/  SHFL.BFLY PT, R9, R0, 0x1, 0x1f ;  /* 0x0c201f0000097f89 */ /* 0x000f2200000e0000 */
[----:B------:R-:W-:Y:S01]  /*b270*/  IMAD.MOV.U32 R29, RZ, RZ, R6 ;  /* 0x000000ffff1d7224 */ /* 0x000fe200078e0006 */
[----:B------:R-:W-:Y:S01]  /*b280*/  F2FP.PACK_AB R5, R59, R63 ;  /* 0x0000003f3b05723e */ /* 0x000fe200000000ff */
[----:B--2---:R-:W-:Y:S01]  /*b290*/  FMUL.FTZ R120, R120, R101 ;  /* 0x0000006578787220 */ /* 0x004fe20000410000 */
[----:B------:R-:W-:Y:S01]  /*b2a0*/  F2FP.PACK_AB R6, R31, R41 ;  /* 0x000000291f06723e */ /* 0x000fe200000000ff */
[-C--:B------:R-:W-:Y:S01]  /*b2b0*/  FMUL.FTZ R121, R121, R101.reuse ;  /* 0x0000006579797220 */ /* 0x080fe20000410000 */
[----:B------:R-:W-:Y:S01]  /*b2c0*/  F2FP.PACK_AB R7, R30, R40 ;  /* 0x000000281e07723e */ /* 0x000fe200000000ff */
[----:B------:R-:W-:Y:S01]  /*b2d0*/  FMUL.FTZ R148, R148, R101 ;  /* 0x0000006594947220 */ /* 0x000fe20000410000 */
[----:B-1----:R-:W-:Y:S01]  /*b2e0*/  F2FP.PACK_AB R4, R103, R58 ;  /* 0x0000003a6704723e */ /* 0x002fe200000000ff */
[-C--:B---3--:R-:W-:Y:S02]  /*b2f0*/  FMUL.FTZ R122, R122, R100.reuse ;  /* 0x000000647a7a7220 */ /* 0x088fe40000410000 */
        /* <DEDUP_REMOVED lines=44> */
[----:B----4-:R-:W-:Y:S01]  /*b5c0*/  FMNMX.FTZ R2, R2, R10, !PT ;  /* 0x0000000a02027209 */ /* 0x010fe20007810000 */
        /* <DEDUP_REMOVED lines=12> */
[----:B------:R-:W1:Y:S01]  /*b690*/  SHFL.BFLY PT, R5, R2, 0x1, 0x1f ;  /* 0x0c201f0002057f89 */ /* 0x000e6200000e0000 */
[----:B------:R-:W-:-:S04]  /*b6a0*/  FMNMX.FTZ R248, R0, R9, !PT ;  /* 0x0000000900f87209 */ /* 0x000fc80007810000 */
[C---:B------:R-:W-:Y:S01]  /*b6b0*/  FSETP.NEU.FTZ.AND P5, PT, R248.reuse, -INF , PT ;  /* 0xff800000f800780b */ /* 0x040fe20003fbd000 */
[----:B------:R-:W-:Y:S01]  /*b6c0*/  FMUL.FTZ R0, R248, c[0x0][0x23c] ;  /* 0x00008f00f8007a20 */ /* 0x000fe20000410000 */
[----:B------:R-:W-:-:S04]  /*b6d0*/  MOV R56, R247 ;  /* 0x000000f700387202 */ /* 0x000fc80000000f00 */
[----:B------:R-:W-:-:S05]  /*b6e0*/  FSEL R0, R0, RZ, P5 ;  /* 0x000000ff00007208 */ /* 0x000fca0002800000 */
[--C-:B------:R-:W-:Y:S01]  /*b6f0*/  FFMA.FTZ R4, R237, c[0x0][0x23c], -R0.reuse ;  /* 0x00008f00ed047a23 */ /* 0x100fe20000010800 */
[----:B-1----:R-:W-:Y:S01]  /*b700*/  FMNMX.FTZ R247, R2, R5, !PT ;  /* 0x0000000502f77209 */ /* 0x002fe20007810000 */
[----:B------:R-:W-:Y:S02]  /*b710*/  FFMA.FTZ R2, R236, c[0x0][0x23c], -R0 ;  /* 0x00008f00ec027a23 */ /* 0x000fe40000010800 */
[----:B------:R1:W-:Y:S01]  /*b720*/  MUFU.EX2 R52, R4 ;  /* 0x0000000400347308 */ /* 0x0003e20000000800 */
[----:B------:R-:W-:-:S07]  /*b730*/  FSETP.NEU.FTZ.AND P0, PT, R247, -INF , PT ;  /* 0xff800000f700780b */ /* 0x000fce0003f1d000 */
[----:B------:R2:W-:Y:S01]  /*b740*/  MUFU.EX2 R236, R2 ;  /* 0x0000000200ec7308 */ /* 0x0005e20000000800 */
[----:B-1----:R-:W-:-:S07]  /*b750*/  FFMA.FTZ R4, R203, c[0x0][0x23c], -R0 ;  /* 0x00008f00cb047a23 */ /* 0x002fce0000010800 */
[----:B------:R1:W-:Y:S01]  /*b760*/  MUFU.EX2 R57, R4 ;  /* 0x0000000400397308 */ /* 0x0003e20000000800 */
[----:B--2---:R-:W-:-:S05]  /*b770*/  FMUL.FTZ R2, R247, c[0x0][0x23c] ;  /* 0x00008f00f7027a20 */ /* 0x004fca0000410000 */
[----:B------:R-:W-:Y:S01]  /*b780*/  FSEL R2, R2, RZ, P0 ;  /* 0x000000ff02027208 */ /* 0x000fe20000000000 */
[----:B-1----:R-:W-:-:S04]  /*b790*/  FFMA.FTZ R4, R191, c[0x0][0x23c], -R0 ;  /* 0x00008f00bf047a23 */ /* 0x002fc80000010800 */
[----:B------:R1:W-:Y:S01]  /*b7a0*/  MUFU.EX2 R35, R4 ;  /* 0x0000000400237308 */ /* 0x0003e20000000800 */
[----:B------:R-:W-:Y:S01]  /*b7b0*/  FSEL R5, R248, RZ, P5 ;  /* 0x000000fff8057208 */ /* 0x000fe20002800000 */
[----:B------:R2:W-:Y:S04]  /*b7c0*/  STL [R1+0x6c], R217 ;  /* 0x00006cd901007387 */ /* 0x0005e80000100800 */
[----:B------:R-:W-:Y:S02]  /*b7d0*/  FADD.FTZ R6, R105, -R5 ;  /* 0x8000000569067221 */ /* 0x000fe40000010000 */
[----:B-1----:R-:W-:-:S04]  /*b7e0*/  FFMA.FTZ R4, R239, c[0x0][0x23c], -R2 ;  /* 0x00008f00ef047a23 */ /* 0x002fc80000010802 */
[----:B------:R1:W3:Y:S01]  /*b7f0*/  MUFU.EX2 R11, R4 ;  /* 0x00000004000b7308 */ /* 0x0002e20000000800 */
[----:B------:R-:W-:Y:S01]  /*b800*/  FSEL R5, R247, RZ, P0 ;  /* 0x000000fff7057208 */ /* 0x000fe20000000000 */
[----:B-1----:R-:W-:-:S06]  /*b810*/  FFMA.FTZ R4, R238, c[0x0][0x23c], -R2 ;  /* 0x00008f00ee047a23 */ /* 0x002fcc0000010802 */
[----:B--2---:R1:W-:Y:S01]  /*b820*/  MUFU.EX2 R217, R4 ;  /* 0x0000000400d97308 */ /* 0x0043e20000000800 */
[----:B------:R-:W-:Y:S02]  /*b830*/  FMUL.FTZ R6, R6, c[0x0][0x23c] ;  /* 0x00008f0006067a20 */ /* 0x000fe40000410000 */
[----:B-1----:R-:W-:-:S05]  /*b840*/  FFMA.FTZ R4, R204, c[0x0][0x23c], -R2 ;  /* 0x00008f00cc047a23 */ /* 0x002fca0000010802 */
[----:B------:R1:W-:Y:S01]  /*b850*/  MUFU.EX2 R42, R4 ;  /* 0x00000004002a7308 */ /* 0x0003e20000000800 */
[----:B------:R-:W-:Y:S01]  /*b860*/  IMAD.MOV.U32 R93, RZ, RZ, R103 ;  /* 0x000000ffff5d7224 */ /* 0x000fe200078e0067 */
[----:B------:R-:W-:Y:S01]  /*b870*/  MOV R103, R34 ;  /* 0x0000002200677202 */ /* 0x000fe20000000f00 */
[----:B-1----:R-:W-:-:S04]  /*b880*/  FADD.FTZ R4, R104, -R5 ;  /* 0x8000000568047221 */ /* 0x002fc80000010000 */
[----:B------:R-:W-:-:S04]  /*b890*/  FMUL.FTZ R4, R4, c[0x0][0x23c] ;  /* 0x00008f0004047a20 */ /* 0x000fc80000410000 */
[----:B------:R1:W2:Y:S01]  /*b8a0*/  MUFU.EX2 R10, R4 ;  /* 0x00000004000a7308 */ /* 0x0002a20000000800 */
[----:B---3--:R-:W-:-:S07]  /*b8b0*/  MOV R104, R11 ;  /* 0x0000000b00687202 */ /* 0x008fce0000000f00 */
[----:B------:R-:W3:Y:S01]  /*b8c0*/  MUFU.EX2 R11, R6 ;  /* 0x00000006000b7308 */ /* 0x000ee20000000800 */
[----:B-1----:R-:W-:-:S07]  /*b8d0*/  FFMA.FTZ R4, R194, c[0x0][0x23c], -R2 ;  /* 0x00008f00c2047a23 */ /* 0x002fce0000010802 */
[----:B------:R1:W4:Y:S01]  /*b8e0*/  MUFU.EX2 R34, R4 ;  /* 0x0000000400227308 */ /* 0x0003220000000800 */
[----:B------:R-:W-:Y:S01]  /*b8f0*/  FFMA.FTZ R9, R200, c[0x0][0x23c], -R8 ;  /* 0x00008f00c8097a23 */ /* 0x000fe20000010808 */
[----:B------:R-:W-:Y:S01]  /*b900*/  MOV R194, R57 ;  /* 0x0000003900c27202 */ /* 0x000fe20000000f00 */
[----:B--2---:R-:W-:Y:S01]  /*b910*/  FMUL.FTZ R146, R146, R10 ;  /* 0x0000000a92927220 */ /* 0x004fe20000410000 */
[----:B------:R-:W-:Y:S01]  /*b920*/  F2FP.PACK_AB R5, R217, R104 ;  /* 0x00000068d905723e */ /* 0x000fe200000000ff */
[-C--:B---3--:R-:W-:Y:S01]  /*b930*/  FMUL.FTZ R144, R144, R11.reuse ;  /* 0x0000000b90907220 */ /* 0x088fe20000410000 */
[----:B------:R-:W-:Y:S02]  /*b940*/  F2FP.PACK_AB R6, R35, R194 ;  /* 0x000000c22306723e */ /* 0x000fe400000000ff */
[----:B------:R2:W3:Y:S01]  /*b950*/  MUFU.EX2 R105, R9 ;  /* 0x0000000900697308 */ /* 0x0004e20000000800 */
[----:B------:R-:W-:Y:S02]  /*b960*/  FMUL.FTZ R145, R145, R11 ;  /* 0x0000000b91917220 */ /* 0x000fe40000410000 */
[----:B------:R-:W-:Y:S01]  /*b970*/  FMUL.FTZ R147, R147, R10 ;  /* 0x0000000a93937220 */ /* 0x000fe20000410000 */
[----:B-1----:R-:W-:-:S02]  /*b980*/  F2FP.PACK_AB R4, R236, R52 ;  /* 0x00000034ec04723e */ /* 0x002fc400000000ff */
[----:B----4-:R-:W-:Y:S01]  /*b990*/  F2FP.PACK_AB R7, R34, R42 ;  /* 0x0000002a2207723e */ /* 0x010fe200000000ff */
[----:B--2---:R-:W-:Y:S01]  /*b9a0*/  FFMA.FTZ R9, R189, c[0x0][0x23c], -R8 ;  /* 0x00008f00bd097a23 */ /* 0x004fe20000010808 */
[----:B------:R-:W-:Y:S01]  /*b9b0*/  MOV R73, R64 ;  /* 0x0000004000497202 */ /* 0x000fe20000000f00 */
[-C--:B------:R-:W-:Y:S02]  /*b9c0*/  FMUL.FTZ R128, R128, R11.reuse ;  /* 0x0000000b80807220 */ /* 0x080fe40000410000 */
[----:B------:R1:W-:Y:S01]  /*b9d0*/  MUFU.EX2 R102, R9 ;  /* 0x0000000900667308 */ /* 0x0003e20000000800 */
[----:B------:R-:W-:Y:S01]  /*b9e0*/  FMUL.FTZ R129, R129, R11 ;  /* 0x0000000b81817220 */ /* 0x000fe20000410000 */
[----:B------:R-:W-:Y:S01]  /*b9f0*/  MOV R74, R66 ;  /* 0x00000042004a7202 */ /* 0x000fe20000000f00 */
[-C--:B------:R-:W-:Y:S02]  /*ba00*/  FMUL.FTZ R130, R130, R10.reuse ;  /* 0x0000000a82827220 */ /* 0x080fe40000410000 */
[----:B------:R-:W-:-:S02]  /*ba10*/  FMUL.FTZ R131, R131, R10 ;  /* 0x0000000a83837220 */ /* 0x000fc40000410000 */
[----:B------:R-:W-:Y:S02]  /*ba20*/  IMAD.MOV.U32 R72, RZ, RZ, R65 ;  /* 0x000000ffff487224 */ /* 0x000fe400078e0041 */
[----:B------:R-:W-:Y:S02]  /*ba30*/  IMAD.MOV.U32 R75, RZ, RZ, R67 ;  /* 0x000000ffff4b7224 */ /* 0x000fe400078e0043 */
[----:B------:R-:W-:Y:S01]  /*ba40*/  HMMA.16816.F32 R64, R4, R20, R144 ;  /* 0x000000140440723c */ /* 0x000fe20000001890 */
[-C--:B------:R-:W-:Y:S02]  /*ba50*/  FMUL.FTZ R160, R160, R11.reuse ;  /* 0x0000000ba0a07220 */ /* 0x080fe40000410000 */
[----:B-1----:R-:W-:Y:S02]  /*ba60*/  FFMA.FTZ R9, R107, c[0x0][0x23c], -R8 ;  /* 0x00008f006b097a23 */ /* 0x002fe40000010808 */
[----:B------:R-:W-:Y:S02]  /*ba70*/  FMUL.FTZ R161, R161, R11 ;  /* 0x0000000ba1a17220 */ /* 0x000fe40000410000 */
[-C--:B------:R-:W-:Y:S01]  /*ba80*/  FMUL.FTZ R162, R162, R10.reuse ;  /* 0x0000000aa2a27220 */ /* 0x080fe20000410000 */
[----:B------:R1:W-:Y:S01]  /*ba90*/  MUFU.EX2 R147, R9 ;  /* 0x0000000900937308 */ /* 0x0003e20000000800 */
[----:B------:R-:W-:-:S02]  /*baa0*/  FMUL.FTZ R163, R163, R10 ;  /* 0x0000000aa3a37220 */ /* 0x000fc40000410000 */
[-C--:B------:R-:W-:Y:S02]  /*bab0*/  FMUL.FTZ R172, R172, R11.reuse ;  /* 0x0000000bacac7220 */ /* 0x080fe40000410000 */
[----:B------:R-:W-:Y:S02]  /*bac0*/  FMUL.FTZ R173, R173, R11 ;  /* 0x0000000badad7220 */ /* 0x000fe40000410000 */
[-C--:B------:R-:W-:Y:S02]  /*bad0*/  FMUL.FTZ R174, R174, R10.reuse ;  /* 0x0000000aaeae7220 */ /* 0x080fe40000410000 */
[----:B------:R-:W-:Y:S01]  /*bae0*/  FMUL.FTZ R175, R175, R10 ;  /* 0x0000000aafaf7220 */ /* 0x000fe20000410000 */
[----:B------:R-:W-:Y:S01]  /*baf0*/  HMMA.16816.F32 R76, R4, R12, R128 ;  /* 0x0000000c044c723c */ /* 0x000fe20000001880 */
[----:B------:R-:W-:Y:S01]  /*bb00*/  IMAD.MOV.U32 R239, RZ, RZ, R56 ;  /* 0x000000ffffef7224 */ /* 0x000fe200078e0038 */
[----:B------:R-:W-:Y:S01]  /*bb10*/  MOV R92, R59 ;  /* 0x0000003b005c7202 */ /* 0x000fe20000000f00 */
[----:B-1----:R-:W-:Y:S01]  /*bb20*/  FFMA.FTZ R9, R106, c[0x0][0x23c], -R8 ;  /* 0x00008f006a097a23 */ /* 0x002fe20000010808 */
[----:B------:R-:W-:-:S04]  /*bb30*/  MOV R203, R58 ;  /* 0x0000003a00cb7202 */ /* 0x000fc80000000f00 */
[----:B------:R-:W-:Y:S01]  /*bb40*/  HMMA.16816.F32 R56, R4, R48, R160 ;  /* 0x000000300438723c */ /* 0x000fe200000018a0 */
[----:B------:R1:W2:Y:S01]  /*bb50*/  MUFU.EX2 R12, R9 ;  /* 0x00000009000c7308 */ /* 0x0002a20000000800 */
[-C--:B------:R-:W-:Y:S02]  /*bb60*/  FMUL.FTZ R112, R112, R11.reuse ;  /* 0x0000000b70707220 */ /* 0x080fe40000410000 */
[----:B------:R-:W-:-:S04]  /*bb70*/  FMUL.FTZ R113, R113, R11 ;  /* 0x0000000b71717220 */ /* 0x000fc80000410000 */
[----:B------:R-:W-:Y:S01]  /*bb80*/  HMMA.16816.F32 R48, R4, R50, R172 ;  /* 0x000000320430723c */ /* 0x000fe200000018ac */
[-C--:B------:R-:W-:Y:S02]  /*bb90*/  FMUL.FTZ R114, R114, R10.reuse ;  /* 0x0000000a72727220 */ /* 0x080fe40000410000 */
[----:B------:R-:W-:-:S04]  /*bba0*/  FMUL.FTZ R115, R115, R10 ;  /* 0x0000000a73737220 */ /* 0x000fc80000410000 */
[----:B---3--:R-:W-:Y:S01]  /*bbb0*/  MOV R172, R105 ;  /* 0x0000006900ac7202 */ /* 0x008fe20000000f00 */
[----:B-1----:R-:W-:Y:S01]  /*bbc0*/  FFMA.FTZ R9, R207, c[0x0][0x23c], -R3 ;  /* 0x00008f00cf097a23 */ /* 0x002fe20000010803 */
[----:B------:R-:W-:-:S03]  /*bbd0*/  MOV R105, R239 ;  /* 0x000000ef00697202 */ /* 0x000fc60000000f00 */
[----:B------:R1:W-:Y:S01]  /*bbe0*/  MUFU.EX2 R239, R9 ;  /* 0x0000000900ef7308 */ /* 0x0003e20000000800 */
[----:B------:R-:W-:Y:S01]  /*bbf0*/  HMMA.16816.F32 R88, R4, R16, R112 ;  /* 0x000000100458723c */ /* 0x000fe20000001870 */
[----:B------:R-:W-:Y:S01]  /*bc00*/  MOV R237, R61 ;  /* 0x0000003d00ed7202 */ /* 0x000fe20000000f00 */
[----:B------:R-:W-:Y:S01]  /*bc10*/  FMUL.FTZ R124, R124, R11 ;  /* 0x0000000b7c7c7220 */ /* 0x000fe20000410000 */
[----:B------:R-:W-:Y:S01]  /*bc20*/  MOV R191, R63 ;  /* 0x0000003f00bf7202 */ /* 0x000fe20000000f00 */
[----:B------:R-:W-:Y:S02]  /*bc30*/  FMUL.FTZ R125, R125, R11 ;  /* 0x0000000b7d7d7220 */ /* 0x000fe40000410000 */
[----:B------:R-:W-:Y:S02]  /*bc40*/  FMUL.FTZ R126, R126, R10 ;  /* 0x0000000a7e7e7220 */ /* 0x000fe40000410000 */
[----:B-1----:R-:W-:-:S04]  /*bc50*/  FFMA.FTZ R9, R201, c[0x0][0x23c], -R3 ;  /* 0x00008f00c9097a23 */ /* 0x002fc80000010803 */
[----:B------:R1:W3:Y:S01]  /*bc60*/  MUFU.EX2 R238, R9 ;  /* 0x0000000900ee7308 */ /* 0x0002e20000000800 */
[----:B------:R-:W-:Y:S02]  /*bc70*/  IMAD.MOV.U32 R17, RZ, RZ, R236 ;  /* 0x000000ffff117224 */ /* 0x000fe400078e00ec */
[-C--:B------:R-:W-:Y:S02]  /*bc80*/  FMUL.FTZ R127, R127, R10.reuse ;  /* 0x0000000a7f7f7220 */ /* 0x080fe40000410000 */
[-C--:B------:R-:W-:Y:S02]  /*bc90*/  FMUL.FTZ R156, R156, R11.reuse ;  /* 0x0000000b9c9c7220 */ /* 0x080fe40000410000 */
[----:B------:R-:W-:Y:S02]  /*bca0*/  FMUL.FTZ R157, R157, R11 ;  /* 0x0000000b9d9d7220 */ /* 0x000fe40000410000 */
[----:B------:R-:W-:Y:S02]  /*bcb0*/  FMUL.FTZ R158, R158, R10 ;  /* 0x0000000a9e9e7220 */ /* 0x000fe40000410000 */
[----:B-1----:R-:W-:-:S02]  /*bcc0*/  FFMA.FTZ R9, R192, c[0x0][0x23c], -R3 ;  /* 0x00008f00c0097a23 */ /* 0x002fc40000010803 */
[----:B------:R-:W-:Y:S02]  /*bcd0*/  FMUL.FTZ R159, R159, R10 ;  /* 0x0000000a9f9f7220 */ /* 0x000fe40000410000 */
[----:B------:R1:W-:Y:S01]  /*bce0*/  MUFU.EX2 R236, R9 ;  /* 0x0000000900ec7308 */ /* 0x0003e20000000800 */
[----:B------:R-:W-:Y:S02]  /*bcf0*/  MOV R16, R237 ;  /* 0x000000ed00107202 */ /* 0x000fe40000000f00 */
[----:B------:R-:W-:Y:S01]  /*bd00*/  MOV R204, R191 ;  /* 0x000000bf00cc7202 */ /* 0x000fe20000000f00 */
[----:B------:R-:W-:Y:S01]  /*bd10*/  HMMA.16816.F32 R136, R4, R18, R124 ;  /* 0x000000120488723c */ /* 0x000fe2000000187c */
[----:B------:R-:W-:Y:S02]  /*bd20*/  MOV R94, R60 ;  /* 0x0000003c005e7202 */ /* 0x000fe40000000f00 */
[----:B------:R-:W-:Y:S02]  /*bd30*/  MOV R95, R62 ;  /* 0x0000003e005f7202 */ /* 0x000fe40000000f00 */
[----:B------:R-:W-:Y:S01]  /*bd40*/  MOV R113, R33 ;  /* 0x0000002100717202 */ /* 0x000fe20000000f00 */
[----:B-1----:R-:W-:Y:S01]  /*bd50*/  FFMA.FTZ R9, R188, c[0x0][0x23c], -R3 ;  /* 0x00008f00bc097a23 */ /* 0x002fe20000010803 */
[----:B------:R-:W-:-:S03]  /*bd60*/  MOV R18, R54 ;  /* 0x0000003600127202 */ /* 0x000fc60000000f00 */
[----:B------:R1:W4:Y:S01]  /*bd70*/  MUFU.EX2 R237, R9 ;  /* 0x0000000900ed7308 */ /* 0x0003220000000800 */
[----:B------:R-:W-:Y:S01]  /*bd80*/  MOV R125, R35 ;  /* 0x00000023007d7202 */ /* 0x000fe20000000f00 */
[----:B------:R-:W-:Y:S01]  /*bd90*/  HMMA.16816.F32 R60, R4, R22, R156 ;  /* 0x00000016043c723c */ /* 0x000fe2000000189c */
[----:B------:R-:W-:Y:S02]  /*bda0*/  MOV R126, R34 ;  /* 0x00000022007e7202 */ /* 0x000fe40000000f00 */
[----:B------:R-:W-:Y:S01]  /*bdb0*/  MOV R191, R32 ;  /* 0x0000002000bf7202 */ /* 0x000fe20000000f00 */
[----:B------:R-:W-:Y:S01]  /*bdc0*/  IMAD.MOV.U32 R189, RZ, RZ, R18 ;  /* 0x000000ffffbd7224 */ /* 0x000fe200078e0012 */
[----:B------:R-:W2:Y:S02]  /*bdd0*/  LDSM.16.MT88.4 R32, [R216+0x9400] ;  /* 0x00940000d820783b */ /* 0x000ea40000004200 */
[----:B------:R-:W-:Y:S01]  /*bde0*/  MOV R156, R16 ;  /* 0x00000010009c7202 */ /* 0x000fe20000000f00 */
[----:B------:R-:W-:Y:S01]  /*bdf0*/  IMAD.MOV.U32 R158, RZ, RZ, R204 ;  /* 0x000000ffff9e7224 */ /* 0x000fe200078e00cc */
[----:B------:R-:W-:-:S02]  /*be00*/  MOV R107, R203 ;  /* 0x000000cb006b7202 */ /* 0x000fc40000000f00 */
[----:B------:R-:W-:Y:S02]  /*be10*/  MOV R145, R74 ;  /* 0x0000004a00917202 */ /* 0x000fe40000000f00 */
[----:B------:R-:W-:Y:S01]  /*be20*/  MOV R128, R52 ;  /* 0x0000003400807202 */ /* 0x000fe20000000f00 */
[----:B-1----:R-:W-:Y:S01]  /*be30*/  FFMA.FTZ R9, R252, c[0x0][0x23c], -R0 ;  /* 0x00008f00fc097a23 */ /* 0x002fe20000010800 */
[----:B------:R-:W-:Y:S01]  /*be40*/  MOV R129, R43 ;  /* 0x0000002b00817202 */ /* 0x000fe20000000f00 */
[----:B------:R-:W-:Y:S01]  /*be50*/  IMAD.MOV.U32 R131, RZ, RZ, R41 ;  /* 0x000000ffff837224 */ /* 0x000fe200078e0029 */
[----:B------:R-:W-:Y:S01]  /*be60*/  MOV R19, R55 ;  /* 0x0000003700137202 */ /* 0x000fe20000000f00 */
[----:B------:R1:W-:Y:S01]  /*be70*/  MUFU.EX2 R207, R9 ;  /* 0x0000000900cf7308 */ /* 0x0003e20000000800 */
[----:B------:R-:W-:Y:S02]  /*be80*/  MOV R163, R156 ;  /* 0x0000009c00a37202 */ /* 0x000fe40000000f00 */
[----:B------:R-:W-:-:S02]  /*be90*/  MOV R130, R42 ;  /* 0x0000002a00827202 */ /* 0x000fc40000000f00 */
[----:B------:R-:W-:Y:S01]  /*bea0*/  MOV R124, R40 ;  /* 0x00000028007c7202 */ /* 0x000fe20000000f00 */
[----:B------:R-:W-:Y:S01]  /*beb0*/  IMAD.MOV.U32 R127, RZ, RZ, R31 ;  /* 0x000000ffff7f7224 */ /* 0x000fe200078e001f */
[----:B------:R-:W-:Y:S01]  /*bec0*/  MOV R156, R158 ;  /* 0x0000009e009c7202 */ /* 0x000fe20000000f00 */
[----:B------:R-:W-:Y:S01]  /*bed0*/  IMAD.MOV.U32 R115, RZ, RZ, R28 ;  /* 0x000000ffff737224 */ /* 0x000fe200078e001c */
[----:B------:R-:W-:Y:S01]  /*bee0*/  MOV R158, R107 ;  /* 0x0000006b009e7202 */ /* 0x000fe20000000f00 */
[----:B------:R-:W-:Y:S01]  /*bef0*/  IMAD.MOV.U32 R13, RZ, RZ, R53 ;  /* 0x000000ffff0d7224 */ /* 0x000fe200078e0035 */
[----:B------:R-:W-:Y:S01]  /*bf00*/  MOV R112, R30 ;  /* 0x0000001e00707202 */ /* 0x000fe20000000f00 */
[----:B------:R-:W-:Y:S01]  /*bf10*/  IMAD.MOV.U32 R146, RZ, RZ, R75 ;  /* 0x000000ffff927224 */ /* 0x000fe200078e004b */
[----:B------:R-:W-:Y:S01]  /*bf20*/  MOV R114, R29 ;  /* 0x0000001d00727202 */ /* 0x000fe20000000f00 */
[----:B------:R-:W-:Y:S01]  /*bf30*/  FMUL.FTZ R68, R68, R11 ;  /* 0x0000000b44447220 */ /* 0x000fe20000410000 */
[----:B------:R-:W-:Y:S01]  /*bf40*/  MOV R144, R94 ;  /* 0x0000005e00907202 */ /* 0x000fe20000000f00 */
[--C-:B-1----:R-:W-:Y:S01]  /*bf50*/  FFMA.FTZ R9, R240, c[0x0][0x23c], -R0.reuse ;  /* 0x00008f00f0097a23 */ /* 0x102fe20000010800 */
[----:B------:R-:W-:Y:S01]  /*bf60*/  MOV R107, R145 ;  /* 0x00000091006b7202 */ /* 0x000fe20000000f00 */
[----:B------:R-:W1:Y:S02]  /*bf70*/  LDSM.16.MT88.4 R28, [R218+0x9400] ;  /* 0x00940000da1c783b */ /* 0x000e640000004200 */
[----:B------:R2:W1:Y:S01]  /*bf80*/  MUFU.EX2 R203, R9 ;  /* 0x0000000900cb7308 */ /* 0x0004620000000800 */
[----:B------:R-:W-:Y:S01]  /*bf90*/  MOV R145, R189 ;  /* 0x000000bd00917202 */ /* 0x000fe20000000f00 */
[----:B------:R-:W-:Y:S01]  /*bfa0*/  FMUL.FTZ R69, R69, R11 ;  /* 0x0000000b45457220 */ /* 0x000fe20000410000 */
[----:B------:R-:W-:Y:S01]  /*bfb0*/  MOV R189, R128 ;  /* 0x0000008000bd7202 */ /* 0x000fe20000000f00 */
[----:B------:R-:W-:Y:S01]  /*bfc0*/  IMAD.MOV.U32 R128, RZ, RZ, R129 ;  /* 0x000000ffff807224 */ /* 0x000fe200078e0081 */
[----:B------:R-:W-:Y:S01]  /*bfd0*/  MOV R106, R19 ;  /* 0x00000013006a7202 */ /* 0x000fe20000000f00 */
[----:B------:R-:W-:Y:S01]  /*bfe0*/  FMUL.FTZ R70, R70, R10 ;  /* 0x0000000a46467220 */ /* 0x000fe20000410000 */
[----:B------:R-:W-:Y:S01]  /*bff0*/  MOV R129, R130 ;  /* 0x0000008200817202 */ /* 0x000fe20000000f00 */
[----:B------:R-:W-:Y:S01]  /*c000*/  FMUL.FTZ R71, R71, R10 ;  /* 0x0000000a47477220 */ /* 0x000fe20000410000 */
[----:B------:R-:W-:Y:S01]  /*c010*/  MOV R130, R131 ;  /* 0x0000008300827202 */ /* 0x000fe20000000f00 */
[----:B------:R-:W-:Y:S01]  /*c020*/  FMUL.FTZ R84, R84, R11 ;  /* 0x0000000b54547220 */ /* 0x000fe20000410000 */
[----:B------:R-:W1:Y:S01]  /*c030*/  LDSM.16.MT88.4 R20, [R216+0xa400] ;  /* 0x00a40000d814783b */ /* 0x000e620000004200 */
[----:B--2---:R-:W-:Y:S01]  /*c040*/  FFMA.FTZ R9, R210, c[0x0][0x23c], -R0 ;  /* 0x00008f00d2097a23 */ /* 0x004fe20000010800 */
[----:B------:R-:W-:-:S02]  /*c050*/  MOV R157, R17 ;  /* 0x00000011009d7202 */ /* 0x000fc40000000f00 */
[----:B------:R-:W-:Y:S01]  /*c060*/  MOV R131, R124 ;  /* 0x0000007c00837202 */ /* 0x000fe20000000f00 */
[----:B------:R2:W-:Y:S01]  /*c070*/  MUFU.EX2 R204, R9 ;  /* 0x0000000900cc7308 */ /* 0x0005e20000000800 */
[----:B------:R-:W-:Y:S01]  /*c080*/  MOV R159, R105 ;  /* 0x00000069009f7202 */ /* 0x000fe20000000f00 */
[----:B------:R-:W-:Y:S01]  /*c090*/  IMAD.MOV.U32 R124, RZ, RZ, R125 ;  /* 0x000000ffff7c7224 */ /* 0x000fe200078e007d */
[----:B------:R-:W-:Y:S02]  /*c0a0*/  MOV R125, R126 ;  /* 0x0000007e007d7202 */ /* 0x000fe40000000f00 */
[----:B------:R-:W-:Y:S01]  /*c0b0*/  MOV R200, R13 ;  /* 0x0000000d00c87202 */ /* 0x000fe20000000f00 */
[----:B------:R-:W-:Y:S01]  /*c0c0*/  FMUL.FTZ R85, R85, R11 ;  /* 0x0000000b55557220 */ /* 0x000fe20000410000 */
[----:B------:R-:W-:Y:S01]  /*c0d0*/  MOV R126, R127 ;  /* 0x0000007f007e7202 */ /* 0x000fe20000000f00 */
[----:B------:R-:W-:Y:S01]  /*c0e0*/  FMUL.FTZ R86, R86, R10 ;  /* 0x0000000a56567220 */ /* 0x000fe20000410000 */
[----:B------:R-:W-:Y:S01]  /*c0f0*/  MOV R127, R112 ;  /* 0x00000070007f7202 */ /* 0x000fe20000000f00 */
[----:B------:R-:W-:-:S02]  /*c100*/  FMUL.FTZ R87, R87, R10 ;  /* 0x0000000a57577220 */ /* 0x000fc40000410000 */
        /* <DEDUP_REMOVED lines=12> */
[----:B------:R-:W-:Y:S01]  /*c1d0*/  MOV R240, R12 ;  /* 0x0000000c00f07202 */ /* 0x000fe20000000f00 */
[----:B--2---:R-:W-:Y:S01]  /*c1e0*/  FFMA.FTZ R9, R202, c[0x0][0x23c], -R0 ;  /* 0x00008f00ca097a23 */ /* 0x004fe20000010800 */
[----:B------:R-:W-:Y:S01]  /*c1f0*/  HMMA.16816.F32 R52, R4, R44, R68 ;  /* 0x0000002c0434723c */ /* 0x000fe20000001844 */
[----:B------:R-:W-:Y:S01]  /*c200*/  MOV R162, R145 ;  /* 0x0000009100a27202 */ /* 0x000fe20000000f00 */
[----:B------:R-:W-:Y:S01]  /*c210*/  LDSM.16.MT88.4 R16, [R218+0xa400] ;  /* 0x00a40000da10783b */ /* 0x000fe20000004200 */
[----:B------:R2:W-:Y:S01]  /*c220*/  MUFU.EX2 R201, R9 ;  /* 0x0000000900c97308 */ /* 0x0005e20000000800 */
[----:B------:R-:W-:Y:S01]  /*c230*/  IMAD.MOV.U32 R112, RZ, RZ, R113 ;  /* 0x000000ffff707224 */ /* 0x000fe200078e0071 */
[----:B------:R-:W-:-:S02]  /*c240*/  MOV R113, R114 ;  /* 0x0000007200717202 */ /* 0x000fc40000000f00 */
[----:B------:R-:W-:Y:S02]  /*c250*/  MOV R114, R115 ;  /* 0x0000007300727202 */ /* 0x000fe40000000f00 */
[----:B------:R-:W-:Y:S01]  /*c260*/  MOV R115, R194 ;  /* 0x000000c200737202 */ /* 0x000fe20000000f00 */
[----:B------:R-:W-:Y:S02]  /*c270*/  IMAD.MOV.U32 R194, RZ, RZ, R191 ;  /* 0x000000ffffc27224 */ /* 0x000fe400078e00bf */
[----:B--2---:R-:W-:Y:S01]  /*c280*/  FFMA.FTZ R9, R106, c[0x0][0x23c], -R2 ;  /* 0x00008f006a097a23 */ /* 0x004fe20000010802 */
[----:B------:R-:W-:Y:S01]  /*c290*/  MOV R106, R157 ;  /* 0x0000009d006a7202 */ /* 0x000fe20000000f00 */
[----:B------:R-:W-:Y:S01]  /*c2a0*/  IMAD.MOV.U32 R157, RZ, RZ, R159 ;  /* 0x000000ffff9d7224 */ /* 0x000fe200078e009f */
[----:B------:R-:W-:Y:S01]  /*c2b0*/  MOV R159, R144 ;  /* 0x00000090009f7202 */ /* 0x000fe20000000f00 */
[----:B------:R-:W-:Y:S01]  /*c2c0*/  IMAD.MOV.U32 R144, RZ, RZ, R146 ;  /* 0x000000ffff907224 */ /* 0x000fe200078e0092 */
[----:B------:R-:W-:-:S02]  /*c2d0*/  MOV R161, R106 ;  /* 0x0000006a00a17202 */ /* 0x000fc40000000f00 */
[----:B------:R-:W-:Y:S02]  /*c2e0*/  MOV R146, R200 ;  /* 0x000000c800927202 */ /* 0x000fe40000000f00 */
[----:B------:R-:W-:Y:S01]  /*c2f0*/  MOV R106, R189 ;  /* 0x000000bd006a7202 */ /* 0x000fe20000000f00 */
[----:B------:R2:W-:Y:S01]  /*c300*/  MUFU.EX2 R200, R9 ;  /* 0x0000000900c87308 */ /* 0x0005e20000000800 */
[----:B------:R-:W-:Y:S01]  /*c310*/  IMAD.MOV.U32 R189, RZ, RZ, R112 ;  /* 0x000000ffffbd7224 */ /* 0x000fe200078e0070 */
[----:B------:R-:W-:Y:S02]  /*c320*/  MOV R112, R113 ;  /* 0x0000007100707202 */ /* 0x000fe40000000f00 */
[----:B------:R-:W-:Y:S02]  /*c330*/  MOV R113, R114 ;  /* 0x0000007200717202 */ /* 0x000fe40000000f00 */
[----:B------:R-:W-:Y:S01]  /*c340*/  MOV R114, R115 ;  /* 0x0000007300727202 */ /* 0x000fe20000000f00 */
[----:B------:R-:W-:Y:S01]  /*c350*/  IMAD.MOV.U32 R115, RZ, RZ, R194 ;  /* 0x000000ffff737224 */ /* 0x000fe200078e00c2 */
[----:B------:R-:W-:Y:S01]  /*c360*/  HMMA.16816.F32 R40, R4, R36, R84 ;  /* 0x000000240428723c */ /* 0x000fe20000001854 */
[----:B--2---:R-:W-:-:S07]  /*c370*/  FFMA.FTZ R9, R163, c[0x0][0x23c], -R2 ;  /* 0x00008f00a3097a23 */ /* 0x004fce0000010802 */
[----:B------:R-:W-:Y:S01]  /*c380*/  HMMA.16816.F32 R140, R4, R14, R140 ;  /* 0x0000000e048c723c */ /* 0x000fe2000000188c */
[----:B------:R-:W-:Y:S01]  /*c390*/  MOV R191, R219 ;  /* 0x000000db00bf7202 */ /* 0x000fe20000000f00 */
[----:B------:R-:W2:Y:S01]  /*c3a0*/  LDSM.16.MT88.4 R12, [R216+0xb400] ;  /* 0x00b40000d80c783b */ /* 0x000ea20000004200 */
[----:B------:R1:W1:Y:S01]  /*c3b0*/  MUFU.EX2 R194, R9 ;  /* 0x0000000900c27308 */ /* 0x0002620000000800 */
[----:B------:R-:W-:-:S04]  /*c3c0*/  MOV R68, R162 ;  /* 0x000000a200447202 */ /* 0x000fc80000000f00 */
[C---:B------:R-:W-:Y:S01]  /*c3d0*/  HMMA.16816.F32 R44, R4.reuse, R46, R80 ;  /* 0x0000002e042c723c */ /* 0x040fe20000001850 */
[----:B------:R-:W-:Y:S01]  /*c3e0*/  MOV R163, R146 ;  /* 0x0000009200a37202 */ /* 0x000fe20000000f00 */
[----:B------:R-:W-:Y:S01]  /*c3f0*/  IMAD.MOV.U32 R105, RZ, RZ, R95 ;  /* 0x000000ffff697224 */ /* 0x000fe200078e005f */
[----:B------:R-:W-:Y:S02]  /*c400*/  MOV R162, R189 ;  /* 0x000000bd00a27202 */ /* 0x000fe40000000f00 */
[----:B------:R-:W-:Y:S01]  /*c410*/  MOV R94, R73 ;  /* 0x00000049005e7202 */ /* 0x000fe20000000f00 */
[----:B------:R-:W-:Y:S01]  /*c420*/  IMAD.MOV.U32 R252, RZ, RZ, R157 ;  /* 0x000000fffffc7224 */ /* 0x000fe200078e009d */
[----:B------:R-:W-:Y:S01]  /*c430*/  MOV R160, R156 ;  /* 0x0000009c00a07202 */ /* 0x000fe20000000f00 */
[----:B------:R-:W-:Y:S01]  /*c440*/  HMMA.16816.F32 R36, R4, R38, R96 ;  /* 0x000000260424723c */ /* 0x000fe20000001860 */
[----:B------:R-:W-:Y:S02]  /*c450*/  MOV R71, R158 ;  /* 0x0000009e00477202 */ /* 0x000fe40000000f00 */
[----:B------:R-:W-:Y:S01]  /*c460*/  MOV R173, R159 ;  /* 0x0000009f00ad7202 */ /* 0x000fe20000000f00 */
[----:B-1----:R-:W-:Y:S01]  /*c470*/  FFMA.FTZ R9, R243, c[0x0][0x23c], -R2 ;  /* 0x00008f00f3097a23 */ /* 0x002fe20000010802 */
[----:B------:R-:W-:Y:S01]  /*c480*/  MOV R174, R107 ;  /* 0x0000006b00ae7202 */ /* 0x000fe20000000f00 */
[----:B------:R-:W-:Y:S01]  /*c490*/  IMAD.MOV.U32 R175, RZ, RZ, R144 ;  /* 0x000000ffffaf7224 */ /* 0x000fe200078e0090 */
[----:B------:R-:W-:Y:S01]  /*c4a0*/  F2FP.PACK_AB R4, R102, R172 ;  /* 0x000000ac6604723e */ /* 0x000fe200000000ff */
[----:B------:R1:W-:Y:S01]  /*c4b0*/  MUFU.EX2 R192, R9 ;  /* 0x0000000900c07308 */ /* 0x0003e20000000800 */
[----:B---3--:R-:W-:Y:S01]  /*c4c0*/  F2FP.PACK_AB R5, R238, R239 ;  /* 0x000000efee05723e */ /* 0x008fe200000000ff */
[----:B------:R3:W5:Y:S01]  /*c4d0*/  LDL.LU R219, [R1+0x70] ;  /* 0x0000700001db7983 */ /* 0x0007620000300800 */
[----:B------:R-:W-:-:S02]  /*c4e0*/  F2FP.PACK_AB R6, R240, R147 ;  /* 0x00000093f006723e */ /* 0x000fc400000000ff */
[----:B----4-:R-:W-:Y:S02]  /*c4f0*/  F2FP.PACK_AB R7, R237, R236 ;  /* 0x000000eced07723e */ /* 0x010fe400000000ff */
[----:B------:R-:W-:Y:S02]  /*c500*/  MOV R189, R191 ;  /* 0x000000bf00bd7202 */ /* 0x000fe40000000f00 */
[----:B------:R-:W-:Y:S01]  /*c510*/  MOV R95, R72 ;  /* 0x00000048005f7202 */ /* 0x000fe20000000f00 */
[----:B-1----:R-:W-:Y:S02]  /*c520*/  FFMA.FTZ R9, R211, c[0x0][0x23c], -R2 ;  /* 0x00008f00d3097a23 */ /* 0x002fe40000010802 */
[----:B------:R-:W-:Y:S01]  /*c530*/  HMMA.16816.F32 R72, R4, R34, R24 ;  /* 0x000000220448723c */ /* 0x000fe20000001818 */
[----:B------:R-:W1:Y:S01]  /*c540*/  LDSM.16.MT88.4 R24, [R218+0xb400] ;  /* 0x00b40000da18783b */ /* 0x000e620000004200 */
[----:B------:R4:W1:Y:S01]  /*c550*/  MUFU.EX2 R191, R9 ;  /* 0x0000000900bf7308 */ /* 0x0008620000000800 */
[----:B------:R-:W-:-:S02]  /*c560*/  MOV R69, R163 ;  /* 0x000000a300457202 */ /* 0x000fc40000000f00 */
[----:B------:R-:W-:-:S05]  /*c570*/  MOV R163, R112 ;  /* 0x0000007000a37202 */ /* 0x000fca0000000f00 */
[----:B------:R-:W-:Y:S02]  /*c580*/  IMAD.MOV.U32 R243, RZ, RZ, R163 ;  /* 0x000000fffff37224 */ /* 0x000fe400078e00a3 */
[----:B----4-:R-:W-:-:S04]  /*c590*/  FFMA.FTZ R9, R214, c[0x0][0x23c], -R8 ;  /* 0x00008f00d6097a23 */ /* 0x010fc80000010808 */
[----:B------:R4:W-:Y:S01]  /*c5a0*/  MUFU.EX2 R188, R9 ;  /* 0x0000000900bc7308 */ /* 0x0009e20000000800 */
[----:B------:R-:W-:Y:S01]  /*c5b0*/  IMAD.MOV.U32 R163, RZ, RZ, R189 ;  /* 0x000000ffffa37224 */ /* 0x000fe200078e00bd */
[----:B------:R-:W-:Y:S01]  /*c5c0*/  MOV R159, R129 ;  /* 0x00000081009f7202 */ /* 0x000fe20000000f00 */
[----:B------:R-:W-:Y:S01]  /*c5d0*/  IMAD.MOV.U32 R156, RZ, RZ, R128 ;  /* 0x000000ffff9c7224 */ /* 0x000fe200078e0080 */
[----:B------:R-:W-:Y:S02]  /*c5e0*/  MOV R158, R130 ;  /* 0x00000082009e7202 */ /* 0x000fe40000000f00 */
[----:B------:R-:W-:Y:S02]  /*c5f0*/  MOV R157, R131 ;  /* 0x00000083009d7202 */ /* 0x000fe40000000f00 */
[----:B------:R-:W-:Y:S01]  /*c600*/  HMMA.16816.F32 R128, R4, R30, R184 ;  /* 0x0000001e0480723c */ /* 0x000fe200000018b8 */
[----:B----4-:R-:W-:-:S04]  /*c610*/  FFMA.FTZ R9, R205, c[0x0][0x23c], -R8 ;  /* 0x00008f00cd097a23 */ /* 0x010fc80000010808 */
[----:B------:R4:W1:Y:S02]  /*c620*/  MUFU.EX2 R189, R9 ;  /* 0x0000000900bd7308 */ /* 0x0008640000000800 */
[----:B----4-:R-:W-:-:S06]  /*c630*/  FFMA.FTZ R9, R195, c[0x0][0x23c], -R8 ;  /* 0x00008f00c3097a23 */ /* 0x010fcc0000010808 */
[----:B------:R4:W-:Y:S01]  /*c640*/  MUFU.EX2 R187, R9 ;  /* 0x0000000900bb7308 */ /* 0x0009e20000000800 */
[----:B------:R-:W-:Y:S01]  /*c650*/  MOV R146, R127 ;  /* 0x0000007f00927202 */ /* 0x000fe20000000f00 */
[----:B----4-:R-:W-:-:S06]  /*c660*/  FFMA.FTZ R9, R190, c[0x0][0x23c], -R8 ;  /* 0x00008f00be097a23 */ /* 0x010fcc0000010808 */
[----:B------:R4:W-:Y:S01]  /*c670*/  MUFU.EX2 R186, R9 ;  /* 0x0000000900ba7308 */ /* 0x0009e20000000800 */
[----:B------:R-:W-:Y:S01]  /*c680*/  MOV R144, R125 ;  /* 0x0000007d00907202 */ /* 0x000fe20000000f00 */
[----:B------:R-:W-:Y:S01]  /*c690*/  IMAD.MOV.U32 R107, RZ, RZ, R124 ;  /* 0x000000ffff6b7224 */ /* 0x000fe200078e007c */
[----:B------:R-:W-:Y:S01]  /*c6a0*/  MOV R145, R126 ;  /* 0x0000007e00917202 */ /* 0x000fe20000000f00 */
[----:B------:R-:W-:Y:S01]  /*c6b0*/  IMAD.MOV.U32 R83, RZ, RZ, R175 ;  /* 0x000000ffff537224 */ /* 0x000fe200078e00af */
[----:B------:R-:W-:Y:S01]  /*c6c0*/  HMMA.16816.F32 R124, R4, R20, R180 ;  /* 0x00000014047c723c */ /* 0x000fe200000018b4 */
[----:B----4-:R-:W-:-:S04]  /*c6d0*/  FFMA.FTZ R9, R244, c[0x0][0x23c], -R3 ;  /* 0x00008f00f4097a23 */ /* 0x010fc80000010803 */
[----:B------:R4:W-:Y:S02]  /*c6e0*/  MUFU.EX2 R185, R9 ;  /* 0x0000000900b97308 */ /* 0x0009e40000000800 */
[----:B------:R-:W-:Y:S01]  /*c6f0*/  MOV R180, R173 ;  /* 0x000000ad00b47202 */ /* 0x000fe20000000f00 */
[----:B------:R-:W-:Y:S01]  /*c700*/  IMAD.MOV.U32 R173, RZ, RZ, R146 ;  /* 0x000000ffffad7224 */ /* 0x000fe200078e0092 */
[----:B------:R-:W-:Y:S02]  /*c710*/  MOV R82, R174 ;  /* 0x000000ae00527202 */ /* 0x000fe40000000f00 */
[----:B------:R-:W-:Y:S02]  /*c720*/  MOV R175, R144 ;  /* 0x0000009000af7202 */ /* 0x000fe40000000f00 */
[----:B------:R-:W-:Y:S01]  /*c730*/  MOV R174, R145 ;  /* 0x0000009100ae7202 */ /* 0x000fe20000000f00 */
[----:B----4-:R-:W-:-:S04]  /*c740*/  FFMA.FTZ R9, R212, c[0x0][0x23c], -R3 ;  /* 0x00008f00d4097a23 */ /* 0x010fc80000010803 */
[----:B------:R4:W1:Y:S01]  /*c750*/  MUFU.EX2 R184, R9 ;  /* 0x0000000900b87308 */ /* 0x0008620000000800 */
[----:B------:R-:W-:Y:S01]  /*c760*/  MOV R181, R71 ;  /* 0x0000004700b57202 */ /* 0x000fe20000000f00 */
[----:B------:R-:W-:Y:S01]  /*c770*/  IMAD.MOV.U32 R145, RZ, RZ, R114 ;  /* 0x000000ffff917224 */ /* 0x000fe200078e0072 */
[----:B------:R-:W-:Y:S01]  /*c780*/  MOV R144, R113 ;  /* 0x0000007100907202 */ /* 0x000fe20000000f00 */
[----:B------:R-:W-:Y:S01]  /*c790*/  IMAD.MOV.U32 R71, RZ, RZ, R156 ;  /* 0x000000ffff477224 */ /* 0x000fe200078e009c */
[----:B------:R-:W-:Y:S01]  /*c7a0*/  MOV R146, R115 ;  /* 0x0000007300927202 */ /* 0x000fe20000000f00 */
[----:B--2---:R-:W-:Y:S01]  /*c7b0*/  HMMA.16816.F32 R96, R4, R14, R164 ;  /* 0x0000000e0460723c */ /* 0x004fe200000018a4 */
[----:B------:R-:W-:Y:S02]  /*c7c0*/  MOV R70, R106 ;  /* 0x0000006a00467202 */ /* 0x000fe40000000f00 */
[----:B------:R-:W-:Y:S01]  /*c7d0*/  MOV R156, R107 ;  /* 0x0000006b009c7202 */ /* 0x000fe20000000f00 */
[----:B----4-:R-:W-:-:S04]  /*c7e0*/  FFMA.FTZ R9, R198, c[0x0][0x23c], -R3 ;  /* 0x00008f00c6097a23 */ /* 0x010fc80000010803 */
[----:B------:R-:W-:Y:S01]  /*c7f0*/  HMMA.16816.F32 R112, R4, R16, R176 ;  /* 0x000000100470723c */ /* 0x000fe200000018b0 */
[----:B------:R-:W-:Y:S01]  /*c800*/  IMAD.MOV.U32 R167, RZ, RZ, R95 ;  /* 0x000000ffffa77224 */ /* 0x000fe200078e005f */
[----:B------:R2:W-:Y:S01]  /*c810*/  MUFU.EX2 R183, R9 ;  /* 0x0000000900b77308 */ /* 0x0005e20000000800 */
[----:B------:R-:W-:-:S04]  /*c820*/  MOV R211, R162 ;  /* 0x000000a200d37202 */ /* 0x000fc80000000f00 */
[----:B------:R-:W-:Y:S01]  /*c830*/  MOV R179, R104 ;  /* 0x0000006800b37202 */ /* 0x000fe20000000f00 */
[----:B------:R-:W-:Y:S02]  /*c840*/  IMAD.MOV.U32 R178, RZ, RZ, R105 ;  /* 0x000000ffffb27224 */ /* 0x000fe400078e0069 */
[----:B------:R-:W-:Y:S01]  /*c850*/  HMMA.16816.F32 R104, R4, R12, R168 ;  /* 0x0000000c0468723c */ /* 0x000fe200000018a8 */
[----:B------:R-:W-:Y:S02]  /*c860*/  MOV R202, R144 ;  /* 0x0000009000ca7202 */ /* 0x000fe40000000f00 */
[----:B------:R-:W-:Y:S02]  /*c870*/  MOV R210, R145 ;  /* 0x0000009100d27202 */ /* 0x000fe40000000f00 */
[----:B------:R-:W-:Y:S01]  /*c880*/  MOV R162, R146 ;  /* 0x0000009200a27202 */ /* 0x000fe20000000f00 */
[----:B--2---:R-:W-:Y:S01]  /*c890*/  FFMA.FTZ R9, R193, c[0x0][0x23c], -R3 ;  /* 0x00008f00c1097a23 */ /* 0x004fe20000010803 */
[----:B------:R-:W-:-:S02]  /*c8a0*/  MOV R168, R83 ;  /* 0x0000005300a87202 */ /* 0x000fc40000000f00 */
[----:B------:R-:W-:Y:S01]  /*c8b0*/  MOV R144, R92 ;  /* 0x0000005c00907202 */ /* 0x000fe20000000f00 */
[----:B------:R2:W4:Y:S01]  /*c8c0*/  MUFU.EX2 R182, R9 ;  /* 0x0000000900b67308 */ /* 0x0005220000000800 */
[----:B------:R-:W-:Y:S02]  /*c8d0*/  MOV R145, R93 ;  /* 0x0000005d00917202 */ /* 0x000fe40000000f00 */
[----:B------:R-:W-:Y:S02]  /*c8e0*/  MOV R146, R94 ;  /* 0x0000005e00927202 */ /* 0x000fe40000000f00 */
[----:B-1----:R-:W-:Y:S01]  /*c8f0*/  HMMA.16816.F32 R92, R4, R24, R152 ;  /* 0x00000018045c723c */ /* 0x002fe20000001898 */
[----:B------:R-:W-:-:S06]  /*c900*/  IMAD.MOV.U32 R166, RZ, RZ, R179 ;  /* 0x000000ffffa67224 */ /* 0x000fcc00078e00b3 */
[----:B------:R-:W-:Y:S01]  /*c910*/  MOV R155, R168 ;  /* 0x000000a8009b7202 */ /* 0x000fe20000000f00 */
[----:B--2---:R-:W-:Y:S01]  /*c920*/  FFMA.FTZ R9, R167, c[0x0][0x23c], -R0 ;  /* 0x00008f00a7097a23 */ /* 0x004fe20000010800 */
[----:B------:R-:W-:-:S03]  /*c930*/  MOV R168, R181 ;  /* 0x000000b500a87202 */ /* 0x000fc60000000f00 */
[----:B------:R1:W-:Y:S01]  /*c940*/  MUFU.EX2 R181, R9 ;  /* 0x0000000900b57308 */ /* 0x0003e20000000800 */
[----:B------:R-:W-:Y:S02]  /*c950*/  MOV R169, R82 ;  /* 0x0000005200a97202 */ /* 0x000fe40000000f00 */
[----:B------:R-:W-:Y:S01]  /*c960*/  MOV R167, R180 ;  /* 0x000000b400a77202 */ /* 0x000fe20000000f00 */
[----:B------:R-:W-:Y:S01]  /*c970*/  HMMA.16816.F32 R116, R4, R32, R116 ;  /* 0x000000200474723c */ /* 0x000fe20000001874 */
[----:B-1----:R-:W-:-:S04]  /*c980*/  FFMA.FTZ R9, R249, c[0x0][0x23c], -R0 ;  /* 0x00008f00f9097a23 */ /* 0x002fc80000010800 */
[----:B------:R1:W2:Y:S03]  /*c990*/  MUFU.EX2 R179, R9 ;  /* 0x0000000900b37308 */ /* 0x0002a60000000800 */
[----:B------:R-:W-:Y:S01]  /*c9a0*/  HMMA.16816.F32 R132, R4, R28, R132 ;  /* 0x0000001c0484723c */ /* 0x000fe20000001884 */
[----:B------:R-:W-:Y:S02]  /*c9b0*/  MOV R164, R169 ;  /* 0x000000a900a47202 */ /* 0x000fe40000000f00 */
[----:B------:R-:W-:-:S05]  /*c9c0*/  MOV R165, R178 ;  /* 0x000000b200a57202 */ /* 0x000fca0000000f00 */
[----:B------:R-:W-:Y:S01]  /*c9d0*/  HMMA.16816.F32 R120, R4, R22, R120 ;  /* 0x000000160478723c */ /* 0x000fe20000001878 */
[----:B-1----:R-:W-:-:S07]  /*c9e0*/  FFMA.FTZ R9, R213, c[0x0][0x23c], -R0 ;  /* 0x00008f00d5097a23 */ /* 0x002fce0000010800 */
[C---:B------:R-:W-:Y:S01]  /*c9f0*/  HMMA.16816.F32 R108, R4.reuse, R18, R108 ;  /* 0x00000012046c723c */ /* 0x040fe2000000186c */
[----:B------:R1:W-:Y:S07]  /*ca00*/  MUFU.EX2 R180, R9 ;  /* 0x0000000900b47308 */ /* 0x0003ee0000000800 */
[----:B------:R-:W-:Y:S01]  /*ca10*/  HMMA.16816.F32 R80, R4, R26, R148 ;  /* 0x0000001a0450723c */ /* 0x000fe20000001894 */
[----:B------:R-:W-:-:S06]  /*ca20*/  MOV R170, R68 ;  /* 0x0000004400aa7202 */ /* 0x000fcc0000000f00 */
[----:B------:R-:W-:Y:S02]  /*ca30*/  F2FP.PACK_AB R4, R203, R207 ;  /* 0x000000cfcb04723e */ /* 0x000fe400000000ff */
[----:B------:R-:W-:Y:S01]  /*ca40*/  F2FP.PACK_AB R5, R194, R200 ;  /* 0x000000c8c205723e */ /* 0x000fe200000000ff */
[----:B-1----:R-:W-:Y:S01]  /*ca50*/  FFMA.FTZ R9, R199, c[0x0][0x23c], -R0 ;  /* 0x00008f00c7097a23 */ /* 0x002fe20000010800 */
[----:B------:R-:W-:Y:S02]  /*ca60*/  F2FP.PACK_AB R6, R201, R204 ;  /* 0x000000ccc906723e */ /* 0x000fe400000000ff */
[----:B------:R-:W-:Y:S01]  /*ca70*/  F2FP.PACK_AB R7, R191, R192 ;  /* 0x000000c0bf07723e */ /* 0x000fe200000000ff */
[----:B------:R1:W-:Y:S01]  /*ca80*/  MUFU.EX2 R178, R9 ;  /* 0x0000000900b27308 */ /* 0x0003e20000000800 */
[----:B------:R-:W-:Y:S01]  /*ca90*/  MOV R169, R160 ;  /* 0x000000a000a97202 */ /* 0x000fe20000000f00 */
[----:B------:R-:W-:Y:S01]  /*caa0*/  IMAD.MOV.U32 R171, RZ, RZ, R69 ;  /* 0x000000ffffab7224 */ /* 0x000fe200078e0045 */
[----:B------:R-:W-:-:S02]  /*cab0*/  MOV R176, R70 ;  /* 0x0000004600b07202 */ /* 0x000fc40000000f00 */
[----:B------:R-:W-:Y:S01]  /*cac0*/  MOV R177, R71 ;  /* 0x0000004700b17202 */ /* 0x000fe20000000f00 */
[----:B------:R-:W-:Y:S01]  /*cad0*/  HMMA.16816.F32 R56, R4, R16, R56 ;  /* 0x000000100438723c */ /* 0x000fe20000001838 */
[----:B-1----:R-:W-:Y:S01]  /*cae0*/  FFMA.FTZ R9, R155, c[0x0][0x23c], -R2 ;  /* 0x00008f009b097a23 */ /* 0x002fe20000010802 */
[----:B------:R-:W-:Y:S02]  /*caf0*/  MOV R155, R164 ;  /* 0x000000a4009b7202 */ /* 0x000fe40000000f00 */
[----:B------:R-:W-:Y:S01]  /*cb00*/  MOV R164, R165 ;  /* 0x000000a500a47202 */ /* 0x000fe20000000f00 */
[----:B------:R-:W-:-:S03]  /*cb10*/  IMAD.MOV.U32 R165, RZ, RZ, R166 ;  /* 0x000000ffffa57224 */ /* 0x000fc600078e00a6 */
[C---:B------:R-:W-:Y:S01]  /*cb20*/  HMMA.16816.F32 R48, R4.reuse, R18, R48 ;  /* 0x000000120430723c */ /* 0x040fe20000001830 */
[----:B------:R-:W-:Y:S01]  /*cb30*/  MOV R166, R167 ;  /* 0x000000a700a67202 */ /* 0x000fe20000000f00 */
[----:B------:R-:W1:Y:S01]  /*cb40*/  LDSM.16.MT88.4 R16, [R218+0xa800] ;  /* 0x00a80000da10783b */ /* 0x000e620000004200 */
[----:B------:R-:W-:Y:S02]  /*cb50*/  MOV R167, R168 ;  /* 0x000000a800a77202 */ /* 0x000fe40000000f00 */
[----:B------:R-:W-:Y:S01]  /*cb60*/  MOV R168, R169 ;  /* 0x000000a900a87202 */ /* 0x000fe20000000f00 */
[----:B------:R-:W-:Y:S02]  /*cb70*/  IMAD.MOV.U32 R169, RZ, RZ, R170 ;  /* 0x000000ffffa97224 */ /* 0x000fe400078e00aa */
[----:B------:R-:W-:Y:S01]  /*cb80*/  HMMA.16816.F32 R52, R4, R12, R52 ;  /* 0x0000000c0434723c */ /* 0x000fe20000001834 */
[----:B------:R-:W-:Y:S02]  /*cb90*/  MOV R170, R171 ;  /* 0x000000ab00aa7202 */ /* 0x000fe40000000f00 */
[----:B------:R-:W-:-:S05]  /*cba0*/  MOV R171, R176 ;  /* 0x000000b000ab7202 */ /* 0x000fca0000000f00 */
[----:B------:R-:W-:Y:S01]  /*cbb0*/  HMMA.16816.F32 R44, R4, R14, R44 ;  /* 0x0000000e042c723c */ /* 0x000fe2000000182c */
[----:B------:R-:W1:Y:S01]  /*cbc0*/  LDSM.16.MT88.4 R12, [R216+0xb800] ;  /* 0x00b80000d80c783b */ /* 0x000e620000004200 */
[----:B------:R-:W-:-:S06]  /*cbd0*/  MOV R176, R177 ;  /* 0x000000b100b07202 */ /* 0x000fcc0000000f00 */
[C---:B------:R-:W-:Y:S01]  /*cbe0*/  HMMA.16816.F32 R88, R4.reuse, R32, R88 ;  /* 0x000000200458723c */ /* 0x040fe20000001858 */
[----:B------:R2:W-:Y:S07]  /*cbf0*/  MUFU.EX2 R177, R9 ;  /* 0x0000000900b17308 */ /* 0x0005ee0000000800 */
[C---:B------:R-:W-:Y:S01]  /*cc00*/  HMMA.16816.F32 R84, R4.reuse, R34, R136 ;  /* 0x000000220454723c */ /* 0x040fe20000001888 */
[----:B------:R-:W1:Y:S07]  /*cc10*/  LDSM.16.MT88.4 R32, [R216+0x9800] ;  /* 0x00980000d820783b */ /* 0x000e6e0000004200 */
[----:B------:R-:W-:Y:S01]  /*cc20*/  HMMA.16816.F32 R76, R4, R28, R76 ;  /* 0x0000001c044c723c */ /* 0x000fe2000000184c */
[----:B--2---:R-:W-:-:S07]  /*cc30*/  FFMA.FTZ R9, R155, c[0x0][0x23c], -R2 ;  /* 0x00008f009b097a23 */ /* 0x004fce0000010802 */
[C---:B------:R-:W-:Y:S01]  /*cc40*/  HMMA.16816.F32 R68, R4.reuse, R30, R140 ;  /* 0x0000001e0444723c */ /* 0x040fe2000000188c */
[----:B------:R-:W2:Y:S07]  /*cc50*/  LDSM.16.MT88.4 R28, [R218+0x9800] ;  /* 0x00980000da1c783b */ /* 0x000eae0000004200 */
[----:B------:R-:W-:Y:S01]  /*cc60*/  HMMA.16816.F32 R64, R4, R20, R64 ;  /* 0x000000140440723c */ /* 0x000fe20000001840 */
[----:B------:R-:W-:-:S07]  /*cc70*/  IMAD.MOV.U32 R155, RZ, RZ, R164 ;  /* 0x000000ffff9b7224 */ /* 0x000fce00078e00a4 */
[C---:B------:R-:W-:Y:S01]  /*cc80*/  HMMA.16816.F32 R60, R4.reuse, R22, R60 ;  /* 0x00000016043c723c */ /* 0x040fe2000000183c */
[----:B------:R-:W1:Y:S07]  /*cc90*/  LDSM.16.MT88.4 R20, [R216+0xa800] ;  /* 0x00a80000d814783b */ /* 0x000e6e0000004200 */
[C---:B------:R-:W-:Y:S08]  /*cca0*/  HMMA.16816.F32 R40, R4.reuse, R24, R40 ;  /* 0x000000180428723c */ /* 0x040ff00000001828 */
[----:B------:R-:W-:Y:S01]  /*ccb0*/  HMMA.16816.F32 R36, R4, R26, R36 ;  /* 0x0000001a0424723c */ /* 0x000fe20000001824 */
[----:B------:R-:W1:Y:S01]  /*ccc0*/  LDSM.16.MT88.4 R24, [R218+0xb800] ;  /* 0x00b80000da18783b */ /* 0x000e620000004200 */
[----:B------:R-:W-:-:S02]  /*ccd0*/  MOV R164, R165 ;  /* 0x000000a500a47202 */ /* 0x000fc40000000f00 */
[----:B------:R-:W-:Y:S02]  /*cce0*/  MOV R165, R166 ;  /* 0x000000a600a57202 */ /* 0x000fe40000000f00 */
[----:B------:R-:W-:Y:S01]  /*ccf0*/  MOV R166, R167 ;  /* 0x000000a700a67202 */ /* 0x000fe20000000f00 */
[----:B------:R-:W-:Y:S01]  /*cd00*/  IMAD.MOV.U32 R167, RZ, RZ, R168 ;  /* 0x000000ffffa77224 */ /* 0x000fe200078e00a8 */
[----:B------:R-:W-:Y:S02]  /*cd10*/  MOV R168, R169 ;  /* 0x000000a900a87202 */ /* 0x000fe40000000f00 */
[----:B------:R-:W-:Y:S02]  /*cd20*/  MOV R169, R170 ;  /* 0x000000aa00a97202 */ /* 0x000fe40000000f00 */
[----:B------:R-:W-:Y:S01]  /*cd30*/  MOV R170, R171 ;  /* 0x000000ab00aa7202 */ /* 0x000fe20000000f00 */
[----:B------:R-:W-:Y:S02]  /*cd40*/  IMAD.MOV.U32 R171, RZ, RZ, R176 ;  /* 0x000000ffffab7224 */ /* 0x000fe400078e00b0 */
[----:B------:R2:W1:Y:S01]  /*cd50*/  MUFU.EX2 R176, R9 ;  /* 0x0000000900b07308 */ /* 0x0004620000000800 */
[----:B------:R-:W-:Y:S01]  /*cd60*/  IMAD.MOV.U32 R213, RZ, RZ, R103 ;  /* 0x000000ffffd57224 */ /* 0x000fe200078e0067 */
[----:B------:R-:W-:-:S02]  /*cd70*/  MOV R195, R202 ;  /* 0x000000ca00c37202 */ /* 0x000fc40000000f00 */
[----:B------:R-:W-:Y:S01]  /*cd80*/  MOV R202, R102 ;  /* 0x0000006600ca7202 */ /* 0x000fe20000000f00 */
[----:B--2---:R-:W-:-:S04]  /*cd90*/  FFMA.FTZ R9, R155, c[0x0][0x23c], -R2 ;  /* 0x00008f009b097a23 */ /* 0x004fc80000010802 */
[----:B------:R2:W-:Y:S01]  /*cda0*/  MUFU.EX2 R103, R9 ;  /* 0x0000000900677308 */ /* 0x0005e20000000800 */
[----:B------:R-:W-:Y:S02]  /*cdb0*/  F2FP.PACK_AB R4, R189, R188 ;  /* 0x000000bcbd04723e */ /* 0x000fe400000000ff */
[----:B------:R-:W-:Y:S02]  /*cdc0*/  F2FP.PACK_AB R5, R184, R185 ;  /* 0x000000b9b805723e */ /* 0x000fe400000000ff */
[----:B------:R-:W-:Y:S01]  /*cdd0*/  F2FP.PACK_AB R6, R186, R187 ;  /* 0x000000bbba06723e */ /* 0x000fe200000000ff */
[----:B--2---:R-:W-:-:S04]  /*cde0*/  FFMA.FTZ R9, R215, c[0x0][0x23c], -R2 ;  /* 0x00008f00d7097a23 */ /* 0x004fc80000010802 */
[----:B------:R2:W2:Y:S01]  /*cdf0*/  MUFU.EX2 R102, R9 ;  /* 0x0000000900667308 */ /* 0x0004a20000000800 */
[----:B----4-:R-:W-:Y:S01]  /*ce00*/  F2FP.PACK_AB R7, R182, R183 ;  /* 0x000000b7b607723e */ /* 0x010fe200000000ff */
[----:B------:R-:W-:Y:S01]  /*ce10*/  IMAD.MOV.U32 R244, RZ, RZ, R171 ;  /* 0x000000fffff47224 */ /* 0x000fe200078e00ab */
[----:B------:R-:W-:Y:S01]  /*ce20*/  MOV R143, R211 ;  /* 0x000000d3008f7202 */ /* 0x000fe20000000f00 */
[----:B------:R-:W-:Y:S01]  /*ce30*/  IMAD.MOV.U32 R205, RZ, RZ, R210 ;  /* 0x000000ffffcd7224 */ /* 0x000fe200078e00d2 */
[----:B------:R-:W-:Y:S02]  /*ce40*/  MOV R193, R168 ;  /* 0x000000a800c17202 */ /* 0x000fe40000000f00 */
[----:B------:R-:W-:Y:S02]  /*ce50*/  MOV R249, R169 ;  /* 0x000000a900f97202 */ /* 0x000fe40000000f00 */
[----:B------:R-:W-:Y:S02]  /*ce60*/  MOV R212, R170 ;  /* 0x000000aa00d47202 */ /* 0x000fe40000000f00 */
[----:B------:R-:W-:Y:S01]  /*ce70*/  MOV R190, R243 ;  /* 0x000000f300be7202 */ /* 0x000fe20000000f00 */
[----:B-1----:R-:W-:Y:S01]  /*ce80*/  HMMA.16816.F32 R168, R4, R18, R108 ;  /* 0x0000001204a8723c */ /* 0x002fe2000000186c */
[----:B------:R-:W-:Y:S01]  /*ce90*/  MOV R214, R162 ;  /* 0x000000a200d67202 */ /* 0x000fe20000000f00 */
[----:B------:R-:W-:Y:S01]  /*cea0*/  IMAD.MOV.U32 R162, RZ, RZ, R145 ;  /* 0x000000ffffa27224 */ /* 0x000fe200078e0091 */
[----:B------:R-:W-:Y:S01]  /*ceb0*/  MOV R211, R163 ;  /* 0x000000a300d37202 */ /* 0x000fe20000000f00 */
[----:B------:R-:W-:Y:S01]  /*cec0*/  IMAD.MOV.U32 R198, RZ, RZ, R167 ;  /* 0x000000ffffc67224 */ /* 0x000fe200078e00a7 */
[----:B------:R-:W-:-:S02]  /*ced0*/  MOV R163, R144 ;  /* 0x0000009000a37202 */ /* 0x000fc40000000f00 */
[----:B------:R-:W-:Y:S01]  /*cee0*/  MOV R243, R146 ;  /* 0x0000009200f37202 */ /* 0x000fe20000000f00 */
[C---:B------:R-:W-:Y:S01]  /*cef0*/  HMMA.16816.F32 R108, R4.reuse, R14, R96 ;  /* 0x0000000e046c723c */ /* 0x040fe20000001860 */
[----:B------:R-:W-:Y:S02]  /*cf00*/  MOV R210, R147 ;  /* 0x0000009300d27202 */ /* 0x000fe40000000f00 */
[----:B------:R-:W-:Y:S02]  /*cf10*/  MOV R142, R164 ;  /* 0x000000a4008e7202 */ /* 0x000fe40000000f00 */
[----:B------:R-:W-:Y:S02]  /*cf20*/  MOV R141, R165 ;  /* 0x000000a5008d7202 */ /* 0x000fe40000000f00 */
[----:B------:R-:W-:Y:S01]  /*cf30*/  MOV R140, R166 ;  /* 0x000000a6008c7202 */ /* 0x000fe20000000f00 */
[----:B------:R-:W-:Y:S01]  /*cf40*/  HMMA.16816.F32 R144, R4, R12, R104 ;  /* 0x0000000c0490723c */ /* 0x000fe20000001868 */
[----:B--2---:R-:W-:-:S07]  /*cf50*/  FFMA.FTZ R9, R250, c[0x0][0x23c], -R8 ;  /* 0x00008f00fa097a23 */ /* 0x004fce0000010808 */
[C---:B------:R-:W-:Y:S08]  /*cf60*/  HMMA.16816.F32 R116, R4.reuse, R32, R116 ;  /* 0x000000200474723c */ /* 0x040ff00000001874 */
[C---:B------:R-:W-:Y:S08]  /*cf70*/  HMMA.16816.F32 R72, R4.reuse, R34, R72 ;  /* 0x000000220448723c */ /* 0x040ff00000001848 */
[C---:B------:R-:W-:Y:S08]  /*cf80*/  HMMA.16816.F32 R132, R4.reuse, R28, R132 ;  /* 0x0000001c0484723c */ /* 0x040ff00000001884 */
[C---:B------:R-:W-:Y:S08]  /*cf90*/  HMMA.16816.F32 R136, R4.reuse, R30, R128 ;  /* 0x0000001e0488723c */ /* 0x040ff00000001880 */
[C---:B------:R-:W-:Y:S08]  /*cfa0*/  HMMA.16816.F32 R148, R4.reuse, R20, R124 ;  /* 0x000000140494723c */ /* 0x040ff0000000187c */
[C---:B------:R-:W-:Y:S01]  /*cfb0*/  HMMA.16816.F32 R152, R4.reuse, R22, R120 ;  /* 0x000000160498723c */ /* 0x040fe20000001878 */
[----:B------:R-:W-:Y:S01]  /*cfc0*/  MOV R199, R193 ;  /* 0x000000c100c77202 */ /* 0x000fe20000000f00 */
[----:B------:R-:W1:Y:S06]  /*cfd0*/  LDSM.16.MT88.4 R124, [R216+0x9c00] ;  /* 0x009c0000d87c783b */ /* 0x000e6c0000004200 */
[C---:B------:R-:W-:Y:S08]  /*cfe0*/  HMMA.16816.F32 R164, R4.reuse, R16, R112 ;  /* 0x0000001004a4723c */ /* 0x040ff00000001870 */
[C---:B------:R-:W-:Y:S08]  /*cff0*/  HMMA.16816.F32 R104, R4.reuse, R24, R92 ;  /* 0x000000180468723c */ /* 0x040ff0000000185c */
[----:B------:R-:W-:Y:S01]  /*d000*/  HMMA.16816.F32 R96, R4, R26, R80 ;  /* 0x0000001a0460723c */ /* 0x000fe20000001850 */
[----:B------:R-:W-:Y:S01]  /*d010*/  MOV R193, R198 ;  /* 0x000000c600c17202 */ /* 0x000fe20000000f00 */
[----:B------:R-:W-:Y:S05]  /*d020*/  LDSM.16.MT88.4 R80, [R216+0xbc00] ;  /* 0x00bc0000d850783b */ /* 0x000fea0000004200 */
[----:B------:R-:W-:-:S02]  /*d030*/  F2FP.PACK_AB R4, R179, R181 ;  /* 0x000000b5b304723e */ /* 0x000fc400000000ff */
[----:B------:R-:W-:Y:S02]  /*d040*/  F2FP.PACK_AB R5, R176, R177 ;  /* 0x000000b1b005723e */ /* 0x000fe400000000ff */
[----:B------:R-:W-:Y:S02]  /*d050*/  F2FP.PACK_AB R6, R178, R180 ;  /* 0x000000b4b206723e */ /* 0x000fe400000000ff */
[----:B------:R-:W-:-:S07]  /*d060*/  F2FP.PACK_AB R7, R102, R103 ;  /* 0x000000676607723e */ /* 0x000fce00000000ff */
[C---:B------:R-:W-:Y:S01]  /*d070*/  HMMA.16816.F32 R68, R4.reuse, R30, R68 ;  /* 0x0000001e0444723c */ /* 0x040fe20000001844 */
[----:B------:R2:W-:Y:S07]  /*d080*/  MUFU.EX2 R30, R9 ;  /* 0x00000009001e7308 */ /* 0x0005ee0000000800 */
[----:B------:R-:W-:Y:S01]  /*d090*/  HMMA.16816.F32 R128, R4, R28, R76 ;  /* 0x0000001c0480723c */ /* 0x000fe2000000184c */
[----:B--2---:R-:W-:-:S04]  /*d0a0*/  FFMA.FTZ R9, R208, c[0x0][0x23c], -R8 ;  /* 0x00008f00d0097a23 */ /* 0x004fc80000010808 */
[----:B------:R2:W4:Y:S03]  /*d0b0*/  MUFU.EX2 R31, R9 ;  /* 0x00000009001f7308 */ /* 0x0005260000000800 */
[----:B------:R-:W-:Y:S01]  /*d0c0*/  HMMA.16816.F32 R60, R4, R22, R60 ;  /* 0x00000016043c723c */ /* 0x000fe2000000183c */
[--C-:B--2---:R-:W-:Y:S02]  /*d0d0*/  FFMA.FTZ R9, R197, c[0x0][0x23c], -R8.reuse ;  /* 0x00008f00c5097a23 */ /* 0x104fe40000010808 */
[----:B------:R-:W-:-:S04]  /*d0e0*/  FFMA.FTZ R8, R196, c[0x0][0x23c], -R8 ;  /* 0x00008f00c4087a23 */ /* 0x000fc80000010808 */
[----:B------:R2:W-:Y:S01]  /*d0f0*/  MUFU.EX2 R28, R8 ;  /* 0x00000008001c7308 */ /* 0x0005e20000000800 */
[----:B------:R-:W-:Y:S01]  /*d100*/  HMMA.16816.F32 R64, R4, R20, R64 ;  /* 0x000000140440723c */ /* 0x000fe20000001840 */
[----:B--2---:R-:W-:-:S06]  /*d110*/  FFMA.FTZ R8, R213, c[0x0][0x23c], -R3 ;  /* 0x00008f00d5087a23 */ /* 0x004fcc0000010803 */
[----:B------:R2:W-:Y:S01]  /*d120*/  MUFU.EX2 R23, R8 ;  /* 0x0000000800177308 */ /* 0x0005e20000000800 */
[----:B------:R-:W-:Y:S02]  /*d130*/  MOV R215, R249 ;  /* 0x000000f900d77202 */ /* 0x000fe40000000f00 */
[----:B------:R-:W-:Y:S01]  /*d140*/  MOV R198, R142 ;  /* 0x0000008e00c67202 */ /* 0x000fe20000000f00 */
[----:B--2---:R-:W-:-:S04]  /*d150*/  FFMA.FTZ R8, R241, c[0x0][0x23c], -R3 ;  /* 0x00008f00f1087a23 */ /* 0x004fc80000010803 */
[----:B------:R2:W1:Y:S01]  /*d160*/  MUFU.EX2 R22, R8 ;  /* 0x0000000800167308 */ /* 0x0004620000000800 */
[----:B------:R-:W-:Y:S01]  /*d170*/  HMMA.16816.F32 R112, R4, R32, R88 ;  /* 0x000000200470723c */ /* 0x000fe20000001858 */
[----:B------:R-:W-:Y:S01]  /*d180*/  IMAD.MOV.U32 R249, RZ, RZ, R140 ;  /* 0x000000fffff97224 */ /* 0x000fe200078e008c */
[----:B------:R-:W-:Y:S01]  /*d190*/  MOV R213, R141 ;  /* 0x0000008d00d57202 */ /* 0x000fe20000000f00 */
[--C-:B--2---:R-:W-:Y:S02]  /*d1a0*/  FFMA.FTZ R8, R209, c[0x0][0x23c], -R3.reuse ;  /* 0x00008f00d1087a23 */ /* 0x104fe40000010803 */
[----:B------:R-:W-:-:S04]  /*d1b0*/  FFMA.FTZ R3, R206, c[0x0][0x23c], -R3 ;  /* 0x00008f00ce037a23 */ /* 0x000fc80000010803 */
[----:B------:R2:W-:Y:S01]  /*d1c0*/  MUFU.EX2 R20, R3 ;  /* 0x0000000300147308 */ /* 0x0005e20000000800 */
[C---:B------:R-:W-:Y:S01]  /*d1d0*/  HMMA.16816.F32 R48, R4.reuse, R18, R48 ;  /* 0x000000120430723c */ /* 0x040fe20000001830 */
[----:B------:R-:W-:Y:S01]  /*d1e0*/  MOV R32, R199 ;  /* 0x000000c700207202 */ /* 0x000fe20000000f00 */
[----:B------:R-:W-:Y:S01]  /*d1f0*/  IMAD.MOV.U32 R199, RZ, RZ, R198 ;  /* 0x000000ffffc77224 */ /* 0x000fe200078e00c6 */
[----:B------:R-:W-:Y:S01]  /*d200*/  MOV R91, R212 ;  /* 0x000000d4005b7202 */ /* 0x000fe20000000f00 */
[----:B------:R-:W-:Y:S01]  /*d210*/  IMAD.MOV.U32 R88, RZ, RZ, R243 ;  /* 0x000000ffff587224 */ /* 0x000fe200078e00f3 */
[----:B------:R-:W-:Y:S01]  /*d220*/  MOV R90, R244 ;  /* 0x000000f4005a7202 */ /* 0x000fe20000000f00 */
[----:B------:R-:W-:Y:S01]  /*d230*/  IMAD.MOV.U32 R212, RZ, RZ, R159 ;  /* 0x000000ffffd47224 */ /* 0x000fe200078e009f */
[----:B------:R-:W-:Y:S01]  /*d240*/  MOV R89, R190 ;  /* 0x000000be00597202 */ /* 0x000fe20000000f00 */
[----:B------:R-:W-:Y:S01]  /*d250*/  HMMA.16816.F32 R84, R4, R34, R84 ;  /* 0x000000220454723c */ /* 0x000fe20000001854 */
[----:B------:R-:W-:Y:S01]  /*d260*/  MOV R198, R205 ;  /* 0x000000cd00c67202 */ /* 0x000fe20000000f00 */
[----:B--2---:R-:W-:-:S05]  /*d270*/  FFMA.FTZ R3, R143, c[0x0][0x23c], -R0 ;  /* 0x00008f008f037a23 */ /* 0x004fca0000010800 */
[----:B------:R-:W-:Y:S01]  /*d280*/  MOV R35, R214 ;  /* 0x000000d600237202 */ /* 0x000fe20000000f00 */
[C---:B------:R-:W-:Y:S01]  /*d290*/  HMMA.16816.F32 R56, R4.reuse, R16, R56 ;  /* 0x000000100438723c */ /* 0x040fe20000001838 */
[----:B------:R-:W-:Y:S01]  /*d2a0*/  MOV R33, R211 ;  /* 0x000000d300217202 */ /* 0x000fe20000000f00 */
[----:B------:R2:W-:Y:S01]  /*d2b0*/  MUFU.EX2 R19, R3 ;  /* 0x0000000300137308 */ /* 0x0005e20000000800 */
[----:B------:R-:W-:Y:S01]  /*d2c0*/  MOV R243, R172 ;  /* 0x000000ac00f37202 */ /* 0x000fe20000000f00 */
[----:B------:R-:W-:Y:S01]  /*d2d0*/  IMAD.MOV.U32 R205, RZ, RZ, R175 ;  /* 0x000000ffffcd7224 */ /* 0x000fe200078e00af */
[----:B------:R-:W-:Y:S01]  /*d2e0*/  MOV R211, R173 ;  /* 0x000000ad00d37202 */ /* 0x000fe20000000f00 */
[----:B------:R-:W1:Y:S01]  /*d2f0*/  LDSM.16.MT88.4 R140, [R218+0x9c00] ;  /* 0x009c0000da8c783b */ /* 0x000e620000004200 */
[----:B------:R-:W-:Y:S01]  /*d300*/  MOV R214, R174 ;  /* 0x000000ae00d67202 */ /* 0x000fe20000000f00 */
[----:B------:R-:W-:Y:S01]  /*d310*/  HMMA.16816.F32 R52, R4, R12, R52 ;  /* 0x0000000c0434723c */ /* 0x000fe20000001834 */
[----:B------:R-:W-:Y:S01]  /*d320*/  MOV R190, R157 ;  /* 0x0000009d00be7202 */ /* 0x000fe20000000f00 */
[----:B------:R-:W-:Y:S01]  /*d330*/  LDSM.16.MT88.4 R172, [R218+0xac00] ;  /* 0x00ac0000daac783b */ /* 0x000fe20000004200 */
[----:B------:R-:W-:-:S05]  /*d340*/  MOV R244, R158 ;  /* 0x0000009e00f47202 */ /* 0x000fca0000000f00 */
[C---:B------:R-:W-:Y:S01]  /*d350*/  HMMA.16816.F32 R44, R4.reuse, R14, R44 ;  /* 0x0000000e042c723c */ /* 0x040fe2000000182c */
[--C-:B--2---:R-:W-:Y:S02]  /*d360*/  FFMA.FTZ R3, R215, c[0x0][0x23c], -R0.reuse ;  /* 0x00008f00d7037a23 */ /* 0x104fe40000010800 */
[----:B------:R-:W-:Y:S01]  /*d370*/  IMAD.MOV.U32 R215, RZ, RZ, R195 ;  /* 0x000000ffffd77224 */ /* 0x000fe200078e00c3 */
[----:B------:R-:W-:Y:S02]  /*d380*/  MOV R195, R156 ;  /* 0x0000009c00c37202 */ /* 0x000fe40000000f00 */
[----:B------:R-:W2:Y:S02]  /*d390*/  LDSM.16.MT88.4 R156, [R216+0xac00] ;  /* 0x00ac0000d89c783b */ /* 0x000ea40000004200 */
[C---:B------:R-:W-:Y:S01]  /*d3a0*/  HMMA.16816.F32 R40, R4.reuse, R24, R40 ;  /* 0x000000180428723c */ /* 0x040fe20000001828 */
[----:B------:R3:W-:Y:S07]  /*d3b0*/  MUFU.EX2 R16, R3 ;  /* 0x0000000300107308 */ /* 0x0007ee0000000800 */
[----:B------:R-:W-:Y:S01]  /*d3c0*/  HMMA.16816.F32 R36, R4, R26, R36 ;  /* 0x0000001a0424723c */ /* 0x000fe20000001824 */
[----:B------:R-:W1:Y:S01]  /*d3d0*/  LDSM.16.MT88.4 R4, [R218+0xbc00] ;  /* 0x00bc0000da04783b */ /* 0x000e620000004200 */
[----:B---3--:R-:W-:-:S02]  /*d3e0*/  FFMA.FTZ R3, R251, c[0x0][0x23c], -R0 ;  /* 0x00008f00fb037a23 */ /* 0x008fc40000010800 */
[----:B------:R-:W-:-:S04]  /*d3f0*/  FFMA.FTZ R0, R242, c[0x0][0x23c], -R0 ;  /* 0x00008f00f2007a23 */ /* 0x000fc80000010800 */
[----:B------:R3:W-:Y:S08]  /*d400*/  MUFU.EX2 R17, R0 ;  /* 0x0000000000117308 */ /* 0x0007f00000000800 */
[----:B------:R-:W1:Y:S01]  /*d410*/  MUFU.EX2 R29, R9 ;  /* 0x00000009001d7308 */ /* 0x000e620000000800 */
[----:B---3--:R-:W-:-:S07]  /*d420*/  FFMA.FTZ R0, R35, c[0x0][0x23c], -R2 ;  /* 0x00008f0023007a23 */ /* 0x008fce0000010802 */
[----:B------:R-:W3:Y:S08]  /*d430*/  MUFU.EX2 R21, R8 ;  /* 0x0000000800157308 */ /* 0x000ef00000000800 */
[----:B------:R1:W-:Y:S02]  /*d440*/  MUFU.EX2 R15, R0 ;  /* 0x00000000000f7308 */ /* 0x0003e40000000800 */
[----:B-1----:R-:W-:-:S06]  /*d450*/  FFMA.FTZ R0, R32, c[0x0][0x23c], -R2 ;  /* 0x00008f0020007a23 */ /* 0x002fcc0000010802 */
[----:B------:R1:W1:Y:S01]  /*d460*/  MUFU.EX2 R14, R0 ;  /* 0x00000000000e7308 */ /* 0x0002620000000800 */
[----:B----4-:R-:W-:-:S07]  /*d470*/  F2FP.PACK_AB R92, R31, R30 ;  /* 0x0000001e1f5c723e */ /* 0x010fce00000000ff */
[----:B------:R4:W2:Y:S01]  /*d480*/  MUFU.EX2 R18, R3 ;  /* 0x0000000300127308 */ /* 0x0008a20000000800 */
[--C-:B-1----:R-:W-:Y:S02]  /*d490*/  FFMA.FTZ R0, R33, c[0x0][0x23c], -R2.reuse ;  /* 0x00008f0021007a23 */ /* 0x102fe40000010802 */
[----:B------:R-:W-:-:S05]  /*d4a0*/  FFMA.FTZ R2, R88, c[0x0][0x23c], -R2 ;  /* 0x00008f0058027a23 */ /* 0x000fca0000010802 */
[----:B------:R-:W-:Y:S01]  /*d4b0*/  MUFU.EX2 R13, R0 ;  /* 0x00000000000d7308 */ /* 0x000fe20000000800 */
[----:B------:R-:W-:-:S07]  /*d4c0*/  F2FP.PACK_AB R93, R22, R23 ;  /* 0x00000017165d723e */ /* 0x000fce00000000ff */
[----:B------:R1:W1:Y:S01]  /*d4d0*/  MUFU.EX2 R12, R2 ;  /* 0x00000002000c7308 */ /* 0x0002620000000800 */
[----:B------:R-:W-:Y:S02]  /*d4e0*/  F2FP.PACK_AB R94, R28, R29 ;  /* 0x0000001d1c5e723e */ /* 0x000fe400000000ff */
[----:B---3--:R-:W-:Y:S01]  /*d4f0*/  F2FP.PACK_AB R95, R20, R21 ;  /* 0x00000015145f723e */ /* 0x008fe200000000ff */
[----:B------:R-:W-:Y:S01]  /*d500*/  IMAD.MOV.U32 R160, RZ, RZ, R161 ;  /* 0x000000ffffa07224 */ /* 0x000fe200078e00a1 */
[----:B------:R-:W-:Y:S02]  /*d510*/  MOV R208, R90 ;  /* 0x0000005a00d07202 */ /* 0x000fe40000000f00 */
[----:B------:R-:W-:Y:S01]  /*d520*/  MOV R197, R91 ;  /* 0x0000005b00c57202 */ /* 0x000fe20000000f00 */
[----:B------:R-:W-:Y:S01]  /*d530*/  IMAD.MOV.U32 R250, RZ, RZ, R199 ;  /* 0x000000fffffa7224 */ /* 0x000fe200078e00c7 */
[----:B------:R-:W-:Y:S02]  /*d540*/  MOV R161, R217 ;  /* 0x000000d900a17202 */ /* 0x000fe40000000f00 */
[----:B------:R-:W-:Y:S01]  /*d550*/  MOV R34, R89 ;  /* 0x0000005900227202 */ /* 0x000fe20000000f00 */
[----:B------:R-:W-:Y:S01]  /*d560*/  HMMA.16816.F32 R120, R92, R126, R72 ;  /* 0x0000007e5c78723c */ /* 0x000fe20000001848 */
[----:B------:R-:W-:-:S02]  /*d570*/  MOV R32, R213 ;  /* 0x000000d500207202 */ /* 0x000fc40000000f00 */
[----:B------:R-:W-:Y:S02]  /*d580*/  MOV R35, R249 ;  /* 0x000000f900237202 */ /* 0x000fe40000000f00 */
[----:B------:R-:W-:Y:S01]  /*d590*/  MOV R33, R193 ;  /* 0x000000c100217202 */ /* 0x000fe20000000f00 */
[----:B------:R-:W-:Y:S01]  /*d5a0*/  IMAD.MOV.U32 R199, RZ, RZ, R160 ;  /* 0x000000ffffc77224 */ /* 0x000fe200078e00a0 */
[----:B------:R-:W-:Y:S01]  /*d5b0*/  MOV R213, R161 ;  /* 0x000000a100d57202 */ /* 0x000fe20000000f00 */
[C---:B------:R-:W-:Y:S01]  /*d5c0*/  HMMA.16816.F32 R116, R92.reuse, R124, R116 ;  /* 0x0000007c5c74723c */ /* 0x040fe20000001874 */
[----:B------:R-:W-:Y:S01]  /*d5d0*/  FFMA.FTZ R11, R208, R11, R197 ;  /* 0x0000000bd00b7223 */ /* 0x000fe200000100c5 */
[----:B------:R-:W-:Y:S01]  /*d5e0*/  MOV R249, R162 ;  /* 0x000000a200f97202 */ /* 0x000fe20000000f00 */
[----:B----4-:R-:W-:Y:S01]  /*d5f0*/  FFMA.FTZ R3, R34, R10, R250 ;  /* 0x0000000a22037223 */ /* 0x010fe200000100fa */
[----:B------:R-:W-:Y:S01]  /*d600*/  MOV R193, R163 ;  /* 0x000000a300c17202 */ /* 0x000fe20000000f00 */
[----:B-1----:R-:W-:Y:S01]  /*d610*/  FFMA.FTZ R2, R32, R101, R35 ;  /* 0x0000006520027223 */ /* 0x002fe20000010023 */
[----:B------:R1:W5:Y:S02]  /*d620*/  LDL.LU R217, [R1+0x6c] ;  /* 0x00006c0001d97983 */ /* 0x0003640000300800 */
[----:B------:R-:W-:Y:S01]  /*d630*/  HMMA.16816.F32 R132, R92, R140, R132 ;  /* 0x0000008c5c84723c */ /* 0x000fe20000001884 */
[----:B------:R-:W-:-:S02]  /*d640*/  FFMA.FTZ R0, R215, R100, R33 ;  /* 0x00000064d7007223 */ /* 0x000fc40000010021 */
[----:B------:R-:W-:-:S05]  /*d650*/  FADD.FTZ R11, R199, R11 ;  /* 0x0000000bc70b7221 */ /* 0x000fca0000010000 */
[----:B------:R-:W-:Y:S01]  /*d660*/  HMMA.16816.F32 R136, R92, R142, R136 ;  /* 0x0000008e5c88723c */ /* 0x000fe20000001888 */
[----:B------:R-:W-:-:S07]  /*d670*/  FADD.FTZ R10, R213, R3 ;  /* 0x00000003d50a7221 */ /* 0x000fce0000010000 */
[----:B--2---:R-:W-:Y:S01]  /*d680*/  HMMA.16816.F32 R148, R92, R156, R148 ;  /* 0x0000009c5c94723c */ /* 0x004fe20000001894 */
[----:B------:R-:W-:-:S07]  /*d690*/  FADD.FTZ R9, R249, R2 ;  /* 0x00000002f9097221 */ /* 0x000fce0000010000 */
[C---:B------:R-:W-:Y:S08]  /*d6a0*/  HMMA.16816.F32 R152, R92.reuse, R158, R152 ;  /* 0x0000009e5c98723c */ /* 0x040ff00000001898 */
        /* <DEDUP_REMOVED lines=8> */
[----:B------:R-:W-:Y:S02]  /*d730*/  F2FP.PACK_AB R97, R14, R15 ;  /* 0x0000000f0e61723e */ /* 0x000fe400000000ff */
[----:B------:R-:W-:-:S02]  /*d740*/  F2FP.PACK_AB R98, R17, R18 ;  /* 0x000000121162723e */ /* 0x000fc400000000ff */
[----:B------:R-:W-:Y:S01]  /*d750*/  F2FP.PACK_AB R99, R12, R13 ;  /* 0x0000000d0c63723e */ /* 0x000fe200000000ff */
[----:B------:R-:W-:Y:S02]  /*d760*/  FADD.FTZ R3, R198, R11 ;  /* 0x0000000bc6037221 */ /* 0x000fe40000010000 */
[----:B------:R-:W-:Y:S02]  /*d770*/  FADD.FTZ R2, R212, R10 ;  /* 0x0000000ad4027221 */ /* 0x000fe40000010000 */
[----:B------:R-:W-:Y:S02]  /*d780*/  FADD.FTZ R0, R244, R9 ;  /* 0x00000009f4007221 */ /* 0x000fe40000010000 */
[----:B------:R-:W-:Y:S01]  /*d790*/  HMMA.16816.F32 R112, R96, R124, R112 ;  /* 0x0000007c6070723c */ /* 0x000fe20000001870 */
[----:B------:R-:W-:Y:S02]  /*d7a0*/  FADD.FTZ R3, R195, R3 ;  /* 0x00000003c3037221 */ /* 0x000fe40000010000 */
[----:B------:R-:W-:-:S05]  /*d7b0*/  FADD.FTZ R2, R205, R2 ;  /* 0x00000002cd027221 */ /* 0x000fca0000010000 */
[----:B------:R-:W-:Y:S01]  /*d7c0*/  HMMA.16816.F32 R124, R96, R126, R84 ;  /* 0x0000007e607c723c */ /* 0x000fe20000001854 */
[----:B------:R-:W-:-:S07]  /*d7d0*/  FADD.FTZ R0, R214, R0 ;  /* 0x00000000d6007221 */ /* 0x000fce0000010000 */
[----:B------:R-:W-:Y:S01]  /*d7e0*/  HMMA.16816.F32 R84, R96, R4, R40 ;  /* 0x000000046054723c */ /* 0x000fe20000001828 */
[----:B------:R-:W-:-:S06]  /*d7f0*/  FADD.FTZ R3, R207, R3 ;  /* 0x00000003cf037221 */ /* 0x000fcc0000010000 */
        /* <DEDUP_REMOVED lines=48> */
[----:B------:R-:W-:Y:S01]  /*db00*/  FADD.FTZ R0, R20, R0 ;  /* 0x0000000014007221 */ /* 0x000fe20000010000 */
[----:B------:R1:W-:Y:S04]  /*db10*/  STL [R1+0x20], R4 ;  /* 0x0000200401007387 */ /* 0x0003e80000100800 */
[----:B------:R1:W-:Y:S04]  /*db20*/  STL [R1+0x28], R3 ;  /* 0x0000280301007387 */ /* 0x0003e80000100800 */
[----:B------:R1:W-:Y:S04]  /*db30*/  STL [R1+0x24], R2 ;  /* 0x0000240201007387 */ /* 0x0003e80000100800 */
[----:B------:R1:W-:Y:S01]  /*db40*/  STL [R1+0x2c], R0 ;  /* 0x00002c0001007387 */ /* 0x0003e20000100800 */
[----:B------:R-:W-:Y:S01]  /*db50*/  HMMA.16816.F32 R128, R96, R140, R128 ;  /* 0x0000008c6080723c */ /* 0x000fe20000001880 */
[----:B------:R-:W-:Y:S01]  /*db60*/  IMAD.MOV.U32 R101, RZ, RZ, R252 ;  /* 0x000000ffff657224 */ /* 0x000fe200078e00fc */
[----:B------:R-:W-:-:S06]  /*db70*/  MOV R104, R247 ;  /* 0x000000f700687202 */ /* 0x000fcc0000000f00 */
        /* <DEDUP_REMOVED lines=16> */
[----:B------:R-:W-:Y:S06]  /*dc80*/  BAR.SYNC.DEFER_BLOCKING 0x0 ;  /* 0x0000000000007b1d */ /* 0x000fec0000010000 */
[----:B------:R-:W4:Y:S04]  /*dc90*/  LDL R252, [R1+0x30] ;  /* 0x0000300001fc7983 */ /* 0x000f280000100800 */
        /* <DEDUP_REMOVED lines=55> */
[----:B-----5:R-:W2:Y:S04]  /*e010*/  LDSM.16.M88.4 R16, [R217+0x6000] ;  /* 0x00600000d910783b */ /* 0x020ea80000000200 */
[----:B------:R-:W-:Y:S04]  /*e020*/  LDSM.16.M88.4 R20, [R217+0x6c00] ;  /* 0x006c0000d914783b */ /* 0x000fe80000000200 */
[----:B------:R-:W-:Y:S04]  /*e030*/  LDSM.16.M88.4 R28, [R217+0x6400] ;  /* 0x00640000d91c783b */ /* 0x000fe80000000200 */
[----:B------:R-:W-:Y:S04]  /*e040*/  LDSM.16.M88.4 R24, [R217+0x6800] ;  /* 0x00680000d918783b */ /* 0x000fe80000000200 */
[----:B------:R-:W-:Y:S04]  /*e050*/  LDSM.16.M88.4 R44, [R219+0x6000] ;  /* 0x00600000db2c783b */ /* 0x000fe80000000200 */
[----:B---3--:R-:W3:Y:S04]  /*e060*/  LDSM.16.M88.4 R4, [R220+0x1000] ;  /* 0x00100000dc04783b */ /* 0x008ee80000000200 */
[----:B-1----:R-:W1:Y:S04]  /*e070*/  LDSM.16.M88.4 R12, [R221+0x1000] ;  /* 0x00100000dd0c783b */ /* 0x002e680000000200 */
[----:B------:R-:W-:Y:S04]  /*e080*/  LDSM.16.M88.4 R40, [R219+0x6400] ;  /* 0x00640000db28783b */ /* 0x000fe80000000200 */
[----:B------:R-:W-:Y:S04]  /*e090*/  LDSM.16.M88.4 R36, [R219+0x6800] ;  /* 0x00680000db24783b */ /* 0x000fe80000000200 */
[----:B------:R-:W4:Y:S01]  /*e0a0*/  S2R R0, SR_TID.X ;  /* 0x0000000000007919 */ /* 0x000f220000002100 */
[C---:B--2---:R-:W-:Y:S03]  /*e0b0*/  HMMA.16816.F32 R108, R8.reuse, R16, RZ ;  /* 0x00000010086c723c */ /* 0x044fe600000018ff */
[----:B------:R-:W0:Y:S05]  /*e0c0*/  LDGDEPBAR ;  /* 0x00000000000079af */ /* 0x000e2a0000000000 */
[----:B------:R-:W-:Y:S08]  /*e0d0*/  HMMA.16816.F32 R208, R8, R18, RZ ;  /* 0x0000001208d0723c */ /* 0x000ff000000018ff */
[C---:B---3--:R-:W-:Y:S08]  /*e0e0*/  HMMA.16816.F32 R48, R4.reuse, R16, RZ ;  /* 0x000000100430723c */ /* 0x048ff000000018ff */
[C---:B------:R-:W-:Y:S01]  /*e0f0*/  HMMA.16816.F32 R60, R4.reuse, R18, RZ ;  /* 0x00000012043c723c */ /* 0x040fe200000018ff */
[----:B------:R-:W2:Y:S07]  /*e100*/  LDSM.16.M88.4 R16, [R219+0x6c00] ;  /* 0x006c0000db10783b */ /* 0x000eae0000000200 */
[C---:B------:R-:W-:Y:S08]  /*e110*/  HMMA.16816.F32 R52, R4.reuse, R20, RZ ;  /* 0x000000140434723c */ /* 0x040ff000000018ff */
[C---:B------:R-:W-:Y:S08]  /*e120*/  HMMA.16816.F32 R32, R4.reuse, R28, RZ ;  /* 0x0000001c0420723c */ /* 0x040ff000000018ff */
[C---:B------:R-:W-:Y:S08]  /*e130*/  HMMA.16816.F32 R56, R4.reuse, R24, RZ ;  /* 0x000000180438723c */ /* 0x040ff000000018ff */
[C---:B------:R-:W-:Y:S08]  /*e140*/  HMMA.16816.F32 R64, R4.reuse, R30, RZ ;  /* 0x0000001e0440723c */ /* 0x040ff000000018ff */
[C---:B------:R-:W-:Y:S08]  /*e150*/  HMMA.16816.F32 R100, R4.reuse, R26, RZ ;  /* 0x0000001a0464723c */ /* 0x040ff000000018ff */
[----:B------:R-:W-:Y:S08]  /*e160*/  HMMA.16816.F32 R4, R4, R22, RZ ;  /* 0x000000160404723c */ /* 0x000ff000000018ff */
[----:B-1----:R-:W-:Y:S08]  /*e170*/  HMMA.16816.F32 R180, R12, R44, R48 ;  /* 0x0000002c0cb4723c */ /* 0x002ff00000001830 */
        /* <DEDUP_REMOVED lines=10> */
[C---:B--2---:R-:W-:Y:S08]  /*e220*/  HMMA.16816.F32 R48, R12.reuse, R16, R52 ;  /* 0x000000100c30723c */ /* 0x044ff00000001834 */
[C---:B------:R-:W-:Y:S08]  /*e230*/  HMMA.16816.F32 R52, R12.reuse, R42, R64 ;  /* 0x0000002a0c34723c */ /* 0x040ff00000001840 */
[C---:B------:R-:W-:Y:S01]  /*e240*/  HMMA.16816.F32 R64, R12.reuse, R18, R4 ;  /* 0x000000120c40723c */ /* 0x040fe20000001804 */
[----:B------:R-:W2:Y:S07]  /*e250*/  LDSM.16.M88.4 R4, [R220+0x3000] ;  /* 0x00300000dc04783b */ /* 0x000eae0000000200 */
[C---:B------:R-:W-:Y:S01]  /*e260*/  HMMA.16816.F32 R176, R12.reuse, R40, R32 ;  /* 0x000000280cb0723c */ /* 0x040fe20000001820 */
[----:B------:R-:W3:Y:S07]  /*e270*/  LDSM.16.M88.4 R32, [R217+0x7400] ;  /* 0x00740000d920783b */ /* 0x000eee0000000200 */
[C---:B------:R-:W-:Y:S08]  /*e280*/  HMMA.16816.F32 R104, R12.reuse, R36, R56 ;  /* 0x000000240c68723c */ /* 0x040ff00000001838 */
[C---:B------:R-:W-:Y:S08]  /*e290*/  HMMA.16816.F32 R56, R12.reuse, R46, R60 ;  /* 0x0000002e0c38723c */ /* 0x040ff0000000183c */
[----:B------:R-:W-:Y:S01]  /*e2a0*/  HMMA.16816.F32 R100, R12, R38, R100 ;  /* 0x000000260c64723c */ /* 0x000fe20000001864 */
[----:B------:R-:W2:Y:S07]  /*e2b0*/  LDSM.16.M88.4 R12, [R220+0x2000] ;  /* 0x00200000dc0c783b */ /* 0x000eae0000000200 */
[C---:B-1----:R-:W-:Y:S08]  /*e2c0*/  HMMA.16816.F32 R240, R8.reuse, R16, R188 ;  /* 0x0000001008f0723c */ /* 0x042ff000000018bc */
[C---:B------:R-:W-:Y:S08]  /*e2d0*/  HMMA.16816.F32 R108, R8.reuse, R44, R108 ;  /* 0x0000002c086c723c */ /* 0x040ff0000000186c */
[C---:B------:R-:W-:Y:S08]  /*e2e0*/  HMMA.16816.F32 R236, R8.reuse, R36, R192 ;  /* 0x0000002408ec723c */ /* 0x040ff000000018c0 */
[C---:B------:R-:W-:Y:S01]  /*e2f0*/  HMMA.16816.F32 R188, R8.reuse, R38, R200 ;  /* 0x0000002608bc723c */ /* 0x040fe200000018c8 */
[----:B------:R-:W-:Y:S07]  /*e300*/  LDSM.16.M88.4 R36, [R219+0x7c00] ;  /* 0x007c0000db24783b */ /* 0x000fee0000000200 */
[----:B------:R-:W-:Y:S01]  /*e310*/  HMMA.16816.F32 R192, R8, R46, R208 ;  /* 0x0000002e08c0723c */ /* 0x000fe200000018d0 */
[----:B------:R-:W-:Y:S07]  /*e320*/  LDSM.16.M88.4 R44, [R219+0x7400] ;  /* 0x00740000db2c783b */ /* 0x000fee0000000200 */
[C---:B--2---:R-:W-:Y:S08]  /*e330*/  HMMA.16816.F32 R200, R4.reuse, R28, R104 ;  /* 0x0000001c04c8723c */ /* 0x044ff00000001868 */
[C---:B------:R-:W-:Y:S08]  /*e340*/  HMMA.16816.F32 R208, R4.reuse, R24, R48 ;  /* 0x0000001804d0723c */ /* 0x040ff00000001830 */
[----:B------:R-:W-:Y:S08]  /*e350*/  HMMA.16816.F32 R104, R4, R22, R56 ;  /* 0x000000160468723c */ /* 0x000ff00000001838 */
[----:B------:R-:W-:Y:S01]  /*e360*/  HMMA.16816.F32 R184, R8, R18, R184 ;  /* 0x0000001208b8723c */ /* 0x000fe200000018b8 */
[----:B------:R-:W-:Y:S07]  /*e370*/  LDSM.16.M88.4 R16, [R219+0x7000] ;  /* 0x00700000db10783b */ /* 0x000fee0000000200 */
[C---:B------:R-:W-:Y:S08]  /*e380*/  HMMA.16816.F32 R180, R4.reuse, R20, R180 ;  /* 0x0000001404b4723c */ /* 0x040ff000000018b4 */
[C---:B---3--:R-:W-:Y:S08]  /*e390*/  HMMA.16816.F32 R176, R4.reuse, R32, R176 ;  /* 0x0000002004b0723c */ /* 0x048ff000000018b0 */
[C---:B------:R-:W-:Y:S08]  /*e3a0*/  HMMA.16816.F32 R60, R4.reuse, R34, R52 ;  /* 0x00000022043c723c */ /* 0x040ff00000001834 */
[C---:B------:R-:W-:Y:S08]  /*e3b0*/  HMMA.16816.F32 R56, R4.reuse, R30, R100 ;  /* 0x0000001e0438723c */ /* 0x040ff00000001864 */
[----:B------:R-:W-:Y:S01]  /*e3c0*/  HMMA.16816.F32 R48, R4, R26, R64 ;  /* 0x0000001a0430723c */ /* 0x000fe20000001840 */
[----:B------:R-:W1:Y:S07]  /*e3d0*/  LDSM.16.M88.4 R4, [R221+0x3000] ;  /* 0x00300000dd04783b */ /* 0x000e6e0000000200 */
[C---:B------:R-:W-:Y:S08]  /*e3e0*/  HMMA.16816.F32 R212, R8.reuse, R40, R196 ;  /* 0x0000002808d4723c */ /* 0x040ff000000018c4 */
[----:B------:R-:W-:Y:S01]  /*e3f0*/  HMMA.16816.F32 R196, R8, R42, R204 ;  /* 0x0000002a08c4723c */ /* 0x000fe200000018cc */
[----:B------:R-:W2:Y:S04]  /*e400*/  LDSM.16.M88.4 R40, [R219+0x7800] ;  /* 0x00780000db28783b */ /* 0x000ea80000000200 */
[----:B------:R-:W3:Y:S03]  /*e410*/  LDSM.16.M88.4 R8, [R221+0x2000] ;  /* 0x00200000dd08783b */ /* 0x000ee60000000200 */
[C---:B------:R-:W-:Y:S08]  /*e420*/  HMMA.16816.F32 R52, R12.reuse, R20, R108 ;  /* 0x000000140c34723c */ /* 0x040ff0000000186c */
[C---:B------:R-:W-:Y:S08]  /*e430*/  HMMA.16816.F32 R20, R12.reuse, R22, R192 ;  /* 0x000000160c14723c */ /* 0x040ff000000018c0 */
[C---:B------:R-:W-:Y:S08]  /*e440*/  HMMA.16816.F32 R100, R12.reuse, R34, R196 ;  /* 0x000000220c64723c */ /* 0x040ff000000018c4 */
[----:B------:R-:W-:Y:S08]  /*e450*/  HMMA.16816.F32 R196, R12, R30, R188 ;  /* 0x0000001e0cc4723c */ /* 0x000ff000000018bc */
[C---:B-1----:R-:W-:Y:S08]  /*e460*/  HMMA.16816.F32 R188, R4.reuse, R16, R180 ;  /* 0x0000001004bc723c */ /* 0x042ff000000018b4 */
[----:B------:R-:W-:Y:S08]  /*e470*/  HMMA.16816.F32 R180, R4, R44, R176 ;  /* 0x0000002c04b4723c */ /* 0x000ff000000018b0 */
[C---:B------:R-:W-:Y:S08]  /*e480*/  HMMA.16816.F32 R64, R12.reuse, R32, R212 ;  /* 0x000000200c40723c */ /* 0x040ff000000018d4 */
[C---:B------:R-:W-:Y:S01]  /*e490*/  HMMA.16816.F32 R204, R12.reuse, R28, R236 ;  /* 0x0000001c0ccc723c */ /* 0x040fe200000018ec */
[----:B------:R-:W-:Y:S07]  /*e4a0*/  LDSM.16.M88.4 R28, [R217+0x8800] ;  /* 0x00880000d91c783b */ /* 0x000fee0000000200 */
[----:B------:R-:W-:Y:S08]  /*e4b0*/  HMMA.16816.F32 R192, R12, R24, R240 ;  /* 0x000000180cc0723c */ /* 0x000ff000000018f0 */
[----:B------:R-:W-:Y:S08]  /*e4c0*/  HMMA.16816.F32 R176, R4, R46, R60 ;  /* 0x0000002e04b0723c */ /* 0x000ff0000000183c */
[----:B------:R-:W-:Y:S01]  /*e4d0*/  HMMA.16816.F32 R12, R12, R26, R184 ;  /* 0x0000001a0c0c723c */ /* 0x000fe200000018b8 */
[----:B------:R-:W-:Y:S07]  /*e4e0*/  LDSM.16.M88.4 R24, [R217+0x8000] ;  /* 0x00800000d918783b */ /* 0x000fee0000000200 */
[C---:B--2---:R-:W-:Y:S08]  /*e4f0*/  HMMA.16816.F32 R60, R4.reuse, R42, R56 ;  /* 0x0000002a043c723c */ /* 0x044ff00000001838 */
[C---:B------:R-:W-:Y:S08]  /*e500*/  HMMA.16816.F32 R184, R4.reuse, R18, R104 ;  /* 0x0000001204b8723c */ /* 0x040ff00000001868 */
[C---:B------:R-:W-:Y:S01]  /*e510*/  HMMA.16816.F32 R108, R4.reuse, R40, R200 ;  /* 0x00000028046c723c */ /* 0x040fe200000018c8 */
[----:B------:R-:W-:Y:S07]  /*e520*/  LDSM.16.M88.4 R200, [R217+0x8c00] ;  /* 0x008c0000d9c8783b */ /* 0x000fee0000000200 */
[C---:B------:R-:W-:Y:S08]  /*e530*/  HMMA.16816.F32 R56, R4.reuse, R36, R208 ;  /* 0x000000240438723c */ /* 0x040ff000000018d0 */
[----:B------:R-:W-:Y:S01]  /*e540*/  HMMA.16816.F32 R32, R4, R38, R48 ;  /* 0x000000260420723c */ /* 0x000fe20000001830 */
[----:B------:R-:W1:Y:S07]  /*e550*/  LDSM.16.M88.4 R4, [R220+0x5000] ;  /* 0x00500000dc04783b */ /* 0x000e6e0000000200 */
[C---:B---3--:R-:W-:Y:S01]  /*e560*/  HMMA.16816.F32 R48, R8.reuse, R18, R20 ;  /* 0x000000120830723c */ /* 0x048fe20000001814 */
[----:B------:R-:W2:Y:S07]  /*e570*/  LDSM.16.M88.4 R20, [R217+0x8400] ;  /* 0x00840000d914783b */ /* 0x000eae0000000200 */
[C---:B------:R-:W-:Y:S08]  /*e580*/  HMMA.16816.F32 R104, R8.reuse, R46, R100 ;  /* 0x0000002e0868723c */ /* 0x040ff00000001864 */
[C---:B------:R-:W-:Y:S08]  /*e590*/  HMMA.16816.F32 R192, R8.reuse, R36, R192 ;  /* 0x0000002408c0723c */ /* 0x040ff000000018c0 */
[C---:B------:R-:W-:Y:S01]  /*e5a0*/  HMMA.16816.F32 R212, R8.reuse, R38, R12 ;  /* 0x0000002608d4723c */ /* 0x040fe2000000180c */
[----:B------:R-:W3:Y:S07]  /*e5b0*/  LDSM.16.M88.4 R12, [R220+0x4000] ;  /* 0x00400000dc0c783b */ /* 0x000eee0000000200 */
[C---:B------:R-:W-:Y:S01]  /*e5c0*/  HMMA.16816.F32 R52, R8.reuse, R16, R52 ;  /* 0x000000100834723c */ /* 0x040fe20000001834 */
[----:B------:R-:W-:Y:S07]  /*e5d0*/  LDSM.16.M88.4 R16, [R219+0x8000] ;  /* 0x00800000db10783b */ /* 0x000fee0000000200 */
[C---:B------:R-:W-:Y:S08]  /*e5e0*/  HMMA.16816.F32 R64, R8.reuse, R44, R64 ;  /* 0x0000002c0840723c */ /* 0x040ff00000001840 */
[C---:B------:R-:W-:Y:S08]  /*e5f0*/  HMMA.16816.F32 R100, R8.reuse, R40, R204 ;  /* 0x000000280864723c */ /* 0x040ff000000018cc */
[----:B------:R-:W-:Y:S08]  /*e600*/  HMMA.16816.F32 R196, R8, R42, R196 ;  /* 0x0000002a08c4723c */ /* 0x000ff000000018c4 */
[C---:B-1----:R-:W-:Y:S08]  /*e610*/  HMMA.16816.F32 R36, R4.reuse, R24, R188 ;  /* 0x000000180424723c */ /* 0x042ff000000018bc */
[C---:B------:R-:W-:Y:S08]  /*e620*/  HMMA.16816.F32 R184, R4.reuse, R26, R184 ;  /* 0x0000001a04b8723c */ /* 0x040ff000000018b8 */
[C---:B--2---:R-:W-:Y:S08]  /*e630*/  HMMA.16816.F32 R180, R4.reuse, R20, R180 ;  /* 0x0000001404b4723c */ /* 0x044ff000000018b4 */
[C---:B------:R-:W-:Y:S08]  /*e640*/  HMMA.16816.F32 R176, R4.reuse, R22, R176 ;  /* 0x0000001604b0723c */ /* 0x040ff000000018b0 */
[C---:B------:R-:W-:Y:S08]  /*e650*/  HMMA.16816.F32 R108, R4.reuse, R28, R108 ;  /* 0x0000001c046c723c */ /* 0x040ff0000000186c */
[C---:B------:R-:W-:Y:S08]  /*e660*/  HMMA.16816.F32 R188, R4.reuse, R30, R60 ;  /* 0x0000001e04bc723c */ /* 0x040ff0000000183c */
[C---:B------:R-:W-:Y:S08]  /*e670*/  HMMA.16816.F32 R8, R4.reuse, R200, R56 ;  /* 0x000000c80408723c */ /* 0x040ff00000001838 */
[----:B------:R-:W-:Y:S01]  /*e680*/  HMMA.16816.F32 R4, R4, R202, R32 ;  /* 0x000000ca0404723c */ /* 0x000fe20000001820 */
[----:B------:R-:W-:-:S02]  /*e690*/  IMAD.MOV.U32 R2, RZ, RZ, R212 ;  /* 0x000000ffff027224 */ /* 0x000fc400078e00d4 */
[----:B------:R-:W-:Y:S11]  /*e6a0*/  IMAD.MOV.U32 R241, RZ, RZ, R213 ;  /* 0x000000fffff17224 */ /* 0x000ff600078e00d5 */
[----:B------:R-:W-:Y:S02]  /*e6b0*/  @!UPT UIADD3 URZ, URZ, URZ, URZ ;  /* 0x0000003f3f3ff290 */ /* 0x000fe4000fffe03f */
[----:B------:R-:W-:Y:S02]  /*e6c0*/  IMAD.MOV.U32 R251, RZ, RZ, R8 ;  /* 0x000000fffffb7224 */ /* 0x000fe400078e0008 */
[----:B------:R-:W-:Y:S02]  /*e6d0*/  IMAD.MOV.U32 R250, RZ, RZ, R9 ;  /* 0x000000fffffa7224 */ /* 0x000fe400078e0009 */
[----:B------:R-:W-:Y:S02]  /*e6e0*/  IMAD.MOV.U32 R249, RZ, RZ, R10 ;  /* 0x000000fffff97224 */ /* 0x000fe400078e000a */
[----:B------:R-:W-:Y:S02]  /*e6f0*/  IMAD.MOV.U32 R242, RZ, RZ, R11 ;  /* 0x000000fffff27224 */ /* 0x000fe400078e000b */
[----:B------:R-:W-:Y:S01]  /*e700*/  IMAD.MOV.U32 R213, RZ, RZ, R4 ;  /* 0x000000ffffd57224 */ /* 0x000fe200078e0004 */
[----:B------:R-:W1:Y:S01]  /*e710*/  LDSM.16.M88.4 R8, [R221+0x4000] ;  /* 0x00400000dd08783b */ /* 0x000e620000000200 */
[----:B------:R-:W-:-:S02]  /*e720*/  IMAD.MOV.U32 R212, RZ, RZ, R5 ;  /* 0x000000ffffd47224 */ /* 0x000fc400078e0005 */
[----:B------:R-:W-:Y:S02]  /*e730*/  IMAD.MOV.U32 R210, RZ, RZ, R6 ;  /* 0x000000ffffd27224 */ /* 0x000fe400078e0006 */
[----:B------:R-:W-:Y:S02]  /*e740*/  IMAD.MOV.U32 R209, RZ, RZ, R7 ;  /* 0x000000ffffd17224 */ /* 0x000fe400078e0007 */
[----:B------:R-:W2:Y:S01]  /*e750*/  LDSM.16.M88.4 R4, [R221+0x5000] ;  /* 0x00500000dd04783b */ /* 0x000ea20000000200 */
[----:B----4-:R-:W-:Y:S01]  /*e760*/  IMAD.SHL.U32 R0, R0, 0x2, RZ ;  /* 0x0000000200007824 */ /* 0x010fe200078e00ff */
[----:B---3--:R-:W-:Y:S04]  /*e770*/  HMMA.16816.F32 R32, R12, R24, R52 ;  /* 0x000000180c20723c */ /* 0x008fe80000001834 */
[----:B------:R-:W-:-:S05]  /*e780*/  LOP3.LUT R0, R0, 0x6, RZ, 0xc0, !PT ;  /* 0x0000000600007812 */ /* 0x000fca00078ec0ff */
[----:B------:R-:W-:Y:S01]  /*e790*/  IMAD R0, R244, 0x40, R0 ;  /* 0x00000040f4007824 */ /* 0x000fe200078e0200 */
[C---:B------:R-:W-:Y:S07]  /*e7a0*/  HMMA.16816.F32 R100, R12.reuse, R28, R100 ;  /* 0x0000001c0c64723c */ /* 0x040fee0000001864 */
[----:B------:R-:W-:Y:S01]  /*e7b0*/  IMAD.MOV.U32 R29, RZ, RZ, R2 ;  /* 0x000000ffff1d7224 */ /* 0x000fe200078e0002 */
[----:B------:R-:W-:Y:S01]  /*e7c0*/  HMMA.16816.F32 R40, R12, R20, R64 ;  /* 0x000000140c28723c */ /* 0x000fe20000001840 */
[----:B------:R-:W-:-:S07]  /*e7d0*/  IMAD.IADD R2, R226, 0x1, -R0 ;  /* 0x00000001e2027824 */ /* 0x000fce00078e0a00 */
[----:B------:R-:W-:Y:S01]  /*e7e0*/  HMMA.16816.F32 R104, R12, R22, R104 ;  /* 0x000000160c68723c */ /* 0x000fe20000001868 */
[----:B------:R-:W3:Y:S01]  /*e7f0*/  LDSM.16.M88.4 R20, [R219+0x8400] ;  /* 0x00840000db14783b */ /* 0x000ee20000000200 */
[----:B------:R-:W-:Y:S01]  /*e800*/  IABS R2, R2 ;  /* 0x0000000200027213 */ /* 0x000fe20000000000 */
[----:B------:R-:W-:-:S03]  /*e810*/  IMAD.IADD R3, R225, 0x1, -R0 ;  /* 0x00000001e1037824 */ /* 0x000fc600078e0a00 */
[----:B------:R4:W-:Y:S02]  /*e820*/  I2F R25, R2 ;  /* 0x0000000200197306 */ /* 0x0009e40000201400 */
[----:B------:R-:W-:Y:S01]  /*e830*/  IABS R3, R3 ;  /* 0x0000000300037213 */ /* 0x000fe20000000000 */
[-C--:B-1----:R-:W-:Y:S08]  /*e840*/  HMMA.16816.F32 R32, R8, R16.reuse, R32 ;  /* 0x000000100820723c */ /* 0x082ff00000001820 */
[----:B--2---:R-:W-:Y:S01]  /*e850*/  HMMA.16816.F32 R36, R4, R16, R36 ;  /* 0x000000100424723c */ /* 0x004fe20000001824 */
[----:B----4-:R-:W-:-:S06]  /*e860*/  IMAD.IADD R2, R224, 0x1, -R0 ;  /* 0x00000001e0027824 */ /* 0x010fcc00078e0a00 */
[----:B------:R-:W-:Y:S01]  /*e870*/  IMAD.IADD R16, R227, 0x1, -R0 ;  /* 0x00000001e3107824 */ /* 0x000fe200078e0a00 */
[----:B------:R-:W-:Y:S01]  /*e880*/  IABS R2, R2 ;  /* 0x0000000200027213 */ /* 0x000fe20000000000 */
[----:B------:R1:W-:Y:S01]  /*e890*/  I2F R24, R3 ;  /* 0x0000000300187306 */ /* 0x0003e20000201400 */
[----:B------:R-:W-:Y:S03]  /*e8a0*/  HMMA.16816.F32 R44, R12, R26, R48 ;  /* 0x0000001a0c2c723c */ /* 0x000fe60000001830 */
[----:B-1----:R-:W-:Y:S01]  /*e8b0*/  IMAD.MOV.U32 R3, RZ, RZ, R2 ;  /* 0x000000ffff037224 */ /* 0x002fe200078e0002 */
[----:B------:R-:W-:-:S04]  /*e8c0*/  IABS R2, R16 ;  /* 0x0000001000027213 */ /* 0x000fc80000000000 */
[----:B------:R1:W2:Y:S01]  /*e8d0*/  I2F R16, R2 ;  /* 0x0000000200107306 */ /* 0x0002a20000201400 */
[-C--:B---3--:R-:W-:Y:S07]  /*e8e0*/  HMMA.16816.F32 R40, R8, R20.reuse, R40 ;  /* 0x000000140828723c */ /* 0x088fee0000001828 */
[----:B------:R3:W4:Y:S01]  /*e8f0*/  I2F R17, R3 ;  /* 0x0000000300117306 */ /* 0x0007220000201400 */
[----:B------:R-:W-:Y:S01]  /*e900*/  HMMA.16816.F32 R180, R4, R20, R180 ;  /* 0x0000001404b4723c */ /* 0x000fe200000018b4 */
[----:B-1----:R-:W-:-:S06]  /*e910*/  IADD3 R2, R0, 0x1, RZ ;  /* 0x0000000100027810 */ /* 0x002fcc0007ffe0ff */
[----:B--2---:R-:W-:Y:S02]  /*e920*/  FFMA.FTZ R20, R16, -R222, R38 ;  /* 0x800000de10147223 */ /* 0x004fe40000010026 */
[--C-:B------:R-:W-:Y:S01]  /*e930*/  IMAD.IADD R16, R225, 0x1, -R2.reuse ;  /* 0x00000001e1107824 */ /* 0x100fe200078e0a02 */
[----:B------:R-:W-:Y:S01]  /*e940*/  HMMA.16816.F32 R48, R4, R18, R184 ;  /* 0x000000120430723c */ /* 0x000fe200000018b8 */
[----:B---3--:R-:W-:-:S03]  /*e950*/  IMAD.IADD R3, R226, 0x1, -R2 ;  /* 0x00000001e2037824 */ /* 0x008fc600078e0a02 */
[----:B------:R-:W-:-:S04]  /*e960*/  IABS R16, R16 ;  /* 0x0000001000107213 */ /* 0x000fc80000000000 */
[----:B------:R-:W-:Y:S01]  /*e970*/  HMMA.16816.F32 R44, R8, R18, R44 ;  /* 0x00000012082c723c */ /* 0x000fe2000000182c */
[----:B----4-:R-:W-:Y:S01]  /*e980*/  FFMA.FTZ R21, R17, -R222, R36 ;  /* 0x800000de11157223 */ /* 0x010fe20000010024 */
[----:B------:R-:W-:Y:S01]  /*e990*/  ISETP.GE.AND P0, PT, R0, R235, PT ;  /* 0x000000eb0000720c */ /* 0x000fe20003f06270 */
[----:B------:R-:W-:-:S04]  /*e9a0*/  IMAD.MOV.U32 R17, RZ, RZ, R16 ;  /* 0x000000ffff117224 */ /* 0x000fc800078e0010 */
[----:B------:R-:W-:Y:S01]  /*e9b0*/  IMAD.IADD R18, R224, 0x1, -R2 ;  /* 0x00000001e0127824 */ /* 0x000fe200078e0a02 */
[----:B------:R-:W-:Y:S01]  /*e9c0*/  IABS R3, R3 ;  /* 0x0000000300037213 */ /* 0x000fe20000000000 */
[----:B------:R-:W-:Y:S01]  /*e9d0*/  FFMA.FTZ R19, R25, -R222, R32 ;  /* 0x800000de19137223 */ /* 0x000fe20000010020 */
[C---:B------:R-:W-:Y:S02]  /*e9e0*/  ISETP.GE.AND P6, PT, R0.reuse, R234, PT ;  /* 0x000000ea0000720c */ /* 0x040fe40003fc6270 */
[----:B------:R-:W-:Y:S01]  /*e9f0*/  IABS R16, R18 ;  /* 0x0000001200107213 */ /* 0x000fe20000000000 */
[----:B------:R-:W-:Y:S01]  /*ea00*/  IMAD.IADD R18, R227, 0x1, -R2 ;  /* 0x00000001e3127824 */ /* 0x000fe200078e0a02 */
[C---:B------:R-:W-:Y:S02]  /*ea10*/  ISETP.GE.AND P5, PT, R0.reuse, R233, PT ;  /* 0x000000e90000720c */ /* 0x040fe40003fa6270 */
[C---:B------:R-:W-:Y:S01]  /*ea20*/  ISETP.GE.AND P1, PT, R0.reuse, R232, PT ;  /* 0x000000e80000720c */ /* 0x040fe20003f26270 */
[----:B------:R1:W-:Y:S01]  /*ea30*/  I2F R25, R17 ;  /* 0x0000001100197306 */ /* 0x0003e20000201400 */
[----:B------:R-:W-:Y:S01]  /*ea40*/  ISETP.LT.OR P0, PT, R0, R231, P0 ;  /* 0x000000e70000720c */ /* 0x000fe20000701670 */
[----:B------:R-:W-:Y:S01]  /*ea50*/  FFMA.FTZ R24, R24, -R222, R34 ;  /* 0x800000de18187223 */ /* 0x000fe20000010022 */
[----:B------:R-:W-:-:S02]  /*ea60*/  ISETP.LT.OR P6, PT, R0, R230, P6 ;  /* 0x000000e60000720c */ /* 0x000fc400037c1670 */
[C---:B------:R-:W-:Y:S02]  /*ea70*/  ISETP.LT.OR P5, PT, R0.reuse, R229, P5 ;  /* 0x000000e50000720c */ /* 0x040fe40002fa1670 */
[----:B------:R-:W-:Y:S01]  /*ea80*/  ISETP.LT.OR P1, PT, R0, R228, P1 ;  /* 0x000000e40000720c */ /* 0x000fe20000f21670 */
[----:B------:R2:W-:Y:S01]  /*ea90*/  I2F R26, R3 ;  /* 0x00000003001a7306 */ /* 0x0005e20000201400 */
[----:B------:R-:W-:Y:S02]  /*eaa0*/  FSEL R237, R19, -INF , !P0 ;  /* 0xff80000013ed7808 */ /* 0x000fe40004000000 */
[----:B------:R-:W-:Y:S01]  /*eab0*/  FSEL R240, R24, -INF , !P6 ;  /* 0xff80000018f07808 */ /* 0x000fe20007000000 */
[----:B-1----:R-:W-:Y:S01]  /*eac0*/  IMAD.MOV.U32 R17, RZ, RZ, R16 ;  /* 0x000000ffff117224 */ /* 0x002fe200078e0010 */
[----:B------:R-:W-:Y:S02]  /*ead0*/  IABS R16, R18 ;  /* 0x0000001200107213 */ /* 0x000fe40000000000 */
[----:B------:R-:W-:Y:S01]  /*eae0*/  FSEL R62, R21, -INF , !P5 ;  /* 0xff800000153e7808 */ /* 0x000fe20006800000 */
[----:B------:R1:W3:Y:S01]  /*eaf0*/  I2F R19, R17 ;  /* 0x0000001100137306 */ /* 0x0002e20000201400 */
[----:B--2---:R-:W-:-:S02]  /*eb00*/  IADD3 R3, R0, 0x8, RZ ;  /* 0x0000000800037810 */ /* 0x004fc40007ffe0ff */
[----:B------:R-:W-:-:S05]  /*eb10*/  FSEL R63, R20, -INF , !P1 ;  /* 0xff800000143f7808 */ /* 0x000fca0004800000 */
        /* <DEDUP_REMOVED lines=11> */
[----:B--2---:R-:W-:-:S04]  /*ebd0*/  IABS R16, R17 ;  /* 0x0000001100107213 */ /* 0x004fc80000000000 */
[----:B------:R1:W2:Y:S01]  /*ebe0*/  I2F R28, R16 ;  /* 0x00000010001c7306 */ /* 0x0002a20000201400 */
[----:B------:R-:W-:Y:S01]  /*ebf0*/  IABS R2, R2 ;  /* 0x0000000200027213 */ /* 0x000fe20000000000 */
[-C--:B---3--:R-:W-:Y:S02]  /*ec00*/  FFMA.FTZ R20, R19, -R222.reuse, R37 ;  /* 0x800000de13147223 */ /* 0x088fe40000010025 */
[----:B----4-:R-:W-:Y:S02]  /*ec10*/  FFMA.FTZ R19, R18, -R222, R39 ;  /* 0x800000de12137223 */ /* 0x010fe40000010027 */
[----:B------:R-:W-:Y:S02]  /*ec20*/  IMAD.MOV.U32 R17, RZ, RZ, R2 ;  /* 0x000000ffff117224 */ /* 0x000fe400078e0002 */
[--C-:B------:R-:W-:Y:S02]  /*ec30*/  IMAD.IADD R18, R227, 0x1, -R3.reuse ;  /* 0x00000001e3127824 */ /* 0x100fe400078e0a03 */
[----:B-1----:R-:W-:-:S02]  /*ec40*/  IMAD.IADD R16, R224, 0x1, -R3 ;  /* 0x00000001e0107824 */ /* 0x002fc400078e0a03 */
[----:B------:R-:W-:-:S03]  /*ec50*/  FFMA.FTZ R24, R26, -R222, R33 ;  /* 0x800000de1a187223 */ /* 0x000fc60000010021 */
[----:B------:R-:W-:Y:S01]  /*ec60*/  IABS R16, R16 ;  /* 0x0000001000107213 */ /* 0x000fe20000000000 */
[----:B------:R1:W-:Y:S01]  /*ec70*/  I2F R26, R17 ;  /* 0x00000011001a7306 */ /* 0x0003e20000201400 */
[----:B------:R-:W-:Y:S01]  /*ec80*/  IADD3 R2, R0, 0x9, RZ ;  /* 0x0000000900027810 */ /* 0x000fe20007ffe0ff */
[----:B------:R-:W-:Y:S01]  /*ec90*/  FFMA.FTZ R21, R25, -R222, R35 ;  /* 0x800000de19157223 */ /* 0x000fe20000010023 */
[----:B------:R-:W-:Y:S01]  /*eca0*/  FSEL R61, R19, -INF , !P1 ;  /* 0xff800000133d7808 */ /* 0x000fe20004800000 */
[----:B-1----:R-:W-:Y:S01]  /*ecb0*/  IMAD.MOV.U32 R17, RZ, RZ, R16 ;  /* 0x000000ffff117224 */ /* 0x002fe200078e0010 */
[----:B------:R-:W-:Y:S01]  /*ecc0*/  IABS R16, R18 ;  /* 0x0000001200107213 */ /* 0x000fe20000000000 */
[----:B------:R-:W-:Y:S02]  /*ecd0*/  IMAD.IADD R18, R226, 0x1, -R2 ;  /* 0x00000001e2127824 */ /* 0x000fe400078e0a02 */
[----:B------:R1:W3:Y:S01]  /*ece0*/  I2F R25, R17 ;  /* 0x0000001100197306 */ /* 0x0002e20000201400 */
[----:B------:R-:W-:Y:S01]  /*ecf0*/  IMAD.MOV.U32 R239, RZ, RZ, R214 ;  /* 0x000000ffffef7224 */ /* 0x000fe200078e00d6 */
[----:B------:R-:W-:-:S02]  /*ed00*/  FSEL R214, R24, -INF , !P0 ;  /* 0xff80000018d67808 */ /* 0x000fc40004000000 */
[----:B------:R-:W-:Y:S02]  /*ed10*/  FSEL R238, R21, -INF , !P6 ;  /* 0xff80000015ee7808 */ /* 0x000fe40007000000 */
[----:B------:R-:W-:Y:S01]  /*ed20*/  FSEL R60, R20, -INF , !P5 ;  /* 0xff800000143c7808 */ /* 0x000fe20006800000 */
[----:B-1----:R-:W-:Y:S01]  /*ed30*/  IMAD.MOV.U32 R17, RZ, RZ, R16 ;  /* 0x000000ffff117224 */ /* 0x002fe200078e0010 */
[----:B------:R-:W-:-:S03]  /*ed40*/  IABS R16, R18 ;  /* 0x0000001200107213 */ /* 0x000fc60000000000 */
[----:B------:R1:W4:Y:S01]  /*ed50*/  I2F R19, R17 ;  /* 0x0000001100137306 */ /* 0x0003220000201400 */
[C---:B------:R-:W-:Y:S02]  /*ed60*/  ISETP.GE.AND P0, PT, R3.reuse, R235, PT ;  /* 0x000000eb0300720c */ /* 0x040fe40003f06270 */
[C---:B------:R-:W-:Y:S02]  /*ed70*/  ISETP.GE.AND P6, PT, R3.reuse, R234, PT ;  /* 0x000000ea0300720c */ /* 0x040fe40003fc6270 */
[C---:B------:R-:W-:Y:S02]  /*ed80*/  ISETP.GE.AND P5, PT, R3.reuse, R233, PT ;  /* 0x000000e90300720c */ /* 0x040fe40003fa6270 */
[C---:B------:R-:W-:Y:S01]  /*ed90*/  ISETP.GE.AND P1, PT, R3.reuse, R232, PT ;  /* 0x000000e80300720c */ /* 0x040fe20003f26270 */
[----:B------:R2:W2:Y:S01]  /*eda0*/  I2F R27, R16 ;  /* 0x00000010001b7306 */ /* 0x0004a20000201400 */
[C---:B------:R-:W-:Y:S02]  /*edb0*/  ISETP.LT.OR P0, PT, R3.reuse, R231, P0 ;  /* 0x000000e70300720c */ /* 0x040fe40000701670 */
[----:B------:R-:W-:Y:S01]  /*edc0*/  ISETP.LT.OR P6, PT, R3, R230, P6 ;  /* 0x000000e60300720c */ /* 0x000fe200037c1670 */
[----:B-1----:R-:W-:Y:S01]  /*edd0*/  IMAD.IADD R17, R225, 0x1, -R2 ;  /* 0x00000001e1117824 */ /* 0x002fe200078e0a02 */
[----:B------:R-:W-:-:S02]  /*ede0*/  ISETP.LT.OR P5, PT, R3, R229, P5 ;  /* 0x000000e50300720c */ /* 0x000fc40002fa1670 */
[----:B------:R-:W-:Y:S01]  /*edf0*/  ISETP.LT.OR P1, PT, R3, R228, P1 ;  /* 0x000000e40300720c */ /* 0x000fe20000f21670 */
[----:B--2---:R-:W-:Y:S01]  /*ee00*/  IMAD.IADD R16, R224, 0x1, -R2 ;  /* 0x00000001e0107824 */ /* 0x004fe200078e0a02 */
[----:B------:R-:W-:Y:S01]  /*ee10*/  IABS R3, R17 ;  /* 0x0000001100037213 */ /* 0x000fe20000000000 */
[----:B------:R-:W-:-:S03]  /*ee20*/  FFMA.FTZ R24, R28, -R222, R44 ;  /* 0x800000de1c187223 */ /* 0x000fc6000001002c */
[----:B------:R-:W-:Y:S01]  /*ee30*/  IABS R16, R16 ;  /* 0x0000001000107213 */ /* 0x000fe20000000000 */
[-C--:B---3--:R-:W-:Y:S02]  /*ee40*/  FFMA.FTZ R20, R25, -R222.reuse, R48 ;  /* 0x800000de19147223 */ /* 0x088fe40000010030 */
[-C--:B------:R-:W-:Y:S01]  /*ee50*/  FFMA.FTZ R21, R26, -R222.reuse, R46 ;  /* 0x800000de1a157223 */ /* 0x080fe2000001002e */
[----:B------:R1:W2:Y:S01]  /*ee60*/  I2F R25, R3 ;  /* 0x0000000300197306 */ /* 0x0002a20000201400 */
[----:B----4-:R-:W-:Y:S02]  /*ee70*/  FFMA.FTZ R19, R19, -R222, R50 ;  /* 0x800000de13137223 */ /* 0x010fe40000010032 */
[----:B------:R-:W-:Y:S02]  /*ee80*/  IMAD.IADD R18, R227, 0x1, -R2 ;  /* 0x00000001e3127824 */ /* 0x000fe400078e0a02 */
[----:B------:R-:W-:Y:S01]  /*ee90*/  IMAD.MOV.U32 R17, RZ, RZ, R16 ;  /* 0x000000ffff117224 */ /* 0x000fe200078e0010 */
[----:B------:R-:W-:-:S02]  /*eea0*/  FSEL R206, R24, -INF , !P0 ;  /* 0xff80000018ce7808 */ /* 0x000fc40004000000 */
[----:B------:R-:W-:Y:S01]  /*eeb0*/  FSEL R207, R21, -INF , !P6 ;  /* 0xff80000015cf7808 */ /* 0x000fe20007000000 */
[----:B------:R3:W4:Y:S01]  /*eec0*/  I2F R24, R17 ;  /* 0x0000001100187306 */ /* 0x0007220000201400 */
[----:B------:R-:W-:Y:S02]  /*eed0*/  FSEL R58, R20, -INF , !P5 ;  /* 0xff800000143a7808 */ /* 0x000fe40006800000 */
[----:B------:R-:W-:Y:S02]  /*eee0*/  FSEL R59, R19, -INF , !P1 ;  /* 0xff800000133b7808 */ /* 0x000fe40004800000 */
[----:B-1----:R-:W-:Y:S02]  /*eef0*/  IADD3 R3, R0, 0x10, RZ ;  /* 0x0000001000037810 */ /* 0x002fe40007ffe0ff */
[----:B------:R-:W-:Y:S02]  /*ef00*/  ISETP.GE.AND P0, PT, R2, R235, PT ;  /* 0x000000eb0200720c */ /* 0x000fe40003f06270 */
[----:B------:R-:W-:-:S02]  /*ef10*/  IABS R16, R18 ;  /* 0x0000001200107213 */ /* 0x000fc40000000000 */
[C---:B------:R-:W-:Y:S02]  /*ef20*/  ISETP.GE.AND P6, PT, R2.reuse, R234, PT ;  /* 0x000000ea0200720c */ /* 0x040fe40003fc6270 */
[----:B------:R-:W-:Y:S01]  /*ef30*/  ISETP.GE.AND P5, PT, R2, R233, PT ;  /* 0x000000e90200720c */ /* 0x000fe20003fa6270 */
[----:B---3--:R-:W-:Y:S01]  /*ef40*/  IMAD.IADD R17, R226, 0x1, -R3 ;  /* 0x00000001e2117824 */ /* 0x008fe200078e0a03 */
[C---:B------:R-:W-:Y:S01]  /*ef50*/  ISETP.GE.AND P1, PT, R2.reuse, R232, PT ;  /* 0x000000e80200720c */ /* 0x040fe20003f26270 */
[----:B------:R1:W3:Y:S01]  /*ef60*/  I2F R20, R16 ;  /* 0x0000001000147306 */ /* 0x0002e20000201400 */
[C---:B------:R-:W-:Y:S02]  /*ef70*/  ISETP.LT.OR P0, PT, R2.reuse, R231, P0 ;  /* 0x000000e70200720c */ /* 0x040fe40000701670 */
[C---:B------:R-:W-:Y:S02]  /*ef80*/  ISETP.LT.OR P6, PT, R2.reuse, R230, P6 ;  /* 0x000000e60200720c */ /* 0x040fe400037c1670 */
[----:B------:R-:W-:-:S02]  /*ef90*/  ISETP.LT.OR P5, PT, R2, R229, P5 ;  /* 0x000000e50200720c */ /* 0x000fc40002fa1670 */
[----:B------:R-:W-:Y:S01]  /*efa0*/  ISETP.LT.OR P1, PT, R2, R228, P1 ;  /* 0x000000e40200720c */ /* 0x000fe20000f21670 */
[----:B------:R-:W-:Y:S02]  /*efb0*/  IMAD.IADD R2, R225, 0x1, -R3 ;  /* 0x00000001e1027824 */ /* 0x000fe400078e0a03 */
[----:B------:R-:W-:Y:S01]  /*efc0*/  FFMA.FTZ R18, R27, -R222, R45 ;  /* 0x800000de1b127223 */ /* 0x000fe2000001002d */
[----:B-1----:R-:W-:Y:S02]  /*efd0*/  IABS R16, R17 ;  /* 0x0000001100107213 */ /* 0x002fe40000000000 */
[----:B------:R-:W-:Y:S02]  /*efe0*/  IABS R2, R2 ;  /* 0x0000000200027213 */ /* 0x000fe40000000000 */
[----:B------:R1:W1:Y:S01]  /*eff0*/  I2F R28, R16 ;  /* 0x00000010001c7306 */ /* 0x0002620000201400 */
[----:B------:R-:W-:Y:S01]  /*f000*/  FSEL R65, R18, -INF , !P0 ;  /* 0xff80000012417808 */ /* 0x000fe20004000000 */
[----:B------:R-:W-:-:S02]  /*f010*/  IMAD.IADD R18, R227, 0x1, -R3 ;  /* 0x00000001e3127824 */ /* 0x000fc400078e0a03 */
        /* <DEDUP_REMOVED lines=28> */
[-C--:B------:R-:W-:Y:S01]  /*f1e0*/  FFMA.FTZ R24, R28, -R222.reuse, R40 ;  /* 0x800000de1c187223 */ /* 0x080fe20000010028 */
[----:B------:R-:W-:Y:S01]  /*f1f0*/  IABS R17, R17 ;  /* 0x0000001100117213 */ /* 0x000fe20000000000 */
[-C--:B------:R-:W-:Y:S01]  /*f200*/  FFMA.FTZ R21, R26, -R222.reuse, R42 ;  /* 0x800000de1a157223 */ /* 0x080fe2000001002a */
[----:B------:R1:W-:Y:S01]  /*f210*/  I2F R27, R16 ;  /* 0x00000010001b7306 */ /* 0x0003e20000201400 */
[----:B--2---:R-:W-:-:S02]  /*f220*/  FFMA.FTZ R20, R25, -R222, R180 ;  /* 0x800000de19147223 */ /* 0x004fc400000100b4 */
[----:B---3--:R-:W-:Y:S01]  /*f230*/  FFMA.FTZ R19, R19, -R222, R182 ;  /* 0x800000de13137223 */ /* 0x008fe200000100b6 */
[----:B------:R-:W-:Y:S01]  /*f240*/  FSEL R185, R24, -INF , !P0 ;  /* 0xff80000018b97808 */ /* 0x000fe20004000000 */
[----:B------:R-:W-:Y:S01]  /*f250*/  IMAD.IADD R18, R227, 0x1, -R2 ;  /* 0x00000001e3127824 */ /* 0x000fe200078e0a02 */
[----:B------:R-:W-:Y:S02]  /*f260*/  FSEL R187, R21, -INF , !P6 ;  /* 0xff80000015bb7808 */ /* 0x000fe40007000000 */
[----:B------:R2:W3:Y:S01]  /*f270*/  I2F R25, R17 ;  /* 0x0000001100197306 */ /* 0x0004e20000201400 */
[----:B------:R-:W-:Y:S02]  /*f280*/  FSEL R66, R20, -INF , !P5 ;  /* 0xff80000014427808 */ /* 0x000fe40006800000 */
[----:B------:R-:W-:Y:S02]  /*f290*/  FSEL R211, R19, -INF , !P1 ;  /* 0xff80000013d37808 */ /* 0x000fe40004800000 */
[----:B-1----:R-:W-:-:S02]  /*f2a0*/  IABS R16, R3 ;  /* 0x0000000300107213 */ /* 0x002fc40000000000 */
[----:B------:R-:W-:Y:S02]  /*f2b0*/  IADD3 R3, R0, 0x18, RZ ;  /* 0x0000001800037810 */ /* 0x000fe40007ffe0ff */
[C---:B------:R-:W-:Y:S02]  /*f2c0*/  ISETP.GE.AND P0, PT, R2.reuse, R235, PT ;  /* 0x000000eb0200720c */ /* 0x040fe40003f06270 */
[C---:B------:R-:W-:Y:S01]  /*f2d0*/  ISETP.GE.AND P6, PT, R2.reuse, R234, PT ;  /* 0x000000ea0200720c */ /* 0x040fe20003fc6270 */
[----:B--2---:R-:W-:Y:S01]  /*f2e0*/  IMAD.MOV.U32 R17, RZ, RZ, R16 ;  /* 0x000000ffff117224 */ /* 0x004fe200078e0010 */
        /* <DEDUP_REMOVED lines=9> */
[----:B------:R4:W2:Y:S01]  /*f380*/  I2F R20, R16 ;  /* 0x0000001000147306 */ /* 0x0008a20000201400 */
[----:B-1----:R-:W-:-:S03]  /*f390*/  IMAD.IADD R17, R226, 0x1, -R3 ;  /* 0x00000001e2117824 */ /* 0x002fc600078e0a03 */
[----:B------:R-:W-:Y:S01]  /*f3a0*/  IABS R2, R2 ;  /* 0x0000000200027213 */ /* 0x000fe20000000000 */
[----:B---3--:R-:W-:Y:S01]  /*f3b0*/  FFMA.FTZ R18, R25, -R222, R43 ;  /* 0x800000de19127223 */ /* 0x008fe2000001002b */
[----:B----4-:R-:W-:-:S03]  /*f3c0*/  IABS R16, R17 ;  /* 0x0000001100107213 */ /* 0x010fc60000000000 */
[----:B------:R-:W-:Y:S01]  /*f3d0*/  IMAD.MOV.U32 R17, RZ, RZ, R2 ;  /* 0x000000ffff117224 */ /* 0x000fe200078e0002 */
[----:B------:R1:W3:Y:S01]  /*f3e0*/  I2F R26, R16 ;  /* 0x00000010001a7306 */ /* 0x0002e20000201400 */
[-C--:B------:R-:W-:Y:S01]  /*f3f0*/  FFMA.FTZ R19, R27, -R222.reuse, R41 ;  /* 0x800000de1b137223 */ /* 0x080fe20000010029 */
[----:B------:R-:W-:Y:S01]  /*f400*/  HMMA.16816.F32 R44, R4, R22, R176 ;  /* 0x00000016042c723c */ /* 0x000fe200000018b0 */
[----:B--2---:R-:W-:-:S05]  /*f410*/  FFMA.FTZ R21, R24, -R222, R181 ;  /* 0x800000de18157223 */ /* 0x004fca00000100b5 */
[----:B------:R2:W4:Y:S01]  /*f420*/  I2F R25, R17 ;  /* 0x0000001100197306 */ /* 0x0005220000201400 */
[--C-:B-1----:R-:W-:Y:S01]  /*f430*/  IMAD.IADD R16, R224, 0x1, -R3.reuse ;  /* 0x00000001e0107824 */ /* 0x102fe200078e0a03 */
[----:B------:R-:W-:Y:S04]  /*f440*/  HMMA.16816.F32 R32, R8, R22, R104 ;  /* 0x000000160820723c */ /* 0x000fe80000001868 */
[----:B------:R-:W-:Y:S01]  /*f450*/  IABS R16, R16 ;  /* 0x0000001000107213 */ /* 0x000fe20000000000 */
[----:B--2---:R-:W-:Y:S01]  /*f460*/  IMAD.IADD R17, R227, 0x1, -R3 ;  /* 0x00000001e3117824 */ /* 0x004fe200078e0a03 */
[----:B------:R-:W-:Y:S01]  /*f470*/  FSEL R243, R19, -INF , !P0 ;  /* 0xff80000013f37808 */ /* 0x000fe20004000000 */
[----:B------:R-:W-:Y:S01]  /*f480*/  FFMA.FTZ R23, R20, -R222, R183 ;  /* 0x800000de14177223 */ /* 0x000fe200000100b7 */
[----:B------:R-:W-:Y:S01]  /*f490*/  FSEL R186, R18, -INF , !P6 ;  /* 0xff80000012ba7808 */ /* 0x000fe20007000000 */
[----:B------:R1:W2:Y:S01]  /*f4a0*/  I2F R24, R16 ;  /* 0x0000001000187306 */ /* 0x0002a20000201400 */
[----:B------:R-:W-:-:S02]  /*f4b0*/  IABS R20, R17 ;  /* 0x0000001100147213 */ /* 0x000fc40000000000 */
[----:B------:R-:W-:-:S03]  /*f4c0*/  FSEL R64, R21, -INF , !P5 ;  /* 0xff80000015407808 */ /* 0x000fc60006800000 */
        /* <DEDUP_REMOVED lines=12> */
[----:B--2---:R-:W-:Y:S01]  /*f590*/  IMAD.IADD R21, R225, 0x1, -R2 ;  /* 0x00000001e1157824 */ /* 0x004fe200078e0a02 */
[C---:B------:R-:W-:Y:S01]  /*f5a0*/  ISETP.LT.OR P0, PT, R3.reuse, R231, P0 ;  /* 0x000000e70300720c */ /* 0x040fe20000701670 */
[----:B---3--:R-:W-:Y:S01]  /*f5b0*/  FFMA.FTZ R26, R26, -R222, R32 ;  /* 0x800000de1a1a7223 */ /* 0x008fe20000010020 */
[----:B------:R-:W-:Y:S01]  /*f5c0*/  ISETP.LT.OR P6, PT, R3, R230, P6 ;  /* 0x000000e60300720c */ /* 0x000fe200037c1670 */
[-C--:B----4-:R-:W-:Y:S01]  /*f5d0*/  FFMA.FTZ R25, R25, -R222.reuse, R34 ;  /* 0x800000de19197223 */ /* 0x090fe20000010022 */
[C---:B------:R-:W-:Y:S01]  /*f5e0*/  ISETP.LT.OR P5, PT, R3.reuse, R229, P5 ;  /* 0x000000e50300720c */ /* 0x040fe20002fa1670 */
[----:B------:R-:W-:Y:S01]  /*f5f0*/  FFMA.FTZ R24, R24, -R222, R44 ;  /* 0x800000de18187223 */ /* 0x000fe2000001002c */
[----:B------:R-:W-:Y:S01]  /*f600*/  ISETP.LT.OR P1, PT, R3, R228, P1 ;  /* 0x000000e40300720c */ /* 0x000fe20000f21670 */
[----:B------:R-:W-:-:S02]  /*f610*/  FFMA.FTZ R23, R23, -R222, R46 ;  /* 0x800000de17177223 */ /* 0x000fc4000001002e */
[----:B------:R-:W-:Y:S01]  /*f620*/  IMAD.IADD R20, R224, 0x1, -R2 ;  /* 0x00000001e0147824 */ /* 0x000fe200078e0a02 */
[----:B------:R-:W-:Y:S01]  /*f630*/  IABS R3, R21 ;  /* 0x0000001500037213 */ /* 0x000fe20000000000 */
[----:B------:R-:W-:Y:S01]  /*f640*/  IMAD.MOV.U32 R208, RZ, RZ, R215 ;  /* 0x000000ffffd07224 */ /* 0x000fe200078e00d7 */
[----:B------:R-:W-:Y:S02]  /*f650*/  HMMA.16816.F32 R52, R12, R30, R196 ;  /* 0x0000001e0c34723c */ /* 0x000fe400000018c4 */
[----:B------:R-:W-:Y:S01]  /*f660*/  IABS R20, R20 ;  /* 0x0000001400147213 */ /* 0x000fe20000000000 */
[----:B------:R2:W3:Y:S01]  /*f670*/  I2F R27, R3 ;  /* 0x00000003001b7306 */ /* 0x0004e20000201400 */
[----:B------:R-:W-:Y:S02]  /*f680*/  FSEL R215, R26, -INF , !P0 ;  /* 0xff8000001ad77808 */ /* 0x000fe40004000000 */
[----:B------:R-:W-:Y:S02]  /*f690*/  FSEL R184, R25, -INF , !P6 ;  /* 0xff80000019b87808 */ /* 0x000fe40007000000 */
[----:B------:R-:W-:-:S02]  /*f6a0*/  FSEL R107, R24, -INF , !P5 ;  /* 0xff800000186b7808 */ /* 0x000fc40006800000 */
[----:B------:R-:W-:Y:S01]  /*f6b0*/  FSEL R198, R23, -INF , !P1 ;  /* 0xff80000017c67808 */ /* 0x000fe20004800000 */
[----:B------:R-:W-:Y:S01]  /*f6c0*/  IMAD.IADD R22, R227, 0x1, -R2 ;  /* 0x00000001e3167824 */ /* 0x000fe200078e0a02 */
[C---:B------:R-:W-:Y:S01]  /*f6d0*/  ISETP.GE.AND P0, PT, R2.reuse, R235, PT ;  /* 0x000000eb0200720c */ /* 0x040fe20003f06270 */
[----:B------:R-:W-:Y:S01]  /*f6e0*/  IMAD.MOV.U32 R21, RZ, RZ, R20 ;  /* 0x000000ffff157224 */ /* 0x000fe200078e0014 */
[C---:B------:R-:W-:Y:S02]  /*f6f0*/  ISETP.GE.AND P6, PT, R2.reuse, R234, PT ;  /* 0x000000ea0200720c */ /* 0x040fe40003fc6270 */
[C---:B------:R-:W-:Y:S02]  /*f700*/  ISETP.GE.AND P5, PT, R2.reuse, R233, PT ;  /* 0x000000e90200720c */ /* 0x040fe40003fa6270 */
[----:B------:R-:W-:Y:S02]  /*f710*/  ISETP.GE.AND P1, PT, R2, R232, PT ;  /* 0x000000e80200720c */ /* 0x000fe40003f26270 */
[----:B--2---:R-:W-:Y:S01]  /*f720*/  IADD3 R3, R0, 0x20, RZ ;  /* 0x0000002000037810 */ /* 0x004fe20007ffe0ff */
[----:B------:R2:W4:Y:S01]  /*f730*/  I2F R26, R21 ;  /* 0x00000015001a7306 */ /* 0x0005220000201400 */
[----:B------:R-:W-:-:S02]  /*f740*/  ISETP.LT.OR P0, PT, R2, R231, P0 ;  /* 0x000000e70200720c */ /* 0x000fc40000701670 */
[C---:B------:R-:W-:Y:S02]  /*f750*/  ISETP.LT.OR P6, PT, R2.reuse, R230, P6 ;  /* 0x000000e60200720c */ /* 0x040fe400037c1670 */
[C---:B------:R-:W-:Y:S02]  /*f760*/  ISETP.LT.OR P5, PT, R2.reuse, R229, P5 ;  /* 0x000000e50200720c */ /* 0x040fe40002fa1670 */
[----:B------:R-:W-:Y:S01]  /*f770*/  ISETP.LT.OR P1, PT, R2, R228, P1 ;  /* 0x000000e40200720c */ /* 0x000fe20000f21670 */
[--C-:B------:R-:W-:Y:S01]  /*f780*/  IMAD.IADD R2, R225, 0x1, -R3.reuse ;  /* 0x00000001e1027824 */ /* 0x100fe200078e0a03 */
[----:B------:R-:W-:Y:S01]  /*f790*/  IABS R20, R22 ;  /* 0x0000001600147213 */ /* 0x000fe20000000000 */
[-C--:B-1----:R-:W-:Y:S01]  /*f7a0*/  HMMA.16816.F32 R40, R8, R16.reuse, R100 ;  /* 0x000000100828723c */ /* 0x082fe20000001864 */
[----:B--2---:R-:W-:Y:S02]  /*f7b0*/  IMAD.IADD R21, R226, 0x1, -R3 ;  /* 0x00000001e2157824 */ /* 0x004fe400078e0a03 */
        /* <DEDUP_REMOVED lines=8> */
[----:B------:R1:W1:Y:S01]  /*f840*/  I2F R28, R20 ;  /* 0x00000014001c7306 */ /* 0x0002620000201400 */
        /* <DEDUP_REMOVED lines=11> */
[----:B------:R-:W-:Y:S02]  /*f900*/  FSEL R205, R22, -INF , !P0 ;  /* 0xff80000016cd7808 */ /* 0x000fe40004000000 */
        /* <DEDUP_REMOVED lines=8> */
[C---:B------:R-:W-:Y:S01]  /*f990*/  ISETP.GE.AND P1, PT, R3.reuse, R232, PT ;  /* 0x000000e80300720c */ /* 0x040fe20003f26270 */
[----:B------:R-:W-:Y:S01]  /*f9a0*/  FFMA.FTZ R23, R28, -R222, R40 ;  /* 0x800000de1c177223 */ /* 0x000fe20000010028 */
[C---:B------:R-:W-:Y:S02]  /*f9b0*/  ISETP.LT.OR P0, PT, R3.reuse, R231, P0 ;  /* 0x000000e70300720c */ /* 0x040fe40000701670 */
[----:B------:R-:W-:Y:S01]  /*f9c0*/  ISETP.LT.OR P6, PT, R3, R230, P6 ;  /* 0x000000e60300720c */ /* 0x000fe200037c1670 */
[----:B-1----:R-:W-:Y:S01]  /*f9d0*/  IMAD.IADD R17, R225, 0x1, -R2 ;  /* 0x00000001e1117824 */ /* 0x002fe200078e0a02 */
[----:B------:R-:W-:-:S02]  /*f9e0*/  ISETP.LT.OR P5, PT, R3, R229, P5 ;  /* 0x000000e50300720c */ /* 0x000fc40002fa1670 */
[----:B------:R-:W-:Y:S02]  /*f9f0*/  ISETP.LT.OR P1, PT, R3, R228, P1 ;  /* 0x000000e40300720c */ /* 0x000fe40000f21670 */
[----:B------:R-:W-:Y:S01]  /*fa00*/  IABS R3, R17 ;  /* 0x0000001100037213 */ /* 0x000fe20000000000 */
[----:B------:R-:W-:Y:S01]  /*fa10*/  IMAD.IADD R17, R224, 0x1, -R2 ;  /* 0x00000001e0117824 */ /* 0x000fe200078e0a02 */
[----:B------:R-:W-:Y:S02]  /*fa20*/  FSEL R23, R23, -INF , !P0 ;  /* 0xff80000017177808 */ /* 0x000fe40004000000 */
[----:B------:R1:W-:Y:S01]  /*fa30*/  I2F R24, R3 ;  /* 0x0000000300187306 */ /* 0x0003e20000201400 */
[-C--:B------:R-:W-:Y:S01]  /*fa40*/  FFMA.FTZ R22, R25, -R222.reuse, R42 ;  /* 0x800000de19167223 */ /* 0x080fe2000001002a */
[----:B------:R-:W-:Y:S01]  /*fa50*/  IABS R17, R17 ;  /* 0x0000001100117213 */ /* 0x000fe20000000000 */
[-C--:B---3--:R-:W-:Y:S02]  /*fa60*/  FFMA.FTZ R21, R21, -R222.reuse, R36 ;  /* 0x800000de15157223 */ /* 0x088fe40000010024 */
[----:B--2---:R-:W-:Y:S01]  /*fa70*/  FFMA.FTZ R20, R20, -R222, R38 ;  /* 0x800000de14147223 */ /* 0x004fe20000010026 */
[----:B------:R2:W-:Y:S01]  /*fa80*/  STL [R1+0x4], R23 ;  /* 0x0000041701007387 */ /* 0x0005e20000100800 */
[----:B------:R-:W-:Y:S01]  /*fa90*/  IMAD.MOV.U32 R177, RZ, RZ, R241 ;  /* 0x000000ffffb17224 */ /* 0x000fe200078e00f1 */
[----:B------:R3:W4:Y:S01]  /*faa0*/  I2F R26, R16 ;  /* 0x00000010001a7306 */ /* 0x0007220000201400 */
[----:B------:R-:W-:Y:S01]  /*fab0*/  FSEL R101, R22, -INF , !P6 ;  /* 0xff80000016657808 */ /* 0x000fe20007000000 */
[----:B-1----:R-:W-:Y:S01]  /*fac0*/  IMAD.IADD R3, R227, 0x1, -R2 ;  /* 0x00000001e3037824 */ /* 0x002fe200078e0a02 */
[----:B------:R-:W-:-:S02]  /*fad0*/  FSEL R241, R21, -INF , !P5 ;  /* 0xff80000015f17808 */ /* 0x000fc40006800000 */
[----:B------:R-:W-:Y:S02]  /*fae0*/  FSEL R102, R20, -INF , !P1 ;  /* 0xff80000014667808 */ /* 0x000fe40004800000 */
[----:B------:R-:W-:Y:S02]  /*faf0*/  IABS R3, R3 ;  /* 0x0000000300037213 */ /* 0x000fe40000000000 */
[----:B------:R-:W-:Y:S02]  /*fb00*/  ISETP.GE.AND P0, PT, R2, R235, PT ;  /* 0x000000eb0200720c */ /* 0x000fe40003f06270 */
[----:B---3--:R-:W-:Y:S02]  /*fb10*/  IADD3 R16, R0, 0x28, RZ ;  /* 0x0000002800107810 */ /* 0x008fe40007ffe0ff */
[C---:B------:R-:W-:Y:S01]  /*fb20*/  ISETP.GE.AND P6, PT, R2.reuse, R234, PT ;  /* 0x000000ea0200720c */ /* 0x040fe20003fc6270 */
[----:B--2---:R1:W2:Y:S01]  /*fb30*/  I2F R23, R17 ;  /* 0x0000001100177306 */ /* 0x0042a20000201400 */
[----:B------:R-:W-:-:S02]  /*fb40*/  ISETP.GE.AND P5, PT, R2, R233, PT ;  /* 0x000000e90200720c */ /* 0x000fc40003fa6270 */
[C---:B------:R-:W-:Y:S02]  /*fb50*/  ISETP.GE.AND P1, PT, R2.reuse, R232, PT ;  /* 0x000000e80200720c */ /* 0x040fe40003f26270 */
[----:B------:R-:W-:-:S03]  /*fb60*/  ISETP.LT.OR P0, PT, R2, R231, P0 ;  /* 0x000000e70200720c */ /* 0x000fc60000701670 */
[----:B------:R3:W3:Y:S01]  /*fb70*/  I2F R22, R3 ;  /* 0x0000000300167306 */ /* 0x0006e20000201400 */
[C---:B------:R-:W-:Y:S02]  /*fb80*/  ISETP.LT.OR P6, PT, R2.reuse, R230, P6 ;  /* 0x000000e60200720c */ /* 0x040fe400037c1670 */
[C---:B------:R-:W-:Y:S02]  /*fb90*/  ISETP.LT.OR P5, PT, R2.reuse, R229, P5 ;  /* 0x000000e50200720c */ /* 0x040fe40002fa1670 */
[----:B------:R-:W-:Y:S01]  /*fba0*/  ISETP.LT.OR P1, PT, R2, R228, P1 ;  /* 0x000000e40200720c */ /* 0x000fe20000f21670 */
[--C-:B------:R-:W-:Y:S02]  /*fbb0*/  IMAD.IADD R2, R225, 0x1, -R16.reuse ;  /* 0x00000001e1027824 */ /* 0x100fe400078e0a10 */
[----:B-1----:R-:W-:-:S03]  /*fbc0*/  IMAD.IADD R17, R226, 0x1, -R16 ;  /* 0x00000001e2117824 */ /* 0x002fc600078e0a10 */
[----:B------:R-:W-:Y:S01]  /*fbd0*/  IABS R2, R2 ;  /* 0x0000000200027213 */ /* 0x000fe20000000000 */
[-C--:B----4-:R-:W-:Y:S02]  /*fbe0*/  FFMA.FTZ R20, R26, -R222.reuse, R41 ;  /* 0x800000de1a147223 */ /* 0x090fe40000010029 */
[----:B--2---:R-:W-:Y:S01]  /*fbf0*/  FFMA.FTZ R21, R23, -R222, R37 ;  /* 0x800000de17157223 */ /* 0x004fe20000010025 */
[----:B------:R-:W-:Y:S01]  /*fc00*/  HMMA.16816.F32 R44, R4, R18, R188 ;  /* 0x00000012042c723c */ /* 0x000fe200000018bc */
[----:B---3--:R-:W-:Y:S01]  /*fc10*/  IABS R3, R17 ;  /* 0x0000001100037213 */ /* 0x008fe20000000000 */
[----:B------:R-:W-:Y:S01]  /*fc20*/  IMAD.MOV.U32 R17, RZ, RZ, R2 ;  /* 0x000000ffff117224 */ /* 0x000fe200078e0002 */
[----:B------:R-:W-:Y:S01]  /*fc30*/  FSEL R100, R20, -INF , !P0 ;  /* 0xff80000014647808 */ /* 0x000fe20004000000 */
[----:B------:R-:W-:Y:S01]  /*fc40*/  IMAD.MOV.U32 R179, RZ, RZ, R208 ;  /* 0x000000ffffb37224 */ /* 0x000fe200078e00d0 */
[----:B------:R-:W-:-:S03]  /*fc50*/  FSEL R208, R21, -INF , !P5 ;  /* 0xff80000015d07808 */ /* 0x000fc60006800000 */
[----:B------:R-:W-:Y:S01]  /*fc60*/  HMMA.16816.F32 R32, R8, R18, R52 ;  /* 0x000000120820723c */ /* 0x000fe20000001834 */
[----:B------:R1:W-:Y:S06]  /*fc70*/  I2F R26, R17 ;  /* 0x00000011001a7306 */ /* 0x0003ec0000201400 */
[----:B------:R-:W-:Y:S02]  /*fc80*/  IMAD.IADD R18, R224, 0x1, -R16 ;  /* 0x00000001e0127824 */ /* 0x000fe400078e0a10 */
[-C--:B------:R-:W-:Y:S02]  /*fc90*/  FFMA.FTZ R19, R24, -R222.reuse, R43 ;  /* 0x800000de18137223 */ /* 0x080fe4000001002b */
[----:B------:R-:W-:Y:S01]  /*fca0*/  FFMA.FTZ R24, R22, -R222, R39 ;  /* 0x800000de16187223 */ /* 0x000fe20000010027 */
[----:B------:R2:W3:Y:S01]  /*fcb0*/  I2F R28, R3 ;  /* 0x00000003001c7306 */ /* 0x0004e20000201400 */
[----:B------:R-:W4:Y:S01]  /*fcc0*/  LDSM.16.M88.4 R20, [R219+0x8c00] ;  /* 0x008c0000db14783b */ /* 0x000f220000000200 */
[----:B------:R-:W-:Y:S01]  /*fcd0*/  IABS R2, R18 ;  /* 0x0000001200027213 */ /* 0x000fe20000000000 */
[----:B------:R-:W-:-:S02]  /*fce0*/  IMAD.MOV.U32 R178, RZ, RZ, R239 ;  /* 0x000000ffffb27224 */ /* 0x000fc400078e00ef */
[----:B-1----:R-:W-:Y:S01]  /*fcf0*/  IMAD.IADD R17, R227, 0x1, -R16 ;  /* 0x00000001e3117824 */ /* 0x002fe200078e0a10 */
[----:B------:R-:W-:Y:S01]  /*fd00*/  FSEL R104, R19, -INF , !P6 ;  /* 0xff80000013687808 */ /* 0x000fe20007000000 */
[----:B------:R-:W-:Y:S01]  /*fd10*/  IMAD.MOV.U32 R176, RZ, RZ, R29 ;  /* 0x000000ffffb07224 */ /* 0x000fe200078e001d */
[----:B------:R1:W1:Y:S01]  /*fd20*/  I2F R25, R2 ;  /* 0x0000000200197306 */ /* 0x0002620000201400 */
[----:B------:R-:W-:Y:S01]  /*fd30*/  ISETP.GE.AND P0, PT, R16, R235, PT ;  /* 0x000000eb1000720c */ /* 0x000fe20003f06270 */
[----:B------:R-:W-:Y:S01]  /*fd40*/  HMMA.16816.F32 R48, R12, R200, R192 ;  /* 0x000000c80c30723c */ /* 0x000fe200000018c0 */
[----:B------:R-:W-:Y:S01]  /*fd50*/  IABS R17, R17 ;  /* 0x0000001100117213 */ /* 0x000fe20000000000 */
[----:B------:R-:W-:-:S04]  /*fd60*/  DEPBAR.LE SB0, 0x0 ;  /* 0x000080000000791a */ /* 0x000fc80000000000 */
[----:B--2---:R-:W-:Y:S01]  /*fd70*/  IADD3 R3, R0, 0x29, RZ ;  /* 0x0000002900037810 */ /* 0x004fe20007ffe0ff */
[----:B------:R2:W2:Y:S01]  /*fd80*/  I2F R19, R17 ;  /* 0x0000001100137306 */ /* 0x0004a20000201400 */
[----:B------:R-:W-:-:S03]  /*fd90*/  FSEL R239, R24, -INF , !P1 ;  /* 0xff80000018ef7808 */ /* 0x000fc60004800000 */
[--C-:B-1----:R-:W-:Y:S01]  /*fda0*/  IMAD.IADD R2, R226, 0x1, -R3.reuse ;  /* 0x00000001e2027824 */ /* 0x102fe200078e0a03 */
[C---:B------:R-:W-:Y:S02]  /*fdb0*/  ISETP.GE.AND P6, PT, R16.reuse, R234, PT ;  /* 0x000000ea1000720c */ /* 0x040fe40003fc6270 */
[C---:B------:R-:W-:Y:S02]  /*fdc0*/  ISETP.GE.AND P5, PT, R16.reuse, R233, PT ;  /* 0x000000e91000720c */ /* 0x040fe40003fa6270 */
[C---:B------:R-:W-:Y:S02]  /*fdd0*/  ISETP.GE.AND P1, PT, R16.reuse, R232, PT ;  /* 0x000000e81000720c */ /* 0x040fe40003f26270 */
[----:B------:R-:W-:Y:S01]  /*fde0*/  IABS R2, R2 ;  /* 0x0000000200027213 */ /* 0x000fe20000000000 */
[----:B--2---:R-:W-:Y:S01]  /*fdf0*/  IMAD.IADD R17, R225, 0x1, -R3 ;  /* 0x00000001e1117824 */ /* 0x004fe200078e0a03 */
[C---:B------:R-:W-:Y:S02]  /*fe00*/  ISETP.LT.OR P0, PT, R16.reuse, R231, P0 ;  /* 0x000000e71000720c */ /* 0x040fe40000701670 */
[----:B------:R1:W2:Y:S01]  /*fe10*/  I2F R27, R2 ;  /* 0x00000002001b7306 */ /* 0x0002a20000201400 */
[----:B------:R-:W-:Y:S01]  /*fe20*/  BAR.SYNC.DEFER_BLOCKING 0x0 ;  /* 0x0000000000007b1d */ /* 0x000fe20000010000 */
[----:B------:R-:W-:-:S02]  /*fe30*/  ISETP.LT.OR P6, PT, R16, R230, P6 ;  /* 0x000000e61000720c */ /* 0x000fc400037c1670 */
[C---:B------:R-:W-:Y:S02]  /*fe40*/  ISETP.LT.OR P5, PT, R16.reuse, R229, P5 ;  /* 0x000000e51000720c */ /* 0x040fe40002fa1670 */
[----:B------:R-:W-:Y:S02]  /*fe50*/  ISETP.LT.OR P1, PT, R16, R228, P1 ;  /* 0x000000e41000720c */ /* 0x000fe40000f21670 */
[----:B------:R-:W-:Y:S01]  /*fe60*/  IABS R16, R17 ;  /* 0x0000001100107213 */ /* 0x000fe20000000000 */
[----:B------:R-:W-:Y:S01]  /*fe70*/  HMMA.16816.F32 R40, R12, R202, R176 ;  /* 0x000000ca0c28723c */ /* 0x000fe200000018b0 */
[----:B-1----:R-:W-:-:S06]  /*fe80*/  IMAD.IADD R2, R224, 0x1, -R3 ;  /* 0x00000001e0027824 */ /* 0x002fcc00078e0a03 */
[----:B------:R-:W-:Y:S01]  /*fe90*/  IMAD.MOV.U32 R13, RZ, RZ, R16 ;  /* 0x000000ffff0d7224 */ /* 0x000fe200078e0010 */
[----:B------:R-:W-:Y:S01]  /*fea0*/  IABS R12, R2 ;  /* 0x00000002000c7213 */ /* 0x000fe20000000000 */
[-C--:B---3--:R-:W-:Y:S02]  /*feb0*/  FFMA.FTZ R18, R28, -R222.reuse, R32 ;  /* 0x800000de1c127223 */ /* 0x088fe40000010020 */
[----:B------:R1:W3:Y:S01]  /*fec0*/  I2F R24, R13 ;  /* 0x0000000d00187306 */ /* 0x0002e20000201400 */
[-C--:B------:R-:W-:Y:S01]  /*fed0*/  FFMA.FTZ R17, R26, -R222.reuse, R34 ;  /* 0x800000de1a117223 */ /* 0x080fe20000010022 */
[----:B------:R-:W-:Y:S01]  /*fee0*/  IADD3 R2, R0, 0x30, RZ ;  /* 0x0000003000027810 */ /* 0x000fe20007ffe0ff */
[-C--:B------:R-:W-:Y:S02]  /*fef0*/  FFMA.FTZ R16, R25, -R222.reuse, R44 ;  /* 0x800000de19107223 */ /* 0x080fe4000001002c */
[----:B------:R-:W-:Y:S02]  /*ff00*/  FFMA.FTZ R15, R19, -R222, R46 ;  /* 0x800000de130f7223 */ /* 0x000fe4000001002e */
[----:B------:R-:W-:-:S02]  /*ff10*/  IMAD.IADD R14, R227, 0x1, -R3 ;  /* 0x00000001e30e7824 */ /* 0x000fc400078e0a03 */
[----:B------:R-:W-:Y:S01]  /*ff20*/  IMAD.MOV.U32 R179, RZ, RZ, R242 ;  /* 0x000000ffffb37224 */ /* 0x000fe200078e00f2 */
[----:B------:R-:W-:Y:S02]  /*ff30*/  FSEL R242, R18, -INF , !P0 ;  /* 0xff80000012f27808 */ /* 0x000fe40004000000 */
[----:B------:R-:W-:Y:S01]  /*ff40*/  FSEL R53, R17, -INF , !P6 ;  /* 0xff80000011357808 */ /* 0x000fe20007000000 */
[----:B-1----:R-:W-:Y:S01]  /*ff50*/  IMAD.MOV.U32 R13, RZ, RZ, R12 ;  /* 0x000000ffff0d7224 */ /* 0x002fe200078e000c */
[----:B------:R-:W-:Y:S02]  /*ff60*/  FSEL R200, R16, -INF , !P5 ;  /* 0xff80000010c87808 */ /* 0x000fe40006800000 */
[----:B------:R-:W-:Y:S01]  /*ff70*/  FSEL R203, R15, -INF , !P1 ;  /* 0xff8000000fcb7808 */ /* 0x000fe20004800000 */
[----:B------:R1:W1:Y:S01]  /*ff80*/  I2F R18, R13 ;  /* 0x0000000d00127306 */ /* 0x0002620000201400 */
[C---:B------:R-:W-:Y:S01]  /*ff90*/  ISETP.GE.AND P0, PT, R3.reuse, R235, PT ;  /* 0x000000eb0300720c */ /* 0x040fe20003f06270 */
[----:B------:R-:W-:Y:S01]  /*ffa0*/  IMAD.MOV.U32 R176, RZ, RZ, R251 ;  /* 0x000000ffffb07224 */ /* 0x000fe200078e00fb */
[----:B------:R-:W-:Y:S01]  /*ffb0*/  IABS R12, R14 ;  /* 0x0000000e000c7213 */ /* 0x000fe20000000000 */
[----:B------:R-:W-:Y:S01]  /*ffc0*/  IMAD.MOV.U32 R177, RZ, RZ, R250 ;  /* 0x000000ffffb17224 */ /* 0x000fe200078e00fa */
[C---:B------:R-:W-:Y:S01]  /*ffd0*/  ISETP.GE.AND P6, PT, R3.reuse, R234, PT ;  /* 0x000000ea0300720c */ /* 0x040fe20003fc6270 */
[----:B------:R-:W-:Y:S01]  /*ffe0*/  IMAD.MOV.U32 R178, RZ, RZ, R249 ;  /* 0x000000ffffb27224 */ /* 0x000fe200078e00f9 */
[----:B------:R-:W-:-:S02]  /*fff0*/  ISETP.GE.AND P5, PT, R3, R233, PT ;  /* 0x000000e90300720c */ /* 0x000fc40003fa6270 */
[C---:B------:R-:W-:Y:S01]  /*10000*/  ISETP.GE.AND P1, PT, R3.reuse, R232, PT ;  /* 0x000000e80300720c */ /* 0x040fe20003f26270 */
[----:B------:R2:W2:Y:S01]  /*10010*/  I2F R17, R12 ;  /* 0x0000000c00117306 */ /* 0x0004a20000201400 */
[C---:B------:R-:W-:Y:S01]  /*10020*/  ISETP.LT.OR P0, PT, R3.reuse, R231, P0 ;  /* 0x000000e70300720c */ /* 0x040fe20000701670 */
[--C-:B-1----:R-:W-:Y:S01]  /*10030*/  IMAD.IADD R13, R226, 0x1, -R2.reuse ;  /* 0x00000001e20d7824 */ /* 0x102fe200078e0a02 */
[C---:B------:R-:W-:Y:S02]  /*10040*/  ISETP.LT.OR P6, PT, R3.reuse, R230, P6 ;  /* 0x000000e60300720c */ /* 0x040fe400037c1670 */
[C---:B------:R-:W-:Y:S02]  /*10050*/  ISETP.LT.OR P5, PT, R3.reuse, R229, P5 ;  /* 0x000000e50300720c */ /* 0x040fe40002fa1670 */
[----:B------:R-:W-:Y:S01]  /*10060*/  ISETP.LT.OR P1, PT, R3, R228, P1 ;  /* 0x000000e40300720c */ /* 0x000fe20000f21670 */
[----:B------:R-:W-:Y:S01]  /*10070*/  IMAD.IADD R3, R225, 0x1, -R2 ;  /* 0x00000001e1037824 */ /* 0x000fe200078e0a02 */
[----:B----4-:R-:W-:Y:S01]  /*10080*/  HMMA.16816.F32 R36, R8, R20, R48 ;  /* 0x000000140824723c */ /* 0x010fe20000001830 */
[----:B--2---:R-:W-:Y:S01]  /*10090*/  IABS R12, R13 ;  /* 0x0000000d000c7213 */ /* 0x004fe20000000000 */
[----:B------:R-:W-:-:S02]  /*100a0*/  FFMA.FTZ R14, R27, -R222, R33 ;  /* 0x800000de1b0e7223 */ /* 0x000fc40000010021 */
[----:B------:R-:W-:-:S04]  /*100b0*/  IABS R3, R3 ;  /* 0x0000000300037213 */ /* 0x000fc80000000000 */
[----:B------:R-:W-:Y:S01]  /*100c0*/  HMMA.16816.F32 R28, R4, R20, R176 ;  /* 0x00000014041c723c */ /* 0x000fe200000018b0 */
[----:B------:R1:W-:Y:S01]  /*100d0*/  I2F R20, R12 ;  /* 0x0000000c00147306 */ /* 0x0003e20000201400 */
[----:B------:R-:W-:-:S05]  /*100e0*/  IMAD.MOV.U32 R13, RZ, RZ, R3 ;  /* 0x000000ffff0d7224 */ /* 0x000fca00078e0003 */
[----:B------:R-:W-:Y:S01]  /*100f0*/  IMAD.MOV.U32 R179, RZ, RZ, R209 ;  /* 0x000000ffffb37224 */ /* 0x000fe200078e00d1 */
[----:B------:R-:W-:Y:S01]  /*10100*/  FSEL R209, R14, -INF , !P0 ;  /* 0xff8000000ed17808 */ /* 0x000fe20004000000 */
[--C-:B------:R-:W-:Y:S02]  /*10110*/  IMAD.IADD R14, R227, 0x1, -R2.reuse ;  /* 0x00000001e30e7824 */ /* 0x100fe400078e0a02 */
[----:B-1----:R-:W-:Y:S01]  /*10120*/  IMAD.IADD R12, R224, 0x1, -R2 ;  /* 0x00000001e00c7824 */ /* 0x002fe200078e0a02 */
[----:B------:R1:W-:Y:S04]  /*10130*/  I2F R19, R13 ;  /* 0x0000000d00137306 */ /* 0x0003e80000201400 */
[----:B------:R-:W-:Y:S02]  /*10140*/  IABS R12, R12 ;  /* 0x0000000c000c7213 */ /* 0x000fe40000000000 */
[----:B------:R-:W-:Y:S01]  /*10150*/  IADD3 R3, R0, 0x31, RZ ;  /* 0x0000003100037810 */ /* 0x000fe20007ffe0ff */
[----:B---3--:R-:W-:-:S02]  /*10160*/  FFMA.FTZ R15, R24, -R222, R35 ;  /* 0x800000de180f7223 */ /* 0x008fc40000010023 */
[-C--:B------:R-:W-:Y:S02]  /*10170*/  FFMA.FTZ R16, R18, -R222.reuse, R45 ;  /* 0x800000de12107223 */ /* 0x080fe4000001002d */
[----:B------:R-:W-:Y:S02]  /*10180*/  FFMA.FTZ R17, R17, -R222, R47 ;  /* 0x800000de11117223 */ /* 0x000fe4000001002f */
[----:B-1----:R-:W-:Y:S01]  /*10190*/  IMAD.MOV.U32 R13, RZ, RZ, R12 ;  /* 0x000000ffff0d7224 */ /* 0x002fe200078e000c */
[----:B------:R-:W-:Y:S01]  /*101a0*/  IABS R12, R14 ;  /* 0x0000000e000c7213 */ /* 0x000fe20000000000 */
[----:B------:R-:W-:Y:S02]  /*101b0*/  IMAD.IADD R14, R226, 0x1, -R3 ;  /* 0x00000001e20e7824 */ /* 0x000fe400078e0a03 */
[----:B------:R1:W2:Y:S01]  /*101c0*/  I2F R18, R13 ;  /* 0x0000000d00127306 */ /* 0x0002a20000201400 */
[----:B------:R-:W-:Y:S02]  /*101d0*/  FSEL R249, R15, -INF , !P6 ;  /* 0xff8000000ff97808 */ /* 0x000fe40007000000 */
        /* <DEDUP_REMOVED lines=9> */
[----:B------:R1:W3:Y:S01]  /*10270*/  I2F R15, R13 ;  /* 0x0000000d000f7306 */ /* 0x0002e20000201400 */
[----:B------:R-:W-:-:S02]  /*10280*/  IMAD.MOV.U32 R176, RZ, RZ, R213 ;  /* 0x000000ffffb07224 */ /* 0x000fc400078e00d5 */
[----:B------:R-:W-:Y:S02]  /*10290*/  IMAD.MOV.U32 R177, RZ, RZ, R212 ;  /* 0x000000ffffb17224 */ /* 0x000fe400078e00d4 */
[----:B------:R-:W-:Y:S01]  /*102a0*/  IMAD.MOV.U32 R178, RZ, RZ, R210 ;  /* 0x000000ffffb27224 */ /* 0x000fe200078e00d2 */
[C---:B------:R-:W-:Y:S02]  /*102b0*/  ISETP.LT.OR P0, PT, R2.reuse, R231, P0 ;  /* 0x000000e70200720c */ /* 0x040fe40000701670 */
[C---:B------:R-:W-:Y:S02]  /*102c0*/  ISETP.LT.OR P6, PT, R2.reuse, R230, P6 ;  /* 0x000000e60200720c */ /* 0x040fe400037c1670 */
[C---:B------:R-:W-:Y:S02]  /*102d0*/  ISETP.LT.OR P5, PT, R2.reuse, R229, P5 ;  /* 0x000000e50200720c */ /* 0x040fe40002fa1670 */
[----:B------:R-:W-:Y:S01]  /*102e0*/  ISETP.LT.OR P1, PT, R2, R228, P1 ;  /* 0x000000e40200720c */ /* 0x000fe20000f21670 */
[----:B------:R-:W-:-:S02]  /*102f0*/  IMAD.IADD R2, R224, 0x1, -R3 ;  /* 0x00000001e0027824 */ /* 0x000fc400078e0a03 */
[----:B-1----:R-:W-:Y:S01]  /*10300*/  IMAD.MOV.U32 R13, RZ, RZ, R12 ;  /* 0x000000ffff0d7224 */ /* 0x002fe200078e000c */
[----:B------:R-:W-:Y:S01]  /*10310*/  IABS R12, R14 ;  /* 0x0000000e000c7213 */ /* 0x000fe20000000000 */
[----:B------:R-:W-:Y:S01]  /*10320*/  HMMA.16816.F32 R24, R4, R22, R176 ;  /* 0x000000160418723c */ /* 0x000fe200000018b0 */
[----:B--2---:R-:W-:Y:S01]  /*10330*/  FFMA.FTZ R14, R18, -R222, R28 ;  /* 0x800000de120e7223 */ /* 0x004fe2000001001c */
[----:B------:R1:W2:Y:S05]  /*10340*/  I2F R17, R13 ;  /* 0x0000000d00117306 */ /* 0x0002aa0000201400 */
[----:B------:R-:W-:Y:S01]  /*10350*/  IMAD.MOV.U32 R5, RZ, RZ, R12 ;  /* 0x000000ffff057224 */ /* 0x000fe200078e000c */
[----:B------:R-:W-:Y:S01]  /*10360*/  IABS R4, R2 ;  /* 0x0000000200047213 */ /* 0x000fe20000000000 */
[----:B------:R-:W-:Y:S01]  /*10370*/  IMAD.IADD R6, R227, 0x1, -R3 ;  /* 0x00000001e3067824 */ /* 0x000fe200078e0a03 */
[----:B------:R-:W-:Y:S01]  /*10380*/  IADD3 R2, R0, 0x38, RZ ;  /* 0x0000003800027810 */ /* 0x000fe20007ffe0ff */
[----:B------:R4:W2:Y:S01]  /*10390*/  I2F R16, R5 ;  /* 0x0000000500107306 */ /* 0x0008a20000201400 */
[----:B------:R-:W-:-:S02]  /*103a0*/  FFMA.FTZ R7, R19, -R222, R38 ;  /* 0x800000de13077223 */ /* 0x000fc40000010026 */
[-C--:B---3--:R-:W-:Y:S02]  /*103b0*/  FFMA.FTZ R12, R15, -R222.reuse, R30 ;  /* 0x800000de0f0c7223 */ /* 0x088fe4000001001e */
[----:B-1----:R-:W-:Y:S01]  /*103c0*/  FFMA.FTZ R13, R20, -R222, R36 ;  /* 0x800000de140d7223 */ /* 0x002fe20000010024 */
[----:B------:R-:W-:Y:S01]  /*103d0*/  FSEL R33, R7, -INF , !P6 ;  /* 0xff80000007217808 */ /* 0x000fe20007000000 */
[----:B------:R-:W-:Y:S01]  /*103e0*/  IMAD.MOV.U32 R210, RZ, RZ, R252 ;  /* 0x000000ffffd27224 */ /* 0x000fe200078e00fc */
[----:B------:R-:W-:Y:S01]  /*103f0*/  FSEL R252, R14, -INF , !P5 ;  /* 0xff8000000efc7808 */ /* 0x000fe20006800000 */
[----:B----4-:R-:W-:Y:S01]  /*10400*/  IMAD.MOV.U32 R5, RZ, RZ, R4 ;  /* 0x000000ffff057224 */ /* 0x010fe200078e0004 */
[----:B------:R-:W-:Y:S01]  /*10410*/  IABS R4, R6 ;  /* 0x0000000600047213 */ /* 0x000fe20000000000 */
[----:B------:R-:W-:Y:S01]  /*10420*/  IMAD.IADD R6, R226, 0x1, -R2 ;  /* 0x00000001e2067824 */ /* 0x000fe200078e0a02 */
[----:B------:R-:W-:Y:S01]  /*10430*/  FSEL R48, R13, -INF , !P0 ;  /* 0xff8000000d307808 */ /* 0x000fe20004000000 */
[----:B------:R1:W3:Y:S01]  /*10440*/  I2F R15, R5 ;  /* 0x00000005000f7306 */ /* 0x0002e20000201400 */
[----:B------:R-:W-:-:S02]  /*10450*/  FSEL R34, R12, -INF , !P1 ;  /* 0xff8000000c227808 */ /* 0x000fc40004800000 */
[C---:B------:R-:W-:Y:S02]  /*10460*/  ISETP.GE.AND P0, PT, R3.reuse, R235, PT ;  /* 0x000000eb0300720c */ /* 0x040fe40003f06270 */
[C---:B------:R-:W-:Y:S02]  /*10470*/  ISETP.GE.AND P6, PT, R3.reuse, R234, PT ;  /* 0x000000ea0300720c */ /* 0x040fe40003fc6270 */
[C---:B------:R-:W-:Y:S02]  /*10480*/  ISETP.GE.AND P5, PT, R3.reuse, R233, PT ;  /* 0x000000e90300720c */ /* 0x040fe40003fa6270 */
[C---:B------:R-:W-:Y:S02]  /*10490*/  ISETP.GE.AND P1, PT, R3.reuse, R232, PT ;  /* 0x000000e80300720c */ /* 0x040fe40003f26270 */
[----:B------:R-:W-:Y:S01]  /*104a0*/  ISETP.LT.OR P0, PT, R3, R231, P0 ;  /* 0x000000e70300720c */ /* 0x000fe20000701670 */
[----:B-1----:R-:W-:Y:S01]  /*104b0*/  IMAD.MOV.U32 R5, RZ, RZ, R4 ;  /* 0x000000ffff057224 */ /* 0x002fe200078e0004 */
[----:B------:R-:W-:Y:S01]  /*104c0*/  IABS R4, R6 ;  /* 0x0000000600047213 */ /* 0x000fe20000000000 */
[----:B------:R-:W-:Y:S01]  /*104d0*/  IMAD.IADD R6, R225, 0x1, -R2 ;  /* 0x00000001e1067824 */ /* 0x000fe200078e0a02 */
[C---:B------:R-:W-:Y:S01]  /*104e0*/  ISETP.LT.OR P6, PT, R3.reuse, R230, P6 ;  /* 0x000000e60300720c */ /* 0x040fe200037c1670 */
[----:B------:R1:W4:Y:S01]  /*104f0*/  I2F R13, R5 ;  /* 0x00000005000d7306 */ /* 0x0003220000201400 */
[----:B------:R-:W-:-:S02]  /*10500*/  ISETP.LT.OR P5, PT, R3, R229, P5 ;  /* 0x000000e50300720c */ /* 0x000fc40002fa1670 */
[----:B------:R-:W-:Y:S01]  /*10510*/  ISETP.LT.OR P1, PT, R3, R228, P1 ;  /* 0x000000e40300720c */ /* 0x000fe20000f21670 */
[----:B------:R-:W-:Y:S01]  /*10520*/  IMAD.IADD R3, R224, 0x1, -R2 ;  /* 0x00000001e0037824 */ /* 0x000fe200078e0a02 */
[----:B------:R-:W-:-:S04]  /*10530*/  IADD3 R0, R0, 0x39, RZ ;  /* 0x0000003900007810 */ /* 0x000fc80007ffe0ff */
[----:B------:R-:W-:Y:S01]  /*10540*/  IABS R3, R3 ;  /* 0x0000000300037213 */ /* 0x000fe20000000000 */
[----:B-1----:R-:W-:Y:S01]  /*10550*/  IMAD.MOV.U32 R5, RZ, RZ, R4 ;  /* 0x000000ffff057224 */ /* 0x002fe200078e0004 */
[----:B------:R-:W-:-:S03]  /*10560*/  IABS R4, R6 ;  /* 0x0000000600047213 */ /* 0x000fc60000000000 */
[----:B------:R1:W1:Y:S01]  /*10570*/  I2F R14, R5 ;  /* 0x00000005000e7306 */ /* 0x0002620000201400 */
[----:B------:R-:W-:Y:S07]  /*10580*/  HMMA.16816.F32 R20, R8, R22, R40 ;  /* 0x000000160814723c */ /* 0x000fee0000001828 */
[----:B------:R2:W-:Y:S01]  /*10590*/  I2F R12, R4 ;  /* 0x00000004000c7306 */ /* 0x0005e20000201400 */
[----:B-1----:R-:W-:Y:S02]  /*105a0*/  IMAD.IADD R5, R227, 0x1, -R2 ;  /* 0x00000001e3057824 */ /* 0x002fe400078e0a02 */
[----:B--2---:R-:W-:-:S03]  /*105b0*/  IMAD.MOV.U32 R4, RZ, RZ, R3 ;  /* 0x000000ffff047224 */ /* 0x004fc600078e0003 */
[----:B------:R-:W-:Y:S01]  /*105c0*/  IABS R3, R5 ;  /* 0x0000000500037213 */ /* 0x000fe20000000000 */
[----:B------:R-:W-:Y:S01]  /*105d0*/  IMAD.IADD R5, R226, 0x1, -R0 ;  /* 0x00000001e2057824 */ /* 0x000fe200078e0a00 */
[----:B------:R1:W-:Y:S01]  /*105e0*/  I2F R11, R4 ;  /* 0x00000004000b7306 */ /* 0x0003e20000201400 */
[-C--:B------:R-:W-:Y:S02]  /*105f0*/  FFMA.FTZ R6, R17, -R222.reuse, R37 ;  /* 0x800000de11067223 */ /* 0x080fe40000010025 */
[-C--:B------:R-:W-:Y:S02]  /*10600*/  FFMA.FTZ R7, R16, -R222.reuse, R39 ;  /* 0x800000de10077223 */ /* 0x080fe40000010027 */
[-C--:B---3--:R-:W-:Y:S02]  /*10610*/  FFMA.FTZ R8, R15, -R222.reuse, R29 ;  /* 0x800000de0f087223 */ /* 0x088fe4000001001d */
[----:B----4-:R-:W-:Y:S02]  /*10620*/  FFMA.FTZ R9, R13, -R222, R31 ;  /* 0x800000de0d097223 */ /* 0x010fe4000001001f */
[----:B-1----:R-:W-:Y:S01]  /*10630*/  IMAD.MOV.U32 R4, RZ, RZ, R3 ;  /* 0x000000ffff047224 */ /* 0x002fe200078e0003 */
[----:B------:R-:W-:-:S03]  /*10640*/  IABS R3, R5 ;  /* 0x0000000500037213 */ /* 0x000fc60000000000 */
[----:B------:R1:W-:Y:S01]  /*10650*/  I2F R10, R4 ;  /* 0x00000004000a7306 */ /* 0x0003e20000201400 */
[----:B------:R-:W-:Y:S02]  /*10660*/  FSEL R49, R6, -INF , !P0 ;  /* 0xff80000006317808 */ /* 0x000fe40004000000 */
[----:B------:R-:W-:Y:S02]  /*10670*/  FSEL R30, R7, -INF , !P6 ;  /* 0xff800000071e7808 */ /* 0x000fe40007000000 */
[----:B------:R-:W-:Y:S02]  /*10680*/  FSEL R212, R8, -INF , !P5 ;  /* 0xff80000008d47808 */ /* 0x000fe40006800000 */
[----:B------:R-:W-:Y:S02]  /*10690*/  FSEL R250, R9, -INF , !P1 ;  /* 0xff80000009fa7808 */ /* 0x000fe40004800000 */
[C---:B------:R-:W-:Y:S02]  /*106a0*/  ISETP.GE.AND P0, PT, R2.reuse, R235, PT ;  /* 0x000000eb0200720c */ /* 0x040fe40003f06270 */
[C---:B------:R-:W-:Y:S01]  /*106b0*/  ISETP.GE.AND P6, PT, R2.reuse, R234, PT ;  /* 0x000000ea0200720c */ /* 0x040fe20003fc6270 */
[----:B-1----:R-:W-:Y:S01]  /*106c0*/  IMAD.MOV.U32 R4, RZ, RZ, R3 ;  /* 0x000000ffff047224 */ /* 0x002fe200078e0003 */
[----:B------:R-:W-:-:S02]  /*106d0*/  ISETP.GE.AND P5, PT, R2, R233, PT ;  /* 0x000000e90200720c */ /* 0x000fc40003fa6270 */
[C---:B------:R-:W-:Y:S01]  /*106e0*/  ISETP.GE.AND P1, PT, R2.reuse, R232, PT ;  /* 0x000000e80200720c */ /* 0x040fe20003f26270 */
[----:B------:R1:W2:Y:S01]  /*106f0*/  I2F R7, R4 ;  /* 0x0000000400077306 */ /* 0x0002a20000201400 */
[--C-:B------:R-:W-:Y:S01]  /*10700*/  IMAD.IADD R5, R225, 0x1, -R0.reuse ;  /* 0x00000001e1057824 */ /* 0x100fe200078e0a00 */
[C---:B------:R-:W-:Y:S02]  /*10710*/  ISETP.LT.OR P0, PT, R2.reuse, R231, P0 ;  /* 0x000000e70200720c */ /* 0x040fe40000701670 */
[C---:B------:R-:W-:Y:S02]  /*10720*/  ISETP.LT.OR P6, PT, R2.reuse, R230, P6 ;  /* 0x000000e60200720c */ /* 0x040fe400037c1670 */
[C---:B------:R-:W-:Y:S02]  /*10730*/  ISETP.LT.OR P5, PT, R2.reuse, R229, P5 ;  /* 0x000000e50200720c */ /* 0x040fe40002fa1670 */
[----:B------:R-:W-:Y:S01]  /*10740*/  ISETP.LT.OR P1, PT, R2, R228, P1 ;  /* 0x000000e40200720c */ /* 0x000fe20000f21670 */
[----:B------:R-:W-:Y:S01]  /*10750*/  IMAD.IADD R2, R227, 0x1, -R0 ;  /* 0x00000001e3027824 */ /* 0x000fe200078e0a00 */
[----:B------:R-:W-:Y:S01]  /*10760*/  IABS R3, R5 ;  /* 0x0000000500037213 */ /* 0x000fe20000000000 */
[----:B------:R-:W-:-:S02]  /*10770*/  FFMA.FTZ R8, R14, -R222, R20 ;  /* 0x800000de0e087223 */ /* 0x000fc40000010014 */
[----:B-1----:R-:W-:Y:S01]  /*10780*/  IMAD.IADD R4, R224, 0x1, -R0 ;  /* 0x00000001e0047824 */ /* 0x002fe200078e0a00 */
[----:B------:R-:W-:-:S04]  /*10790*/  IABS R2, R2 ;  /* 0x0000000200027213 */ /* 0x000fc80000000000 */
[----:B------:R-:W-:Y:S01]  /*107a0*/  IABS R4, R4 ;  /* 0x0000000400047213 */ /* 0x000fe20000000000 */
[----:B------:R1:W3:Y:S01]  /*107b0*/  I2F R9, R3 ;  /* 0x0000000300097306 */ /* 0x0002e20000201400 */
[----:B------:R-:W-:Y:S02]  /*107c0*/  FSEL R28, R8, -INF , !P0 ;  /* 0xff800000081c7808 */ /* 0x000fe40004000000 */
[----:B------:R-:W-:Y:S01]  /*107d0*/  ISETP.GE.AND P0, PT, R0, R235, PT ;  /* 0x000000eb0000720c */ /* 0x000fe20003f06270 */
[----:B--2---:R-:W-:-:S03]  /*107e0*/  FFMA.FTZ R7, R7, -R222, R21 ;  /* 0x800000de07077223 */ /* 0x004fc60000010015 */
        /* <DEDUP_REMOVED lines=15> */
[----:B---3--:R-:W-:Y:S01]  /*108e0*/  FFMA.FTZ R4, R9, -R222, R23 ;  /* 0x800000de09047223 */ /* 0x008fe20000010017 */
[C---:B------:R-:W-:Y:S01]  /*108f0*/  ISETP.LT.OR P6, PT, R0.reuse, R230, P6 ;  /* 0x000000e60000720c */ /* 0x040fe200037c1670 */
[----:B--2---:R-:W-:Y:S01]  /*10900*/  FFMA.FTZ R3, R5, -R222, R25 ;  /* 0x800000de05037223 */ /* 0x004fe20000010019 */
[C---:B------:R-:W-:Y:S02]  /*10910*/  ISETP.LT.OR P5, PT, R0.reuse, R229, P5 ;  /* 0x000000e50000720c */ /* 0x040fe40002fa1670 */
[----:B------:R-:W-:Y:S01]  /*10920*/  ISETP.LT.OR P1, PT, R0, R228, P1 ;  /* 0x000000e40000720c */ /* 0x000fe20000f21670 */
[----:B------:R-:W-:Y:S01]  /*10930*/  FFMA.FTZ R0, R2, -R222, R27 ;  /* 0x800000de02007223 */ /* 0x000fe2000001001b */
[----:B------:R-:W-:-:S02]  /*10940*/  FSEL R55, R4, -INF , !P6 ;  /* 0xff80000004377808 */ /* 0x000fc40007000000 */
[----:B------:R-:W-:Y:S02]  /*10950*/  FSEL R201, R3, -INF , !P5 ;  /* 0xff80000003c97808 */ /* 0x000fe40006800000 */
[----:B------:R-:W-:Y:S01]  /*10960*/  FSEL R210, R0, -INF , !P1 ;  /* 0xff80000000d27808 */ /* 0x000fe20004800000 */
[----:B------:R-:W-:Y:S05]  /*10970*/  @!P0 BRA `(.L_x_243) ;  /* 0x000003d000008947 */ /* 0x000fea0003800000 */
[----:B------:R-:W2:Y:S04]  /*10980*/  LDL.LU R180, [R1+0x8] ;  /* 0x0000080001b47983 */ /* 0x000ea80000300800 */
[----:B------:R-:W3:Y:S04]  /*10990*/  LDL.64 R176, [R1+0x50] ;  /* 0x0000500001b07983 */ /* 0x000ee80000100a00 */
[----:B------:R-:W4:Y:S01]  /*109a0*/  LDL.64 R178, [R1+0x48] ;  /* 0x0000480001b27983 */ /* 0x000f220000100a00 */
[----:B------:R-:W-:Y:S03]  /*109b0*/  BSSY B0, `(.L_x_244) ;  /* 0x0000038000007945 */ /* 0x000fe60003800000 */
[----:B------:R1:W-:Y:S04]  /*109c0*/  @P4 STS [R223+0x6000], RZ ;  /* 0x006000ffdf004388 */ /* 0x0003e80000000800 */
[----:B------:R1:W-:Y:S04]  /*109d0*/  @P4 STS [R223+0x6004], RZ ;  /* 0x006004ffdf004388 */ /* 0x0003e80000000800 */
[----:B------:R1:W-:Y:S01]  /*109e0*/  @P4 STS.64 [R223+0x6008], RZ ;  /* 0x006008ffdf004388 */ /* 0x0003e20000000a00 */
        /* <DEDUP_REMOVED lines=52> */
.L_x_245:
[----:B------:R-:W-:Y:S05]  /*10d30*/  BSYNC B0 ;  /* 0x0000000000007941 */ /* 0x000fea0003800000 */
.L_x_244:
[----:B------:R-:W0:Y:S02]  /*10d40*/  LDGDEPBAR ;  /* 0x00000000000079af */ /* 0x000e240000000000 */
.L_x_243:
[----:B-1----:R-:W2:Y:S01]  /*10d50*/  LDL.LU R4, [R1+0x28] ;  /* 0x0000280001047983 */ /* 0x002ea20000300800 */
[----:B------:R-:W-:Y:S01]  /*10d60*/  MOV R52, R102 ;  /* 0x0000006600347202 */ /* 0x000fe20000000f00 */
[----:B------:R-:W-:Y:S01]  /*10d70*/  IMAD.MOV.U32 R11, RZ, RZ, R34 ;  /* 0x000000ffff0b7224 */ /* 0x000fe200078e0022 */
[----:B------:R-:W-:Y:S01]  /*10d80*/  MOV R32, R185 ;  /* 0x000000b900207202 */ /* 0x000fe20000000f00 */
[----:B------:R-:W3:Y:S01]  /*10d90*/  LDL.LU R5, [R1+0x20] ;  /* 0x0000200001057983 */ /* 0x000ee20000300800 */
[----:B------:R-:W-:-:S03]  /*10da0*/  MOV R29, R184 ;  /* 0x000000b8001d7202 */ /* 0x000fc60000000f00 */
[----:B------:R-:W4:Y:S04]  /*10db0*/  LDL.LU R7, [R1+0x24] ;  /* 0x0000240001077983 */ /* 0x000f280000300800 */
[----:B------:R-:W3:Y:S04]  /*10dc0*/  LDL.LU R6, [R1+0x2c] ;  /* 0x00002c0001067983 */ /* 0x000ee80000300800 */
[----:B------:R-:W-:Y:S04]  /*10dd0*/  STL [R1+0x7c], R222 ;  /* 0x00007cde01007387 */ /* 0x000fe80000100800 */
[----:B------:R1:W-:Y:S01]  /*10de0*/  STL [R1+0x78], R221 ;  /* 0x000078dd01007387 */ /* 0x0003e20000100800 */
[----:B------:R-:W-:-:S02]  /*10df0*/  FMNMX.FTZ R0, R245, R62, !PT ;  /* 0x0000003ef5007209 */ /* 0x000fc40007810000 */
[----:B------:R-:W-:Y:S01]  /*10e00*/  MOV R42, R186 ;  /* 0x000000ba002a7202 */ /* 0x000fe20000000f00 */
[----:B------:R-:W-:Y:S04]  /*10e10*/  LDSM.16.MT88.4 R20, [R216+0x9000] ;  /* 0x00900000d814783b */ /* 0x000fe80000004200 */
[----:B------:R-:W-:Y:S04]  /*10e20*/  LDSM.16.MT88.4 R16, [R218+0x9000] ;  /* 0x00900000da10783b */ /* 0x000fe80000004200 */
[----:B------:R-:W-:Y:S04]  /*10e30*/  LDSM.16.MT88.4 R24, [R216+0xa000] ;  /* 0x00a00000d818783b */ /* 0x000fe80000004200 */
[----:B------:R-:W-:Y:S04]  /*10e40*/  LDSM.16.MT88.4 R12, [R218+0xa000] ;  /* 0x00a00000da0c783b */ /* 0x000fe80000004200 */
[----:B------:R-:W-:Y:S04]  /*10e50*/  LDSM.16.MT88.4 R44, [R216+0xb000] ;  /* 0x00b00000d82c783b */ /* 0x000fe80000004200 */
[----:B------:R-:W-:Y:S04]  /*10e60*/  LDSM.16.MT88.4 R36, [R218+0xb000] ;  /* 0x00b00000da24783b */ /* 0x000fe80000004200 */
[----:B-1----:R-:W3:Y:S01]  /*10e70*/  LDL.LU R221, [R1+0x4] ;  /* 0x0000040001dd7983 */ /* 0x002ee20000300800 */
        /* <DEDUP_REMOVED lines=26> */
[----:B------:R-:W-:-:S04]  /*11020*/  FMNMX.FTZ R0, R199, R0, !PT ;  /* 0x00000000c7007209 */ /* 0x000fc80007810000 */
[----:B------:R-:W-:Y:S01]  /*11030*/  FMNMX.FTZ R0, R11, R0, !PT ;  /* 0x000000000b007209 */ /* 0x000fe20007810000 */
[----:B------:R-:W1:Y:S03]  /*11040*/  SHFL.BFLY PT, R3, R103, 0x2, 0x1f ;  /* 0x0c401f0067037f89 */ /* 0x000e6600000e0000 */
        /* <DEDUP_REMOVED lines=11> */
[----:B------:R-:W-:Y:S02]  /*11100*/  FSEL R8, R8, RZ, P1 ;  /* 0x000000ff08087208 */ /* 0x000fe40000800000 */
[----:B------:R-:W-:-:S03]  /*11110*/  FMNMX.FTZ R102, R0, R102, !PT ;  /* 0x0000006600667209 */ /* 0x000fc60007810000 */
[----:B------:R-:W-:-:S04]  /*11120*/  FFMA.FTZ R0, R60, c[0x0][0x23c], -R8 ;  /* 0x00008f003c007a23 */ /* 0x000fc80000010808 */
[----:B------:R1:W-:Y:S01]  /*11130*/  MUFU.EX2 R31, R0 ;  /* 0x00000000001f7308 */ /* 0x0003e20000000800 */
[C---:B------:R-:W-:Y:S01]  /*11140*/  FMUL.FTZ R3, R102.reuse, c[0x0][0x23c] ;  /* 0x00008f0066037a20 */ /* 0x040fe20000410000 */
[----:B------:R-:W-:Y:S01]  /*11150*/  FSETP.NEU.FTZ.AND P0, PT, R102, -INF , PT ;  /* 0xff8000006600780b */ /* 0x000fe20003f1d000 */
[----:B------:R-:W-:-:S03]  /*11160*/  FFMA.FTZ R2, R62, c[0x0][0x23c], -R8 ;  /* 0x00008f003e027a23 */ /* 0x000fc60000010808 */
[----:B------:R-:W-:Y:S01]  /*11170*/  FSEL R3, R3, RZ, P0 ;  /* 0x000000ff03037208 */ /* 0x000fe20000000000 */
[----:B-1----:R-:W-:-:S04]  /*11180*/  FFMA.FTZ R0, R58, c[0x0][0x23c], -R8 ;  /* 0x00008f003a007a23 */ /* 0x002fc80000010808 */
[----:B------:R1:W-:Y:S01]  /*11190*/  MUFU.EX2 R40, R0 ;  /* 0x0000000000287308 */ /* 0x0003e20000000800 */
[----:B------:R-:W-:Y:S01]  /*111a0*/  MOV R58, R53 ;  /* 0x00000035003a7202 */ /* 0x000fe20000000f00 */
[----:B------:R-:W-:Y:S06]  /*111b0*/  STL [R1+0x74], R220 ;  /* 0x000074dc01007387 */ /* 0x000fec0000100800 */
[----:B------:R1:W-:Y:S02]  /*111c0*/  MUFU.EX2 R54, R2 ;  /* 0x0000000200367308 */ /* 0x0003e40000000800 */
[----:B-1----:R-:W-:-:S06]  /*111d0*/  FFMA.FTZ R0, R56, c[0x0][0x23c], -R8 ;  /* 0x00008f0038007a23 */ /* 0x002fcc0000010808 */
[----:B------:R1:W-:Y:S01]  /*111e0*/  MUFU.EX2 R60, R0 ;  /* 0x00000000003c7308 */ /* 0x0003e20000000800 */
[----:B------:R-:W-:Y:S01]  /*111f0*/  FMNMX.FTZ R2, R248, R237, !PT ;  /* 0x000000edf8027209 */ /* 0x000fe20007810000 */
[----:B------:R-:W-:Y:S03]  /*11200*/  STL [R1+0x70], R219 ;  /* 0x000070db01007387 */ /* 0x000fe60000100800 */
[----:B------:R-:W-:Y:S01]  /*11210*/  FMNMX.FTZ R2, R214, R2, !PT ;  /* 0x00000002d6027209 */ /* 0x000fe20007810000 */
[----:B-1----:R-:W-:-:S04]  /*11220*/  FFMA.FTZ R0, R63, c[0x0][0x23c], -R3 ;  /* 0x00008f003f007a23 */ /* 0x002fc80000010803 */
[----:B------:R1:W-:Y:S01]  /*11230*/  MUFU.EX2 R53, R0 ;  /* 0x0000000000357308 */ /* 0x0003e20000000800 */
[----:B------:R1:W-:Y:S02]  /*11240*/  STL [R1+0x6c], R217 ;  /* 0x00006cd901007387 */ /* 0x0003e40000100800 */
[----:B-1----:R-:W-:-:S05]  /*11250*/  FFMA.FTZ R0, R61, c[0x0][0x23c], -R3 ;  /* 0x00008f003d007a23 */ /* 0x002fca0000010803 */
[----:B------:R1:W-:Y:S02]  /*11260*/  MUFU.EX2 R217, R0 ;  /* 0x0000000000d97308 */ /* 0x0003e40000000800 */
[----:B-1----:R-:W-:-:S04]  /*11270*/  FMNMX.FTZ R0, R247, R240, !PT ;  /* 0x000000f0f7007209 */ /* 0x002fc80007810000 */
[----:B------:R-:W-:Y:S02]  /*11280*/  FMNMX.FTZ R0, R238, R0, !PT ;  /* 0x00000000ee007209 */ /* 0x000fe40007810000 */
[----:B----4-:R-:W-:Y:S01]  /*11290*/  MOV R10, R7 ;  /* 0x00000007000a7202 */ /* 0x010fe20000000f00 */
[----:B--2---:R-:W-:Y:S01]  /*112a0*/  IMAD.MOV.U32 R7, RZ, RZ, R4 ;  /* 0x000000ffff077224 */ /* 0x004fe200078e0004 */
[----:B------:R-:W-:Y:S01]  /*112b0*/  FMNMX.FTZ R4, R206, R2, !PT ;  /* 0x00000002ce047209 */ /* 0x000fe20007810000 */
[----:B------:R-:W-:Y:S01]  /*112c0*/  FFMA.FTZ R2, R59, c[0x0][0x23c], -R3 ;  /* 0x00008f003b027a23 */ /* 0x000fe20000010803 */
[----:B---3--:R-:W-:Y:S02]  /*112d0*/  MOV R9, R5 ;  /* 0x0000000500097202 */ /* 0x008fe40000000f00 */
[----:B------:R-:W-:Y:S01]  /*112e0*/  FMNMX.FTZ R4, R65, R4, !PT ;  /* 0x0000000441047209 */ /* 0x000fe20007810000 */
[----:B------:R1:W-:Y:S01]  /*112f0*/  MUFU.EX2 R41, R2 ;  /* 0x0000000200297308 */ /* 0x0003e20000000800 */
[----:B------:R-:W-:-:S02]  /*11300*/  FSEL R5, R103, RZ, P1 ;  /* 0x000000ff67057208 */ /* 0x000fc40000800000 */
[----:B------:R-:W-:-:S03]  /*11310*/  FMNMX.FTZ R4, R32, R4, !PT ;  /* 0x0000000420047209 */ /* 0x000fc60007810000 */
[----:B------:R-:W-:Y:S01]  /*11320*/  FADD.FTZ R5, R245, -R5 ;  /* 0x80000005f5057221 */ /* 0x000fe20000010000 */
[----:B------:R-:W-:Y:S02]  /*11330*/  MOV R245, R187 ;  /* 0x000000bb00f57202 */ /* 0x000fe40000000f00 */
[----:B------:R-:W-:Y:S02]  /*11340*/  FMNMX.FTZ R4, R243, R4, !PT ;  /* 0x00000004f3047209 */ /* 0x000fe40007810000 */
[----:B-1----:R-:W-:Y:S01]  /*11350*/  FMNMX.FTZ R2, R207, R0, !PT ;  /* 0x00000000cf027209 */ /* 0x002fe20007810000 */
[----:B------:R-:W-:-:S03]  /*11360*/  FFMA.FTZ R0, R57, c[0x0][0x23c], -R3 ;  /* 0x00008f0039007a23 */ /* 0x000fc60000010803 */
[----:B------:R-:W-:Y:S01]  /*11370*/  FMNMX.FTZ R2, R67, R2, !PT ;  /* 0x0000000243027209 */ /* 0x000fe20007810000 */
[----:B------:R1:W-:Y:S01]  /*11380*/  MUFU.EX2 R62, R0 ;  /* 0x00000000003e7308 */ /* 0x0003e20000000800 */
[----:B------:R-:W-:Y:S02]  /*11390*/  MOV R61, R101 ;  /* 0x00000065003d7202 */ /* 0x000fe40000000f00 */
[----:B------:R-:W-:Y:S01]  /*113a0*/  FMNMX.FTZ R2, R245, R2, !PT ;  /* 0x00000002f5027209 */ /* 0x000fe20007810000 */
[----:B------:R-:W-:Y:S01]  /*113b0*/  FMUL.FTZ R101, R5, c[0x0][0x23c] ;  /* 0x00008f0005657a20 */ /* 0x000fe20000410000 */
[----:B------:R-:W-:Y:S02]  /*113c0*/  FMNMX.FTZ R4, R215, R4, !PT ;  /* 0x00000004d7047209 */ /* 0x000fe40007810000 */
[----:B-1----:R-:W-:-:S05]  /*113d0*/  FSEL R0, R102, RZ, P0 ;  /* 0x000000ff66007208 */ /* 0x002fca0000000000 */
[----:B------:R-:W-:Y:S01]  /*113e0*/  FADD.FTZ R5, R246, -R0 ;  /* 0x80000000f6057221 */ /* 0x000fe20000010000 */
[----:B------:R-:W-:Y:S02]  /*113f0*/  FMNMX.FTZ R0, R42, R2, !PT ;  /* 0x000000022a007209 */ /* 0x000fe40007810000 */
[----:B------:R-:W-:Y:S02]  /*11400*/  FMNMX.FTZ R2, R205, R4, !PT ;  /* 0x00000004cd027209 */ /* 0x000fe40007810000 */
[----:B------:R-:W-:Y:S02]  /*11410*/  FMNMX.FTZ R0, R29, R0, !PT ;  /* 0x000000001d007209 */ /* 0x000fe40007810000 */
[----:B------:R-:W-:Y:S02]  /*11420*/  MOV R57, R100 ;  /* 0x0000006400397202 */ /* 0x000fe40000000f00 */
[----:B------:R-:W-:Y:S02]  /*11430*/  FMNMX.FTZ R2, R221, R2, !PT ;  /* 0x00000002dd027209 */ /* 0x000fe40007810000 */
[----:B------:R-:W-:-:S02]  /*11440*/  FMNMX.FTZ R0, R236, R0, !PT ;  /* 0x00000000ec007209 */ /* 0x000fc40007810000 */
[----:B------:R-:W-:Y:S02]  /*11450*/  FMNMX.FTZ R2, R57, R2, !PT ;  /* 0x0000000239027209 */ /* 0x000fe40007810000 */
[----:B------:R-:W-:Y:S02]  /*11460*/  MOV R56, R104 ;  /* 0x0000006800387202 */ /* 0x000fe40000000f00 */
[----:B------:R-:W-:Y:S02]  /*11470*/  FMNMX.FTZ R0, R61, R0, !PT ;  /* 0x000000003d007209 */ /* 0x000fe40007810000 */
[----:B------:R-:W-:Y:S02]  /*11480*/  FMNMX.FTZ R2, R242, R2, !PT ;  /* 0x00000002f2027209 */ /* 0x000fe40007810000 */
[----:B------:R-:W-:Y:S02]  /*11490*/  FMNMX.FTZ R0, R56, R0, !PT ;  /* 0x0000000038007209 */ /* 0x000fe40007810000 */
[----:B------:R-:W-:-:S02]  /*114a0*/  FMNMX.FTZ R2, R209, R2, !PT ;  /* 0x00000002d1027209 */ /* 0x000fc40007810000 */
[----:B------:R-:W-:Y:S02]  /*114b0*/  FMNMX.FTZ R0, R58, R0, !PT ;  /* 0x000000003a007209 */ /* 0x000fe40007810000 */
[----:B------:R-:W-:Y:S01]  /*114c0*/  FMNMX.FTZ R2, R48, R2, !PT ;  /* 0x0000000230027209 */ /* 0x000fe20007810000 */
[----:B------:R-:W-:Y:S01]  /*114d0*/  IMAD.MOV.U32 R59, RZ, RZ, R33 ;  /* 0x000000ffff3b7224 */ /* 0x000fe200078e0021 */
[----:B------:R-:W-:Y:S02]  /*114e0*/  FMNMX.FTZ R0, R249, R0, !PT ;  /* 0x00000000f9007209 */ /* 0x000fe40007810000 */
[----:B------:R-:W-:Y:S02]  /*114f0*/  FMNMX.FTZ R2, R49, R2, !PT ;  /* 0x0000000231027209 */ /* 0x000fe40007810000 */
[----:B------:R-:W-:Y:S02]  /*11500*/  FMNMX.FTZ R0, R59, R0, !PT ;  /* 0x000000003b007209 */ /* 0x000fe40007810000 */
[----:B------:R-:W-:Y:S01]  /*11510*/  FMNMX.FTZ R2, R28, R2, !PT ;  /* 0x000000021c027209 */ /* 0x000fe20007810000 */
[----:B------:R-:W-:Y:S01]  /*11520*/  IMAD.MOV.U32 R33, RZ, RZ, R9 ;  /* 0x000000ffff217224 */ /* 0x000fe200078e0009 */
[----:B------:R-:W-:-:S02]  /*11530*/  FMNMX.FTZ R9, R30, R0, !PT ;  /* 0x000000001e097209 */ /* 0x000fc40007810000 */
[----:B------:R-:W-:-:S05]  /*11540*/  FMNMX.FTZ R0, R251, R2, !PT ;  /* 0x00000002fb007209 */ /* 0x000fca0007810000 */
[----:B------:R-:W1:Y:S01]  /*11550*/  SHFL.BFLY PT, R2, R0, 0x2, 0x1f ;  /* 0x0c401f0000027f89 */ /* 0x000e6200000e0000 */
[----:B------:R-:W-:Y:S01]  /*11560*/  MOV R43, R10 ;  /* 0x0000000a002b7202 */ /* 0x000fe20000000f00 */
[----:B------:R-:W-:Y:S01]  /*11570*/  FMUL.FTZ R5, R5, c[0x0][0x23c] ;  /* 0x00008f0005057a20 */ /* 0x000fe20000410000 */
[----:B------:R-:W2:Y:S08]  /*11580*/  MUFU.EX2 R101, R101 ;  /* 0x0000006500657308 */ /* 0x000eb00000000800 */
[----:B------:R3:W4:Y:S01]  /*11590*/  MUFU.EX2 R100, R5 ;  /* 0x0000000500647308 */ /* 0x0007220000000800 */
[----:B-1----:R-:W-:-:S02]  /*115a0*/  FMNMX.FTZ R0, R0, R2, !PT ;  /* 0x0000000200007209 */ /* 0x002fc40007810000 */
[----:B------:R-:W-:-:S04]  /*115b0*/  FMNMX.FTZ R2, R51, R9, !PT ;  /* 0x0000000933027209 */ /* 0x000fc80007810000 */
[----:B------:R-:W-:-:S05]  /*115c0*/  FMNMX.FTZ R2, R55, R2, !PT ;  /* 0x0000000237027209 */ /* 0x000fca0007810000 */
[----:B------:R-:W1:Y:S01]  /*115d0*/  SHFL.BFLY PT, R10, R2, 0x2, 0x1f ;  /* 0x0c401f00020a7f89 */ /* 0x000e6200000e0000 */
[----:B------:R-:W-:-:S03]  /*115e0*/  MOV R34, R7 ;  /* 0x0000000700227202 */ /* 0x000fc60000000f00 */
[----:B------:R-:W1:Y:S01]  /*115f0*/  SHFL.BFLY PT, R9, R0, 0x1, 0x1f ;  /* 0x0c201f0000097f89 */ /* 0x000e6200000e0000 */
[----:B------:R-:W-:Y:S01]  /*11600*/  MOV R35, R6 ;  /* 0x0000000600237202 */ /* 0x000fe20000000f00 */
[-C--:B--2---:R-:W-:Y:S01]  /*11610*/  FMUL.FTZ R120, R120, R101.reuse ;  /* 0x0000006578787220 */ /* 0x084fe20000410000 */
[----:B------:R-:W-:Y:S01]  /*11620*/  F2FP.PACK_AB R4, R31, R54 ;  /* 0x000000361f04723e */ /* 0x000fe200000000ff */
[----:B------:R-:W-:Y:S01]  /*11630*/  FMUL.FTZ R121, R121, R101 ;  /* 0x0000006579797220 */ /* 0x000fe20000410000 */
[----:B---3--:R-:W-:Y:S01]  /*11640*/  F2FP.PACK_AB R5, R217, R53 ;  /* 0x00000035d905723e */ /* 0x008fe200000000ff */
[----:B----4-:R-:W-:Y:S01]  /*11650*/  FMUL.FTZ R122, R122, R100 ;  /* 0x000000647a7a7220 */ /* 0x010fe20000410000 */
[----:B------:R-:W-:Y:S01]  /*11660*/  F2FP.PACK_AB R6, R60, R40 ;  /* 0x000000283c06723e */ /* 0x000fe200000000ff */
[----:B------:R-:W-:Y:S01]  /*11670*/  FMUL.FTZ R123, R123, R100 ;  /* 0x000000647b7b7220 */ /* 0x000fe20000410000 */
[----:B------:R-:W-:Y:S01]  /*11680*/  F2FP.PACK_AB R7, R62, R41 ;  /* 0x000000293e07723e */ /* 0x000fe200000000ff */
[----:B------:R-:W-:-:S02]  /*11690*/  FMUL.FTZ R132, R132, R101 ;  /* 0x0000006584847220 */ /* 0x000fc40000410000 */
[-C--:B------:R-:W-:Y:S02]  /*116a0*/  FMUL.FTZ R133, R133, R101.reuse ;  /* 0x0000006585857220 */ /* 0x080fe40000410000 */
[-C--:B------:R-:W-:Y:S02]  /*116b0*/  FMUL.FTZ R134, R134, R100.reuse ;  /* 0x0000006486867220 */ /* 0x080fe40000410000 */
[----:B------:R-:W-:Y:S02]  /*116c0*/  FMUL.FTZ R135, R135, R100 ;  /* 0x0000006487877220 */ /* 0x000fe40000410000 */
[-C--:B------:R-:W-:Y:S02]  /*116d0*/  FMUL.FTZ R152, R152, R101.reuse ;  /* 0x0000006598987220 */ /* 0x080fe40000410000 */
[-C--:B------:R-:W-:Y:S02]  /*116e0*/  FMUL.FTZ R153, R153, R101.reuse ;  /* 0x0000006599997220 */ /* 0x080fe40000410000 */
        /* <DEDUP_REMOVED lines=38> */
[----:B-1----:R-:W-:Y:S01]  /*11950*/  FMNMX.FTZ R2, R2, R10, !PT ;  /* 0x0000000a02027209 */ /* 0x002fe20007810000 */
        /* <DEDUP_REMOVED lines=15> */
[----:B------:R-:W-:-:S05]  /*11a50*/  FMUL.FTZ R0, R105, c[0x0][0x23c] ;  /* 0x00008f0069007a20 */ /* 0x000fca0000410000 */
        /* <DEDUP_REMOVED lines=9> */
[----:B--2---:R-:W-:Y:S01]  /*11af0*/  FMUL.FTZ R2, R104, c[0x0][0x23c] ;  /* 0x00008f0068027a20 */ /* 0x004fe20000410000 */
[----:B------:R-:W-:-:S04]  /*11b00*/  MOV R206, R42 ;  /* 0x0000002a00ce7202 */ /* 0x000fc80000000f00 */
[----:B------:R-:W-:Y:S01]  /*11b10*/  FSEL R2, R2, RZ, P0 ;  /* 0x000000ff02027208 */ /* 0x000fe20000000000 */
[----:B-1----:R-:W-:-:S04]  /*11b20*/  FFMA.FTZ R4, R65, c[0x0][0x23c], -R0 ;  /* 0x00008f0041047a23 */ /* 0x002fc80000010800 */
[----:B------:R1:W-:Y:S01]  /*11b30*/  MUFU.EX2 R42, R4 ;  /* 0x00000004002a7308 */ /* 0x0003e20000000800 */
[----:B------:R-:W-:-:S05]  /*11b40*/  FSEL R5, R105, RZ, P1 ;  /* 0x000000ff69057208 */ /* 0x000fca0000800000 */
[----:B------:R-:W-:Y:S02]  /*11b50*/  FADD.FTZ R6, R248, -R5 ;  /* 0x80000005f8067221 */ /* 0x000fe40000010000 */
[----:B-1----:R-:W-:-:S04]  /*11b60*/  FFMA.FTZ R4, R240, c[0x0][0x23c], -R2 ;  /* 0x00008f00f0047a23 */ /* 0x002fc80000010802 */
[----:B------:R1:W2:Y:S01]  /*11b70*/  MUFU.EX2 R7, R4 ;  /* 0x0000000400077308 */ /* 0x0002a20000000800 */
[----:B------:R-:W-:Y:S01]  /*11b80*/  FSEL R5, R104, RZ, P0 ;  /* 0x000000ff68057208 */ /* 0x000fe20000000000 */
[----:B-1----:R-:W-:-:S06]  /*11b90*/  FFMA.FTZ R4, R238, c[0x0][0x23c], -R2 ;  /* 0x00008f00ee047a23 */ /* 0x002fcc0000010802 */
[----:B------:R1:W-:Y:S01]  /*11ba0*/  MUFU.EX2 R222, R4 ;  /* 0x0000000400de7308 */ /* 0x0003e20000000800 */
[----:B------:R-:W-:Y:S02]  /*11bb0*/  FMUL.FTZ R6, R6, c[0x0][0x23c] ;  /* 0x00008f0006067a20 */ /* 0x000fe40000410000 */
[----:B-1----:R-:W-:-:S05]  /*11bc0*/  FFMA.FTZ R4, R207, c[0x0][0x23c], -R2 ;  /* 0x00008f00cf047a23 */ /* 0x002fca0000010802 */
[----:B------:R1:W-:Y:S01]  /*11bd0*/  MUFU.EX2 R9, R4 ;  /* 0x0000000400097308 */ /* 0x0003e20000000800 */
[----:B------:R-:W-:Y:S02]  /*11be0*/  MOV R50, R43 ;  /* 0x0000002b00327202 */ /* 0x000fe40000000f00 */
[----:B------:R-:W-:Y:S01]  /*11bf0*/  MOV R63, R11 ;  /* 0x0000000b003f7202 */ /* 0x000fe20000000f00 */
[----:B-1----:R-:W-:-:S04]  /*11c00*/  FADD.FTZ R4, R247, -R5 ;  /* 0x80000005f7047221 */ /* 0x002fc80000010000 */
[----:B------:R-:W-:-:S04]  /*11c10*/  FMUL.FTZ R4, R4, c[0x0][0x23c] ;  /* 0x00008f0004047a20 */ /* 0x000fc80000410000 */
[----:B------:R1:W3:Y:S08]  /*11c20*/  MUFU.EX2 R10, R4 ;  /* 0x00000004000a7308 */ /* 0x0002f00000000800 */
[----:B------:R4:W4:Y:S01]  /*11c30*/  MUFU.EX2 R11, R6 ;  /* 0x00000006000b7308 */ /* 0x0009220000000800 */
[----:B-1----:R-:W-:-:S07]  /*11c40*/  FFMA.FTZ R4, R67, c[0x0][0x23c], -R2 ;  /* 0x00008f0043047a23 */ /* 0x002fce0000010802 */
[----:B------:R1:W1:Y:S01]  /*11c50*/  MUFU.EX2 R43, R4 ;  /* 0x00000004002b7308 */ /* 0x0002620000000800 */
[----:B--2---:R-:W-:Y:S02]  /*11c60*/  IMAD.MOV.U32 R207, RZ, RZ, R7 ;  /* 0x000000ffffcf7224 */ /* 0x004fe400078e0007 */
[----:B---3--:R-:W-:Y:S01]  /*11c70*/  FMUL.FTZ R130, R130, R10 ;  /* 0x0000000a82827220 */ /* 0x008fe20000410000 */
[----:B----4-:R-:W-:Y:S01]  /*11c80*/  F2FP.PACK_AB R6, R42, R220 ;  /* 0x000000dc2a06723e */ /* 0x010fe200000000ff */
[----:B------:R-:W-:Y:S01]  /*11c90*/  FMUL.FTZ R128, R128, R11 ;  /* 0x0000000b80807220 */ /* 0x000fe20000410000 */
[----:B------:R-:W-:Y:S01]  /*11ca0*/  F2FP.PACK_AB R5, R222, R207 ;  /* 0x000000cfde05723e */ /* 0x000fe200000000ff */
[----:B------:R-:W-:Y:S02]  /*11cb0*/  FMUL.FTZ R129, R129, R11 ;  /* 0x0000000b81817220 */ /* 0x000fe40000410000 */
[----:B------:R-:W-:Y:S01]  /*11cc0*/  FMUL.FTZ R131, R131, R10 ;  /* 0x0000000a83837220 */ /* 0x000fe20000410000 */
[----:B-1----:R-:W-:-:S02]  /*11cd0*/  F2FP.PACK_AB R4, R219, R139 ;  /* 0x0000008bdb04723e */ /* 0x002fc400000000ff */
[----:B------:R-:W-:-:S07]  /*11ce0*/  F2FP.PACK_AB R7, R43, R9 ;  /* 0x000000092b07723e */ /* 0x000fce00000000ff */
[----:B------:R-:W-:Y:S07]  /*11cf0*/  HMMA.16816.F32 R76, R4, R16, R128 ;  /* 0x00000010044c723c */ /* 0x000fee0000001880 */
[----:B------:R-:W-:Y:S02]  /*11d00*/  IMAD.MOV.U32 R16, RZ, RZ, R9 ;  /* 0x000000ffff107224 */ /* 0x000fe400078e0009 */
[----:B------:R-:W-:-:S04]  /*11d10*/  FFMA.FTZ R9, R66, c[0x0][0x23c], -R8 ;  /* 0x00008f0042097a23 */ /* 0x000fc80000010808 */
[----:B------:R1:W-:Y:S01]  /*11d20*/  MUFU.EX2 R248, R9 ;  /* 0x0000000900f87308 */ /* 0x0003e20000000800 */
[-C--:B------:R-:W-:Y:S02]  /*11d30*/  FMUL.FTZ R112, R112, R11.reuse ;  /* 0x0000000b70707220 */ /* 0x080fe40000410000 */
[----:B------:R-:W-:Y:S02]  /*11d40*/  FMUL.FTZ R113, R113, R11 ;  /* 0x0000000b71717220 */ /* 0x000fe40000410000 */
[-C--:B------:R-:W-:Y:S02]  /*11d50*/  FMUL.FTZ R114, R114, R10.reuse ;  /* 0x0000000a72727220 */ /* 0x080fe40000410000 */
[----:B------:R-:W-:Y:S02]  /*11d60*/  FMUL.FTZ R115, R115, R10 ;  /* 0x0000000a73737220 */ /* 0x000fe40000410000 */
[----:B-1----:R-:W-:-:S04]  /*11d70*/  FFMA.FTZ R9, R64, c[0x0][0x23c], -R8 ;  /* 0x00008f0040097a23 */ /* 0x002fc80000010808 */
[----:B------:R1:W2:Y:S01]  /*11d80*/  MUFU.EX2 R247, R9 ;  /* 0x0000000900f77308 */ /* 0x0002a20000000800 */
[----:B------:R-:W-:Y:S01]  /*11d90*/  HMMA.16816.F32 R88, R4, R20, R112 ;  /* 0x000000140458723c */ /* 0x000fe20000001870 */
[-C--:B------:R-:W-:Y:S02]  /*11da0*/  FMUL.FTZ R124, R124, R11.reuse ;  /* 0x0000000b7c7c7220 */ /* 0x080fe40000410000 */
[----:B------:R-:W-:-:S04]  /*11db0*/  FMUL.FTZ R125, R125, R11 ;  /* 0x0000000b7d7d7220 */ /* 0x000fc80000410000 */
[----:B------:R-:W-:Y:S02]  /*11dc0*/  IMAD.MOV.U32 R20, RZ, RZ, R245 ;  /* 0x000000ffff147224 */ /* 0x000fe400078e00f5 */
[----:B-1----:R-:W-:-:S04]  /*11dd0*/  FFMA.FTZ R9, R107, c[0x0][0x23c], -R8 ;  /* 0x00008f006b097a23 */ /* 0x002fc80000010808 */
[----:B------:R1:W-:Y:S01]  /*11de0*/  MUFU.EX2 R246, R9 ;  /* 0x0000000900f67308 */ /* 0x0003e20000000800 */
[-C--:B------:R-:W-:Y:S02]  /*11df0*/  FMUL.FTZ R126, R126, R10.reuse ;  /* 0x0000000a7e7e7220 */ /* 0x080fe40000410000 */
[----:B------:R-:W-:Y:S02]  /*11e00*/  FMUL.FTZ R127, R127, R10 ;  /* 0x0000000a7f7f7220 */ /* 0x000fe40000410000 */
[-C--:B------:R-:W-:Y:S02]  /*11e10*/  FMUL.FTZ R144, R144, R11.reuse ;  /* 0x0000000b90907220 */ /* 0x080fe40000410000 */
[----:B------:R-:W-:Y:S02]  /*11e20*/  FMUL.FTZ R145, R145, R11 ;  /* 0x0000000b91917220 */ /* 0x000fe40000410000 */
[----:B-1----:R-:W-:-:S04]  /*11e30*/  FFMA.FTZ R9, R106, c[0x0][0x23c], -R8 ;  /* 0x00008f006a097a23 */ /* 0x002fc80000010808 */
[----:B------:R1:W-:Y:S01]  /*11e40*/  MUFU.EX2 R245, R9 ;  /* 0x0000000900f57308 */ /* 0x0003e20000000800 */
[-C--:B------:R-:W-:Y:S02]  /*11e50*/  FMUL.FTZ R146, R146, R10.reuse ;  /* 0x0000000a92927220 */ /* 0x080fe40000410000 */
[-C--:B------:R-:W-:Y:S02]  /*11e60*/  FMUL.FTZ R147, R147, R10.reuse ;  /* 0x0000000a93937220 */ /* 0x080fe40000410000 */
[-C--:B------:R-:W-:Y:S02]  /*11e70*/  FMUL.FTZ R156, R156, R11.reuse ;  /* 0x0000000b9c9c7220 */ /* 0x080fe40000410000 */
[----:B------:R-:W-:Y:S02]  /*11e80*/  FMUL.FTZ R157, R157, R11 ;  /* 0x0000000b9d9d7220 */ /* 0x000fe40000410000 */
[-C--:B------:R-:W-:Y:S02]  /*11e90*/  FMUL.FTZ R158, R158, R10.reuse ;  /* 0x0000000a9e9e7220 */ /* 0x080fe40000410000 */
[----:B------:R-:W-:-:S02]  /*11ea0*/  FMUL.FTZ R159, R159, R10 ;  /* 0x0000000a9f9f7220 */ /* 0x000fc40000410000 */
[----:B-1----:R-:W-:Y:S01]  /*11eb0*/  FFMA.FTZ R9, R211, c[0x0][0x23c], -R3 ;  /* 0x00008f00d3097a23 */ /* 0x002fe20000010803 */
[----:B------:R-:W-:Y:S01]  /*11ec0*/  MOV R131, R43 ;  /* 0x0000002b00837202 */ /* 0x000fe20000000f00 */
[----:B------:R-:W-:Y:S02]  /*11ed0*/  IMAD.MOV.U32 R130, RZ, RZ, R48 ;  /* 0x000000ffff827224 */ /* 0x000fe400078e0030 */
[----:B------:R1:W-:Y:S01]  /*11ee0*/  MUFU.EX2 R240, R9 ;  /* 0x0000000900f07308 */ /* 0x0003e20000000800 */
[-C--:B------:R-:W-:Y:S01]  /*11ef0*/  FMUL.FTZ R140, R140, R11.reuse ;  /* 0x0000000b8c8c7220 */ /* 0x080fe20000410000 */
[----:B------:R-:W-:Y:S01]  /*11f00*/  HMMA.16816.F32 R148, R4, R22, R124 ;  /* 0x000000160494723c */ /* 0x000fe2000000187c */
[----:B------:R-:W-:Y:S02]  /*11f10*/  FMUL.FTZ R141, R141, R11 ;  /* 0x0000000b8d8d7220 */ /* 0x000fe40000410000 */
[-C--:B------:R-:W-:Y:S02]  /*11f20*/  FMUL.FTZ R142, R142, R10.reuse ;  /* 0x0000000a8e8e7220 */ /* 0x080fe40000410000 */
[----:B------:R-:W-:Y:S01]  /*11f30*/  FMUL.FTZ R143, R143, R10 ;  /* 0x0000000a8f8f7220 */ /* 0x000fe20000410000 */
[----:B------:R-:W-:-:S02]  /*11f40*/  MOV R113, R60 ;  /* 0x0000003c00717202 */ /* 0x000fc40000000f00 */
[----:B------:R-:W-:Y:S01]  /*11f50*/  MOV R125, R61 ;  /* 0x0000003d007d7202 */ /* 0x000fe20000000f00 */
[C---:B------:R-:W-:Y:S01]  /*11f60*/  HMMA.16816.F32 R64, R4.reuse, R24, R144 ;  /* 0x000000180440723c */ /* 0x040fe20000001890 */
[--C-:B-1----:R-:W-:Y:S01]  /*11f70*/  FFMA.FTZ R9, R204, c[0x0][0x23c], -R3.reuse ;  /* 0x00008f00cc097a23 */ /* 0x102fe20000010803 */
[----:B------:R-:W-:Y:S02]  /*11f80*/  MOV R126, R63 ;  /* 0x0000003f007e7202 */ /* 0x000fe40000000f00 */
[----:B------:R-:W-:Y:S01]  /*11f90*/  MOV R114, R62 ;  /* 0x0000003e00727202 */ /* 0x000fe20000000f00 */
[----:B------:R1:W3:Y:S03]  /*11fa0*/  MUFU.EX2 R238, R9 ;  /* 0x0000000900ee7308 */ /* 0x0002e60000000800 */
[C---:B------:R-:W-:Y:S01]  /*11fb0*/  HMMA.16816.F32 R60, R4.reuse, R26, R156 ;  /* 0x0000001a043c723c */ /* 0x040fe2000000189c */
[----:B------:R-:W-:Y:S01]  /*11fc0*/  MOV R147, R130 ;  /* 0x0000008200937202 */ /* 0x000fe20000000f00 */
[----:B------:R-:W-:Y:S01]  /*11fd0*/  IMAD.MOV.U32 R107, RZ, RZ, R28 ;  /* 0x000000ffff6b7224 */ /* 0x000fe200078e001c */
[----:B------:R-:W-:Y:S01]  /*11fe0*/  MOV R146, R131 ;  /* 0x0000008300927202 */ /* 0x000fe20000000f00 */
[----:B------:R-:W-:Y:S01]  /*11ff0*/  FMUL.FTZ R160, R160, R11 ;  /* 0x0000000ba0a07220 */ /* 0x000fe20000410000 */
[----:B------:R-:W-:Y:S01]  /*12000*/  MOV R131, R31 ;  /* 0x0000001f00837202 */ /* 0x000fe20000000f00 */
[----:B------:R-:W-:Y:S01]  /*12010*/  FMUL.FTZ R161, R161, R11 ;  /* 0x0000000ba1a17220 */ /* 0x000fe20000410000 */
[----:B------:R-:W-:Y:S01]  /*12020*/  MOV R130, R30 ;  /* 0x0000001e00827202 */ /* 0x000fe20000000f00 */
[----:B------:R-:W-:Y:S01]  /*12030*/  HMMA.16816.F32 R72, R4, R18, R140 ;  /* 0x000000120448723c */ /* 0x000fe2000000188c */
[----:B------:R-:W-:Y:S01]  /*12040*/  MOV R159, R29 ;  /* 0x0000001d009f7202 */ /* 0x000fe20000000f00 */
[----:B------:R-:W-:Y:S01]  /*12050*/  FMUL.FTZ R162, R162, R10 ;  /* 0x0000000aa2a27220 */ /* 0x000fe20000410000 */
[----:B------:R-:W4:Y:S01]  /*12060*/  LDSM.16.MT88.4 R28, [R218+0x9400] ;  /* 0x00940000da1c783b */ /* 0x000f220000004200 */
[----:B-1----:R-:W-:Y:S01]  /*12070*/  FFMA.FTZ R9, R198, c[0x0][0x23c], -R3 ;  /* 0x00008f00c6097a23 */ /* 0x002fe20000010803 */
[----:B------:R-:W-:-:S02]  /*12080*/  MOV R128, R41 ;  /* 0x0000002900807202 */ /* 0x000fc40000000f00 */
[----:B------:R-:W-:Y:S01]  /*12090*/  IMAD.MOV.U32 R143, RZ, RZ, R32 ;  /* 0x000000ffff8f7224 */ /* 0x000fe200078e0020 */
[----:B------:R-:W-:Y:S01]  /*120a0*/  MOV R136, R35 ;  /* 0x0000002300887202 */ /* 0x000fe20000000f00 */
[----:B------:R1:W-:Y:S01]  /*120b0*/  MUFU.EX2 R214, R9 ;  /* 0x0000000900d67308 */ /* 0x0003e20000000800 */
[----:B------:R-:W-:Y:S01]  /*120c0*/  IMAD.MOV.U32 R158, RZ, RZ, R206 ;  /* 0x000000ffff9e7224 */ /* 0x000fe200078e00ce */
[----:B------:R-:W-:Y:S01]  /*120d0*/  MOV R137, R34 ;  /* 0x0000002200897202 */ /* 0x000fe20000000f00 */
[----:B------:R-:W-:Y:S01]  /*120e0*/  FMUL.FTZ R163, R163, R10 ;  /* 0x0000000aa3a37220 */ /* 0x000fe20000410000 */
[----:B------:R-:W-:Y:S01]  /*120f0*/  MOV R138, R33 ;  /* 0x00000021008a7202 */ /* 0x000fe20000000f00 */
[----:B------:R-:W-:Y:S01]  /*12100*/  LDSM.16.MT88.4 R24, [R216+0xa400] ;  /* 0x00a40000d818783b */ /* 0x000fe20000004200 */
[----:B------:R-:W-:Y:S01]  /*12110*/  MOV R141, R128 ;  /* 0x00000080008d7202 */ /* 0x000fe20000000f00 */
[----:B-1----:R-:W-:Y:S02]  /*12120*/  FFMA.FTZ R9, R196, c[0x0][0x23c], -R3 ;  /* 0x00008f00c4097a23 */ /* 0x002fe40000010803 */
[----:B------:R-:W1:Y:S02]  /*12130*/  LDSM.16.MT88.4 R32, [R216+0x9400] ;  /* 0x00940000d820783b */ /* 0x000e640000004200 */
[----:B------:R2:W1:Y:S01]  /*12140*/  MUFU.EX2 R237, R9 ;  /* 0x0000000900ed7308 */ /* 0x0004620000000800 */
[----:B------:R-:W-:Y:S01]  /*12150*/  MOV R128, R207 ;  /* 0x000000cf00807202 */ /* 0x000fe20000000f00 */
[----:B--2---:R-:W-:-:S06]  /*12160*/  FFMA.FTZ R9, R143, c[0x0][0x23c], -R0 ;  /* 0x00008f008f097a23 */ /* 0x004fcc0000010800 */
[----:B------:R2:W-:Y:S01]  /*12170*/  MUFU.EX2 R211, R9 ;  /* 0x0000000900d37308 */ /* 0x0005e20000000800 */
[----:B------:R-:W-:Y:S01]  /*12180*/  MOV R157, R20 ;  /* 0x00000014009d7202 */ /* 0x000fe20000000f00 */
[----:B------:R-:W-:Y:S01]  /*12190*/  FMUL.FTZ R68, R68, R11 ;  /* 0x0000000b44447220 */ /* 0x000fe20000410000 */
[----:B------:R-:W-:Y:S01]  /*121a0*/  MOV R21, R57 ;  /* 0x0000003900157202 */ /* 0x000fe20000000f00 */
[----:B------:R-:W-:Y:S02]  /*121b0*/  FMUL.FTZ R69, R69, R11 ;  /* 0x0000000b45457220 */ /* 0x000fe40000410000 */
[----:B--2---:R-:W-:-:S04]  /*121c0*/  FFMA.FTZ R9, R243, c[0x0][0x23c], -R0 ;  /* 0x00008f00f3097a23 */ /* 0x004fc80000010800 */
[----:B------:R2:W1:Y:S01]  /*121d0*/  MUFU.EX2 R206, R9 ;  /* 0x0000000900ce7308 */ /* 0x0004620000000800 */
[-C--:B------:R-:W-:Y:S01]  /*121e0*/  FMUL.FTZ R70, R70, R10.reuse ;  /* 0x0000000a46467220 */ /* 0x080fe20000410000 */
[----:B------:R-:W-:Y:S01]  /*121f0*/  MOV R124, R59 ;  /* 0x0000003b007c7202 */ /* 0x000fe20000000f00 */
[----:B------:R-:W-:Y:S01]  /*12200*/  FMUL.FTZ R71, R71, R10 ;  /* 0x0000000a47477220 */ /* 0x000fe20000410000 */
[----:B------:R-:W-:Y:S01]  /*12210*/  MOV R112, R58 ;  /* 0x0000003a00707202 */ /* 0x000fe20000000f00 */
[-C--:B------:R-:W-:Y:S02]  /*12220*/  FMUL.FTZ R84, R84, R11.reuse ;  /* 0x0000000b54547220 */ /* 0x080fe40000410000 */
[----:B------:R-:W-:Y:S02]  /*12230*/  FMUL.FTZ R85, R85, R11 ;  /* 0x0000000b55557220 */ /* 0x000fe40000410000 */
[----:B------:R-:W-:Y:S02]  /*12240*/  FMUL.FTZ R86, R86, R10 ;  /* 0x0000000a56567220 */ /* 0x000fe40000410000 */
[----:B--2---:R-:W-:-:S04]  /*12250*/  FFMA.FTZ R9, R215, c[0x0][0x23c], -R0 ;  /* 0x00008f00d7097a23 */ /* 0x004fc80000010800 */
[----:B------:R2:W-:Y:S01]  /*12260*/  MUFU.EX2 R207, R9 ;  /* 0x0000000900cf7308 */ /* 0x0005e20000000800 */
[----:B------:R-:W-:Y:S01]  /*12270*/  FMUL.FTZ R87, R87, R10 ;  /* 0x0000000a57577220 */ /* 0x000fe20000410000 */
[----:B------:R-:W-:Y:S01]  /*12280*/  MOV R129, R42 ;  /* 0x0000002a00817202 */ /* 0x000fe20000000f00 */
[----:B------:R-:W-:Y:S02]  /*12290*/  IMAD.MOV.U32 R127, RZ, RZ, R56 ;  /* 0x000000ffff7f7224 */ /* 0x000fe400078e0038 */
[-C--:B------:R-:W-:Y:S01]  /*122a0*/  FMUL.FTZ R172, R172, R11.reuse ;  /* 0x0000000bacac7220 */ /* 0x080fe20000410000 */
[----:B------:R-:W-:Y:S01]  /*122b0*/  HMMA.16816.F32 R56, R4, R12, R160 ;  /* 0x0000000c0438723c */ /* 0x000fe200000018a0 */
[----:B------:R-:W-:Y:S02]  /*122c0*/  FMUL.FTZ R173, R173, R11 ;  /* 0x0000000badad7220 */ /* 0x000fe40000410000 */
[-C--:B------:R-:W-:Y:S02]  /*122d0*/  FMUL.FTZ R174, R174, R10.reuse ;  /* 0x0000000aaeae7220 */ /* 0x080fe40000410000 */
[----:B------:R-:W-:-:S02]  /*122e0*/  FMUL.FTZ R175, R175, R10 ;  /* 0x0000000aafaf7220 */ /* 0x000fc40000410000 */
[-C--:B------:R-:W-:Y:S02]  /*122f0*/  FMUL.FTZ R80, R80, R11.reuse ;  /* 0x0000000b50507220 */ /* 0x080fe40000410000 */
[----:B--2---:R-:W-:Y:S02]  /*12300*/  FFMA.FTZ R9, R205, c[0x0][0x23c], -R0 ;  /* 0x00008f00cd097a23 */ /* 0x004fe40000010800 */
[-C--:B------:R-:W-:Y:S02]  /*12310*/  FMUL.FTZ R81, R81, R11.reuse ;  /* 0x0000000b51517220 */ /* 0x080fe40000410000 */
[-C--:B------:R-:W-:Y:S01]  /*12320*/  FMUL.FTZ R82, R82, R10.reuse ;  /* 0x0000000a52527220 */ /* 0x080fe20000410000 */
[----:B------:R2:W-:Y:S01]  /*12330*/  MUFU.EX2 R204, R9 ;  /* 0x0000000900cc7308 */ /* 0x0005e20000000800 */
[----:B------:R-:W-:Y:S02]  /*12340*/  FMUL.FTZ R83, R83, R10 ;  /* 0x0000000a53537220 */ /* 0x000fe40000410000 */
[----:B------:R-:W-:-:S02]  /*12350*/  FMUL.FTZ R96, R96, R11 ;  /* 0x0000000b60607220 */ /* 0x000fc40000410000 */
[----:B------:R-:W-:Y:S02]  /*12360*/  FMUL.FTZ R97, R97, R11 ;  /* 0x0000000b61617220 */ /* 0x000fe40000410000 */
[-C--:B------:R-:W-:Y:S02]  /*12370*/  FMUL.FTZ R98, R98, R10.reuse ;  /* 0x0000000a62627220 */ /* 0x080fe40000410000 */
[----:B------:R-:W-:Y:S01]  /*12380*/  FMUL.FTZ R99, R99, R10 ;  /* 0x0000000a63637220 */ /* 0x000fe20000410000 */
[----:B------:R-:W-:Y:S02]  /*12390*/  MOV R23, R50 ;  /* 0x0000003200177202 */ /* 0x000fe40000000f00 */
[----:B------:R-:W-:Y:S02]  /*123a0*/  MOV R22, R49 ;  /* 0x0000003100167202 */ /* 0x000fe40000000f00 */
[----:B------:R-:W-:Y:S01]  /*123b0*/  MOV R17, R40 ;  /* 0x0000002800117202 */ /* 0x000fe20000000f00 */
[----:B--2---:R-:W-:Y:S01]  /*123c0*/  FFMA.FTZ R9, R157, c[0x0][0x23c], -R2 ;  /* 0x00008f009d097a23 */ /* 0x004fe20000010802 */
[----:B------:R-:W-:-:S02]  /*123d0*/  MOV R163, R158 ;  /* 0x0000009e00a37202 */ /* 0x000fc40000000f00 */
[----:B------:R-:W-:Y:S01]  /*123e0*/  MOV R106, R159 ;  /* 0x0000009f006a7202 */ /* 0x000fe20000000f00 */
[----:B------:R-:W-:Y:S01]  /*123f0*/  IMAD.MOV.U32 R115, RZ, RZ, R55 ;  /* 0x000000ffff737224 */ /* 0x000fe200078e0037 */
[----:B------:R-:W-:Y:S01]  /*12400*/  MOV R92, R54 ;  /* 0x00000036005c7202 */ /* 0x000fe20000000f00 */
[----:B------:R-:W-:Y:S01]  /*12410*/  IMAD.MOV.U32 R95, RZ, RZ, R51 ;  /* 0x000000ffff5f7224 */ /* 0x000fe200078e0033 */
[----:B------:R-:W-:Y:S01]  /*12420*/  MOV R93, R53 ;  /* 0x00000035005d7202 */ /* 0x000fe20000000f00 */
[----:B------:R-:W-:Y:S01]  /*12430*/  HMMA.16816.F32 R40, R4, R36, R84 ;  /* 0x000000240428723c */ /* 0x000fe20000001854 */
[----:B------:R-:W-:Y:S01]  /*12440*/  MOV R94, R52 ;  /* 0x00000034005e7202 */ /* 0x000fe20000000f00 */
[----:B------:R-:W-:Y:S01]  /*12450*/  IMAD.MOV.U32 R140, RZ, RZ, R129 ;  /* 0x000000ffff8c7224 */ /* 0x000fe200078e0081 */
[----:B------:R2:W-:Y:S01]  /*12460*/  MUFU.EX2 R198, R9 ;  /* 0x0000000900c67308 */ /* 0x0005e20000000800 */
[----:B------:R-:W-:Y:S01]  /*12470*/  MOV R143, R16 ;  /* 0x00000010008f7202 */ /* 0x000fe20000000f00 */
[----:B------:R-:W-:Y:S01]  /*12480*/  IMAD.MOV.U32 R144, RZ, RZ, R23 ;  /* 0x000000ffff907224 */ /* 0x000fe200078e0017 */
[----:B------:R-:W-:-:S02]  /*12490*/  MOV R142, R17 ;  /* 0x00000011008e7202 */ /* 0x000fc40000000f00 */
[----:B------:R-:W-:Y:S01]  /*124a0*/  HMMA.16816.F32 R52, R4, R44, R68 ;  /* 0x0000002c0434723c */ /* 0x000fe20000001844 */
[----:B------:R-:W-:Y:S01]  /*124b0*/  MOV R145, R22 ;  /* 0x0000001600917202 */ /* 0x000fe20000000f00 */
[----:B------:R-:W-:Y:S01]  /*124c0*/  LDSM.16.MT88.4 R16, [R216+0xb400] ;  /* 0x00b40000d810783b */ /* 0x000fe20000004200 */
[----:B------:R-:W-:-:S03]  /*124d0*/  MOV R129, R21 ;  /* 0x0000001500817202 */ /* 0x000fc60000000f00 */
[----:B------:R-:W4:Y:S02]  /*124e0*/  LDSM.16.MT88.4 R20, [R218+0xa400] ;  /* 0x00a40000da14783b */ /* 0x000f240000004200 */
[----:B------:R-:W-:Y:S02]  /*124f0*/  HMMA.16816.F32 R48, R4, R14, R172 ;  /* 0x0000000e0430723c */ /* 0x000fe400000018ac */
[----:B------:R-:W4:Y:S01]  /*12500*/  LDSM.16.MT88.4 R12, [R218+0xb400] ;  /* 0x00b40000da0c783b */ /* 0x000f220000004200 */
[----:B--2---:R-:W-:Y:S02]  /*12510*/  FFMA.FTZ R9, R163, c[0x0][0x23c], -R2 ;  /* 0x00008f00a3097a23 */ /* 0x004fe40000010802 */
[----:B------:R-:W-:-:S03]  /*12520*/  IMAD.MOV.U32 R163, RZ, RZ, R106 ;  /* 0x000000ffffa37224 */ /* 0x000fc600078e006a */
[----:B------:R-:W-:Y:S01]  /*12530*/  HMMA.16816.F32 R44, R4, R46, R80 ;  /* 0x0000002e042c723c */ /* 0x000fe20000001850 */
[----:B------:R-:W-:Y:S01]  /*12540*/  MOV R156, R107 ;  /* 0x0000006b009c7202 */ /* 0x000fe20000000f00 */
[----:B------:R2:W1:Y:S01]  /*12550*/  MUFU.EX2 R196, R9 ;  /* 0x0000000900c47308 */ /* 0x0004620000000800 */
[----:B------:R-:W-:-:S05]  /*12560*/  IMAD.MOV.U32 R157, RZ, RZ, R144 ;  /* 0x000000ffff9d7224 */ /* 0x000fca00078e0090 */
[----:B------:R-:W-:Y:S01]  /*12570*/  HMMA.16816.F32 R36, R4, R38, R96 ;  /* 0x000000260424723c */ /* 0x000fe20000001860 */
[----:B------:R-:W-:Y:S01]  /*12580*/  MOV R158, R145 ;  /* 0x00000091009e7202 */ /* 0x000fe20000000f00 */
[----:B------:R-:W-:Y:S01]  /*12590*/  IMAD.MOV.U32 R144, RZ, RZ, R140 ;  /* 0x000000ffff907224 */ /* 0x000fe200078e008c */
[----:B------:R-:W-:-:S04]  /*125a0*/  MOV R159, R146 ;  /* 0x00000092009f7202 */ /* 0x000fc80000000f00 */
[----:B------:R-:W-:Y:S02]  /*125b0*/  F2FP.PACK_AB R4, R247, R248 ;  /* 0x000000f8f704723e */ /* 0x000fe400000000ff */
[----:B---3--:R-:W-:Y:S02]  /*125c0*/  F2FP.PACK_AB R5, R238, R240 ;  /* 0x000000f0ee05723e */ /* 0x008fe400000000ff */
[----:B------:R-:W-:Y:S02]  /*125d0*/  F2FP.PACK_AB R6, R245, R246 ;  /* 0x000000f6f506723e */ /* 0x000fe400000000ff */
[----:B-1----:R-:W-:Y:S01]  /*125e0*/  F2FP.PACK_AB R7, R237, R214 ;  /* 0x000000d6ed07723e */ /* 0x002fe200000000ff */
[----:B--2---:R-:W-:Y:S01]  /*125f0*/  FFMA.FTZ R9, R163, c[0x0][0x23c], -R2 ;  /* 0x00008f00a3097a23 */ /* 0x004fe20000010802 */
[----:B------:R-:W-:Y:S01]  /*12600*/  MOV R107, R147 ;  /* 0x00000093006b7202 */ /* 0x000fe20000000f00 */
[----:B------:R-:W-:Y:S01]  /*12610*/  IMAD.MOV.U32 R140, RZ, RZ, R136 ;  /* 0x000000ffff8c7224 */ /* 0x000fe200078e0088 */
[----:B------:R-:W-:-:S02]  /*12620*/  MOV R145, R141 ;  /* 0x0000008d00917202 */ /* 0x000fc40000000f00 */
[----:B------:R-:W-:Y:S02]  /*12630*/  MOV R146, R142 ;  /* 0x0000008e00927202 */ /* 0x000fe40000000f00 */
[----:B------:R-:W-:Y:S02]  /*12640*/  MOV R147, R143 ;  /* 0x0000008f00937202 */ /* 0x000fe40000000f00 */
[----:B------:R-:W-:Y:S02]  /*12650*/  MOV R141, R137 ;  /* 0x00000089008d7202 */ /* 0x000fe40000000f00 */
[----:B------:R-:W-:Y:S02]  /*12660*/  MOV R142, R138 ;  /* 0x0000008a008e7202 */ /* 0x000fe40000000f00 */
[----:B------:R-:W-:Y:S02]  /*12670*/  MOV R143, R139 ;  /* 0x0000008b008f7202 */ /* 0x000fe40000000f00 */
[----:B----4-:R-:W-:Y:S01]  /*12680*/  HMMA.16816.F32 R136, R4, R28, R192 ;  /* 0x0000001c0488723c */ /* 0x010fe200000018c0 */
[----:B------:R-:W-:Y:S01]  /*12690*/  MOV R106, R156 ;  /* 0x0000009c006a7202 */ /* 0x000fe20000000f00 */
[----:B------:R1:W-:Y:S01]  /*126a0*/  MUFU.EX2 R195, R9 ;  /* 0x0000000900c37308 */ /* 0x0003e20000000800 */
[----:B------:R-:W-:-:S02]  /*126b0*/  MOV R156, R157 ;  /* 0x0000009d009c7202 */ /* 0x000fc40000000f00 */
[----:B------:R-:W-:Y:S01]  /*126c0*/  MOV R157, R158 ;  /* 0x0000009e009d7202 */ /* 0x000fe20000000f00 */
[----:B------:R-:W-:Y:S01]  /*126d0*/  IMAD.MOV.U32 R158, RZ, RZ, R159 ;  /* 0x000000ffff9e7224 */ /* 0x000fe200078e009f */
[----:B------:R-:W-:Y:S02]  /*126e0*/  MOV R159, R107 ;  /* 0x0000006b009f7202 */ /* 0x000fe40000000f00 */
[----:B------:R-:W-:Y:S02]  /*126f0*/  MOV R107, R144 ;  /* 0x00000090006b7202 */ /* 0x000fe40000000f00 */
[----:B------:R-:W-:Y:S01]  /*12700*/  MOV R144, R145 ;  /* 0x0000009100907202 */ /* 0x000fe20000000f00 */
[----:B------:R-:W-:Y:S02]  /*12710*/  IMAD.MOV.U32 R145, RZ, RZ, R146 ;  /* 0x000000ffff917224 */ /* 0x000fe400078e0092 */
[----:B-1----:R-:W-:Y:S01]  /*12720*/  FFMA.FTZ R9, R236, c[0x0][0x23c], -R2 ;  /* 0x00008f00ec097a23 */ /* 0x002fe20000010802 */
[----:B------:R-:W-:-:S03]  /*12730*/  MOV R146, R147 ;  /* 0x0000009300927202 */ /* 0x000fc60000000f00 */
[----:B------:R1:W2:Y:S01]  /*12740*/  MUFU.EX2 R194, R9 ;  /* 0x0000000900c27308 */ /* 0x0002a20000000800 */
[----:B------:R-:W-:Y:S02]  /*12750*/  MOV R147, R140 ;  /* 0x0000008c00937202 */ /* 0x000fe40000000f00 */
[----:B------:R-:W-:Y:S01]  /*12760*/  MOV R140, R141 ;  /* 0x0000008d008c7202 */ /* 0x000fe20000000f00 */
[----:B------:R-:W-:Y:S01]  /*12770*/  IMAD.MOV.U32 R141, RZ, RZ, R142 ;  /* 0x000000ffff8d7224 */ /* 0x000fe200078e008e */
[----:B------:R-:W-:Y:S02]  /*12780*/  MOV R142, R143 ;  /* 0x0000008f008e7202 */ /* 0x000fe40000000f00 */
[----:B------:R-:W-:Y:S01]  /*12790*/  MOV R143, R128 ;  /* 0x00000080008f7202 */ /* 0x000fe20000000f00 */
[----:B-1----:R-:W-:-:S04]  /*127a0*/  FFMA.FTZ R9, R241, c[0x0][0x23c], -R8 ;  /* 0x00008f00f1097a23 */ /* 0x002fc80000010808 */
[----:B------:R1:W-:Y:S01]  /*127b0*/  MUFU.EX2 R192, R9 ;  /* 0x0000000900c07308 */ /* 0x0003e20000000800 */
[----:B------:R-:W-:Y:S01]  /*127c0*/  MOV R128, R129 ;  /* 0x0000008100807202 */ /* 0x000fe20000000f00 */
[----:B------:R-:W-:Y:S01]  /*127d0*/  IMAD.MOV.U32 R129, RZ, RZ, R222 ;  /* 0x000000ffff817224 */ /* 0x000fe200078e00de */
[----:B------:R-:W-:Y:S01]  /*127e0*/  MOV R205, R106 ;  /* 0x0000006a00cd7202 */ /* 0x000fe20000000f00 */
[----:B------:R-:W-:Y:S01]  /*127f0*/  HMMA.16816.F32 R68, R4, R34, R188 ;  /* 0x000000220444723c */ /* 0x000fe200000018bc */
[----:B------:R-:W-:Y:S01]  /*12800*/  IMAD.MOV.U32 R162, RZ, RZ, R145 ;  /* 0x000000ffffa27224 */ /* 0x000fe200078e0091 */
[----:B------:R-:W-:Y:S01]  /*12810*/  MOV R163, R146 ;  /* 0x0000009200a37202 */ /* 0x000fe20000000f00 */
[----:B------:R-:W-:Y:S01]  /*12820*/  IMAD.MOV.U32 R145, RZ, RZ, R129 ;  /* 0x000000ffff917224 */ /* 0x000fe200078e0081 */
[----:B------:R-:W-:Y:S02]  /*12830*/  MOV R106, R147 ;  /* 0x00000093006a7202 */ /* 0x000fe40000000f00 */
[----:B------:R-:W-:Y:S01]  /*12840*/  MOV R160, R107 ;  /* 0x0000006b00a07202 */ /* 0x000fe20000000f00 */
[----:B------:R-:W-:-:S02]  /*12850*/  IMAD.MOV.U32 R173, RZ, RZ, R158 ;  /* 0x000000ffffad7224 */ /* 0x000fc400078e009e */
[----:B-1----:R-:W-:Y:S01]  /*12860*/  FFMA.FTZ R9, R208, c[0x0][0x23c], -R8 ;  /* 0x00008f00d0097a23 */ /* 0x002fe20000010808 */
[----:B------:R-:W-:Y:S02]  /*12870*/  MOV R175, R156 ;  /* 0x0000009c00af7202 */ /* 0x000fe40000000f00 */
[----:B------:R-:W-:Y:S01]  /*12880*/  MOV R172, R157 ;  /* 0x0000009d00ac7202 */ /* 0x000fe20000000f00 */
[----:B------:R1:W3:Y:S01]  /*12890*/  MUFU.EX2 R193, R9 ;  /* 0x0000000900c17308 */ /* 0x0002e20000000800 */
[----:B------:R-:W-:Y:S02]  /*128a0*/  MOV R189, R128 ;  /* 0x0000008000bd7202 */ /* 0x000fe40000000f00 */
[----:B------:R-:W-:Y:S01]  /*128b0*/  MOV R174, R159 ;  /* 0x0000009f00ae7202 */ /* 0x000fe20000000f00 */
[----:B------:R-:W-:Y:S01]  /*128c0*/  IMAD.MOV.U32 R215, RZ, RZ, R112 ;  /* 0x000000ffffd77224 */ /* 0x000fe200078e0070 */
[----:B------:R-:W-:Y:S02]  /*128d0*/  MOV R146, R130 ;  /* 0x0000008200927202 */ /* 0x000fe40000000f00 */
[----:B------:R-:W-:Y:S01]  /*128e0*/  MOV R161, R144 ;  /* 0x0000009000a17202 */ /* 0x000fe20000000f00 */
[----:B------:R-:W-:Y:S01]  /*128f0*/  HMMA.16816.F32 R116, R4, R32, R116 ;  /* 0x000000200474723c */ /* 0x000fe20000001874 */
[----:B------:R-:W-:-:S02]  /*12900*/  MOV R147, R131 ;  /* 0x0000008300937202 */ /* 0x000fc40000000f00 */
[----:B------:R-:W-:-:S05]  /*12910*/  MOV R243, R93 ;  /* 0x0000005d00f37202 */ /* 0x000fca0000000f00 */
[C---:B------:R-:W-:Y:S01]  /*12920*/  HMMA.16816.F32 R132, R4.reuse, R30, R132 ;  /* 0x0000001e0484723c */ /* 0x040fe20000001884 */
[----:B-1----:R-:W-:Y:S01]  /*12930*/  FFMA.FTZ R9, R200, c[0x0][0x23c], -R8 ;  /* 0x00008f00c8097a23 */ /* 0x002fe20000010808 */
[----:B------:R1:W5:Y:S03]  /*12940*/  LDL.LU R222, [R1+0x7c] ;  /* 0x00007c0001de7983 */ /* 0x0003660000300800 */
[----:B------:R4:W-:Y:S03]  /*12950*/  MUFU.EX2 R191, R9 ;  /* 0x0000000900bf7308 */ /* 0x0009e60000000800 */
[----:B------:R-:W-:Y:S01]  /*12960*/  HMMA.16816.F32 R128, R4, R24, R184 ;  /* 0x000000180480723c */ /* 0x000fe200000018b8 */
[----:B------:R-:W-:-:S06]  /*12970*/  MOV R107, R126 ;  /* 0x0000007e006b7202 */ /* 0x000fcc0000000f00 */
[----:B------:R-:W-:Y:S01]  /*12980*/  MOV R184, R94 ;  /* 0x0000005e00b87202 */ /* 0x000fe20000000f00 */
[----:B----4-:R-:W-:Y:S01]  /*12990*/  FFMA.FTZ R9, R197, c[0x0][0x23c], -R8 ;  /* 0x00008f00c5097a23 */ /* 0x010fe20000010808 */
[----:B------:R-:W-:Y:S01]  /*129a0*/  MOV R186, R125 ;  /* 0x0000007d00ba7202 */ /* 0x000fe20000000f00 */
[----:B------:R-:W-:Y:S02]  /*129b0*/  IMAD.MOV.U32 R187, RZ, RZ, R124 ;  /* 0x000000ffffbb7224 */ /* 0x000fe400078e007c */
[----:B------:R4:W-:Y:S01]  /*129c0*/  MUFU.EX2 R190, R9 ;  /* 0x0000000900be7308 */ /* 0x0009e20000000800 */
[----:B------:R-:W-:Y:S02]  /*129d0*/  MOV R185, R127 ;  /* 0x0000007f00b97202 */ /* 0x000fe40000000f00 */
[----:B------:R-:W-:Y:S01]  /*129e0*/  HMMA.16816.F32 R124, R4, R26, R180 ;  /* 0x0000001a047c723c */ /* 0x000fe200000018b4 */
[----:B------:R-:W-:Y:S01]  /*129f0*/  MOV R188, R221 ;  /* 0x000000dd00bc7202 */ /* 0x000fe20000000f00 */
[----:B------:R-:W-:Y:S01]  /*12a00*/  IMAD.MOV.U32 R157, RZ, RZ, R141 ;  /* 0x000000ffff9d7224 */ /* 0x000fe200078e008d */
[----:B------:R-:W-:Y:S01]  /*12a10*/  MOV R156, R140 ;  /* 0x0000008c009c7202 */ /* 0x000fe20000000f00 */
[----:B------:R-:W-:Y:S01]  /*12a20*/  IMAD.MOV.U32 R140, RZ, RZ, R92 ;  /* 0x000000ffff8c7224 */ /* 0x000fe200078e005c */
[----:B------:R-:W-:-:S03]  /*12a30*/  MOV R158, R142 ;  /* 0x0000008e009e7202 */ /* 0x000fc60000000f00 */
[----:B------:R-:W-:Y:S01]  /*12a40*/  HMMA.16816.F32 R120, R4, R20, R120 ;  /* 0x000000140478723c */ /* 0x000fe20000001878 */
[----:B------:R-:W-:-:S07]  /*12a50*/  MOV R182, R189 ;  /* 0x000000bd00b67202 */ /* 0x000fce0000000f00 */
[----:B------:R-:W-:Y:S01]  /*12a60*/  HMMA.16816.F32 R108, R4, R16, R108 ;  /* 0x00000010046c723c */ /* 0x000fe2000000186c */
[----:B----4-:R-:W-:Y:S01]  /*12a70*/  FFMA.FTZ R9, R184, c[0x0][0x23c], -R3 ;  /* 0x00008f00b8097a23 */ /* 0x010fe20000010803 */
[----:B------:R-:W-:-:S06]  /*12a80*/  MOV R159, R143 ;  /* 0x0000008f009f7202 */ /* 0x000fcc0000000f00 */
[----:B------:R-:W-:Y:S01]  /*12a90*/  HMMA.16816.F32 R96, R4, R18, R168 ;  /* 0x000000120460723c */ /* 0x000fe200000018a8 */
[----:B------:R4:W-:Y:S01]  /*12aa0*/  MUFU.EX2 R189, R9 ;  /* 0x0000000900bd7308 */ /* 0x0009e20000000800 */
[----:B------:R-:W-:-:S06]  /*12ab0*/  MOV R143, R113 ;  /* 0x00000071008f7202 */ /* 0x000fcc0000000f00 */
[----:B------:R-:W-:Y:S01]  /*12ac0*/  HMMA.16816.F32 R80, R4, R14, R152 ;  /* 0x0000000e0450723c */ /* 0x000fe20000001898 */
[----:B------:R-:W-:Y:S01]  /*12ad0*/  MOV R142, R114 ;  /* 0x00000072008e7202 */ /* 0x000fe20000000f00 */
[----:B------:R-:W-:Y:S01]  /*12ae0*/  IMAD.MOV.U32 R236, RZ, RZ, R220 ;  /* 0x000000ffffec7224 */ /* 0x000fe200078e00dc */
[----:B------:R-:W-:Y:S01]  /*12af0*/  MOV R141, R115 ;  /* 0x00000073008d7202 */ /* 0x000fe20000000f00 */
[----:B------:R1:W5:Y:S01]  /*12b00*/  LDL.LU R221, [R1+0x78] ;  /* 0x0000780001dd7983 */ /* 0x0003620000300800 */
[----:B------:R-:W-:-:S03]  /*12b10*/  MOV R144, R95 ;  /* 0x0000005f00907202 */ /* 0x000fc60000000f00 */
[C---:B------:R-:W-:Y:S01]  /*12b20*/  HMMA.16816.F32 R112, R4.reuse, R22, R176 ;  /* 0x000000160470723c */ /* 0x040fe200000018b0 */
[----:B----4-:R-:W-:Y:S01]  /*12b30*/  FFMA.FTZ R9, R239, c[0x0][0x23c], -R3 ;  /* 0x00008f00ef097a23 */ /* 0x010fe20000010803 */
[----:B------:R-:W-:Y:S02]  /*12b40*/  MOV R181, R188 ;  /* 0x000000bc00b57202 */ /* 0x000fe40000000f00 */
[----:B------:R-:W-:Y:S01]  /*12b50*/  MOV R183, R187 ;  /* 0x000000bb00b77202 */ /* 0x000fe20000000f00 */
[----:B------:R4:W1:Y:S01]  /*12b60*/  MUFU.EX2 R188, R9 ;  /* 0x0000000900bc7308 */ /* 0x0008620000000800 */
[----:B------:R-:W-:Y:S01]  /*12b70*/  IMAD.MOV.U32 R184, RZ, RZ, R186 ;  /* 0x000000ffffb87224 */ /* 0x000fe200078e00ba */
[----:B------:R-:W-:Y:S01]  /*12b80*/  MOV R180, R182 ;  /* 0x000000b600b47202 */ /* 0x000fe20000000f00 */
[----:B------:R-:W-:Y:S01]  /*12b90*/  HMMA.16816.F32 R92, R4, R12, R164 ;  /* 0x0000000c045c723c */ /* 0x000fe200000018a4 */
[----:B------:R-:W-:Y:S01]  /*12ba0*/  MOV R197, R236 ;  /* 0x000000ec00c57202 */ /* 0x000fe20000000f00 */
[----:B------:R1:W5:Y:S05]  /*12bb0*/  LDL.LU R220, [R1+0x74] ;  /* 0x0000740001dc7983 */ /* 0x00036a0000300800 */
[----:B------:R-:W-:-:S02]  /*12bc0*/  F2FP.PACK_AB R4, R206, R211 ;  /* 0x000000d3ce04723e */ /* 0x000fc400000000ff */
[----:B------:R-:W-:Y:S02]  /*12bd0*/  F2FP.PACK_AB R5, R196, R198 ;  /* 0x000000c6c405723e */ /* 0x000fe400000000ff */
[----:B------:R-:W-:Y:S02]  /*12be0*/  F2FP.PACK_AB R6, R204, R207 ;  /* 0x000000cfcc06723e */ /* 0x000fe400000000ff */
[----:B--2---:R-:W-:Y:S01]  /*12bf0*/  F2FP.PACK_AB R7, R194, R195 ;  /* 0x000000c3c207723e */ /* 0x004fe200000000ff */
[----:B----4-:R-:W-:-:S04]  /*12c00*/  FFMA.FTZ R9, R203, c[0x0][0x23c], -R3 ;  /* 0x00008f00cb097a23 */ /* 0x010fc80000010803 */
[----:B------:R2:W-:Y:S02]  /*12c10*/  MUFU.EX2 R187, R9 ;  /* 0x0000000900bb7308 */ /* 0x0005e40000000800 */
[C---:B------:R-:W-:Y:S08]  /*12c20*/  HMMA.16816.F32 R76, R4.reuse, R28, R76 ;  /* 0x0000001c044c723c */ /* 0x040ff0000000184c */
[----:B------:R-:W-:Y:S01]  /*12c30*/  HMMA.16816.F32 R72, R4, R30, R72 ;  /* 0x0000001e0448723c */ /* 0x000fe20000001848 */
[----:B------:R-:W4:Y:S01]  /*12c40*/  LDSM.16.MT88.4 R28, [R218+0x9800] ;  /* 0x00980000da1c783b */ /* 0x000f220000004200 */
[----:B--2---:R-:W-:-:S04]  /*12c50*/  FFMA.FTZ R9, R199, c[0x0][0x23c], -R3 ;  /* 0x00008f00c7097a23 */ /* 0x004fc80000010803 */
[----:B------:R2:W1:Y:S01]  /*12c60*/  MUFU.EX2 R186, R9 ;  /* 0x0000000900ba7308 */ /* 0x0004620000000800 */
[----:B------:R-:W-:Y:S01]  /*12c70*/  MOV R182, R184 ;  /* 0x000000b800b67202 */ /* 0x000fe20000000f00 */
[----:B------:R-:W-:Y:S01]  /*12c80*/  IMAD.MOV.U32 R184, RZ, RZ, R215 ;  /* 0x000000ffffb87224 */ /* 0x000fe200078e00d7 */
[----:B------:R-:W-:Y:S01]  /*12c90*/  MOV R215, R144 ;  /* 0x0000009000d77202 */ /* 0x000fe20000000f00 */
[----:B--2---:R-:W-:Y:S01]  /*12ca0*/  FFMA.FTZ R9, R181, c[0x0][0x23c], -R0 ;  /* 0x00008f00b5097a23 */ /* 0x004fe20000010800 */
[----:B------:R-:W-:Y:S02]  /*12cb0*/  MOV R181, R183 ;  /* 0x000000b700b57202 */ /* 0x000fe40000000f00 */
[----:B------:R-:W-:Y:S02]  /*12cc0*/  MOV R183, R185 ;  /* 0x000000b900b77202 */ /* 0x000fe40000000f00 */
[----:B------:R2:W-:Y:S02]  /*12cd0*/  MUFU.EX2 R185, R9 ;  /* 0x0000000900b97308 */ /* 0x0005e40000000800 */
[----:B------:R-:W-:Y:S01]  /*12ce0*/  MOV R170, R183 ;  /* 0x000000b700aa7202 */ /* 0x000fe20000000f00 */
[----:B------:R-:W-:Y:S01]  /*12cf0*/  IMAD.MOV.U32 R171, RZ, RZ, R184 ;  /* 0x000000ffffab7224 */ /* 0x000fe200078e00b8 */
[----:B------:R-:W-:Y:S01]  /*12d00*/  MOV R144, R219 ;  /* 0x000000db00907202 */ /* 0x000fe20000000f00 */
[----:B------:R-:W-:Y:S01]  /*12d10*/  HMMA.16816.F32 R40, R4, R12, R40 ;  /* 0x0000000c0428723c */ /* 0x000fe20000001828 */
[----:B------:R-:W-:Y:S01]  /*12d20*/  MOV R169, R182 ;  /* 0x000000b600a97202 */ /* 0x000fe20000000f00 */
[----:B------:R1:W5:Y:S01]  /*12d30*/  LDL.LU R219, [R1+0x70] ;  /* 0x0000700001db7983 */ /* 0x0003620000300800 */
[----:B--2---:R-:W-:-:S04]  /*12d40*/  FFMA.FTZ R9, R180, c[0x0][0x23c], -R0 ;  /* 0x00008f00b4097a23 */ /* 0x004fc80000010800 */
[----:B------:R2:W1:Y:S01]  /*12d50*/  MUFU.EX2 R183, R9 ;  /* 0x0000000900b77308 */ /* 0x0004620000000800 */
[C---:B------:R-:W-:Y:S01]  /*12d60*/  HMMA.16816.F32 R36, R4.reuse, R14, R36 ;  /* 0x0000000e0424723c */ /* 0x040fe20000001824 */
[----:B------:R-:W-:Y:S01]  /*12d70*/  LDSM.16.MT88.4 R12, [R216+0xb800] ;  /* 0x00b80000d80c783b */ /* 0x000fe20000004200 */
[----:B------:R-:W-:Y:S01]  /*12d80*/  IMAD.MOV.U32 R180, RZ, RZ, R217 ;  /* 0x000000ffffb47224 */ /* 0x000fe200078e00d9 */
[----:B------:R-:W-:Y:S02]  /*12d90*/  MOV R176, R144 ;  /* 0x0000009000b07202 */ /* 0x000fe40000000f00 */
[----:B------:R-:W-:Y:S01]  /*12da0*/  MOV R178, R146 ;  /* 0x0000009200b27202 */ /* 0x000fe20000000f00 */
[----:B------:R1:W5:Y:S02]  /*12db0*/  LDL.LU R217, [R1+0x6c] ;  /* 0x00006c0001d97983 */ /* 0x0003640000300800 */
[----:B------:R-:W-:Y:S01]  /*12dc0*/  HMMA.16816.F32 R88, R4, R32, R88 ;  /* 0x000000200458723c */ /* 0x000fe20000001858 */
[----:B--2---:R-:W-:-:S07]  /*12dd0*/  FFMA.FTZ R9, R242, c[0x0][0x23c], -R0 ;  /* 0x00008f00f2097a23 */ /* 0x004fce0000010800 */
[----:B------:R-:W-:Y:S01]  /*12de0*/  HMMA.16816.F32 R84, R4, R34, R148 ;  /* 0x000000220454723c */ /* 0x000fe20000001894 */
[----:B------:R-:W2:Y:S01]  /*12df0*/  LDSM.16.MT88.4 R32, [R216+0x9800] ;  /* 0x00980000d820783b */ /* 0x000ea20000004200 */
[----:B------:R1:W-:Y:S01]  /*12e00*/  MUFU.EX2 R184, R9 ;  /* 0x0000000900b87308 */ /* 0x0003e20000000800 */
[----:B------:R-:W-:-:S05]  /*12e10*/  MOV R177, R145 ;  /* 0x0000009100b17202 */ /* 0x000fca0000000f00 */
[----:B------:R-:W-:Y:S01]  /*12e20*/  HMMA.16816.F32 R64, R4, R24, R64 ;  /* 0x000000180440723c */ /* 0x000fe20000001840 */
[----:B------:R-:W-:Y:S02]  /*12e30*/  MOV R165, R170 ;  /* 0x000000aa00a57202 */ /* 0x000fe40000000f00 */
[----:B------:R-:W-:-:S05]  /*12e40*/  MOV R166, R171 ;  /* 0x000000ab00a67202 */ /* 0x000fca0000000f00 */
[----:B------:R-:W-:Y:S01]  /*12e50*/  HMMA.16816.F32 R60, R4, R26, R60 ;  /* 0x0000001a043c723c */ /* 0x000fe2000000183c */
[----:B------:R-:W-:Y:S01]  /*12e60*/  LDSM.16.MT88.4 R24, [R218+0xb800] ;  /* 0x00b80000da18783b */ /* 0x000fe20000004200 */
[----:B-1----:R-:W-:-:S06]  /*12e70*/  FFMA.FTZ R9, R209, c[0x0][0x23c], -R0 ;  /* 0x00008f00d1097a23 */ /* 0x002fcc0000010800 */
[----:B------:R-:W-:Y:S01]  /*12e80*/  HMMA.16816.F32 R56, R4, R20, R56 ;  /* 0x000000140438723c */ /* 0x000fe20000001838 */
[----:B------:R1:W-:Y:S01]  /*12e90*/  MUFU.EX2 R182, R9 ;  /* 0x0000000900b67308 */ /* 0x0003e20000000800 */
[----:B------:R-:W-:-:S06]  /*12ea0*/  MOV R179, R147 ;  /* 0x0000009300b37202 */ /* 0x000fcc0000000f00 */
[----:B------:R-:W-:Y:S01]  /*12eb0*/  HMMA.16816.F32 R48, R4, R22, R48 ;  /* 0x000000160430723c */ /* 0x000fe20000001830 */
[----:B------:R-:W2:Y:S01]  /*12ec0*/  LDSM.16.MT88.4 R20, [R216+0xa800] ;  /* 0x00a80000d814783b */ /* 0x000ea20000004200 */
[----:B------:R-:W-:-:S06]  /*12ed0*/  MOV R167, R176 ;  /* 0x000000b000a77202 */ /* 0x000fcc0000000f00 */
[----:B------:R-:W-:Y:S01]  /*12ee0*/  HMMA.16816.F32 R52, R4, R16, R52 ;  /* 0x000000100434723c */ /* 0x000fe20000001834 */
[----:B-1----:R-:W-:Y:S01]  /*12ef0*/  FFMA.FTZ R9, R169, c[0x0][0x23c], -R2 ;  /* 0x00008f00a9097a23 */ /* 0x002fe20000010802 */
[----:B------:R-:W-:-:S06]  /*12f00*/  MOV R171, R180 ;  /* 0x000000b400ab7202 */ /* 0x000fcc0000000f00 */
[----:B------:R-:W-:Y:S01]  /*12f10*/  HMMA.16816.F32 R44, R4, R18, R44 ;  /* 0x00000012042c723c */ /* 0x000fe2000000182c */
[----:B------:R-:W1:Y:S01]  /*12f20*/  LDSM.16.MT88.4 R16, [R218+0xa800] ;  /* 0x00a80000da10783b */ /* 0x000e620000004200 */
[----:B------:R-:W-:Y:S01]  /*12f30*/  MOV R180, R181 ;  /* 0x000000b500b47202 */ /* 0x000fe20000000f00 */
[----:B------:R-:W-:Y:S01]  /*12f40*/  IMAD.MOV.U32 R169, RZ, RZ, R178 ;  /* 0x000000ffffa97224 */ /* 0x000fe200078e00b2 */
[----:B------:R-:W-:Y:S01]  /*12f50*/  MOV R168, R177 ;  /* 0x000000b100a87202 */ /* 0x000fe20000000f00 */
[----:B------:R4:W-:Y:S01]  /*12f60*/  MUFU.EX2 R181, R9 ;  /* 0x0000000900b57308 */ /* 0x0009e20000000800 */
[----:B------:R-:W-:Y:S02]  /*12f70*/  MOV R170, R179 ;  /* 0x000000b300aa7202 */ /* 0x000fe40000000f00 */
[----:B---3--:R-:W-:Y:S02]  /*12f80*/  F2FP.PACK_AB R4, R193, R192 ;  /* 0x000000c0c104723e */ /* 0x008fe400000000ff */
[----:B------:R-:W-:-:S02]  /*12f90*/  F2FP.PACK_AB R5, R188, R189 ;  /* 0x000000bdbc05723e */ /* 0x000fc400000000ff */
[----:B------:R-:W-:Y:S02]  /*12fa0*/  F2FP.PACK_AB R6, R190, R191 ;  /* 0x000000bfbe06723e */ /* 0x000fe400000000ff */
[----:B------:R-:W-:Y:S01]  /*12fb0*/  F2FP.PACK_AB R7, R186, R187 ;  /* 0x000000bbba07723e */ /* 0x000fe200000000ff */
[----:B----4-:R-:W-:Y:S01]  /*12fc0*/  FFMA.FTZ R9, R165, c[0x0][0x23c], -R2 ;  /* 0x00008f00a5097a23 */ /* 0x010fe20000010802 */
[----:B------:R-:W-:Y:S01]  /*12fd0*/  MOV R165, R166 ;  /* 0x000000a600a57202 */ /* 0x000fe20000000f00 */
[----:B------:R-:W-:Y:S01]  /*12fe0*/  IMAD.MOV.U32 R166, RZ, RZ, R167 ;  /* 0x000000ffffa67224 */ /* 0x000fe200078e00a7 */
[----:B------:R-:W-:Y:S02]  /*12ff0*/  MOV R167, R168 ;  /* 0x000000a800a77202 */ /* 0x000fe40000000f00 */
[----:B------:R-:W-:Y:S02]  /*13000*/  MOV R168, R169 ;  /* 0x000000a900a87202 */ /* 0x000fe40000000f00 */
[----:B------:R-:W-:-:S02]  /*13010*/  MOV R169, R170 ;  /* 0x000000aa00a97202 */ /* 0x000fc40000000f00 */
[----:B------:R-:W-:Y:S01]  /*13020*/  MOV R170, R171 ;  /* 0x000000ab00aa7202 */ /* 0x000fe20000000f00 */
[----:B------:R-:W-:Y:S02]  /*13030*/  IMAD.MOV.U32 R171, RZ, RZ, R180 ;  /* 0x000000ffffab7224 */ /* 0x000fe400078e00b4 */
[----:B------:R3:W4:Y:S01]  /*13040*/  MUFU.EX2 R180, R9 ;  /* 0x0000000900b47308 */ /* 0x0007220000000800 */
[C---:B------:R-:W-:Y:S08]  /*13050*/  HMMA.16816.F32 R176, R4.reuse, R28, R136 ;  /* 0x0000001c04b0723c */ /* 0x040ff00000001888 */
[----:B------:R-:W-:Y:S01]  /*13060*/  HMMA.16816.F32 R136, R4, R30, R132 ;  /* 0x0000001e0488723c */ /* 0x000fe20000001884 */
[----:B---3--:R-:W-:-:S06]  /*13070*/  FFMA.FTZ R9, R165, c[0x0][0x23c], -R2 ;  /* 0x00008f00a5097a23 */ /* 0x008fcc0000010802 */
[----:B------:R-:W-:Y:S02]  /*13080*/  MOV R133, R107 ;  /* 0x0000006b00857202 */ /* 0x000fe40000000f00 */
[----:B------:R3:W-:Y:S01]  /*13090*/  MUFU.EX2 R107, R9 ;  /* 0x00000009006b7308 */ /* 0x0007e20000000800 */
[----:B------:R-:W-:Y:S02]  /*130a0*/  MOV R134, R174 ;  /* 0x000000ae00867202 */ /* 0x000fe40000000f00 */
[----:B------:R-:W-:Y:S01]  /*130b0*/  MOV R174, R106 ;  /* 0x0000006a00ae7202 */ /* 0x000fe20000000f00 */
[----:B---3--:R-:W-:-:S04]  /*130c0*/  FFMA.FTZ R9, R249, c[0x0][0x23c], -R2 ;  /* 0x00008f00f9097a23 */ /* 0x008fc80000010802 */
[----:B------:R3:W1:Y:S01]  /*130d0*/  MUFU.EX2 R106, R9 ;  /* 0x00000009006a7308 */ /* 0x0006620000000800 */
[----:B------:R-:W-:Y:S01]  /*130e0*/  MOV R209, R205 ;  /* 0x000000cd00d17202 */ /* 0x000fe20000000f00 */
[----:B------:R-:W-:Y:S01]  /*130f0*/  IMAD.MOV.U32 R205, RZ, RZ, R173 ;  /* 0x000000ffffcd7224 */ /* 0x000fe200078e00ad */
[----:B------:R-:W-:Y:S01]  /*13100*/  MOV R135, R172 ;  /* 0x000000ac00877202 */ /* 0x000fe20000000f00 */
[----:B------:R-:W-:Y:S01]  /*13110*/  IMAD.MOV.U32 R173, RZ, RZ, R163 ;  /* 0x000000ffffad7224 */ /* 0x000fe200078e00a3 */
[----:B------:R-:W-:Y:S02]  /*13120*/  MOV R236, R160 ;  /* 0x000000a000ec7202 */ /* 0x000fe40000000f00 */
[----:B------:R-:W-:Y:S02]  /*13130*/  MOV R241, R161 ;  /* 0x000000a100f17202 */ /* 0x000fe40000000f00 */
[----:B------:R-:W-:Y:S01]  /*13140*/  MOV R172, R162 ;  /* 0x000000a200ac7202 */ /* 0x000fe20000000f00 */
[----:B--2---:R-:W-:Y:S01]  /*13150*/  HMMA.16816.F32 R144, R4, R34, R68 ;  /* 0x000000220490723c */ /* 0x004fe20000001844 */
[----:B------:R-:W-:Y:S01]  /*13160*/  MOV R208, R166 ;  /* 0x000000a600d07202 */ /* 0x000fe20000000f00 */
[----:B------:R-:W-:Y:S01]  /*13170*/  IMAD.MOV.U32 R239, RZ, RZ, R170 ;  /* 0x000000ffffef7224 */ /* 0x000fe200078e00aa */
[----:B------:R-:W-:-:S02]  /*13180*/  MOV R200, R167 ;  /* 0x000000a700c87202 */ /* 0x000fc40000000f00 */
[----:B------:R-:W-:Y:S02]  /*13190*/  MOV R199, R168 ;  /* 0x000000a800c77202 */ /* 0x000fe40000000f00 */
[----:B------:R-:W-:Y:S01]  /*131a0*/  MOV R203, R169 ;  /* 0x000000a900cb7202 */ /* 0x000fe20000000f00 */
[----:B------:R-:W-:Y:S01]  /*131b0*/  HMMA.16816.F32 R160, R4, R12, R108 ;  /* 0x0000000c04a0723c */ /* 0x000fe2000000186c */
[----:B------:R-:W-:Y:S01]  /*131c0*/  MOV R242, R171 ;  /* 0x000000ab00f27202 */ /* 0x000fe20000000f00 */
[----:B---3--:R-:W-:-:S06]  /*131d0*/  FFMA.FTZ R9, R252, c[0x0][0x23c], -R8 ;  /* 0x00008f00fc097a23 */ /* 0x008fcc0000010808 */
[C---:B------:R-:W-:Y:S08]  /*131e0*/  HMMA.16816.F32 R108, R4.reuse, R14, R96 ;  /* 0x0000000e046c723c */ /* 0x040ff00000001860 */
[C---:B------:R-:W-:Y:S08]  /*131f0*/  HMMA.16816.F32 R116, R4.reuse, R32, R116 ;  /* 0x000000200474723c */ /* 0x040ff00000001874 */
[C---:B------:R-:W-:Y:S08]  /*13200*/  HMMA.16816.F32 R148, R4.reuse, R20, R128 ;  /* 0x000000140494723c */ /* 0x040ff00000001880 */
[----:B------:R-:W-:Y:S01]  /*13210*/  HMMA.16816.F32 R152, R4, R22, R124 ;  /* 0x000000160498723c */ /* 0x000fe2000000187c */
[----:B------:R-:W-:Y:S01]  /*13220*/  MOV R249, R135 ;  /* 0x0000008700f97202 */ /* 0x000fe20000000f00 */
[----:B------:R-:W-:-:S06]  /*13230*/  IMAD.MOV.U32 R132, RZ, RZ, R209 ;  /* 0x000000ffff847224 */ /* 0x000fcc00078e00d1 */
[C---:B-1----:R-:W-:Y:S01]  /*13240*/  HMMA.16816.F32 R164, R4.reuse, R16, R120 ;  /* 0x0000001004a4723c */ /* 0x042fe20000001878 */
[----:B------:R-:W1:Y:S07]  /*13250*/  LDSM.16.MT88.4 R124, [R216+0x9c00] ;  /* 0x009c0000d87c783b */ /* 0x000e6e0000004200 */
[C---:B------:R-:W-:Y:S08]  /*13260*/  HMMA.16816.F32 R168, R4.reuse, R18, R112 ;  /* 0x0000001204a8723c */ /* 0x040ff00000001870 */
[C---:B------:R-:W-:Y:S08]  /*13270*/  HMMA.16816.F32 R96, R4.reuse, R24, R92 ;  /* 0x000000180460723c */ /* 0x040ff0000000185c */
[----:B------:R-:W-:Y:S01]  /*13280*/  HMMA.16816.F32 R68, R4, R26, R80 ;  /* 0x0000001a0444723c */ /* 0x000fe20000001850 */
[----:B------:R-:W-:-:S06]  /*13290*/  MOV R123, R134 ;  /* 0x00000086007b7202 */ /* 0x000fcc0000000f00 */
[----:B------:R-:W-:Y:S02]  /*132a0*/  F2FP.PACK_AB R4, R183, R185 ;  /* 0x000000b9b704723e */ /* 0x000fe400000000ff */
[----:B----4-:R-:W-:Y:S02]  /*132b0*/  F2FP.PACK_AB R5, R180, R181 ;  /* 0x000000b5b405723e */ /* 0x010fe400000000ff */
[----:B------:R-:W-:Y:S02]  /*132c0*/  F2FP.PACK_AB R6, R182, R184 ;  /* 0x000000b8b606723e */ /* 0x000fe400000000ff */
[----:B------:R-:W-:Y:S01]  /*132d0*/  F2FP.PACK_AB R7, R106, R107 ;  /* 0x0000006b6a07723e */ /* 0x000fe200000000ff */
[----:B------:R-:W-:Y:S06]  /*132e0*/  LDSM.16.MT88.4 R80, [R216+0xbc00] ;  /* 0x00bc0000d850783b */ /* 0x000fec0000004200 */
        /* <DEDUP_REMOVED lines=12> */
[----:B------:R-:W-:Y:S01]  /*133b0*/  HMMA.16816.F32 R48, R4, R18, R48 ;  /* 0x000000120430723c */ /* 0x000fe20000001830 */
[----:B--2---:R-:W-:-:S06]  /*133c0*/  FFMA.FTZ R8, R250, c[0x0][0x23c], -R3 ;  /* 0x00008f00fa087a23 */ /* 0x004fcc0000010803 */
[----:B------:R2:W4:Y:S01]  /*133d0*/  MUFU.EX2 R22, R8 ;  /* 0x0000000800167308 */ /* 0x0005220000000800 */
[----:B------:R-:W-:Y:S01]  /*133e0*/  HMMA.16816.F32 R128, R4, R28, R76 ;  /* 0x0000001c0480723c */ /* 0x000fe2000000184c */
[----:B------:R-:W-:Y:S01]  /*133f0*/  MOV R121, R132 ;  /* 0x0000008400797202 */ /* 0x000fe20000000f00 */
[--C-:B--2---:R-:W-:Y:S02]  /*13400*/  FFMA.FTZ R8, R213, c[0x0][0x23c], -R3.reuse ;  /* 0x00008f00d5087a23 */ /* 0x104fe40000010803 */
[----:B------:R-:W-:-:S04]  /*13410*/  FFMA.FTZ R3, R210, c[0x0][0x23c], -R3 ;  /* 0x00008f00d2037a23 */ /* 0x000fc80000010803 */
[----:B------:R2:W-:Y:S01]  /*13420*/  MUFU.EX2 R20, R3 ;  /* 0x0000000300147308 */ /* 0x0005e20000000800 */
[----:B------:R-:W-:Y:S01]  /*13430*/  HMMA.16816.F32 R28, R4, R30, R72 ;  /* 0x0000001e041c723c */ /* 0x000fe20000001848 */
[----:B------:R-:W-:-:S07]  /*13440*/  MOV R133, R199 ;  /* 0x000000c700857202 */ /* 0x000fce0000000f00 */
[----:B------:R-:W-:Y:S01]  /*13450*/  HMMA.16816.F32 R56, R4, R16, R56 ;  /* 0x000000100438723c */ /* 0x000fe20000001838 */
[----:B--2---:R-:W-:-:S07]  /*13460*/  FFMA.FTZ R3, R123, c[0x0][0x23c], -R0 ;  /* 0x00008f007b037a23 */ /* 0x004fce0000010800 */
[C---:B------:R-:W-:Y:S01]  /*13470*/  HMMA.16816.F32 R52, R4.reuse, R12, R52 ;  /* 0x0000000c0434723c */ /* 0x040fe20000001834 */
[----:B------:R2:W-:Y:S07]  /*13480*/  MUFU.EX2 R19, R3 ;  /* 0x0000000300137308 */ /* 0x0005ee0000000800 */
[----:B------:R-:W-:Y:S01]  /*13490*/  HMMA.16816.F32 R44, R4, R14, R44 ;  /* 0x0000000e042c723c */ /* 0x000fe2000000182c */
[----:B------:R-:W-:-:S07]  /*134a0*/  MOV R135, R242 ;  /* 0x000000f200877202 */ /* 0x000fce0000000f00 */
[----:B------:R-:W-:Y:S01]  /*134b0*/  HMMA.16816.F32 R40, R4, R24, R40 ;  /* 0x000000180428723c */ /* 0x000fe20000001828 */
[----:B--2---:R-:W-:-:S07]  /*134c0*/  FFMA.FTZ R3, R249, c[0x0][0x23c], -R0 ;  /* 0x00008f00f9037a23 */ /* 0x004fce0000010800 */
[----:B------:R-:W-:Y:S01]  /*134d0*/  HMMA.16816.F32 R36, R4, R26, R36 ;  /* 0x0000001a0424723c */ /* 0x000fe20000001824 */
[----:B------:R-:W2:Y:S01]  /*134e0*/  LDSM.16.MT88.4 R4, [R218+0xbc00] ;  /* 0x00bc0000da04783b */ /* 0x000ea20000004200 */
[----:B------:R1:W-:Y:S01]  /*134f0*/  MUFU.EX2 R16, R3 ;  /* 0x0000000300107308 */ /* 0x0003e20000000800 */
[----:B------:R-:W-:Y:S01]  /*13500*/  IMAD.MOV.U32 R134, RZ, RZ, R215 ;  /* 0x000000ffff867224 */ /* 0x000fe200078e00d7 */
[----:B------:R-:W-:Y:S02]  /*13510*/  MOV R122, R133 ;  /* 0x00000085007a7202 */ /* 0x000fe40000000f00 */
[----:B------:R-:W-:Y:S02]  /*13520*/  MOV R242, R208 ;  /* 0x000000d000f27202 */ /* 0x000fe40000000f00 */
[----:B------:R-:W-:Y:S02]  /*13530*/  MOV R208, R141 ;  /* 0x0000008d00d07202 */ /* 0x000fe40000000f00 */
[----:B------:R-:W-:Y:S01]  /*13540*/  MOV R252, R122 ;  /* 0x0000007a00fc7202 */ /* 0x000fe20000000f00 */
[----:B-1----:R-:W-:-:S02]  /*13550*/  FFMA.FTZ R3, R121, c[0x0][0x23c], -R0 ;  /* 0x00008f0079037a23 */ /* 0x002fc40000010800 */
[----:B------:R-:W-:Y:S01]  /*13560*/  FFMA.FTZ R0, R251, c[0x0][0x23c], -R0 ;  /* 0x00008f00fb007a23 */ /* 0x000fe20000010800 */
[----:B------:R-:W-:-:S03]  /*13570*/  MOV R123, R134 ;  /* 0x00000086007b7202 */ /* 0x000fc60000000f00 */
[----:B------:R1:W-:Y:S01]  /*13580*/  MUFU.EX2 R17, R0 ;  /* 0x0000000000117308 */ /* 0x0003e20000000800 */
[----:B------:R-:W-:Y:S01]  /*13590*/  MOV R133, R208 ;  /* 0x000000d000857202 */ /* 0x000fe20000000f00 */
[----:B------:R-:W-:-:S03]  /*135a0*/  IMAD.MOV.U32 R76, RZ, RZ, R123 ;  /* 0x000000ffff4c7224 */ /* 0x000fc600078e007b */
[----:B------:R-:W-:-:S03]  /*135b0*/  MOV R77, R133 ;  /* 0x00000085004d7202 */ /* 0x000fc60000000f00 */
[----:B------:R-:W2:Y:S01]  /*135c0*/  MUFU.EX2 R33, R9 ;  /* 0x0000000900217308 */ /* 0x000ea20000000800 */
[----:B-1----:R-:W-:-:S07]  /*135d0*/  FFMA.FTZ R0, R135, c[0x0][0x23c], -R2 ;  /* 0x00008f0087007a23 */ /* 0x002fce0000010802 */
[----:B------:R-:W1:Y:S01]  /*135e0*/  MUFU.EX2 R21, R8 ;  /* 0x0000000800157308 */ /* 0x000e620000000800 */
[----:B------:R-:W-:-:S07]  /*135f0*/  MOV R199, R200 ;  /* 0x000000c800c77202 */ /* 0x000fce0000000f00 */
[----:B------:R1:W-:Y:S01]  /*13600*/  MUFU.EX2 R15, R0 ;  /* 0x00000000000f7308 */ /* 0x0003e20000000800 */
[----:B------:R-:W-:Y:S02]  /*13610*/  MOV R200, R140 ;  /* 0x0000008c00c87202 */ /* 0x000fe40000000f00 */
[----:B------:R-:W-:Y:S01]  /*13620*/  MOV R209, R243 ;  /* 0x000000f300d17202 */ /* 0x000fe20000000f00 */
[----:B------:R-:W-:Y:S01]  /*13630*/  IMAD.MOV.U32 R134, RZ, RZ, R156 ;  /* 0x000000ffff867224 */ /* 0x000fe200078e009c */
[----:B------:R-:W-:Y:S01]  /*13640*/  MOV R208, R172 ;  /* 0x000000ac00d07202 */ /* 0x000fe20000000f00 */
[----:B------:R-:W-:Y:S02]  /*13650*/  IMAD.MOV.U32 R132, RZ, RZ, R200 ;  /* 0x000000ffff847224 */ /* 0x000fe400078e00c8 */
[----:B-1----:R-:W-:-:S04]  /*13660*/  FFMA.FTZ R0, R252, c[0x0][0x23c], -R2 ;  /* 0x00008f00fc007a23 */ /* 0x002fc80000010802 */
[----:B------:R1:W1:Y:S01]  /*13670*/  MUFU.EX2 R14, R0 ;  /* 0x00000000000e7308 */ /* 0x0002620000000800 */
[----:B------:R-:W-:Y:S02]  /*13680*/  MOV R249, R209 ;  /* 0x000000d100f97202 */ /* 0x000fe40000000f00 */
[----:B------:R-:W-:Y:S02]  /*13690*/  MOV R200, R173 ;  /* 0x000000ad00c87202 */ /* 0x000fe40000000f00 */
[----:B------:R-:W-:-:S03]  /*136a0*/  MOV R209, R174 ;  /* 0x000000ae00d17202 */ /* 0x000fc60000000f00 */
[----:B------:R-:W2:Y:S01]  /*136b0*/  MUFU.EX2 R18, R3 ;  /* 0x0000000300127308 */ /* 0x000ea20000000800 */
[----:B------:R-:W-:Y:S01]  /*136c0*/  MOV R172, R157 ;  /* 0x0000009d00ac7202 */ /* 0x000fe20000000f00 */
[--C-:B-1----:R-:W-:Y:S02]  /*136d0*/  FFMA.FTZ R0, R76, c[0x0][0x23c], -R2.reuse ;  /* 0x00008f004c007a23 */ /* 0x102fe40000010802 */
[----:B------:R-:W-:-:S04]  /*136e0*/  FFMA.FTZ R2, R77, c[0x0][0x23c], -R2 ;  /* 0x00008f004d027a23 */ /* 0x000fc80000010802 */
[----:B------:R1:W-:Y:S01]  /*136f0*/  MUFU.EX2 R13, R0 ;  /* 0x00000000000d7308 */ /* 0x0003e20000000800 */
[----:B------:R-:W-:Y:S02]  /*13700*/  MOV R173, R158 ;  /* 0x0000009e00ad7202 */ /* 0x000fe40000000f00 */
[----:B------:R-:W-:Y:S02]  /*13710*/  MOV R174, R159 ;  /* 0x0000009f00ae7202 */ /* 0x000fe40000000f00 */
[----:B------:R-:W-:-:S03]  /*13720*/  MOV R79, R172 ;  /* 0x000000ac004f7202 */ /* 0x000fc60000000f00 */
[----:B------:R1:W1:Y:S01]  /*13730*/  MUFU.EX2 R12, R2 ;  /* 0x00000002000c7308 */ /* 0x0002620000000800 */
[----:B------:R-:W-:Y:S01]  /*13740*/  MOV R78, R134 ;  /* 0x00000086004e7202 */ /* 0x000fe20000000f00 */
[----:B------:R-:W-:Y:S01]  /*13750*/  IMAD.MOV.U32 R88, RZ, RZ, R173 ;  /* 0x000000ffff587224 */ /* 0x000fe200078e00ad */
[----:B------:R-:W-:Y:S02]  /*13760*/  MOV R89, R174 ;  /* 0x000000ae00597202 */ /* 0x000fe40000000f00 */
[----:B---3--:R-:W-:Y:S02]  /*13770*/  F2FP.PACK_AB R92, R35, R34 ;  /* 0x00000022235c723e */ /* 0x008fe400000000ff */
[----:B----4-:R-:W-:Y:S02]  /*13780*/  F2FP.PACK_AB R93, R22, R23 ;  /* 0x00000017165d723e */ /* 0x010fe400000000ff */
[----:B--2---:R-:W-:Y:S02]  /*13790*/  F2FP.PACK_AB R94, R32, R33 ;  /* 0x00000021205e723e */ /* 0x004fe400000000ff */
[----:B------:R-:W-:-:S02]  /*137a0*/  F2FP.PACK_AB R95, R20, R21 ;  /* 0x00000015145f723e */ /* 0x000fc400000000ff */
[----:B------:R-:W-:Y:S02]  /*137b0*/  MOV R91, R132 ;  /* 0x00000084005b7202 */ /* 0x000fe40000000f00 */
[----:B------:R-:W-:Y:S01]  /*137c0*/  MOV R90, R175 ;  /* 0x000000af005a7202 */ /* 0x000fe20000000f00 */
[----:B------:R-:W-:Y:S01]  /*137d0*/  IMAD.MOV.U32 R250, RZ, RZ, R88 ;  /* 0x000000fffffa7224 */ /* 0x000fe200078e0058 */
[----:B------:R-:W-:Y:S01]  /*137e0*/  MOV R201, R79 ;  /* 0x0000004f00c97202 */ /* 0x000fe20000000f00 */
[----:B-1----:R-:W-:Y:S01]  /*137f0*/  FFMA.FTZ R0, R209, R100, R249 ;  /* 0x00000064d1007223 */ /* 0x002fe200000100f9 */
[----:B------:R-:W-:Y:S01]  /*13800*/  MOV R202, R78 ;  /* 0x0000004e00ca7202 */ /* 0x000fe20000000f00 */
[----:B------:R-:W-:Y:S01]  /*13810*/  IMAD.MOV.U32 R215, RZ, RZ, R143 ;  /* 0x000000ffffd77224 */ /* 0x000fe200078e008f */
[----:B------:R-:W-:Y:S01]  /*13820*/  MOV R9, R89 ;  /* 0x0000005900097202 */ /* 0x000fe20000000f00 */
[----:B------:R-:W-:Y:S01]  /*13830*/  HMMA.16816.F32 R116, R92, R124, R116 ;  /* 0x0000007c5c74723c */ /* 0x000fe20000001874 */
[----:B------:R-:W-:Y:S01]  /*13840*/  MOV R252, R90 ;  /* 0x0000005a00fc7202 */ /* 0x000fe20000000f00 */
[----:B------:R-:W-:Y:S01]  /*13850*/  LDSM.16.MT88.4 R156, [R216+0xac00] ;  /* 0x00ac0000d89c783b */ /* 0x000fe20000004200 */
[----:B------:R-:W-:Y:S01]  /*13860*/  MOV R212, R91 ;  /* 0x0000005b00d47202 */ /* 0x000fe20000000f00 */
[----:B------:R-:W-:-:S02]  /*13870*/  FFMA.FTZ R11, R201, R11, R250 ;  /* 0x0000000bc90b7223 */ /* 0x000fc400000100fa */
[----:B------:R-:W-:Y:S01]  /*13880*/  FFMA.FTZ R3, R202, R10, R9 ;  /* 0x0000000aca037223 */ /* 0x000fe20000010009 */
[----:B------:R-:W-:Y:S01]  /*13890*/  MOV R243, R142 ;  /* 0x0000008e00f37202 */ /* 0x000fe20000000f00 */
[----:B------:R-:W-:Y:S01]  /*138a0*/  HMMA.16816.F32 R88, R92, R4, R96 ;  /* 0x000000045c58723c */ /* 0x000fe20000001860 */
[----:B------:R-:W-:Y:S01]  /*138b0*/  FFMA.FTZ R2, R252, R101, R212 ;  /* 0x00000065fc027223 */ /* 0x000fe200000100d4 */
[----:B------:R-:W1:Y:S01]  /*138c0*/  LDSM.16.MT88.4 R140, [R218+0x9c00] ;  /* 0x009c0000da8c783b */ /* 0x000e620000004200 */
[----:B------:R-:W-:-:S03]  /*138d0*/  FADD.FTZ R11, R242, R11 ;  /* 0x0000000bf20b7221 */ /* 0x000fc60000010000 */
[----:B------:R-:W2:Y:S01]  /*138e0*/  LDSM.16.MT88.4 R172, [R218+0xac00] ;  /* 0x00ac0000daac783b */ /* 0x000ea20000004200 */
[----:B------:R-:W-:Y:S02]  /*138f0*/  F2FP.PACK_AB R96, R16, R19 ;  /* 0x000000131060723e */ /* 0x000fe400000000ff */
[----:B------:R-:W-:Y:S02]  /*13900*/  F2FP.PACK_AB R97, R14, R15 ;  /* 0x0000000f0e61723e */ /* 0x000fe400000000ff */
[----:B------:R-:W-:Y:S02]  /*13910*/  F2FP.PACK_AB R98, R17, R18 ;  /* 0x000000121162723e */ /* 0x000fe400000000ff */
[----:B------:R-:W-:Y:S01]  /*13920*/  F2FP.PACK_AB R99, R12, R13 ;  /* 0x0000000d0c63723e */ /* 0x000fe200000000ff */
[----:B------:R-:W-:Y:S02]  /*13930*/  FADD.FTZ R10, R199, R3 ;  /* 0x00000003c70a7221 */ /* 0x000fe40000010000 */
[----:B------:R-:W-:Y:S01]  /*13940*/  FADD.FTZ R9, R203, R2 ;  /* 0x00000002cb097221 */ /* 0x000fe20000010000 */
[----:B------:R-:W-:Y:S01]  /*13950*/  HMMA.16816.F32 R120, R92, R126, R144 ;  /* 0x0000007e5c78723c */ /* 0x000fe20000001890 */
[----:B------:R-:W-:-:S02]  /*13960*/  FADD.FTZ R8, R239, R0 ;  /* 0x00000000ef087221 */ /* 0x000fc40000010000 */
[----:B------:R-:W-:Y:S02]  /*13970*/  FADD.FTZ R3, R197, R11 ;  /* 0x0000000bc5037221 */ /* 0x000fe40000010000 */
[----:B------:R-:W-:-:S03]  /*13980*/  FADD.FTZ R2, R200, R10 ;  /* 0x0000000ac8027221 */ /* 0x000fc60000010000 */
[----:B------:R-:W-:Y:S01]  /*13990*/  HMMA.16816.F32 R112, R96, R124, R112 ;  /* 0x0000007c6070723c */ /* 0x000fe20000001870 */
[----:B------:R-:W-:Y:S02]  /*139a0*/  FADD.FTZ R0, R208, R9 ;  /* 0x00000009d0007221 */ /* 0x000fe40000010000 */
[----:B------:R-:W-:-:S05]  /*139b0*/  FADD.FTZ R3, R236, R3 ;  /* 0x00000003ec037221 */ /* 0x000fca0000010000 */
[----:B------:R-:W-:Y:S01]  /*139c0*/  HMMA.16816.F32 R124, R96, R126, R84 ;  /* 0x0000007e607c723c */ /* 0x000fe20000001854 */
[----:B------:R-:W-:Y:S02]  /*139d0*/  FADD.FTZ R2, R205, R2 ;  /* 0x00000002cd027221 */ /* 0x000fe40000010000 */
[----:B------:R-:W-:-:S05]  /*139e0*/  FADD.FTZ R0, R215, R0 ;  /* 0x00000000d7007221 */ /* 0x000fca0000010000 */
        /* <DEDUP_REMOVED lines=51> */
[----:B------:R3:W-:Y:S01]  /*13d20*/  STL [R1+0x20], R4 ;  /* 0x0000200401007387 */ /* 0x0007e20000100800 */
[C---:B-1----:R-:W-:Y:S03]  /*13d30*/  HMMA.16816.F32 R132, R92.reuse, R140, R176 ;  /* 0x0000008c5c84723c */ /* 0x042fe600000018b0 */
[----:B------:R3:W-:Y:S04]  /*13d40*/  STL [R1+0x28], R3 ;  /* 0x0000280301007387 */ /* 0x0007e80000100800 */
[----:B------:R3:W-:Y:S01]  /*13d50*/  STL [R1+0x24], R2 ;  /* 0x0000240201007387 */ /* 0x0007e20000100800 */
[C---:B------:R-:W-:Y:S03]  /*13d60*/  HMMA.16816.F32 R136, R92.reuse, R142, R136 ;  /* 0x0000008e5c88723c */ /* 0x040fe60000001888 */
[----:B------:R3:W-:Y:S05]  /*13d70*/  STL [R1+0x2c], R0 ;  /* 0x00002c0001007387 */ /* 0x0007ea0000100800 */
[C---:B------:R-:W-:Y:S08]  /*13d80*/  HMMA.16816.F32 R148, R92.reuse, R156, R148 ;  /* 0x0000009c5c94723c */ /* 0x040ff00000001894 */
[C---:B------:R-:W-:Y:S08]  /*13d90*/  HMMA.16816.F32 R152, R92.reuse, R158, R152 ;  /* 0x0000009e5c98723c */ /* 0x040ff00000001898 */
[C---:B--2---:R-:W-:Y:S08]  /*13da0*/  HMMA.16816.F32 R164, R92.reuse, R172, R164 ;  /* 0x000000ac5ca4723c */ /* 0x044ff000000018a4 */
        /* <DEDUP_REMOVED lines=13> */
[----:B------:R-:W-:-:S07]  /*13e80*/  MOV R101, R244 ;  /* 0x000000f400657202 */ /* 0x000fce0000000f00 */
.L_x_239:
[----:B-1-3--:R-:W2:Y:S02]  /*13e90*/  LDL R0, [R1+0x30] ;  /* 0x0000300001007983 */ /* 0x00aea40000100800 */
[----:B--2---:R-:W-:-:S13]  /*13ea0*/  ISETP.GT.AND P0, PT, R101, R0, PT ;  /* 0x000000006500720c */ /* 0x004fda0003f04270 */
[----:B------:R-:W-:Y:S05]  /*13eb0*/  @!P0 BRA `(.L_x_246) ;  /* 0x00005af000008947 */ /* 0x000fea0003800000 */
[----:B------:R-:W2:Y:S01]  /*13ec0*/  LDL R0, [R1+0x5c] ;  /* 0x00005c0001007983 */ /* 0x000ea20000100800 */
[----:B------:R-:W-:Y:S01]  /*13ed0*/  IMAD.MOV.U32 R100, RZ, RZ, R104 ;  /* 0x000000ffff647224 */ /* 0x000fe200078e0068 */
[----:B------:R-:W-:Y:S01]  /*13ee0*/  MOV R107, R102 ;  /* 0x00000066006b7202 */ /* 0x000fe20000000f00 */
[----:B------:R-:W-:Y:S01]  /*13ef0*/  IMAD.MOV.U32 R3, RZ, RZ, R105 ;  /* 0x000000ffff037224 */ /* 0x000fe200078e0069 */
[----:B------:R-:W3:Y:S01]  /*13f00*/  LDL.LU.64 R6, [R1+0x10] ;  /* 0x0000100001067983 */ /* 0x000ee20000300a00 */
[----:B------:R-:W-:-:S03]  /*13f10*/  IMAD.MOV.U32 R106, RZ, RZ, R103 ;  /* 0x000000ffff6a7224 */ /* 0x000fc600078e0067 */
[----:B------:R-:W3:Y:S04]  /*13f20*/  LDL.LU.64 R4, [R1+0x18] ;  /* 0x0000180001047983 */ /* 0x000ee80000300a00 */
[----:B------:R-:W4:Y:S01]  /*13f30*/  LDL.64 R8, [R1+0x40] ;  /* 0x0000400001087983 */ /* 0x000f220000100a00 */
[----:B--2---:R-:W-:-:S03]  /*13f40*/  MOV R2, R0 ;  /* 0x0000000000027202 */ /* 0x004fc60000000f00 */
[----:B------:R-:W2:Y:S01]  /*13f50*/  LDL R0, [R1+0x60] ;  /* 0x0000600001007983 */ /* 0x000ea20000100800 */
[----:B---3--:R-:W-:-:S05]  /*13f60*/  IMAD.MOV.U32 R5, RZ, RZ, R7 ;  /* 0x000000ffff057224 */ /* 0x008fca00078e0007 */
[----:B------:R1:W-:Y:S01]  /*13f70*/  STL.64 [R1+0x38], R4 ;  /* 0x0000380401007387 */ /* 0x0003e20000100a00 */
[----:B----4-:R-:W-:Y:S02]  /*13f80*/  ISETP.GE.AND P6, PT, R8, c[0x0][0x220], PT ;  /* 0x0000880008007a0c */ /* 0x010fe40003fc6270 */
[----:B------:R-:W-:Y:S02]  /*13f90*/  ISETP.GE.AND P5, PT, R2, c[0x0][0x220], PT ;  /* 0x0000880002007a0c */ /* 0x000fe40003fa6270 */
[----:B--2---:R-:W-:Y:S01]  /*13fa0*/  ISETP.GE.AND P4, PT, R0, c[0x0][0x220], PT ;  /* 0x0000880000007a0c */ /* 0x004fe20003f86270 */
[----:B-1----:R-:W-:Y:S05]  /*13fb0*/  BRA `(.L_x_247) ;  /* 0x000003a000007947 */ /* 0x002fea0003800000 */
.L_x_249:
        /* <DEDUP_REMOVED lines=58> */
.L_x_247:
[----:B------:R-:W2:Y:S01]  /*14360*/  LDL.64 R4, [R1+0x38] ;  /* 0x0000380001047983 */ /* 0x000ea20000100a00 */
[----:B------:R-:W-:Y:S04]  /*14370*/  DEPBAR.LE SB0, 0x0 ;  /* 0x000080000000791a */ /* 0x000fe80000000000 */
[----:B------:R-:W-:Y:S01]  /*14380*/  IADD3 R236, R101, -0x1, RZ ;  /* 0xffffffff65ec7810 */ /* 0x000fe20007ffe0ff */
[----:B------:R-:W-:Y:S03]  /*14390*/  BAR.SYNC.DEFER_BLOCKING 0x0 ;  /* 0x0000000000007b1d */ /* 0x000fe60000010000 */
[----:B------:R-:W-:Y:S01]  /*143a0*/  SHF.R.S32.HI R2, RZ, 0x1f, R236 ;  /* 0x0000001fff027819 */ /* 0x000fe200000114ec */
[----:B------:R-:W-:Y:S04]  /*143b0*/  IMAD R0, R236, UR6, RZ ;  /* 0x00000006ec007c24 */ /* 0x000fe8000f8e02ff */
        /* <DEDUP_REMOVED lines=51> */
[----:B-----5:R-:W-:Y:S06]  /*146f0*/  LDSM.16.M88.4 R64, [R220] ;  /* 0x00000000dc40783b */ /* 0x020fec0000000200 */
[----:B-1----:R-:W3:Y:S06]  /*14700*/  LDSM.16.M88.4 R16, [R217+0x6000] ;  /* 0x00600000d910783b */ /* 0x002eec0000000200 */
        /* <DEDUP_REMOVED lines=134> */
.L_x_248:
[----:B------:R-:W2:Y:S08]  /*14f70*/  S2R R0, SR_TID.X ;  /* 0x0000000000007919 */ /* 0x000eb00000002100 */
[----:B------:R-:W-:Y:S04]  /*14f80*/  STL [R1+0x7c], R223 ;  /* 0x00007cdf01007387 */ /* 0x000fe80000100800 */
[----:B------:R-:W-:Y:S04]  /*14f90*/  STL [R1+0x78], R221 ;  /* 0x000078dd01007387 */ /* 0x000fe80000100800 */
[----:B------:R-:W-:Y:S04]  /*14fa0*/  STL [R1+0x74], R220 ;  /* 0x000074dc01007387 */ /* 0x000fe80000100800 */
[----:B------:R-:W-:Y:S01]  /*14fb0*/  STL [R1+0x70], R219 ;  /* 0x000070db01007387 */ /* 0x000fe20000100800 */
[----:B--2---:R-:W-:Y:S03]  /*14fc0*/  IMAD.SHL.U32 R0, R0, 0x2, RZ ;  /* 0x0000000200007824 */ /* 0x004fe600078e00ff */
[----:B------:R2:W-:Y:S02]  /*14fd0*/  STL [R1+0x6c], R217 ;  /* 0x00006cd901007387 */ /* 0x0005e40000100800 */
[----:B------:R-:W-:Y:S02]  /*14fe0*/  LOP3.LUT R0, R0, 0x6, RZ, 0xc0, !PT ;  /* 0x0000000600007812 */ /* 0x000fe400078ec0ff */
[----:B------:R-:W-:Y:S03]  /*14ff0*/  STL [R1+0x80], R236 ;  /* 0x000080ec01007387 */ /* 0x000fe60000100800 */
[----:B------:R-:W-:Y:S01]  /*15000*/  IMAD R0, R236, 0x40, R0 ;  /* 0x00000040ec007824 */ /* 0x000fe200078e0200 */
[----:B------:R-:W-:Y:S03]  /*15010*/  STL [R1+0x84], R226 ;  /* 0x000084e201007387 */ /* 0x000fe60000100800 */
[----:B------:R-:W-:Y:S01]  /*15020*/  IMAD.IADD R2, R226, 0x1, -R0 ;  /* 0x00000001e2027824 */ /* 0x000fe200078e0a00 */
[----:B------:R-:W-:Y:S01]  /*15030*/  IADD3 R101, R225, -R0, RZ ;  /* 0x80000000e1657210 */ /* 0x000fe20007ffe0ff */
[----:B------:R-:W-:Y:S01]  /*15040*/  STL [R1+0x88], R225 ;  /* 0x000088e101007387 */ /* 0x000fe20000100800 */
[C---:B-1----:R-:W-:Y:S02]  /*15050*/  IADD3 R179, R0.reuse, 0x1, RZ ;  /* 0x0000000100b37810 */ /* 0x042fe40007ffe0ff */
[----:B------:R-:W-:Y:S02]  /*15060*/  IABS R2, R2 ;  /* 0x0000000200027213 */ /* 0x000fe40000000000 */
[C---:B------:R-:W-:Y:S02]  /*15070*/  IADD3 R178, R0.reuse, 0x8, RZ ;  /* 0x0000000800b27810 */ /* 0x040fe40007ffe0ff */
[----:B------:R-:W1:Y:S01]  /*15080*/  I2F R182, R2 ;  /* 0x0000000200b67306 */ /* 0x000e620000201400 */
[C---:B------:R-:W-:Y:S02]  /*15090*/  IADD3 R177, R0.reuse, 0x9, RZ ;  /* 0x0000000900b17810 */ /* 0x040fe40007ffe0ff */
        /* <DEDUP_REMOVED lines=9> */
[C---:B------:R-:W-:Y:S02]  /*15130*/  ISETP.GE.AND P1, PT, R0.reuse, R231, PT ;  /* 0x000000e70000720c */ /* 0x040fe40003f26270 */
[----:B------:R-:W-:Y:S01]  /*15140*/  ISETP.GE.AND P0, PT, R0, R230, PT ;  /* 0x000000e60000720c */ /* 0x000fe20003f06270 */
[----:B-1----:R-:W-:Y:S01]  /*15150*/  FFMA.FTZ R4, R182, -R222, R4 ;  /* 0x800000deb6047223 */ /* 0x002fe20000010004 */
[----:B------:R-:W-:Y:S01]  /*15160*/  IABS R2, R101 ;  /* 0x0000006500027213 */ /* 0x000fe20000000000 */
[--C-:B------:R-:W-:Y:S01]  /*15170*/  IMAD.IADD R101, R224, 0x1, -R0.reuse ;  /* 0x00000001e0657824 */ /* 0x100fe200078e0a00 */
[C---:B------:R-:W-:Y:S02]  /*15180*/  ISETP.GE.OR P1, PT, R0.reuse, R235, !P1 ;  /* 0x000000eb0000720c */ /* 0x040fe40004f26670 */
[----:B------:R1:W3:Y:S01]  /*15190*/  I2F R211, R2 ;  /* 0x0000000200d37306 */ /* 0x0002e20000201400 */
[C---:B------:R-:W-:Y:S02]  /*151a0*/  ISETP.GE.AND P3, PT, R0.reuse, R229, PT ;  /* 0x000000e50000720c */ /* 0x040fe40003f66270 */
[C---:B------:R-:W-:Y:S02]  /*151b0*/  ISETP.GE.AND P2, PT, R0.reuse, R228, PT ;  /* 0x000000e40000720c */ /* 0x040fe40003f46270 */
[C---:B------:R-:W-:Y:S02]  /*151c0*/  ISETP.GE.OR P0, PT, R0.reuse, R234, !P0 ;  /* 0x000000ea0000720c */ /* 0x040fe40004706670 */
[C---:B------:R-:W-:Y:S02]  /*151d0*/  ISETP.GE.OR P3, PT, R0.reuse, R233, !P3 ;  /* 0x000000e90000720c */ /* 0x040fe40005f66670 */
[----:B------:R-:W-:Y:S02]  /*151e0*/  ISETP.GE.OR P2, PT, R0, R232, !P2 ;  /* 0x000000e80000720c */ /* 0x000fe40005746670 */
[----:B-1----:R-:W-:Y:S01]  /*151f0*/  IABS R2, R101 ;  /* 0x0000006500027213 */ /* 0x002fe20000000000 */
[----:B------:R-:W-:Y:S02]  /*15200*/  IMAD.IADD R101, R227, 0x1, -R0 ;  /* 0x00000001e3657824 */ /* 0x000fe400078e0a00 */
[-C--:B---3--:R-:W-:Y:S01]  /*15210*/  FFMA.FTZ R6, R211, -R222.reuse, R6 ;  /* 0x800000ded3067223 */ /* 0x088fe20000010006 */
[----:B------:R1:W3:Y:S02]  /*15220*/  I2F R210, R2 ;  /* 0x0000000200d27306 */ /* 0x0002e40000201400 */
[----:B-1----:R-:W-:Y:S01]  /*15230*/  IABS R2, R101 ;  /* 0x0000006500027213 */ /* 0x002fe20000000000 */
[--C-:B------:R-:W-:Y:S02]  /*15240*/  IMAD.IADD R101, R226, 0x1, -R179.reuse ;  /* 0x00000001e2657824 */ /* 0x100fe400078e0ab3 */
[-C--:B---3--:R-:W-:Y:S05]  /*15250*/  FFMA.FTZ R8, R210, -R222.reuse, R8 ;  /* 0x800000ded2087223 */ /* 0x088fea0000010008 */
[----:B------:R1:W3:Y:S02]  /*15260*/  I2F R209, R2 ;  /* 0x0000000200d17306 */ /* 0x0002e40000201400 */
[----:B-1----:R-:W-:Y:S01]  /*15270*/  IABS R2, R101 ;  /* 0x0000006500027213 */ /* 0x002fe20000000000 */
[----:B---3--:R-:W-:Y:S01]  /*15280*/  FFMA.FTZ R10, R209, -R222, R10 ;  /* 0x800000ded10a7223 */ /* 0x008fe2000001000a */
[----:B------:R-:W-:Y:S06]  /*15290*/  IADD3 R101, R226, -R178, RZ ;  /* 0x800000b2e2657210 */ /* 0x000fec0007ffe0ff */
[----:B------:R1:W3:Y:S02]  /*152a0*/  I2F R208, R2 ;  /* 0x0000000200d07306 */ /* 0x0002e40000201400 */
[----:B-1----:R-:W-:Y:S01]  /*152b0*/  IABS R2, R101 ;  /* 0x0000006500027213 */ /* 0x002fe20000000000 */
[----:B------:R-:W-:Y:S02]  /*152c0*/  IMAD.IADD R101, R225, 0x1, -R179 ;  /* 0x00000001e1657824 */ /* 0x000fe400078e0ab3 */
[-C--:B---3--:R-:W-:Y:S05]  /*152d0*/  FFMA.FTZ R5, R208, -R222.reuse, R5 ;  /* 0x800000ded0057223 */ /* 0x088fea0000010005 */
        /* <DEDUP_REMOVED lines=62> */
[-C--:B---3--:R-:W-:Y:S02]  /*156c0*/  FFMA.FTZ R38, R192, -R222.reuse, R38 ;  /* 0x800000dec0267223 */ /* 0x088fe40000010026 */
[----:B------:R-:W-:Y:S05]  /*156d0*/  IMAD.IADD R101, R225, 0x1, -R105 ;  /* 0x00000001e1657824 */ /* 0x000fea00078e0a69 */
[----:B------:R1:W3:Y:S02]  /*156e0*/  I2F R191, R2 ;  /* 0x0000000200bf7306 */ /* 0x0002e40000201400 */
[----:B-1----:R-:W-:Y:S01]  /*156f0*/  IABS R2, R101 ;  /* 0x0000006500027213 */ /* 0x002fe20000000000 */
[----:B------:R-:W-:Y:S02]  /*15700*/  IMAD.IADD R101, R226, 0x1, -R103 ;  /* 0x00000001e2657824 */ /* 0x000fe400078e0a67 */
[-C--:B---3--:R-:W-:Y:S05]  /*15710*/  FFMA.FTZ R48, R191, -R222.reuse, R48 ;  /* 0x800000debf307223 */ /* 0x088fea0000010030 */
[----:B------:R1:W3:Y:S02]  /*15720*/  I2F R190, R2 ;  /* 0x0000000200be7306 */ /* 0x0002e40000201400 */
[----:B-1----:R-:W-:Y:S01]  /*15730*/  IABS R2, R101 ;  /* 0x0000006500027213 */ /* 0x002fe20000000000 */
[-C--:B---3--:R-:W-:Y:S01]  /*15740*/  FFMA.FTZ R39, R190, -R222.reuse, R39 ;  /* 0x800000debe277223 */ /* 0x088fe20000010027 */
[----:B------:R-:W-:Y:S01]  /*15750*/  FSEL R190, R10, -INF , !P2 ;  /* 0xff8000000abe7808 */ /* 0x000fe20005000000 */
[----:B------:R-:W-:Y:S05]  /*15760*/  IMAD.IADD R101, R225, 0x1, -R104 ;  /* 0x00000001e1657824 */ /* 0x000fea00078e0a68 */
[----:B------:R1:W3:Y:S01]  /*15770*/  I2F R189, R2 ;  /* 0x0000000200bd7306 */ /* 0x0002e20000201400 */
[C---:B------:R-:W-:Y:S04]  /*15780*/  ISETP.GE.AND P2, PT, R177.reuse, R231, PT ;  /* 0x000000e7b100720c */ /* 0x040fe80003f46270 */
[----:B------:R-:W-:Y:S02]  /*15790*/  ISETP.GE.OR P2, PT, R177, R235, !P2 ;  /* 0x000000ebb100720c */ /* 0x000fe40005746670 */
[----:B-1----:R-:W-:Y:S01]  /*157a0*/  IABS R2, R101 ;  /* 0x0000006500027213 */ /* 0x002fe20000000000 */
[----:B---3--:R-:W-:Y:S01]  /*157b0*/  FFMA.FTZ R49, R189, -R222, R49 ;  /* 0x800000debd317223 */ /* 0x008fe20000010031 */
[----:B------:R-:W-:Y:S02]  /*157c0*/  IADD3 R101, R226, -R102, RZ ;  /* 0x80000066e2657210 */ /* 0x000fe40007ffe0ff */
[----:B------:R1:W3:Y:S01]  /*157d0*/  I2F R188, R2 ;  /* 0x0000000200bc7306 */ /* 0x0002e20000201400 */
[----:B------:R-:W-:Y:S02]  /*157e0*/  FSEL R189, R8, -INF , !P3 ;  /* 0xff80000008bd7808 */ /* 0x000fe40005800000 */
[C---:B------:R-:W-:Y:S04]  /*157f0*/  ISETP.GE.AND P3, PT, R179.reuse, R230, PT ;  /* 0x000000e6b300720c */ /* 0x040fe80003f66270 */
[----:B------:R-:W-:Y:S02]  /*15800*/  ISETP.GE.OR P3, PT, R179, R234, !P3 ;  /* 0x000000eab300720c */ /* 0x000fe40005f66670 */
[----:B-1----:R-:W-:Y:S01]  /*15810*/  IABS R2, R101 ;  /* 0x0000006500027213 */ /* 0x002fe20000000000 */
[----:B------:R-:W-:Y:S02]  /*15820*/  IMAD.IADD R101, R225, 0x1, -R103 ;  /* 0x00000001e1657824 */ /* 0x000fe400078e0a67 */
[-C--:B---3--:R-:W-:Y:S01]  /*15830*/  FFMA.FTZ R50, R188, -R222.reuse, R50 ;  /* 0x800000debc327223 */ /* 0x088fe20000010032 */
[----:B------:R1:W3:Y:S02]  /*15840*/  I2F R187, R2 ;  /* 0x0000000200bb7306 */ /* 0x0002e40000201400 */
[----:B-1----:R-:W-:Y:S01]  /*15850*/  IABS R2, R101 ;  /* 0x0000006500027213 */ /* 0x002fe20000000000 */
[----:B---3--:R-:W-:Y:S01]  /*15860*/  FFMA.FTZ R52, R187, -R222, R52 ;  /* 0x800000debb347223 */ /* 0x008fe20000010034 */
[----:B------:R-:W-:Y:S06]  /*15870*/  IADD3 R101, R0, 0x31, RZ ;  /* 0x0000003100657810 */ /* 0x000fec0007ffe0ff */
[----:B------:R1:W3:Y:S01]  /*15880*/  I2F R186, R2 ;  /* 0x0000000200ba7306 */ /* 0x0002e20000201400 */
[----:B------:R-:W-:Y:S01]  /*15890*/  FSEL R187, R6, -INF , !P0 ;  /* 0xff80000006bb7808 */ /* 0x000fe20004000000 */
[----:B------:R-:W-:Y:S01]  /*158a0*/  IMAD.IADD R180, R226, 0x1, -R101 ;  /* 0x00000001e2b47824 */ /* 0x000fe200078e0a65 */
[C---:B------:R-:W-:Y:S04]  /*158b0*/  ISETP.GE.AND P0, PT, R178.reuse, R231, PT ;  /* 0x000000e7b200720c */ /* 0x040fe80003f06270 */
[----:B------:R-:W-:Y:S04]  /*158c0*/  ISETP.GE.OR P0, PT, R178, R235, !P0 ;  /* 0x000000ebb200720c */ /* 0x000fe80004706670 */
[----:B------:R-:W-:Y:S02]  /*158d0*/  FSEL R188, R16, -INF , !P0 ;  /* 0xff80000010bc7808 */ /* 0x000fe40004000000 */
[C---:B------:R-:W-:Y:S04]  /*158e0*/  ISETP.GE.AND P0, PT, R176.reuse, R231, PT ;  /* 0x000000e7b000720c */ /* 0x040fe80003f06270 */
[----:B------:R-:W-:Y:S04]  /*158f0*/  ISETP.GE.OR P0, PT, R176, R235, !P0 ;  /* 0x000000ebb000720c */ /* 0x000fe80004706670 */
[----:B------:R-:W-:Y:S02]  /*15900*/  FSEL R200, R20, -INF , !P0 ;  /* 0xff80000014c87808 */ /* 0x000fe40004000000 */
[----:B-1----:R-:W-:Y:S01]  /*15910*/  IABS R2, R180 ;  /* 0x000000b400027213 */ /* 0x002fe20000000000 */
[----:B------:R-:W-:Y:S01]  /*15920*/  IMAD.IADD R180, R225, 0x1, -R102 ;  /* 0x00000001e1b47824 */ /* 0x000fe200078e0a66 */
[----:B------:R-:W-:Y:S01]  /*15930*/  ISETP.GE.AND P0, PT, R110, R231, PT ;  /* 0x000000e76e00720c */ /* 0x000fe20003f06270 */
[----:B---3--:R-:W-:Y:S01]  /*15940*/  FFMA.FTZ R51, R186, -R222, R51 ;  /* 0x800000deba337223 */ /* 0x008fe20000010033 */
[----:B------:R-:W1:Y:S01]  /*15950*/  I2F R185, R2 ;  /* 0x0000000200b97306 */ /* 0x000e620000201400 */
[----:B------:R-:W-:Y:S02]  /*15960*/  FSEL R186, R17, -INF , !P2 ;  /* 0xff80000011ba7808 */ /* 0x000fe40005000000 */
[----:B------:R-:W-:Y:S02]  /*15970*/  IABS R180, R180 ;  /* 0x000000b400b47213 */ /* 0x000fe40000000000 */
[----:B------:R-:W-:Y:S02]  /*15980*/  ISETP.GE.OR P0, PT, R110, R235, !P0 ;  /* 0x000000eb6e00720c */ /* 0x000fe40004706670 */
[CC--:B------:R-:W-:Y:S02]  /*15990*/  ISETP.GE.AND P2, PT, R111.reuse, R231.reuse, PT ;  /* 0x000000e76f00720c */ /* 0x0c0fe40003f46270 */
[----:B------:R-:W-:Y:S01]  /*159a0*/  FSEL R204, R32, -INF , !P0 ;  /* 0xff80000020cc7808 */ /* 0x000fe20004000000 */
[----:B------:R-:W3:Y:S01]  /*159b0*/  I2F R184, R180 ;  /* 0x000000b400b87306 */ /* 0x000ee20000201400 */
[C---:B------:R-:W-:Y:S02]  /*159c0*/  ISETP.GE.AND P0, PT, R108.reuse, R231, PT ;  /* 0x000000e76c00720c */ /* 0x040fe40003f06270 */
[-C--:B------:R-:W-:Y:S02]  /*159d0*/  ISETP.GE.OR P2, PT, R111, R235.reuse, !P2 ;  /* 0x000000eb6f00720c */ /* 0x080fe40005746670 */
[----:B------:R-:W-:Y:S02]  /*159e0*/  ISETP.GE.OR P0, PT, R108, R235, !P0 ;  /* 0x000000eb6c00720c */ /* 0x000fe40004706670 */
[----:B------:R-:W-:Y:S02]  /*159f0*/  FSEL R199, R21, -INF , !P2 ;  /* 0xff80000015c77808 */ /* 0x000fe40005000000 */
[----:B------:R-:W-:Y:S02]  /*15a00*/  FSEL R207, R36, -INF , !P0 ;  /* 0xff80000024cf7808 */ /* 0x000fe40004000000 */
[----:B------:R-:W-:Y:S02]  /*15a10*/  ISETP.GE.AND P0, PT, R179, R228, PT ;  /* 0x000000e4b300720c */ /* 0x000fe40003f06270 */
[----:B------:R-:W-:Y:S01]  /*15a20*/  ISETP.GE.AND P2, PT, R109, R231, PT ;  /* 0x000000e76d00720c */ /* 0x000fe20003f46270 */
[----:B-1----:R-:W-:Y:S01]  /*15a30*/  FFMA.FTZ R53, R185, -R222, R53 ;  /* 0x800000deb9357223 */ /* 0x002fe20000010035 */
[C---:B------:R-:W-:Y:S02]  /*15a40*/  IADD3 R2, R0.reuse, 0x38, RZ ;  /* 0x0000003800027810 */ /* 0x040fe40007ffe0ff */
[----:B------:R-:W-:Y:S02]  /*15a50*/  IADD3 R0, R0, 0x39, RZ ;  /* 0x0000003900007810 */ /* 0x000fe40007ffe0ff */
[----:B------:R-:W-:Y:S02]  /*15a60*/  IADD3 R181, R226, -R2, RZ ;  /* 0x80000002e2b57210 */ /* 0x000fe40007ffe0ff */
[----:B------:R-:W-:Y:S02]  /*15a70*/  FSEL R185, R7, -INF , !P3 ;  /* 0xff80000007b97808 */ /* 0x000fe40005800000 */
[----:B------:R-:W-:Y:S01]  /*15a80*/  ISETP.GE.AND P3, PT, R177, R230, PT ;  /* 0x000000e6b100720c */ /* 0x000fe20003f66270 */
[----:B---3--:R-:W-:Y:S01]  /*15a90*/  FFMA.FTZ R54, R184, -R222, R54 ;  /* 0x800000deb8367223 */ /* 0x008fe20000010036 */
[----:B------:R-:W-:Y:S01]  /*15aa0*/  IABS R180, R181 ;  /* 0x000000b500b47213 */ /* 0x000fe20000000000 */
[----:B------:R-:W-:Y:S01]  /*15ab0*/  IMAD.IADD R181, R225, 0x1, -R101 ;  /* 0x00000001e1b57824 */ /* 0x000fe200078e0a65 */
[----:B------:R-:W-:Y:S02]  /*15ac0*/  ISETP.GE.OR P3, PT, R177, R234, !P3 ;  /* 0x000000eab100720c */ /* 0x000fe40005f66670 */
[----:B------:R-:W1:Y:S01]  /*15ad0*/  I2F R183, R180 ;  /* 0x000000b400b77306 */ /* 0x000e620000201400 */
[----:B------:R-:W-:Y:S02]  /*15ae0*/  ISETP.GE.OR P0, PT, R179, R232, !P0 ;  /* 0x000000e8b300720c */ /* 0x000fe40004706670 */
[----:B------:R-:W-:Y:S04]  /*15af0*/  ISETP.GE.OR P2, PT, R109, R235, !P2 ;  /* 0x000000eb6d00720c */ /* 0x000fe80005746670 */
[----:B------:R-:W-:Y:S02]  /*15b00*/  FSEL R203, R33, -INF , !P2 ;  /* 0xff80000021cb7808 */ /* 0x000fe40005000000 */
[C---:B------:R-:W-:Y:S04]  /*15b10*/  ISETP.GE.AND P2, PT, R105.reuse, R231, PT ;  /* 0x000000e76900720c */ /* 0x040fe80003f46270 */
[----:B------:R-:W-:Y:S04]  /*15b20*/  ISETP.GE.OR P2, PT, R105, R235, !P2 ;  /* 0x000000eb6900720c */ /* 0x000fe80005746670 */
[----:B------:R-:W-:Y:S02]  /*15b30*/  FSEL R208, R37, -INF , !P2 ;  /* 0xff80000025d07808 */ /* 0x000fe40005000000 */
[C---:B------:R-:W-:Y:S04]  /*15b40*/  ISETP.GE.AND P2, PT, R104.reuse, R231, PT ;  /* 0x000000e76800720c */ /* 0x040fe80003f46270 */
[----:B------:R-:W-:Y:S01]  /*15b50*/  ISETP.GE.OR P2, PT, R104, R235, !P2 ;  /* 0x000000eb6800720c */ /* 0x000fe20005746670 */
[----:B-1----:R-:W-:Y:S01]  /*15b60*/  FFMA.FTZ R64, R183, -R222, R64 ;  /* 0x800000deb7407223 */ /* 0x002fe20000010040 */
[----:B------:R-:W-:Y:S01]  /*15b70*/  IABS R180, R181 ;  /* 0x000000b500b47213 */ /* 0x000fe20000000000 */
[----:B------:R-:W-:Y:S01]  /*15b80*/  IMAD.IADD R181, R226, 0x1, -R0 ;  /* 0x00000001e2b57824 */ /* 0x000fe200078e0a00 */
[----:B------:R-:W-:Y:S02]  /*15b90*/  FSEL R183, R19, -INF , !P3 ;  /* 0xff80000013b77808 */ /* 0x000fe40005800000 */
[----:B------:R-:W1:Y:S01]  /*15ba0*/  I2F R182, R180 ;  /* 0x000000b400b67306 */ /* 0x000e620000201400 */
[C---:B------:R-:W-:Y:S02]  /*15bb0*/  ISETP.GE.AND P3, PT, R111.reuse, R230, PT ;  /* 0x000000e66f00720c */ /* 0x040fe40003f66270 */
[----:B------:R-:W-:Y:S02]  /*15bc0*/  FSEL R212, R48, -INF , !P2 ;  /* 0xff80000030d47808 */ /* 0x000fe40005000000 */
[----:B------:R-:W-:Y:S02]  /*15bd0*/  ISETP.GE.OR P3, PT, R111, R234, !P3 ;  /* 0x000000ea6f00720c */ /* 0x000fe40005f66670 */
[----:B------:R-:W-:Y:S02]  /*15be0*/  ISETP.GE.AND P2, PT, R103, R231, PT ;  /* 0x000000e76700720c */ /* 0x000fe40003f46270 */
[----:B------:R-:W-:Y:S02]  /*15bf0*/  FSEL R201, R23, -INF , !P3 ;  /* 0xff80000017c97808 */ /* 0x000fe40005800000 */
[----:B------:R-:W-:Y:S02]  /*15c00*/  ISETP.GE.AND P3, PT, R109, R230, PT ;  /* 0x000000e66d00720c */ /* 0x000fe40003f66270 */
[----:B------:R-:W-:Y:S02]  /*15c10*/  ISETP.GE.OR P2, PT, R103, R235, !P2 ;  /* 0x000000eb6700720c */ /* 0x000fe40005746670 */
[----:B------:R-:W-:Y:S02]  /*15c20*/  ISETP.GE.OR P3, PT, R109, R234, !P3 ;  /* 0x000000ea6d00720c */ /* 0x000fe40005f66670 */
[----:B------:R-:W-:Y:S02]  /*15c30*/  FSEL R237, R49, -INF , !P2 ;  /* 0xff80000031ed7808 */ /* 0x000fe40005000000 */
[----:B------:R-:W-:Y:S02]  /*15c40*/  FSEL R206, R35, -INF , !P3 ;  /* 0xff80000023ce7808 */ /* 0x000fe40005800000 */
[----:B------:R-:W-:Y:S02]  /*15c50*/  ISETP.GE.AND P3, PT, R108, R230, PT ;  /* 0x000000e66c00720c */ /* 0x000fe40003f66270 */
[----:B------:R-:W-:Y:S01]  /*15c60*/  ISETP.GE.AND P2, PT, R102, R231, PT ;  /* 0x000000e76600720c */ /* 0x000fe20003f46270 */
[----:B-1----:R-:W-:Y:S01]  /*15c70*/  FFMA.FTZ R55, R182, -R222, R55 ;  /* 0x800000deb6377223 */ /* 0x002fe20000010037 */
[----:B------:R-:W-:Y:S02]  /*15c80*/  IABS R180, R181 ;  /* 0x000000b500b47213 */ /* 0x000fe40000000000 */
[----:B------:R-:W-:Y:S02]  /*15c90*/  ISETP.GE.OR P3, PT, R108, R234, !P3 ;  /* 0x000000ea6c00720c */ /* 0x000fe40005f66670 */
[----:B------:R-:W-:Y:S01]  /*15ca0*/  ISETP.GE.OR P2, PT, R102, R235, !P2 ;  /* 0x000000eb6600720c */ /* 0x000fe20005746670 */
[----:B------:R-:W-:Y:S01]  /*15cb0*/  IMAD.MOV.U32 R181, RZ, RZ, R180 ;  /* 0x000000ffffb57224 */ /* 0x000fe200078e00b4 */
[----:B------:R-:W-:Y:S02]  /*15cc0*/  FSEL R209, R38, -INF , !P3 ;  /* 0xff80000026d17808 */ /* 0x000fe40005800000 */
[----:B--2---:R-:W-:Y:S02]  /*15cd0*/  FSEL R217, R52, -INF , !P2 ;  /* 0xff80000034d97808 */ /* 0x004fe40005000000 */
[----:B------:R-:W-:Y:S01]  /*15ce0*/  IADD3 R180, R225, -R2, RZ ;  /* 0x80000002e1b47210 */ /* 0x000fe20007ffe0ff */
[----:B------:R-:W1:Y:S01]  /*15cf0*/  I2F R181, R181 ;  /* 0x000000b500b57306 */ /* 0x000e620000201400 */
[C---:B------:R-:W-:Y:S02]  /*15d00*/  ISETP.GE.AND P3, PT, R105.reuse, R230, PT ;  /* 0x000000e66900720c */ /* 0x040fe40003f66270 */
[----:B------:R-:W-:Y:S02]  /*15d10*/  IABS R180, R180 ;  /* 0x000000b400b47213 */ /* 0x000fe40000000000 */
[----:B------:R-:W-:Y:S02]  /*15d20*/  ISETP.GE.OR P3, PT, R105, R234, !P3 ;  /* 0x000000ea6900720c */ /* 0x000fe40005f66670 */
[----:B------:R-:W-:Y:S02]  /*15d30*/  ISETP.GE.AND P2, PT, R101, R231, PT ;  /* 0x000000e76500720c */ /* 0x000fe40003f46270 */
[----:B------:R-:W-:Y:S01]  /*15d40*/  FSEL R210, R39, -INF , !P3 ;  /* 0xff80000027d27808 */ /* 0x000fe20005800000 */
[----:B------:R-:W2:Y:S01]  /*15d50*/  I2F R180, R180 ;  /* 0x000000b400b47306 */ /* 0x000ea20000201400 */
[C---:B------:R-:W-:Y:S02]  /*15d60*/  ISETP.GE.AND P3, PT, R104.reuse, R230, PT ;  /* 0x000000e66800720c */ /* 0x040fe40003f66270 */
[----:B------:R-:W-:Y:S02]  /*15d70*/  ISETP.GE.OR P2, PT, R101, R235, !P2 ;  /* 0x000000eb6500720c */ /* 0x000fe40005746670 */
[----:B------:R-:W-:Y:S02]  /*15d80*/  ISETP.GE.OR P3, PT, R104, R234, !P3 ;  /* 0x000000ea6800720c */ /* 0x000fe40005f66670 */
[----:B------:R-:W-:Y:S02]  /*15d90*/  FSEL R215, R53, -INF , !P2 ;  /* 0xff80000035d77808 */ /* 0x000fe40005000000 */
[----:B------:R-:W-:Y:S02]  /*15da0*/  FSEL R241, R50, -INF , !P3 ;  /* 0xff80000032f17808 */ /* 0x000fe40005800000 */
[----:B------:R-:W-:Y:S02]  /*15db0*/  ISETP.GE.AND P3, PT, R103, R230, PT ;  /* 0x000000e66700720c */ /* 0x000fe40003f66270 */
[-C--:B------:R-:W-:Y:S01]  /*15dc0*/  ISETP.GE.AND P2, PT, R2, R231.reuse, PT ;  /* 0x000000e70200720c */ /* 0x080fe20003f46270 */
[----:B-1----:R-:W-:Y:S01]  /*15dd0*/  FFMA.FTZ R65, R181, -R222, R65 ;  /* 0x800000deb5417223 */ /* 0x002fe20000010041 */
[----:B------:R-:W-:Y:S01]  /*15de0*/  FSEL R181, R4, -INF , !P1 ;  /* 0xff80000004b57808 */ /* 0x000fe20004800000 */
[----:B------:R-:W-:Y:S01]  /*15df0*/  IMAD.IADD R4, R225, 0x1, -R0 ;  /* 0x00000001e1047824 */ /* 0x000fe200078e0a00 */
[----:B------:R-:W-:Y:S02]  /*15e00*/  ISETP.GE.AND P1, PT, R179, R231, PT ;  /* 0x000000e7b300720c */ /* 0x000fe40003f26270 */
[----:B------:R-:W-:Y:S02]  /*15e10*/  ISETP.GE.OR P3, PT, R103, R234, !P3 ;  /* 0x000000ea6700720c */ /* 0x000fe40005f66670 */
[----:B------:R-:W-:Y:S02]  /*15e20*/  IABS R4, R4 ;  /* 0x0000000400047213 */ /* 0x000fe40000000000 */
[-C--:B------:R-:W-:Y:S01]  /*15e30*/  ISETP.GE.OR P2, PT, R2, R235.reuse, !P2 ;  /* 0x000000eb0200720c */ /* 0x080fe20005746670 */
[----:B--2---:R-:W-:Y:S01]  /*15e40*/  FFMA.FTZ R66, R180, -R222, R66 ;  /* 0x800000deb4427223 */ /* 0x004fe20000010042 */
[----:B------:R-:W1:Y:S01]  /*15e50*/  I2F R16, R4 ;  /* 0x0000000400107306 */ /* 0x000e620000201400 */
[----:B------:R-:W-:Y:S02]  /*15e60*/  ISETP.GE.OR P1, PT, R179, R235, !P1 ;  /* 0x000000ebb300720c */ /* 0x000fe40004f26670 */
[----:B------:R-:W-:Y:S02]  /*15e70*/  FSEL R246, R51, -INF , !P3 ;  /* 0xff80000033f67808 */ /* 0x000fe40005800000 */
[----:B------:R-:W-:Y:S01]  /*15e80*/  FSEL R182, R5, -INF , !P1 ;  /* 0xff80000005b67808 */ /* 0x000fe20004800000 */
[----:B------:R-:W-:Y:S01]  /*15e90*/  IMAD.IADD R5, R224, 0x1, -R179 ;  /* 0x00000001e0057824 */ /* 0x000fe200078e0ab3 */
[-C--:B------:R-:W-:Y:S02]  /*15ea0*/  ISETP.GE.AND P1, PT, R178, R230.reuse, PT ;  /* 0x000000e6b200720c */ /* 0x080fe40003f26270 */
[----:B------:R-:W-:Y:S02]  /*15eb0*/  ISETP.GE.AND P3, PT, R102, R230, PT ;  /* 0x000000e66600720c */ /* 0x000fe40003f66270 */
[-C--:B------:R-:W-:Y:S02]  /*15ec0*/  ISETP.GE.OR P1, PT, R178, R234.reuse, !P1 ;  /* 0x000000eab200720c */ /* 0x080fe40004f26670 */
[----:B------:R-:W-:Y:S02]  /*15ed0*/  ISETP.GE.OR P3, PT, R102, R234, !P3 ;  /* 0x000000ea6600720c */ /* 0x000fe40005f66670 */
[----:B------:R-:W-:Y:S02]  /*15ee0*/  FSEL R184, R18, -INF , !P1 ;  /* 0xff80000012b87808 */ /* 0x000fe40004800000 */
[----:B------:R-:W-:Y:S02]  /*15ef0*/  ISETP.GE.AND P1, PT, R176, R230, PT ;  /* 0x000000e6b000720c */ /* 0x000fe40003f26270 */
[----:B------:R-:W-:Y:S02]  /*15f00*/  FSEL R50, R54, -INF , !P3 ;  /* 0xff80000036327808 */ /* 0x000fe40005800000 */
[----:B------:R-:W-:Y:S02]  /*15f10*/  ISETP.GE.OR P1, PT, R176, R234, !P1 ;  /* 0x000000eab000720c */ /* 0x000fe40004f26670 */
[C---:B------:R-:W-:Y:S01]  /*15f20*/  ISETP.GE.AND P3, PT, R101.reuse, R230, PT ;  /* 0x000000e66500720c */ /* 0x040fe20003f66270 */
[----:B-1----:R-:W-:Y:S01]  /*15f30*/  FFMA.FTZ R67, R16, -R222, R67 ;  /* 0x800000de10437223 */ /* 0x002fe20000010043 */
[----:B------:R-:W-:Y:S01]  /*15f40*/  IABS R4, R5 ;  /* 0x0000000500047213 */ /* 0x000fe20000000000 */
[----:B------:R-:W-:Y:S01]  /*15f50*/  IMAD.IADD R5, R224, 0x1, -R178 ;  /* 0x00000001e0057824 */ /* 0x000fe200078e0ab2 */
[----:B------:R-:W-:Y:S02]  /*15f60*/  FSEL R220, R64, -INF , !P2 ;  /* 0xff80000040dc7808 */ /* 0x000fe40005000000 */
[----:B------:R-:W1:Y:S01]  /*15f70*/  I2F R180, R4 ;  /* 0x0000000400b47306 */ /* 0x000e620000201400 */
[----:B------:R-:W-:Y:S02]  /*15f80*/  FSEL R202, R22, -INF , !P1 ;  /* 0xff80000016ca7808 */ /* 0x000fe40004800000 */
[C---:B------:R-:W-:Y:S02]  /*15f90*/  ISETP.GE.AND P1, PT, R110.reuse, R230, PT ;  /* 0x000000e66e00720c */ /* 0x040fe40003f26270 */
[-C--:B------:R-:W-:Y:S02]  /*15fa0*/  ISETP.GE.OR P3, PT, R101, R234.reuse, !P3 ;  /* 0x000000ea6500720c */ /* 0x080fe40005f66670 */
[----:B------:R-:W-:Y:S02]  /*15fb0*/  ISETP.GE.OR P1, PT, R110, R234, !P1 ;  /* 0x000000ea6e00720c */ /* 0x000fe40004f26670 */
[----:B------:R-:W-:Y:S02]  /*15fc0*/  FSEL R213, R55, -INF , !P3 ;  /* 0xff80000037d57808 */ /* 0x000fe40005800000 */
[----:B------:R-:W-:Y:S01]  /*15fd0*/  FSEL R205, R34, -INF , !P1 ;  /* 0xff80000022cd7808 */ /* 0x000fe20004800000 */
[----:B------:R-:W-:Y:S01]  /*15fe0*/  LDSM.16.MT88.4 R52, [R216+0xa000] ;  /* 0x00a00000d834783b */ /* 0x000fe20000004200 */
[C---:B------:R-:W-:Y:S02]  /*15ff0*/  ISETP.GE.AND P1, PT, R179.reuse, R229, PT ;  /* 0x000000e5b300720c */ /* 0x040fe40003f26270 */
[C---:B------:R-:W-:Y:S02]  /*16000*/  ISETP.GE.AND P3, PT, R2.reuse, R230, PT ;  /* 0x000000e60200720c */ /* 0x040fe40003f66270 */
[----:B------:R-:W-:Y:S02]  /*16010*/  ISETP.GE.OR P1, PT, R179, R233, !P1 ;  /* 0x000000e9b300720c */ /* 0x000fe40004f26670 */
[----:B------:R-:W-:Y:S02]  /*16020*/  IADD3 R179, R227, -R179, RZ ;  /* 0x800000b3e3b37210 */ /* 0x000fe40007ffe0ff */
[----:B------:R-:W-:Y:S02]  /*16030*/  ISETP.GE.OR P3, PT, R2, R234, !P3 ;  /* 0x000000ea0200720c */ /* 0x000fe40005f66670 */
[----:B------:R-:W-:Y:S01]  /*16040*/  ISETP.GE.AND P2, PT, R0, R231, PT ;  /* 0x000000e70000720c */ /* 0x000fe20003f46270 */
[----:B-1----:R-:W-:Y:S01]  /*16050*/  FFMA.FTZ R9, R180, -R222, R9 ;  /* 0x800000deb4097223 */ /* 0x002fe20000010009 */
[----:B------:R-:W-:Y:S02]  /*16060*/  IABS R4, R5 ;  /* 0x0000000500047213 */ /* 0x000fe40000000000 */
[----:B------:R-:W-:Y:S02]  /*16070*/  IADD3 R5, R224, -R177, RZ ;  /* 0x800000b1e0057210 */ /* 0x000fe40007ffe0ff */
[----:B------:R1:W2:Y:S01]  /*16080*/  I2F R10, R4 ;  /* 0x00000004000a7306 */ /* 0x0002a20000201400 */
[----:B------:R-:W-:Y:S02]  /*16090*/  FSEL R34, R9, -INF , !P1 ;  /* 0xff80000009227808 */ /* 0x000fe40004800000 */
[C---:B------:R-:W-:Y:S02]  /*160a0*/  ISETP.GE.AND P1, PT, R177.reuse, R229, PT ;  /* 0x000000e5b100720c */ /* 0x040fe40003f26270 */
[----:B------:R-:W-:Y:S01]  /*160b0*/  FSEL R211, R66, -INF , !P3 ;  /* 0xff80000042d37808 */ /* 0x000fe20005800000 */
[----:B------:R-:W-:Y:S01]  /*160c0*/  IMAD.MOV.U32 R66, RZ, RZ, R215 ;  /* 0x000000ffff427224 */ /* 0x000fe200078e00d7 */
[----:B------:R-:W-:Y:S02]  /*160d0*/  ISETP.GE.OR P1, PT, R177, R233, !P1 ;  /* 0x000000e9b100720c */ /* 0x000fe40004f26670 */
[----:B------:R-:W-:Y:S02]  /*160e0*/  ISETP.GE.AND P3, PT, R178, R229, PT ;  /* 0x000000e5b200720c */ /* 0x000fe40003f66270 */
[----:B------:R-:W-:Y:S02]  /*160f0*/  ISETP.GE.OR P2, PT, R0, R235, !P2 ;  /* 0x000000eb0000720c */ /* 0x000fe40005746670 */
[----:B------:R-:W-:Y:S02]  /*16100*/  ISETP.GE.OR P3, PT, R178, R233, !P3 ;  /* 0x000000e9b200720c */ /* 0x000fe40005f66670 */
[----:B------:R-:W-:Y:S02]  /*16110*/  FSEL R214, R65, -INF , !P2 ;  /* 0xff80000041d67808 */ /* 0x000fe40005000000 */
[C---:B------:R-:W-:Y:S04]  /*16120*/  ISETP.GE.AND P2, PT, R0.reuse, R230, PT ;  /* 0x000000e60000720c */ /* 0x040fe80003f46270 */
[----:B------:R-:W-:Y:S02]  /*16130*/  ISETP.GE.OR P2, PT, R0, R234, !P2 ;  /* 0x000000ea0000720c */ /* 0x000fe40005746670 */
[----:B-1----:R-:W-:Y:S01]  /*16140*/  IABS R4, R5 ;  /* 0x0000000500047213 */ /* 0x002fe20000000000 */
[----:B------:R-:W-:Y:S01]  /*16150*/  IMAD.IADD R5, R224, 0x1, -R176 ;  /* 0x00000001e0057824 */ /* 0x000fe200078e0ab0 */
[----:B------:R-:W-:Y:S01]  /*16160*/  FSEL R36, R67, -INF , !P2 ;  /* 0xff80000043247808 */ /* 0x000fe20005000000 */
[----:B--2---:R-:W-:Y:S01]  /*16170*/  FFMA.FTZ R12, R10, -R222, R12 ;  /* 0x800000de0a0c7223 */ /* 0x004fe2000001000c */
[----:B------:R1:W2:Y:S01]  /*16180*/  I2F R8, R4 ;  /* 0x0000000400087306 */ /* 0x0002a20000201400 */
[----:B------:R-:W-:Y:S03]  /*16190*/  ISETP.GE.AND P2, PT, R178, R228, PT ;  /* 0x000000e4b200720c */ /* 0x000fe60003f46270 */
[----:B------:R-:W-:Y:S02]  /*161a0*/  FSEL R33, R12, -INF , !P3 ;  /* 0xff8000000c217808 */ /* 0x000fe40005800000 */
[----:B------:R-:W-:Y:S02]  /*161b0*/  ISETP.GE.AND P3, PT, R176, R229, PT ;  /* 0x000000e5b000720c */ /* 0x000fe40003f66270 */
[----:B------:R-:W-:Y:S02]  /*161c0*/  ISETP.GE.OR P2, PT, R178, R232, !P2 ;  /* 0x000000e8b200720c */ /* 0x000fe40005746670 */
[----:B------:R-:W-:Y:S02]  /*161d0*/  ISETP.GE.OR P3, PT, R176, R233, !P3 ;  /* 0x000000e9b000720c */ /* 0x000fe40005f66670 */
[----:B-1----:R-:W-:Y:S01]  /*161e0*/  IABS R4, R5 ;  /* 0x0000000500047213 */ /* 0x002fe20000000000 */
[-C--:B--2---:R-:W-:Y:S02]  /*161f0*/  FFMA.FTZ R13, R8, -R222.reuse, R13 ;  /* 0x800000de080d7223 */ /* 0x084fe4000001000d */
[C---:B------:R-:W-:Y:S01]  /*16200*/  IMAD.IADD R5, R224.reuse, 0x1, -R111 ;  /* 0x00000001e0057824 */ /* 0x040fe200078e0a6f */
[----:B------:R1:W2:Y:S02]  /*16210*/  I2F R7, R4 ;  /* 0x0000000400077306 */ /* 0x0002a40000201400 */
[----:B------:R-:W-:Y:S02]  /*16220*/  FSEL R32, R13, -INF , !P1 ;  /* 0xff8000000d207808 */ /* 0x000fe40004800000 */
[C---:B------:R-:W-:Y:S04]  /*16230*/  ISETP.GE.AND P1, PT, R111.reuse, R229, PT ;  /* 0x000000e56f00720c */ /* 0x040fe80003f26270 */
[----:B------:R-:W-:Y:S02]  /*16240*/  ISETP.GE.OR P1, PT, R111, R233, !P1 ;  /* 0x000000e96f00720c */ /* 0x000fe40004f26670 */
[----:B-1----:R-:W-:Y:S01]  /*16250*/  IABS R4, R5 ;  /* 0x0000000500047213 */ /* 0x002fe20000000000 */
[----:B--2---:R-:W-:Y:S02]  /*16260*/  FFMA.FTZ R24, R7, -R222, R24 ;  /* 0x800000de07187223 */ /* 0x004fe40000010018 */
[----:B------:R-:W-:Y:S01]  /*16270*/  IMAD.IADD R5, R224, 0x1, -R110 ;  /* 0x00000001e0057824 */ /* 0x000fe200078e0a6e */
[----:B------:R1:W2:Y:S02]  /*16280*/  I2F R6, R4 ;  /* 0x0000000400067306 */ /* 0x0002a40000201400 */
[----:B------:R-:W-:Y:S02]  /*16290*/  FSEL R196, R24, -INF , !P3 ;  /* 0xff80000018c47808 */ /* 0x000fe40005800000 */
[C---:B------:R-:W-:Y:S04]  /*162a0*/  ISETP.GE.AND P3, PT, R177.reuse, R228, PT ;  /* 0x000000e4b100720c */ /* 0x040fe80003f66270 */
[----:B------:R-:W-:Y:S02]  /*162b0*/  ISETP.GE.OR P3, PT, R177, R232, !P3 ;  /* 0x000000e8b100720c */ /* 0x000fe40005f66670 */
[----:B-1----:R-:W-:Y:S01]  /*162c0*/  IABS R4, R5 ;  /* 0x0000000500047213 */ /* 0x002fe20000000000 */
[-C--:B--2---:R-:W-:Y:S01]  /*162d0*/  FFMA.FTZ R25, R6, -R222.reuse, R25 ;  /* 0x800000de06197223 */ /* 0x084fe20000010019 */
[----:B------:R-:W-:Y:S02]  /*162e0*/  IABS R5, R179 ;  /* 0x000000b300057213 */ /* 0x000fe40000000000 */
[----:B------:R1:W2:Y:S02]  /*162f0*/  I2F R19, R4 ;  /* 0x0000000400137306 */ /* 0x0002a40000201400 */
[----:B------:R-:W-:Y:S02]  /*16300*/  FSEL R195, R25, -INF , !P1 ;  /* 0xff80000019c37808 */ /* 0x000fe40004800000 */
[C---:B------:R-:W-:Y:S04]  /*16310*/  ISETP.GE.AND P1, PT, R110.reuse, R229, PT ;  /* 0x000000e56e00720c */ /* 0x040fe80003f26270 */
[----:B------:R-:W-:Y:S02]  /*16320*/  ISETP.GE.OR P1, PT, R110, R233, !P1 ;  /* 0x000000e96e00720c */ /* 0x000fe40004f26670 */
[----:B------:R3:W4:Y:S01]  /*16330*/  I2F R35, R5 ;  /* 0x0000000500237306 */ /* 0x0007220000201400 */
[----:B-1----:R-:W-:Y:S02]  /*16340*/  IMAD.IADD R4, R224, 0x1, -R109 ;  /* 0x00000001e0047824 */ /* 0x002fe400078e0a6d */
[----:B--2---:R-:W-:Y:S03]  /*16350*/  FFMA.FTZ R28, R19, -R222, R28 ;  /* 0x800000de131c7223 */ /* 0x004fe6000001001c */
[----:B------:R-:W-:Y:S02]  /*16360*/  IABS R4, R4 ;  /* 0x0000000400047213 */ /* 0x000fe40000000000 */
[----:B------:R-:W-:Y:S02]  /*16370*/  FSEL R198, R28, -INF , !P1 ;  /* 0xff8000001cc67808 */ /* 0x000fe40004800000 */
[----:B------:R1:W2:Y:S01]  /*16380*/  I2F R20, R4 ;  /* 0x0000000400147306 */ /* 0x0002a20000201400 */
[----:B---3--:R-:W-:Y:S01]  /*16390*/  IMAD.IADD R5, R227, 0x1, -R178 ;  /* 0x00000001e3057824 */ /* 0x008fe200078e0ab2 */
[----:B------:R-:W-:Y:S01]  /*163a0*/  ISETP.GE.AND P1, PT, R109, R229, PT ;  /* 0x000000e56d00720c */ /* 0x000fe20003f26270 */
[-C--:B----4-:R-:W-:Y:S03]  /*163b0*/  FFMA.FTZ R11, R35, -R222.reuse, R11 ;  /* 0x800000de230b7223 */ /* 0x090fe6000001000b */
        /* <DEDUP_REMOVED lines=9> */
[----:B--2---:R-:W-:Y:S01]  /*16450*/  FFMA.FTZ R14, R17, -R222, R14 ;  /* 0x800000de110e7223 */ /* 0x004fe2000001000e */
[----:B------:R-:W-:Y:S02]  /*16460*/  FSEL R17, R11, -INF , !P0 ;  /* 0xff8000000b117808 */ /* 0x000fe40004000000 */
[----:B------:R1:W2:Y:S01]  /*16470*/  I2F R18, R4 ;  /* 0x0000000400127306 */ /* 0x0002a20000201400 */
[----:B------:R-:W-:Y:S02]  /*16480*/  IADD3 R5, R227, -R177, RZ ;  /* 0x800000b1e3057210 */ /* 0x000fe40007ffe0ff */
[----:B------:R-:W-:Y:S02]  /*16490*/  ISETP.GE.AND P0, PT, R108, R229, PT ;  /* 0x000000e56c00720c */ /* 0x000fe40003f06270 */
[----:B------:R-:W-:Y:S02]  /*164a0*/  FSEL R14, R14, -INF , !P2 ;  /* 0xff8000000e0e7808 */ /* 0x000fe40005000000 */
[----:B------:R-:W-:Y:S02]  /*164b0*/  ISETP.GE.OR P0, PT, R108, R233, !P0 ;  /* 0x000000e96c00720c */ /* 0x000fe40004706670 */
        /* <DEDUP_REMOVED lines=10> */
[-C--:B--2---:R-:W-:Y:S02]  /*16560*/  FFMA.FTZ R15, R22, -R222.reuse, R15 ;  /* 0x800000de160f7223 */ /* 0x084fe4000001000f */
[----:B------:R-:W-:Y:S01]  /*16570*/  IMAD.IADD R5, R227, 0x1, -R176 ;  /* 0x00000001e3057824 */ /* 0x000fe200078e0ab0 */
[----:B------:R1:W2:Y:S02]  /*16580*/  I2F R23, R4 ;  /* 0x0000000400177306 */ /* 0x0002a40000201400 */
[----:B------:R-:W-:Y:S02]  /*16590*/  FSEL R15, R15, -INF , !P3 ;  /* 0xff8000000f0f7808 */ /* 0x000fe40005800000 */
[C---:B------:R-:W-:Y:S04]  /*165a0*/  ISETP.GE.AND P3, PT, R105.reuse, R229, PT ;  /* 0x000000e56900720c */ /* 0x040fe80003f66270 */
[----:B------:R-:W-:Y:S02]  /*165b0*/  ISETP.GE.OR P3, PT, R105, R233, !P3 ;  /* 0x000000e96900720c */ /* 0x000fe40005f66670 */
[----:B-1----:R-:W-:Y:S01]  /*165c0*/  IABS R4, R5 ;  /* 0x0000000500047213 */ /* 0x002fe20000000000 */
[----:B--2---:R-:W-:Y:S01]  /*165d0*/  FFMA.FTZ R41, R23, -R222, R41 ;  /* 0x800000de17297223 */ /* 0x004fe20000010029 */
[----:B------:R-:W-:Y:S02]  /*165e0*/  IADD3 R5, R224, -R104, RZ ;  /* 0x80000068e0057210 */ /* 0x000fe40007ffe0ff */
[----:B------:R1:W2:Y:S02]  /*165f0*/  I2F R21, R4 ;  /* 0x0000000400157306 */ /* 0x0002a40000201400 */
[----:B------:R-:W-:Y:S02]  /*16600*/  IABS R5, R5 ;  /* 0x0000000500057213 */ /* 0x000fe40000000000 */
[----:B------:R-:W-:Y:S02]  /*16610*/  FSEL R49, R41, -INF , !P3 ;  /* 0xff80000029317808 */ /* 0x000fe40005800000 */
[C---:B------:R-:W-:Y:S04]  /*16620*/  ISETP.GE.AND P3, PT, R104.reuse, R229, PT ;  /* 0x000000e56800720c */ /* 0x040fe80003f66270 */
[----:B------:R3:W4:Y:S01]  /*16630*/  I2F R7, R5 ;  /* 0x0000000500077306 */ /* 0x0007220000201400 */
[----:B------:R-:W-:Y:S01]  /*16640*/  ISETP.GE.OR P3, PT, R104, R233, !P3 ;  /* 0x000000e96800720c */ /* 0x000fe20005f66670 */
[----:B-1----:R-:W-:Y:S02]  /*16650*/  IMAD.IADD R4, R227, 0x1, -R111 ;  /* 0x00000001e3047824 */ /* 0x002fe400078e0a6f */
[----:B--2---:R-:W-:Y:S02]  /*16660*/  FFMA.FTZ R26, R21, -R222, R26 ;  /* 0x800000de151a7223 */ /* 0x004fe4000001001a */
[----:B------:R-:W-:Y:S01]  /*16670*/  LDSM.16.MT88.4 R20, [R216+0x9000] ;  /* 0x00900000d814783b */ /* 0x000fe20000004200 */
[----:B------:R-:W-:Y:S02]  /*16680*/  IABS R4, R4 ;  /* 0x0000000400047213 */ /* 0x000fe40000000000 */
[----:B------:R-:W-:Y:S02]  /*16690*/  FSEL R194, R26, -INF , !P1 ;  /* 0xff8000001ac27808 */ /* 0x000fe40004800000 */
[----:B------:R1:W2:Y:S01]  /*166a0*/  I2F R16, R4 ;  /* 0x0000000400107306 */ /* 0x0002a20000201400 */
[----:B---3--:R-:W-:Y:S01]  /*166b0*/  IMAD.IADD R5, R224, 0x1, -R103 ;  /* 0x00000001e0057824 */ /* 0x008fe200078e0a67 */
[----:B------:R-:W-:Y:S01]  /*166c0*/  ISETP.GE.AND P1, PT, R109, R228, PT ;  /* 0x000000e46d00720c */ /* 0x000fe20003f26270 */
[----:B----4-:R-:W-:Y:S03]  /*166d0*/  FFMA.FTZ R44, R7, -R222, R44 ;  /* 0x800000de072c7223 */ /* 0x010fe6000001002c */
[----:B------:R-:W-:Y:S02]  /*166e0*/  ISETP.GE.OR P1, PT, R109, R232, !P1 ;  /* 0x000000e86d00720c */ /* 0x000fe40004f26670 */
        /* <DEDUP_REMOVED lines=11> */
[----:B--2---:R-:W-:Y:S03]  /*167a0*/  FFMA.FTZ R45, R6, -R222, R45 ;  /* 0x800000de062d7223 */ /* 0x004fe6000001002d */
[----:B------:R-:W-:Y:S01]  /*167b0*/  MOV R5, R4 ;  /* 0x0000000400057202 */ /* 0x000fe20000000f00 */
[----:B------:R-:W-:Y:S01]  /*167c0*/  IMAD.IADD R4, R224, 0x1, -R102 ;  /* 0x00000001e0047824 */ /* 0x000fe200078e0a66 */
[----:B------:R-:W-:Y:S02]  /*167d0*/  FSEL R67, R45, -INF , !P3 ;  /* 0xff8000002d437808 */ /* 0x000fe40005800000 */
[----:B------:R1:W2:Y:S01]  /*167e0*/  I2F R13, R5 ;  /* 0x00000005000d7306 */ /* 0x0002a20000201400 */
[C---:B------:R-:W-:Y:S02]  /*167f0*/  ISETP.GE.AND P3, PT, R105.reuse, R228, PT ;  /* 0x000000e46900720c */ /* 0x040fe40003f66270 */
[----:B------:R-:W-:Y:S02]  /*16800*/  IABS R4, R4 ;  /* 0x0000000400047213 */ /* 0x000fe40000000000 */
[----:B------:R-:W-:Y:S05]  /*16810*/  ISETP.GE.OR P3, PT, R105, R232, !P3 ;  /* 0x000000e86900720c */ /* 0x000fea0005f66670 */
[----:B------:R-:W3:Y:S01]  /*16820*/  I2F R12, R4 ;  /* 0x00000004000c7306 */ /* 0x000ee20000201400 */
[----:B-1----:R-:W-:Y:S02]  /*16830*/  IMAD.IADD R5, R227, 0x1, -R109 ;  /* 0x00000001e3057824 */ /* 0x002fe400078e0a6d */
[-C--:B--2---:R-:W-:Y:S05]  /*16840*/  FFMA.FTZ R30, R13, -R222.reuse, R30 ;  /* 0x800000de0d1e7223 */ /* 0x084fea000001001e */
[----:B------:R-:W-:Y:S02]  /*16850*/  FSEL R192, R30, -INF , !P0 ;  /* 0xff8000001ec07808 */ /* 0x000fe40004000000 */
[----:B------:R-:W-:Y:S01]  /*16860*/  ISETP.GE.AND P0, PT, R102, R229, PT ;  /* 0x000000e56600720c */ /* 0x000fe20003f06270 */
[-C--:B---3--:R-:W-:Y:S01]  /*16870*/  FFMA.FTZ R56, R12, -R222.reuse, R56 ;  /* 0x800000de0c387223 */ /* 0x088fe20000010038 */
[----:B------:R-:W-:Y:S01]  /*16880*/  IABS R4, R5 ;  /* 0x0000000500047213 */ /* 0x000fe20000000000 */
[----:B------:R-:W-:Y:S01]  /*16890*/  IMAD.IADD R5, R224, 0x1, -R101 ;  /* 0x00000001e0057824 */ /* 0x000fe200078e0a65 */
[----:B------:R-:W-:Y:S02]  /*168a0*/  ISETP.GE.OR P0, PT, R102, R233, !P0 ;  /* 0x000000e96600720c */ /* 0x000fe40004706670 */
[----:B------:R1:W2:Y:S02]  /*168b0*/  I2F R10, R4 ;  /* 0x00000004000a7306 */ /* 0x0002a40000201400 */
[----:B------:R-:W-:Y:S01]  /*168c0*/  FSEL R219, R56, -INF , !P0 ;  /* 0xff80000038db7808 */ /* 0x000fe20004000000 */
[----:B------:R-:W-:Y:S01]  /*168d0*/  IMAD.MOV.U32 R56, RZ, RZ, R36 ;  /* 0x000000ffff387224 */ /* 0x000fe200078e0024 */
[C---:B------:R-:W-:Y:S01]  /*168e0*/  ISETP.GE.AND P0, PT, R101.reuse, R229, PT ;  /* 0x000000e56500720c */ /* 0x040fe20003f06270 */
[----:B------:R-:W-:Y:S03]  /*168f0*/  LDSM.16.MT88.4 R36, [R218+0x9000] ;  /* 0x00900000da24783b */ /* 0x000fe60000004200 */
[----:B------:R-:W-:Y:S02]  /*16900*/  ISETP.GE.OR P0, PT, R101, R233, !P0 ;  /* 0x000000e96500720c */ /* 0x000fe40004706670 */
[----:B-1----:R-:W-:Y:S01]  /*16910*/  IABS R4, R5 ;  /* 0x0000000500047213 */ /* 0x002fe20000000000 */
[----:B--2---:R-:W-:Y:S01]  /*16920*/  FFMA.FTZ R31, R10, -R222, R31 ;  /* 0x800000de0a1f7223 */ /* 0x004fe2000001001f */
[----:B------:R-:W-:Y:S02]  /*16930*/  IADD3 R5, R227, -R108, RZ ;  /* 0x8000006ce3057210 */ /* 0x000fe40007ffe0ff */
[----:B------:R1:W2:Y:S02]  /*16940*/  I2F R9, R4 ;  /* 0x0000000400097306 */ /* 0x0002a40000201400 */
[----:B------:R-:W-:Y:S02]  /*16950*/  FSEL R191, R31, -INF , !P1 ;  /* 0xff8000001fbf7808 */ /* 0x000fe40004800000 */
[C---:B------:R-:W-:Y:S04]  /*16960*/  ISETP.GE.AND P1, PT, R104.reuse, R228, PT ;  /* 0x000000e46800720c */ /* 0x040fe80003f26270 */
[----:B------:R-:W-:Y:S01]  /*16970*/  ISETP.GE.OR P1, PT, R104, R232, !P1 ;  /* 0x000000e86800720c */ /* 0x000fe20004f26670 */
[----:B------:R-:W-:Y:S01]  /*16980*/  IMAD.IADD R104, R227, 0x1, -R104 ;  /* 0x00000001e3687824 */ /* 0x000fe200078e0a68 */
[----:B-1----:R-:W-:Y:S01]  /*16990*/  IABS R4, R5 ;  /* 0x0000000500047213 */ /* 0x002fe20000000000 */
[----:B------:R-:W-:Y:S02]  /*169a0*/  IMAD.IADD R5, R224, 0x1, -R2 ;  /* 0x00000001e0057824 */ /* 0x000fe400078e0a02 */
[----:B--2---:R-:W-:Y:S01]  /*169b0*/  FFMA.FTZ R57, R9, -R222, R57 ;  /* 0x800000de09397223 */ /* 0x004fe20000010039 */
[----:B------:R1:W2:Y:S04]  /*169c0*/  I2F R8, R4 ;  /* 0x0000000400087306 */ /* 0x0002a80000201400 */
[----:B------:R-:W-:Y:S01]  /*169d0*/  FSEL R48, R57, -INF , !P0 ;  /* 0xff80000039307808 */ /* 0x000fe20004000000 */
[----:B------:R-:W-:Y:S01]  /*169e0*/  IMAD.MOV.U32 R57, RZ, RZ, R214 ;  /* 0x000000ffff397224 */ /* 0x000fe200078e00d6 */
[C---:B------:R-:W-:Y:S04]  /*169f0*/  ISETP.GE.AND P0, PT, R103.reuse, R228, PT ;  /* 0x000000e46700720c */ /* 0x040fe80003f06270 */
[----:B------:R-:W-:Y:S02]  /*16a00*/  ISETP.GE.OR P0, PT, R103, R232, !P0 ;  /* 0x000000e86700720c */ /* 0x000fe40004706670 */
[C---:B------:R-:W-:Y:S02]  /*16a10*/  IADD3 R103, R227.reuse, -R103, RZ ;  /* 0x80000067e3677210 */ /* 0x040fe40007ffe0ff */
[----:B-1----:R-:W-:Y:S01]  /*16a20*/  IABS R4, R5 ;  /* 0x0000000500047213 */ /* 0x002fe20000000000 */
[----:B------:R-:W-:Y:S02]  /*16a30*/  IMAD.IADD R5, R227, 0x1, -R105 ;  /* 0x00000001e3057824 */ /* 0x000fe400078e0a69 */
[-C--:B--2---:R-:W-:Y:S01]  /*16a40*/  FFMA.FTZ R42, R8, -R222.reuse, R42 ;  /* 0x800000de082a7223 */ /* 0x084fe2000001002a */
[----:B------:R1:W2:Y:S04]  /*16a50*/  I2F R7, R4 ;  /* 0x0000000400077306 */ /* 0x0002a80000201400 */
[----:B------:R-:W-:Y:S02]  /*16a60*/  FSEL R244, R42, -INF , !P2 ;  /* 0xff8000002af47808 */ /* 0x000fe40005000000 */
[C---:B------:R-:W-:Y:S04]  /*16a70*/  ISETP.GE.AND P2, PT, R2.reuse, R229, PT ;  /* 0x000000e50200720c */ /* 0x040fe80003f46270 */
[----:B------:R-:W-:Y:S02]  /*16a80*/  ISETP.GE.OR P2, PT, R2, R233, !P2 ;  /* 0x000000e90200720c */ /* 0x000fe40005746670 */
[----:B-1----:R-:W-:Y:S01]  /*16a90*/  IABS R4, R5 ;  /* 0x0000000500047213 */ /* 0x002fe20000000000 */
[----:B------:R-:W-:Y:S02]  /*16aa0*/  IMAD.IADD R5, R224, 0x1, -R0 ;  /* 0x00000001e0057824 */ /* 0x000fe400078e0a00 */
[-C--:B--2---:R-:W-:Y:S01]  /*16ab0*/  FFMA.FTZ R60, R7, -R222.reuse, R60 ;  /* 0x800000de073c7223 */ /* 0x084fe2000001003c */
[----:B------:R1:W2:Y:S04]  /*16ac0*/  I2F R6, R4 ;  /* 0x0000000400067306 */ /* 0x0002a80000201400 */
[----:B------:R-:W-:Y:S01]  /*16ad0*/  FSEL R248, R60, -INF , !P2 ;  /* 0xff8000003cf87808 */ /* 0x000fe20005000000 */
[----:B------:R-:W-:Y:S01]  /*16ae0*/  IMAD.MOV.U32 R60, RZ, RZ, R213 ;  /* 0x000000ffff3c7224 */ /* 0x000fe200078e00d5 */
[C---:B------:R-:W-:Y:S04]  /*16af0*/  ISETP.GE.AND P2, PT, R0.reuse, R229, PT ;  /* 0x000000e50000720c */ /* 0x040fe80003f46270 */
[----:B------:R-:W-:Y:S02]  /*16b00*/  ISETP.GE.OR P2, PT, R0, R233, !P2 ;  /* 0x000000e90000720c */ /* 0x000fe40005746670 */
[----:B-1----:R-:W-:Y:S01]  /*16b10*/  IABS R4, R5 ;  /* 0x0000000500047213 */ /* 0x002fe20000000000 */
[----:B--2---:R-:W-:Y:S01]  /*16b20*/  FFMA.FTZ R43, R6, -R222, R43 ;  /* 0x800000de062b7223 */ /* 0x004fe2000001002b */
[----:B------:R-:W-:Y:S02]  /*16b30*/  IABS R6, R103 ;  /* 0x0000006700067213 */ /* 0x000fe40000000000 */
[----:B------:R-:W-:Y:S02]  /*16b40*/  MOV R5, R4 ;  /* 0x0000000400057202 */ /* 0x000fe40000000f00 */
[----:B------:R-:W-:Y:S01]  /*16b50*/  FMNMX.FTZ R4, R181, R3, !PT ;  /* 0x00000003b5047209 */ /* 0x000fe20007810000 */
[----:B------:R1:W2:Y:S01]  /*16b60*/  I2F R12, R6 ;  /* 0x00000006000c7306 */ /* 0x0002a20000201400 */
[----:B------:R-:W-:Y:S02]  /*16b70*/  FSEL R240, R43, -INF , !P3 ;  /* 0xff8000002bf07808 */ /* 0x000fe40005800000 */
[----:B------:R-:W-:Y:S02]  /*16b80*/  FMNMX.FTZ R105, R182, R4, !PT ;  /* 0x00000004b6697209 */ /* 0x000fe40007810000 */
[----:B------:R-:W-:Y:S02]  /*16b90*/  FMNMX.FTZ R4, R187, R100, !PT ;  /* 0x00000064bb047209 */ /* 0x000fe40007810000 */
[----:B------:R-:W-:Y:S02]  /*16ba0*/  FMNMX.FTZ R105, R188, R105, !PT ;  /* 0x00000069bc697209 */ /* 0x000fe40007810000 */
[----:B------:R-:W-:Y:S01]  /*16bb0*/  FMNMX.FTZ R4, R185, R4, !PT ;  /* 0x00000004b9047209 */ /* 0x000fe20007810000 */
[----:B------:R-:W3:Y:S01]  /*16bc0*/  I2F R5, R5 ;  /* 0x0000000500057306 */ /* 0x000ee20000201400 */
[----:B------:R-:W-:Y:S02]  /*16bd0*/  FMNMX.FTZ R105, R186, R105, !PT ;  /* 0x00000069ba697209 */ /* 0x000fe40007810000 */
[----:B------:R-:W-:Y:S02]  /*16be0*/  FMNMX.FTZ R4, R184, R4, !PT ;  /* 0x00000004b8047209 */ /* 0x000fe40007810000 */
[----:B------:R-:W-:Y:S02]  /*16bf0*/  FMNMX.FTZ R105, R200, R105, !PT ;  /* 0x00000069c8697209 */ /* 0x000fe40007810000 */
[----:B------:R-:W-:Y:S02]  /*16c00*/  FMNMX.FTZ R4, R183, R4, !PT ;  /* 0x00000004b7047209 */ /* 0x000fe40007810000 */
[----:B------:R-:W-:Y:S02]  /*16c10*/  FMNMX.FTZ R105, R199, R105, !PT ;  /* 0x00000069c7697209 */ /* 0x000fe40007810000 */
[----:B------:R-:W-:Y:S02]  /*16c20*/  FMNMX.FTZ R4, R202, R4, !PT ;  /* 0x00000004ca047209 */ /* 0x000fe40007810000 */
[----:B------:R-:W-:Y:S01]  /*16c30*/  FMNMX.FTZ R105, R204, R105, !PT ;  /* 0x00000069cc697209 */ /* 0x000fe20007810000 */
[----:B-1----:R-:W-:Y:S01]  /*16c40*/  IMAD.IADD R6, R227, 0x1, -R101 ;  /* 0x00000001e3067824 */ /* 0x002fe200078e0a65 */
[----:B------:R-:W-:Y:S01]  /*16c50*/  FMNMX.FTZ R4, R201, R4, !PT ;  /* 0x00000004c9047209 */ /* 0x000fe20007810000 */
[----:B--2---:R-:W-:Y:S01]  /*16c60*/  FFMA.FTZ R47, R12, -R222, R47 ;  /* 0x800000de0c2f7223 */ /* 0x004fe2000001002f */
[----:B------:R-:W-:Y:S02]  /*16c70*/  FMNMX.FTZ R105, R203, R105, !PT ;  /* 0x00000069cb697209 */ /* 0x000fe40007810000 */
[----:B------:R-:W-:Y:S02]  /*16c80*/  FMNMX.FTZ R4, R205, R4, !PT ;  /* 0x00000004cd047209 */ /* 0x000fe40007810000 */
[----:B------:R-:W-:Y:S02]  /*16c90*/  FMNMX.FTZ R105, R207, R105, !PT ;  /* 0x00000069cf697209 */ /* 0x000fe40007810000 */
[----:B------:R-:W-:Y:S01]  /*16ca0*/  FMNMX.FTZ R4, R206, R4, !PT ;  /* 0x00000004ce047209 */ /* 0x000fe20007810000 */
[----:B---3--:R-:W-:Y:S01]  /*16cb0*/  FFMA.FTZ R61, R5, -R222, R61 ;  /* 0x800000de053d7223 */ /* 0x008fe2000001003d */
[----:B------:R-:W-:Y:S02]  /*16cc0*/  IABS R5, R104 ;  /* 0x0000006800057213 */ /* 0x000fe40000000000 */
[----:B------:R-:W-:Y:S02]  /*16cd0*/  FMNMX.FTZ R4, R209, R4, !PT ;  /* 0x00000004d1047209 */ /* 0x000fe40007810000 */
[----:B------:R-:W-:Y:S01]  /*16ce0*/  FMNMX.FTZ R105, R208, R105, !PT ;  /* 0x00000069d0697209 */ /* 0x000fe20007810000 */
[----:B------:R-:W1:Y:S01]  /*16cf0*/  I2F R9, R5 ;  /* 0x0000000500097306 */ /* 0x000e620000201400 */
        /* <DEDUP_REMOVED lines=11> */
[----:B------:R-:W-:Y:S01]  /*16db0*/  IMAD.IADD R4, R227, 0x1, -R102 ;  /* 0x00000001e3047824 */ /* 0x000fe200078e0a66 */
[----:B------:R-:W-:Y:S01]  /*16dc0*/  FMNMX.FTZ R105, R57, R105, !PT ;  /* 0x0000006939697209 */ /* 0x000fe20007810000 */
[----:B-1----:R-:W-:Y:S01]  /*16dd0*/  FFMA.FTZ R46, R9, -R222, R46 ;  /* 0x800000de092e7223 */ /* 0x002fe2000001002e */
[----:B------:R-:W-:Y:S02]  /*16de0*/  FMNMX.FTZ R104, R56, R104, !PT ;  /* 0x0000006838687209 */ /* 0x000fe40007810000 */
[----:B------:R-:W-:Y:S01]  /*16df0*/  IABS R4, R4 ;  /* 0x0000000400047213 */ /* 0x000fe20000000000 */
[----:B------:R-:W1:Y:S01]  /*16e00*/  SHFL.BFLY PT, R7, R105, 0x2, 0x1f ;  /* 0x0c401f0069077f89 */ /* 0x000e6200000e0000 */
[----:B------:R-:W-:Y:S02]  /*16e10*/  FMNMX.FTZ R5, R189, R106, !PT ;  /* 0x0000006abd057209 */ /* 0x000fe40007810000 */
[----:B------:R2:W3:Y:S01]  /*16e20*/  I2F R10, R4 ;  /* 0x00000004000a7306 */ /* 0x0004e20000201400 */
[----:B------:R-:W-:Y:S02]  /*16e30*/  FSEL R249, R46, -INF , !P1 ;  /* 0xff8000002ef97808 */ /* 0x000fe40004800000 */
[----:B------:R-:W-:Y:S02]  /*16e40*/  FMNMX.FTZ R5, R34, R5, !PT ;  /* 0x0000000522057209 */ /* 0x000fe40007810000 */
[----:B------:R-:W4:Y:S01]  /*16e50*/  SHFL.BFLY PT, R8, R104, 0x2, 0x1f ;  /* 0x0c401f0068087f89 */ /* 0x000f2200000e0000 */
[-C--:B------:R-:W-:Y:S02]  /*16e60*/  ISETP.GE.AND P1, PT, R2, R228.reuse, PT ;  /* 0x000000e40200720c */ /* 0x080fe40003f26270 */
[----:B------:R-:W-:Y:S02]  /*16e70*/  FMNMX.FTZ R5, R33, R5, !PT ;  /* 0x0000000521057209 */ /* 0x000fe40007810000 */
[----:B------:R-:W-:Y:S02]  /*16e80*/  ISETP.GE.AND P3, PT, R102, R228, PT ;  /* 0x000000e46600720c */ /* 0x000fe40003f66270 */
[----:B------:R-:W-:Y:S02]  /*16e90*/  FMNMX.FTZ R5, R32, R5, !PT ;  /* 0x0000000520057209 */ /* 0x000fe40007810000 */
[-C--:B------:R-:W-:Y:S02]  /*16ea0*/  ISETP.GE.OR P1, PT, R2, R232.reuse, !P1 ;  /* 0x000000e80200720c */ /* 0x080fe40004f26670 */
[----:B------:R-:W-:Y:S02]  /*16eb0*/  FMNMX.FTZ R5, R196, R5, !PT ;  /* 0x00000005c4057209 */ /* 0x000fe40007810000 */
[----:B------:R-:W-:Y:S02]  /*16ec0*/  ISETP.GE.OR P3, PT, R102, R232, !P3 ;  /* 0x000000e86600720c */ /* 0x000fe40005f66670 */
[----:B------:R-:W-:Y:S02]  /*16ed0*/  FSEL R65, R61, -INF , !P2 ;  /* 0xff8000003d417808 */ /* 0x000fe40005000000 */
[----:B-1----:R-:W-:Y:S02]  /*16ee0*/  FMNMX.FTZ R105, R105, R7, !PT ;  /* 0x0000000769697209 */ /* 0x002fe40007810000 */
[----:B--2---:R-:W-:Y:S01]  /*16ef0*/  IABS R4, R6 ;  /* 0x0000000600047213 */ /* 0x004fe20000000000 */
[----:B---3--:R-:W-:Y:S01]  /*16f00*/  FFMA.FTZ R58, R10, -R222, R58 ;  /* 0x800000de0a3a7223 */ /* 0x008fe2000001003a */
[----:B------:R-:W-:Y:S02]  /*16f10*/  FSEL R245, R47, -INF , !P0 ;  /* 0xff8000002ff57808 */ /* 0x000fe40004000000 */
[----:B------:R-:W-:Y:S02]  /*16f20*/  MOV R6, R4 ;  /* 0x0000000400067202 */ /* 0x000fe40000000f00 */
[----:B----4-:R-:W-:Y:S02]  /*16f30*/  FMNMX.FTZ R104, R104, R8, !PT ;  /* 0x0000000868687209 */ /* 0x010fe40007810000 */
[----:B------:R1:W2:Y:S01]  /*16f40*/  I2F R11, R6 ;  /* 0x00000006000b7306 */ /* 0x0002a20000201400 */
[----:B------:R-:W-:Y:S01]  /*16f50*/  FMNMX.FTZ R4, R195, R5, !PT ;  /* 0x00000005c3047209 */ /* 0x000fe20007810000 */
[----:B------:R-:W-:Y:S01]  /*16f60*/  IMAD.IADD R5, R227, 0x1, -R2 ;  /* 0x00000001e3057824 */ /* 0x000fe200078e0a02 */
[----:B------:R-:W3:Y:S01]  /*16f70*/  SHFL.BFLY PT, R8, R105, 0x1, 0x1f ;  /* 0x0c201f0069087f89 */ /* 0x000ee200000e0000 */
[----:B------:R-:W-:Y:S02]  /*16f80*/  FSEL R61, R58, -INF , !P3 ;  /* 0xff8000003a3d7808 */ /* 0x000fe40005800000 */
[----:B------:R-:W-:Y:S02]  /*16f90*/  FMNMX.FTZ R7, R198, R4, !PT ;  /* 0x00000004c6077209 */ /* 0x000fe40007810000 */
[----:B------:R-:W-:Y:S02]  /*16fa0*/  IABS R4, R5 ;  /* 0x0000000500047213 */ /* 0x000fe40000000000 */
[CC--:B------:R-:W-:Y:S02]  /*16fb0*/  ISETP.GE.AND P0, PT, R0.reuse, R228.reuse, PT ;  /* 0x000000e40000720c */ /* 0x0c0fe40003f06270 */
[----:B------:R-:W4:Y:S01]  /*16fc0*/  I2F R9, R4 ;  /* 0x0000000400097306 */ /* 0x000f220000201400 */
[C---:B------:R-:W-:Y:S02]  /*16fd0*/  ISETP.GE.AND P2, PT, R101.reuse, R228, PT ;  /* 0x000000e46500720c */ /* 0x040fe40003f46270 */
[-C--:B------:R-:W-:Y:S02]  /*16fe0*/  ISETP.GE.OR P0, PT, R0, R232.reuse, !P0 ;  /* 0x000000e80000720c */ /* 0x080fe40004706670 */
[----:B------:R-:W-:Y:S02]  /*16ff0*/  ISETP.GE.OR P2, PT, R101, R232, !P2 ;  /* 0x000000e86500720c */ /* 0x000fe40005746670 */
[----:B-1----:R-:W-:Y:S01]  /*17000*/  FMNMX.FTZ R6, R190, R107, !PT ;  /* 0x0000006bbe067209 */ /* 0x002fe20007810000 */
[----:B--2---:R-:W-:Y:S01]  /*17010*/  FFMA.FTZ R59, R11, -R222, R59 ;  /* 0x800000de0b3b7223 */ /* 0x004fe2000001003b */
[----:B---3--:R-:W-:Y:S02]  /*17020*/  FMNMX.FTZ R105, R105, R8, !PT ;  /* 0x0000000869697209 */ /* 0x008fe40007810000 */
[----:B------:R-:W-:Y:S02]  /*17030*/  FMNMX.FTZ R5, R17, R6, !PT ;  /* 0x0000000611057209 */ /* 0x000fe40007810000 */
[C---:B------:R-:W-:Y:S01]  /*17040*/  FSETP.NEU.FTZ.AND P3, PT, R105.reuse, -INF , PT ;  /* 0xff8000006900780b */ /* 0x040fe20003f7d000 */
[----:B------:R-:W-:Y:S01]  /*17050*/  FMUL.FTZ R109, R105, c[0x0][0x23c] ;  /* 0x00008f00696d7a20 */ /* 0x000fe20000410000 */
[----:B------:R-:W-:Y:S02]  /*17060*/  FMNMX.FTZ R5, R14, R5, !PT ;  /* 0x000000050e057209 */ /* 0x000fe40007810000 */
[----:B------:R-:W-:Y:S01]  /*17070*/  FMNMX.FTZ R6, R197, R7, !PT ;  /* 0x00000007c5067209 */ /* 0x000fe20007810000 */
[----:B------:R-:W-:Y:S01]  /*17080*/  IMAD.IADD R7, R227, 0x1, -R0 ;  /* 0x00000001e3077824 */ /* 0x000fe200078e0a00 */
[----:B------:R-:W-:Y:S01]  /*17090*/  FMNMX.FTZ R5, R15, R5, !PT ;  /* 0x000000050f057209 */ /* 0x000fe20007810000 */
[----:B----4-:R-:W-:Y:S01]  /*170a0*/  FFMA.FTZ R62, R9, -R222, R62 ;  /* 0x800000de093e7223 */ /* 0x010fe2000001003e */
[----:B------:R-:W-:Y:S02]  /*170b0*/  FSEL R109, R109, RZ, P3 ;  /* 0x000000ff6d6d7208 */ /* 0x000fe40001800000 */
        /* <DEDUP_REMOVED lines=8> */
[----:B------:R-:W-:Y:S02]  /*17140*/  IABS R4, R7 ;  /* 0x0000000700047213 */ /* 0x000fe40000000000 */
[----:B------:R-:W-:Y:S02]  /*17150*/  FMNMX.FTZ R2, R244, R2, !PT ;  /* 0x00000002f4027209 */ /* 0x000fe40007810000 */
[----:B------:R-:W-:Y:S02]  /*17160*/  FMNMX.FTZ R103, R67, R6, !PT ;  /* 0x0000000643677209 */ /* 0x000fe40007810000 */
[----:B------:R-:W-:Y:S01]  /*17170*/  FMNMX.FTZ R2, R240, R2, !PT ;  /* 0x00000002f0027209 */ /* 0x000fe20007810000 */
[----:B------:R-:W2:Y:S01]  /*17180*/  I2F R6, R4 ;  /* 0x0000000400067306 */ /* 0x000ea20000201400 */
[----:B------:R-:W-:Y:S02]  /*17190*/  FSEL R46, R59, -INF , !P2 ;  /* 0xff8000003b2e7808 */ /* 0x000fe40005000000 */
[----:B------:R-:W-:Y:S01]  /*171a0*/  FMNMX.FTZ R0, R249, R2, !PT ;  /* 0x00000002f9007209 */ /* 0x000fe20007810000 */
[----:B------:R-:W-:Y:S01]  /*171b0*/  FFMA.FTZ R2, R181, c[0x0][0x23c], -R109 ;  /* 0x00008f00b5027a23 */ /* 0x000fe2000001086d */
[----:B------:R-:W-:Y:S02]  /*171c0*/  FSEL R223, R62, -INF , !P1 ;  /* 0xff8000003edf7808 */ /* 0x000fe40004800000 */
[----:B------:R-:W-:Y:S02]  /*171d0*/  FMNMX.FTZ R0, R245, R0, !PT ;  /* 0x00000000f5007209 */ /* 0x000fe40007810000 */
[----:B------:R-:W-:Y:S01]  /*171e0*/  FMNMX.FTZ R103, R219, R103, !PT ;  /* 0x00000067db677209 */ /* 0x000fe20007810000 */
[----:B------:R3:W-:Y:S01]  /*171f0*/  MUFU.EX2 R239, R2 ;  /* 0x0000000200ef7308 */ /* 0x0007e20000000800 */
[----:B------:R-:W-:Y:S02]  /*17200*/  FMNMX.FTZ R0, R61, R0, !PT ;  /* 0x000000003d007209 */ /* 0x000fe40007810000 */
[----:B------:R-:W-:Y:S02]  /*17210*/  FMNMX.FTZ R103, R48, R103, !PT ;  /* 0x0000006730677209 */ /* 0x000fe40007810000 */
[----:B------:R-:W-:Y:S02]  /*17220*/  FMNMX.FTZ R0, R46, R0, !PT ;  /* 0x000000002e007209 */ /* 0x000fe40007810000 */
[----:B------:R-:W-:Y:S02]  /*17230*/  FMNMX.FTZ R103, R248, R103, !PT ;  /* 0x00000067f8677209 */ /* 0x000fe40007810000 */
[----:B------:R-:W-:Y:S02]  /*17240*/  FMNMX.FTZ R0, R223, R0, !PT ;  /* 0x00000000df007209 */ /* 0x000fe40007810000 */
[----:B------:R-:W-:Y:S02]  /*17250*/  FMNMX.FTZ R103, R65, R103, !PT ;  /* 0x0000006741677209 */ /* 0x000fe40007810000 */
[----:B-1----:R-:W-:Y:S01]  /*17260*/  FMNMX.FTZ R104, R104, R5, !PT ;  /* 0x0000000568687209 */ /* 0x002fe20007810000 */
[----:B--2---:R-:W-:Y:S02]  /*17270*/  FFMA.FTZ R63, R6, -R222, R63 ;  /* 0x800000de063f7223 */ /* 0x004fe4000001003f */
[----:B------:R-:W1:Y:S01]  /*17280*/  SHFL.BFLY PT, R4, R103, 0x2, 0x1f ;  /* 0x0c401f0067047f89 */ /* 0x000e6200000e0000 */
[C---:B------:R-:W-:Y:S01]  /*17290*/  FSETP.NEU.FTZ.AND P2, PT, R104.reuse, -INF , PT ;  /* 0xff8000006800780b */ /* 0x040fe20003f5d000 */
[----:B------:R-:W-:Y:S01]  /*172a0*/  FMUL.FTZ R110, R104, c[0x0][0x23c] ;  /* 0x00008f00686e7a20 */ /* 0x000fe20000410000 */
[----:B------:R-:W-:Y:S04]  /*172b0*/  FSEL R108, R63, -INF , !P0 ;  /* 0xff8000003f6c7808 */ /* 0x000fe80004000000 */
[----:B------:R-:W-:Y:S01]  /*172c0*/  FMNMX.FTZ R0, R108, R0, !PT ;  /* 0x000000006c007209 */ /* 0x000fe20007810000 */
[--C-:B---3--:R-:W-:Y:S01]  /*172d0*/  FFMA.FTZ R2, R182, c[0x0][0x23c], -R109.reuse ;  /* 0x00008f00b6027a23 */ /* 0x108fe2000001086d */
[----:B------:R-:W-:Y:S03]  /*172e0*/  FSEL R110, R110, RZ, P2 ;  /* 0x000000ff6e6e7208 */ /* 0x000fe60001000000 */
[----:B------:R-:W2:Y:S01]  /*172f0*/  MUFU.EX2 R225, R2 ;  /* 0x0000000200e17308 */ /* 0x000ea20000000800 */
[----:B-1----:R-:W-:Y:S01]  /*17300*/  FMNMX.FTZ R103, R103, R4, !PT ;  /* 0x0000000467677209 */ /* 0x002fe20007810000 */
[--C-:B------:R-:W-:Y:S04]  /*17310*/  FFMA.FTZ R4, R187, c[0x0][0x23c], -R110.reuse ;  /* 0x00008f00bb047a23 */ /* 0x100fe8000001086e */
[----:B------:R-:W1:Y:S04]  /*17320*/  SHFL.BFLY PT, R5, R103, 0x1, 0x1f ;  /* 0x0c201f0067057f89 */ /* 0x000e6800000e0000 */
[----:B------:R3:W-:Y:S01]  /*17330*/  MUFU.EX2 R214, R4 ;  /* 0x0000000400d67308 */ /* 0x0007e20000000800 */
[----:B--2---:R-:W-:Y:S03]  /*17340*/  F2FP.PACK_AB R176, R225, R239 ;  /* 0x000000efe1b0723e */ /* 0x004fe600000000ff */
[----:B------:R-:W2:Y:S01]  /*17350*/  SHFL.BFLY PT, R2, R0, 0x2, 0x1f ;  /* 0x0c401f0000027f89 */ /* 0x000ea200000e0000 */
[----:B-1----:R-:W-:Y:S01]  /*17360*/  FMNMX.FTZ R103, R103, R5, !PT ;  /* 0x0000000567677209 */ /* 0x002fe20007810000 */
[--C-:B---3--:R-:W-:Y:S01]  /*17370*/  FFMA.FTZ R4, R185, c[0x0][0x23c], -R110.reuse ;  /* 0x00008f00b9047a23 */ /* 0x108fe2000001086e */
[----:B------:R-:W-:Y:S02]  /*17380*/  MOV R185, R61 ;  /* 0x0000003d00b97202 */ /* 0x000fe40000000f00 */
[C---:B------:R-:W-:Y:S01]  /*17390*/  FSETP.NEU.FTZ.AND P1, PT, R103.reuse, -INF , PT ;  /* 0xff8000006700780b */ /* 0x040fe20003f3d000 */
[----:B------:R-:W-:Y:S01]  /*173a0*/  FMUL.FTZ R111, R103, c[0x0][0x23c] ;  /* 0x00008f00676f7a20 */ /* 0x000fe20000410000 */
[----:B------:R1:W3:Y:S01]  /*173b0*/  MUFU.EX2 R243, R4 ;  /* 0x0000000400f37308 */ /* 0x0002e20000000800 */
[----:B--2---:R-:W-:Y:S01]  /*173c0*/  FMNMX.FTZ R0, R0, R2, !PT ;  /* 0x0000000200007209 */ /* 0x004fe20007810000 */
[----:B------:R-:W-:Y:S02]  /*173d0*/  FFMA.FTZ R2, R184, c[0x0][0x23c], -R110 ;  /* 0x00008f00b8027a23 */ /* 0x000fe4000001086e */
[----:B------:R-:W-:Y:S06]  /*173e0*/  FSEL R111, R111, RZ, P1 ;  /* 0x000000ff6f6f7208 */ /* 0x000fec0000800000 */
[----:B------:R2:W-:Y:S01]  /*173f0*/  MUFU.EX2 R58, R2 ;  /* 0x00000002003a7308 */ /* 0x0005e20000000800 */
[--C-:B-1----:R-:W-:Y:S01]  /*17400*/  FFMA.FTZ R4, R188, c[0x0][0x23c], -R109.reuse ;  /* 0x00008f00bc047a23 */ /* 0x102fe2000001086d */
[----:B---3--:R-:W-:Y:S01]  /*17410*/  F2FP.PACK_AB R177, R243, R214 ;  /* 0x000000d6f3b1723e */ /* 0x008fe200000000ff */
[----:B------:R-:W-:Y:S07]  /*17420*/  IMAD.MOV.U32 R188, RZ, RZ, R46 ;  /* 0x000000ffffbc7224 */ /* 0x000fee00078e002e */
[----:B------:R1:W-:Y:S01]  /*17430*/  MUFU.EX2 R247, R4 ;  /* 0x0000000400f77308 */ /* 0x0003e20000000800 */
[----:B--2---:R-:W2:Y:S01]  /*17440*/  SHFL.BFLY PT, R2, R0, 0x1, 0x1f ;  /* 0x0c201f0000027f89 */ /* 0x004ea200000e0000 */
[----:B-1----:R-:W-:Y:S02]  /*17450*/  FFMA.FTZ R4, R186, c[0x0][0x23c], -R109 ;  /* 0x00008f00ba047a23 */ /* 0x002fe4000001086d */
[----:B------:R-:W-:Y:S06]  /*17460*/  IMAD.MOV.U32 R186, RZ, RZ, R65 ;  /* 0x000000ffffba7224 */ /* 0x000fec00078e0041 */
[----:B------:R1:W3:Y:S01]  /*17470*/  MUFU.EX2 R221, R4 ;  /* 0x0000000400dd7308 */ /* 0x0002e20000000800 */
[----:B--2---:R-:W-:Y:S01]  /*17480*/  FMNMX.FTZ R102, R0, R2, !PT ;  /* 0x0000000200667209 */ /* 0x004fe20007810000 */
[--C-:B------:R-:W-:Y:S03]  /*17490*/  FFMA.FTZ R0, R33, c[0x0][0x23c], -R111.reuse ;  /* 0x00008f0021007a23 */ /* 0x100fe6000001086f */
[C---:B------:R-:W-:Y:S01]  /*174a0*/  FSETP.NEU.FTZ.AND P0, PT, R102.reuse, -INF , PT ;  /* 0xff8000006600780b */ /* 0x040fe20003f1d000 */
[----:B------:R-:W-:Y:S04]  /*174b0*/  FMUL.FTZ R184, R102, c[0x0][0x23c] ;  /* 0x00008f0066b87a20 */ /* 0x000fe80000410000 */
[----:B------:R2:W-:Y:S01]  /*174c0*/  MUFU.EX2 R47, R0 ;  /* 0x00000000002f7308 */ /* 0x0005e20000000800 */
[----:B------:R-:W-:Y:S05]  /*174d0*/  FSEL R184, R184, RZ, P0 ;  /* 0x000000ffb8b87208 */ /* 0x000fea0000000000 */
[----:B------:R-:W-:Y:S04]  /*174e0*/  FFMA.FTZ R2, R15, c[0x0][0x23c], -R184 ;  /* 0x00008f000f027a23 */ /* 0x000fe800000108b8 */
[----:B------:R4:W-:Y:S01]  /*174f0*/  MUFU.EX2 R238, R2 ;  /* 0x0000000200ee7308 */ /* 0x0009e20000000800 */
[----:B-1----:R-:W-:Y:S01]  /*17500*/  FFMA.FTZ R4, R183, c[0x0][0x23c], -R110 ;  /* 0x00008f00b7047a23 */ /* 0x002fe2000001086e */
[----:B---3--:R-:W-:Y:S08]  /*17510*/  F2FP.PACK_AB R178, R221, R247 ;  /* 0x000000f7ddb2723e */ /* 0x008ff000000000ff */
[----:B------:R1:W3:Y:S01]  /*17520*/  MUFU.EX2 R187, R4 ;  /* 0x0000000400bb7308 */ /* 0x0002e20000000800 */
[--C-:B--2---:R-:W-:Y:S09]  /*17530*/  FFMA.FTZ R0, R32, c[0x0][0x23c], -R111.reuse ;  /* 0x00008f0020007a23 */ /* 0x104ff2000001086f */
[----:B------:R2:W2:Y:S01]  /*17540*/  MUFU.EX2 R236, R0 ;  /* 0x0000000000ec7308 */ /* 0x0004a20000000800 */
[----:B----4-:R-:W-:Y:S01]  /*17550*/  FSEL R2, R104, RZ, P2 ;  /* 0x000000ff68027208 */ /* 0x010fe20001000000 */
[--C-:B-1----:R-:W-:Y:S01]  /*17560*/  FFMA.FTZ R4, R189, c[0x0][0x23c], -R111.reuse ;  /* 0x00008f00bd047a23 */ /* 0x102fe2000001086f */
[----:B---3--:R-:W-:Y:S01]  /*17570*/  F2FP.PACK_AB R179, R187, R58 ;  /* 0x0000003abbb3723e */ /* 0x008fe200000000ff */
[----:B------:R-:W-:Y:S06]  /*17580*/  IMAD.MOV.U32 R189, RZ, RZ, R48 ;  /* 0x000000ffffbd7224 */ /* 0x000fec00078e0030 */
[----:B------:R1:W-:Y:S01]  /*17590*/  MUFU.EX2 R213, R4 ;  /* 0x0000000400d57308 */ /* 0x0003e20000000800 */
[----:B--2---:R-:W-:Y:S01]  /*175a0*/  FFMA.FTZ R0, R190, c[0x0][0x23c], -R184 ;  /* 0x00008f00be007a23 */ /* 0x004fe200000108b8 */
[----:B------:R-:W-:Y:S01]  /*175b0*/  F2FP.PACK_AB R182, R236, R47 ;  /* 0x0000002fecb6723e */ /* 0x000fe200000000ff */
[----:B------:R-:W-:Y:S07]  /*175c0*/  IMAD.MOV.U32 R190, RZ, RZ, R56 ;  /* 0x000000ffffbe7224 */ /* 0x000fee00078e0038 */
[----:B------:R2:W-:Y:S01]  /*175d0*/  MUFU.EX2 R226, R0 ;  /* 0x0000000000e27308 */ /* 0x0005e20000000800 */
[----:B-1----:R-:W-:Y:S09]  /*175e0*/  FFMA.FTZ R4, R34, c[0x0][0x23c], -R111 ;  /* 0x00008f0022047a23 */ /* 0x002ff2000001086f */
[----:B------:R-:W1:Y:S01]  /*175f0*/  MUFU.EX2 R251, R4 ;  /* 0x0000000400fb7308 */ /* 0x000e620000000800 */
[--C-:B--2---:R-:W-:Y:S09]  /*17600*/  FFMA.FTZ R0, R17, c[0x0][0x23c], -R184.reuse ;  /* 0x00008f0011007a23 */ /* 0x104ff200000108b8 */
[----:B------:R2:W3:Y:S01]  /*17610*/  MUFU.EX2 R215, R0 ;  /* 0x0000000000d77308 */ /* 0x0004e20000000800 */
[----:B-1----:R-:W-:Y:S01]  /*17620*/  F2FP.PACK_AB R180, R251, R213 ;  /* 0x000000d5fbb4723e */ /* 0x002fe200000000ff */
[----:B--2---:R-:W-:Y:S01]  /*17630*/  FFMA.FTZ R0, R14, c[0x0][0x23c], -R184 ;  /* 0x00008f000e007a23 */ /* 0x004fe200000108b8 */
[----:B---3--:R-:W-:Y:S07]  /*17640*/  F2FP.PACK_AB R181, R215, R226 ;  /* 0x000000e2d7b5723e */ /* 0x008fee00000000ff */
[----:B------:R1:W2:Y:S02]  /*17650*/  MUFU.EX2 R51, R0 ;  /* 0x0000000000337308 */ /* 0x0002a40000000800 */
[----:B-1----:R-:W-:Y:S02]  /*17660*/  FSEL R0, R105, RZ, P3 ;  /* 0x000000ff69007208 */ /* 0x002fe40001800000 */
[----:B--2---:R-:W-:Y:S03]  /*17670*/  F2FP.PACK_AB R183, R238, R51 ;  /* 0x00000033eeb7723e */ /* 0x004fe600000000ff */
[----:B------:R-:W-:Y:S04]  /*17680*/  FADD.FTZ R0, -R0, R3 ;  /* 0x0000000300007221 */ /* 0x000fe80000010100 */
[----:B------:R-:W-:Y:S04]  /*17690*/  FMUL.FTZ R0, R0, c[0x0][0x23c] ;  /* 0x00008f0000007a20 */ /* 0x000fe80000410000 */
[----:B------:R1:W2:Y:S02]  /*176a0*/  MUFU.EX2 R101, R0 ;  /* 0x0000000000657308 */ /* 0x0002a40000000800 */
[----:B-1----:R-:W-:Y:S01]  /*176b0*/  FADD.FTZ R0, -R2, R100 ;  /* 0x0000006402007221 */ /* 0x002fe20000010100 */
[----:B------:R-:W-:Y:S01]  /*176c0*/  FSEL R2, R103, RZ, P1 ;  /* 0x000000ff67027208 */ /* 0x000fe20000800000 */
[C---:B--2---:R-:W-:Y:S02]  /*176d0*/  FMUL.FTZ R4, R101.reuse, R112 ;  /* 0x0000007065047220 */ /* 0x044fe40000410000 */
[----:B------:R-:W-:Y:S02]  /*176e0*/  FMUL.FTZ R0, R0, c[0x0][0x23c] ;  /* 0x00008f0000007a20 */ /* 0x000fe40000410000 */
[C---:B------:R-:W-:Y:S02]  /*176f0*/  FMUL.FTZ R5, R101.reuse, R113 ;  /* 0x0000007165057220 */ /* 0x040fe40000410000 */
[----:B------:R1:W2:Y:S01]  /*17700*/  MUFU.EX2 R100, R0 ;  /* 0x0000000000647308 */ /* 0x0002a20000000800 */
[C---:B------:R-:W-:Y:S02]  /*17710*/  FMUL.FTZ R16, R101.reuse, R124 ;  /* 0x0000007c65107220 */ /* 0x040fe40000410000 */
[C---:B------:R-:W-:Y:S02]  /*17720*/  FMUL.FTZ R17, R101.reuse, R125 ;  /* 0x0000007d65117220 */ /* 0x040fe40000410000 */
[C---:B------:R-:W-:Y:S01]  /*17730*/  FMUL.FTZ R32, R101.reuse, R140 ;  /* 0x0000008c65207220 */ /* 0x040fe20000410000 */
[----:B------:R-:W-:Y:S01]  /*17740*/  MOV R140, R243 ;  /* 0x000000f3008c7202 */ /* 0x000fe20000000f00 */
        /* <DEDUP_REMOVED lines=11> */
[----:B--2---:R-:W-:Y:S02]  /*17800*/  FMUL.FTZ R6, R100, R114 ;  /* 0x0000007264067220 */ /* 0x004fe40000410000 */
[----:B------:R-:W-:Y:S02]  /*17810*/  FMUL.FTZ R0, R0, c[0x0][0x23c] ;  /* 0x00008f0000007a20 */ /* 0x000fe40000410000 */
[C---:B------:R-:W-:Y:S02]  /*17820*/  FMUL.FTZ R7, R100.reuse, R115 ;  /* 0x0000007364077220 */ /* 0x040fe40000410000 */
[----:B------:R1:W2:Y:S01]  /*17830*/  MUFU.EX2 R3, R0 ;  /* 0x0000000000037308 */ /* 0x0002a20000000800 */
[----:B------:R-:W3:Y:S01]  /*17840*/  LDSM.16.MT88.4 R112, [R218+0xa000] ;  /* 0x00a00000da70783b */ /* 0x000ee20000004200 */
[C---:B------:R-:W-:Y:S02]  /*17850*/  FMUL.FTZ R18, R100.reuse, R126 ;  /* 0x0000007e64127220 */ /* 0x040fe40000410000 */
[C---:B------:R-:W-:Y:S01]  /*17860*/  FMUL.FTZ R19, R100.reuse, R127 ;  /* 0x0000007f64137220 */ /* 0x040fe20000410000 */
[-C--:B------:R-:W-:Y:S01]  /*17870*/  HMMA.16816.F32 R4, R176, R20.reuse, R4 ;  /* 0x00000014b004723c */ /* 0x080fe20000001804 */
[C---:B------:R-:W-:Y:S02]  /*17880*/  FMUL.FTZ R34, R100.reuse, R142 ;  /* 0x0000008e64227220 */ /* 0x040fe40000410000 */
[----:B------:R-:W-:Y:S01]  /*17890*/  FMUL.FTZ R35, R100, R143 ;  /* 0x0000008f64237220 */ /* 0x000fe20000410000 */
[----:B------:R-:W-:Y:S01]  /*178a0*/  LDSM.16.MT88.4 R124, [R218+0x9400] ;  /* 0x00940000da7c783b */ /* 0x000fe20000004200 */
[----:B------:R-:W-:Y:S02]  /*178b0*/  IMAD.MOV.U32 R106, RZ, RZ, R237 ;  /* 0x000000ffff6a7224 */ /* 0x000fe400078e00ed */
[----:B------:R-:W-:Y:S02]  /*178c0*/  IMAD.MOV.U32 R142, RZ, RZ, R47 ;  /* 0x000000ffff8e7224 */ /* 0x000fe400078e002f */
[----:B------:R-:W-:Y:S03]  /*178d0*/  FFMA.FTZ R106, R106, c[0x0][0x23c], -R109 ;  /* 0x00008f006a6a7a23 */ /* 0x000fe6000001086d */
[----:B------:R-:W-:Y:S02]  /*178e0*/  IMAD.MOV.U32 R143, RZ, RZ, R58 ;  /* 0x000000ffff8f7224 */ /* 0x000fe400078e003a */
[C---:B------:R-:W-:Y:S02]  /*178f0*/  FMUL.FTZ R70, R100.reuse, R70 ;  /* 0x0000004664467220 */ /* 0x040fe40000410000 */
[C---:B------:R-:W-:Y:S02]  /*17900*/  FMUL.FTZ R71, R100.reuse, R71 ;  /* 0x0000004764477220 */ /* 0x040fe40000410000 */
[----:B------:R-:W-:Y:S02]  /*17910*/  FMUL.FTZ R82, R100, R82 ;  /* 0x0000005264527220 */ /* 0x000fe40000410000 */
[----:B-1----:R-:W-:Y:S02]  /*17920*/  FADD.FTZ R0, -R2, R107 ;  /* 0x0000006b02007221 */ /* 0x002fe40000010100 */
[----:B------:R-:W-:Y:S02]  /*17930*/  FFMA.FTZ R2, R200, c[0x0][0x23c], -R109 ;  /* 0x00008f00c8027a23 */ /* 0x000fe4000001086d */
[----:B------:R-:W-:Y:S02]  /*17940*/  FMUL.FTZ R0, R0, c[0x0][0x23c] ;  /* 0x00008f0000007a20 */ /* 0x000fe40000410000 */
[----:B------:R1:W-:Y:S01]  /*17950*/  MUFU.EX2 R45, R2 ;  /* 0x00000002002d7308 */ /* 0x0003e20000000800 */
[C---:B--2---:R-:W-:Y:S01]  /*17960*/  FMUL.FTZ R25, R3.reuse, R133 ;  /* 0x0000008503197220 */ /* 0x044fe20000410000 */
[----:B------:R-:W-:Y:S01]  /*17970*/  MOV R133, R248 ;  /* 0x000000f800857202 */ /* 0x000fe20000000f00 */
[C---:B------:R-:W-:Y:S02]  /*17980*/  FMUL.FTZ R24, R3.reuse, R132 ;  /* 0x0000008403187220 */ /* 0x040fe40000410000 */
[----:B------:R-:W-:Y:S02]  /*17990*/  IMAD.MOV.U32 R132, RZ, RZ, R247 ;  /* 0x000000ffff847224 */ /* 0x000fe400078e00f7 */
[C---:B------:R-:W-:Y:S02]  /*179a0*/  FMUL.FTZ R8, R3.reuse, R116 ;  /* 0x0000007403087220 */ /* 0x040fe40000410000 */
[C---:B------:R-:W-:Y:S01]  /*179b0*/  FMUL.FTZ R9, R3.reuse, R117 ;  /* 0x0000007503097220 */ /* 0x040fe20000410000 */
[----:B------:R-:W2:Y:S01]  /*179c0*/  MUFU.EX2 R0, R0 ;  /* 0x0000000000007308 */ /* 0x000ea20000000800 */
[C---:B------:R-:W-:Y:S02]  /*179d0*/  FMUL.FTZ R12, R3.reuse, R120 ;  /* 0x00000078030c7220 */ /* 0x040fe40000410000 */
[C---:B------:R-:W-:Y:S02]  /*179e0*/  FMUL.FTZ R13, R3.reuse, R121 ;  /* 0x00000079030d7220 */ /* 0x040fe40000410000 */
[C---:B------:R-:W-:Y:S01]  /*179f0*/  FMUL.FTZ R28, R3.reuse, R136 ;  /* 0x00000088031c7220 */ /* 0x040fe20000410000 */
[----:B------:R-:W-:Y:S01]  /*17a00*/  MOV R136, R239 ;  /* 0x000000ef00887202 */ /* 0x000fe20000000f00 */
[C---:B------:R-:W-:Y:S02]  /*17a10*/  FMUL.FTZ R29, R3.reuse, R137 ;  /* 0x00000089031d7220 */ /* 0x040fe40000410000 */
[----:B------:R-:W-:Y:S02]  /*17a20*/  IMAD.MOV.U32 R137, RZ, RZ, R213 ;  /* 0x000000ffff897224 */ /* 0x000fe400078e00d5 */
[----:B------:R-:W-:Y:S02]  /*17a30*/  FMUL.FTZ R41, R3, R149 ;  /* 0x0000009503297220 */ /* 0x000fe40000410000 */
[----:B------:R-:W-:Y:S02]  /*17a40*/  IMAD.MOV.U32 R149, RZ, RZ, R49 ;  /* 0x000000ffff957224 */ /* 0x000fe400078e0031 */
[----:B-1----:R-:W-:Y:S01]  /*17a50*/  FFMA.FTZ R2, R199, c[0x0][0x23c], -R109 ;  /* 0x00008f00c7027a23 */ /* 0x002fe2000001086d */
[----:B------:R-:W-:Y:S01]  /*17a60*/  MOV R199, R211 ;  /* 0x000000d300c77202 */ /* 0x000fe20000000f00 */
[C---:B------:R-:W-:Y:S02]  /*17a70*/  FMUL.FTZ R40, R3.reuse, R148 ;  /* 0x0000009403287220 */ /* 0x040fe40000410000 */
[----:B------:R1:W4:Y:S01]  /*17a80*/  MUFU.EX2 R59, R2 ;  /* 0x00000002003b7308 */ /* 0x0003220000000800 */
[----:B------:R-:W-:Y:S02]  /*17a90*/  IMAD.MOV.U32 R148, RZ, RZ, R64 ;  /* 0x000000ffff947224 */ /* 0x000fe400078e0040 */
[----:B------:R-:W-:Y:S02]  /*17aa0*/  FMUL.FTZ R44, R3, R152 ;  /* 0x00000098032c7220 */ /* 0x000fe40000410000 */
[C---:B--2---:R-:W-:Y:S02]  /*17ab0*/  FMUL.FTZ R26, R0.reuse, R134 ;  /* 0x00000086001a7220 */ /* 0x044fe40000410000 */
[----:B------:R-:W-:Y:S02]  /*17ac0*/  IMAD.MOV.U32 R134, RZ, RZ, R251 ;  /* 0x000000ffff867224 */ /* 0x000fe400078e00fb */
[C---:B------:R-:W-:Y:S02]  /*17ad0*/  FMUL.FTZ R42, R0.reuse, R150 ;  /* 0x00000096002a7220 */ /* 0x040fe40000410000 */
[----:B------:R-:W-:Y:S02]  /*17ae0*/  IMAD.MOV.U32 R150, RZ, RZ, R250 ;  /* 0x000000ffff967224 */ /* 0x000fe400078e00fa */
[C---:B------:R-:W-:Y:S02]  /*17af0*/  FMUL.FTZ R10, R0.reuse, R118 ;  /* 0x00000076000a7220 */ /* 0x040fe40000410000 */
[C---:B------:R-:W-:Y:S02]  /*17b00*/  FMUL.FTZ R11, R0.reuse, R119 ;  /* 0x00000077000b7220 */ /* 0x040fe40000410000 */
[----:B------:R-:W2:Y:S01]  /*17b10*/  LDSM.16.MT88.4 R116, [R216+0xb000] ;  /* 0x00b00000d874783b */ /* 0x000ea20000004200 */
[C---:B------:R-:W-:Y:S02]  /*17b20*/  FMUL.FTZ R64, R101.reuse, R172 ;  /* 0x000000ac65407220 */ /* 0x040fe40000410000 */
[C---:B------:R-:W-:Y:S02]  /*17b30*/  FMUL.FTZ R14, R0.reuse, R122 ;  /* 0x0000007a000e7220 */ /* 0x040fe40000410000 */
[C---:B------:R-:W-:Y:S01]  /*17b40*/  HMMA.16816.F32 R8, R180.reuse, R20, R8 ;  /* 0x00000014b408723c */ /* 0x040fe20000001808 */
[----:B------:R-:W-:Y:S02]  /*17b50*/  FMUL.FTZ R15, R0, R123 ;  /* 0x0000007b000f7220 */ /* 0x000fe40000410000 */
[----:B-1----:R-:W-:Y:S02]  /*17b60*/  FFMA.FTZ R2, R202, c[0x0][0x23c], -R110 ;  /* 0x00008f00ca027a23 */ /* 0x002fe4000001086e */
[C---:B------:R-:W-:Y:S02]  /*17b70*/  FMUL.FTZ R43, R0.reuse, R151 ;  /* 0x00000097002b7220 */ /* 0x040fe40000410000 */
[----:B------:R1:W-:Y:S01]  /*17b80*/  MUFU.EX2 R252, R2 ;  /* 0x0000000200fc7308 */ /* 0x0003e20000000800 */
[-C--:B------:R-:W-:Y:S01]  /*17b90*/  HMMA.16816.F32 R12, R180, R22.reuse, R12 ;  /* 0x00000016b40c723c */ /* 0x080fe2000000180c */
[----:B------:R-:W-:Y:S03]  /*17ba0*/  IMAD.MOV.U32 R151, RZ, RZ, R246 ;  /* 0x000000ffff977224 */ /* 0x000fe600078e00f6 */
[C---:B------:R-:W-:Y:S02]  /*17bb0*/  FMUL.FTZ R20, R101.reuse, R128 ;  /* 0x0000008065147220 */ /* 0x040fe40000410000 */
[----:B------:R-:W-:Y:S02]  /*17bc0*/  FMUL.FTZ R21, R101, R129 ;  /* 0x0000008165157220 */ /* 0x000fe40000410000 */
[C---:B------:R-:W-:Y:S01]  /*17bd0*/  HMMA.16816.F32 R16, R176.reuse, R22, R16 ;  /* 0x00000016b010723c */ /* 0x040fe20000001810 */
[C---:B------:R-:W-:Y:S03]  /*17be0*/  FMUL.FTZ R27, R0.reuse, R135 ;  /* 0x00000087001b7220 */ /* 0x040fe60000410000 */
[C---:B------:R-:W-:Y:S01]  /*17bf0*/  FMUL.FTZ R30, R0.reuse, R138 ;  /* 0x0000008a001e7220 */ /* 0x040fe20000410000 */
[----:B------:R-:W-:Y:S01]  /*17c00*/  MOV R135, R51 ;  /* 0x0000003300877202 */ /* 0x000fe20000000f00 */
[----:B------:R-:W-:Y:S01]  /*17c10*/  FMUL.FTZ R31, R0, R139 ;  /* 0x0000008b001f7220 */ /* 0x000fe20000410000 */
[----:B------:R-:W-:Y:S01]  /*17c20*/  MOV R139, R215 ;  /* 0x000000d7008b7202 */ /* 0x000fe20000000f00 */
[C---:B------:R-:W-:Y:S04]  /*17c30*/  FMUL.FTZ R22, R100.reuse, R130 ;  /* 0x0000008264167220 */ /* 0x040fe80000410000 */
[C---:B------:R-:W-:Y:S02]  /*17c40*/  FMUL.FTZ R23, R100.reuse, R131 ;  /* 0x0000008364177220 */ /* 0x040fe40000410000 */
[----:B------:R-:W-:Y:S01]  /*17c50*/  LDSM.16.MT88.4 R128, [R216+0xa400] ;  /* 0x00a40000d880783b */ /* 0x000fe20000004200 */
[----:B-1----:R-:W-:Y:S01]  /*17c60*/  FFMA.FTZ R2, R201, c[0x0][0x23c], -R110 ;  /* 0x00008f00c9027a23 */ /* 0x002fe2000001086e */
[----:B------:R-:W-:Y:S01]  /*17c70*/  MOV R201, R212 ;  /* 0x000000d400c97202 */ /* 0x000fe20000000f00 */
[----:B------:R-:W-:Y:S02]  /*17c80*/  FMUL.FTZ R51, R100, R159 ;  /* 0x0000009f64337220 */ /* 0x000fe40000410000 */
[-C--:B------:R-:W-:Y:S01]  /*17c90*/  HMMA.16816.F32 R20, R176, R36.reuse, R20 ;  /* 0x00000024b014723c */ /* 0x080fe20000001814 */
[----:B------:R1:W1:Y:S01]  /*17ca0*/  MUFU.EX2 R251, R2 ;  /* 0x0000000200fb7308 */ /* 0x0002620000000800 */
[C---:B------:R-:W-:Y:S02]  /*17cb0*/  FMUL.FTZ R46, R0.reuse, R154 ;  /* 0x0000009a002e7220 */ /* 0x040fe40000410000 */
[----:B------:R-:W-:Y:S02]  /*17cc0*/  FMUL.FTZ R47, R0, R155 ;  /* 0x0000009b002f7220 */ /* 0x000fe40000410000 */
[----:B------:R-:W-:Y:S02]  /*17cd0*/  IMAD.MOV.U32 R107, RZ, RZ, R50 ;  /* 0x000000ffff6b7224 */ /* 0x000fe400078e0032 */
[C---:B------:R-:W-:Y:S01]  /*17ce0*/  HMMA.16816.F32 R24, R180.reuse, R36, R24 ;  /* 0x00000024b418723c */ /* 0x040fe20000001818 */
[----:B------:R-:W-:Y:S03]  /*17cf0*/  FMUL.FTZ R49, R101, R157 ;  /* 0x0000009d65317220 */ /* 0x000fe60000410000 */
[----:B------:R-:W-:Y:S02]  /*17d00*/  FMUL.FTZ R50, R100, R158 ;  /* 0x0000009e64327220 */ /* 0x000fe40000410000 */
[----:B------:R-:W-:Y:S02]  /*17d10*/  IMAD.MOV.U32 R158, RZ, RZ, R217 ;  /* 0x000000ffff9e7224 */ /* 0x000fe400078e00d9 */
[-C--:B------:R-:W-:Y:S01]  /*17d20*/  HMMA.16816.F32 R28, R180, R38.reuse, R28 ;  /* 0x00000026b41c723c */ /* 0x080fe2000000181c */
[C---:B------:R-:W-:Y:S03]  /*17d30*/  FMUL.FTZ R56, R3.reuse, R164 ;  /* 0x000000a403387220 */ /* 0x040fe60000410000 */
[----:B------:R-:W-:Y:S02]  /*17d40*/  FMUL.FTZ R58, R0, R166 ;  /* 0x000000a6003a7220 */ /* 0x000fe40000410000 */
[----:B------:R-:W-:Y:S02]  /*17d50*/  FMUL.FTZ R61, R3, R169 ;  /* 0x000000a9033d7220 */ /* 0x000fe40000410000 */
[C---:B------:R-:W-:Y:S01]  /*17d60*/  HMMA.16816.F32 R32, R176.reuse, R38, R32 ;  /* 0x00000026b020723c */ /* 0x040fe20000001820 */
[----:B-1----:R-:W-:Y:S03]  /*17d70*/  FFMA.FTZ R2, R204, c[0x0][0x23c], -R109 ;  /* 0x00008f00cc027a23 */ /* 0x002fe6000001086d */
[----:B------:R-:W-:Y:S01]  /*17d80*/  IMAD.MOV.U32 R202, RZ, RZ, R241 ;  /* 0x000000ffffca7224 */ /* 0x000fe200078e00f1 */
[----:B------:R1:W-:Y:S01]  /*17d90*/  MUFU.EX2 R250, R2 ;  /* 0x0000000200fa7308 */ /* 0x0003e20000000800 */
[----:B------:R-:W-:Y:S02]  /*17da0*/  IMAD.MOV.U32 R138, RZ, RZ, R214 ;  /* 0x000000ffff8a7224 */ /* 0x000fe400078e00d6 */
[C---:B------:R-:W-:Y:S04]  /*17db0*/  FMUL.FTZ R39, R100.reuse, R147 ;  /* 0x0000009364277220 */ /* 0x040fe80000410000 */
[----:B------:R-:W-:Y:S02]  /*17dc0*/  IMAD.MOV.U32 R147, RZ, RZ, R242 ;  /* 0x000000ffff937224 */ /* 0x000fe400078e00f2 */
[C---:B------:R-:W-:Y:S02]  /*17dd0*/  FMUL.FTZ R36, R101.reuse, R144 ;  /* 0x0000009065247220 */ /* 0x040fe40000410000 */
[----:B------:R-:W-:Y:S02]  /*17de0*/  FMUL.FTZ R37, R101, R145 ;  /* 0x0000009165257220 */ /* 0x000fe40000410000 */
[C---:B------:R-:W-:Y:S01]  /*17df0*/  FMUL.FTZ R38, R100.reuse, R146 ;  /* 0x0000009264267220 */ /* 0x040fe20000410000 */
[----:B------:R-:W-:Y:S01]  /*17e00*/  MOV R146, R67 ;  /* 0x0000004300927202 */ /* 0x000fe20000000f00 */
[----:B------:R-:W-:Y:S02]  /*17e10*/  FMUL.FTZ R67, R100, R175 ;  /* 0x000000af64437220 */ /* 0x000fe40000410000 */
[----:B------:R-:W-:Y:S02]  /*17e20*/  IMAD.MOV.U32 R144, RZ, RZ, R60 ;  /* 0x000000ffff907224 */ /* 0x000fe400078e003c */
[----:B------:R-:W-:Y:S01]  /*17e30*/  FMUL.FTZ R60, R3, R168 ;  /* 0x000000a8033c7220 */ /* 0x000fe20000410000 */
[-C--:B------:R-:W-:Y:S01]  /*17e40*/  HMMA.16816.F32 R36, R176, R52.reuse, R36 ;  /* 0x00000034b024723c */ /* 0x080fe20000001824 */
[C---:B------:R-:W-:Y:S02]  /*17e50*/  FMUL.FTZ R62, R0.reuse, R170 ;  /* 0x000000aa003e7220 */ /* 0x040fe40000410000 */
[----:B------:R-:W-:Y:S02]  /*17e60*/  FMUL.FTZ R63, R0, R171 ;  /* 0x000000ab003f7220 */ /* 0x000fe40000410000 */
[----:B-1----:R-:W-:Y:S02]  /*17e70*/  FFMA.FTZ R2, R203, c[0x0][0x23c], -R109 ;  /* 0x00008f00cb027a23 */ /* 0x002fe4000001086d */
[----:B------:R-:W-:Y:S01]  /*17e80*/  IMAD.MOV.U32 R200, RZ, RZ, R66 ;  /* 0x000000ffffc87224 */ /* 0x000fe200078e0042 */
[C---:B------:R-:W-:Y:S01]  /*17e90*/  HMMA.16816.F32 R40, R180.reuse, R52, R40 ;  /* 0x00000034b428723c */ /* 0x040fe20000001828 */
[----:B------:R1:W1:Y:S03]  /*17ea0*/  MUFU.EX2 R248, R2 ;  /* 0x0000000200f87308 */ /* 0x0002660000000800 */
[----:B------:R-:W-:Y:S01]  /*17eb0*/  IMAD.MOV.U32 R152, RZ, RZ, R45 ;  /* 0x000000ffff987224 */ /* 0x000fe200078e002d */
[----:B------:R-:W-:Y:S01]  /*17ec0*/  MOV R157, R200 ;  /* 0x000000c8009d7202 */ /* 0x000fe20000000f00 */
[----:B------:R-:W-:Y:S01]  /*17ed0*/  FMUL.FTZ R45, R3, R153 ;  /* 0x00000099032d7220 */ /* 0x000fe20000410000 */
[----:B----4-:R-:W-:Y:S01]  /*17ee0*/  MOV R153, R59 ;  /* 0x0000003b00997202 */ /* 0x010fe20000000f00 */
[----:B------:R-:W-:Y:S02]  /*17ef0*/  FMUL.FTZ R66, R100, R174 ;  /* 0x000000ae64427220 */ /* 0x000fe40000410000 */
[----:B------:R-:W-:Y:S02]  /*17f00*/  LDSM.16.MT88.4 R172, [R218+0xac00] ;  /* 0x00ac0000daac783b */ /* 0x000fe40000004200 */
[C---:B------:R-:W-:Y:S01]  /*17f10*/  FMUL.FTZ R52, R101.reuse, R160 ;  /* 0x000000a065347220 */ /* 0x040fe20000410000 */
[-C--:B------:R-:W-:Y:S01]  /*17f20*/  HMMA.16816.F32 R44, R180, R54.reuse, R44 ;  /* 0x00000036b42c723c */ /* 0x080fe2000000182c */
[----:B------:R-:W-:Y:S02]  /*17f30*/  IMAD.MOV.U32 R145, RZ, RZ, R57 ;  /* 0x000000ffff917224 */ /* 0x000fe400078e0039 */
[----:B------:R-:W-:Y:S02]  /*17f40*/  FMUL.FTZ R53, R101, R161 ;  /* 0x000000a165357220 */ /* 0x000fe40000410000 */
[C---:B------:R-:W-:Y:S02]  /*17f50*/  FMUL.FTZ R57, R3.reuse, R165 ;  /* 0x000000a503397220 */ /* 0x040fe40000410000 */
[----:B------:R-:W-:Y:S01]  /*17f60*/  FMUL.FTZ R59, R0, R167 ;  /* 0x000000a7003b7220 */ /* 0x000fe20000410000 */
[C---:B------:R-:W-:Y:S01]  /*17f70*/  HMMA.16816.F32 R48, R176.reuse, R54, R48 ;  /* 0x00000036b030723c */ /* 0x040fe20000001830 */
[----:B------:R-:W-:Y:S03]  /*17f80*/  FMUL.FTZ R72, R3, R72 ;  /* 0x0000004803487220 */ /* 0x000fe60000410000 */
[--C-:B-1----:R-:W-:Y:S02]  /*17f90*/  FFMA.FTZ R2, R205, c[0x0][0x23c], -R110.reuse ;  /* 0x00008f00cd027a23 */ /* 0x102fe4000001086e */
[C---:B------:R-:W-:Y:S02]  /*17fa0*/  FMUL.FTZ R73, R3.reuse, R73 ;  /* 0x0000004903497220 */ /* 0x040fe40000410000 */
[----:B------:R1:W-:Y:S01]  /*17fb0*/  MUFU.EX2 R247, R2 ;  /* 0x0000000200f77308 */ /* 0x0003e20000000800 */
[C---:B------:R-:W-:Y:S03]  /*17fc0*/  FMUL.FTZ R54, R100.reuse, R162 ;  /* 0x000000a264367220 */ /* 0x040fe60000410000 */
[----:B------:R-:W-:Y:S02]  /*17fd0*/  FMUL.FTZ R55, R100, R163 ;  /* 0x000000a364377220 */ /* 0x000fe40000410000 */
[C---:B------:R-:W-:Y:S02]  /*17fe0*/  FMUL.FTZ R74, R0.reuse, R74 ;  /* 0x0000004a004a7220 */ /* 0x040fe40000410000 */
[C---:B------:R-:W-:Y:S02]  /*17ff0*/  FMUL.FTZ R75, R0.reuse, R75 ;  /* 0x0000004b004b7220 */ /* 0x040fe40000410000 */
[C---:B------:R-:W-:Y:S01]  /*18000*/  FMUL.FTZ R76, R3.reuse, R76 ;  /* 0x0000004c034c7220 */ /* 0x040fe20000410000 */
[-C--:B---3--:R-:W-:Y:S01]  /*18010*/  HMMA.16816.F32 R52, R176, R112.reuse, R52 ;  /* 0x00000070b034723c */ /* 0x088fe20000001834 */
[C---:B------:R-:W-:Y:S02]  /*18020*/  FMUL.FTZ R77, R3.reuse, R77 ;  /* 0x0000004d034d7220 */ /* 0x040fe40000410000 */
[C---:B------:R-:W-:Y:S02]  /*18030*/  FMUL.FTZ R78, R0.reuse, R78 ;  /* 0x0000004e004e7220 */ /* 0x040fe40000410000 */
[----:B------:R-:W-:Y:S02]  /*18040*/  FMUL.FTZ R79, R0, R79 ;  /* 0x0000004f004f7220 */ /* 0x000fe40000410000 */
[----:B------:R-:W-:Y:S01]  /*18050*/  FMUL.FTZ R83, R100, R83 ;  /* 0x0000005364537220 */ /* 0x000fe20000410000 */
[C---:B------:R-:W-:Y:S01]  /*18060*/  HMMA.16816.F32 R56, R180.reuse, R112, R56 ;  /* 0x00000070b438723c */ /* 0x040fe20000001838 */
[C---:B------:R-:W-:Y:S03]  /*18070*/  FMUL.FTZ R88, R3.reuse, R88 ;  /* 0x0000005803587220 */ /* 0x040fe60000410000 */
[C---:B------:R-:W-:Y:S02]  /*18080*/  FMUL.FTZ R89, R3.reuse, R89 ;  /* 0x0000005903597220 */ /* 0x040fe40000410000 */
[----:B-1----:R-:W-:Y:S02]  /*18090*/  FFMA.FTZ R2, R206, c[0x0][0x23c], -R110 ;  /* 0x00008f00ce027a23 */ /* 0x002fe4000001086e */
[-C--:B------:R-:W-:Y:S01]  /*180a0*/  HMMA.16816.F32 R60, R180, R114.reuse, R60 ;  /* 0x00000072b43c723c */ /* 0x080fe2000000183c */
[C---:B------:R-:W-:Y:S01]  /*180b0*/  FMUL.FTZ R90, R0.reuse, R90 ;  /* 0x0000005a005a7220 */ /* 0x040fe20000410000 */
[----:B------:R1:W3:Y:S02]  /*180c0*/  MUFU.EX2 R246, R2 ;  /* 0x0000000200f67308 */ /* 0x0002e40000000800 */
[C---:B------:R-:W-:Y:S02]  /*180d0*/  FMUL.FTZ R91, R0.reuse, R91 ;  /* 0x0000005b005b7220 */ /* 0x040fe40000410000 */
[C---:B------:R-:W-:Y:S02]  /*180e0*/  FMUL.FTZ R92, R3.reuse, R92 ;  /* 0x0000005c035c7220 */ /* 0x040fe40000410000 */
[C---:B------:R-:W-:Y:S01]  /*180f0*/  HMMA.16816.F32 R64, R176.reuse, R114, R64 ;  /* 0x00000072b040723c */ /* 0x040fe20000001840 */
[----:B------:R-:W4:Y:S03]  /*18100*/  LDSM.16.MT88.4 R112, [R218+0xb000] ;  /* 0x00b00000da70783b */ /* 0x000f260000004200 */
[----:B------:R-:W-:Y:S02]  /*18110*/  FMUL.FTZ R93, R3, R93 ;  /* 0x0000005d035d7220 */ /* 0x000fe40000410000 */
[C---:B------:R-:W-:Y:S02]  /*18120*/  FMUL.FTZ R94, R0.reuse, R94 ;  /* 0x0000005e005e7220 */ /* 0x040fe40000410000 */
[-C--:B--2---:R-:W-:Y:S01]  /*18130*/  HMMA.16816.F32 R68, R176, R116.reuse, R68 ;  /* 0x00000074b044723c */ /* 0x084fe20000001844 */
[----:B------:R-:W-:Y:S03]  /*18140*/  FMUL.FTZ R95, R0, R95 ;  /* 0x0000005f005f7220 */ /* 0x000fe60000410000 */
[C---:B------:R-:W-:Y:S02]  /*18150*/  FMUL.FTZ R85, R101.reuse, R85 ;  /* 0x0000005565557220 */ /* 0x040fe40000410000 */
[C---:B------:R-:W-:Y:S02]  /*18160*/  FMUL.FTZ R86, R100.reuse, R86 ;  /* 0x0000005664567220 */ /* 0x040fe40000410000 */
[C---:B------:R-:W-:Y:S01]  /*18170*/  HMMA.16816.F32 R72, R180.reuse, R116, R72 ;  /* 0x00000074b448723c */ /* 0x040fe20000001848 */
[----:B------:R-:W-:Y:S03]  /*18180*/  FMUL.FTZ R87, R100, R87 ;  /* 0x0000005764577220 */ /* 0x000fe60000410000 */
[--C-:B-1----:R-:W-:Y:S02]  /*18190*/  FFMA.FTZ R2, R196, c[0x0][0x23c], -R111.reuse ;  /* 0x00008f00c4027a23 */ /* 0x102fe4000001086f */
[C---:B------:R-:W-:Y:S02]  /*181a0*/  FMUL.FTZ R96, R101.reuse, R96 ;  /* 0x0000006065607220 */ /* 0x040fe40000410000 */
[-C--:B------:R-:W-:Y:S01]  /*181b0*/  HMMA.16816.F32 R76, R180, R118.reuse, R76 ;  /* 0x00000076b44c723c */ /* 0x080fe2000000184c */
[----:B------:R1:W-:Y:S03]  /*181c0*/  MUFU.EX2 R243, R2 ;  /* 0x0000000200f37308 */ /* 0x0003e60000000800 */
[----:B------:R-:W-:Y:S02]  /*181d0*/  FMUL.FTZ R97, R101, R97 ;  /* 0x0000006165617220 */ /* 0x000fe40000410000 */
[C---:B------:R-:W-:Y:S02]  /*181e0*/  FMUL.FTZ R98, R100.reuse, R98 ;  /* 0x0000006264627220 */ /* 0x040fe40000410000 */
[C---:B------:R-:W-:Y:S01]  /*181f0*/  HMMA.16816.F32 R80, R176.reuse, R118, R80 ;  /* 0x00000076b050723c */ /* 0x040fe20000001850 */
[----:B------:R-:W2:Y:S03]  /*18200*/  LDSM.16.MT88.4 R116, [R216+0x9400] ;  /* 0x00940000d874783b */ /* 0x000ea60000004200 */
[----:B------:R-:W-:Y:S04]  /*18210*/  FMUL.FTZ R99, R100, R99 ;  /* 0x0000006364637220 */ /* 0x000fe80000410000 */
[-C--:B----4-:R-:W-:Y:S08]  /*18220*/  HMMA.16816.F32 R84, R176, R112.reuse, R84 ;  /* 0x00000070b054723c */ /* 0x090ff00000001854 */
[C---:B------:R-:W-:Y:S01]  /*18230*/  HMMA.16816.F32 R88, R180.reuse, R112, R88 ;  /* 0x00000070b458723c */ /* 0x040fe20000001858 */
[--C-:B-1----:R-:W-:Y:S04]  /*18240*/  FFMA.FTZ R2, R195, c[0x0][0x23c], -R111.reuse ;  /* 0x00008f00c3027a23 */ /* 0x102fe8000001086f */
[----:B------:R1:W4:Y:S02]  /*18250*/  MUFU.EX2 R242, R2 ;  /* 0x0000000200f27308 */ /* 0x0003240000000800 */
[----:B------:R-:W-:Y:S01]  /*18260*/  F2FP.PACK_AB R112, R153, R152 ;  /* 0x000000989970723e */ /* 0x000fe200000000ff */
[-C--:B------:R-:W-:Y:S01]  /*18270*/  HMMA.16816.F32 R92, R180, R114.reuse, R92 ;  /* 0x00000072b45c723c */ /* 0x080fe2000000185c */
[----:B------:R-:W-:Y:S03]  /*18280*/  LDSM.16.MT88.4 R180, [R216+0xbc00] ;  /* 0x00bc0000d8b4783b */ /* 0x000fe60000004200 */
[----:B------:R-:W-:Y:S04]  /*18290*/  F2FP.PACK_AB R113, R251, R252 ;  /* 0x000000fcfb71723e */ /* 0x000fe800000000ff */
[----:B------:R-:W-:Y:S07]  /*182a0*/  HMMA.16816.F32 R96, R176, R114, R96 ;  /* 0x00000072b060723c */ /* 0x000fee0000001860 */
[----:B------:R-:W-:Y:S02]  /*182b0*/  F2FP.PACK_AB R114, R248, R250 ;  /* 0x000000faf872723e */ /* 0x000fe400000000ff */
[----:B---3--:R-:W-:Y:S03]  /*182c0*/  F2FP.PACK_AB R115, R246, R247 ;  /* 0x000000f7f673723e */ /* 0x008fe600000000ff */
[--C-:B-1----:R-:W-:Y:S01]  /*182d0*/  FFMA.FTZ R2, R198, c[0x0][0x23c], -R111.reuse ;  /* 0x00008f00c6027a23 */ /* 0x102fe2000001086f */
[----:B----4-:R-:W-:Y:S03]  /*182e0*/  F2FP.PACK_AB R120, R242, R243 ;  /* 0x000000f3f278723e */ /* 0x010fe600000000ff */
[-C--:B--2---:R-:W-:Y:S01]  /*182f0*/  HMMA.16816.F32 R4, R112, R116.reuse, R4 ;  /* 0x000000747004723c */ /* 0x084fe20000001804 */
        /* <DEDUP_REMOVED lines=20> */
[--C-:B-1----:R-:W-:Y:S02]  /*18440*/  FFMA.FTZ R2, R208, c[0x0][0x23c], -R109.reuse ;  /* 0x00008f00d0027a23 */ /* 0x102fe4000001086d */
[----:B------:R-:W-:Y:S02]  /*18450*/  MUFU.EX2 R208, R106 ;  /* 0x0000006a00d07308 */ /* 0x000fe40000000800 */
[-C--:B------:R-:W-:Y:S08]  /*18460*/  HMMA.16816.F32 R20, R112, R124.reuse, R20 ;  /* 0x0000007c7014723c */ /* 0x080ff00000001814 */
[C---:B------:R-:W-:Y:S01]  /*18470*/  HMMA.16816.F32 R24, R120.reuse, R124, R24 ;  /* 0x0000007c7818723c */ /* 0x040fe20000001818 */
[----:B------:R1:W3:Y:S07]  /*18480*/  MUFU.EX2 R213, R2 ;  /* 0x0000000200d57308 */ /* 0x0002ee0000000800 */
[-C--:B------:R-:W-:Y:S08]  /*18490*/  HMMA.16816.F32 R28, R120, R126.reuse, R28 ;  /* 0x0000007e781c723c */ /* 0x080ff0000000181c */
[C---:B------:R-:W-:Y:S01]  /*184a0*/  HMMA.16816.F32 R32, R112.reuse, R126, R32 ;  /* 0x0000007e7020723c */ /* 0x040fe20000001820 */
[----:B------:R-:W4:Y:S07]  /*184b0*/  LDSM.16.MT88.4 R124, [R216+0xb400] ;  /* 0x00b40000d87c783b */ /* 0x000f2e0000004200 */
[-C--:B------:R-:W-:Y:S01]  /*184c0*/  HMMA.16816.F32 R36, R112, R128.reuse, R36 ;  /* 0x000000807024723c */ /* 0x080fe20000001824 */
[--C-:B-1----:R-:W-:Y:S04]  /*184d0*/  FFMA.FTZ R2, R209, c[0x0][0x23c], -R110.reuse ;  /* 0x00008f00d1027a23 */ /* 0x102fe8000001086e */
[----:B------:R1:W-:Y:S03]  /*184e0*/  MUFU.EX2 R211, R2 ;  /* 0x0000000200d37308 */ /* 0x0003e60000000800 */
[C---:B------:R-:W-:Y:S08]  /*184f0*/  HMMA.16816.F32 R40, R120.reuse, R128, R40 ;  /* 0x000000807828723c */ /* 0x040ff00000001828 */
[-C--:B------:R-:W-:Y:S08]  /*18500*/  HMMA.16816.F32 R44, R120, R130.reuse, R44 ;  /* 0x00000082782c723c */ /* 0x080ff0000000182c */
[C---:B------:R-:W-:Y:S01]  /*18510*/  HMMA.16816.F32 R48, R112.reuse, R130, R48 ;  /* 0x000000827030723c */ /* 0x040fe20000001830 */
[----:B------:R-:W3:Y:S03]  /*18520*/  LDSM.16.MT88.4 R128, [R218+0xb400] ;  /* 0x00b40000da80783b */ /* 0x000ee60000004200 */
[----:B-1----:R-:W-:Y:S04]  /*18530*/  FFMA.FTZ R2, R210, c[0x0][0x23c], -R110 ;  /* 0x00008f00d2027a23 */ /* 0x002fe8000001086e */
[-C--:B--2---:R-:W-:Y:S01]  /*18540*/  HMMA.16816.F32 R52, R112, R116.reuse, R52 ;  /* 0x000000747034723c */ /* 0x084fe20000001834 */
[----:B------:R1:W2:Y:S07]  /*18550*/  MUFU.EX2 R209, R2 ;  /* 0x0000000200d17308 */ /* 0x0002ae0000000800 */
[C---:B------:R-:W-:Y:S08]  /*18560*/  HMMA.16816.F32 R56, R120.reuse, R116, R56 ;  /* 0x000000747838723c */ /* 0x040ff00000001838 */
[-C--:B------:R-:W-:Y:S08]  /*18570*/  HMMA.16816.F32 R60, R120, R118.reuse, R60 ;  /* 0x00000076783c723c */ /* 0x080ff0000000183c */
[C---:B------:R-:W-:Y:S01]  /*18580*/  HMMA.16816.F32 R64, R112.reuse, R118, R64 ;  /* 0x000000767040723c */ /* 0x040fe20000001840 */
[----:B-1----:R-:W-:Y:S01]  /*18590*/  FFMA.FTZ R2, R201, c[0x0][0x23c], -R109 ;  /* 0x00008f00c9027a23 */ /* 0x002fe2000001086d */
[----:B------:R-:W1:Y:S02]  /*185a0*/  LDSM.16.MT88.4 R116, [R216+0x9800] ;  /* 0x00980000d874783b */ /* 0x000e640000004200 */
[----:B------:R-:W-:Y:S01]  /*185b0*/  IMAD.MOV.U32 R201, RZ, RZ, R202 ;  /* 0x000000ffffc97224 */ /* 0x000fe200078e00ca */
[----:B------:R2:W1:Y:S01]  /*185c0*/  MUFU.EX2 R210, R2 ;  /* 0x0000000200d27308 */ /* 0x0004620000000800 */
[----:B------:R-:W-:Y:S01]  /*185d0*/  IMAD.MOV.U32 R202, RZ, RZ, R151 ;  /* 0x000000ffffca7224 */ /* 0x000fe200078e0097 */
[----:B------:R-:W-:Y:S01]  /*185e0*/  MOV R151, R150 ;  /* 0x0000009600977202 */ /* 0x000fe20000000f00 */
[-C--:B----4-:R-:W-:Y:S01]  /*185f0*/  HMMA.16816.F32 R68, R112, R124.reuse, R68 ;  /* 0x0000007c7044723c */ /* 0x090fe20000001844 */
[----:B------:R-:W-:Y:S03]  /*18600*/  IMAD.MOV.U32 R154, RZ, RZ, R201 ;  /* 0x000000ffff9a7224 */ /* 0x000fe600078e00c9 */
[----:B------:R-:W-:Y:S01]  /*18610*/  IMAD.MOV.U32 R201, RZ, RZ, R202 ;  /* 0x000000ffffc97224 */ /* 0x000fe200078e00ca */
[----:B------:R-:W-:Y:S01]  /*18620*/  MOV R202, R151 ;  /* 0x0000009700ca7202 */ /* 0x000fe20000000f00 */
[----:B------:R-:W-:Y:S02]  /*18630*/  IMAD.MOV.U32 R150, RZ, RZ, R149 ;  /* 0x000000ffff967224 */ /* 0x000fe400078e0095 */
[C---:B------:R-:W-:Y:S01]  /*18640*/  HMMA.16816.F32 R72, R120.reuse, R124, R72 ;  /* 0x0000007c7848723c */ /* 0x040fe20000001848 */
[----:B------:R-:W-:Y:S03]  /*18650*/  IMAD.MOV.U32 R149, RZ, RZ, R148 ;  /* 0x000000ffff957224 */ /* 0x000fe600078e0094 */
[----:B------:R-:W-:Y:S01]  /*18660*/  IMAD.MOV.U32 R151, RZ, RZ, R150 ;  /* 0x000000ffff977224 */ /* 0x000fe200078e0096 */
[----:B------:R-:W-:Y:S01]  /*18670*/  MOV R148, R146 ;  /* 0x0000009200947202 */ /* 0x000fe20000000f00 */
[----:B------:R-:W-:Y:S02]  /*18680*/  IMAD.MOV.U32 R150, RZ, RZ, R149 ;  /* 0x000000ffff967224 */ /* 0x000fe400078e0095 */
[-C--:B------:R-:W-:Y:S01]  /*18690*/  HMMA.16816.F32 R76, R120, R126.reuse, R76 ;  /* 0x0000007e784c723c */ /* 0x080fe2000000184c */
[----:B------:R-:W-:Y:S03]  /*186a0*/  IMAD.MOV.U32 R146, RZ, RZ, R145 ;  /* 0x000000ffff927224 */ /* 0x000fe600078e0091 */
[----:B------:R-:W-:Y:S01]  /*186b0*/  IMAD.MOV.U32 R145, RZ, RZ, R144 ;  /* 0x000000ffff917224 */ /* 0x000fe200078e0090 */
[----:B------:R-:W-:Y:S01]  /*186c0*/  MOV R149, R148 ;  /* 0x0000009400957202 */ /* 0x000fe20000000f00 */
[----:B--2---:R-:W-:Y:S01]  /*186d0*/  FFMA.FTZ R2, R154, c[0x0][0x23c], -R110 ;  /* 0x00008f009a027a23 */ /* 0x004fe2000001086e */
[----:B------:R-:W-:Y:S01]  /*186e0*/  MOV R144, R225 ;  /* 0x000000e100907202 */ /* 0x000fe20000000f00 */
[C---:B------:R-:W-:Y:S01]  /*186f0*/  HMMA.16816.F32 R80, R112.reuse, R126, R80 ;  /* 0x0000007e7050723c */ /* 0x040fe20000001850 */
[----:B------:R-:W-:Y:S01]  /*18700*/  IMAD.MOV.U32 R154, RZ, RZ, R201 ;  /* 0x000000ffff9a7224 */ /* 0x000fe200078e00c9 */
[----:B------:R2:W-:Y:S01]  /*18710*/  MUFU.EX2 R207, R2 ;  /* 0x0000000200cf7308 */ /* 0x0005e20000000800 */
[----:B------:R-:W4:Y:S01]  /*18720*/  LDSM.16.MT88.4 R124, [R218+0x9800] ;  /* 0x00980000da7c783b */ /* 0x000f220000004200 */
[----:B------:R-:W-:Y:S01]  /*18730*/  MOV R201, R202 ;  /* 0x000000ca00c97202 */ /* 0x000fe20000000f00 */
[----:B------:R-:W-:Y:S02]  /*18740*/  IMAD.MOV.U32 R202, RZ, RZ, R151 ;  /* 0x000000ffffca7224 */ /* 0x000fe400078e0097 */
[----:B------:R-:W-:Y:S01]  /*18750*/  IMAD.MOV.U32 R151, RZ, RZ, R150 ;  /* 0x000000ffff977224 */ /* 0x000fe200078e0096 */
[-C--:B---3--:R-:W-:Y:S01]  /*18760*/  HMMA.16816.F32 R84, R112, R128.reuse, R84 ;  /* 0x000000807054723c */ /* 0x088fe20000001854 */
[----:B------:R-:W-:Y:S02]  /*18770*/  IMAD.MOV.U32 R148, RZ, RZ, R146 ;  /* 0x000000ffff947224 */ /* 0x000fe400078e0092 */
[----:B------:R3:W5:Y:S01]  /*18780*/  LDL.LU R225, [R1+0x88] ;  /* 0x0000880001e17983 */ /* 0x0007620000300800 */
[----:B------:R-:W-:Y:S01]  /*18790*/  IMAD.MOV.U32 R146, RZ, RZ, R145 ;  /* 0x000000ffff927224 */ /* 0x000fe200078e0091 */
[----:B------:R-:W-:Y:S01]  /*187a0*/  MOV R150, R149 ;  /* 0x0000009500967202 */ /* 0x000fe20000000f00 */
[----:B------:R-:W-:Y:S01]  /*187b0*/  IMAD.MOV.U32 R149, RZ, RZ, R148 ;  /* 0x000000ffff957224 */ /* 0x000fe200078e0094 */
[----:B------:R-:W-:Y:S01]  /*187c0*/  MOV R145, R144 ;  /* 0x0000009000917202 */ /* 0x000fe20000000f00 */
[C---:B------:R-:W-:Y:S01]  /*187d0*/  HMMA.16816.F32 R88, R120.reuse, R128, R88 ;  /* 0x000000807858723c */ /* 0x040fe20000001858 */
[----:B------:R-:W-:Y:S03]  /*187e0*/  IMAD.MOV.U32 R148, RZ, RZ, R146 ;  /* 0x000000ffff947224 */ /* 0x000fe600078e0092 */
[----:B------:R-:W-:Y:S01]  /*187f0*/  MOV R146, R141 ;  /* 0x0000008d00927202 */ /* 0x000fe20000000f00 */
[----:B------:R-:W-:Y:S02]  /*18800*/  IMAD.MOV.U32 R141, RZ, RZ, R236 ;  /* 0x000000ffff8d7224 */ /* 0x000fe400078e00ec */
[----:B------:R-:W-:Y:S01]  /*18810*/  IMAD.MOV.U32 R144, RZ, RZ, R139 ;  /* 0x000000ffff907224 */ /* 0x000fe200078e008b */
[-C--:B------:R-:W-:Y:S01]  /*18820*/  HMMA.16816.F32 R92, R120, R130.reuse, R92 ;  /* 0x00000082785c723c */ /* 0x080fe2000000185c */
[----:B------:R-:W-:Y:S03]  /*18830*/  IMAD.MOV.U32 R139, RZ, RZ, R138 ;  /* 0x000000ffff8b7224 */ /* 0x000fe600078e008a */
[----:B--2---:R-:W-:Y:S01]  /*18840*/  FFMA.FTZ R2, R154, c[0x0][0x23c], -R110 ;  /* 0x00008f009a027a23 */ /* 0x004fe2000001086e */
[----:B------:R-:W-:Y:S01]  /*18850*/  MOV R138, R137 ;  /* 0x00000089008a7202 */ /* 0x000fe20000000f00 */
[----:B------:R-:W-:Y:S01]  /*18860*/  IMAD.MOV.U32 R154, RZ, RZ, R201 ;  /* 0x000000ffff9a7224 */ /* 0x000fe200078e00c9 */
[----:B------:R-:W-:Y:S01]  /*18870*/  MOV R201, R202 ;  /* 0x000000ca00c97202 */ /* 0x000fe20000000f00 */
[----:B------:R-:W-:Y:S01]  /*18880*/  HMMA.16816.F32 R96, R112, R130, R96 ;  /* 0x000000827060723c */ /* 0x000fe20000001860 */
[----:B------:R2:W2:Y:S01]  /*18890*/  MUFU.EX2 R206, R2 ;  /* 0x0000000200ce7308 */ /* 0x0004a20000000800 */
[----:B------:R-:W3:Y:S02]  /*188a0*/  LDSM.16.MT88.4 R128, [R216+0xa800] ;  /* 0x00a80000d880783b */ /* 0x000ee40000004200 */
[----:B------:R-:W-:Y:S02]  /*188b0*/  IMAD.MOV.U32 R202, RZ, RZ, R151 ;  /* 0x000000ffffca7224 */ /* 0x000fe400078e0097 */
[----:B------:R-:W-:Y:S01]  /*188c0*/  IMAD.MOV.U32 R151, RZ, RZ, R150 ;  /* 0x000000ffff977224 */ /* 0x000fe200078e0096 */
[----:B------:R-:W-:Y:S01]  /*188d0*/  MOV R150, R149 ;  /* 0x0000009500967202 */ /* 0x000fe20000000f00 */
[----:B------:R-:W-:Y:S01]  /*188e0*/  IMAD.MOV.U32 R149, RZ, RZ, R148 ;  /* 0x000000ffff957224 */ /* 0x000fe200078e0094 */
[----:B------:R-:W-:Y:S03]  /*188f0*/  F2FP.PACK_AB R112, R213, R212 ;  /* 0x000000d4d570723e */ /* 0x000fe600000000ff */
[----:B------:R-:W-:Y:S01]  /*18900*/  F2FP.PACK_AB R113, R209, R211 ;  /* 0x000000d3d171723e */ /* 0x000fe200000000ff */
[----:B------:R-:W-:Y:S01]  /*18910*/  IMAD.MOV.U32 R148, RZ, RZ, R223 ;  /* 0x000000ffff947224 */ /* 0x000fe200078e00df */
[----:B-1----:R-:W-:Y:S01]  /*18920*/  F2FP.PACK_AB R114, R208, R210 ;  /* 0x000000d2d072723e */ /* 0x002fe200000000ff */
[----:B------:R-:W-:Y:S02]  /*18930*/  IMAD.MOV.U32 R137, RZ, RZ, R226 ;  /* 0x000000ffff897224 */ /* 0x000fe400078e00e2 */
[----:B------:R1:W5:Y:S04]  /*18940*/  LDL.LU R226, [R1+0x84] ;  /* 0x0000840001e27983 */ /* 0x0003680000300800 */
[----:B------:R-:W3:Y:S01]  /*18950*/  LDL.LU R236, [R1+0x80] ;  /* 0x0000800001ec7983 */ /* 0x000ee20000300800 */
[----:B--2---:R-:W-:Y:S01]  /*18960*/  FFMA.FTZ R2, R154, c[0x0][0x23c], -R111 ;  /* 0x00008f009a027a23 */ /* 0x004fe2000001086f */
[----:B------:R-:W-:Y:S01]  /*18970*/  MOV R154, R201 ;  /* 0x000000c9009a7202 */ /* 0x000fe20000000f00 */
[----:B------:R-:W-:Y:S01]  /*18980*/  IMAD.MOV.U32 R201, RZ, RZ, R202 ;  /* 0x000000ffffc97224 */ /* 0x000fe200078e00ca */
[----:B------:R-:W-:Y:S01]  /*18990*/  F2FP.PACK_AB R115, R206, R207 ;  /* 0x000000cfce73723e */ /* 0x000fe200000000ff */
[----:B------:R2:W-:Y:S01]  /*189a0*/  MUFU.EX2 R205, R2 ;  /* 0x0000000200cd7308 */ /* 0x0005e20000000800 */
[----:B------:R-:W-:Y:S01]  /*189b0*/  IMAD.MOV.U32 R202, RZ, RZ, R151 ;  /* 0x000000ffffca7224 */ /* 0x000fe200078e0097 */
[----:B------:R-:W-:Y:S01]  /*189c0*/  MOV R151, R150 ;  /* 0x0000009600977202 */ /* 0x000fe20000000f00 */
[----:B------:R-:W-:Y:S01]  /*189d0*/  FFMA.FTZ R106, R154, c[0x0][0x23c], -R111 ;  /* 0x00008f009a6a7a23 */ /* 0x000fe2000001086f */
[----:B------:R1:W5:Y:S01]  /*189e0*/  LDL.LU R223, [R1+0x7c] ;  /* 0x00007c0001df7983 */ /* 0x0003620000300800 */
[----:B------:R-:W-:Y:S01]  /*189f0*/  IMAD.MOV.U32 R154, RZ, RZ, R201 ;  /* 0x000000ffff9a7224 */ /* 0x000fe200078e00c9 */
[-C--:B------:R-:W-:Y:S01]  /*18a00*/  HMMA.16816.F32 R4, R112, R116.reuse, R4 ;  /* 0x000000747004723c */ /* 0x080fe20000001804 */
[----:B------:R-:W-:Y:S01]  /*18a10*/  IMAD.MOV.U32 R150, RZ, RZ, R149 ;  /* 0x000000ffff967224 */ /* 0x000fe200078e0095 */
[----:B------:R-:W-:Y:S01]  /*18a20*/  MOV R201, R202 ;  /* 0x000000ca00c97202 */ /* 0x000fe20000000f00 */
[----:B------:R-:W-:Y:S01]  /*18a30*/  IMAD.MOV.U32 R149, RZ, RZ, R133 ;  /* 0x000000ffff957224 */ /* 0x000fe200078e0085 */
[----:B------:R-:W1:Y:S01]  /*18a40*/  MUFU.EX2 R203, R106 ;  /* 0x0000006a00cb7308 */ /* 0x000e620000000800 */
[----:B------:R-:W-:Y:S01]  /*18a50*/  IMAD.MOV.U32 R202, RZ, RZ, R150 ;  /* 0x000000ffffca7224 */ /* 0x000fe200078e0096 */
[----:B------:R-:W-:Y:S01]  /*18a60*/  MOV R133, R132 ;  /* 0x0000008400857202 */ /* 0x000fe20000000f00 */
[----:B------:R-:W-:Y:S01]  /*18a70*/  IMAD.MOV.U32 R150, RZ, RZ, R199 ;  /* 0x000000ffff967224 */ /* 0x000fe200078e00c7 */
[----:B------:R-:W-:Y:S01]  /*18a80*/  MOV R199, R220 ;  /* 0x000000dc00c77202 */ /* 0x000fe20000000f00 */
[----:B------:R-:W-:Y:S02]  /*18a90*/  IMAD.MOV.U32 R132, RZ, RZ, R221 ;  /* 0x000000ffff847224 */ /* 0x000fe400078e00dd */
[----:B------:R3:W5:Y:S04]  /*18aa0*/  LDL.LU R221, [R1+0x78] ;  /* 0x0000780001dd7983 */ /* 0x0007680000300800 */
[----:B------:R3:W5:Y:S01]  /*18ab0*/  LDL.LU R220, [R1+0x74] ;  /* 0x0000740001dc7983 */ /* 0x0007620000300800 */
[----:B--2---:R-:W-:Y:S02]  /*18ac0*/  FFMA.FTZ R2, R154, c[0x0][0x23c], -R111 ;  /* 0x00008f009a027a23 */ /* 0x004fe4000001086f */
[----:B------:R-:W-:Y:S02]  /*18ad0*/  IMAD.MOV.U32 R154, RZ, RZ, R201 ;  /* 0x000000ffff9a7224 */ /* 0x000fe400078e00c9 */
[----:B------:R2:W-:Y:S01]  /*18ae0*/  MUFU.EX2 R204, R2 ;  /* 0x0000000200cc7308 */ /* 0x0005e20000000800 */
[----:B------:R-:W-:Y:S01]  /*18af0*/  IMAD.MOV.U32 R201, RZ, RZ, R202 ;  /* 0x000000ffffc97224 */ /* 0x000fe200078e00ca */
[----:B------:R-:W-:Y:S01]  /*18b00*/  MOV R202, R199 ;  /* 0x000000c700ca7202 */ /* 0x000fe20000000f00 */
[----:B------:R-:W-:Y:S02]  /*18b10*/  IMAD.MOV.U32 R199, RZ, RZ, R107 ;  /* 0x000000ffffc77224 */ /* 0x000fe400078e006b */
[----:B------:R-:W-:Y:S01]  /*18b20*/  IMAD.MOV.U32 R107, RZ, RZ, R219 ;  /* 0x000000ffff6b7224 */ /* 0x000fe200078e00db */
[----:B------:R-:W-:Y:S01]  /*18b30*/  MOV R155, R201 ;  /* 0x000000c9009b7202 */ /* 0x000fe20000000f00 */
[----:B------:R-:W-:Y:S01]  /*18b40*/  IMAD.MOV.U32 R156, RZ, RZ, R199 ;  /* 0x000000ffff9c7224 */ /* 0x000fe200078e00c7 */
[----:B-1----:R-:W-:Y:S01]  /*18b50*/  F2FP.PACK_AB R120, R203, R205 ;  /* 0x000000cdcb78723e */ /* 0x002fe200000000ff */
[----:B------:R1:W5:Y:S04]  /*18b60*/  LDL.LU R219, [R1+0x70] ;  /* 0x0000700001db7983 */ /* 0x0003680000300800 */
[----:B------:R1:W5:Y:S01]  /*18b70*/  LDL.LU R217, [R1+0x6c] ;  /* 0x00006c0001d97983 */ /* 0x0003620000300800 */
[----:B--2---:R-:W-:Y:S02]  /*18b80*/  FFMA.FTZ R2, R154, c[0x0][0x23c], -R111 ;  /* 0x00008f009a027a23 */ /* 0x004fe4000001086f */
[----:B------:R-:W-:Y:S02]  /*18b90*/  IMAD.MOV.U32 R154, RZ, RZ, R202 ;  /* 0x000000ffff9a7224 */ /* 0x000fe400078e00ca */
[----:B------:R2:W1:Y:S02]  /*18ba0*/  MUFU.EX2 R202, R2 ;  /* 0x0000000200ca7308 */ /* 0x0004640000000800 */
[--C-:B--2---:R-:W-:Y:S01]  /*18bb0*/  FFMA.FTZ R2, R244, c[0x0][0x23c], -R184.reuse ;  /* 0x00008f00f4027a23 */ /* 0x104fe200000108b8 */
[----:B-1----:R-:W-:Y:S07]  /*18bc0*/  F2FP.PACK_AB R122, R202, R204 ;  /* 0x000000ccca7a723e */ /* 0x002fee00000000ff */
[----:B------:R1:W-:Y:S02]  /*18bd0*/  MUFU.EX2 R201, R2 ;  /* 0x0000000200c97308 */ /* 0x0003e40000000800 */
[--C-:B-1----:R-:W-:Y:S01]  /*18be0*/  FFMA.FTZ R2, R240, c[0x0][0x23c], -R184.reuse ;  /* 0x00008f00f0027a23 */ /* 0x102fe200000108b8 */
[----:B------:R-:W-:Y:S07]  /*18bf0*/  MOV R240, R153 ;  /* 0x0000009900f07202 */ /* 0x000fee0000000f00 */
[----:B------:R1:W2:Y:S02]  /*18c00*/  MUFU.EX2 R199, R2 ;  /* 0x0000000200c77308 */ /* 0x0002a40000000800 */
[----:B-1----:R-:W-:Y:S01]  /*18c10*/  FFMA.FTZ R2, R249, c[0x0][0x23c], -R184 ;  /* 0x00008f00f9027a23 */ /* 0x002fe200000108b8 */
[----:B--2---:R-:W-:Y:S01]  /*18c20*/  F2FP.PACK_AB R121, R199, R201 ;  /* 0x000000c9c779723e */ /* 0x004fe200000000ff */
[----:B------:R-:W-:Y:S06]  /*18c30*/  IMAD.MOV.U32 R249, RZ, RZ, R152 ;  /* 0x000000fffff97224 */ /* 0x000fec00078e0098 */
        /* <DEDUP_REMOVED lines=11> */
[-C--:B----4-:R-:W-:Y:S01]  /*18cf0*/  HMMA.16816.F32 R20, R112, R124.reuse, R20 ;  /* 0x0000007c7014723c */ /* 0x090fe20000001814 */
[----:B------:R1:W-:Y:S07]  /*18d00*/  MUFU.EX2 R196, R2 ;  /* 0x0000000200c47308 */ /* 0x0003ee0000000800 */
[C---:B------:R-:W-:Y:S08]  /*18d10*/  HMMA.16816.F32 R24, R120.reuse, R124, R24 ;  /* 0x0000007c7818723c */ /* 0x040ff00000001818 */
[-C--:B------:R-:W-:Y:S08]  /*18d20*/  HMMA.16816.F32 R28, R120, R126.reuse, R28 ;  /* 0x0000007e781c723c */ /* 0x080ff0000000181c */
[C---:B------:R-:W-:Y:S01]  /*18d30*/  HMMA.16816.F32 R32, R112.reuse, R126, R32 ;  /* 0x0000007e7020723c */ /* 0x040fe20000001820 */
[--C-:B-1----:R-:W-:Y:S01]  /*18d40*/  FFMA.FTZ R2, R156, c[0x0][0x23c], -R110.reuse ;  /* 0x00008f009c027a23 */ /* 0x102fe2000001086e */
[----:B------:R-:W1:Y:S03]  /*18d50*/  LDSM.16.MT88.4 R124, [R216+0xb800] ;  /* 0x00b80000d87c783b */ /* 0x000e660000004200 */
[----:B------:R4:W-:Y:S03]  /*18d60*/  MUFU.EX2 R195, R2 ;  /* 0x0000000200c37308 */ /* 0x0009e60000000800 */
[-C--:B---3--:R-:W-:Y:S02]  /*18d70*/  HMMA.16816.F32 R36, R112, R128.reuse, R36 ;  /* 0x000000807024723c */ /* 0x088fe40000001824 */
[----:B------:R-:W-:Y:S06]  /*18d80*/  LDSM.16.MT88.4 R156, [R216+0xac00] ;  /* 0x00ac0000d89c783b */ /* 0x000fec0000004200 */
[C---:B------:R-:W-:Y:S08]  /*18d90*/  HMMA.16816.F32 R40, R120.reuse, R128, R40 ;  /* 0x000000807828723c */ /* 0x040ff00000001828 */
[-C--:B------:R-:W-:Y:S01]  /*18da0*/  HMMA.16816.F32 R44, R120, R130.reuse, R44 ;  /* 0x00000082782c723c */ /* 0x080fe2000000182c */
[----:B----4-:R-:W-:Y:S03]  /*18db0*/  FFMA.FTZ R2, R155, c[0x0][0x23c], -R110 ;  /* 0x00008f009b027a23 */ /* 0x010fe6000001086e */
[----:B------:R-:W-:Y:S01]  /*18dc0*/  MOV R155, R148 ;  /* 0x00000094009b7202 */ /* 0x000fe20000000f00 */
[----:B------:R-:W-:Y:S03]  /*18dd0*/  IMAD.MOV.U32 R148, RZ, RZ, R142 ;  /* 0x000000ffff947224 */ /* 0x000fe600078e008e */
[C---:B------:R-:W-:Y:S01]  /*18de0*/  HMMA.16816.F32 R48, R112.reuse, R130, R48 ;  /* 0x000000827030723c */ /* 0x040fe20000001830 */
[----:B------:R3:W4:Y:S01]  /*18df0*/  MUFU.EX2 R193, R2 ;  /* 0x0000000200c17308 */ /* 0x0007220000000800 */
[----:B------:R-:W4:Y:S02]  /*18e00*/  LDSM.16.MT88.4 R128, [R218+0xb800] ;  /* 0x00b80000da80783b */ /* 0x000f240000004200 */
[----:B------:R-:W-:Y:S02]  /*18e10*/  IMAD.MOV.U32 R142, RZ, RZ, R187 ;  /* 0x000000ffff8e7224 */ /* 0x000fe400078e00bb */
[----:B------:R-:W-:Y:S02]  /*18e20*/  IMAD.MOV.U32 R152, RZ, RZ, R148 ;  /* 0x000000ffff987224 */ /* 0x000fe400078e0094 */
[-C--:B--2---:R-:W-:Y:S01]  /*18e30*/  HMMA.16816.F32 R52, R112, R116.reuse, R52 ;  /* 0x000000747034723c */ /* 0x084fe20000001834 */
[----:B------:R-:W-:Y:S07]  /*18e40*/  MOV R148, R142 ;  /* 0x0000008e00947202 */ /* 0x000fee0000000f00 */
[C---:B------:R-:W-:Y:S08]  /*18e50*/  HMMA.16816.F32 R56, R120.reuse, R116, R56 ;  /* 0x000000747838723c */ /* 0x040ff00000001838 */
[-C--:B------:R-:W-:Y:S01]  /*18e60*/  HMMA.16816.F32 R60, R120, R118.reuse, R60 ;  /* 0x00000076783c723c */ /* 0x080fe2000000183c */
[----:B---3--:R-:W-:Y:S03]  /*18e70*/  FFMA.FTZ R2, R154, c[0x0][0x23c], -R109 ;  /* 0x00008f009a027a23 */ /* 0x008fe6000001086d */
[----:B------:R-:W-:Y:S01]  /*18e80*/  IMAD.MOV.U32 R154, RZ, RZ, R147 ;  /* 0x000000ffff9a7224 */ /* 0x000fe200078e0093 */
[----:B------:R2:W-:Y:S01]  /*18e90*/  MUFU.EX2 R194, R2 ;  /* 0x0000000200c27308 */ /* 0x0005e20000000800 */
[----:B------:R-:W-:Y:S01]  /*18ea0*/  MOV R147, R135 ;  /* 0x0000008700937202 */ /* 0x000fe20000000f00 */
[----:B------:R-:W-:Y:S01]  /*18eb0*/  FFMA.FTZ R109, R151, c[0x0][0x23c], -R109 ;  /* 0x00008f00976d7a23 */ /* 0x000fe2000001086d */
[C---:B------:R-:W-:Y:S01]  /*18ec0*/  HMMA.16816.F32 R64, R112.reuse, R118, R64 ;  /* 0x000000767040723c */ /* 0x040fe20000001840 */
[----:B------:R-:W-:Y:S03]  /*18ed0*/  IMAD.MOV.U32 R151, RZ, RZ, R146 ;  /* 0x000000ffff977224 */ /* 0x000fe600078e0092 */
[----:B------:R-:W-:Y:S02]  /*18ee0*/  IMAD.MOV.U32 R146, RZ, RZ, R133 ;  /* 0x000000ffff927224 */ /* 0x000fe400078e0085 */
[----:B------:R-:W-:Y:S01]  /*18ef0*/  IMAD.MOV.U32 R245, RZ, RZ, R151 ;  /* 0x000000fffff57224 */ /* 0x000fe200078e0097 */
[----:B------:R4:W3:Y:S01]  /*18f00*/  MUFU.EX2 R192, R109 ;  /* 0x0000006d00c07308 */ /* 0x0008e20000000800 */
[-C--:B-1----:R-:W-:Y:S01]  /*18f10*/  HMMA.16816.F32 R68, R112, R124.reuse, R68 ;  /* 0x0000007c7044723c */ /* 0x082fe20000001844 */
[----:B------:R-:W-:Y:S03]  /*18f20*/  MOV R151, R147 ;  /* 0x0000009300977202 */ /* 0x000fe60000000f00 */
[----:B------:R-:W-:Y:S02]  /*18f30*/  IMAD.MOV.U32 R147, RZ, RZ, R141 ;  /* 0x000000ffff937224 */ /* 0x000fe400078e008d */
[----:B------:R-:W-:Y:S02]  /*18f40*/  IMAD.MOV.U32 R244, RZ, RZ, R154 ;  /* 0x000000fffff47224 */ /* 0x000fe400078e009a */
[C---:B------:R-:W-:Y:S03]  /*18f50*/  HMMA.16816.F32 R72, R120.reuse, R124, R72 ;  /* 0x0000007c7848723c */ /* 0x040fe60000001848 */
[----:B------:R-:W-:Y:S01]  /*18f60*/  ISETP.GT.AND P0, PT, R236, R244, PT ;  /* 0x000000f4ec00720c */ /* 0x000fe20003f04270 */
[----:B--2---:R-:W-:Y:S01]  /*18f70*/  FFMA.FTZ R2, R150, c[0x0][0x23c], -R110 ;  /* 0x00008f0096027a23 */ /* 0x004fe2000001086e */
[----:B------:R-:W-:Y:S01]  /*18f80*/  MOV R150, R145 ;  /* 0x0000009100967202 */ /* 0x000fe20000000f00 */
[----:B------:R-:W-:Y:S02]  /*18f90*/  IMAD.MOV.U32 R145, RZ, RZ, R134 ;  /* 0x000000ffff917224 */ /* 0x000fe400078e0086 */
[-C--:B------:R-:W-:Y:S01]  /*18fa0*/  HMMA.16816.F32 R76, R120, R126.reuse, R76 ;  /* 0x0000007e784c723c */ /* 0x080fe2000000184c */
[----:B------:R1:W-:Y:S03]  /*18fb0*/  MUFU.EX2 R191, R2 ;  /* 0x0000000200bf7308 */ /* 0x0003e60000000800 */
[----:B------:R-:W-:Y:S01]  /*18fc0*/  FFMA.FTZ R110, R190, c[0x0][0x23c], -R110 ;  /* 0x00008f00be6e7a23 */ /* 0x000fe2000001086e */
[----:B------:R-:W-:Y:S01]  /*18fd0*/  MOV R154, R150 ;  /* 0x00000096009a7202 */ /* 0x000fe20000000f00 */
[----:B------:R-:W-:Y:S01]  /*18fe0*/  IMAD.MOV.U32 R150, RZ, RZ, R146 ;  /* 0x000000ffff967224 */ /* 0x000fe200078e0092 */
[----:B----4-:R-:W-:Y:S01]  /*18ff0*/  F2FP.PACK_AB R109, R193, R195 ;  /* 0x000000c3c16d723e */ /* 0x010fe200000000ff */
[C---:B------:R-:W-:Y:S01]  /*19000*/  HMMA.16816.F32 R80, R112.reuse, R126, R80 ;  /* 0x0000007e7050723c */ /* 0x040fe20000001850 */
[----:B------:R-:W-:Y:S02]  /*19010*/  IMAD.MOV.U32 R146, RZ, RZ, R140 ;  /* 0x000000ffff927224 */ /* 0x000fe400078e008c */
[----:B------:R3:W-:Y:S05]  /*19020*/  MUFU.EX2 R190, R110 ;  /* 0x0000006e00be7308 */ /* 0x0007ea0000000800 */
[-C--:B------:R-:W-:Y:S08]  /*19030*/  HMMA.16816.F32 R84, R112, R128.reuse, R84 ;  /* 0x000000807054723c */ /* 0x080ff00000001854 */
[C---:B------:R-:W-:Y:S01]  /*19040*/  HMMA.16816.F32 R88, R120.reuse, R128, R88 ;  /* 0x000000807858723c */ /* 0x040fe20000001858 */
[--C-:B-1----:R-:W-:Y:S03]  /*19050*/  FFMA.FTZ R2, R107, c[0x0][0x23c], -R111.reuse ;  /* 0x00008f006b027a23 */ /* 0x102fe6000001086f */
[----:B------:R-:W-:Y:S02]  /*19060*/  IMAD.MOV.U32 R107, RZ, RZ, R188 ;  /* 0x000000ffff6b7224 */ /* 0x000fe400078e00bc */
[----:B------:R1:W-:Y:S02]  /*19070*/  MUFU.EX2 R188, R2 ;  /* 0x0000000200bc7308 */ /* 0x0003e40000000800 */
[-C--:B------:R-:W-:Y:S01]  /*19080*/  HMMA.16816.F32 R92, R120, R130.reuse, R92 ;  /* 0x00000082785c723c */ /* 0x080fe2000000185c */
[----:B---3--:R-:W-:Y:S07]  /*19090*/  F2FP.PACK_AB R110, R192, R194 ;  /* 0x000000c2c06e723e */ /* 0x008fee00000000ff */
[----:B------:R-:W-:Y:S01]  /*190a0*/  HMMA.16816.F32 R96, R112, R130, R96 ;  /* 0x000000827060723c */ /* 0x000fe20000001860 */
[--C-:B-1----:R-:W-:Y:S04]  /*190b0*/  FFMA.FTZ R2, R189, c[0x0][0x23c], -R111.reuse ;  /* 0x00008f00bd027a23 */ /* 0x102fe8000001086f */
[----:B------:R1:W2:Y:S02]  /*190c0*/  MUFU.EX2 R189, R2 ;  /* 0x0000000200bd7308 */ /* 0x0002a40000000800 */
[----:B-1----:R-:W-:Y:S01]  /*190d0*/  FFMA.FTZ R2, R149, c[0x0][0x23c], -R111 ;  /* 0x00008f0095027a23 */ /* 0x002fe2000001086f */
[----:B--2---:R-:W-:Y:S01]  /*190e0*/  F2FP.PACK_AB R176, R189, R188 ;  /* 0x000000bcbdb0723e */ /* 0x004fe200000000ff */
[----:B------:R-:W-:Y:S03]  /*190f0*/  IMAD.MOV.U32 R149, RZ, RZ, R143 ;  /* 0x000000ffff957224 */ /* 0x000fe600078e008f */
[----:B------:R-:W-:Y:S03]  /*19100*/  MOV R143, R132 ;  /* 0x00000084008f7202 */ /* 0x000fe60000000f00 */
[----:B------:R1:W-:Y:S01]  /*19110*/  MUFU.EX2 R187, R2 ;  /* 0x0000000200bb7308 */ /* 0x0003e20000000800 */
[----:B------:R-:W2:Y:S01]  /*19120*/  LDSM.16.MT88.4 R132, [R216+0x9c00] ;  /* 0x009c0000d884783b */ /* 0x000ea20000004200 */
[----:B------:R-:W-:Y:S02]  /*19130*/  FFMA.FTZ R111, R186, c[0x0][0x23c], -R111 ;  /* 0x00008f00ba6f7a23 */ /* 0x000fe4000001086f */
[----:B------:R-:W-:Y:S02]  /*19140*/  IMAD.MOV.U32 R153, RZ, RZ, R149 ;  /* 0x000000ffff997224 */ /* 0x000fe400078e0095 */
[----:B------:R-:W-:Y:S03]  /*19150*/  IMAD.MOV.U32 R149, RZ, RZ, R143 ;  /* 0x000000ffff957224 */ /* 0x000fe600078e008f */
[----:B------:R-:W3:Y:S01]  /*19160*/  LDSM.16.MT88.4 R140, [R218+0x9c00] ;  /* 0x009c0000da8c783b */ /* 0x000ee20000004200 */
[----:B------:R4:W4:Y:S01]  /*19170*/  MUFU.EX2 R186, R111 ;  /* 0x0000006f00ba7308 */ /* 0x0009220000000800 */
[--C-:B-1----:R-:W-:Y:S09]  /*19180*/  FFMA.FTZ R2, R185, c[0x0][0x23c], -R184.reuse ;  /* 0x00008f00b9027a23 */ /* 0x102ff200000108b8 */
[----:B------:R1:W-:Y:S01]  /*19190*/  MUFU.EX2 R185, R2 ;  /* 0x0000000200b97308 */ /* 0x0003e20000000800 */
[----:B----4-:R-:W-:Y:S02]  /*191a0*/  F2FP.PACK_AB R111, R190, R191 ;  /* 0x000000bfbe6f723e */ /* 0x010fe400000000ff */
[----:B------:R-:W-:Y:S01]  /*191b0*/  F2FP.PACK_AB R178, R186, R187 ;  /* 0x000000bbbab2723e */ /* 0x000fe200000000ff */
[--C-:B-1----:R-:W-:Y:S06]  /*191c0*/  FFMA.FTZ R2, R107, c[0x0][0x23c], -R184.reuse ;  /* 0x00008f006b027a23 */ /* 0x102fec00000108b8 */
[----:B------:R1:W4:Y:S02]  /*191d0*/  MUFU.EX2 R107, R2 ;  /* 0x00000002006b7308 */ /* 0x0003240000000800 */
[--C-:B-1----:R-:W-:Y:S01]  /*191e0*/  FFMA.FTZ R2, R155, c[0x0][0x23c], -R184.reuse ;  /* 0x00008f009b027a23 */ /* 0x102fe200000108b8 */
[----:B----4-:R-:W-:Y:S01]  /*191f0*/  F2FP.PACK_AB R177, R107, R185 ;  /* 0x000000b96bb1723e */ /* 0x010fe200000000ff */
[----:B------:R-:W-:Y:S01]  /*19200*/  FFMA.FTZ R184, R108, c[0x0][0x23c], -R184 ;  /* 0x00008f006cb87a23 */ /* 0x000fe200000108b8 */
[----:B------:R-:W-:Y:S05]  /*19210*/  F2FP.PACK_AB R108, R196, R197 ;  /* 0x000000c5c46c723e */ /* 0x000fea00000000ff */
[----:B------:R1:W-:Y:S02]  /*19220*/  MUFU.EX2 R106, R2 ;  /* 0x00000002006a7308 */ /* 0x0003e40000000800 */
[-C--:B--2---:R-:W-:Y:S01]  /*19230*/  HMMA.16816.F32 R112, R108, R132.reuse, R4 ;  /* 0x000000846c70723c */ /* 0x084fe20000001804 */
[----:B------:R-:W3:Y:S07]  /*19240*/  LDSM.16.MT88.4 R4, [R218+0xbc00] ;  /* 0x00bc0000da04783b */ /* 0x000eee0000004200 */
[----:B------:R-:W4:Y:S01]  /*19250*/  MUFU.EX2 R184, R184 ;  /* 0x000000b800b87308 */ /* 0x000f220000000800 */
[----:B-1----:R-:W2:Y:S03]  /*19260*/  LDL.LU R2, [R1+0x24] ;  /* 0x0000240001027983 */ /* 0x002ea60000300800 */
[----:B----4-:R-:W-:Y:S07]  /*19270*/  F2FP.PACK_AB R179, R184, R106 ;  /* 0x0000006ab8b3723e */ /* 0x010fee00000000ff */
[C---:B------:R-:W-:Y:S07]  /*19280*/  HMMA.16816.F32 R116, R176.reuse, R132, R8 ;  /* 0x00000084b074723c */ /* 0x040fee0000001808 */
[----:B------:R-:W-:Y:S01]  /*19290*/  IMAD.MOV.U32 R10, RZ, RZ, R153 ;  /* 0x000000ffff0a7224 */ /* 0x000fe200078e0099 */
[-C--:B------:R-:W-:Y:S01]  /*192a0*/  HMMA.16816.F32 R120, R176, R134.reuse, R12 ;  /* 0x00000086b078723c */ /* 0x080fe2000000180c */
[----:B------:R-:W-:Y:S03]  /*192b0*/  MOV R8, R151 ;  /* 0x0000009700087202 */ /* 0x000fe60000000f00 */
[----:B------:R-:W-:Y:S01]  /*192c0*/  MOV R11, R154 ;  /* 0x0000009a000b7202 */ /* 0x000fe20000000f00 */
[----:B------:R-:W-:Y:S02]  /*192d0*/  IMAD.MOV.U32 R9, RZ, RZ, R152 ;  /* 0x000000ffff097224 */ /* 0x000fe400078e0098 */
[----:B------:R-:W-:Y:S01]  /*192e0*/  IMAD.MOV.U32 R12, RZ, RZ, R150 ;  /* 0x000000ffff0c7224 */ /* 0x000fe200078e0096 */
[C---:B------:R-:W-:Y:S01]  /*192f0*/  HMMA.16816.F32 R124, R108.reuse, R134, R16 ;  /* 0x000000866c7c723c */ /* 0x040fe20000001810 */
[----:B------:R-:W4:Y:S03]  /*19300*/  LDL.LU R16, [R1+0x2c] ;  /* 0x00002c0001107983 */ /* 0x000f260000300800 */
[----:B------:R-:W-:Y:S01]  /*19310*/  IMAD.MOV.U32 R13, RZ, RZ, R149 ;  /* 0x000000ffff0d7224 */ /* 0x000fe200078e0095 */
[----:B------:R-:W-:Y:S01]  /*19320*/  MOV R14, R148 ;  /* 0x00000094000e7202 */ /* 0x000fe20000000f00 */
[----:B------:R-:W-:Y:S01]  /*19330*/  IMAD.MOV.U32 R15, RZ, RZ, R147 ;  /* 0x000000ffff0f7224 */ /* 0x000fe200078e0093 */
[----:B------:R-:W-:Y:S01]  /*19340*/  MOV R18, R145 ;  /* 0x0000009100127202 */ /* 0x000fe20000000f00 */
[-C--:B---3--:R-:W-:Y:S01]  /*19350*/  HMMA.16816.F32 R128, R108, R140.reuse, R20 ;  /* 0x0000008c6c80723c */ /* 0x088fe20000001814 */
[----:B------:R-:W3:Y:S03]  /*19360*/  LDL.LU R21, [R1+0x28] ;  /* 0x0000280001157983 */ /* 0x000ee60000300800 */
[----:B------:R-:W-:Y:S02]  /*19370*/  IMAD.MOV.U32 R17, RZ, RZ, R146 ;  /* 0x000000ffff117224 */ /* 0x000fe400078e0092 */
[----:B------:R-:W-:Y:S01]  /*19380*/  IMAD.MOV.U32 R19, RZ, RZ, R144 ;  /* 0x000000ffff137224 */ /* 0x000fe200078e0090 */
[----:B------:R-:W-:Y:S01]  /*19390*/  MOV R22, R138 ;  /* 0x0000008a00167202 */ /* 0x000fe20000000f00 */
[C---:B------:R-:W-:Y:S01]  /*193a0*/  HMMA.16816.F32 R132, R176.reuse, R140, R24 ;  /* 0x0000008cb084723c */ /* 0x040fe20000001818 */
[----:B------:R-:W3:Y:S03]  /*193b0*/  LDL.LU R27, [R1+0x20] ;  /* 0x00002000011b7983 */ /* 0x000ee60000300800 */
[----:B------:R-:W-:Y:S02]  /*193c0*/  IMAD.MOV.U32 R20, RZ, RZ, R139 ;  /* 0x000000ffff147224 */ /* 0x000fe400078e008b */
[----:B------:R-:W-:Y:S02]  /*193d0*/  IMAD.MOV.U32 R23, RZ, RZ, R137 ;  /* 0x000000ffff177224 */ /* 0x000fe400078e0089 */
[----:B------:R-:W-:Y:S02]  /*193e0*/  IMAD.MOV.U32 R26, RZ, RZ, R136 ;  /* 0x000000ffff1a7224 */ /* 0x000fe400078e0088 */
        /* <DEDUP_REMOVED lines=17> */
[----:B------:R-:W-:Y:S01]  /*19500*/  HMMA.16816.F32 R96, R108, R6, R96 ;  /* 0x000000066c60723c */ /* 0x000fe20000001860 */
[----:B--2---:R-:W-:Y:S04]  /*19510*/  FFMA.FTZ R2, R3, R2, R22 ;  /* 0x0000000203027223 */ /* 0x004fe80000010016 */
[----:B------:R-:W-:Y:S04]  /*19520*/  FADD.FTZ R2, R18, R2 ;  /* 0x0000000212027221 */ /* 0x000fe80000010000 */
[----:B------:R-:W-:Y:S03]  /*19530*/  FADD.FTZ R9, R9, R2 ;  /* 0x0000000209097221 */ /* 0x000fe60000010000 */
[----:B----4-:R-:W-:Y:S04]  /*19540*/  FFMA.FTZ R0, R0, R16, R23 ;  /* 0x0000001000007223 */ /* 0x010fe80000010017 */
[----:B------:R-:W-:Y:S02]  /*19550*/  FADD.FTZ R0, R19, R0 ;  /* 0x0000000013007221 */ /* 0x000fe40000010000 */
[----:B---3--:R-:W-:Y:S02]  /*19560*/  FFMA.FTZ R100, R100, R21, R20 ;  /* 0x0000001564647223 */ /* 0x008fe40000010014 */
[----:B------:R-:W-:Y:S02]  /*19570*/  FADD.FTZ R8, R8, R0 ;  /* 0x0000000008087221 */ /* 0x000fe40000010000 */
[----:B------:R-:W-:Y:S02]  /*19580*/  FADD.FTZ R3, R17, R100 ;  /* 0x0000006411037221 */ /* 0x000fe40000010000 */
[----:B------:R-:W-:Y:S02]  /*19590*/  FADD.FTZ R0, R15, R9 ;  /* 0x000000090f007221 */ /* 0x000fe40000010000 */
[----:B------:R-:W-:Y:S02]  /*195a0*/  FFMA.FTZ R101, R101, R27, R26 ;  /* 0x0000001b65657223 */ /* 0x000fe4000001001a */
        /* <DEDUP_REMOVED lines=53> */
[----:B------:R-:W-:Y:S01]  /*19900*/  FADD.FTZ R0, R106, R0 ;  /* 0x000000006a007221 */ /* 0x000fe20000010000 */
[----:B------:R1:W-:Y:S01]  /*19910*/  STL [R1+0x28], R3 ;  /* 0x0000280301007387 */ /* 0x0003e20000100800 */
[----:B------:R-:W-:Y:S02]  /*19920*/  FADD.FTZ R2, R186, R2 ;  /* 0x00000002ba027221 */ /* 0x000fe40000010000 */
[----:B------:R-:W-:Y:S02]  /*19930*/  FADD.FTZ R0, R184, R0 ;  /* 0x00000000b8007221 */ /* 0x000fe40000010000 */
[----:B------:R-:W-:Y:S01]  /*19940*/  IMAD.MOV.U32 R107, RZ, RZ, R102 ;  /* 0x000000ffff6b7224 */ /* 0x000fe200078e0066 */
[----:B------:R2:W-:Y:S01]  /*19950*/  STL [R1+0x24], R2 ;  /* 0x0000240201007387 */ /* 0x0005e20000100800 */
[----:B------:R-:W-:Y:S02]  /*19960*/  IMAD.MOV.U32 R100, RZ, RZ, R104 ;  /* 0x000000ffff647224 */ /* 0x000fe400078e0068 */
[----:B------:R-:W-:Y:S01]  /*19970*/  IMAD.MOV.U32 R106, RZ, RZ, R103 ;  /* 0x000000ffff6a7224 */ /* 0x000fe200078e0067 */
[----:B------:R2:W-:Y:S01]  /*19980*/  STL [R1+0x2c], R0 ;  /* 0x00002c0001007387 */ /* 0x0005e20000100800 */
[----:B-1----:R-:W-:Y:S01]  /*19990*/  MOV R3, R105 ;  /* 0x0000006900037202 */ /* 0x002fe20000000f00 */
[----:B--2--5:R-:W-:-:S05]  /*199a0*/  @P0 BRA `(.L_x_247) ;  /* 0xffffa9b000000947 */ /* 0x024fca000383ffff */
.L_x_246:
[----:B------:R-:W2:Y:S04]  /*199b0*/  LDL.LU R2, [R1+0x20] ;  /* 0x0000200001027983 */ /* 0x000ea80000300800 */
[----:B------:R-:W3:Y:S04]  /*199c0*/  LDL.LU R9, [R1+0x28] ;  /* 0x0000280001097983 */ /* 0x000ee80000300800 */
[----:B------:R-:W4:Y:S04]  /*199d0*/  LDL.LU R8, [R1+0x24] ;  /* 0x0000240001087983 */ /* 0x000f280000300800 */
[----:B------:R-:W4:Y:S04]  /*199e0*/  LDL.LU R7, [R1+0x2c] ;  /* 0x00002c0001077983 */ /* 0x000f280000300800 */
[----:B------:R-:W4:Y:S04]  /*199f0*/  LDL.LU R111, [R1+0x58] ;  /* 0x00005800016f7983 */ /* 0x000f280000300800 */
[----:B------:R-:W1:Y:S04]  /*19a00*/  S2R R109, SR_TID.X ;  /* 0x00000000006d7919 */ /* 0x000e680000002100 */
[----:B------:R-:W2:Y:S01]  /*19a10*/  S2R R110, SR_CTAID.Y ;  /* 0x00000000006e7919 */ /* 0x000ea20000002600 */
[----:B-1----:R-:W-:-:S04]  /*19a20*/  SHF.R.S32.HI R51, RZ, 0x1f, R109 ;  /* 0x0000001fff337819 */ /* 0x002fc8000001146d */
[CC--:B------:R-:W-:Y:S02]  /*19a30*/  LEA.HI R108, R51.reuse, R109.reuse, RZ, 0x2 ;  /* 0x0000006d336c7211 */ /* 0x0c0fe400078f10ff */
[----:B------:R-:W-:Y:S02]  /*19a40*/  LEA.HI R51, R51, R109, RZ, 0x5 ;  /* 0x0000006d33337211 */ /* 0x000fe400078f28ff */
[----:B------:R-:W-:Y:S01]  /*19a50*/  SHF.R.S32.HI R47, RZ, 0x2, R108 ;  /* 0x00000002ff2f7819 */ /* 0x000fe2000001146c */
[----:B--2---:R-:W1:Y:S04]  /*19a60*/  SHFL.BFLY PT, R0, R2, 0x2, 0x1f ;  /* 0x0c401f0002007f89 */ /* 0x004e6800000e0000 */
[----:B---3--:R-:W2:Y:S04]  /*19a70*/  SHFL.BFLY PT, R4, R9, 0x2, 0x1f ;  /* 0x0c401f0009047f89 */ /* 0x008ea800000e0000 */
[----:B----4-:R-:W3:Y:S04]  /*19a80*/  SHFL.BFLY PT, R6, R8, 0x2, 0x1f ;  /* 0x0c401f0008067f89 */ /* 0x010ee800000e0000 */
[----:B------:R-:W4:Y:S01]  /*19a90*/  SHFL.BFLY PT, R5, R7, 0x2, 0x1f ;  /* 0x0c401f0007057f89 */ /* 0x000f2200000e0000 */
[----:B------:R-:W-:Y:S01]  /*19aa0*/  ISETP.NE.AND P0, PT, R111, -0x1, PT ;  /* 0xffffffff6f00780c */ /* 0x000fe20003f05270 */
[----:B-1----:R-:W-:-:S02]  /*19ab0*/  FADD.FTZ R0, R0, R2 ;  /* 0x0000000200007221 */ /* 0x002fc40000010000 */
[----:B--2---:R-:W-:-:S03]  /*19ac0*/  FADD.FTZ R4, R4, R9 ;  /* 0x0000000904047221 */ /* 0x004fc60000010000 */
[----:B------:R-:W1:Y:S01]  /*19ad0*/  SHFL.BFLY PT, R2, R0, 0x1, 0x1f ;  /* 0x0c201f0000027f89 */ /* 0x000e6200000e0000 */
[----:B---3--:R-:W-:-:S03]  /*19ae0*/  FADD.FTZ R6, R6, R8 ;  /* 0x0000000806067221 */ /* 0x008fc60000010000 */
[----:B------:R-:W2:Y:S01]  /*19af0*/  SHFL.BFLY PT, R48, R4, 0x1, 0x1f ;  /* 0x0c201f0004307f89 */ /* 0x000ea200000e0000 */
[----:B----4-:R-:W-:-:S03]  /*19b00*/  FADD.FTZ R5, R5, R7 ;  /* 0x0000000705057221 */ /* 0x010fc60000010000 */
[----:B------:R-:W3:Y:S04]  /*19b10*/  SHFL.BFLY PT, R8, R6, 0x1, 0x1f ;  /* 0x0c201f0006087f89 */ /* 0x000ee800000e0000 */
[----:B------:R-:W4:Y:S01]  /*19b20*/  SHFL.BFLY PT, R7, R5, 0x1, 0x1f ;  /* 0x0c201f0005077f89 */ /* 0x000f2200000e0000 */
[----:B-1----:R-:W-:Y:S01]  /*19b30*/  FADD.FTZ R49, R0, R2 ;  /* 0x0000000200317221 */ /* 0x002fe20000010000 */
[----:B------:R-:W-:Y:S01]  /*19b40*/  MOV R0, 0x3f800000 ;  /* 0x3f80000000007802 */ /* 0x000fe20000000f00 */
[----:B------:R-:W-:-:S03]  /*19b50*/  @P0 IMAD.WIDE.U32 R2, R111, c[0x0][0x1e8], RZ ;  /* 0x00007a006f020a25 */ /* 0x000fc600078e00ff */
[----:B------:R-:W-:Y:S01]  /*19b60*/  FSETP.NE.FTZ.AND P6, PT, R49, RZ, PT ;  /* 0x000000ff3100720b */ /* 0x000fe20003fd5000 */
[----:B--2---:R-:W-:Y:S01]  /*19b70*/  FADD.FTZ R48, R4, R48 ;  /* 0x0000003004307221 */ /* 0x004fe20000010000 */
[----:B------:R-:W-:Y:S01]  /*19b80*/  @P0 MOV R106, R2 ;  /* 0x00000002006a0202 */ /* 0x000fe20000000f00 */
[----:B---3--:R-:W-:Y:S01]  /*19b90*/  FADD.FTZ R100, R6, R8 ;  /* 0x0000000806647221 */ /* 0x008fe20000010000 */
[----:B------:R-:W-:Y:S01]  /*19ba0*/  LOP3.LUT R2, R108, 0xfffffffc, RZ, 0xc0, !PT ;  /* 0xfffffffc6c027812 */ /* 0x000fe200078ec0ff */
[----:B------:R-:W-:Y:S01]  /*19bb0*/  @P0 IMAD R107, R111, c[0x0][0x1ec], R3 ;  /* 0x00007b006f6b0a24 */ /* 0x000fe200078e0203 */
[----:B------:R-:W-:Y:S01]  /*19bc0*/  @!P0 SHF.R.S32.HI R4, RZ, 0x1f, R110 ;  /* 0x0000001fff048819 */ /* 0x000fe2000001146e */
[----:B----4-:R-:W-:Y:S01]  /*19bd0*/  FADD.FTZ R101, R5, R7 ;  /* 0x0000000705657221 */ /* 0x010fe20000010000 */
[----:B------:R-:W-:Y:S01]  /*19be0*/  FSETP.NE.FTZ.AND P4, PT, R100, RZ, PT ;  /* 0x000000ff6400720b */ /* 0x000fe20003f95000 */
[----:B------:R-:W-:Y:S01]  /*19bf0*/  @!P0 IMAD.WIDE.U32 R6, R110, c[0x0][0x1e0], RZ ;  /* 0x000078006e068a25 */ /* 0x000fe200078e00ff */
[----:B------:R-:W-:-:S02]  /*19c00*/  SHF.R.S32.HI R5, RZ, 0x5, R51 ;  /* 0x00000005ff057819 */ /* 0x000fc40000011433 */
[----:B------:R-:W-:Y:S01]  /*19c10*/  IADD3 R2, -R2, R109, RZ ;  /* 0x0000006d02027210 */ /* 0x000fe20007ffe1ff */
[----:B------:R-:W1:Y:S01]  /*19c20*/  @P6 MUFU.RCP R0, R49 ;  /* 0x0000003100006308 */ /* 0x000e620000001000 */
[----:B------:R-:W-:Y:S01]  /*19c30*/  @!P0 IMAD R4, R4, c[0x0][0x1e0], RZ ;  /* 0x0000780004048a24 */ /* 0x000fe200078e02ff */
[----:B------:R-:W-:Y:S02]  /*19c40*/  FSETP.NE.FTZ.AND P3, PT, R101, RZ, PT ;  /* 0x000000ff6500720b */ /* 0x000fe40003f75000 */
[----:B------:R-:W-:Y:S01]  /*19c50*/  LEA R50, R5, R2, 0x8 ;  /* 0x0000000205327211 */ /* 0x000fe200078e40ff */
[----:B------:R-:W-:Y:S01]  /*19c60*/  @!P0 IMAD R4, R110, c[0x0][0x1e4], R4 ;  /* 0x000079006e048a24 */ /* 0x000fe200078e0204 */
[----:B------:R-:W-:Y:S02]  /*19c70*/  MOV R2, 0x3f800000 ;  /* 0x3f80000000027802 */ /* 0x000fe40000000f00 */
[----:B------:R-:W-:Y:S02]  /*19c80*/  FSETP.NE.FTZ.AND P5, PT, R48, RZ, PT ;  /* 0x000000ff3000720b */ /* 0x000fe40003fb5000 */
[----:B------:R-:W-:-:S02]  /*19c90*/  @!P0 IADD3 R107, R7, R4, RZ ;  /* 0x00000004076b8210 */ /* 0x000fc40007ffe0ff */
[----:B------:R-:W2:Y:S01]  /*19ca0*/  @P4 MUFU.RCP R2, R100 ;  /* 0x0000006400024308 */ /* 0x000ea20000001000 */
[----:B------:R-:W-:Y:S02]  /*19cb0*/  MOV R3, 0x3f800000 ;  /* 0x3f80000000037802 */ /* 0x000fe40000000f00 */
[----:B------:R-:W-:Y:S01]  /*19cc0*/  @!P0 MOV R106, R6 ;  /* 0x00000006006a8202 */ /* 0x000fe20000000f00 */
[C---:B-1----:R-:W-:Y:S02]  /*19cd0*/  FMUL.FTZ R112, R0.reuse, R112 ;  /* 0x0000007000707220 */ /* 0x042fe40000410000 */
[C---:B------:R-:W-:Y:S02]  /*19ce0*/  FMUL.FTZ R45, R0.reuse, R113 ;  /* 0x00000071002d7220 */ /* 0x040fe40000410000 */
[C---:B------:R-:W-:Y:S01]  /*19cf0*/  FMUL.FTZ R124, R0.reuse, R124 ;  /* 0x0000007c007c7220 */ /* 0x040fe20000410000 */
[----:B------:R-:W-:Y:S01]  /*19d00*/  @P5 MUFU.RCP R3, R48 ;  /* 0x0000003000035308 */ /* 0x000fe20000001000 */
[C---:B------:R-:W-:Y:S01]  /*19d10*/  FMUL.FTZ R42, R0.reuse, R125 ;  /* 0x0000007d002a7220 */ /* 0x040fe20000410000 */
        /* <DEDUP_REMOVED lines=30> */
[----:B------:R-:W-:Y:S01]  /*19f00*/  MOV R0, 0x3f800000 ;  /* 0x3f80000000007802 */ /* 0x000fe20000000f00 */
[----:B--2---:R-:W-:Y:S01]  /*19f10*/  FMUL.FTZ R116, R2, R116 ;  /* 0x0000007402747220 */ /* 0x004fe20000410000 */
        /* <DEDUP_REMOVED lines=36> */
[----:B------:R-:W-:Y:S01]  /*1a160*/  SHF.R.S32.HI R2, RZ, 0x1f, R47 ;  /* 0x0000001fff027819 */ /* 0x000fe2000001142f */
[----:B-1----:R-:W-:Y:S01]  /*1a170*/  FMUL.FTZ R119, R0, R119 ;  /* 0x0000007700777220 */ /* 0x002fe20000410000 */
        /* <DEDUP_REMOVED lines=9> */
[C---:B------:R-:W-:Y:S01]  /*1a210*/  FMUL.FTZ R134, R0.reuse, R134 ;  /* 0x0000008600867220 */ /* 0x040fe20000410000 */
        /* <DEDUP_REMOVED lines=35> */
[C---:B------:R-:W-:Y:S01]  /*1a450*/  FMUL.FTZ R41, R3.reuse, R127 ;  /* 0x0000007f03297220 */ /* 0x040fe20000410000 */
[----:B------:R-:W-:Y:S01]  /*1a460*/  LOP3.LUT P0, RZ, R4, 0x2, RZ, 0xc0, !PT ;  /* 0x0000000204ff7812 */ /* 0x000fe2000780c0ff */
[C---:B------:R-:W-:Y:S01]  /*1a470*/  FMUL.FTZ R130, R3.reuse, R130 ;  /* 0x0000008203827220 */ /* 0x040fe20000410000 */
[----:B------:R-:W-:Y:S01]  /*1a480*/  IADD3 R0, R2, -R0, RZ ;  /* 0x8000000002007210 */ /* 0x000fe20007ffe0ff */
[C---:B------:R-:W-:Y:S01]  /*1a490*/  FMUL.FTZ R39, R3.reuse, R131 ;  /* 0x0000008303277220 */ /* 0x040fe20000410000 */
[----:B------:R-:W-:Y:S01]  /*1a4a0*/  F2FP.PACK_AB R44, R44, R114 ;  /* 0x000000722c2c723e */ /* 0x000fe200000000ff */
[C---:B------:R-:W-:Y:S01]  /*1a4b0*/  FMUL.FTZ R142, R3.reuse, R142 ;  /* 0x0000008e038e7220 */ /* 0x040fe20000410000 */
[----:B------:R-:W-:Y:S01]  /*1a4c0*/  LEA R0, R0, R50, 0x4 ;  /* 0x0000003200007211 */ /* 0x000fe200078e20ff */
[----:B------:R-:W-:Y:S01]  /*1a4d0*/  FMUL.FTZ R36, R3, R143 ;  /* 0x0000008f03247220 */ /* 0x000fe20000410000 */
[----:B------:R-:W-:Y:S01]  /*1a4e0*/  F2FP.PACK_AB R41, R41, R126 ;  /* 0x0000007e2929723e */ /* 0x000fe200000000ff */
[----:B------:R-:W-:Y:S01]  /*1a4f0*/  FMUL.FTZ R146, R3, R146 ;  /* 0x0000009203927220 */ /* 0x000fe20000410000 */
[----:B------:R-:W-:Y:S01]  /*1a500*/  F2FP.PACK_AB R39, R39, R130 ;  /* 0x000000822727723e */ /* 0x000fe200000000ff */
[C---:B------:R-:W-:Y:S01]  /*1a510*/  FMUL.FTZ R33, R3.reuse, R147 ;  /* 0x0000009303217220 */ /* 0x040fe20000410000 */
[----:B------:R-:W-:Y:S01]  /*1a520*/  F2FP.PACK_AB R36, R36, R142 ;  /* 0x0000008e2424723e */ /* 0x000fe200000000ff */
[----:B------:R-:W-:Y:S01]  /*1a530*/  FMUL.FTZ R158, R3, R158 ;  /* 0x0000009e039e7220 */ /* 0x000fe20000410000 */
[----:B------:R-:W-:Y:S01]  /*1a540*/  F2FP.PACK_AB R9, R95, R9 ;  /* 0x000000095f09723e */ /* 0x000fe200000000ff */
        /* <DEDUP_REMOVED lines=28> */
[----:B------:R-:W-:Y:S02]  /*1a710*/  SEL R3, R3, 0xffffffe0, !P0 ;  /* 0xffffffe003037807 */ /* 0x000fe40004000000 */
[C---:B------:R-:W-:Y:S01]  /*1a720*/  IADD3 R2, R0.reuse, -0x10, RZ ;  /* 0xfffffff000027810 */ /* 0x040fe20007ffe0ff */
[----:B------:R-:W-:Y:S01]  /*1a730*/  STS [R0], R45 ;  /* 0x0000002d00007388 */ /* 0x000fe20000000800 */
[C---:B------:R-:W-:Y:S02]  /*1a740*/  IADD3 R4, R0.reuse, R3, RZ ;  /* 0x0000000300047210 */ /* 0x040fe40007ffe0ff */
[----:B------:R-:W-:Y:S01]  /*1a750*/  @P1 IADD3 R2, R0, 0x10, RZ ;  /* 0x0000001000021810 */ /* 0x000fe20007ffe0ff */
[----:B------:R-:W-:Y:S01]  /*1a760*/  STS [R0+0x200], R44 ;  /* 0x0002002c00007388 */ /* 0x000fe20000000800 */
[----:B------:R-:W-:-:S02]  /*1a770*/  F2FP.PACK_AB R6, R6, R98 ;  /* 0x000000620606723e */ /* 0x000fc400000000ff */
[----:B------:R-:W-:Y:S01]  /*1a780*/  IADD3 R3, R3, R2, RZ ;  /* 0x0000000203037210 */ /* 0x000fe20007ffe0ff */
[----:B------:R-:W-:Y:S04]  /*1a790*/  STS [R2], R42 ;  /* 0x0000002a02007388 */ /* 0x000fe80000000800 */
        /* <DEDUP_REMOVED lines=53> */
[----:B---3--:R-:W-:Y:S03]  /*1aaf0*/  @P5 MUFU.LG2 R11, R48 ;  /* 0x00000030000b5308 */ /* 0x008fe60000000c00 */
[----:B------:R-:W-:Y:S01]  /*1ab00*/  BAR.SYNC.DEFER_BLOCKING 0x0 ;  /* 0x0000000000007b1d */ /* 0x000fe20000010000 */
[----:B----4-:R-:W-:Y:S02]  /*1ab10*/  @P1 MOV R7, c[0x0][0x210] ;  /* 0x0000840000071a02 */ /* 0x010fe40000000f00 */
[----:B------:R-:W-:-:S02]  /*1ab20*/  @!P1 MOV R7, 0x1 ;  /* 0x0000000100079802 */ /* 0x000fc40000000f00 */
[----:B------:R-:W-:Y:S01]  /*1ab30*/  IADD3 R6, R109, -R2, RZ ;  /* 0x800000026d067210 */ /* 0x000fe20007ffe0ff */
[----:B------:R-:W3:Y:S01]  /*1ab40*/  S2R R19, SR_CTAID.X ;  /* 0x0000000000137919 */ /* 0x000ee20000002500 */
        /* <DEDUP_REMOVED lines=13> */
[----:B------:R4:W1:Y:S04]  /*1ac20*/  LDS.128 R40, [R223+0x800] ;  /* 0x00080000df287984 */ /* 0x0008680000000c00 */
        /* <DEDUP_REMOVED lines=16> */
[----:B---3--:R-:W-:Y:S01]  /*1ad30*/  IMAD R0, R19, R7, RZ ;  /* 0x0000000713007224 */ /* 0x008fe200078e02ff */
        /* <DEDUP_REMOVED lines=20> */
[----:B------:R-:W1:Y:S02]  /*1ae80*/  S2R R4, SR_TID.X ;  /* 0x0000000000047919 */ /* 0x000e640000002100 */
[----:B-1----:R-:W-:-:S04]  /*1ae90*/  SHF.R.S32.HI R2, RZ, 0x1f, R4 ;  /* 0x0000001fff027819 */ /* 0x002fc80000011404 */
[----:B------:R-:W-:-:S04]  /*1aea0*/  LEA.HI R2, R2, R4, RZ, 0x5 ;  /* 0x0000000402027211 */ /* 0x000fc800078f28ff */
[----:B------:R-:W-:Y:S02]  /*1aeb0*/  SHF.R.S32.HI R0, RZ, 0x5, R2 ;  /* 0x00000005ff007819 */ /* 0x000fe40000011402 */
[----:B------:R-:W-:Y:S02]  /*1aec0*/  LOP3.LUT R2, R2, 0xffffffe0, RZ, 0xc0, !PT ;  /* 0xffffffe002027812 */ /* 0x000fe400078ec0ff */
[----:B------:R-:W-:-:S03]  /*1aed0*/  SHF.R.S32.HI R3, RZ, 0x1f, R0 ;  /* 0x0000001fff037819 */ /* 0x000fc60000011400 */
[----:B------:R-:W-:Y:S01]  /*1aee0*/  IMAD.IADD R2, R4, 0x1, -R2 ;  /* 0x0000000104027824 */ /* 0x000fe200078e0a02 */
[----:B------:R-:W-:-:S04]  /*1aef0*/  LEA.HI R3, R3, R0, RZ, 0x2 ;  /* 0x0000000003037211 */ /* 0x000fc800078f10ff */
[----:B------:R-:W-:Y:S02]  /*1af00*/  SHF.R.S32.HI R4, RZ, 0x1f, R2 ;  /* 0x0000001fff047819 */ /* 0x000fe40000011402 */
[----:B------:R-:W-:Y:S02]  /*1af10*/  LOP3.LUT R3, R3, 0xfffffffc, RZ, 0xc0, !PT ;  /* 0xfffffffc03037812 */ /* 0x000fe400078ec0ff */
[----:B------:R-:W-:-:S03]  /*1af20*/  LEA.HI R2, R4, R2, RZ, 0x2 ;  /* 0x0000000204027211 */ /* 0x000fc600078f10ff */
[----:B------:R-:W-:Y:S01]  /*1af30*/  IMAD.IADD R3, R0, 0x1, -R3 ;  /* 0x0000000100037824 */ /* 0x000fe200078e0a03 */
        /* <DEDUP_REMOVED lines=33> */
.L_x_251:
[----:B------:R-:W-:Y:S05]  /*1b150*/  BSYNC B0 ;  /* 0x0000000000007941 */ /* 0x000fea0003800000 */
.L_x_250:
[----:B-1----:R-:W3:Y:S04]  /*1b160*/  LDL.LU R7, [R1+0x68] ;  /* 0x0000680001077983 */ /* 0x002ee80000300800 */
[----:B----4-:R-:W4:Y:S04]  /*1b170*/  LDL.64 R44, [R1+0x40] ;  /* 0x00004000012c7983 */ /* 0x010f280000100a00 */
[----:B------:R1:W5:Y:S04]  /*1b180*/  LDL R16, [R1+0x5c] ;  /* 0x00005c0001107983 */ /* 0x0003680000100800 */
[----:B------:R1:W5:Y:S01]  /*1b190*/  LDL R15, [R1+0x60] ;  /* 0x00006000010f7983 */ /* 0x0003620000100800 */
[----:B------:R-:W-:Y:S01]  /*1b1a0*/  SHF.R.S32.HI R6, RZ, 0x1f, R18 ;  /* 0x0000001fff067819 */ /* 0x000fe20000011412 */
[----:B------:R-:W-:Y:S02]  /*1b1b0*/  BSSY B0, `(.L_x_252) ;  /* 0x000001f000007945 */ /* 0x000fe40003800000 */
[----:B------:R-:W2:Y:S02]  /*1b1c0*/  S2R R5, SR_TID.X ;  /* 0x0000000000057919 */ /* 0x000ea40000002100 */
[----:B--2---:R-:W-:Y:S01]  /*1b1d0*/  SHF.R.S32.HI R4, RZ, 0x1f, R5 ;  /* 0x0000001fff047819 */ /* 0x004fe20000011405 */
[----:B---3--:R-:W-:-:S02]  /*1b1e0*/  IMAD R14, R19, -0x80, R7 ;  /* 0xffffff80130e7824 */ /* 0x008fc400078e0207 */
[----:B------:R-:W2:Y:S01]  /*1b1f0*/  S2R R7, SR_CTAID.X ;  /* 0x0000000000077919 */ /* 0x000ea20000002500 */
[----:B----4-:R-:W-:Y:S02]  /*1b200*/  IADD3 R2, P0, R44, R106, RZ ;  /* 0x0000006a2c027210 */ /* 0x010fe40007f1e0ff */
        /* <DEDUP_REMOVED lines=25> */
.L_x_253:
[----:B-1----:R-:W-:Y:S05]  /*1b3a0*/  BSYNC B0 ;  /* 0x0000000000007941 */ /* 0x002fea0003800000 */
.L_x_252:
        /* <DEDUP_REMOVED lines=20> */
.L_x_255:
[----:B------:R-:W-:Y:S05]  /*1b4f0*/  BSYNC B0 ;  /* 0x0000000000007941 */ /* 0x000fea0003800000 */
.L_x_254:
        /* <DEDUP_REMOVED lines=20> */
.L_x_257:
[----:B------:R-:W-:Y:S05]  /*1b640*/  BSYNC B0 ;  /* 0x0000000000007941 */ /* 0x000fea0003800000 */
.L_x_256:
        /* <DEDUP_REMOVED lines=21> */
.L_x_258:
        /* <DEDUP_REMOVED lines=14> */
.L_x_1031:


//--------------------- .text._ZN5flash16flash_fwd_kernelI23Flash_fwd_kernel_traitsILi96ELi128ELi64ELi4ELb0ELb0EN7cutlass6half_tE19Flash_kernel_traitsILi96ELi128ELi64ELi4ES3_EELb1ELb0ELb0ELb0ELb0ELb1ELb0ELb0EEEvNS_16Flash_fwd_paramsE --------------------------
	.section	.text._ZN5flash16flash_fwd_kernelI23Flash_fwd_kernel_traitsILi96ELi128ELi64ELi4ELb0ELb0EN7cutlass6half_tE19Flash_kernel_traitsILi96ELi128ELi64ELi4ES3_EELb1ELb0ELb0ELb0ELb0ELb1ELb0ELb0EEEvNS_16Flash_fwd_paramsE,"ax",@progbits
	.sectioninfo	@"SHI_REGISTERS=255"
	.align	128
        .global         _ZN5flash16flash_fwd_kernelI23Flash_fwd_kernel_traitsILi96ELi128ELi64ELi4ELb0ELb0EN7cutlass6half_tE19Flash_kernel_traitsILi96ELi128ELi64ELi4ES3_EELb1ELb0ELb0ELb0ELb0ELb1ELb0ELb0EEEvNS_16Flash_fwd_paramsE
        .type           _ZN5flash16flash_fwd_kernelI23Flash_fwd_kernel_traitsILi96ELi128ELi64ELi4ELb0ELb0EN7cutlass6half_tE19Flash_kernel_traitsILi96ELi128ELi64ELi4ES3_EELb1ELb0ELb0ELb0ELb0ELb1ELb0ELb0EEEvNS_16Flash_fwd_paramsE,@function
        .size           _ZN5flash16flash_fwd_kernelI23Flash_fwd_kernel_traitsILi96ELi128ELi64ELi4ELb0ELb0EN7cutlass6half_tE19Flash_kernel_traitsILi96ELi128ELi64ELi4ES3_EELb1ELb0ELb0ELb0ELb0ELb1ELb0ELb0EEEvNS_16Flash_fwd_paramsE,(.L_x_1032 - _ZN5flash16flash_fwd_kernelI23Flash_fwd_kernel_traitsILi96ELi128ELi64ELi4ELb0ELb0EN7cutlass6half_tE19Flash_kernel_traitsILi96ELi128ELi64ELi4ES3_EELb1ELb0ELb0ELb0ELb0ELb1ELb0ELb0EEEvNS_16Flash_fwd_paramsE)
        .other          _ZN5flash16flash_fwd_kernelI23Flash_fwd_kernel_traitsILi96ELi128ELi64ELi4ELb0ELb0EN7cutlass6half_tE19Flash_kernel_traitsILi96ELi128ELi64ELi4ES3_EELb1ELb0ELb0ELb0ELb0ELb1ELb0ELb0EEEvNS_16Flash_fwd_paramsE,@"STO_CUDA_ENTRY STV_DEFAULT"
_ZN5flash16flash_fwd_kernelI23Flash_fwd_kernel_traitsILi96ELi128ELi64ELi4ELb0ELb0EN7cutlass6half_tE19Flash_kernel_traitsILi96ELi128ELi64ELi4ES3_EELb1ELb0ELb0ELb0ELb0ELb1ELb0ELb0EEEvNS_16Flash_fwd_paramsE:
.text._ZN5flash16flash_fwd_kernelI23Flash_fwd_kernel_traitsILi96ELi128ELi64ELi4ELb0ELb0EN7cutlass6half_tE19Flash_kernel_traitsILi96ELi128ELi64ELi4ES3_EELb1ELb0ELb0ELb0ELb0ELb1ELb0ELb0EEEvNS_16Flash_fwd_paramsE:
[----:B------:R-:W-:-:S03]  /*0000*/  MOV R1, c[0x0][0x28] ;  /* 0x00000a0000017a02 */ /* 0x000fc60000000f00 */
[----:B------:R-:W-:Y:S01]  /*0010*/  ULDC.U8 UR4, c[0x0][0x304] ;  /* 0x0000c10000047ab9 */ /* 0x000fe20000000000 */
[----:B------:R-:W-:Y:S01]  /*0020*/  IADD3 R1, R1, -0x48, RZ ;  /* 0xffffffb801017810 */ /* 0x000fe20007ffe0ff */
[----:B------:R-:W-:Y:S01]  /*0030*/  ULDC.64 UR22, c[0x0][0x2f0] ;  /* 0x0000bc0000167ab9 */ /* 0x000fe20000000a00 */
[----:B------:R-:W-:Y:S01]  /*0040*/  ISETP.NE.AND P1, PT, RZ, UR4, PT ;  /* 0x00000004ff007c0c */ /* 0x000fe2000bf25270 */
[----:B------:R-:W-:Y:S01]  /*0050*/  IMAD.U32 R2, RZ, RZ, UR22 ;  /* 0x00000016ff027e24 */ /* 0x000fe2000f8e00ff */
[----:B------:R-:W-:Y:S01]  /*0060*/  ULDC.64 UR20, c[0x0][0x118] ;  /* 0x0000460000147ab9 */ /* 0x000fe20000000a00 */
[----:B------:R-:W-:Y:S02]  /*0070*/  IMAD.U32 R3, RZ, RZ, UR23 ;  /* 0x00000017ff037e24 */ /* 0x000fe4000f8e00ff */
[----:B------:R-:W-:-:S08]  /*0080*/  IMAD.MOV.U32 R6, RZ, RZ, c[0x0][0x2f8] ;  /* 0x0000be00ff067624 */ /* 0x000fd000078e00ff */
[----:B------:R1:W2:Y:S01]  /*0090*/  @P1 LDG.E.64 R4, [R2.64] ;  /* 0x0000001402041981 */ /* 0x0002a2000c1e1b00 */
[----:B------:R-:W-:Y:S02]  /*00a0*/  IMAD.MOV.U32 R8, RZ, RZ, c[0x0][0x2fc] ;  /* 0x0000bf00ff087624 */ /* 0x000fe400078e00ff */
[----:B-1----:R-:W-:Y:S02]  /*00b0*/  @P1 IMAD.MOV.U32 R2, RZ, RZ, R6 ;  /* 0x000000ffff021224 */ /* 0x002fe400078e0006 */
[----:B------:R-:W-:-:S06]  /*00c0*/  @P1 IMAD.MOV.U32 R3, RZ, RZ, R8 ;  /* 0x000000ffff031224 */ /* 0x000fcc00078e0008 */
[----:B------:R-:W3:Y:S01]  /*00d0*/  @P1 LDG.E.64 R2, [R2.64] ;  /* 0x0000001402021981 */ /* 0x000ee2000c1e1b00 */
[----:B------:R-:W-:Y:S01]  /*00e0*/  ISETP.NE.U32.AND P3, PT, RZ, c[0x0][0x240], PT ;  /* 0x00009000ff007a0c */ /* 0x000fe20003f65070 */
[----:B------:R-:W1:Y:S01]  /*00f0*/  LDC.U8 R7, c[0x0][0x312] ;  /* 0x0000c480ff077b82 */ /* 0x000e620000000000 */
[----:B------:R-:W-:Y:S01]  /*0100*/  MOV R12, 0x4 ;  /* 0x00000004000c7802 */ /* 0x000fe20000000f00 */
[----:B------:R-:W4:Y:S01]  /*0110*/  S2R R247, SR_CTAID.X ;  /* 0x0000000000f77919 */ /* 0x000f220000002500 */
[----:B------:R-:W-:Y:S02]  /*0120*/  ISETP.NE.AND.EX P3, PT, RZ, c[0x0][0x244], PT, P3 ;  /* 0x00009100ff007a0c */ /* 0x000fe40003f65330 */
[----:B------:R-:W-:Y:S01]  /*0130*/  MOV R14, 0xffffffff ;  /* 0xffffffff000e7802 */ /* 0x000fe20000000f00 */
[----:B------:R-:W4:Y:S04]  /*0140*/  S2R R18, SR_CTAID.Y ;  /* 0x0000000000127919 */ /* 0x000f280000002600 */
[----:B------:R-:W4:Y:S04]  /*0150*/  S2R R22, SR_CTAID.Z ;  /* 0x0000000000167919 */ /* 0x000f280000002700 */
[----:B------:R-:W4:Y:S01]  /*0160*/  S2R R33, SR_TID.X ;  /* 0x0000000000217919 */ /* 0x000f220000002100 */
[----:B-1----:R-:W-:-:S02]  /*0170*/  ISETP.NE.AND P4, PT, R7, RZ, PT ;  /* 0x000000ff0700720c */ /* 0x002fc40003f85270 */
[----:B----4-:R-:W-:-:S04]  /*0180*/  LOP3.LUT R0, R22, R247, R18, 0xfe, !PT ;  /* 0x000000f716007212 */ /* 0x010fc800078efe12 */
[----:B------:R-:W-:-:S13]  /*0190*/  LOP3.LUT P2, RZ, R0, R33, RZ, 0xfc, !PT ;  /* 0x0000002100ff7212 */ /* 0x000fda000784fcff */
[----:B------:R-:W-:Y:S02]  /*01a0*/  @!P2 IMAD.MOV.U32 R10, RZ, RZ, c[0x0][0x308] ;  /* 0x0000c200ff0aa624 */ /* 0x000fe400078e00ff */
[----:B------:R-:W-:Y:S01]  /*01b0*/  @!P2 IMAD.MOV.U32 R11, RZ, RZ, c[0x0][0x30c] ;  /* 0x0000c300ff0ba624 */ /* 0x000fe200078e00ff */
[----:B--2---:R1:W2:Y:S08]  /*01c0*/  @P1 R2UR UR22, R4 ;  /* 0x00000000041613c2 */ /* 0x0042b000000e0000 */
[----:B------:R1:W4:Y:S02]  /*01d0*/  @P1 R2UR UR23, R5 ;  /* 0x00000000051713c2 */ /* 0x00032400000e0000 */
[----:B-1----:R-:W-:Y:S01]  /*01e0*/  IMAD.WIDE R4, R18, R12, c[0x0][0x240] ;  /* 0x0000900012047625 */ /* 0x002fe200078e020c */
[----:B---3--:R-:W-:-:S03]  /*01f0*/  @P1 IADD3 R6, P0, R2, c[0x0][0x300], RZ ;  /* 0x0000c00002061a10 */ /* 0x008fc60007f1e0ff */
[----:B--2---:R-:W-:Y:S02]  /*0200*/  IMAD.U32 R2, RZ, RZ, UR22 ;  /* 0x00000016ff027e24 */ /* 0x004fe4000f8e00ff */
[----:B------:R-:W-:Y:S01]  /*0210*/  @P1 IMAD.X R8, RZ, RZ, R3, P0 ;  /* 0x000000ffff081224 */ /* 0x000fe200000e0603 */
[----:B------:R-:W-:Y:S01]  /*0220*/  ISETP.NE.U32.AND P0, PT, RZ, c[0x0][0x250], PT ;  /* 0x00009400ff007a0c */ /* 0x000fe20003f05070 */
[----:B----4-:R-:W-:Y:S01]  /*0230*/  IMAD.U32 R3, RZ, RZ, UR23 ;  /* 0x00000017ff037e24 */ /* 0x010fe2000f8e00ff */
[----:B------:R-:W-:Y:S02]  /*0240*/  ISETP.EQ.U32.AND P1, PT, RZ, c[0x0][0x248], PT ;  /* 0x00009200ff007a0c */ /* 0x000fe40003f22070 */
[----:B------:R-:W-:Y:S02]  /*0250*/  ISETP.NE.AND.EX P0, PT, RZ, c[0x0][0x254], PT, P0 ;  /* 0x00009500ff007a0c */ /* 0x000fe40003f05300 */
[----:B------:R1:W-:Y:S01]  /*0260*/  @!P2 STG.E.64 [R10.64], R2 ;  /* 0x000000020a00a986 */ /* 0x0003e2000c101b14 */
[----:B------:R-:W-:Y:S01]  /*0270*/  SHF.R.S32.HI R21, RZ, 0x1f, R33 ;  /* 0x0000001fff157819 */ /* 0x000fe20000011421 */
[----:B------:R-:W-:Y:S01]  /*0280*/  IMAD.MOV.U32 R7, RZ, RZ, RZ ;  /* 0x000000ffff077224 */ /* 0x000fe200078e00ff */
[----:B------:R-:W-:Y:S01]  /*0290*/  ISETP.EQ.OR.EX P1, PT, RZ, c[0x0][0x24c], !P4, P1 ;  /* 0x00009300ff007a0c */ /* 0x000fe20006722710 */
[----:B-1----:R-:W-:-:S02]  /*02a0*/  @!P2 IMAD.MOV.U32 R2, RZ, RZ, R6 ;  /* 0x000000ffff02a224 */ /* 0x002fc400078e0006 */
[----:B------:R-:W-:-:S05]  /*02b0*/  @!P2 IMAD.MOV.U32 R3, RZ, RZ, R8 ;  /* 0x000000ffff03a224 */ /* 0x000fca00078e0008 */
[----:B------:R1:W-:Y:S04]  /*02c0*/  @!P2 STG.E.64 [R10.64+0x8], R2 ;  /* 0x000008020a00a986 */ /* 0x0003e8000c101b14 */
[----:B------:R2:W3:Y:S04]  /*02d0*/  @P3 LDG.E R14, [R4.64] ;  /* 0x00000014040e3981 */ /* 0x0004e8000c1e1900 */
[----:B--2---:R-:W2:Y:S01]  /*02e0*/  @P3 LDG.E R4, [R4.64+0x4] ;  /* 0x0000041404043981 */ /* 0x004ea2000c1e1900 */
[----:B-1----:R-:W-:Y:S01]  /*02f0*/  @P0 IMAD.WIDE R2, R18, R12, c[0x0][0x250] ;  /* 0x0000940012020625 */ /* 0x002fe200078e020c */
[----:B------:R-:W-:-:S03]  /*0300*/  LEA.HI R13, R21, R33, RZ, 0x5 ;  /* 0x00000021150d7211 */ /* 0x000fc600078f28ff */
[C---:B------:R-:W-:Y:S01]  /*0310*/  IMAD R0, R18.reuse, c[0x0][0x1c0], R22 ;  /* 0x0000700012007a24 */ /* 0x040fe200078e0216 */
[----:B------:R1:W5:Y:S01]  /*0320*/  @P0 LDG.E R7, [R2.64] ;  /* 0x0000001402070981 */ /* 0x000362000c1e1900 */
[----:B------:R-:W-:Y:S02]  /*0330*/  IMAD.MOV.U32 R9, RZ, RZ, -0x1 ;  /* 0xffffffffff097424 */ /* 0x000fe400078e00ff */
[----:B------:R-:W-:Y:S01]  /*0340*/  IMAD.WIDE R10, R18, R12, c[0x0][0x248] ;  /* 0x00009200120a7625 */ /* 0x000fe200078e020c */
[----:B------:R-:W-:-:S04]  /*0350*/  SHF.L.U32 R0, R0, 0x5, RZ ;  /* 0x0000000500007819 */ /* 0x000fc800000006ff */
[----:B------:R4:W5:Y:S01]  /*0360*/  @!P1 LDG.E R9, [R10.64] ;  /* 0x000000140a099981 */ /* 0x000962000c1e1900 */
[----:B------:R-:W-:Y:S02]  /*0370*/  ISETP.NE.U32.AND P2, PT, RZ, c[0x0][0x248], PT ;  /* 0x00009200ff007a0c */ /* 0x000fe40003f45070 */
[----:B-1----:R-:W-:-:S05]  /*0380*/  LOP3.LUT R2, R13, 0xffffffe0, RZ, 0xc0, !PT ;  /* 0xffffffe00d027812 */ /* 0x002fca00078ec0ff */
[----:B------:R-:W-:-:S05]  /*0390*/  IMAD.IADD R2, R33, 0x1, -R2 ;  /* 0x0000000121027824 */ /* 0x000fca00078e0a02 */
[----:B------:R-:W-:Y:S02]  /*03a0*/  IADD3 R153, P1, P0, R0, R6, R2 ;  /* 0x0000000600997210 */ /* 0x000fe4000783e002 */
[----:B------:R-:W-:Y:S02]  /*03b0*/  ISETP.NE.AND.EX P2, PT, RZ, c[0x0][0x24c], PT, P2 ;  /* 0x00009300ff007a0c */ /* 0x000fe40003f45320 */
[----:B------:R-:W-:Y:S02]  /*03c0*/  SHF.R.S32.HI R3, RZ, 0x1f, R0 ;  /* 0x0000001fff037819 */ /* 0x000fe40000011400 */
[----:B------:R-:W-:-:S04]  /*03d0*/  SHF.R.S32.HI R0, RZ, 0x1f, R2 ;  /* 0x0000001fff007819 */ /* 0x000fc80000011402 */
[----:B------:R-:W-:Y:S01]  /*03e0*/  IADD3.X R184, R3, R8, R0, P1, P0 ;  /* 0x0000000803b87210 */ /* 0x000fe20000fe0400 */
[----:B---3--:R4:W-:Y:S04]  /*03f0*/  STL [R1+0x28], R14 ;  /* 0x0000280e01007387 */ /* 0x0089e80000100800 */
[----:B------:R4:W-:Y:S01]  /*0400*/  STL [R1+0x38], R153 ;  /* 0x0000389901007387 */ /* 0x0009e20000100800 */
[----:B--2---:R-:W-:Y:S02]  /*0410*/  @P3 IMAD.IADD R15, R4, 0x1, -R14 ;  /* 0x00000001040f3824 */ /* 0x004fe400078e0a0e */
[----:B------:R-:W-:Y:S01]  /*0420*/  @!P3 IMAD.MOV.U32 R15, RZ, RZ, c[0x0][0x214] ;  /* 0x00008500ff0fb624 */ /* 0x000fe200078e00ff */
[----:B------:R-:W-:Y:S05]  /*0430*/  @!P2 BRA `(.L_x_259) ;  /* 0x000000400000a947 */ /* 0x000fea0003800000 */
[----:B------:R-:W2:Y:S02]  /*0440*/  @P4 LDG.E R0, [R10.64+0x4] ;  /* 0x000004140a004981 */ /* 0x000ea4000c1e1900 */
[----:B--2--5:R-:W-:-:S06]  /*0450*/  @P4 IADD3 R0, R0, -R9, RZ ;  /* 0x8000000900004210 */ /* 0x024fcc0007ffe0ff */
[----:B------:R1:W5:Y:S01]  /*0460*/  @!P4 LDG.E R0, [R10.64] ;  /* 0x000000140a00c981 */ /* 0x000362000c1e1900 */
[----:B------:R-:W-:Y:S05]  /*0470*/  BRA `(.L_x_260) ;  /* 0x0000001000007947 */ /* 0x000fea0003800000 */
.L_x_259:
[----:B------:R-:W-:Y:S02]  /*0480*/  MOV R0, c[0x0][0x218] ;  /* 0x0000860000007a02 */ /* 0x000fe40000000f00 */
.L_x_260:
[----:B------:R-:W-:-:S04]  /*0490*/  ISETP.NE.U32.AND P2, PT, RZ, c[0x0][0x258], PT ;  /* 0x00009600ff007a0c */ /* 0x000fc80003f45070 */
[----:B------:R-:W-:-:S13]  /*04a0*/  ISETP.NE.AND.EX P2, PT, RZ, c[0x0][0x25c], PT, P2 ;  /* 0x00009700ff007a0c */ /* 0x000fda0003f45320 */
[----:B------:R-:W-:-:S06]  /*04b0*/  @P2 IMAD.WIDE R2, R18, R12, c[0x0][0x258] ;  /* 0x0000960012022625 */ /* 0x000fcc00078e020c */
[----:B------:R-:W2:Y:S01]  /*04c0*/  @P2 LDG.E R3, [R2.64] ;  /* 0x0000001402032981 */ /* 0x000ea2000c1e1900 */
[----:B-1--4-:R-:W-:Y:S01]  /*04d0*/  IMAD.SHL.U32 R11, R247, 0x80, RZ ;  /* 0x00000080f70b7824 */ /* 0x012fe200078e00ff */
        /* <DEDUP_REMOVED lines=12> */
[----:B------:R-:W-:Y:S01]  /*05a0*/  ISETP.NE.AND P1, PT, R14, -0x1, PT ;  /* 0xffffffff0e00780c */ /* 0x000fe20003f25270 */
[----:B------:R-:W1:Y:S01]  /*05b0*/  LDC.U8 R238, c[0x0][0x2d8] ;  /* 0x0000b600ffee7b82 */ /* 0x000e620000000000 */
        /* <DEDUP_REMOVED lines=15> */
[----:B-1----:R-:W-:Y:S01]  /*06b0*/  SHF.R.S32.HI R0, RZ, 0x1f, R7 ;  /* 0x0000001fff007819 */ /* 0x002fe20000011407 */
        /* <DEDUP_REMOVED lines=10> */
.L_x_262:
[----:B-1----:R-:W-:Y:S02]  /*0760*/  IABS R4, c[0x0][0x1c8] ;  /* 0x0000720000047a13 */ /* 0x002fe40000000000 */
        /* <DEDUP_REMOVED lines=41> */
.L_x_263:
[-C--:B------:R-:W-:Y:S01]  /*0a00*/  LEA.HI R4, R21, R33.reuse, RZ, 0x2 ;  /* 0x0000002115047211 */ /* 0x080fe200078f10ff */
[----:B------:R-:W-:Y:S01]  /*0a10*/  IMAD.IADD R23, R15, 0x1, -R11 ;  /* 0x000000010f177824 */ /* 0x000fe200078e0a0b */
[----:B------:R-:W-:Y:S01]  /*0a20*/  LEA.HI R25, R21, R33, RZ, 0x3 ;  /* 0x0000002115197211 */ /* 0x000fe200078f18ff */
[----:B------:R-:W-:Y:S01]  /*0a30*/  IMAD R7, R5, c[0x0][0x1a8], RZ ;  /* 0x00006a0005077a24 */ /* 0x000fe200078e02ff */
[----:B------:R-:W-:Y:S01]  /*0a40*/  LOP3.LUT R0, R4, 0xfffffffc, RZ, 0xc0, !PT ;  /* 0xfffffffc04007812 */ /* 0x000fe200078ec0ff */
[----:B------:R-:W-:Y:S01]  /*0a50*/  UMOV UR18, 0x6 ;  /* 0x0000000600127882 */ /* 0x000fe20000000000 */
[----:B------:R-:W-:Y:S01]  /*0a60*/  SHF.R.S32.HI R24, RZ, 0x3, R25 ;  /* 0x00000003ff187819 */ /* 0x000fe20000011419 */
[----:B------:R-:W-:Y:S01]  /*0a70*/  STL [R1+0x2c], R23 ;  /* 0x00002c1701007387 */ /* 0x000fe20000100800 */
[----:B------:R-:W-:Y:S01]  /*0a80*/  SHF.R.S32.HI R2, RZ, 0x2, R4 ;  /* 0x00000002ff027819 */ /* 0x000fe20000011404 */
[----:B------:R-:W-:Y:S01]  /*0a90*/  IMAD.IADD R0, R33, 0x1, -R0 ;  /* 0x0000000121007824 */ /* 0x000fe200078e0a00 */
[----:B------:R-:W-:Y:S01]  /*0aa0*/  SHF.R.S32.HI R152, RZ, 0x5, R13 ;  /* 0x00000005ff987819 */ /* 0x000fe2000001140d */
[----:B------:R-:W-:Y:S01]  /*0ab0*/  IMAD.SHL.U32 R3, R24, 0x40, RZ ;  /* 0x0000004018037824 */ /* 0x000fe200078e00ff */
[----:B------:R-:W-:Y:S01]  /*0ac0*/  IADD3 R19, R2, 0x20, RZ ;  /* 0x0000002002137810 */ /* 0x000fe20007ffe0ff */
[----:B------:R-:W-:Y:S01]  /*0ad0*/  IMAD.SHL.U32 R28, R0, 0x8, RZ ;  /* 0x00000008001c7824 */ /* 0x000fe200078e00ff */
[----:B------:R-:W-:Y:S01]  /*0ae0*/  ISETP.GE.AND P3, PT, R2, R23, PT ;  /* 0x000000170200720c */ /* 0x000fe20003f66270 */
[----:B------:R-:W-:Y:S01]  /*0af0*/  ULDC.64 UR4, c[0x0][0x198] ;  /* 0x0000660000047ab9 */ /* 0x000fe20000000a00 */
[----:B------:R-:W-:Y:S01]  /*0b00*/  LOP3.LUT R0, R3, 0xc0, RZ, 0xc0, !PT ;  /* 0x000000c003007812 */ /* 0x000fe200078ec0ff */
[----:B------:R-:W-:Y:S01]  /*0b10*/  USHF.L.U64.HI UR18, UR4, UR18, UR5 ;  /* 0x0000001204127299 */ /* 0x000fe20008010205 */
[----:B------:R-:W-:Y:S01]  /*0b20*/  LEA.HI R3, R4, R2, RZ, 0x1 ;  /* 0x0000000204037211 */ /* 0x000fe200078f08ff */
[----:B------:R-:W-:Y:S01]  /*0b30*/  USHF.L.U32 UR19, UR4, 0x6, URZ ;  /* 0x0000000604137899 */ /* 0x000fe2000800063f */
[----:B------:R-:W-:Y:S01]  /*0b40*/  LOP3.LUT R4, R0, 0x18, R28, 0xf8, !PT ;  /* 0x0000001800047812 */ /* 0x000fe200078ef81c */
[----:B------:R-:W-:Y:S01]  /*0b50*/  USHF.L.U32 UR7, UR4, 0x5, URZ ;  /* 0x0000000504077899 */ /* 0x000fe2000800063f */
[----:B------:R-:W-:Y:S01]  /*0b60*/  SHF.R.U32.HI R0, RZ, 0x3, R0 ;  /* 0x00000003ff007819 */ /* 0x000fe20000011600 */
[----:B------:R-:W-:Y:S01]  /*0b70*/  UMOV UR6, 0x5 ;  /* 0x0000000500067882 */ /* 0x000fe20000000000 */
[----:B------:R-:W-:Y:S01]  /*0b80*/  LOP3.LUT R3, R3, 0x7fffffe, RZ, 0xc0, !PT ;  /* 0x07fffffe03037812 */ /* 0x000fe200078ec0ff */
[----:B------:R-:W-:Y:S01]  /*0b90*/  USHF.L.U64.HI UR6, UR4, UR6, UR5 ;  /* 0x0000000604067299 */ /* 0x000fe20008010205 */
[----:B------:R-:W-:-:S02]  /*0ba0*/  LOP3.LUT R6, R4, R0, RZ, 0x3c, !PT ;  /* 0x0000000004067212 */ /* 0x000fc400078e3cff */
[----:B------:R-:W-:Y:S01]  /*0bb0*/  ISETP.GE.AND P2, PT, R19, R23, PT ;  /* 0x000000171300720c */ /* 0x000fe20003f46270 */
[----:B------:R-:W-:Y:S01]  /*0bc0*/  IMAD.IADD R0, R2, 0x1, -R3 ;  /* 0x0000000102007824 */ /* 0x000fe200078e0a03 */
[----:B------:R-:W-:Y:S02]  /*0bd0*/  SHF.R.S32.HI R3, RZ, 0x1f, R2 ;  /* 0x0000001fff037819 */ /* 0x000fe40000011402 */
[----:B------:R-:W-:Y:S01]  /*0be0*/  IADD3 R4, P0, R28, R8, RZ ;  /* 0x000000081c047210 */ /* 0x000fe20007f1e0ff */
[----:B------:R-:W-:Y:S01]  /*0bf0*/  IMAD R0, R152, 0x8, R0 ;  /* 0x0000000898007824 */ /* 0x000fe200078e0200 */
[----:B------:R-:W-:Y:S01]  /*0c00*/  SHF.R.S32.HI R29, RZ, 0x1f, R28 ;  /* 0x0000001fff1d7819 */ /* 0x000fe2000001141c */
[----:B------:R-:W-:Y:S01]  /*0c10*/  IMAD.WIDE R26, R247, 0x80, R2 ;  /* 0x00000080f71a7825 */ /* 0x000fe200078e0202 */
[----:B------:R-:W-:-:S03]  /*0c20*/  LEA.HI.SX32 R35, R249, 0xffffffff, 0x1a ;  /* 0xfffffffff9237811 */ /* 0x000fc600078fd2ff */
[----:B------:R-:W-:Y:S01]  /*0c30*/  IMAD.U32 R222, R0, 0x20, R6 ;  /* 0x0000002000de7824 */ /* 0x000fe200078e0006 */
[----:B------:R-:W-:Y:S01]  /*0c40*/  STL.64 [R1+0x30], R28 ;  /* 0x0000301c01007387 */ /* 0x000fe20000100a00 */
[----:B------:R-:W-:Y:S02]  /*0c50*/  IMAD R0, R3, c[0x0][0x1a0], RZ ;  /* 0x0000680003007a24 */ /* 0x000fe400078e02ff */
[----:B------:R-:W-:Y:S01]  /*0c60*/  IMAD.X R5, R29, 0x1, R10, P0 ;  /* 0x000000011d057824 */ /* 0x000fe200000e060a */
[----:B------:R-:W-:Y:S01]  /*0c70*/  STL.64 [R1+0x20], R26 ;  /* 0x0000201a01007387 */ /* 0x000fe20000100a00 */
[----:B------:R-:W-:Y:S01]  /*0c80*/  IMAD R6, R3, c[0x0][0x198], RZ ;  /* 0x0000660003067a24 */ /* 0x000fe200078e02ff */
[----:B------:R-:W-:Y:S01]  /*0c90*/  @!P2 IADD3 R3, P0, R26, 0x20, RZ ;  /* 0x000000201a03a810 */ /* 0x000fe20007f1e0ff */
[C---:B------:R-:W-:Y:S02]  /*0ca0*/  IMAD R13, R2.reuse, c[0x0][0x1a4], R0 ;  /* 0x00006900020d7a24 */ /* 0x040fe400078e0200 */
[----:B------:R-:W-:-:S04]  /*0cb0*/  IMAD.WIDE.U32 R8, R2, c[0x0][0x198], R28 ;  /* 0x0000660002087a25 */ /* 0x000fc800078e001c */
[----:B------:R-:W-:Y:S01]  /*0cc0*/  IMAD R10, R22, c[0x0][0x1ac], R7 ;  /* 0x00006b00160a7a24 */ /* 0x000fe200078e0207 */
[----:B------:R-:W-:Y:S01]  /*0cd0*/  IADD3 R14, P1, R14, R8, RZ ;  /* 0x000000080e0e7210 */ /* 0x000fe20007f3e0ff */
[----:B------:R-:W-:Y:S01]  /*0ce0*/  IMAD.WIDE.U32 R4, R22, c[0x0][0x1a8], R4 ;  /* 0x00006a0016047a25 */ /* 0x000fe200078e0004 */
[----:B------:R-:W-:-:S03]  /*0cf0*/  IADD3 R22, R2, 0x40, RZ ;  /* 0x0000004002167810 */ /* 0x000fc60007ffe0ff */
[----:B------:R-:W-:Y:S02]  /*0d00*/  @!P3 IMAD R0, R27, c[0x0][0x190], RZ ;  /* 0x000064001b00ba24 */ /* 0x000fe400078e02ff */
[C---:B------:R-:W-:Y:S01]  /*0d10*/  IMAD R15, R2.reuse, c[0x0][0x19c], R6 ;  /* 0x00006700020f7a24 */ /* 0x040fe200078e0206 */
[----:B------:R1:W-:Y:S01]  /*0d20*/  STL [R1+0x3c], R22 ;  /* 0x00003c1601007387 */ /* 0x0003e20000100800 */
[----:B------:R-:W-:-:S03]  /*0d30*/  IMAD.WIDE.U32 R6, R2, c[0x0][0x1a0], R28 ;  /* 0x0000680002067a25 */ /* 0x000fc600078e001c */
[----:B------:R-:W-:Y:S01]  /*0d40*/  IADD3.X R15, R20, R9, R15, P1, !PT ;  /* 0x00000009140f7210 */ /* 0x000fe20000ffe40f */
[----:B------:R-:W-:Y:S01]  /*0d50*/  IMAD.IADD R5, R5, 0x1, R10 ;  /* 0x0000000105057824 */ /* 0x000fe200078e020a */
[----:B------:R-:W-:Y:S01]  /*0d60*/  ISETP.GE.AND P1, PT, R22, R23, PT ;  /* 0x000000171600720c */ /* 0x000fe20003f26270 */
[----:B------:R-:W-:Y:S02]  /*0d70*/  @!P3 IMAD R18, R26, c[0x0][0x194], R0 ;  /* 0x000065001a12ba24 */ /* 0x000fe400078e0200 */
[----:B------:R-:W-:Y:S01]  /*0d80*/  @!P2 IMAD.X R0, RZ, RZ, R27, P0 ;  /* 0x000000ffff00a224 */ /* 0x000fe200000e061b */
[----:B------:R-:W-:Y:S01]  /*0d90*/  IADD3 R12, P0, R12, R6, RZ ;  /* 0x000000060c0c7210 */ /* 0x000fe20007f1e0ff */
[----:B------:R-:W-:-:S03]  /*0da0*/  @!P3 IMAD.WIDE.U32 R10, R26, c[0x0][0x190], R4 ;  /* 0x000064001a0aba25 */ /* 0x000fc600078e0004 */
[----:B------:R-:W-:Y:S01]  /*0db0*/  IADD3.X R13, R16, R7, R13, P0, !PT ;  /* 0x00000007100d7210 */ /* 0x000fe200007fe40d */
[----:B------:R-:W-:Y:S01]  /*0dc0*/  @!P2 IMAD R0, R0, c[0x0][0x190], RZ ;  /* 0x000064000000aa24 */ /* 0x000fe200078e02ff */
[C---:B------:R-:W-:Y:S01]  /*0dd0*/  @!P3 LEA R6, P0, R10.reuse, c[0x0][0x160], 0x1 ;  /* 0x000058000a06ba11 */ /* 0x040fe200078008ff */
[----:B------:R-:W-:Y:S02]  /*0de0*/  @!P2 IMAD.MOV.U32 R8, RZ, RZ, R4 ;  /* 0x000000ffff08a224 */ /* 0x000fe400078e0004 */
[----:B------:R-:W-:Y:S02]  /*0df0*/  @!P2 IMAD.MOV.U32 R9, RZ, RZ, R5 ;  /* 0x000000ffff09a224 */ /* 0x000fe400078e0005 */
[----:B------:R-:W-:Y:S02]  /*0e00*/  @!P3 IMAD.IADD R18, R11, 0x1, R18 ;  /* 0x000000010b12b824 */ /* 0x000fe400078e0212 */
[C---:B------:R-:W-:Y:S02]  /*0e10*/  @!P2 IMAD R0, R3.reuse, c[0x0][0x194], R0 ;  /* 0x000065000300aa24 */ /* 0x040fe400078e0200 */
[----:B------:R-:W-:Y:S01]  /*0e20*/  @!P2 IMAD.WIDE.U32 R8, R3, c[0x0][0x190], R8 ;  /* 0x000064000308aa25 */ /* 0x000fe200078e0008 */
[----:B------:R-:W-:-:S02]  /*0e30*/  @!P3 LEA.HI.X R7, R10, c[0x0][0x164], R18, 0x1, P0 ;  /* 0x000059000a07ba11 */ /* 0x000fc400000f0c12 */
[----:B------:R-:W-:Y:S01]  /*0e40*/  LEA.HI R18, R21, R33, RZ, 0x4 ;  /* 0x0000002115127211 */ /* 0x000fe200078f20ff */
[----:B------:R-:W-:Y:S01]  /*0e50*/  IMAD R16, R35, -0x40, R32 ;  /* 0xffffffc023107824 */ /* 0x000fe200078e0220 */
[----:B------:R-:W-:Y:S01]  /*0e60*/  @!P2 LEA R10, P0, R8, c[0x0][0x160], 0x1 ;  /* 0x00005800080aaa11 */ /* 0x000fe200078008ff */
[----:B------:R-:W-:Y:S01]  /*0e70*/  @!P2 IMAD.IADD R0, R9, 0x1, R0 ;  /* 0x000000010900a824 */ /* 0x000fe200078e0200 */
[----:B------:R-:W-:Y:S01]  /*0e80*/  SHF.R.S32.HI R3, RZ, 0x4, R18 ;  /* 0x00000004ff037819 */ /* 0x000fe20000011412 */
[----:B------:R-:W-:Y:S01]  /*0e90*/  IMAD.SHL.U32 R222, R222, 0x2, RZ ;  /* 0x00000002dede7824 */ /* 0x000fe200078e00ff */
[CC--:B------:R-:W-:Y:S01]  /*0ea0*/  ISETP.GE.AND P6, PT, R2.reuse, R16.reuse, PT ;  /* 0x000000100200720c */ /* 0x0c0fe20003fc6270 */
[----:B------:R-:W-:Y:S01]  /*0eb0*/  IMAD.WIDE.U32 R14, R17, c[0x0][0x1b0], R14 ;  /* 0x00006c00110e7a25 */ /* 0x000fe200078e000e */
[----:B------:R-:W-:Y:S02]  /*0ec0*/  ISETP.GE.AND P4, PT, R2, R16, PT ;  /* 0x000000100200720c */ /* 0x000fe40003f86270 */
[----:B------:R-:W-:Y:S01]  /*0ed0*/  @!P2 LEA.HI.X R11, R8, c[0x0][0x164], R0, 0x1, P0 ;  /* 0x00005900080baa11 */ /* 0x000fe200000f0c00 */
[----:B------:R-:W-:Y:S01]  /*0ee0*/  @!PT LDS RZ, [RZ] ;  /* 0x00000000fffff984 */ /* 0x000fe20000000800 */
[----:B------:R-:W-:Y:S01]  /*0ef0*/  @!PT LDS RZ, [RZ] ;  /* 0x00000000fffff984 */ /* 0x000fe20000000800 */
[----:B------:R-:W-:Y:S01]  /*0f00*/  @!PT LDS RZ, [RZ] ;  /* 0x00000000fffff984 */ /* 0x000fe20000000800 */
[----:B------:R2:W-:Y:S01]  /*0f10*/  @!P3 LDGSTS.E.BYPASS.LTC128B.128 [R222], [R6.64] ;  /* 0x0000000006debfae */ /* 0x0005e2000b901d54 */
[----:B------:R-:W-:Y:S01]  /*0f20*/  IADD3 R2, R2, 0x60, RZ ;  /* 0x0000006002027810 */ /* 0x000fe20007ffe0ff */
[----:B------:R-:W-:Y:S01]  /*0f30*/  IMAD.MOV.U32 R154, RZ, RZ, R14 ;  /* 0x000000ffff9a7224 */ /* 0x000fe200078e000e */
[----:B------:R-:W-:Y:S01]  /*0f40*/  LOP3.LUT R0, R18, 0xfffffff0, RZ, 0xc0, !PT ;  /* 0xfffffff012007812 */ /* 0x000fe200078ec0ff */
[----:B------:R2:W-:Y:S01]  /*0f50*/  @!P3 LDGSTS.E.BYPASS.LTC128B.128 [R222+0x2000], [R6.64+0x40] ;  /* 0x0200004006debfae */ /* 0x0005e2000b901d54 */
[----:B------:R-:W-:-:S02]  /*0f60*/  ISETP.GE.AND P0, PT, R2, R23, PT ;  /* 0x000000170200720c */ /* 0x000fc40003f06270 */
[----:B------:R-:W-:Y:S01]  /*0f70*/  LEA.HI R8, R18, R3, RZ, 0x1 ;  /* 0x0000000312087211 */ /* 0x000fe200078f08ff */
[----:B------:R-:W-:Y:S01]  /*0f80*/  IMAD.IADD R0, R33, 0x1, -R0 ;  /* 0x0000000121007824 */ /* 0x000fe200078e0a00 */
[----:B------:R2:W-:Y:S01]  /*0f90*/  @!P3 LDGSTS.E.BYPASS.LTC128B.128 [R222+0x4000], [R6.64+0x80] ;  /* 0x0400008006debfae */ /* 0x0005e2000b901d54 */
[----:B------:R-:W-:Y:S02]  /*0fa0*/  ISETP.GE.AND P5, PT, R19, R16, PT ;  /* 0x000000101300720c */ /* 0x000fe40003fa6270 */
[----:B------:R-:W-:Y:S01]  /*0fb0*/  LOP3.LUT R9, R8, 0xfffffffe, RZ, 0xc0, !PT ;  /* 0xfffffffe08097812 */ /* 0x000fe200078ec0ff */
[----:B------:R3:W-:Y:S01]  /*0fc0*/  STL [R1+0x40], R2 ;  /* 0x0000400201007387 */ /* 0x0007e20000100800 */
[----:B------:R-:W-:Y:S02]  /*0fd0*/  LEA.HI R21, R0, R0, RZ, 0x1 ;  /* 0x0000000000157211 */ /* 0x000fe400078f08ff */
[----:B-1----:R-:W-:Y:S01]  /*0fe0*/  SHF.R.S32.HI R22, RZ, 0x1f, R0 ;  /* 0x0000001fff167819 */ /* 0x002fe20000011400 */
[----:B------:R1:W-:Y:S01]  /*0ff0*/  @!P2 LDGSTS.E.BYPASS.LTC128B.128 [R222+0x800], [R10.64] ;  /* 0x008000000adeafae */ /* 0x0003e2000b901d54 */
[----:B------:R-:W-:-:S02]  /*1000*/  LOP3.LUT R8, R21, 0x7fffffe, RZ, 0xc0, !PT ;  /* 0x07fffffe15087812 */ /* 0x000fc400078ec0ff */
[----:B------:R-:W-:Y:S01]  /*1010*/  LEA.HI R23, R22, R0, RZ, 0x3 ;  /* 0x0000000016177211 */ /* 0x000fe200078f18ff */
[----:B------:R1:W-:Y:S02]  /*1020*/  @!P2 LDGSTS.E.BYPASS.LTC128B.128 [R222+0x2800], [R10.64+0x40] ;  /* 0x028000400adeafae */ /* 0x0003e4000b901d54 */
[----:B------:R-:W-:Y:S02]  /*1030*/  IMAD.IADD R145, R0, 0x1, -R8 ;  /* 0x0000000100917824 */ /* 0x000fe400078e0a08 */
[----:B------:R1:W-:Y:S04]  /*1040*/  @!P2 LDGSTS.E.BYPASS.LTC128B.128 [R222+0x4800], [R10.64+0x80] ;  /* 0x048000800adeafae */ /* 0x0003e8000b901d54 */
[----:B------:R4:W-:Y:S01]  /*1050*/  STL.64 [R1+0x18], R14 ;  /* 0x0000180e01007387 */ /* 0x0009e20000100a00 */
[----:B--2---:R-:W-:-:S02]  /*1060*/  @!P1 IADD3 R6, P3, R26, 0x40, RZ ;  /* 0x000000401a069810 */ /* 0x004fc40007f7e0ff */
[----:B---3--:R-:W-:-:S03]  /*1070*/  SHF.R.S32.HI R2, RZ, 0x1f, R17 ;  /* 0x0000001fff027819 */ /* 0x008fc60000011411 */
[--C-:B------:R-:W-:Y:S01]  /*1080*/  @!P1 IMAD.X R18, RZ, RZ, R27.reuse, P3 ;  /* 0x000000ffff129224 */ /* 0x100fe200018e061b */
[----:B------:R-:W-:Y:S01]  /*1090*/  @!P0 IADD3 R7, P3, R26, 0x60, RZ ;  /* 0x000000601a078810 */ /* 0x000fe20007f7e0ff */
[C---:B------:R-:W-:Y:S02]  /*10a0*/  IMAD R0, R2.reuse, c[0x0][0x1b8], RZ ;  /* 0x00006e0002007a24 */ /* 0x040fe400078e02ff */
[----:B------:R-:W-:Y:S02]  /*10b0*/  IMAD R8, R2, c[0x0][0x1b0], RZ ;  /* 0x00006c0002087a24 */ /* 0x000fe400078e02ff */
[----:B------:R-:W-:Y:S01]  /*10c0*/  @!P0 IMAD.X R20, RZ, RZ, R27, P3 ;  /* 0x000000ffff148224 */ /* 0x000fe200018e061b */
[----:B------:R-:W-:Y:S01]  /*10d0*/  ISETP.GE.AND P3, PT, R19, R16, PT ;  /* 0x000000101300720c */ /* 0x000fe20003f66270 */
[----:B------:R-:W-:Y:S02]  /*10e0*/  IMAD.IADD R19, R3, 0x1, -R9 ;  /* 0x0000000103137824 */ /* 0x000fe400078e0a09 */
[----:B------:R-:W-:Y:S01]  /*10f0*/  IMAD R22, R17, c[0x0][0x1bc], R0 ;  /* 0x00006f0011167a24 */ /* 0x000fe200078e0200 */
[----:B-1----:R-:W-:Y:S01]  /*1100*/  SHF.R.S32.HI R10, RZ, 0x1f, R35 ;  /* 0x0000001fff0a7819 */ /* 0x002fe20000011423 */
[----:B------:R-:W-:Y:S01]  /*1110*/  @!P1 IMAD.MOV.U32 R2, RZ, RZ, R4 ;  /* 0x000000ffff029224 */ /* 0x000fe200078e0004 */
[----:B------:R-:W-:Y:S01]  /*1120*/  LOP3.LUT R11, R25, 0xfffffff8, RZ, 0xc0, !PT ;  /* 0xfffffff8190b7812 */ /* 0x000fe200078ec0ff */
[----:B------:R-:W-:-:S02]  /*1130*/  @!P1 IMAD.MOV.U32 R3, RZ, RZ, R5 ;  /* 0x000000ffff039224 */ /* 0x000fc400078e0005 */
[----:B------:R-:W-:Y:S02]  /*1140*/  @!P1 IMAD R0, R18, c[0x0][0x190], RZ ;  /* 0x0000640012009a24 */ /* 0x000fe400078e02ff */
[----:B------:R-:W-:Y:S02]  /*1150*/  IMAD R16, R17, c[0x0][0x1b4], R8 ;  /* 0x00006d0011107a24 */ /* 0x000fe400078e0208 */
[----:B------:R-:W-:Y:S02]  /*1160*/  @!P0 IMAD R8, R20, c[0x0][0x190], RZ ;  /* 0x0000640014088a24 */ /* 0x000fe400078e02ff */
[C---:B------:R-:W-:Y:S02]  /*1170*/  @!P1 IMAD R0, R6.reuse, c[0x0][0x194], R0 ;  /* 0x0000650006009a24 */ /* 0x040fe400078e0200 */
[----:B------:R-:W-:-:S04]  /*1180*/  @!P1 IMAD.WIDE.U32 R2, R6, c[0x0][0x190], R2 ;  /* 0x0000640006029a25 */ /* 0x000fc800078e0002 */
[----:B------:R-:W-:Y:S01]  /*1190*/  @!P0 IMAD R6, R7, c[0x0][0x194], R8 ;  /* 0x0000650007068a24 */ /* 0x000fe200078e0208 */
[----:B------:R-:W-:Y:S01]  /*11a0*/  @!P1 LEA R8, P2, R2, c[0x0][0x160], 0x1 ;  /* 0x0000580002089a11 */ /* 0x000fe200078408ff */
[----:B------:R-:W-:Y:S02]  /*11b0*/  @!P1 IMAD.IADD R3, R3, 0x1, R0 ;  /* 0x0000000103039824 */ /* 0x000fe400078e0200 */
[----:B------:R-:W-:-:S03]  /*11c0*/  @!P0 IMAD.WIDE.U32 R4, R7, c[0x0][0x190], R4 ;  /* 0x0000640007048a25 */ /* 0x000fc600078e0004 */
[----:B------:R-:W-:Y:S01]  /*11d0*/  @!P1 LEA.HI.X R9, R2, c[0x0][0x164], R3, 0x1, P2 ;  /* 0x0000590002099a11 */ /* 0x000fe200010f0c03 */
[----:B------:R-:W-:Y:S02]  /*11e0*/  IMAD R0, R35, UR18, RZ ;  /* 0x0000001223007c24 */ /* 0x000fe4000f8e02ff */
[----:B------:R-:W-:Y:S01]  /*11f0*/  IMAD.IADD R155, R15, 0x1, R16 ;  /* 0x000000010f9b7824 */ /* 0x000fe200078e0210 */
[----:B----4-:R-:W-:Y:S01]  /*1200*/  SHF.R.S32.HI R15, RZ, 0x1f, R21 ;  /* 0x0000001fff0f7819 */ /* 0x010fe20000011415 */
[----:B------:R-:W-:Y:S01]  /*1210*/  @!P0 IMAD.IADD R5, R5, 0x1, R6 ;  /* 0x0000000105058824 */ /* 0x000fe200078e0206 */
[----:B------:R-:W-:Y:S01]  /*1220*/  @!P0 LEA R6, P2, R4, c[0x0][0x160], 0x1 ;  /* 0x0000580004068a11 */ /* 0x000fe200078408ff */
[----:B------:R-:W-:Y:S01]  /*1230*/  IMAD R0, R10, UR19, R0 ;  /* 0x000000130a007c24 */ /* 0x000fe2000f8e0200 */
[----:B------:R1:W-:Y:S01]  /*1240*/  @!P1 LDGSTS.E.BYPASS.LTC128B.128 [R222+0x1000], [R8.64] ;  /* 0x0100000008de9fae */ /* 0x0003e2000b901d54 */
[----:B------:R-:W-:Y:S01]  /*1250*/  IMAD.WIDE.U32 R2, R35, UR19, R154 ;  /* 0x0000001323027c25 */ /* 0x000fe2000f8e009a */
[----:B------:R-:W-:-:S02]  /*1260*/  @!P0 LEA.HI.X R7, R4, c[0x0][0x164], R5, 0x1, P2 ;  /* 0x0000590004078a11 */ /* 0x000fc400010f0c05 */
[----:B------:R1:W-:Y:S01]  /*1270*/  @!P1 LDGSTS.E.BYPASS.LTC128B.128 [R222+0x3000], [R8.64+0x40] ;  /* 0x0300004008de9fae */ /* 0x0003e2000b901d54 */
[----:B------:R-:W-:Y:S01]  /*1280*/  IMAD.IADD R0, R3, 0x1, R0 ;  /* 0x0000000103007824 */ /* 0x000fe200078e0200 */
[C---:B------:R-:W-:Y:S01]  /*1290*/  @!P6 LEA R4, P2, R2.reuse, c[0x0][0x168], 0x1 ;  /* 0x00005a000204ea11 */ /* 0x040fe200078408ff */
[----:B------:R-:W-:Y:S01]  /*12a0*/  IMAD.WIDE.U32 R26, R17, c[0x0][0x1b8], R12 ;  /* 0x00006e00111a7a25 */ /* 0x000fe200078e000c */
[----:B------:R1:W-:Y:S02]  /*12b0*/  @!P1 LDGSTS.E.BYPASS.LTC128B.128 [R222+0x5000], [R8.64+0x80] ;  /* 0x0500008008de9fae */ /* 0x0003e4000b901d54 */
[C---:B------:R-:W-:Y:S01]  /*12c0*/  @!P6 LEA.HI.X R5, R2.reuse, c[0x0][0x16c], R0, 0x1, P2 ;  /* 0x00005b000205ea11 */ /* 0x040fe200010f0c00 */
[----:B------:R-:W-:Y:S01]  /*12d0*/  IMAD.IADD R17, R33, 0x1, -R11 ;  /* 0x0000000121117824 */ /* 0x000fe200078e0a0b */
[----:B------:R-:W-:Y:S01]  /*12e0*/  @!P5 IADD3 R3, P2, R2, UR7, RZ ;  /* 0x000000070203dc10 */ /* 0x000fe2000ff5e0ff */
[----:B------:R2:W-:Y:S01]  /*12f0*/  @!P0 LDGSTS.E.BYPASS.LTC128B.128 [R222+0x1800], [R6.64] ;  /* 0x0180000006de8fae */ /* 0x0005e2000b901d54 */
[----:B------:R-:W-:-:S02]  /*1300*/  IMAD R12, R10, c[0x0][0x1a0], RZ ;  /* 0x000068000a0c7a24 */ /* 0x000fc400078e02ff */
[----:B------:R-:W-:Y:S01]  /*1310*/  @!P5 IADD3.X R0, R0, UR6, RZ, P2, !PT ;  /* 0x000000060000dc10 */ /* 0x000fe200097fe4ff */
[----:B------:R2:W-:Y:S01]  /*1320*/  @!P0 LDGSTS.E.BYPASS.LTC128B.128 [R222+0x3800], [R6.64+0x40] ;  /* 0x0380004006de8fae */ /* 0x0005e2000b901d54 */
[----:B------:R-:W-:Y:S01]  /*1330*/  @!P5 LEA R2, P2, R3, c[0x0][0x168], 0x1 ;  /* 0x00005a000302da11 */ /* 0x000fe200078408ff */
[----:B------:R-:W-:Y:S01]  /*1340*/  IMAD R18, R35, c[0x0][0x1a4], R12 ;  /* 0x0000690023127a24 */ /* 0x000fe200078e020c */
[----:B------:R-:W-:Y:S01]  /*1350*/  LEA.HI R13, R17, R17, RZ, 0x1 ;  /* 0x00000011110d7211 */ /* 0x000fe200078f08ff */
[----:B------:R2:W-:Y:S01]  /*1360*/  @!P0 LDGSTS.E.BYPASS.LTC128B.128 [R222+0x5800], [R6.64+0x80] ;  /* 0x0580008006de8fae */ /* 0x0005e2000b901d54 */
[----:B------:R-:W-:Y:S01]  /*1370*/  @!P5 LEA.HI.X R3, R3, c[0x0][0x16c], R0, 0x1, P2 ;  /* 0x00005b000303da11 */ /* 0x000fe200010f0c00 */
[----:B------:R-:W-:Y:S01]  /*1380*/  IMAD.SHL.U32 R14, R24, 0x8, RZ ;  /* 0x00000008180e7824 */ /* 0x000fe200078e00ff */
[----:B------:R-:W-:Y:S01]  /*1390*/  SHF.R.S32.HI R28, RZ, 0x1, R13 ;  /* 0x00000001ff1c7819 */ /* 0x000fe2000001140d */
[----:B------:R3:W-:Y:S01]  /*13a0*/  @!P6 LDGSTS.E.BYPASS.LTC128B.128 [R222+0x6000], [R4.64] ;  /* 0x0600000004deefae */ /* 0x0007e2000b901d54 */
[----:B------:R-:W-:Y:S01]  /*13b0*/  SHF.R.S32.HI R12, RZ, 0x1, R21 ;  /* 0x00000001ff0c7819 */ /* 0x000fe20000011415 */
[----:B------:R-:W-:Y:S01]  /*13c0*/  IMAD.WIDE.U32 R10, R35, c[0x0][0x1a0], RZ ;  /* 0x00006800230a7a25 */ /* 0x000fe200078e00ff */
[----:B------:R-:W-:Y:S01]  /*13d0*/  LOP3.LUT R13, R13, 0x3fffffe, RZ, 0xc0, !PT ;  /* 0x03fffffe0d0d7812 */ /* 0x000fe200078ec0ff */
[----:B------:R3:W-:Y:S01]  /*13e0*/  @!P6 LDGSTS.E.BYPASS.LTC128B.128 [R222+0x7000], [R4.64+0x40] ;  /* 0x0700004004deefae */ /* 0x0007e2000b901d54 */
[----:B------:R-:W-:Y:S01]  /*13f0*/  LEA.HI R15, R15, R12, RZ, 0x2 ;  /* 0x0000000c0f0f7211 */ /* 0x000fe200078f10ff */
[----:B------:R-:W-:-:S02]  /*1400*/  IMAD.SHL.U32 R16, R28, 0x40, RZ ;  /* 0x000000401c107824 */ /* 0x000fc400078e00ff */
[----:B------:R3:W-:Y:S01]  /*1410*/  @!P6 LDGSTS.E.BYPASS.LTC128B.128 [R222+0x8000], [R4.64+0x80] ;  /* 0x0800008004deefae */ /* 0x0007e2000b901d54 */
[----:B------:R-:W-:Y:S01]  /*1420*/  LOP3.LUT R15, R15, 0xfffffffc, RZ, 0xc0, !PT ;  /* 0xfffffffc0f0f7812 */ /* 0x000fe200078ec0ff */
[----:B------:R-:W-:Y:S01]  /*1430*/  IMAD.IADD R18, R11, 0x1, R18 ;  /* 0x000000010b127824 */ /* 0x000fe200078e0212 */
[----:B------:R-:W-:Y:S01]  /*1440*/  LOP3.LUT R0, R16, 0xc0, RZ, 0xc0, !PT ;  /* 0x000000c010007812 */ /* 0x000fe200078ec0ff */
[----:B------:R4:W-:Y:S01]  /*1450*/  @!P5 LDGSTS.E.BYPASS.LTC128B.128 [R222+0x6800], [R2.64] ;  /* 0x0680000002dedfae */ /* 0x0009e2000b901d54 */
[----:B------:R-:W-:Y:S01]  /*1460*/  IMAD.IADD R20, R27, 0x1, R22 ;  /* 0x000000011b147824 */ /* 0x000fe200078e0216 */
[----:B------:R-:W-:Y:S01]  /*1470*/  LEA R11, P2, R10, R26, 0x6 ;  /* 0x0000001a0a0b7211 */ /* 0x000fe200078430ff */
[----:B------:R-:W-:Y:S01]  /*1480*/  IMAD.IADD R15, R12, 0x1, -R15 ;  /* 0x000000010c0f7824 */ /* 0x000fe200078e0a0f */
[----:B------:R4:W-:Y:S01]  /*1490*/  @!P5 LDGSTS.E.BYPASS.LTC128B.128 [R222+0x7800], [R2.64+0x40] ;  /* 0x0780004002dedfae */ /* 0x0009e2000b901d54 */
[----:B------:R-:W-:Y:S01]  /*14a0*/  LOP3.LUT R14, R0, 0x8, R14, 0xf8, !PT ;  /* 0x00000008000e7812 */ /* 0x000fe200078ef80e */
[----:B------:R-:W-:Y:S01]  /*14b0*/  IMAD.IADD R13, R17, 0x1, -R13 ;  /* 0x00000001110d7824 */ /* 0x000fe200078e0a0d */
[----:B------:R-:W-:Y:S01]  /*14c0*/  SHF.R.U32.HI R0, RZ, 0x3, R0 ;  /* 0x00000003ff007819 */ /* 0x000fe20000011600 */
[----:B------:R4:W-:Y:S01]  /*14d0*/  @!P5 LDGSTS.E.BYPASS.LTC128B.128 [R222+0x8800], [R2.64+0x80] ;  /* 0x0880008002dedfae */ /* 0x0009e2000b901d54 */
[----:B------:R-:W-:Y:S01]  /*14e0*/  LEA.HI.X R10, R10, R20, R18, 0x6, P2 ;  /* 0x000000140a0a7211 */ /* 0x000fe200010f3412 */
[----:B------:R-:W-:Y:S01]  /*14f0*/  IMAD R13, R19, 0x8, R13 ;  /* 0x00000008130d7824 */ /* 0x000fe200078e020d */
[----:B------:R-:W-:Y:S01]  /*1500*/  LOP3.LUT R14, R14, R0, RZ, 0x3c, !PT ;  /* 0x000000000e0e7212 */ /* 0x000fe200078e3cff */
[----:B------:R-:W0:Y:S01]  /*1510*/  LDGDEPBAR ;  /* 0x00000000000079af */ /* 0x000e220000000000 */
[----:B------:R-:W-:-:S02]  /*1520*/  IMAD.SHL.U32 R0, R15, 0x40, RZ ;  /* 0x000000400f007824 */ /* 0x000fc400078e00ff */
[----:B--2---:R-:W-:Y:S01]  /*1530*/  @!P3 IMAD.MOV.U32 R7, RZ, RZ, c[0x0][0x1a4] ;  /* 0x00006900ff07b624 */ /* 0x004fe200078e00ff */
[----:B------:R-:W-:Y:S02]  /*1540*/  STL.64 [R1+0x10], R26 ;  /* 0x0000101a01007387 */ /* 0x000fe40000100a00 */
[----:B------:R-:W-:Y:S02]  /*1550*/  LOP3.LUT R0, R0, 0xc0, RZ, 0xc0, !PT ;  /* 0x000000c000007812 */ /* 0x000fe400078ec0ff */
[----:B------:R-:W-:Y:S01]  /*1560*/  STL.64 [R1+0x8], R154 ;  /* 0x0000089a01007387 */ /* 0x000fe20000100a00 */
[----:B---3--:R-:W-:-:S03]  /*1570*/  IMAD.SHL.U32 R4, R19, 0x8, RZ ;  /* 0x0000000813047824 */ /* 0x008fc600078e00ff */
[----:B------:R-:W-:Y:S02]  /*1580*/  STL [R1], R20 ;  /* 0x0000001401007387 */ /* 0x000fe40000100800 */
[----:B------:R-:W-:Y:S02]  /*1590*/  LOP3.LUT R5, R0, 0x8, R4, 0xf8, !PT ;  /* 0x0000000800057812 */ /* 0x000fe400078ef804 */
[----:B------:R-:W-:Y:S02]  /*15a0*/  SHF.R.U32.HI R0, RZ, 0x3, R0 ;  /* 0x00000003ff007819 */ /* 0x000fe40000011600 */
[----:B------:R-:W-:Y:S02]  /*15b0*/  @!P4 LEA R4, P1, R11, c[0x0][0x170], 0x1 ;  /* 0x00005c000b04ca11 */ /* 0x000fe400078208ff */
[----:B------:R-:W-:Y:S01]  /*15c0*/  LOP3.LUT R144, R5, R0, RZ, 0x3c, !PT ;  /* 0x0000000005907212 */ /* 0x000fe200078e3cff */
[----:B----4-:R-:W-:Y:S01]  /*15d0*/  IMAD.SHL.U32 R2, R23, 0x20, RZ ;  /* 0x0000002017027824 */ /* 0x010fe200078e00ff */
[----:B------:R-:W-:-:S04]  /*15e0*/  DEPBAR.LE SB0, 0x0 ;  /* 0x000080000000791a */ /* 0x000fc80000000000 */
[----:B------:R-:W-:Y:S01]  /*15f0*/  BAR.SYNC.DEFER_BLOCKING 0x0 ;  /* 0x0000000000007b1d */ /* 0x000fe20000010000 */
[----:B------:R-:W-:Y:S01]  /*1600*/  @!P3 IMAD.MOV.U32 R3, RZ, RZ, c[0x0][0x1a0] ;  /* 0x00006800ff03b624 */ /* 0x000fe200078e00ff */
[----:B------:R-:W-:Y:S02]  /*1610*/  LOP3.LUT R143, R2, 0xffffff00, RZ, 0xc0, !PT ;  /* 0xffffff00028f7812 */ /* 0x000fe400078ec0ff */
[----:B------:R-:W-:Y:S02]  /*1620*/  @!P4 LEA.HI.X R5, R11, c[0x0][0x174], R10, 0x1, P1 ;  /* 0x00005d000b05ca11 */ /* 0x000fe400008f0c0a */
[----:B------:R-:W-:Y:S01]  /*1630*/  @!P3 LEA R2, P0, R3, R11, 0x5 ;  /* 0x0000000b0302b211 */ /* 0x000fe200078028ff */
[----:B------:R-:W-:Y:S01]  /*1640*/  IMAD R0, R152, 0x200, R143 ;  /* 0x0000020098007824 */ /* 0x000fe200078e028f */
[----:B------:R-:W-:Y:S02]  /*1650*/  LOP3.LUT P1, RZ, R15, 0x2, RZ, 0xc0, !PT ;  /* 0x000000020fff7812 */ /* 0x000fe4000782c0ff */
[----:B------:R-:W-:Y:S01]  /*1660*/  @!P3 LEA.HI.X R7, R3, R10, R7, 0x5, P0 ;  /* 0x0000000a0307b211 */ /* 0x000fe200000f2c07 */
[----:B------:R-:W-:Y:S01]  /*1670*/  IMAD R3, R145, 0x20, R0 ;  /* 0x0000002091037824 */ /* 0x000fe200078e0200 */
[----:B------:R-:W-:Y:S01]  /*1680*/  @!P3 LEA R6, P0, R2, c[0x0][0x170], 0x1 ;  /* 0x00005c000206ba11 */ /* 0x000fe200078008ff */
[----:B------:R-:W-:-:S03]  /*1690*/  IMAD.U32 R0, R13, 0x20, R14 ;  /* 0x000000200d007824 */ /* 0x000fc600078e000e */
[----:B------:R-:W-:Y:S01]  /*16a0*/  @!P3 LEA.HI.X R7, R2, c[0x0][0x174], R7, 0x1, P0 ;  /* 0x00005d000207ba11 */ /* 0x000fe200000f0c07 */
[----:B------:R-:W-:Y:S01]  /*16b0*/  IMAD.IADD R2, R144, 0x1, R3 ;  /* 0x0000000190027824 */ /* 0x000fe200078e0203 */
[----:B------:R-:W-:Y:S01]  /*16c0*/  LOP3.LUT P0, RZ, R28, 0x2, RZ, 0xc0, !PT ;  /* 0x000000021cff7812 */ /* 0x000fe2000780c0ff */
[----:B------:R-:W-:Y:S02]  /*16d0*/  IMAD.SHL.U32 R217, R0, 0x2, RZ ;  /* 0x0000000200d97824 */ /* 0x000fe400078e00ff */
[----:B------:R-:W-:Y:S02]  /*16e0*/  IMAD.SHL.U32 R220, R2, 0x2, RZ ;  /* 0x0000000202dc7824 */ /* 0x000fe400078e00ff */
[----:B------:R-:W-:Y:S01]  /*16f0*/  IMAD.MOV.U32 R0, RZ, RZ, 0x20 ;  /* 0x00000020ff007424 */ /* 0x000fe200078e00ff */
[----:B------:R-:W-:Y:S01]  /*1700*/  @P4 STS [R222+0x9000], RZ ;  /* 0x009000ffde004388 */ /* 0x000fe20000000800 */
[----:B------:R-:W-:-:S03]  /*1710*/  IMAD.MOV.U32 R3, RZ, RZ, 0x10 ;  /* 0x00000010ff037424 */ /* 0x000fc600078e00ff */
[----:B------:R-:W-:Y:S01]  /*1720*/  @P4 STS [R222+0x9004], RZ ;  /* 0x009004ffde004388 */ /* 0x000fe20000000800 */
[----:B------:R-:W-:Y:S02]  /*1730*/  SEL R0, R0, 0xffffffe0, !P0 ;  /* 0xffffffe000007807 */ /* 0x000fe40004000000 */
[----:B------:R-:W-:Y:S01]  /*1740*/  SEL R3, R3, 0xfffffff0, !P1 ;  /* 0xfffffff003037807 */ /* 0x000fe20004800000 */
[----:B------:R-:W-:Y:S02]  /*1750*/  @P4 STS.64 [R222+0x9008], RZ ;  /* 0x009008ffde004388 */ /* 0x000fe40000000a00 */
[----:B------:R-:W-:Y:S02]  /*1760*/  IMAD.IADD R219, R217, 0x1, R0 ;  /* 0x00000001d9db7824 */ /* 0x000fe400078e0200 */
[----:B------:R-:W-:Y:S01]  /*1770*/  @P4 STS.128 [R222+0xa000], RZ ;  /* 0x00a000ffde004388 */ /* 0x000fe20000000c00 */
[----:B------:R-:W-:Y:S02]  /*1780*/  IMAD R221, R3, 0x2, R220 ;  /* 0x0000000203dd7824 */ /* 0x000fe400078e02dc */
[----:B------:R-:W-:Y:S01]  /*1790*/  IMAD.SHL.U32 R0, R33, 0x2, RZ ;  /* 0x0000000221007824 */ /* 0x000fe200078e00ff */
[----:B------:R-:W-:Y:S04]  /*17a0*/  @P4 STS.128 [R222+0xb000], RZ ;  /* 0x00b000ffde004388 */ /* 0x000fe80000000c00 */
[----:B------:R-:W-:Y:S01]  /*17b0*/  @!PT LDS RZ, [RZ] ;  /* 0x00000000fffff984 */ /* 0x000fe20000000800 */
[----:B------:R-:W-:Y:S01]  /*17c0*/  @!PT LDS RZ, [RZ] ;  /* 0x00000000fffff984 */ /* 0x000fe20000000800 */
[----:B------:R-:W-:Y:S01]  /*17d0*/  @!PT LDS RZ, [RZ] ;  /* 0x00000000fffff984 */ /* 0x000fe20000000800 */
[----:B------:R2:W-:Y:S01]  /*17e0*/  @!P4 LDGSTS.E.BYPASS.LTC128B.128 [R222+0x9000], [R4.64] ;  /* 0x0900000004decfae */ /* 0x0005e2000b901d54 */
[----:B------:R-:W-:-:S03]  /*17f0*/  LOP3.LUT R0, R0, 0x6, RZ, 0xc0, !PT ;  /* 0x0000000600007812 */ /* 0x000fc600078ec0ff */
[----:B------:R2:W-:Y:S02]  /*1800*/  @!P4 LDGSTS.E.BYPASS.LTC128B.128 [R222+0xa000], [R4.64+0x40] ;  /* 0x0a00004004decfae */ /* 0x0005e4000b901d54 */
[----:B------:R-:W-:Y:S02]  /*1810*/  IMAD R0, R35, 0x40, R0 ;  /* 0x0000004023007824 */ /* 0x000fe400078e0200 */
[----:B------:R2:W-:Y:S03]  /*1820*/  @!P4 LDGSTS.E.BYPASS.LTC128B.128 [R222+0xb000], [R4.64+0x80] ;  /* 0x0b00008004decfae */ /* 0x0005e6000b901d54 */
[C---:B------:R-:W-:Y:S01]  /*1830*/  IADD3 R2, R0.reuse, 0x1, RZ ;  /* 0x0000000100027810 */ /* 0x040fe20007ffe0ff */
[----:B------:R-:W-:Y:S01]  /*1840*/  @P3 STS.128 [R222+0x9800], RZ ;  /* 0x009800ffde003388 */ /* 0x000fe20000000c00 */
[-C--:B------:R-:W-:Y:S02]  /*1850*/  ISETP.GE.AND P2, PT, R0, R32.reuse, PT ;  /* 0x000000200000720c */ /* 0x080fe40003f46270 */
[----:B------:R-:W-:Y:S01]  /*1860*/  ISETP.GE.AND P1, PT, R2, R32, PT ;  /* 0x000000200200720c */ /* 0x000fe20003f26270 */
[----:B------:R-:W-:Y:S01]  /*1870*/  @P3 STS.128 [R222+0xa800], RZ ;  /* 0x00a800ffde003388 */ /* 0x000fe20000000c00 */
[----:B------:R-:W-:-:S03]  /*1880*/  IADD3 R2, R0, 0x10, RZ ;  /* 0x0000001000027810 */ /* 0x000fc60007ffe0ff */
[----:B------:R-:W-:Y:S01]  /*1890*/  @P3 STS.128 [R222+0xb800], RZ ;  /* 0x00b800ffde003388 */ /* 0x000fe20000000c00 */
[-C--:B------:R-:W-:Y:S02]  /*18a0*/  ISETP.GE.AND P5, PT, R2, R32.reuse, PT ;  /* 0x000000200200720c */ /* 0x080fe40003fa6270 */
[----:B------:R-:W-:Y:S01]  /*18b0*/  IADD3 R2, R0, 0x18, RZ ;  /* 0x0000001800027810 */ /* 0x000fe20007ffe0ff */
[----:B------:R-:W-:Y:S01]  /*18c0*/  @!PT LDS RZ, [RZ] ;  /* 0x00000000fffff984 */ /* 0x000fe20000000800 */
[----:B------:R-:W-:Y:S01]  /*18d0*/  @!PT LDS RZ, [RZ] ;  /* 0x00000000fffff984 */ /* 0x000fe20000000800 */
[----:B------:R-:W-:Y:S01]  /*18e0*/  @!PT LDS RZ, [RZ] ;  /* 0x00000000fffff984 */ /* 0x000fe20000000800 */
[----:B------:R2:W-:Y:S04]  /*18f0*/  @!P3 LDGSTS.E.BYPASS.LTC128B.128 [R222+0x9800], [R6.64] ;  /* 0x0980000006debfae */ /* 0x0005e8000b901d54 */
[----:B------:R2:W-:Y:S04]  /*1900*/  @!P3 LDGSTS.E.BYPASS.LTC128B.128 [R222+0xa800], [R6.64+0x40] ;  /* 0x0a80004006debfae */ /* 0x0005e8000b901d54 */
[----:B------:R2:W-:Y:S01]  /*1910*/  @!P3 LDGSTS.E.BYPASS.LTC128B.128 [R222+0xb800], [R6.64+0x80] ;  /* 0x0b80008006debfae */ /* 0x0005e2000b901d54 */
[----:B------:R-:W-:-:S02]  /*1920*/  ISETP.GE.AND P3, PT, R2, R32, PT ;  /* 0x000000200200720c */ /* 0x000fc40003f66270 */
[----:B------:R-:W-:Y:S01]  /*1930*/  IADD3 R2, R0, 0x19, RZ ;  /* 0x0000001900027810 */ /* 0x000fe20007ffe0ff */
[----:B------:R-:W-:Y:S04]  /*1940*/  LDSM.16.M88.4 R16, [R220] ;  /* 0x00000000dc10783b */ /* 0x000fe80000000200 */
[----:B-1----:R-:W1:Y:S04]  /*1950*/  LDSM.16.M88.4 R8, [R217+0x6000] ;  /* 0x00600000d908783b */ /* 0x002e680000000200 */
[----:B------:R-:W3:Y:S04]  /*1960*/  LDSM.16.M88.4 R20, [R217+0x6400] ;  /* 0x00640000d914783b */ /* 0x000ee80000000200 */
[----:B------:R-:W-:Y:S04]  /*1970*/  LDSM.16.M88.4 R24, [R217+0x6800] ;  /* 0x00680000d918783b */ /* 0x000fe80000000200 */
[----:B------:R-:W-:Y:S04]  /*1980*/  LDSM.16.M88.4 R40, [R217+0x6c00] ;  /* 0x006c0000d928783b */ /* 0x000fe80000000200 */
[----:B------:R-:W-:Y:S04]  /*1990*/  LDSM.16.M88.4 R44, [R219+0x6000] ;  /* 0x00600000db2c783b */ /* 0x000fe80000000200 */
[----:B--2---:R-:W2:Y:S04]  /*19a0*/  LDSM.16.M88.4 R4, [R220+0x1000] ;  /* 0x00100000dc04783b */ /* 0x004ea80000000200 */
[----:B------:R-:W4:Y:S04]  /*19b0*/  LDSM.16.M88.4 R12, [R221+0x1000] ;  /* 0x00100000dd0c783b */ /* 0x000f280000000200 */
[----:B------:R-:W5:Y:S04]  /*19c0*/  LDSM.16.M88.4 R36, [R219+0x6400] ;  /* 0x00640000db24783b */ /* 0x000f680000000200 */
[----:B------:R-:W4:Y:S04]  /*19d0*/  LDSM.16.M88.4 R28, [R219+0x6800] ;  /* 0x00680000db1c783b */ /* 0x000f280000000200 */
[----:B------:R-:W-:Y:S01]  /*19e0*/  LDSM.16.M88.4 R56, [R217+0x7800] ;  /* 0x00780000d938783b */ /* 0x000fe20000000200 */
[C---:B-1----:R-:W-:Y:S03]  /*19f0*/  HMMA.16816.F32 R104, R16.reuse, R8, RZ ;  /* 0x000000081068723c */ /* 0x042fe600000018ff */
[----:B------:R-:W0:Y:S05]  /*1a00*/  LDGDEPBAR ;  /* 0x00000000000079af */ /* 0x000e2a0000000000 */
[C---:B---3--:R-:W-:Y:S08]  /*1a10*/  HMMA.16816.F32 R84, R16.reuse, R20, RZ ;  /* 0x000000141054723c */ /* 0x048ff000000018ff */
[----:B------:R-:W-:Y:S08]  /*1a20*/  HMMA.16816.F32 R88, R16, R22, RZ ;  /* 0x000000161058723c */ /* 0x000ff000000018ff */
[C---:B--2---:R-:W-:Y:S08]  /*1a30*/  HMMA.16816.F32 R48, R4.reuse, R10, RZ ;  /* 0x0000000a0430723c */ /* 0x044ff000000018ff */
[C---:B------:R-:W-:Y:S08]  /*1a40*/  HMMA.16816.F32 R64, R4.reuse, R20, RZ ;  /* 0x000000140440723c */ /* 0x040ff000000018ff */
[C---:B------:R-:W-:Y:S01]  /*1a50*/  HMMA.16816.F32 R60, R4.reuse, R22, RZ ;  /* 0x00000016043c723c */ /* 0x040fe200000018ff */
[----:B------:R-:W1:Y:S07]  /*1a60*/  LDSM.16.M88.4 R20, [R219+0x6c00] ;  /* 0x006c0000db14783b */ /* 0x000e6e0000000200 */
[C---:B------:R-:W-:Y:S08]  /*1a70*/  HMMA.16816.F32 R52, R4.reuse, R8, RZ ;  /* 0x000000080434723c */ /* 0x040ff000000018ff */
[C---:B------:R-:W-:Y:S08]  /*1a80*/  HMMA.16816.F32 R68, R4.reuse, R24, RZ ;  /* 0x000000180444723c */ /* 0x040ff000000018ff */
[C---:B------:R-:W-:Y:S08]  /*1a90*/  HMMA.16816.F32 R72, R4.reuse, R40, RZ ;  /* 0x000000280448723c */ /* 0x040ff000000018ff */
[C---:B------:R-:W-:Y:S08]  /*1aa0*/  HMMA.16816.F32 R80, R4.reuse, R26, RZ ;  /* 0x0000001a0450723c */ /* 0x040ff000000018ff */
[----:B------:R-:W-:Y:S01]  /*1ab0*/  HMMA.16816.F32 R76, R4, R42, RZ ;  /* 0x0000002a044c723c */ /* 0x000fe200000018ff */
[----:B------:R-:W2:Y:S07]  /*1ac0*/  LDSM.16.M88.4 R4, [R221] ;  /* 0x00000000dd04783b */ /* 0x000eae0000000200 */
[C---:B------:R-:W-:Y:S01]  /*1ad0*/  HMMA.16816.F32 R100, R16.reuse, R10, RZ ;  /* 0x0000000a1064723c */ /* 0x040fe200000018ff */
[----:B------:R-:W-:Y:S07]  /*1ae0*/  LDSM.16.M88.4 R8, [R220+0x3000] ;  /* 0x00300000dc08783b */ /* 0x000fee0000000200 */
[C---:B------:R-:W-:Y:S08]  /*1af0*/  HMMA.16816.F32 R92, R16.reuse, R24, RZ ;  /* 0x00000018105c723c */ /* 0x040ff000000018ff */
[C---:B------:R-:W-:Y:S01]  /*1b00*/  HMMA.16816.F32 R128, R16.reuse, R26, RZ ;  /* 0x0000001a1080723c */ /* 0x040fe200000018ff */
[----:B------:R-:W3:Y:S07]  /*1b10*/  LDSM.16.M88.4 R24, [R217+0x7000] ;  /* 0x00700000d918783b */ /* 0x000eee0000000200 */
[C---:B------:R-:W-:Y:S08]  /*1b20*/  HMMA.16816.F32 R96, R16.reuse, R40, RZ ;  /* 0x000000281060723c */ /* 0x040ff000000018ff */
[----:B------:R-:W-:Y:S01]  /*1b30*/  HMMA.16816.F32 R124, R16, R42, RZ ;  /* 0x0000002a107c723c */ /* 0x000fe200000018ff */
[----:B------:R-:W1:Y:S04]  /*1b40*/  LDSM.16.M88.4 R40, [R217+0x7400] ;  /* 0x00740000d928783b */ /* 0x000e680000000200 */
[----:B------:R-:W-:Y:S03]  /*1b50*/  LDSM.16.M88.4 R16, [R220+0x2000] ;  /* 0x00200000dc10783b */ /* 0x000fe60000000200 */
[C---:B----4-:R-:W-:Y:S01]  /*1b60*/  HMMA.16816.F32 R120, R12.reuse, R46, R48 ;  /* 0x0000002e0c78723c */ /* 0x050fe20000001830 */
[----:B------:R-:W4:Y:S07]  /*1b70*/  LDSM.16.M88.4 R48, [R217+0x7c00] ;  /* 0x007c0000d930783b */ /* 0x000f2e0000000200 */
[C---:B------:R-:W-:Y:S08]  /*1b80*/  HMMA.16816.F32 R108, R12.reuse, R44, R52 ;  /* 0x0000002c0c6c723c */ /* 0x040ff00000001834 */
[C---:B-----5:R-:W-:Y:S08]  /*1b90*/  HMMA.16816.F32 R116, R12.reuse, R36, R64 ;  /* 0x000000240c74723c */ /* 0x060ff00000001840 */
[C---:B------:R-:W-:Y:S08]  /*1ba0*/  HMMA.16816.F32 R112, R12.reuse, R38, R60 ;  /* 0x000000260c70723c */ /* 0x040ff0000000183c */
[C---:B------:R-:W-:Y:S08]  /*1bb0*/  HMMA.16816.F32 R68, R12.reuse, R28, R68 ;  /* 0x0000001c0c44723c */ /* 0x040ff00000001844 */
[C---:B-1----:R-:W-:Y:S08]  /*1bc0*/  HMMA.16816.F32 R60, R12.reuse, R20, R72 ;  /* 0x000000140c3c723c */ /* 0x042ff00000001848 */
[C---:B------:R-:W-:Y:S08]  /*1bd0*/  HMMA.16816.F32 R64, R12.reuse, R30, R80 ;  /* 0x0000001e0c40723c */ /* 0x040ff00000001850 */
[----:B------:R-:W-:Y:S08]  /*1be0*/  HMMA.16816.F32 R52, R12, R22, R76 ;  /* 0x000000160c34723c */ /* 0x000ff0000000184c */
[C---:B--2---:R-:W-:Y:S08]  /*1bf0*/  HMMA.16816.F32 R12, R4.reuse, R44, R104 ;  /* 0x0000002c040c723c */ /* 0x044ff00000001868 */
[C---:B------:R-:W-:Y:S08]  /*1c00*/  HMMA.16816.F32 R44, R4.reuse, R46, R100 ;  /* 0x0000002e042c723c */ /* 0x040ff00000001864 */
[C---:B------:R-:W-:Y:S08]  /*1c10*/  HMMA.16816.F32 R76, R4.reuse, R38, R88 ;  /* 0x00000026044c723c */ /* 0x040ff00000001858 */
[C---:B------:R-:W-:Y:S08]  /*1c20*/  HMMA.16816.F32 R88, R4.reuse, R28, R92 ;  /* 0x0000001c0458723c */ /* 0x040ff0000000185c */
[C---:B------:R-:W-:Y:S01]  /*1c30*/  HMMA.16816.F32 R72, R4.reuse, R36, R84 ;  /* 0x000000240448723c */ /* 0x040fe20000001854 */
[----:B------:R-:W-:Y:S07]  /*1c40*/  LDSM.16.M88.4 R36, [R219+0x7000] ;  /* 0x00700000db24783b */ /* 0x000fee0000000200 */
[C---:B------:R-:W-:Y:S08]  /*1c50*/  HMMA.16816.F32 R92, R4.reuse, R22, R124 ;  /* 0x00000016045c723c */ /* 0x040ff0000000187c */
[----:B------:R-:W-:Y:S01]  /*1c60*/  HMMA.16816.F32 R104, R4, R30, R128 ;  /* 0x0000001e0468723c */ /* 0x000fe20000001880 */
[----:B------:R-:W-:Y:S07]  /*1c70*/  LDSM.16.M88.4 R28, [R219+0x7400] ;  /* 0x00740000db1c783b */ /* 0x000fee0000000200 */
[C---:B---3--:R-:W-:Y:S08]  /*1c80*/  HMMA.16816.F32 R124, R8.reuse, R26, R120 ;  /* 0x0000001a087c723c */ /* 0x048ff00000001878 */
[C---:B------:R-:W-:Y:S08]  /*1c90*/  HMMA.16816.F32 R136, R8.reuse, R40, R116 ;  /* 0x000000280888723c */ /* 0x040ff00000001874 */
[----:B------:R-:W-:Y:S08]  /*1ca0*/  HMMA.16816.F32 R132, R8, R42, R112 ;  /* 0x0000002a0884723c */ /* 0x000ff00000001870 */
[----:B------:R-:W-:Y:S01]  /*1cb0*/  HMMA.16816.F32 R96, R4, R20, R96 ;  /* 0x000000140460723c */ /* 0x000fe20000001860 */
[----:B------:R-:W1:Y:S04]  /*1cc0*/  LDSM.16.M88.4 R4, [R221+0x3000] ;  /* 0x00300000dd04783b */ /* 0x000e680000000200 */
[----:B------:R-:W-:Y:S03]  /*1cd0*/  LDSM.16.M88.4 R20, [R219+0x7c00] ;  /* 0x007c0000db14783b */ /* 0x000fe60000000200 */
[C---:B------:R-:W-:Y:S08]  /*1ce0*/  HMMA.16816.F32 R108, R8.reuse, R24, R108 ;  /* 0x00000018086c723c */ /* 0x040ff0000000186c */
[C---:B------:R-:W-:Y:S08]  /*1cf0*/  HMMA.16816.F32 R128, R8.reuse, R56, R68 ;  /* 0x000000380880723c */ /* 0x040ff00000001844 */
[C---:B----4-:R-:W-:Y:S08]  /*1d00*/  HMMA.16816.F32 R120, R8.reuse, R48, R60 ;  /* 0x000000300878723c */ /* 0x050ff0000000183c */
[C---:B------:R-:W-:Y:S08]  /*1d10*/  HMMA.16816.F32 R116, R8.reuse, R58, R64 ;  /* 0x0000003a0874723c */ /* 0x040ff00000001840 */
[----:B------:R-:W-:Y:S01]  /*1d20*/  HMMA.16816.F32 R112, R8, R50, R52 ;  /* 0x000000320870723c */ /* 0x000fe20000001834 */
[----:B------:R-:W2:Y:S04]  /*1d30*/  LDSM.16.M88.4 R8, [R221+0x2000] ;  /* 0x00200000dd08783b */ /* 0x000ea80000000200 */
[----:B------:R-:W-:Y:S03]  /*1d40*/  LDSM.16.M88.4 R52, [R217+0x8000] ;  /* 0x00800000d934783b */ /* 0x000fe60000000200 */
[C---:B------:R-:W-:Y:S01]  /*1d50*/  HMMA.16816.F32 R100, R16.reuse, R24, R12 ;  /* 0x000000181064723c */ /* 0x040fe2000000180c */
[----:B------:R-:W-:Y:S07]  /*1d60*/  LDSM.16.M88.4 R12, [R220+0x5000] ;  /* 0x00500000dc0c783b */ /* 0x000fee0000000200 */
[C---:B------:R-:W-:Y:S01]  /*1d70*/  HMMA.16816.F32 R84, R16.reuse, R26, R44 ;  /* 0x0000001a1054723c */ /* 0x040fe2000000182c */
[----:B------:R-:W3:Y:S04]  /*1d80*/  LDSM.16.M88.4 R24, [R219+0x7800] ;  /* 0x00780000db18783b */ /* 0x000ee80000000200 */
[----:B------:R-:W-:Y:S03]  /*1d90*/  LDSM.16.M88.4 R44, [R217+0x8800] ;  /* 0x00880000d92c783b */ /* 0x000fe60000000200 */
[C---:B------:R-:W-:Y:S08]  /*1da0*/  HMMA.16816.F32 R80, R16.reuse, R40, R72 ;  /* 0x000000281050723c */ /* 0x040ff00000001848 */
[C---:B------:R-:W-:Y:S08]  /*1db0*/  HMMA.16816.F32 R72, R16.reuse, R56, R88 ;  /* 0x000000381048723c */ /* 0x040ff00000001858 */
[C---:B------:R-:W-:Y:S01]  /*1dc0*/  HMMA.16816.F32 R76, R16.reuse, R42, R76 ;  /* 0x0000002a104c723c */ /* 0x040fe2000000184c */
[----:B------:R-:W-:Y:S07]  /*1dd0*/  LDSM.16.M88.4 R40, [R217+0x8c00] ;  /* 0x008c0000d928783b */ /* 0x000fee0000000200 */
[C---:B------:R-:W-:Y:S08]  /*1de0*/  HMMA.16816.F32 R68, R16.reuse, R48, R96 ;  /* 0x000000301044723c */ /* 0x040ff00000001860 */
[C---:B------:R-:W-:Y:S08]  /*1df0*/  HMMA.16816.F32 R64, R16.reuse, R58, R104 ;  /* 0x0000003a1040723c */ /* 0x040ff00000001868 */
[----:B------:R-:W-:Y:S01]  /*1e00*/  HMMA.16816.F32 R60, R16, R50, R92 ;  /* 0x00000032103c723c */ /* 0x000fe2000000185c */
[----:B------:R-:W4:Y:S04]  /*1e10*/  LDSM.16.M88.4 R16, [R220+0x4000] ;  /* 0x00400000dc10783b */ /* 0x000f280000000200 */
[----:B------:R-:W5:Y:S03]  /*1e20*/  LDSM.16.M88.4 R48, [R217+0x8400] ;  /* 0x00840000d930783b */ /* 0x000f660000000200 */
[-C--:B-1----:R-:W-:Y:S08]  /*1e30*/  HMMA.16816.F32 R56, R4, R36.reuse, R108 ;  /* 0x000000240438723c */ /* 0x082ff0000000186c */
[----:B--2---:R-:W-:Y:S08]  /*1e40*/  HMMA.16816.F32 R100, R8, R36, R100 ;  /* 0x000000240864723c */ /* 0x004ff00000001864 */
[-C--:B------:R-:W-:Y:S08]  /*1e50*/  HMMA.16816.F32 R88, R4, R38.reuse, R124 ;  /* 0x000000260458723c */ /* 0x080ff0000000187c */
[C---:B------:R-:W-:Y:S08]  /*1e60*/  HMMA.16816.F32 R92, R8.reuse, R38, R84 ;  /* 0x00000026085c723c */ /* 0x040ff00000001854 */
[C---:B------:R-:W-:Y:S08]  /*1e70*/  HMMA.16816.F32 R36, R8.reuse, R28, R80 ;  /* 0x0000001c0824723c */ /* 0x040ff00000001850 */
[----:B---3--:R-:W-:Y:S08]  /*1e80*/  HMMA.16816.F32 R80, R8, R24, R72 ;  /* 0x000000180850723c */ /* 0x008ff00000001848 */
        /* <DEDUP_REMOVED lines=12> */
[----:B------:R-:W1:Y:S04]  /*1f50*/  LDSM.16.M88.4 R20, [R219+0x8000] ;  /* 0x00800000db14783b */ /* 0x000e680000000200 */
[----:B------:R-:W2:Y:S03]  /*1f60*/  LDSM.16.M88.4 R8, [R221+0x4000] ;  /* 0x00400000dd08783b */ /* 0x000ea60000000200 */
[-C--:B------:R-:W-:Y:S08]  /*1f70*/  HMMA.16816.F32 R56, R12, R52.reuse, R56 ;  /* 0x000000340c38723c */ /* 0x080ff00000001838 */
[----:B----4-:R-:W-:Y:S08]  /*1f80*/  HMMA.16816.F32 R28, R16, R52, R100 ;  /* 0x00000034101c723c */ /* 0x010ff00000001864 */
[C---:B------:R-:W-:Y:S08]  /*1f90*/  HMMA.16816.F32 R64, R12.reuse, R54, R88 ;  /* 0x000000360c40723c */ /* 0x040ff00000001858 */
[C---:B-----5:R-:W-:Y:S08]  /*1fa0*/  HMMA.16816.F32 R76, R12.reuse, R48, R96 ;  /* 0x000000300c4c723c */ /* 0x060ff00000001860 */
[C---:B------:R-:W-:Y:S08]  /*1fb0*/  HMMA.16816.F32 R88, R12.reuse, R50, R104 ;  /* 0x000000320c58723c */ /* 0x040ff00000001868 */
[C---:B------:R-:W-:Y:S08]  /*1fc0*/  HMMA.16816.F32 R108, R12.reuse, R44, R108 ;  /* 0x0000002c0c6c723c */ /* 0x040ff0000000186c */
[C---:B------:R-:W-:Y:S08]  /*1fd0*/  HMMA.16816.F32 R116, R12.reuse, R46, R116 ;  /* 0x0000002e0c74723c */ /* 0x040ff00000001874 */
[C---:B------:R-:W-:Y:S08]  /*1fe0*/  HMMA.16816.F32 R120, R12.reuse, R40, R120 ;  /* 0x000000280c78723c */ /* 0x040ff00000001878 */
[----:B------:R-:W-:Y:S01]  /*1ff0*/  HMMA.16816.F32 R112, R12, R42, R112 ;  /* 0x0000002a0c70723c */ /* 0x000fe20000001870 */
[----:B------:R-:W3:Y:S07]  /*2000*/  LDSM.16.M88.4 R12, [R219+0x8800] ;  /* 0x00880000db0c783b */ /* 0x000eee0000000200 */
        /* <DEDUP_REMOVED lines=9> */
[-C--:B-1----:R-:W-:Y:S08]  /*20a0*/  HMMA.16816.F32 R60, R4, R20.reuse, R56 ;  /* 0x00000014043c723c */ /* 0x082ff00000001838 */
[----:B--2---:R-:W-:Y:S08]  /*20b0*/  HMMA.16816.F32 R28, R8, R20, R28 ;  /* 0x00000014081c723c */ /* 0x004ff0000000181c */
[-C--:B------:R-:W-:Y:S08]  /*20c0*/  HMMA.16816.F32 R56, R4, R22.reuse, R64 ;  /* 0x000000160438723c */ /* 0x080ff00000001840 */
        /* <DEDUP_REMOVED lines=14> */
[C---:B------:R-:W-:Y:S01]  /*21b0*/  IADD3 R25, R0.reuse, 0x8, RZ ;  /* 0x0000000800197810 */ /* 0x040fe20007ffe0ff */
[----:B---3--:R-:W-:Y:S01]  /*21c0*/  HMMA.16816.F32 R64, R8, R12, R80 ;  /* 0x0000000c0840723c */ /* 0x008fe20000001850 */
[----:B------:R-:W-:-:S02]  /*21d0*/  IADD3 R24, R0, 0x9, RZ ;  /* 0x0000000900187810 */ /* 0x000fc40007ffe0ff */
[-C--:B------:R-:W-:Y:S02]  /*21e0*/  ISETP.GE.AND P0, PT, R25, R32.reuse, PT ;  /* 0x000000201900720c */ /* 0x080fe40003f06270 */
[C---:B------:R-:W-:Y:S02]  /*21f0*/  IADD3 R2, R0.reuse, 0x21, RZ ;  /* 0x0000002100027810 */ /* 0x040fe40007ffe0ff */
[----:B------:R-:W-:Y:S01]  /*2200*/  IADD3 R25, R0, 0x11, RZ ;  /* 0x0000001100197810 */ /* 0x000fe20007ffe0ff */
[----:B------:R-:W-:Y:S01]  /*2210*/  HMMA.16816.F32 R40, R4, R12, R108 ;  /* 0x0000000c0428723c */ /* 0x000fe2000000186c */
[----:B------:R-:W-:Y:S02]  /*2220*/  ISETP.GE.AND P6, PT, R24, R32, PT ;  /* 0x000000201800720c */ /* 0x000fe40003fc6270 */
[----:B------:R-:W-:Y:S02]  /*2230*/  FSEL R58, R58, -INF , !P0 ;  /* 0xff8000003a3a7808 */ /* 0x000fe40004000000 */
[----:B------:R-:W-:-:S02]  /*2240*/  FSEL R56, R56, -INF , !P0 ;  /* 0xff80000038387808 */ /* 0x000fc40004000000 */
[----:B------:R-:W-:Y:S01]  /*2250*/  FSEL R140, R22, -INF , !P0 ;  /* 0xff800000168c7808 */ /* 0x000fe20004000000 */
[-C--:B------:R-:W-:Y:S01]  /*2260*/  HMMA.16816.F32 R52, R4, R26.reuse, R88 ;  /* 0x0000001a0434723c */ /* 0x080fe20000001858 */
[----:B------:R-:W-:Y:S02]  /*2270*/  FSEL R137, R20, -INF , !P0 ;  /* 0xff80000014897808 */ /* 0x000fe40004000000 */
[-C--:B------:R-:W-:Y:S02]  /*2280*/  ISETP.GE.AND P0, PT, R2, R32.reuse, PT ;  /* 0x000000200200720c */ /* 0x080fe40003f06270 */
[----:B------:R-:W-:Y:S02]  /*2290*/  IADD3 R2, R0, 0x28, RZ ;  /* 0x0000002800027810 */ /* 0x000fe40007ffe0ff */
[----:B------:R-:W-:Y:S01]  /*22a0*/  ISETP.GE.AND P4, PT, R25, R32, PT ;  /* 0x000000201900720c */ /* 0x000fe20003f86270 */
[----:B------:R-:W-:Y:S01]  /*22b0*/  HMMA.16816.F32 R48, R8, R26, R48 ;  /* 0x0000001a0830723c */ /* 0x000fe20000001830 */
        /* <DEDUP_REMOVED lines=9> */
[C---:B----4-:R-:W-:Y:S01]  /*2350*/  HMMA.16816.F32 R24, R4.reuse, R16, R120 ;  /* 0x000000100418723c */ /* 0x050fe20000001878 */
        /* <DEDUP_REMOVED lines=14> */
[C---:B------:R-:W-:Y:S01]  /*2440*/  HMMA.16816.F32 R4, R8.reuse, R16, R72 ;  /* 0x000000100804723c */ /* 0x040fe20000001848 */
[----:B------:R-:W-:Y:S02]  /*2450*/  ISETP.GE.AND P4, PT, R2, R32, PT ;  /* 0x000000200200720c */ /* 0x000fe40003f86270 */
[----:B------:R-:W-:Y:S02]  /*2460*/  ISETP.GE.AND P0, PT, R32, 0x41, PT ;  /* 0x000000412000780c */ /* 0x000fe40003f06270 */
[----:B------:R-:W-:Y:S02]  /*2470*/  IADD3 R2, R0, 0x31, RZ ;  /* 0x0000003100027810 */ /* 0x000fe40007ffe0ff */
[----:B------:R-:W-:Y:S01]  /*2480*/  FSEL R45, R54, -INF , !P3 ;  /* 0xff800000362d7808 */ /* 0x000fe20005800000 */
[----:B------:R-:W-:Y:S01]  /*2490*/  HMMA.16816.F32 R8, R8, R18, R68 ;  /* 0x000000120808723c */ /* 0x000fe20000001844 */
[----:B------:R-:W-:-:S02]  /*24a0*/  FSEL R52, R52, -INF , !P3 ;  /* 0xff80000034347808 */ /* 0x000fc40005800000 */
[----:B------:R-:W-:Y:S02]  /*24b0*/  FSEL R150, R50, -INF , !P3 ;  /* 0xff80000032967808 */ /* 0x000fe40005800000 */
[----:B------:R-:W-:Y:S02]  /*24c0*/  FSEL R147, R48, -INF , !P3 ;  /* 0xff80000030937808 */ /* 0x000fe40005800000 */
[----:B------:R-:W-:Y:S02]  /*24d0*/  ISETP.GE.AND P3, PT, R2, R32, PT ;  /* 0x000000200200720c */ /* 0x000fe40003f66270 */
[C---:B------:R-:W-:Y:S02]  /*24e0*/  IADD3 R2, R0.reuse, 0x38, RZ ;  /* 0x0000003800027810 */ /* 0x040fe40007ffe0ff */
[----:B------:R-:W-:Y:S02]  /*24f0*/  IADD3 R0, R0, 0x39, RZ ;  /* 0x0000003900007810 */ /* 0x000fe40007ffe0ff */
[----:B------:R-:W-:-:S02]  /*2500*/  FSEL R60, R55, -INF , !P2 ;  /* 0xff800000373c7808 */ /* 0x000fc40005000000 */
[----:B------:R-:W-:Y:S02]  /*2510*/  FSEL R53, R53, -INF , !P2 ;  /* 0xff80000035357808 */ /* 0x000fe40005000000 */
[----:B------:R-:W-:Y:S02]  /*2520*/  FSEL R148, R51, -INF , !P2 ;  /* 0xff80000033947808 */ /* 0x000fe40005000000 */
[----:B------:R-:W-:Y:S02]  /*2530*/  FSEL R146, R49, -INF , !P2 ;  /* 0xff80000031927808 */ /* 0x000fe40005000000 */
[----:B------:R-:W-:Y:S01]  /*2540*/  ISETP.GE.AND P2, PT, R2, R32, PT ;  /* 0x000000200200720c */ /* 0x000fe20003f46270 */
[----:B------:R-:W-:Y:S01]  /*2550*/  IMAD R2, R145, 0x20, R143 ;  /* 0x0000002091027824 */ /* 0x000fe200078e028f */
[----:B------:R-:W-:Y:S02]  /*2560*/  FSEL R231, R66, -INF , !P1 ;  /* 0xff80000042e77808 */ /* 0x000fe40004800000 */
[----:B------:R-:W-:-:S02]  /*2570*/  FSEL R162, R42, -INF , !P1 ;  /* 0xff8000002aa27808 */ /* 0x000fc40004800000 */
[----:B------:R-:W-:Y:S02]  /*2580*/  FSEL R159, R40, -INF , !P1 ;  /* 0xff800000289f7808 */ /* 0x000fe40004800000 */
[----:B------:R-:W-:Y:S02]  /*2590*/  FSEL R227, R64, -INF , !P1 ;  /* 0xff80000040e37808 */ /* 0x000fe40004800000 */
        /* <DEDUP_REMOVED lines=50> */
.L_x_264:
[----:B------:R-:W-:Y:S01]  /*28c0*/  FMNMX.FTZ R2, R34, R33, !PT ;  /* 0x0000002122027209 */ /* 0x000fe20007810000 */
[----:B------:R-:W-:Y:S01]  /*28d0*/  IMAD R247, R247, 0x8, R152 ;  /* 0x00000008f7f77824 */ /* 0x000fe200078e0298 */
[----:B------:R-:W-:Y:S01]  /*28e0*/  LOP3.LUT R184, R184, UR22, RZ, 0x3c, !PT ;  /* 0x00000016b8b87c12 */ /* 0x000fe2000f8e3cff */
[----:B------:R-:W-:Y:S01]  /*28f0*/  UIADD3 UR14, UR23, -0x4498517b, URZ ;  /* 0xbb67ae85170e7890 */ /* 0x000fe2000fffe03f */
[----:B------:R-:W-:Y:S01]  /*2900*/  FMNMX.FTZ R2, R56, R2, !PT ;  /* 0x0000000238027209 */ /* 0x000fe20007810000 */
[----:B------:R-:W-:Y:S01]  /*2910*/  IMAD.SHL.U32 R21, R35, 0x2, RZ ;  /* 0x0000000223157824 */ /* 0x000fe200078e00ff */
[----:B-1----:R-:W-:Y:S01]  /*2920*/  IADD3 R5, R247, 0x4, RZ ;  /* 0x00000004f7057810 */ /* 0x002fe20007ffe0ff */
[----:B------:R-:W-:Y:S01]  /*2930*/  IMAD.WIDE.U32 R144, R153, -0x2daee0ad, RZ ;  /* 0xd2511f5399907825 */ /* 0x000fe200078e00ff */
[----:B------:R-:W-:Y:S01]  /*2940*/  FMNMX.FTZ R2, R57, R2, !PT ;  /* 0x0000000239027209 */ /* 0x000fe20007810000 */
[----:B------:R-:W-:-:S02]  /*2950*/  UIADD3 UR15, UR22, -0x61c88647, URZ ;  /* 0x9e3779b9160f7890 */ /* 0x000fc4000fffe03f */
[----:B------:R-:W-:Y:S01]  /*2960*/  IMAD.WIDE.U32 R82, R5, -0x326172a9, RZ ;  /* 0xcd9e8d5705527825 */ /* 0x000fe200078e00ff */
[----:B------:R-:W-:Y:S01]  /*2970*/  FMNMX.FTZ R2, R36, R2, !PT ;  /* 0x0000000224027209 */ /* 0x000fe20007810000 */
[----:B------:R-:W-:Y:S02]  /*2980*/  UIADD3 UR13, UR22, 0x3c6ef372, URZ ;  /* 0x3c6ef372160d7890 */ /* 0x000fe4000fffe03f */
[----:B------:R-:W-:Y:S01]  /*2990*/  UIADD3 UR12, UR23, 0x76cf5d0a, URZ ;  /* 0x76cf5d0a170c7890 */ /* 0x000fe2000fffe03f */
[----:B------:R-:W-:Y:S01]  /*29a0*/  FMNMX.FTZ R2, R44, R2, !PT ;  /* 0x000000022c027209 */ /* 0x000fe20007810000 */
[----:B------:R-:W-:Y:S01]  /*29b0*/  UIADD3 UR10, UR23, 0x32370b8f, URZ ;  /* 0x32370b8f170a7890 */ /* 0x000fe2000fffe03f */
[----:B------:R-:W-:Y:S01]  /*29c0*/  LOP3.LUT R5, R83, R184, RZ, 0x3c, !PT ;  /* 0x000000b853057212 */ /* 0x000fe200078e3cff */
[----:B------:R-:W-:Y:S01]  /*29d0*/  UIADD3 UR11, UR22, -0x255992d5, URZ ;  /* 0xdaa66d2b160b7890 */ /* 0x000fe2000fffe03f */
[----:B------:R-:W-:Y:S01]  /*29e0*/  FMNMX.FTZ R2, R52, R2, !PT ;  /* 0x0000000234027209 */ /* 0x000fe20007810000 */
[----:B------:R-:W-:Y:S01]  /*29f0*/  UIADD3 UR9, UR22, 0x78dde6e4, URZ ;  /* 0x78dde6e416097890 */ /* 0x000fe2000fffe03f */
[----:B------:R-:W-:Y:S01]  /*2a00*/  IMAD.SHL.U32 R216, R0, 0x2, RZ ;  /* 0x0000000200d87824 */ /* 0x000fe200078e00ff */
[----:B------:R-:W-:Y:S01]  /*2a10*/  UIADD3 UR8, UR23, -0x126145ec, URZ ;  /* 0xed9eba1417087890 */ /* 0x000fe2000fffe03f */
[----:B------:R-:W-:Y:S01]  /*2a20*/  FMNMX.FTZ R4, R53, R2, !PT ;  /* 0x0000000235047209 */ /* 0x000fe20007810000 */
[----:B------:R-:W-:Y:S01]  /*2a30*/  IMAD.WIDE.U32 R128, R5, -0x2daee0ad, RZ ;  /* 0xd2511f5305807825 */ /* 0x000fe200078e00ff */
[----:B------:R-:W-:Y:S01]  /*2a40*/  FMNMX.FTZ R2, R62, R63, !PT ;  /* 0x0000003f3e027209 */ /* 0x000fe20007810000 */
[----:B------:R-:W-:Y:S01]  /*2a50*/  UIADD3 UR6, UR23, -0x56f99767, URZ ;  /* 0xa906689917067890 */ /* 0x000fe2000fffe03f */
[----:B------:R-:W-:Y:S01]  /*2a60*/  FMNMX.FTZ R4, R159, R4, !PT ;  /* 0x000000049f047209 */ /* 0x000fe20007810000 */
[----:B------:R-:W-:Y:S01]  /*2a70*/  UIADD3 UR17, UR22, -0x4ab325aa, URZ ;  /* 0xb54cda5616117890 */ /* 0x000fe2000fffe03f */
[----:B------:R-:W-:Y:S01]  /*2a80*/  FMNMX.FTZ R2, R58, R2, !PT ;  /* 0x000000023a027209 */ /* 0x000fe20007810000 */
[----:B------:R-:W-:Y:S01]  /*2a90*/  IMAD R248, R238, 0x10000, R238 ;  /* 0x00010000eef87824 */ /* 0x000fe200078e02ee */
[----:B------:R-:W-:Y:S01]  /*2aa0*/  FMNMX.FTZ R4, R160, R4, !PT ;  /* 0x00000004a0047209 */ /* 0x000fe20007810000 */
[----:B------:R-:W-:Y:S01]  /*2ab0*/  IMAD R218, R3, 0x2, R216 ;  /* 0x0000000203da7824 */ /* 0x000fe200078e02d8 */
[----:B------:R-:W-:Y:S01]  /*2ac0*/  FMNMX.FTZ R2, R59, R2, !PT ;  /* 0x000000023b027209 */ /* 0x000fe20007810000 */
[----:B------:R-:W-:Y:S01]  /*2ad0*/  UIADD3 UR7, UR22, 0x1715609d, URZ ;  /* 0x1715609d16077890 */ /* 0x000fe2000fffe03f */
[----:B------:R-:W-:Y:S01]  /*2ae0*/  FMNMX.FTZ R4, R158, R4, !PT ;  /* 0x000000049e047209 */ /* 0x000fe20007810000 */
[----:B------:R-:W-:Y:S01]  /*2af0*/  LDSM.16.MT88.4 R76, [R216+0x9000] ;  /* 0x00900000d84c783b */ /* 0x000fe20000004200 */
[----:B------:R-:W-:Y:S01]  /*2b00*/  FMNMX.FTZ R2, R61, R2, !PT ;  /* 0x000000023d027209 */ /* 0x000fe20007810000 */
[----:B------:R-:W-:Y:S01]  /*2b10*/  UIADD3 UR16, UR23, 0x646e171e, URZ ;  /* 0x646e171e17107890 */ /* 0x000fe2000fffe03f */
[----:B------:R-:W-:Y:S01]  /*2b20*/  FMNMX.FTZ R4, R161, R4, !PT ;  /* 0x00000004a1047209 */ /* 0x000fe20007810000 */
[----:B------:R-:W-:Y:S01]  /*2b30*/  LDSM.16.MT88.4 R84, [R218+0x9000] ;  /* 0x00900000da54783b */ /* 0x000fe20000004200 */
[----:B------:R-:W-:Y:S01]  /*2b40*/  FMNMX.FTZ R2, R104, R2, !PT ;  /* 0x0000000268027209 */ /* 0x000fe20007810000 */
[----:B------:R-:W-:Y:S01]  /*2b50*/  IMAD.WIDE.U32 R80, R247, -0x326172a9, RZ ;  /* 0xcd9e8d57f7507825 */ /* 0x000fe200078e00ff */
[----:B------:R-:W-:Y:S01]  /*2b60*/  FMNMX.FTZ R4, R228, R4, !PT ;  /* 0x00000004e4047209 */ /* 0x000fe20007810000 */
[----:B------:R-:W-:Y:S01]  /*2b70*/  LDSM.16.MT88.4 R88, [R216+0xa000] ;  /* 0x00a00000d858783b */ /* 0x000fe20000004200 */
[----:B------:R-:W-:-:S02]  /*2b80*/  FMNMX.FTZ R2, R45, R2, !PT ;  /* 0x000000022d027209 */ /* 0x000fc40007810000 */
        /* <DEDUP_REMOVED lines=10> */
[----:B------:R-:W1:Y:S01]  /*2c30*/  SHFL.BFLY PT, R134, R4, 0x2, 0x1f ;  /* 0x0c401f0004867f89 */ /* 0x000e6200000e0000 */
[----:B------:R-:W-:-:S03]  /*2c40*/  FMNMX.FTZ R2, R185, R2, !PT ;  /* 0x00000002b9027209 */ /* 0x000fc60007810000 */
[----:B------:R-:W-:Y:S01]  /*2c50*/  LDSM.16.MT88.4 R112, [R216+0x9400] ;  /* 0x00940000d870783b */ /* 0x000fe20000004200 */
        /* <DEDUP_REMOVED lines=8> */
[----:B------:R-:W-:Y:S02]  /*2ce0*/  FMNMX.FTZ R8, R237, R2, !PT ;  /* 0x00000002ed087209 */ /* 0x000fe40007810000 */
[----:B------:R-:W-:Y:S02]  /*2cf0*/  LOP3.LUT R2, R129, UR14, R144, 0x96, !PT ;  /* 0x0000000e81027c12 */ /* 0x000fe4000f8e9690 */
[----:B-1----:R-:W-:Y:S01]  /*2d00*/  FMNMX.FTZ R134, R4, R134, !PT ;  /* 0x0000008604867209 */ /* 0x002fe20007810000 */
[----:B------:R-:W1:Y:S01]  /*2d10*/  SHFL.BFLY PT, R9, R8, 0x2, 0x1f ;  /* 0x0c401f0008097f89 */ /* 0x000e6200000e0000 */
[----:B------:R-:W-:Y:S01]  /*2d20*/  LOP3.LUT R4, R145, UR23, R21, 0x96, !PT ;  /* 0x0000001791047c12 */ /* 0x000fe2000f8e9615 */
[----:B------:R-:W-:Y:S02]  /*2d30*/  IMAD.WIDE.U32 R46, R2, -0x326172a9, RZ ;  /* 0xcd9e8d57022e7825 */ /* 0x000fe400078e00ff */
[----:B------:R-:W2:Y:S02]  /*2d40*/  SHFL.BFLY PT, R10, R134, 0x1, 0x1f ;  /* 0x0c201f00860a7f89 */ /* 0x000ea400000e0000 */
[----:B------:R-:W-:-:S05]  /*2d50*/  IMAD.WIDE.U32 R22, R4, -0x326172a9, RZ ;  /* 0xcd9e8d5704167825 */ /* 0x000fca00078e00ff */
[----:B------:R-:W-:Y:S02]  /*2d60*/  LOP3.LUT R4, R23, UR15, R82, 0x96, !PT ;  /* 0x0000000f17047c12 */ /* 0x000fe4000f8e9652 */
[----:B------:R-:W-:-:S03]  /*2d70*/  LOP3.LUT R6, R47, UR13, R22, 0x96, !PT ;  /* 0x0000000d2f067c12 */ /* 0x000fc6000f8e9616 */
[----:B------:R-:W-:-:S04]  /*2d80*/  IMAD.WIDE.U32 R4, R4, -0x2daee0ad, RZ ;  /* 0xd2511f5304047825 */ /* 0x000fc800078e00ff */
[----:B------:R-:W-:Y:S01]  /*2d90*/  IMAD.WIDE.U32 R6, R6, -0x2daee0ad, RZ ;  /* 0xd2511f5306067825 */ /* 0x000fe200078e00ff */
[----:B------:R-:W-:Y:S02]  /*2da0*/  LOP3.LUT R5, R5, UR12, R128, 0x96, !PT ;  /* 0x0000000c05057c12 */ /* 0x000fe4000f8e9680 */
[----:B-1----:R-:W-:Y:S02]  /*2db0*/  FMNMX.FTZ R8, R8, R9, !PT ;  /* 0x0000000908087209 */ /* 0x002fe40007810000 */
[----:B------:R-:W-:Y:S01]  /*2dc0*/  LOP3.LUT R2, R7, UR10, R4, 0x96, !PT ;  /* 0x0000000a07027c12 */ /* 0x000fe2000f8e9604 */
[----:B------:R-:W-:Y:S01]  /*2dd0*/  IMAD.WIDE.U32 R4, R5, -0x326172a9, RZ ;  /* 0xcd9e8d5705047825 */ /* 0x000fe200078e00ff */
[----:B--2---:R-:W-:Y:S01]  /*2de0*/  FMNMX.FTZ R134, R134, R10, !PT ;  /* 0x0000000a86867209 */ /* 0x004fe20007810000 */
[----:B------:R-:W1:Y:S02]  /*2df0*/  SHFL.BFLY PT, R9, R8, 0x1, 0x1f ;  /* 0x0c201f0008097f89 */ /* 0x000e6400000e0000 */
[----:B------:R-:W-:Y:S01]  /*2e00*/  IMAD.WIDE.U32 R16, R2, -0x326172a9, RZ ;  /* 0xcd9e8d5702107825 */ /* 0x000fe200078e00ff */
[----:B------:R-:W-:-:S02]  /*2e10*/  FSETP.NEU.FTZ.AND P1, PT, R134, -INF , PT ;  /* 0xff8000008600780b */ /* 0x000fc40003f3d000 */
[----:B------:R-:W-:Y:S01]  /*2e20*/  LOP3.LUT R5, R5, UR11, R46, 0x96, !PT ;  /* 0x0000000b05057c12 */ /* 0x000fe2000f8e962e */
[----:B------:R-:W-:Y:S01]  /*2e30*/  FMUL.FTZ R7, R134, c[0x0][0x23c] ;  /* 0x00008f0086077a20 */ /* 0x000fe20000410000 */
[----:B------:R-:W-:-:S03]  /*2e40*/  LOP3.LUT R2, R17, UR9, R4, 0x96, !PT ;  /* 0x0000000911027c12 */ /* 0x000fc6000f8e9604 */
[----:B------:R-:W-:Y:S01]  /*2e50*/  IMAD.WIDE.U32 R4, R5, -0x2daee0ad, RZ ;  /* 0xd2511f5305047825 */ /* 0x000fe200078e00ff */
[----:B------:R-:W-:-:S03]  /*2e60*/  FSEL R20, R7, RZ, P1 ;  /* 0x000000ff07147208 */ /* 0x000fc60000800000 */
[----:B------:R-:W-:Y:S01]  /*2e70*/  IMAD.WIDE.U32 R18, R2, -0x2daee0ad, RZ ;  /* 0xd2511f5302127825 */ /* 0x000fe200078e00ff */
[----:B------:R-:W-:-:S03]  /*2e80*/  LOP3.LUT R6, R5, UR8, R6, 0x96, !PT ;  /* 0x0000000805067c12 */ /* 0x000fc6000f8e9606 */
[----:B------:R-:W-:Y:S01]  /*2e90*/  FFMA.FTZ R2, R34, c[0x0][0x23c], -R20 ;  /* 0x00008f0022027a23 */ /* 0x000fe20000010814 */
[----:B------:R-:W-:Y:S01]  /*2ea0*/  LOP3.LUT R4, R19, UR6, R4, 0x96, !PT ;  /* 0x0000000613047c12 */ /* 0x000fe2000f8e9604 */
[----:B------:R-:W-:Y:S02]  /*2eb0*/  IMAD.WIDE.U32 R14, R6, -0x326172a9, RZ ;  /* 0xcd9e8d57060e7825 */ /* 0x000fe400078e00ff */
[----:B------:R2:W-:Y:S02]  /*2ec0*/  MUFU.EX2 R174, R2 ;  /* 0x0000000200ae7308 */ /* 0x0005e40000000800 */
[----:B------:R-:W-:-:S04]  /*2ed0*/  IMAD.WIDE.U32 R4, R4, -0x326172a9, RZ ;  /* 0xcd9e8d5704047825 */ /* 0x000fc800078e00ff */
[----:B------:R-:W-:Y:S01]  /*2ee0*/  FFMA.FTZ R7, R56, c[0x0][0x23c], -R20 ;  /* 0x00008f0038077a23 */ /* 0x000fe20000010814 */
[----:B------:R-:W-:Y:S02]  /*2ef0*/  LOP3.LUT R6, R5, UR17, R14, 0x96, !PT ;  /* 0x0000001105067c12 */ /* 0x000fe4000f8e960e */
[C---:B------:R-:W-:Y:S01]  /*2f00*/  LOP3.LUT R5, R4.reuse, 0xffff, RZ, 0xc0, !PT ;  /* 0x0000ffff04057812 */ /* 0x040fe200078ec0ff */
[----:B------:R-:W-:Y:S01]  /*2f10*/  MUFU.EX2 R250, R7 ;  /* 0x0000000700fa7308 */ /* 0x000fe20000000800 */
[----:B------:R-:W-:Y:S02]  /*2f20*/  LOP3.LUT R13, R4, 0xff, RZ, 0xc0, !PT ;  /* 0x000000ff040d7812 */ /* 0x000fe400078ec0ff */
[----:B------:R-:W-:Y:S02]  /*2f30*/  SHF.R.U32.HI R12, RZ, 0x18, R4 ;  /* 0x00000018ff0c7819 */ /* 0x000fe40000011604 */
[----:B------:R-:W-:Y:S01]  /*2f40*/  SHF.R.U32.HI R11, RZ, 0x8, R5 ;  /* 0x00000008ff0b7819 */ /* 0x000fe20000011605 */
[----:B--2---:R-:W-:-:S02]  /*2f50*/  FFMA.FTZ R2, R33, c[0x0][0x23c], -R20 ;  /* 0x00008f0021027a23 */ /* 0x004fc40000010814 */
[----:B------:R-:W-:Y:S01]  /*2f60*/  FFMA.FTZ R5, R57, c[0x0][0x23c], -R20 ;  /* 0x00008f0039057a23 */ /* 0x000fe20000010814 */
[----:B------:R-:W-:Y:S01]  /*2f70*/  PRMT R11, R13, 0x5410, R11 ;  /* 0x000054100d0b7816 */ /* 0x000fe2000000000b */
[----:B------:R1:W-:Y:S08]  /*2f80*/  MUFU.EX2 R143, R2 ;  /* 0x00000002008f7308 */ /* 0x0003f00000000800 */
[----:B------:R2:W3:Y:S01]  /*2f90*/  MUFU.EX2 R152, R5 ;  /* 0x0000000500987308 */ /* 0x0004e20000000800 */
[----:B-1----:R-:W-:-:S02]  /*2fa0*/  FMNMX.FTZ R2, R8, R9, !PT ;  /* 0x0000000908027209 */ /* 0x002fc40007810000 */
[----:B------:R-:W-:Y:S02]  /*2fb0*/  SHF.R.U32.HI R8, RZ, 0x10, R4 ;  /* 0x00000010ff087819 */ /* 0x000fe40000011604 */
[C---:B------:R-:W-:Y:S01]  /*2fc0*/  FSETP.NEU.FTZ.AND P1, PT, R2.reuse, -INF , PT ;  /* 0xff8000000200780b */ /* 0x040fe20003f3d000 */
[----:B------:R-:W-:Y:S01]  /*2fd0*/  FMUL.FTZ R4, R2, c[0x0][0x23c] ;  /* 0x00008f0002047a20 */ /* 0x000fe20000410000 */
[----:B------:R-:W-:Y:S02]  /*2fe0*/  LOP3.LUT R10, R8, 0xff, RZ, 0xc0, !PT ;  /* 0x000000ff080a7812 */ /* 0x000fe400078ec0ff */
[----:B------:R-:W-:Y:S02]  /*2ff0*/  LOP3.LUT R8, R6, 0xffff, RZ, 0xc0, !PT ;  /* 0x0000ffff06087812 */ /* 0x000fe400078ec0ff */
[----:B------:R-:W-:Y:S02]  /*3000*/  FSEL R19, R4, RZ, P1 ;  /* 0x000000ff04137208 */ /* 0x000fe40000800000 */
[----:B------:R-:W-:-:S02]  /*3010*/  SHF.R.U32.HI R4, RZ, 0x10, R6 ;  /* 0x00000010ff047819 */ /* 0x000fc40000011606 */
[----:B------:R-:W-:Y:S01]  /*3020*/  LOP3.LUT R9, R6, 0xff, RZ, 0xc0, !PT ;  /* 0x000000ff06097812 */ /* 0x000fe200078ec0ff */
[----:B------:R-:W-:Y:S01]  /*3030*/  FFMA.FTZ R7, R58, c[0x0][0x23c], -R19 ;  /* 0x00008f003a077a23 */ /* 0x000fe20000010813 */
[----:B--2---:R-:W-:Y:S02]  /*3040*/  SHF.R.U32.HI R5, RZ, 0x8, R8 ;  /* 0x00000008ff057819 */ /* 0x004fe40000011608 */
[----:B------:R-:W-:Y:S01]  /*3050*/  SHF.R.U32.HI R6, RZ, 0x18, R6 ;  /* 0x00000018ff067819 */ /* 0x000fe20000011606 */
[----:B------:R-:W-:Y:S01]  /*3060*/  MUFU.EX2 R251, R7 ;  /* 0x0000000700fb7308 */ /* 0x000fe20000000800 */
[----:B------:R-:W-:Y:S02]  /*3070*/  LOP3.LUT R4, R4, 0xff, RZ, 0xc0, !PT ;  /* 0x000000ff04047812 */ /* 0x000fe400078ec0ff */
[----:B------:R-:W-:Y:S01]  /*3080*/  PRMT R9, R9, 0x5410, R5 ;  /* 0x0000541009097816 */ /* 0x000fe20000000005 */
[----:B------:R-:W-:Y:S01]  /*3090*/  FFMA.FTZ R5, R59, c[0x0][0x23c], -R19 ;  /* 0x00008f003b057a23 */ /* 0x000fe20000010813 */
[----:B------:R-:W-:-:S02]  /*30a0*/  PRMT R8, R4, 0x5410, R6 ;  /* 0x0000541004087816 */ /* 0x000fc40000000006 */
[----:B------:R-:W-:Y:S01]  /*30b0*/  FMNMX.FTZ R4, R133, R132, !PT ;  /* 0x0000008485047209 */ /* 0x000fe20007810000 */
[----:B------:R1:W2:Y:S01]  /*30c0*/  MUFU.EX2 R155, R5 ;  /* 0x00000005009b7308 */ /* 0x0002a20000000800 */
[----:B------:R-:W-:Y:S01]  /*30d0*/  PRMT R10, R10, 0x5410, R12 ;  /* 0x000054100a0a7816 */ /* 0x000fe2000000000c */
[----:B------:R-:W-:Y:S01]  /*30e0*/  FFMA.FTZ R12, R53, c[0x0][0x23c], -R20 ;  /* 0x00008f00350c7a23 */ /* 0x000fe20000010814 */
[----:B---3--:R-:W-:-:S05]  /*30f0*/  F2FP.PACK_AB R3, R152, R250 ;  /* 0x000000fa9803723e */ /* 0x008fca00000000ff */
[----:B------:R-:W-:Y:S01]  /*3100*/  MUFU.EX2 R154, R12 ;  /* 0x0000000c009a7308 */ /* 0x000fe20000000800 */
[----:B-1----:R-:W-:Y:S02]  /*3110*/  FMNMX.FTZ R5, R137, R4, !PT ;  /* 0x0000000489057209 */ /* 0x002fe40007810000 */
[----:B------:R-:W-:Y:S01]  /*3120*/  FMNMX.FTZ R4, R140, R0, !PT ;  /* 0x000000008c047209 */ /* 0x000fe20007810000 */
[--C-:B------:R-:W-:Y:S01]  /*3130*/  FFMA.FTZ R0, R62, c[0x0][0x23c], -R19.reuse ;  /* 0x00008f003e007a23 */ /* 0x100fe20000010813 */
[----:B------:R-:W-:Y:S02]  /*3140*/  FMNMX.FTZ R7, R138, R5, !PT ;  /* 0x000000058a077209 */ /* 0x000fe40007810000 */
[----:B------:R-:W-:Y:S01]  /*3150*/  FMNMX.FTZ R5, R139, R4, !PT ;  /* 0x000000048b057209 */ /* 0x000fe20007810000 */
[----:B------:R-:W-:Y:S01]  /*3160*/  FFMA.FTZ R4, R63, c[0x0][0x23c], -R19 ;  /* 0x00008f003f047a23 */ /* 0x000fe20000010813 */
[----:B------:R1:W-:Y:S01]  /*3170*/  MUFU.EX2 R167, R0 ;  /* 0x0000000000a77308 */ /* 0x0003e20000000800 */
[----:B------:R-:W-:-:S07]  /*3180*/  FMNMX.FTZ R7, R151, R7, !PT ;  /* 0x0000000797077209 */ /* 0x000fce0007810000 */
[----:B------:R3:W4:Y:S01]  /*3190*/  MUFU.EX2 R164, R4 ;  /* 0x0000000400a47308 */ /* 0x0007220000000800 */
[----:B-1----:R-:W-:Y:S01]  /*31a0*/  HSET2.LE.AND R0, R11, R248, PT ;  /* 0x000000f80b007233 */ /* 0x002fe20003803000 */
[----:B------:R-:W-:-:S04]  /*31b0*/  FFMA.FTZ R11, R52, c[0x0][0x23c], -R20 ;  /* 0x00008f00340b7a23 */ /* 0x000fc80000010814 */
[----:B------:R-:W-:Y:S01]  /*31c0*/  LOP3.LUT R6, R0, R3, RZ, 0xc0, !PT ;  /* 0x0000000300067212 */ /* 0x000fe200078ec0ff */
[----:B------:R-:W-:Y:S01]  /*31d0*/  HSET2.LE.AND R0, R10, R248, PT ;  /* 0x000000f80a007233 */ /* 0x000fe20003803000 */
[----:B--2---:R-:W-:Y:S01]  /*31e0*/  F2FP.PACK_AB R3, R155, R251 ;  /* 0x000000fb9b03723e */ /* 0x004fe200000000ff */
[----:B------:R-:W1:Y:S01]  /*31f0*/  MUFU.EX2 R169, R11 ;  /* 0x0000000b00a97308 */ /* 0x000e620000000800 */
[----:B---3--:R-:W-:Y:S02]  /*3200*/  FMNMX.FTZ R4, R157, R5, !PT ;  /* 0x000000059d047209 */ /* 0x008fe40007810000 */
[----:B------:R-:W-:Y:S02]  /*3210*/  FMNMX.FTZ R5, R149, R7, !PT ;  /* 0x0000000795057209 */ /* 0x000fe40007810000 */
[----:B------:R-:W-:Y:S02]  /*3220*/  FMNMX.FTZ R4, R156, R4, !PT ;  /* 0x000000049c047209 */ /* 0x000fe40007810000 */
[----:B------:R-:W-:-:S02]  /*3230*/  FMNMX.FTZ R5, R147, R5, !PT ;  /* 0x0000000593057209 */ /* 0x000fc40007810000 */
[----:B------:R-:W-:Y:S01]  /*3240*/  LOP3.LUT R7, R0, R3, RZ, 0xc0, !PT ;  /* 0x0000000300077212 */ /* 0x000fe200078ec0ff */
[--C-:B------:R-:W-:Y:S01]  /*3250*/  HSET2.LE.AND R0, R9, R248.reuse, PT ;  /* 0x000000f809007233 */ /* 0x100fe20003803000 */
[----:B------:R-:W-:Y:S02]  /*3260*/  FMNMX.FTZ R4, R150, R4, !PT ;  /* 0x0000000496047209 */ /* 0x000fe40007810000 */
[----:B------:R-:W-:Y:S02]  /*3270*/  F2FP.PACK_AB R3, R143, R174 ;  /* 0x000000ae8f03723e */ /* 0x000fe400000000ff */
[----:B------:R-:W-:Y:S01]  /*3280*/  FMNMX.FTZ R10, R146, R5, !PT ;  /* 0x00000005920a7209 */ /* 0x000fe20007810000 */
[----:B------:R-:W-:Y:S01]  /*3290*/  HSET2.LE.AND R5, R8, R248, PT ;  /* 0x000000f808057233 */ /* 0x000fe20003803000 */
[----:B------:R-:W-:Y:S02]  /*32a0*/  FMNMX.FTZ R9, R148, R4, !PT ;  /* 0x0000000494097209 */ /* 0x000fe40007810000 */
[----:B------:R-:W-:-:S02]  /*32b0*/  LOP3.LUT R4, R0, R3, RZ, 0xc0, !PT ;  /* 0x0000000300047212 */ /* 0x000fc400078ec0ff */
        /* <DEDUP_REMOVED lines=8> */
[----:B----4-:R-:W-:Y:S02]  /*3340*/  F2FP.PACK_AB R8, R164, R167 ;  /* 0x000000a7a408723e */ /* 0x010fe400000000ff */
[----:B------:R-:W-:Y:S02]  /*3350*/  FMNMX.FTZ R3, R239, R3, !PT ;  /* 0x00000003ef037209 */ /* 0x000fe40007810000 */
[----:B------:R-:W-:Y:S02]  /*3360*/  FMNMX.FTZ R0, R244, R0, !PT ;  /* 0x00000000f4007209 */ /* 0x000fe40007810000 */
[----:B------:R-:W-:Y:S01]  /*3370*/  LOP3.LUT R5, R5, R8, RZ, 0xc0, !PT ;  /* 0x0000000805057212 */ /* 0x000fe200078ec0ff */
[----:B------:R-:W-:Y:S01]  /*3380*/  FFMA.FTZ R8, R36, c[0x0][0x23c], -R20 ;  /* 0x00008f0024087a23 */ /* 0x000fe20000010814 */
[----:B------:R-:W-:-:S02]  /*3390*/  FMNMX.FTZ R3, R241, R3, !PT ;  /* 0x00000003f1037209 */ /* 0x000fc40007810000 */
[----:B------:R-:W-:Y:S01]  /*33a0*/  FMNMX.FTZ R0, R246, R0, !PT ;  /* 0x00000000f6007209 */ /* 0x000fe20007810000 */
[----:B------:R2:W-:Y:S01]  /*33b0*/  MUFU.EX2 R165, R8 ;  /* 0x0000000800a57308 */ /* 0x0005e20000000800 */
[----:B------:R-:W-:Y:S01]  /*33c0*/  FMNMX.FTZ R3, R240, R3, !PT ;  /* 0x00000003f0037209 */ /* 0x000fe20007810000 */
[----:B------:R-:W-:Y:S03]  /*33d0*/  HMMA.16816.F32 R24, R4, R76, RZ ;  /* 0x0000004c0418723c */ /* 0x000fe600000018ff */
[----:B------:R-:W-:-:S05]  /*33e0*/  FMNMX.FTZ R10, R242, R3, !PT ;  /* 0x00000003f20a7209 */ /* 0x000fca0007810000 */
[----:B------:R-:W-:Y:S01]  /*33f0*/  HMMA.16816.F32 R36, R4, R84, RZ ;  /* 0x000000540424723c */ /* 0x000fe200000018ff */
[----:B--2---:R-:W-:Y:S01]  /*3400*/  FMNMX.FTZ R8, R243, R0, !PT ;  /* 0x00000000f3087209 */ /* 0x004fe20007810000 */
[----:B------:R-:W-:-:S06]  /*3410*/  FFMA.FTZ R0, R44, c[0x0][0x23c], -R20 ;  /* 0x00008f002c007a23 */ /* 0x000fcc0000010814 */
[C---:B------:R-:W-:Y:S01]  /*3420*/  HMMA.16816.F32 R32, R4.reuse, R88, RZ ;  /* 0x000000580420723c */ /* 0x040fe200000018ff */
[----:B------:R-:W-:Y:S01]  /*3430*/  FMNMX.FTZ R3, R245, R8, !PT ;  /* 0x00000008f5037209 */ /* 0x000fe20007810000 */
[----:B------:R2:W-:Y:S06]  /*3440*/  MUFU.EX2 R173, R0 ;  /* 0x0000000000ad7308 */ /* 0x0005ec0000000800 */
[C---:B------:R-:W-:Y:S08]  /*3450*/  HMMA.16816.F32 R28, R4.reuse, R96, RZ ;  /* 0x00000060041c723c */ /* 0x040ff000000018ff */
[----:B------:R-:W-:Y:S01]  /*3460*/  HMMA.16816.F32 R52, R4, R92, RZ ;  /* 0x0000005c0434723c */ /* 0x000fe200000018ff */
[----:B--2---:R-:W-:-:S02]  /*3470*/  LOP3.LUT R0, R15, UR7, R16, 0x96, !PT ;  /* 0x000000070f007c12 */ /* 0x004fc4000f8e9610 */
[----:B------:R-:W2:Y:S03]  /*3480*/  SHFL.BFLY PT, R15, R10, 0x2, 0x1f ;  /* 0x0c401f000a0f7f89 */ /* 0x000ea600000e0000 */
[----:B------:R-:W-:Y:S01]  /*3490*/  IMAD.WIDE.U32 R8, R0, -0x2daee0ad, RZ ;  /* 0xd2511f5300087825 */ /* 0x000fe200078e00ff */
[----:B------:R-:W3:Y:S01]  /*34a0*/  SHFL.BFLY PT, R16, R3, 0x2, 0x1f ;  /* 0x0c401f0003107f89 */ /* 0x000ee200000e0000 */
[----:B------:R-:W-:Y:S03]  /*34b0*/  HMMA.16816.F32 R68, R4, R100, RZ ;  /* 0x000000640444723c */ /* 0x000fe600000018ff */
[----:B------:R-:W-:Y:S02]  /*34c0*/  LOP3.LUT R0, R8, 0xffff, RZ, 0xc0, !PT ;  /* 0x0000ffff08007812 */ /* 0x000fe400078ec0ff */
[----:B------:R-:W-:-:S02]  /*34d0*/  SHF.R.U32.HI R11, RZ, 0x10, R8 ;  /* 0x00000010ff0b7819 */ /* 0x000fc40000011608 */
[----:B------:R-:W-:Y:S01]  /*34e0*/  LOP3.LUT R14, R8, 0xff, RZ, 0xc0, !PT ;  /* 0x000000ff080e7812 */ /* 0x000fe200078ec0ff */
[C---:B------:R-:W-:Y:S01]  /*34f0*/  HMMA.16816.F32 R48, R4.reuse, R78, RZ ;  /* 0x0000004e0430723c */ /* 0x040fe200000018ff */
[----:B------:R-:W-:Y:S02]  /*3500*/  SHF.R.U32.HI R13, RZ, 0x18, R8 ;  /* 0x00000018ff0d7819 */ /* 0x000fe40000011608 */
[----:B------:R-:W-:Y:S02]  /*3510*/  SHF.R.U32.HI R12, RZ, 0x8, R0 ;  /* 0x00000008ff0c7819 */ /* 0x000fe40000011600 */
[----:B------:R-:W-:Y:S01]  /*3520*/  LOP3.LUT R8, R11, 0xff, RZ, 0xc0, !PT ;  /* 0x000000ff0b087812 */ /* 0x000fe200078ec0ff */
[----:B------:R-:W-:Y:S01]  /*3530*/  FFMA.FTZ R11, R61, c[0x0][0x23c], -R19 ;  /* 0x00008f003d0b7a23 */ /* 0x000fe20000010813 */
[----:B------:R-:W-:Y:S01]  /*3540*/  LOP3.LUT R0, R9, UR16, R18, 0x96, !PT ;  /* 0x0000001009007c12 */ /* 0x000fe2000f8e9612 */
[----:B------:R-:W-:Y:S01]  /*3550*/  HMMA.16816.F32 R40, R4, R86, RZ ;  /* 0x000000560428723c */ /* 0x000fe200000018ff */
[----:B------:R-:W-:Y:S01]  /*3560*/  PRMT R12, R14, 0x5410, R12 ;  /* 0x000054100e0c7816 */ /* 0x000fe2000000000c */
[----:B------:R4:W-:Y:S01]  /*3570*/  MUFU.EX2 R166, R11 ;  /* 0x0000000b00a67308 */ /* 0x0009e20000000800 */
[----:B------:R-:W-:-:S02]  /*3580*/  PRMT R17, R8, 0x5410, R13 ;  /* 0x0000541008117816 */ /* 0x000fc4000000000d */
[----:B------:R-:W-:Y:S02]  /*3590*/  LOP3.LUT R8, R0, 0xffff, RZ, 0xc0, !PT ;  /* 0x0000ffff00087812 */ /* 0x000fe400078ec0ff */
[----:B--2---:R-:W-:Y:S01]  /*35a0*/  FMNMX.FTZ R14, R10, R15, !PT ;  /* 0x0000000f0a0e7209 */ /* 0x004fe20007810000 */
[C---:B------:R-:W-:Y:S01]  /*35b0*/  HMMA.16816.F32 R56, R4.reuse, R90, RZ ;  /* 0x0000005a0438723c */ /* 0x040fe200000018ff */
[----:B---3--:R-:W-:Y:S01]  /*35c0*/  FMNMX.FTZ R16, R3, R16, !PT ;  /* 0x0000001003107209 */ /* 0x008fe20007810000 */
[--C-:B------:R-:W-:Y:S01]  /*35d0*/  FFMA.FTZ R3, R60, c[0x0][0x23c], -R19.reuse ;  /* 0x00008f003c037a23 */ /* 0x100fe20000010813 */
[----:B------:R-:W-:Y:S01]  /*35e0*/  LOP3.LUT R9, R0, 0xff, RZ, 0xc0, !PT ;  /* 0x000000ff00097812 */ /* 0x000fe200078ec0ff */
[----:B------:R-:W2:Y:S01]  /*35f0*/  SHFL.BFLY PT, R15, R14, 0x1, 0x1f ;  /* 0x0c201f000e0f7f89 */ /* 0x000ea200000e0000 */
[----:B------:R-:W-:Y:S01]  /*3600*/  SHF.R.U32.HI R8, RZ, 0x8, R8 ;  /* 0x00000008ff087819 */ /* 0x000fe20000011608 */
[----:B------:R3:W-:Y:S01]  /*3610*/  MUFU.EX2 R153, R3 ;  /* 0x0000000300997308 */ /* 0x0007e20000000800 */
[----:B------:R-:W-:Y:S01]  /*3620*/  SHF.R.U32.HI R10, RZ, 0x18, R0 ;  /* 0x00000018ff0a7819 */ /* 0x000fe20000011600 */
[----:B------:R-:W-:Y:S01]  /*3630*/  HMMA.16816.F32 R64, R4, R98, RZ ;  /* 0x000000620440723c */ /* 0x000fe200000018ff */
[----:B------:R-:W-:Y:S01]  /*3640*/  LOP3.LUT R13, R81, R184, RZ, 0x3c, !PT ;  /* 0x000000b8510d7212 */ /* 0x000fe200078e3cff */
[----:B----4-:R-:W-:-:S04]  /*3650*/  FFMA.FTZ R11, R45, c[0x0][0x23c], -R19 ;  /* 0x00008f002d0b7a23 */ /* 0x010fc80000010813 */
[----:B------:R4:W5:Y:S01]  /*3660*/  MUFU.EX2 R168, R11 ;  /* 0x0000000b00a87308 */ /* 0x0009620000000800 */
[----:B------:R-:W-:Y:S01]  /*3670*/  IMAD.WIDE.U32 R130, R13, -0x2daee0ad, RZ ;  /* 0xd2511f530d827825 */ /* 0x000fe200078e00ff */
[----:B------:R-:W-:Y:S01]  /*3680*/  HMMA.16816.F32 R72, R4, R94, RZ ;  /* 0x0000005e0448723c */ /* 0x000fe200000018ff */
[----:B---3--:R-:W-:Y:S01]  /*3690*/  SHF.R.U32.HI R3, RZ, 0x10, R0 ;  /* 0x00000010ff037819 */ /* 0x008fe20000011600 */
[----:B------:R-:W-:-:S06]  /*36a0*/  HSET2.LE.AND R0, R12, R248, PT ;  /* 0x000000f80c007233 */ /* 0x000fcc0003803000 */
[----:B------:R-:W-:Y:S01]  /*36b0*/  HMMA.16816.F32 R60, R4, R102, RZ ;  /* 0x00000066043c723c */ /* 0x000fe200000018ff */
[----:B--2---:R-:W-:Y:S02]  /*36c0*/  FMNMX.FTZ R136, R14, R15, !PT ;  /* 0x0000000f0e887209 */ /* 0x004fe40007810000 */
[----:B----4-:R-:W-:Y:S01]  /*36d0*/  PRMT R11, R9, 0x5410, R8 ;  /* 0x00005410090b7816 */ /* 0x010fe20000000008 */
[----:B------:R-:W-:Y:S01]  /*36e0*/  FFMA.FTZ R9, R104, c[0x0][0x23c], -R19 ;  /* 0x00008f0068097a23 */ /* 0x000fe20000010813 */
[----:B------:R-:W-:Y:S01]  /*36f0*/  LOP3.LUT R8, R3, 0xff, RZ, 0xc0, !PT ;  /* 0x000000ff03087812 */ /* 0x000fe200078ec0ff */
[----:B------:R-:W-:Y:S01]  /*3700*/  LDSM.16.MT88.4 R104, [R216+0xa400] ;  /* 0x00a40000d868783b */ /* 0x000fe20000004200 */
[----:B-1----:R-:W-:Y:S01]  /*3710*/  F2FP.PACK_AB R3, R154, R169 ;  /* 0x000000a99a03723e */ /* 0x002fe200000000ff */
[----:B------:R1:W2:Y:S01]  /*3720*/  MUFU.EX2 R175, R9 ;  /* 0x0000000900af7308 */ /* 0x0002a20000000800 */
[----:B------:R-:W-:Y:S01]  /*3730*/  PRMT R12, R8, 0x5410, R10 ;  /* 0x00005410080c7816 */ /* 0x000fe2000000000a */
[--C-:B------:R-:W-:Y:S01]  /*3740*/  HSET2.LE.AND R8, R11, R248.reuse, PT ;  /* 0x000000f80b087233 */ /* 0x100fe20003803000 */
[----:B------:R-:W-:Y:S01]  /*3750*/  LOP3.LUT R10, R0, R3, RZ, 0xc0, !PT ;  /* 0x00000003000a7212 */ /* 0x000fe200078ec0ff */
[----:B------:R-:W-:Y:S01]  /*3760*/  HSET2.LE.AND R0, R17, R248, PT ;  /* 0x000000f811007233 */ /* 0x000fe20003803000 */
[----:B-----5:R-:W-:-:S02]  /*3770*/  F2FP.PACK_AB R3, R153, R168 ;  /* 0x000000a89903723e */ /* 0x020fc400000000ff */
[----:B------:R-:W-:Y:S02]  /*3780*/  FSETP.NEU.FTZ.AND P1, PT, R136, -INF , PT ;  /* 0xff8000008800780b */ /* 0x000fe40003f3d000 */
[----:B------:R-:W-:Y:S01]  /*3790*/  LOP3.LUT R11, R0, R3, RZ, 0xc0, !PT ;  /* 0x00000003000b7212 */ /* 0x000fe200078ec0ff */
[----:B------:R-:W-:Y:S01]  /*37a0*/  HSET2.LE.AND R0, R12, R248, PT ;  /* 0x000000f80c007233 */ /* 0x000fe20003803000 */
[----:B------:R-:W-:Y:S02]  /*37b0*/  LOP3.LUT R12, R131, UR14, R144, 0x96, !PT ;  /* 0x0000000e830c7c12 */ /* 0x000fe4000f8e9690 */
[----:B-1----:R-:W-:-:S03]  /*37c0*/  F2FP.PACK_AB R9, R173, R165 ;  /* 0x000000a5ad09723e */ /* 0x002fc600000000ff */
[----:B------:R-:W-:Y:S01]  /*37d0*/  IMAD.WIDE.U32 R44, R12, -0x326172a9, RZ ;  /* 0xcd9e8d570c2c7825 */ /* 0x000fe200078e00ff */
[----:B--2---:R-:W-:Y:S01]  /*37e0*/  F2FP.PACK_AB R3, R175, R166 ;  /* 0x000000a6af03723e */ /* 0x004fe200000000ff */
[----:B------:R-:W1:Y:S01]  /*37f0*/  SHFL.BFLY PT, R12, R16, 0x1, 0x1f ;  /* 0x0c201f00100c7f89 */ /* 0x000e6200000e0000 */
[----:B------:R-:W-:Y:S02]  /*3800*/  LOP3.LUT R8, R8, R9, RZ, 0xc0, !PT ;  /* 0x0000000908087212 */ /* 0x000fe400078ec0ff */
[----:B------:R-:W-:Y:S01]  /*3810*/  LOP3.LUT R9, R0, R3, RZ, 0xc0, !PT ;  /* 0x0000000300097212 */ /* 0x000fe200078ec0ff */
[----:B------:R-:W-:Y:S01]  /*3820*/  FMUL.FTZ R3, R136, c[0x0][0x23c] ;  /* 0x00008f0088037a20 */ /* 0x000fe20000410000 */
[----:B------:R-:W-:Y:S02]  /*3830*/  LOP3.LUT R0, R23, UR15, R80, 0x96, !PT ;  /* 0x0000000f17007c12 */ /* 0x000fe4000f8e9650 */
[----:B------:R-:W-:Y:S02]  /*3840*/  LOP3.LUT R6, R45, UR13, R22, 0x96, !PT ;  /* 0x0000000d2d067c12 */ /* 0x000fe4000f8e9616 */
[----:B------:R-:W-:Y:S01]  /*3850*/  FSEL R18, R3, RZ, P1 ;  /* 0x000000ff03127208 */ /* 0x000fe20000800000 */
[----:B------:R-:W-:Y:S01]  /*3860*/  IMAD.WIDE.U32 R4, R0, -0x2daee0ad, RZ ;  /* 0xd2511f5300047825 */ /* 0x000fe200078e00ff */
[----:B------:R-:W-:Y:S03]  /*3870*/  HMMA.16816.F32 R212, R8, R112, R24 ;  /* 0x0000007008d4723c */ /* 0x000fe60000001818 */
[----:B------:R-:W-:Y:S01]  /*3880*/  IMAD.WIDE.U32 R6, R6, -0x2daee0ad, RZ ;  /* 0xd2511f5306067825 */ /* 0x000fe200078e00ff */
[----:B------:R-:W-:-:S03]  /*3890*/  LOP3.LUT R3, R5, UR12, R130, 0x96, !PT ;  /* 0x0000000c05037c12 */ /* 0x000fc6000f8e9682 */
[----:B------:R-:W-:Y:S01]  /*38a0*/  FFMA.FTZ R0, R133, c[0x0][0x23c], -R18 ;  /* 0x00008f0085007a23 */ /* 0x000fe20000010812 */
[----:B------:R-:W-:Y:S01]  /*38b0*/  HMMA.16816.F32 R192, R8, R114, R48 ;  /* 0x0000007208c0723c */ /* 0x000fe20000001830 */
[----:B------:R-:W-:Y:S02]  /*38c0*/  IMAD.MOV.U32 R27, RZ, RZ, R169 ;  /* 0x000000ffff1b7224 */ /* 0x000fe400078e00a9 */
[----:B------:R2:W-:Y:S01]  /*38d0*/  MUFU.EX2 R133, R0 ;  /* 0x0000000000857308 */ /* 0x0005e20000000800 */
[----:B------:R-:W-:Y:S01]  /*38e0*/  IMAD.MOV.U32 R26, RZ, RZ, R168 ;  /* 0x000000ffff1a7224 */ /* 0x000fe200078e00a8 */
[----:B-1----:R-:W-:-:S03]  /*38f0*/  FMNMX.FTZ R135, R16, R12, !PT ;  /* 0x0000000c10877209 */ /* 0x002fc60007810000 */
[----:B------:R-:W-:Y:S01]  /*3900*/  HMMA.16816.F32 R200, R8, R116, R28 ;  /* 0x0000007408c8723c */ /* 0x000fe2000000181c */
[----:B------:R-:W-:-:S07]  /*3910*/  FSETP.NEU.FTZ.AND P1, PT, R135, -INF , PT ;  /* 0xff8000008700780b */ /* 0x000fce0003f3d000 */
[----:B------:R-:W-:Y:S01]  /*3920*/  HMMA.16816.F32 R204, R8, R104, R32 ;  /* 0x0000006808cc723c */ /* 0x000fe20000001820 */
[----:B--2---:R-:W-:Y:S01]  /*3930*/  LOP3.LUT R0, R7, UR10, R4, 0x96, !PT ;  /* 0x0000000a07007c12 */ /* 0x004fe2000f8e9604 */
[----:B------:R-:W-:-:S04]  /*3940*/  IMAD.WIDE.U32 R4, R3, -0x326172a9, RZ ;  /* 0xcd9e8d5703047825 */ /* 0x000fc800078e00ff */
[--C-:B------:R-:W-:Y:S02]  /*3950*/  FFMA.FTZ R3, R132, c[0x0][0x23c], -R18.reuse ;  /* 0x00008f0084037a23 */ /* 0x100fe40000010812 */
[C---:B------:R-:W-:Y:S01]  /*3960*/  HMMA.16816.F32 R208, R8.reuse, R120, R36 ;  /* 0x0000007808d0723c */ /* 0x040fe20000001824 */
[----:B------:R-:W-:Y:S01]  /*3970*/  IMAD.WIDE.U32 R24, R0, -0x326172a9, RZ ;  /* 0xcd9e8d5700187825 */ /* 0x000fe200078e00ff */
[----:B------:R1:W-:Y:S03]  /*3980*/  MUFU.EX2 R172, R3 ;  /* 0x0000000300ac7308 */ /* 0x0003e60000000800 */
[----:B------:R-:W-:Y:S01]  /*3990*/  FFMA.FTZ R7, R137, c[0x0][0x23c], -R18 ;  /* 0x00008f0089077a23 */ /* 0x000fe20000010812 */
[----:B------:R-:W-:Y:S01]  /*39a0*/  LOP3.LUT R0, R25, UR9, R4, 0x96, !PT ;  /* 0x0000000919007c12 */ /* 0x000fe2000f8e9604 */
[----:B------:R-:W-:Y:S01]  /*39b0*/  IMAD.MOV.U32 R39, RZ, RZ, R155 ;  /* 0x000000ffff277224 */ /* 0x000fe200078e009b */
[----:B------:R-:W-:Y:S01]  /*39c0*/  HMMA.16816.F32 R196, R8, R108, R52 ;  /* 0x0000006c08c4723c */ /* 0x000fe20000001834 */
[----:B------:R-:W-:-:S02]  /*39d0*/  IMAD.MOV.U32 R38, RZ, RZ, R154 ;  /* 0x000000ffff267224 */ /* 0x000fc400078e009a */
[----:B------:R-:W-:Y:S01]  /*39e0*/  IMAD.WIDE.U32 R22, R0, -0x2daee0ad, RZ ;  /* 0xd2511f5300167825 */ /* 0x000fe200078e00ff */
[----:B------:R-:W2:Y:S03]  /*39f0*/  MUFU.EX2 R170, R7 ;  /* 0x0000000700aa7308 */ /* 0x000ea60000000800 */
[----:B------:R-:W-:Y:S01]  /*3a00*/  FFMA.FTZ R0, R138, c[0x0][0x23c], -R18 ;  /* 0x00008f008a007a23 */ /* 0x000fe20000010812 */
[----:B------:R-:W-:Y:S01]  /*3a10*/  HMMA.16816.F32 R180, R8, R124, R68 ;  /* 0x0000007c08b4723c */ /* 0x000fe20000001844 */
[----:B------:R-:W-:Y:S01]  /*3a20*/  IMAD.MOV.U32 R37, RZ, RZ, R153 ;  /* 0x000000ffff257224 */ /* 0x000fe200078e0099 */
[----:B-1----:R-:W-:Y:S02]  /*3a30*/  LOP3.LUT R3, R5, UR11, R44, 0x96, !PT ;  /* 0x0000000b05037c12 */ /* 0x002fe4000f8e962c */
[----:B------:R1:W3:Y:S01]  /*3a40*/  MUFU.EX2 R252, R0 ;  /* 0x0000000000fc7308 */ /* 0x0002e20000000800 */
[----:B------:R-:W-:-:S02]  /*3a50*/  IMAD.MOV.U32 R36, RZ, RZ, R152 ;  /* 0x000000ffff247224 */ /* 0x000fc400078e0098 */
[----:B------:R-:W-:Y:S01]  /*3a60*/  IMAD.MOV.U32 R137, RZ, RZ, R143 ;  /* 0x000000ffff897224 */ /* 0x000fe200078e008f */
[----:B------:R-:W-:Y:S01]  /*3a70*/  HMMA.16816.F32 R188, R8, R122, R40 ;  /* 0x0000007a08bc723c */ /* 0x000fe20000001828 */
[----:B------:R-:W-:-:S04]  /*3a80*/  IMAD.WIDE.U32 R4, R3, -0x2daee0ad, RZ ;  /* 0xd2511f5303047825 */ /* 0x000fc800078e00ff */
[----:B------:R-:W-:Y:S02]  /*3a90*/  FMUL.FTZ R3, R135, c[0x0][0x23c] ;  /* 0x00008f0087037a20 */ /* 0x000fe40000410000 */
[----:B--2---:R-:W-:Y:S01]  /*3aa0*/  IMAD.MOV.U32 R50, RZ, RZ, R170 ;  /* 0x000000ffff327224 */ /* 0x004fe200078e00aa */
[C---:B------:R-:W-:Y:S01]  /*3ab0*/  HMMA.16816.F32 R176, R8.reuse, R106, R56 ;  /* 0x0000006a08b0723c */ /* 0x040fe20000001838 */
[----:B------:R-:W-:Y:S01]  /*3ac0*/  IMAD.MOV.U32 R51, RZ, RZ, R36 ;  /* 0x000000ffff337224 */ /* 0x000fe200078e0024 */
[----:B------:R-:W-:Y:S01]  /*3ad0*/  FSEL R17, R3, RZ, P1 ;  /* 0x000000ff03117208 */ /* 0x000fe20000800000 */
[----:B------:R-:W-:Y:S01]  /*3ae0*/  IMAD.MOV.U32 R49, RZ, RZ, R39 ;  /* 0x000000ffff317224 */ /* 0x000fe200078e0027 */
[----:B------:R-:W-:Y:S02]  /*3af0*/  LOP3.LUT R3, R23, UR6, R4, 0x96, !PT ;  /* 0x0000000617037c12 */ /* 0x000fe4000f8e9604 */
[----:B-1----:R-:W-:Y:S01]  /*3b00*/  LOP3.LUT R0, R5, UR8, R6, 0x96, !PT ;  /* 0x0000000805007c12 */ /* 0x002fe2000f8e9606 */
[--C-:B------:R-:W-:Y:S01]  /*3b10*/  FFMA.FTZ R4, R141, c[0x0][0x23c], -R17.reuse ;  /* 0x00008f008d047a23 */ /* 0x100fe20000010811 */
[----:B------:R-:W-:Y:S01]  /*3b20*/  HMMA.16816.F32 R168, R8, R118, R64 ;  /* 0x0000007608a8723c */ /* 0x000fe20000001840 */
[----:B------:R-:W-:-:S02]  /*3b30*/  FFMA.FTZ R6, R140, c[0x0][0x23c], -R17 ;  /* 0x00008f008c067a23 */ /* 0x000fc40000010811 */
[----:B------:R1:W-:Y:S01]  /*3b40*/  MUFU.EX2 R138, R4 ;  /* 0x00000004008a7308 */ /* 0x0003e20000000800 */
[----:B------:R-:W-:-:S04]  /*3b50*/  IMAD.WIDE.U32 R14, R0, -0x326172a9, RZ ;  /* 0xcd9e8d57000e7825 */ /* 0x000fc800078e00ff */
[----:B------:R-:W-:Y:S03]  /*3b60*/  HMMA.16816.F32 R152, R8, R110, R72 ;  /* 0x0000006e0898723c */ /* 0x000fe60000001848 */
[----:B------:R2:W-:Y:S01]  /*3b70*/  MUFU.EX2 R48, R6 ;  /* 0x0000000600307308 */ /* 0x0005e20000000800 */
[----:B-1----:R-:W-:-:S05]  /*3b80*/  IMAD.WIDE.U32 R4, R3, -0x326172a9, RZ ;  /* 0xcd9e8d5703047825 */ /* 0x002fca00078e00ff */
[C---:B------:R-:W-:Y:S02]  /*3b90*/  LOP3.LUT R3, R4.reuse, 0xffff, RZ, 0xc0, !PT ;  /* 0x0000ffff04037812 */ /* 0x040fe400078ec0ff */
[----:B------:R-:W-:Y:S01]  /*3ba0*/  LOP3.LUT R0, R5, UR17, R14, 0x96, !PT ;  /* 0x0000001105007c12 */ /* 0x000fe2000f8e960e */
[----:B--2---:R-:W-:Y:S01]  /*3bb0*/  FFMA.FTZ R6, R139, c[0x0][0x23c], -R17 ;  /* 0x00008f008b067a23 */ /* 0x004fe20000010811 */
[----:B------:R-:W-:Y:S02]  /*3bc0*/  LOP3.LUT R7, R4, 0xff, RZ, 0xc0, !PT ;  /* 0x000000ff04077812 */ /* 0x000fe400078ec0ff */
[----:B------:R-:W-:Y:S01]  /*3bd0*/  SHF.R.U32.HI R5, RZ, 0x8, R3 ;  /* 0x00000008ff057819 */ /* 0x000fe20000011603 */
[----:B------:R1:W2:Y:S01]  /*3be0*/  MUFU.EX2 R28, R6 ;  /* 0x00000006001c7308 */ /* 0x0002a20000000800 */
[--C-:B------:R-:W-:Y:S02]  /*3bf0*/  SHF.R.U32.HI R3, RZ, 0x10, R4.reuse ;  /* 0x00000010ff037819 */ /* 0x100fe40000011604 */
[----:B------:R-:W-:Y:S01]  /*3c00*/  PRMT R7, R7, 0x5410, R5 ;  /* 0x0000541007077816 */ /* 0x000fe20000000005 */
[----:B------:R-:W-:Y:S01]  /*3c10*/  FFMA.FTZ R5, R142, c[0x0][0x23c], -R17 ;  /* 0x00008f008e057a23 */ /* 0x000fe20000010811 */
[----:B------:R-:W-:Y:S01]  /*3c20*/  LOP3.LUT R12, R3, 0xff, RZ, 0xc0, !PT ;  /* 0x000000ff030c7812 */ /* 0x000fe200078ec0ff */
[----:B------:R-:W-:Y:S01]  /*3c30*/  HMMA.16816.F32 R140, R8, R126, R60 ;  /* 0x0000007e088c723c */ /* 0x000fe2000000183c */
[----:B------:R-:W-:Y:S01]  /*3c40*/  SHF.R.U32.HI R16, RZ, 0x18, R4 ;  /* 0x00000018ff107819 */ /* 0x000fe20000011604 */
[----:B------:R4:W5:Y:S01]  /*3c50*/  MUFU.EX2 R132, R5 ;  /* 0x0000000500847308 */ /* 0x0009620000000800 */
[----:B------:R-:W-:-:S02]  /*3c60*/  LOP3.LUT R3, R0, 0xffff, RZ, 0xc0, !PT ;  /* 0x0000ffff00037812 */ /* 0x000fc400078ec0ff */
[--C-:B------:R-:W-:Y:S02]  /*3c70*/  SHF.R.U32.HI R4, RZ, 0x10, R0.reuse ;  /* 0x00000010ff047819 */ /* 0x100fe40000011600 */
[----:B------:R-:W-:Y:S02]  /*3c80*/  LOP3.LUT R14, R0, 0xff, RZ, 0xc0, !PT ;  /* 0x000000ff000e7812 */ /* 0x000fe400078ec0ff */
[----:B------:R-:W-:Y:S01]  /*3c90*/  SHF.R.U32.HI R13, RZ, 0x18, R0 ;  /* 0x00000018ff0d7819 */ /* 0x000fe20000011600 */
[----:B------:R-:W-:Y:S01]  /*3ca0*/  HSET2.LE.AND R0, R7, R248, PT ;  /* 0x000000f807007233 */ /* 0x000fe20003803000 */
[----:B-1----:R-:W-:Y:S02]  /*3cb0*/  SHF.R.U32.HI R6, RZ, 0x8, R3 ;  /* 0x00000008ff067819 */ /* 0x002fe40000011603 */
[----:B------:R-:W-:Y:S02]  /*3cc0*/  LOP3.LUT R4, R4, 0xff, RZ, 0xc0, !PT ;  /* 0x000000ff04047812 */ /* 0x000fe400078ec0ff */
[----:B---3--:R-:W-:-:S02]  /*3cd0*/  F2FP.PACK_AB R3, R252, R50 ;  /* 0x00000032fc03723e */ /* 0x008fc400000000ff */
[----:B------:R-:W-:Y:S02]  /*3ce0*/  PRMT R7, R14, 0x5410, R6 ;  /* 0x000054100e077816 */ /* 0x000fe40000000006 */
[----:B----4-:R-:W-:Y:S01]  /*3cf0*/  PRMT R5, R12, 0x5410, R16 ;  /* 0x000054100c057816 */ /* 0x010fe20000000010 */
[----:B--2---:R-:W-:Y:S01]  /*3d00*/  IMAD.MOV.U32 R16, RZ, RZ, R28 ;  /* 0x000000ffff107224 */ /* 0x004fe200078e001c */
[----:B------:R-:W-:Y:S01]  /*3d10*/  PRMT R12, R4, 0x5410, R13 ;  /* 0x00005410040c7816 */ /* 0x000fe2000000000d */
[--C-:B------:R-:W-:Y:S01]  /*3d20*/  HSET2.LE.AND R4, R7, R248.reuse, PT ;  /* 0x000000f807047233 */ /* 0x100fe20003803000 */
[----:B------:R-:W-:Y:S01]  /*3d30*/  LOP3.LUT R6, R0, R3, RZ, 0xc0, !PT ;  /* 0x0000000300067212 */ /* 0x000fe200078ec0ff */
[--C-:B------:R-:W-:Y:S01]  /*3d40*/  HSET2.LE.AND R0, R5, R248.reuse, PT ;  /* 0x000000f805007233 */ /* 0x100fe20003803000 */
[----:B------:R-:W-:Y:S01]  /*3d50*/  F2FP.PACK_AB R5, R172, R133 ;  /* 0x00000085ac05723e */ /* 0x000fe200000000ff */
[----:B------:R-:W-:Y:S01]  /*3d60*/  HSET2.LE.AND R12, R12, R248, PT ;  /* 0x000000f80c0c7233 */ /* 0x000fe20003803000 */
[----:B------:R-:W-:Y:S01]  /*3d70*/  F2FP.PACK_AB R3, R16, R48 ;  /* 0x000000301003723e */ /* 0x000fe200000000ff */
[----:B------:R-:W-:Y:S01]  /*3d80*/  IMAD.MOV.U32 R83, RZ, RZ, R16 ;  /* 0x000000ffff537224 */ /* 0x000fe200078e0010 */
[----:B-----5:R-:W-:-:S02]  /*3d90*/  F2FP.PACK_AB R13, R132, R138 ;  /* 0x0000008a840d723e */ /* 0x020fc400000000ff */
[----:B------:R-:W-:Y:S02]  /*3da0*/  LOP3.LUT R4, R4, R5, RZ, 0xc0, !PT ;  /* 0x0000000504047212 */ /* 0x000fe400078ec0ff */
[----:B------:R-:W-:Y:S01]  /*3db0*/  LOP3.LUT R7, R0, R3, RZ, 0xc0, !PT ;  /* 0x0000000300077212 */ /* 0x000fe200078ec0ff */
[----:B------:R-:W-:Y:S01]  /*3dc0*/  FFMA.FTZ R0, R151, c[0x0][0x23c], -R18 ;  /* 0x00008f0097007a23 */ /* 0x000fe20000010812 */
[----:B------:R-:W-:Y:S02]  /*3dd0*/  LOP3.LUT R5, R12, R13, RZ, 0xc0, !PT ;  /* 0x0000000d0c057212 */ /* 0x000fe400078ec0ff */
[----:B------:R-:W-:-:S05]  /*3de0*/  LOP3.LUT R3, R15, UR7, R24, 0x96, !PT ;  /* 0x000000070f037c12 */ /* 0x000fca000f8e9618 */
[C---:B------:R-:W-:Y:S07]  /*3df0*/  HMMA.16816.F32 R32, R4.reuse, R76, RZ ;  /* 0x0000004c0420723c */ /* 0x040fee00000018ff */
[----:B------:R-:W-:Y:S01]  /*3e00*/  IMAD.MOV.U32 R77, RZ, RZ, R172 ;  /* 0x000000ffff4d7224 */ /* 0x000fe200078e00ac */
[----:B------:R-:W-:Y:S01]  /*3e10*/  HMMA.16816.F32 R52, R4, R78, RZ ;  /* 0x0000004e0434723c */ /* 0x000fe200000018ff */
[----:B------:R1:W-:Y:S01]  /*3e20*/  MUFU.EX2 R172, R0 ;  /* 0x0000000000ac7308 */ /* 0x0003e20000000800 */
[----:B------:R-:W-:-:S05]  /*3e30*/  IMAD.MOV.U32 R76, RZ, RZ, R27 ;  /* 0x000000ffff4c7224 */ /* 0x000fca00078e001b */
[----:B------:R-:W-:Y:S01]  /*3e40*/  IMAD.MOV.U32 R78, RZ, RZ, R38 ;  /* 0x000000ffff4e7224 */ /* 0x000fe200078e0026 */
[----:B------:R-:W-:Y:S01]  /*3e50*/  HMMA.16816.F32 R28, R4, R84, RZ ;  /* 0x00000054041c723c */ /* 0x000fe200000018ff */
[----:B------:R-:W-:-:S06]  /*3e60*/  IMAD.MOV.U32 R79, RZ, RZ, R26 ;  /* 0x000000ffff4f7224 */ /* 0x000fcc00078e001a */
[----:B------:R-:W-:Y:S01]  /*3e70*/  IMAD.MOV.U32 R84, RZ, RZ, R37 ;  /* 0x000000ffff547224 */ /* 0x000fe200078e0025 */
[C---:B------:R-:W-:Y:S01]  /*3e80*/  HMMA.16816.F32 R56, R4.reuse, R86, RZ ;  /* 0x000000560438723c */ /* 0x040fe200000018ff */
[----:B-1----:R-:W-:Y:S02]  /*3e90*/  FFMA.FTZ R0, R149, c[0x0][0x23c], -R18 ;  /* 0x00008f0095007a23 */ /* 0x002fe40000010812 */
[----:B------:R-:W-:Y:S02]  /*3ea0*/  IMAD.MOV.U32 R85, RZ, RZ, R133 ;  /* 0x000000ffff557224 */ /* 0x000fe400078e0085 */
[----:B------:R1:W-:Y:S01]  /*3eb0*/  MUFU.EX2 R139, R0 ;  /* 0x00000000008b7308 */ /* 0x0003e20000000800 */
[----:B------:R-:W-:Y:S02]  /*3ec0*/  IMAD.MOV.U32 R151, RZ, RZ, R84 ;  /* 0x000000ffff977224 */ /* 0x000fe400078e0054 */
[----:B------:R-:W-:Y:S01]  /*3ed0*/  HMMA.16816.F32 R36, R4, R88, RZ ;  /* 0x000000580424723c */ /* 0x000fe200000018ff */
[----:B------:R-:W-:-:S06]  /*3ee0*/  IMAD.MOV.U32 R149, RZ, RZ, R85 ;  /* 0x000000ffff957224 */ /* 0x000fcc00078e0055 */
[----:B------:R-:W-:Y:S01]  /*3ef0*/  IMAD.MOV.U32 R89, RZ, RZ, R166 ;  /* 0x000000ffff597224 */ /* 0x000fe200078e00a6 */
[----:B------:R-:W-:Y:S01]  /*3f00*/  HMMA.16816.F32 R60, R4, R90, RZ ;  /* 0x0000005a043c723c */ /* 0x000fe200000018ff */
[----:B-1----:R-:W-:Y:S02]  /*3f10*/  FFMA.FTZ R0, R147, c[0x0][0x23c], -R18 ;  /* 0x00008f0093007a23 */ /* 0x002fe40000010812 */
[----:B------:R-:W-:-:S05]  /*3f20*/  IMAD.MOV.U32 R147, RZ, RZ, R167 ;  /* 0x000000ffff937224 */ /* 0x000fca00078e00a7 */
[----:B------:R-:W-:Y:S01]  /*3f30*/  HMMA.16816.F32 R40, R4, R96, RZ ;  /* 0x000000600428723c */ /* 0x000fe200000018ff */
[----:B------:R1:W-:Y:S01]  /*3f40*/  MUFU.EX2 R133, R0 ;  /* 0x0000000000857308 */ /* 0x0003e20000000800 */
[----:B------:R-:W-:Y:S02]  /*3f50*/  IMAD.MOV.U32 R91, RZ, RZ, R165 ;  /* 0x000000ffff5b7224 */ /* 0x000fe400078e00a5 */
[----:B------:R-:W-:-:S04]  /*3f60*/  IMAD.MOV.U32 R90, RZ, RZ, R164 ;  /* 0x000000ffff5a7224 */ /* 0x000fc800078e00a4 */
[C---:B------:R-:W-:Y:S08]  /*3f70*/  HMMA.16816.F32 R64, R4.reuse, R98, RZ ;  /* 0x000000620440723c */ /* 0x040ff000000018ff */
[C---:B------:R-:W-:Y:S08]  /*3f80*/  HMMA.16816.F32 R12, R4.reuse, R92, RZ ;  /* 0x0000005c040c723c */ /* 0x040ff000000018ff */
[C---:B------:R-:W-:Y:S08]  /*3f90*/  HMMA.16816.F32 R68, R4.reuse, R94, RZ ;  /* 0x0000005e0444723c */ /* 0x040ff000000018ff */
[C---:B------:R-:W-:Y:S08]  /*3fa0*/  HMMA.16816.F32 R24, R4.reuse, R100, RZ ;  /* 0x000000640418723c */ /* 0x040ff000000018ff */
[----:B------:R-:W-:Y:S07]  /*3fb0*/  HMMA.16816.F32 R72, R4, R102, RZ ;  /* 0x000000660448723c */ /* 0x000fee00000018ff */
[----:B------:R-:W-:-:S04]  /*3fc0*/  IMAD.WIDE.U32 R4, R3, -0x2daee0ad, RZ ;  /* 0xd2511f5303047825 */ /* 0x000fc800078e00ff */
[----:B------:R-:W-:Y:S01]  /*3fd0*/  FFMA.FTZ R6, R146, c[0x0][0x23c], -R18 ;  /* 0x00008f0092067a23 */ /* 0x000fe20000010812 */
[----:B-1----:R-:W-:Y:S01]  /*3fe0*/  LOP3.LUT R0, R5, UR16, R22, 0x96, !PT ;  /* 0x0000001005007c12 */ /* 0x002fe2000f8e9616 */
[----:B------:R-:W-:Y:S01]  /*3ff0*/  IMAD.MOV.U32 R146, RZ, RZ, R51 ;  /* 0x000000ffff927224 */ /* 0x000fe200078e0033 */
[C---:B------:R-:W-:Y:S01]  /*4000*/  LOP3.LUT R3, R4.reuse, 0xffff, RZ, 0xc0, !PT ;  /* 0x0000ffff04037812 */ /* 0x040fe200078ec0ff */
[----:B------:R1:W2:Y:S01]  /*4010*/  MUFU.EX2 R9, R6 ;  /* 0x0000000600097308 */ /* 0x0002a20000000800 */
[----:B------:R-:W-:Y:S02]  /*4020*/  LOP3.LUT R8, R4, 0xff, RZ, 0xc0, !PT ;  /* 0x000000ff04087812 */ /* 0x000fe400078ec0ff */
[--C-:B------:R-:W-:Y:S02]  /*4030*/  SHF.R.U32.HI R7, RZ, 0x10, R4.reuse ;  /* 0x00000010ff077819 */ /* 0x100fe40000011604 */
[----:B------:R-:W-:Y:S01]  /*4040*/  SHF.R.U32.HI R5, RZ, 0x18, R4 ;  /* 0x00000018ff057819 */ /* 0x000fe20000011604 */
[----:B------:R-:W-:Y:S01]  /*4050*/  FFMA.FTZ R4, R150, c[0x0][0x23c], -R17 ;  /* 0x00008f0096047a23 */ /* 0x000fe20000010811 */
[----:B------:R-:W-:Y:S01]  /*4060*/  SHF.R.U32.HI R3, RZ, 0x8, R3 ;  /* 0x00000008ff037819 */ /* 0x000fe20000011603 */
[----:B------:R-:W-:-:S02]  /*4070*/  IMAD.MOV.U32 R150, RZ, RZ, R137 ;  /* 0x000000ffff967224 */ /* 0x000fc400078e0089 */
[----:B------:R3:W-:Y:S01]  /*4080*/  MUFU.EX2 R11, R4 ;  /* 0x00000004000b7308 */ /* 0x0007e20000000800 */
[----:B------:R-:W-:Y:S02]  /*4090*/  PRMT R10, R8, 0x5410, R3 ;  /* 0x00005410080a7816 */ /* 0x000fe40000000003 */
[----:B------:R-:W-:Y:S02]  /*40a0*/  LOP3.LUT R3, R7, 0xff, RZ, 0xc0, !PT ;  /* 0x000000ff07037812 */ /* 0x000fe400078ec0ff */
[----:B------:R-:W-:Y:S02]  /*40b0*/  LOP3.LUT R7, R0, 0xff, RZ, 0xc0, !PT ;  /* 0x000000ff00077812 */ /* 0x000fe400078ec0ff */
[----:B-1----:R-:W-:Y:S01]  /*40c0*/  SHF.R.U32.HI R6, RZ, 0x18, R0 ;  /* 0x00000018ff067819 */ /* 0x002fe20000011600 */
[----:B---3--:R-:W-:Y:S02]  /*40d0*/  FFMA.FTZ R4, R148, c[0x0][0x23c], -R17 ;  /* 0x00008f0094047a23 */ /* 0x008fe40000010811 */
[----:B--2---:R-:W-:Y:S01]  /*40e0*/  IMAD.MOV.U32 R148, RZ, RZ, R9 ;  /* 0x000000ffff947224 */ /* 0x004fe200078e0009 */
[----:B------:R-:W-:Y:S01]  /*40f0*/  PRMT R9, R3, 0x5410, R5 ;  /* 0x0000541003097816 */ /* 0x000fe20000000005 */
[----:B------:R1:W2:Y:S01]  /*4100*/  MUFU.EX2 R8, R4 ;  /* 0x0000000400087308 */ /* 0x0002a20000000800 */
[----:B------:R-:W-:-:S04]  /*4110*/  LOP3.LUT R3, R0, 0xffff, RZ, 0xc0, !PT ;  /* 0x0000ffff00037812 */ /* 0x000fc800078ec0ff */
[----:B------:R-:W-:Y:S01]  /*4120*/  SHF.R.U32.HI R5, RZ, 0x8, R3 ;  /* 0x00000008ff057819 */ /* 0x000fe20000011603 */
[----:B------:R-:W-:-:S04]  /*4130*/  FFMA.FTZ R3, R157, c[0x0][0x23c], -R17 ;  /* 0x00008f009d037a23 */ /* 0x000fc80000010811 */
[----:B------:R3:W-:Y:S01]  /*4140*/  MUFU.EX2 R137, R3 ;  /* 0x0000000300897308 */ /* 0x0007e20000000800 */
[----:B-1----:R-:W-:Y:S01]  /*4150*/  SHF.R.U32.HI R4, RZ, 0x10, R0 ;  /* 0x00000010ff047819 */ /* 0x002fe20000011600 */
[----:B--2---:R-:W-:Y:S01]  /*4160*/  IMAD.MOV.U32 R157, RZ, RZ, R8 ;  /* 0x000000ffff9d7224 */ /* 0x004fe200078e0008 */
[----:B------:R-:W-:Y:S02]  /*4170*/  PRMT R8, R7, 0x5410, R5 ;  /* 0x0000541007087816 */ /* 0x000fe40000000005 */
[----:B------:R-:W-:Y:S01]  /*4180*/  LOP3.LUT R0, R4, 0xff, RZ, 0xc0, !PT ;  /* 0x000000ff04007812 */ /* 0x000fe200078ec0ff */
[----:B------:R-:W-:Y:S02]  /*4190*/  FFMA.FTZ R4, R156, c[0x0][0x23c], -R17 ;  /* 0x00008f009c047a23 */ /* 0x000fe40000010811 */
[----:B------:R-:W-:Y:S01]  /*41a0*/  IMAD.MOV.U32 R156, RZ, RZ, R11 ;  /* 0x000000ffff9c7224 */ /* 0x000fe200078e000b */
[----:B------:R-:W-:Y:S01]  /*41b0*/  PRMT R5, R0, 0x5410, R6 ;  /* 0x0000541000057816 */ /* 0x000fe20000000006 */
[--C-:B------:R-:W-:Y:S01]  /*41c0*/  HSET2.LE.AND R0, R10, R248.reuse, PT ;  /* 0x000000f80a007233 */ /* 0x100fe20003803000 */
[----:B---3--:R-:W-:Y:S01]  /*41d0*/  F2FP.PACK_AB R3, R148, R133 ;  /* 0x000000859403723e */ /* 0x008fe200000000ff */
[----:B------:R1:W2:Y:S03]  /*41e0*/  MUFU.EX2 R88, R4 ;  /* 0x0000000400587308 */ /* 0x0002a60000000800 */
[----:B------:R-:W-:Y:S01]  /*41f0*/  LOP3.LUT R6, R0, R3, RZ, 0xc0, !PT ;  /* 0x0000000300067212 */ /* 0x000fe200078ec0ff */
[----:B------:R-:W-:Y:S01]  /*4200*/  HSET2.LE.AND R0, R9, R248, PT ;  /* 0x000000f809007233 */ /* 0x000fe20003803000 */
[----:B------:R-:W-:-:S04]  /*4210*/  F2FP.PACK_AB R3, R157, R156 ;  /* 0x0000009c9d03723e */ /* 0x000fc800000000ff */
[----:B------:R-:W-:Y:S01]  /*4220*/  LOP3.LUT R7, R0, R3, RZ, 0xc0, !PT ;  /* 0x0000000300077212 */ /* 0x000fe200078ec0ff */
[----:B------:R-:W-:Y:S01]  /*4230*/  HSET2.LE.AND R0, R8, R248, PT ;  /* 0x000000f808007233 */ /* 0x000fe20003803000 */
[----:B------:R-:W-:-:S04]  /*4240*/  F2FP.PACK_AB R3, R139, R172 ;  /* 0x000000ac8b03723e */ /* 0x000fc800000000ff */
[----:B-1----:R-:W-:Y:S01]  /*4250*/  LOP3.LUT R4, R0, R3, RZ, 0xc0, !PT ;  /* 0x0000000300047212 */ /* 0x002fe200078ec0ff */
[----:B------:R-:W-:Y:S01]  /*4260*/  HSET2.LE.AND R0, R5, R248, PT ;  /* 0x000000f805007233 */ /* 0x000fe20003803000 */
[----:B--2---:R-:W-:Y:S01]  /*4270*/  F2FP.PACK_AB R3, R88, R137 ;  /* 0x000000895803723e */ /* 0x004fe200000000ff */
[----:B------:R-:W-:-:S03]  /*4280*/  IMAD.MOV.U32 R129, RZ, RZ, R88 ;  /* 0x000000ffff817224 */ /* 0x000fc600078e0058 */
[----:B------:R-:W-:Y:S02]  /*4290*/  LOP3.LUT R5, R0, R3, RZ, 0xc0, !PT ;  /* 0x0000000300057212 */ /* 0x000fe400078ec0ff */
[----:B------:R-:W-:Y:S01]  /*42a0*/  IADD3 R0, R21, 0x1, RZ ;  /* 0x0000000115007810 */ /* 0x000fe20007ffe0ff */
[----:B------:R-:W-:Y:S02]  /*42b0*/  IMAD.MOV.U32 R21, RZ, RZ, R151 ;  /* 0x000000ffff157224 */ /* 0x000fe400078e0097 */
[----:B------:R-:W-:Y:S01]  /*42c0*/  IMAD.MOV.U32 R151, RZ, RZ, R77 ;  /* 0x000000ffff977224 */ /* 0x000fe200078e004d */
[----:B------:R-:W-:Y:S01]  /*42d0*/  LOP3.LUT R0, R145, UR23, R0, 0x96, !PT ;  /* 0x0000001791007c12 */ /* 0x000fe2000f8e9600 */
[----:B------:R-:W-:Y:S01]  /*42e0*/  HMMA.16816.F32 R84, R4, R112, R32 ;  /* 0x000000700454723c */ /* 0x000fe20000001820 */
[----:B------:R-:W-:-:S03]  /*42f0*/  IMAD.MOV.U32 R77, RZ, RZ, R250 ;  /* 0x000000ffff4d7224 */ /* 0x000fc600078e00fa */
[----:B------:R-:W-:-:S04]  /*4300*/  IMAD.WIDE.U32 R22, R0, -0x326172a9, RZ ;  /* 0xcd9e8d5700167825 */ /* 0x000fc800078e00ff */
[----:B------:R-:W-:Y:S01]  /*4310*/  IMAD.MOV.U32 R35, RZ, RZ, R132 ;  /* 0x000000ffff237224 */ /* 0x000fe200078e0084 */
[----:B------:R-:W-:Y:S01]  /*4320*/  LOP3.LUT R0, R23, UR15, R82, 0x96, !PT ;  /* 0x0000000f17007c12 */ /* 0x000fe2000f8e9652 */
[----:B------:R-:W-:Y:S01]  /*4330*/  IMAD.MOV.U32 R34, RZ, RZ, R175 ;  /* 0x000000ffff227224 */ /* 0x000fe200078e00af */
[----:B------:R-:W-:Y:S01]  /*4340*/  LOP3.LUT R3, R47, UR13, R22, 0x96, !PT ;  /* 0x0000000d2f037c12 */ /* 0x000fe2000f8e9616 */
[----:B------:R-:W-:Y:S01]  /*4350*/  IMAD.MOV.U32 R132, RZ, RZ, R174 ;  /* 0x000000ffff847224 */ /* 0x000fe200078e00ae */
[----:B------:R-:W-:Y:S01]  /*4360*/  HMMA.16816.F32 R92, R4, R104, R36 ;  /* 0x00000068045c723c */ /* 0x000fe20000001824 */
[----:B------:R-:W-:Y:S01]  /*4370*/  IMAD.WIDE.U32 R10, R0, -0x2daee0ad, RZ ;  /* 0xd2511f53000a7825 */ /* 0x000fe200078e00ff */
[----:B------:R-:W-:Y:S03]  /*4380*/  LDSM.16.MT88.4 R36, [R218+0xa800] ;  /* 0x00a80000da24783b */ /* 0x000fe60000004200 */
[----:B------:R-:W-:Y:S01]  /*4390*/  IMAD.WIDE.U32 R8, R3, -0x2daee0ad, RZ ;  /* 0xd2511f5303087825 */ /* 0x000fe200078e00ff */
[----:B------:R-:W-:-:S02]  /*43a0*/  LOP3.LUT R3, R11, UR12, R128, 0x96, !PT ;  /* 0x0000000c0b037c12 */ /* 0x000fc4000f8e9680 */
[----:B------:R-:W-:Y:S01]  /*43b0*/  HMMA.16816.F32 R96, R4, R108, R12 ;  /* 0x0000006c0460723c */ /* 0x000fe2000000180c */
[----:B------:R-:W-:Y:S01]  /*43c0*/  IMAD.MOV.U32 R33, RZ, RZ, R173 ;  /* 0x000000ffff217224 */ /* 0x000fe200078e00ad */
[----:B------:R-:W-:Y:S01]  /*43d0*/  LOP3.LUT R0, R9, UR10, R10, 0x96, !PT ;  /* 0x0000000a09007c12 */ /* 0x000fe2000f8e960a */
[----:B------:R-:W-:Y:S02]  /*43e0*/  IMAD.MOV.U32 R32, RZ, RZ, R172 ;  /* 0x000000ffff207224 */ /* 0x000fe400078e00ac */
[----:B------:R-:W-:-:S03]  /*43f0*/  IMAD.WIDE.U32 R10, R3, -0x326172a9, RZ ;  /* 0xcd9e8d57030a7825 */ /* 0x000fc600078e00ff */
[C---:B------:R-:W-:Y:S01]  /*4400*/  HMMA.16816.F32 R172, R4.reuse, R120, R28 ;  /* 0x0000007804ac723c */ /* 0x040fe2000000181c */
[----:B------:R-:W-:Y:S02]  /*4410*/  IMAD.MOV.U32 R105, RZ, RZ, R149 ;  /* 0x000000ffff697224 */ /* 0x000fe400078e0095 */
[----:B------:R-:W-:Y:S02]  /*4420*/  IMAD.MOV.U32 R149, RZ, RZ, R76 ;  /* 0x000000ffff957224 */ /* 0x000fe400078e004c */
[----:B------:R-:W-:Y:S02]  /*4430*/  IMAD.MOV.U32 R104, RZ, RZ, R150 ;  /* 0x000000ffff687224 */ /* 0x000fe400078e0096 */
[----:B------:R-:W-:Y:S01]  /*4440*/  IMAD.MOV.U32 R29, RZ, RZ, R50 ;  /* 0x000000ffff1d7224 */ /* 0x000fe200078e0032 */
[----:B------:R-:W-:Y:S01]  /*4450*/  HMMA.16816.F32 R100, R4, R116, R40 ;  /* 0x000000740464723c */ /* 0x000fe20000001828 */
[----:B------:R-:W-:Y:S01]  /*4460*/  IMAD.WIDE.U32 R50, R0, -0x326172a9, RZ ;  /* 0xcd9e8d5700327825 */ /* 0x000fe200078e00ff */
[----:B------:R-:W-:-:S03]  /*4470*/  LOP3.LUT R0, R11, UR11, R46, 0x96, !PT ;  /* 0x0000000b0b007c12 */ /* 0x000fc6000f8e962e */
[----:B------:R-:W-:Y:S01]  /*4480*/  IMAD.MOV.U32 R31, RZ, RZ, R49 ;  /* 0x000000ffff1f7224 */ /* 0x000fe200078e0031 */
[----:B------:R-:W-:Y:S01]  /*4490*/  LOP3.LUT R3, R51, UR9, R10, 0x96, !PT ;  /* 0x0000000933037c12 */ /* 0x000fe2000f8e960a */
[----:B------:R-:W-:Y:S01]  /*44a0*/  IMAD.MOV.U32 R30, RZ, RZ, R48 ;  /* 0x000000ffff1e7224 */ /* 0x000fe200078e0030 */
[----:B------:R-:W-:Y:S01]  /*44b0*/  HMMA.16816.F32 R60, R4, R106, R60 ;  /* 0x0000006a043c723c */ /* 0x000fe2000000183c */
[----:B------:R-:W-:-:S04]  /*44c0*/  IMAD.WIDE.U32 R10, R0, -0x2daee0ad, RZ ;  /* 0xd2511f53000a7825 */ /* 0x000fc800078e00ff */
[----:B------:R-:W-:Y:S02]  /*44d0*/  FFMA.FTZ R0, R159, c[0x0][0x23c], -R20 ;  /* 0x00008f009f007a23 */ /* 0x000fe40000010814 */
[----:B------:R-:W-:Y:S01]  /*44e0*/  IMAD.WIDE.U32 R48, R3, -0x2daee0ad, RZ ;  /* 0xd2511f5303307825 */ /* 0x000fe200078e00ff */
[----:B------:R-:W-:Y:S01]  /*44f0*/  LOP3.LUT R3, R11, UR8, R8, 0x96, !PT ;  /* 0x000000080b037c12 */ /* 0x000fe2000f8e9608 */
[----:B------:R1:W2:Y:S01]  /*4500*/  MUFU.EX2 R28, R0 ;  /* 0x00000000001c7308 */ /* 0x0002a20000000800 */
[----:B------:R-:W-:Y:S01]  /*4510*/  HMMA.16816.F32 R164, R4, R124, R24 ;  /* 0x0000007c04a4723c */ /* 0x000fe20000001818 */
[----:B------:R-:W-:Y:S01]  /*4520*/  FFMA.FTZ R8, R160, c[0x0][0x23c], -R20 ;  /* 0x00008f00a0087a23 */ /* 0x000fe20000010814 */
[----:B------:R-:W-:Y:S01]  /*4530*/  LDSM.16.MT88.4 R24, [R218+0x9800] ;  /* 0x00980000da18783b */ /* 0x000fe20000004200 */
[----:B------:R-:W-:-:S04]  /*4540*/  IMAD.WIDE.U32 R46, R3, -0x326172a9, RZ ;  /* 0xcd9e8d57032e7825 */ /* 0x000fc800078e00ff */
[----:B------:R3:W-:Y:S01]  /*4550*/  MUFU.EX2 R76, R8 ;  /* 0x00000008004c7308 */ /* 0x0007e20000000800 */
[----:B------:R-:W-:Y:S01]  /*4560*/  FFMA.FTZ R3, R158, c[0x0][0x23c], -R20 ;  /* 0x00008f009e037a23 */ /* 0x000fe20000010814 */
[C---:B------:R-:W-:Y:S01]  /*4570*/  HMMA.16816.F32 R112, R4.reuse, R114, R52 ;  /* 0x000000720470723c */ /* 0x040fe20000001834 */
[----:B------:R-:W-:Y:S01]  /*4580*/  IMAD.MOV.U32 R43, RZ, RZ, R31 ;  /* 0x000000ffff2b7224 */ /* 0x000fe200078e001f */
[----:B------:R-:W-:Y:S01]  /*4590*/  LDSM.16.MT88.4 R52, [R218+0xb800] ;  /* 0x00b80000da34783b */ /* 0x000fe20000004200 */
[----:B------:R-:W-:Y:S02]  /*45a0*/  IMAD.MOV.U32 R42, RZ, RZ, R32 ;  /* 0x000000ffff2a7224 */ /* 0x000fe400078e0020 */
[----:B------:R-:W-:Y:S01]  /*45b0*/  IMAD.MOV.U32 R41, RZ, RZ, R33 ;  /* 0x000000ffff297224 */ /* 0x000fe200078e0021 */
[----:B-1----:R-:W-:Y:S01]  /*45c0*/  LOP3.LUT R0, R49, UR6, R10, 0x96, !PT ;  /* 0x0000000631007c12 */ /* 0x002fe2000f8e960a */
[----:B------:R-:W-:Y:S01]  /*45d0*/  IMAD.MOV.U32 R40, RZ, RZ, R34 ;  /* 0x000000ffff287224 */ /* 0x000fe200078e0022 */
[----:B------:R1:W4:Y:S01]  /*45e0*/  MUFU.EX2 R49, R3 ;  /* 0x0000000300317308 */ /* 0x0003220000000800 */
[----:B------:R-:W-:Y:S01]  /*45f0*/  IMAD.MOV.U32 R116, RZ, RZ, R156 ;  /* 0x000000ffff747224 */ /* 0x000fe200078e009c */
[----:B------:R-:W-:Y:S01]  /*4600*/  HMMA.16816.F32 R120, R4, R122, R56 ;  /* 0x0000007a0478723c */ /* 0x000fe20000001838 */
[----:B------:R-:W-:-:S02]  /*4610*/  IMAD.MOV.U32 R156, RZ, RZ, R78 ;  /* 0x000000ffff9c7224 */ /* 0x000fc400078e004e */
[----:B------:R-:W-:Y:S02]  /*4620*/  IMAD.MOV.U32 R150, RZ, RZ, R79 ;  /* 0x000000ffff967224 */ /* 0x000fe400078e004f */
[----:B---3--:R-:W-:-:S03]  /*4630*/  IMAD.WIDE.U32 R8, R0, -0x326172a9, RZ ;  /* 0xcd9e8d5700087825 */ /* 0x008fc600078e00ff */
[C---:B------:R-:W-:Y:S01]  /*4640*/  HMMA.16816.F32 R64, R4.reuse, R118, R64 ;  /* 0x000000760440723c */ /* 0x040fe20000001840 */
[----:B------:R-:W-:Y:S01]  /*4650*/  IMAD.MOV.U32 R78, RZ, RZ, R252 ;  /* 0x000000ffff4e7224 */ /* 0x000fe200078e00fc */
[----:B------:R-:W-:Y:S01]  /*4660*/  LOP3.LUT R0, R9, UR17, R46, 0x96, !PT ;  /* 0x0000001109007c12 */ /* 0x000fe2000f8e962e */
[----:B------:R-:W-:Y:S01]  /*4670*/  IMAD.MOV.U32 R51, RZ, RZ, R40 ;  /* 0x000000ffff337224 */ /* 0x000fe200078e0028 */
[----:B------:R-:W-:Y:S01]  /*4680*/  SHF.R.U32.HI R12, RZ, 0x10, R8 ;  /* 0x00000010ff0c7819 */ /* 0x000fe20000011608 */
[----:B------:R-:W-:Y:S01]  /*4690*/  IMAD.MOV.U32 R128, RZ, RZ, R41 ;  /* 0x000000ffff807224 */ /* 0x000fe200078e0029 */
[C---:B------:R-:W-:Y:S01]  /*46a0*/  LOP3.LUT R10, R0.reuse, 0xffff, RZ, 0xc0, !PT ;  /* 0x0000ffff000a7812 */ /* 0x040fe200078ec0ff */
[----:B-1----:R-:W-:Y:S01]  /*46b0*/  FFMA.FTZ R3, R161, c[0x0][0x23c], -R20 ;  /* 0x00008f00a1037a23 */ /* 0x002fe20000010814 */
[----:B------:R-:W-:Y:S01]  /*46c0*/  LOP3.LUT R15, R0, 0xff, RZ, 0xc0, !PT ;  /* 0x000000ff000f7812 */ /* 0x000fe200078ec0ff */
[----:B------:R-:W-:Y:S01]  /*46d0*/  IMAD.MOV.U32 R158, RZ, RZ, R42 ;  /* 0x000000ffff9e7224 */ /* 0x000fe200078e002a */
[--C-:B------:R-:W-:Y:S01]  /*46e0*/  SHF.R.U32.HI R11, RZ, 0x10, R0.reuse ;  /* 0x00000010ff0b7819 */ /* 0x100fe20000011600 */
[----:B------:R-:W-:Y:S01]  /*46f0*/  IMAD.MOV.U32 R107, RZ, RZ, R43 ;  /* 0x000000ffff6b7224 */ /* 0x000fe200078e002b */
[----:B------:R-:W-:Y:S01]  /*4700*/  SHF.R.U32.HI R14, RZ, 0x18, R0 ;  /* 0x00000018ff0e7819 */ /* 0x000fe20000011600 */
[----:B------:R-:W-:Y:S01]  /*4710*/  IMAD.MOV.U32 R79, RZ, RZ, R251 ;  /* 0x000000ffff4f7224 */ /* 0x000fe200078e00fb */
[----:B------:R-:W-:Y:S01]  /*4720*/  SHF.R.U32.HI R13, RZ, 0x18, R8 ;  /* 0x00000018ff0d7819 */ /* 0x000fe20000011608 */
[----:B------:R1:W-:Y:S01]  /*4730*/  MUFU.EX2 R252, R3 ;  /* 0x0000000300fc7308 */ /* 0x0003e20000000800 */
[----:B------:R-:W-:Y:S01]  /*4740*/  LOP3.LUT R0, R12, 0xff, RZ, 0xc0, !PT ;  /* 0x000000ff0c007812 */ /* 0x000fe200078ec0ff */
[----:B------:R-:W3:Y:S01]  /*4750*/  LDSM.16.MT88.4 R40, [R216+0xb800] ;  /* 0x00b80000d828783b */ /* 0x000ee20000004200 */
[C---:B------:R-:W-:Y:S01]  /*4760*/  LOP3.LUT R9, R8.reuse, 0xffff, RZ, 0xc0, !PT ;  /* 0x0000ffff08097812 */ /* 0x040fe200078ec0ff */
[----:B--2---:R-:W-:Y:S01]  /*4770*/  IMAD.MOV.U32 R106, RZ, RZ, R28 ;  /* 0x000000ffff6a7224 */ /* 0x004fe200078e001c */
[----:B------:R-:W-:Y:S01]  /*4780*/  LOP3.LUT R16, R8, 0xff, RZ, 0xc0, !PT ;  /* 0x000000ff08107812 */ /* 0x000fe200078ec0ff */
[----:B------:R-:W-:Y:S01]  /*4790*/  FFMA.FTZ R8, R162, c[0x0][0x23c], -R19 ;  /* 0x00008f00a2087a23 */ /* 0x000fe20000010813 */
[----:B------:R-:W-:Y:S01]  /*47a0*/  PRMT R13, R0, 0x5410, R13 ;  /* 0x00005410000d7816 */ /* 0x000fe2000000000d */
[----:B------:R-:W-:Y:S01]  /*47b0*/  FFMA.FTZ R0, R163, c[0x0][0x23c], -R19 ;  /* 0x00008f00a3007a23 */ /* 0x000fe20000010813 */
[----:B------:R-:W-:Y:S01]  /*47c0*/  SHF.R.U32.HI R10, RZ, 0x8, R10 ;  /* 0x00000008ff0a7819 */ /* 0x000fe2000001160a */
[----:B------:R2:W-:Y:S01]  /*47d0*/  MUFU.EX2 R251, R8 ;  /* 0x0000000800fb7308 */ /* 0x0005e20000000800 */
[----:B------:R-:W-:Y:S01]  /*47e0*/  IMAD.MOV.U32 R145, RZ, RZ, R29 ;  /* 0x000000ffff917224 */ /* 0x000fe200078e001d */
[----:B------:R-:W-:Y:S01]  /*47f0*/  HMMA.16816.F32 R68, R4, R110, R68 ;  /* 0x0000006e0444723c */ /* 0x000fe20000001844 */
[----:B------:R-:W-:-:S02]  /*4800*/  IMAD.MOV.U32 R144, RZ, RZ, R30 ;  /* 0x000000ffff907224 */ /* 0x000fc400078e001e */
[----:B------:R-:W5:Y:S01]  /*4810*/  LDSM.16.MT88.4 R28, [R216+0x9800] ;  /* 0x00980000d81c783b */ /* 0x000f620000004200 */
[----:B-1----:R-:W-:Y:S01]  /*4820*/  SHF.R.U32.HI R3, RZ, 0x8, R9 ;  /* 0x00000008ff037819 */ /* 0x002fe20000011609 */
[----:B------:R-:W-:Y:S01]  /*4830*/  IMAD.MOV.U32 R108, RZ, RZ, R139 ;  /* 0x000000ffff6c7224 */ /* 0x000fe200078e008b */
[----:B------:R1:W1:Y:S01]  /*4840*/  MUFU.EX2 R250, R0 ;  /* 0x0000000000fa7308 */ /* 0x0002620000000800 */
[----:B------:R-:W-:Y:S01]  /*4850*/  LOP3.LUT R9, R11, 0xff, RZ, 0xc0, !PT ;  /* 0x000000ff0b097812 */ /* 0x000fe200078ec0ff */
[----:B------:R-:W-:Y:S01]  /*4860*/  HMMA.16816.F32 R124, R4, R126, R72 ;  /* 0x0000007e047c723c */ /* 0x000fe20000001848 */
[----:B------:R-:W-:Y:S01]  /*4870*/  PRMT R11, R16, 0x5410, R3 ;  /* 0x00005410100b7816 */ /* 0x000fe20000000003 */
[----:B------:R-:W-:Y:S01]  /*4880*/  FFMA.FTZ R3, R185, c[0x0][0x23c], -R19 ;  /* 0x00008f00b9037a23 */ /* 0x000fe20000010813 */
[----:B------:R-:W-:Y:S01]  /*4890*/  PRMT R9, R9, 0x5410, R14 ;  /* 0x0000541009097816 */ /* 0x000fe2000000000e */
[----:B------:R-:W-:Y:S01]  /*48a0*/  IMAD.MOV.U32 R117, RZ, RZ, R35 ;  /* 0x000000ffff757224 */ /* 0x000fe200078e0023 */
[----:B--2---:R-:W-:-:S02]  /*48b0*/  PRMT R8, R15, 0x5410, R10 ;  /* 0x000054100f087816 */ /* 0x004fc4000000000a */
[----:B------:R-:W-:Y:S01]  /*48c0*/  FFMA.FTZ R4, R186, c[0x0][0x23c], -R19 ;  /* 0x00008f00ba047a23 */ /* 0x000fe20000010813 */
[----:B------:R2:W-:Y:S01]  /*48d0*/  MUFU.EX2 R139, R3 ;  /* 0x00000003008b7308 */ /* 0x0005e20000000800 */
[----:B------:R-:W3:Y:S01]  /*48e0*/  LDSM.16.MT88.4 R32, [R216+0xa800] ;  /* 0x00a80000d820783b */ /* 0x000ee20000004200 */
[----:B----4-:R-:W-:Y:S02]  /*48f0*/  IMAD.MOV.U32 R186, RZ, RZ, R49 ;  /* 0x000000ffffba7224 */ /* 0x010fe400078e0031 */
[----:B------:R-:W-:Y:S01]  /*4900*/  IMAD.MOV.U32 R49, RZ, RZ, R144 ;  /* 0x000000ffff317224 */ /* 0x000fe200078e0090 */
[----:B-1----:R-:W-:Y:S01]  /*4910*/  HSET2.LE.AND R0, R8, R248, PT ;  /* 0x000000f808007233 */ /* 0x002fe20003803000 */
[----:B------:R-:W-:Y:S02]  /*4920*/  IMAD.MOV.U32 R111, RZ, RZ, R83 ;  /* 0x000000ffff6f7224 */ /* 0x000fe400078e0053 */
[----:B------:R1:W4:Y:S01]  /*4930*/  MUFU.EX2 R185, R4 ;  /* 0x0000000400b97308 */ /* 0x0003220000000800 */
[----:B------:R-:W-:-:S02]  /*4940*/  IMAD.MOV.U32 R56, RZ, RZ, R145 ;  /* 0x000000ffff387224 */ /* 0x000fc400078e0091 */
[----:B------:R-:W-:Y:S02]  /*4950*/  IMAD.MOV.U32 R58, RZ, RZ, R147 ;  /* 0x000000ffff3a7224 */ /* 0x000fe400078e0093 */
[----:B------:R-:W-:Y:S02]  /*4960*/  IMAD.MOV.U32 R59, RZ, RZ, R90 ;  /* 0x000000ffff3b7224 */ /* 0x000fe400078e005a */
[----:B------:R-:W-:Y:S01]  /*4970*/  IMAD.MOV.U32 R83, RZ, RZ, R116 ;  /* 0x000000ffff537224 */ /* 0x000fe200078e0074 */
[----:B--2---:R-:W-:Y:S01]  /*4980*/  F2FP.PACK_AB R3, R76, R106 ;  /* 0x0000006a4c03723e */ /* 0x004fe200000000ff */
[----:B------:R-:W-:Y:S02]  /*4990*/  IMAD.MOV.U32 R159, RZ, RZ, R117 ;  /* 0x000000ffff9f7224 */ /* 0x000fe400078e0075 */
[----:B------:R-:W-:Y:S02]  /*49a0*/  IMAD.MOV.U32 R57, RZ, RZ, R146 ;  /* 0x000000ffff397224 */ /* 0x000fe400078e0092 */
[----:B------:R-:W-:-:S02]  /*49b0*/  IMAD.MOV.U32 R46, RZ, RZ, R49 ;  /* 0x000000ffff2e7224 */ /* 0x000fc400078e0031 */
[----:B------:R-:W-:Y:S01]  /*49c0*/  IMAD.MOV.U32 R49, RZ, RZ, R59 ;  /* 0x000000ffff317224 */ /* 0x000fe200078e003b */
[----:B-1----:R-:W-:Y:S01]  /*49d0*/  LOP3.LUT R4, R0, R3, RZ, 0xc0, !PT ;  /* 0x0000000300047212 */ /* 0x002fe200078ec0ff */
[--C-:B------:R-:W-:Y:S01]  /*49e0*/  HSET2.LE.AND R0, R9, R248.reuse, PT ;  /* 0x000000f809007233 */ /* 0x100fe20003803000 */
[----:B------:R-:W-:Y:S01]  /*49f0*/  F2FP.PACK_AB R3, R250, R251 ;  /* 0x000000fbfa03723e */ /* 0x000fe200000000ff */
[----:B------:R-:W-:Y:S02]  /*4a00*/  IMAD.MOV.U32 R59, RZ, RZ, R159 ;  /* 0x000000ffff3b7224 */ /* 0x000fe400078e009f */
[----:B------:R-:W-:Y:S01]  /*4a10*/  IMAD.MOV.U32 R159, RZ, RZ, R156 ;  /* 0x000000ffff9f7224 */ /* 0x000fe200078e009c */
[----:B------:R-:W-:Y:S01]  /*4a20*/  LOP3.LUT R5, R0, R3, RZ, 0xc0, !PT ;  /* 0x0000000300057212 */ /* 0x000fe200078ec0ff */
[----:B------:R-:W-:Y:S01]  /*4a30*/  HSET2.LE.AND R0, R11, R248, PT ;  /* 0x000000f80b007233 */ /* 0x000fe20003803000 */
[----:B------:R-:W-:Y:S01]  /*4a40*/  F2FP.PACK_AB R3, R252, R186 ;  /* 0x000000bafc03723e */ /* 0x000fe200000000ff */
[----:B------:R-:W-:-:S02]  /*4a50*/  IMAD.MOV.U32 R156, RZ, RZ, R149 ;  /* 0x000000ffff9c7224 */ /* 0x000fc400078e0095 */
[----:B------:R-:W-:Y:S01]  /*4a60*/  IMAD.MOV.U32 R12, RZ, RZ, R159 ;  /* 0x000000ffff0c7224 */ /* 0x000fe200078e009f */
[----:B------:R-:W-:Y:S01]  /*4a70*/  LOP3.LUT R6, R0, R3, RZ, 0xc0, !PT ;  /* 0x0000000300067212 */ /* 0x000fe200078ec0ff */
[----:B------:R-:W-:Y:S01]  /*4a80*/  HSET2.LE.AND R0, R13, R248, PT ;  /* 0x000000f80d007233 */ /* 0x000fe20003803000 */
[----:B----4-:R-:W-:Y:S01]  /*4a90*/  F2FP.PACK_AB R3, R185, R139 ;  /* 0x0000008bb903723e */ /* 0x010fe200000000ff */
[----:B------:R-:W-:Y:S02]  /*4aa0*/  IMAD.MOV.U32 R82, RZ, RZ, R91 ;  /* 0x000000ffff527224 */ /* 0x000fe400078e005b */
[----:B------:R-:W-:Y:S01]  /*4ab0*/  IMAD.MOV.U32 R109, RZ, RZ, R89 ;  /* 0x000000ffff6d7224 */ /* 0x000fe200078e0059 */
[----:B------:R-:W-:Y:S02]  /*4ac0*/  LOP3.LUT R7, R0, R3, RZ, 0xc0, !PT ;  /* 0x0000000300077212 */ /* 0x000fe400078ec0ff */
[----:B------:R-:W-:Y:S02]  /*4ad0*/  LOP3.LUT R0, R23, UR15, R80, 0x96, !PT ;  /* 0x0000000f17007c12 */ /* 0x000fe4000f8e9650 */
[----:B------:R-:W-:-:S03]  /*4ae0*/  LOP3.LUT R3, R45, UR13, R22, 0x96, !PT ;  /* 0x0000000d2d037c12 */ /* 0x000fc6000f8e9616 */
[C---:B---3--:R-:W-:Y:S07]  /*4af0*/  HMMA.16816.F32 R160, R4.reuse, R40, R196 ;  /* 0x0000002804a0723c */ /* 0x048fee00000018c4 */
[----:B------:R-:W-:Y:S01]  /*4b00*/  IMAD.MOV.U32 R198, RZ, RZ, R158 ;  /* 0x000000ffffc67224 */ /* 0x000fe200078e009e */
[----:B-----5:R-:W-:Y:S01]  /*4b10*/  HMMA.16816.F32 R144, R4, R28, R212 ;  /* 0x0000001c0490723c */ /* 0x020fe200000018d4 */
[----:B------:R-:W-:Y:S02]  /*4b20*/  IMAD.MOV.U32 R197, RZ, RZ, R107 ;  /* 0x000000ffffc57224 */ /* 0x000fe400078e006b */
[----:B------:R-:W-:-:S02]  /*4b30*/  IMAD.MOV.U32 R158, RZ, RZ, R56 ;  /* 0x000000ffff9e7224 */ /* 0x000fc400078e0038 */
[----:B------:R-:W-:Y:S02]  /*4b40*/  IMAD.MOV.U32 R107, RZ, RZ, R58 ;  /* 0x000000ffff6b7224 */ /* 0x000fe400078e003a */
[----:B------:R-:W-:Y:S01]  /*4b50*/  IMAD.MOV.U32 R196, RZ, RZ, R57 ;  /* 0x000000ffffc47224 */ /* 0x000fe200078e0039 */
[C---:B------:R-:W-:Y:S01]  /*4b60*/  HMMA.16816.F32 R72, R4.reuse, R24, R208 ;  /* 0x000000180448723c */ /* 0x040fe200000018d0 */
        /* <DEDUP_REMOVED lines=9> */
[----:B------:R-:W-:Y:S01]  /*4c00*/  HMMA.16816.F32 R116, R4, R36, R200 ;  /* 0x000000240474723c */ /* 0x000fe200000018c8 */
[----:B------:R-:W-:Y:S02]  /*4c10*/  IMAD.MOV.U32 R215, RZ, RZ, R76 ;  /* 0x000000ffffd77224 */ /* 0x000fe400078e004c */
[----:B------:R-:W-:Y:S02]  /*4c20*/  IMAD.MOV.U32 R214, RZ, RZ, R106 ;  /* 0x000000ffffd67224 */ /* 0x000fe400078e006a */
[----:B------:R-:W-:-:S02]  /*4c30*/  IMAD.MOV.U32 R110, RZ, RZ, R104 ;  /* 0x000000ffff6e7224 */ /* 0x000fc400078e0068 */
        /* <DEDUP_REMOVED lines=15> */
[----:B------:R-:W-:Y:S02]  /*4d30*/  IMAD.MOV.U32 R191, RZ, RZ, R46 ;  /* 0x000000ffffbf7224 */ /* 0x000fe400078e002e */
[----:B------:R-:W-:Y:S02]  /*4d40*/  IMAD.MOV.U32 R188, RZ, RZ, R49 ;  /* 0x000000ffffbc7224 */ /* 0x000fe400078e0031 */
        /* <DEDUP_REMOVED lines=15> */
[----:B------:R-:W-:Y:S01]  /*4e40*/  IMAD.MOV.U32 R201, RZ, RZ, R109 ;  /* 0x000000ffffc97224 */ /* 0x000fe200078e006d */
[----:B------:R-:W-:Y:S01]  /*4e50*/  LDSM.16.MT88.4 R152, [R216+0x9c00] ;  /* 0x009c0000d898783b */ /* 0x000fe20000004200 */
[----:B------:R-:W-:Y:S02]  /*4e60*/  IMAD.MOV.U32 R213, RZ, RZ, R16 ;  /* 0x000000ffffd57224 */ /* 0x000fe400078e0010 */
[----:B------:R-:W-:Y:S01]  /*4e70*/  IMAD.MOV.U32 R200, RZ, RZ, R82 ;  /* 0x000000ffffc87224 */ /* 0x000fe200078e0052 */
[----:B------:R-:W-:Y:S02]  /*4e80*/  LDSM.16.MT88.4 R108, [R218+0xac00] ;  /* 0x00ac0000da6c783b */ /* 0x000fe40000004200 */
[----:B------:R-:W-:Y:S07]  /*4e90*/  HMMA.16816.F32 R176, R4, R54, R140 ;  /* 0x0000003604b0723c */ /* 0x000fee000000188c */
[----:B------:R-:W-:-:S04]  /*4ea0*/  IMAD.WIDE.U32 R6, R0, -0x2daee0ad, RZ ;  /* 0xd2511f5300067825 */ /* 0x000fc800078e00ff */
[----:B------:R-:W-:Y:S01]  /*4eb0*/  IMAD.WIDE.U32 R4, R3, -0x2daee0ad, RZ ;  /* 0xd2511f5303047825 */ /* 0x000fe200078e00ff */
[----:B------:R-:W-:-:S04]  /*4ec0*/  LOP3.LUT R3, R7, UR12, R130, 0x96, !PT ;  /* 0x0000000c07037c12 */ /* 0x000fc8000f8e9682 */
[----:B------:R-:W-:Y:S01]  /*4ed0*/  LOP3.LUT R0, R5, UR10, R6, 0x96, !PT ;  /* 0x0000000a05007c12 */ /* 0x000fe2000f8e9606 */
[----:B------:R-:W-:-:S04]  /*4ee0*/  IMAD.WIDE.U32 R6, R3, -0x326172a9, RZ ;  /* 0xcd9e8d5703067825 */ /* 0x000fc800078e00ff */
[----:B------:R-:W-:Y:S01]  /*4ef0*/  IMAD.WIDE.U32 R56, R0, -0x326172a9, RZ ;  /* 0xcd9e8d5700387825 */ /* 0x000fe200078e00ff */
[----:B------:R-:W-:-:S04]  /*4f00*/  LOP3.LUT R3, R7, UR11, R44, 0x96, !PT ;  /* 0x0000000b07037c12 */ /* 0x000fc8000f8e962c */
[----:B------:R-:W-:Y:S01]  /*4f10*/  LOP3.LUT R0, R57, UR9, R6, 0x96, !PT ;  /* 0x0000000939007c12 */ /* 0x000fe2000f8e9606 */
[----:B------:R-:W-:-:S04]  /*4f20*/  IMAD.WIDE.U32 R6, R3, -0x2daee0ad, RZ ;  /* 0xd2511f5303067825 */ /* 0x000fc800078e00ff */
[----:B------:R-:W-:Y:S01]  /*4f30*/  IMAD.WIDE.U32 R44, R0, -0x2daee0ad, RZ ;  /* 0xd2511f53002c7825 */ /* 0x000fe200078e00ff */
[----:B------:R-:W-:-:S03]  /*4f40*/  LOP3.LUT R7, R7, UR8, R4, 0x96, !PT ;  /* 0x0000000807077c12 */ /* 0x000fc6000f8e9604 */
[----:B------:R-:W-:Y:S01]  /*4f50*/  FFMA.FTZ R3, R227, c[0x0][0x23c], -R18 ;  /* 0x00008f00e3037a23 */ /* 0x000fe20000010812 */
[----:B------:R-:W-:Y:S01]  /*4f60*/  LOP3.LUT R0, R45, UR6, R6, 0x96, !PT ;  /* 0x000000062d007c12 */ /* 0x000fe2000f8e9606 */
[----:B------:R-:W-:Y:S02]  /*4f70*/  IMAD.MOV.U32 R227, RZ, RZ, R132 ;  /* 0x000000ffffe37224 */ /* 0x000fe400078e0084 */
[----:B------:R1:W-:Y:S01]  /*4f80*/  MUFU.EX2 R132, R3 ;  /* 0x0000000300847308 */ /* 0x0003e20000000800 */
[----:B------:R-:W-:Y:S02]  /*4f90*/  FFMA.FTZ R6, R223, c[0x0][0x23c], -R18 ;  /* 0x00008f00df067a23 */ /* 0x000fe40000010812 */
[----:B------:R-:W-:-:S04]  /*4fa0*/  IMAD.WIDE.U32 R4, R0, -0x326172a9, RZ ;  /* 0xcd9e8d5700047825 */ /* 0x000fc800078e00ff */
[----:B------:R-:W-:Y:S01]  /*4fb0*/  IMAD.WIDE.U32 R22, R7, -0x326172a9, RZ ;  /* 0xcd9e8d5707167825 */ /* 0x000fe200078e00ff */
[----:B------:R-:W-:Y:S01]  /*4fc0*/  LOP3.LUT R0, R4, 0xffff, RZ, 0xc0, !PT ;  /* 0x0000ffff04007812 */ /* 0x000fe200078ec0ff */
[----:B------:R2:W-:Y:S01]  /*4fd0*/  MUFU.EX2 R137, R6 ;  /* 0x0000000600897308 */ /* 0x0005e20000000800 */
[----:B------:R-:W-:Y:S01]  /*4fe0*/  SHF.R.U32.HI R7, RZ, 0x18, R4 ;  /* 0x00000018ff077819 */ /* 0x000fe20000011604 */
[----:B------:R-:W-:Y:S02]  /*4ff0*/  IMAD.MOV.U32 R223, RZ, RZ, R59 ;  /* 0x000000ffffdf7224 */ /* 0x000fe400078e003b */
[----:B-1----:R-:W-:Y:S02]  /*5000*/  FFMA.FTZ R3, R226, c[0x0][0x23c], -R18 ;  /* 0x00008f00e2037a23 */ /* 0x002fe40000010812 */
[----:B------:R-:W-:Y:S02]  /*5010*/  IMAD.MOV.U32 R226, RZ, RZ, R10 ;  /* 0x000000ffffe27224 */ /* 0x000fe400078e000a */
[----:B------:R1:W-:Y:S01]  /*5020*/  MUFU.EX2 R133, R3 ;  /* 0x0000000300857308 */ /* 0x0003e20000000800 */
[----:B--2---:R-:W-:-:S02]  /*5030*/  FFMA.FTZ R6, R224, c[0x0][0x23c], -R17 ;  /* 0x00008f00e0067a23 */ /* 0x004fc40000010811 */
[----:B------:R-:W-:-:S05]  /*5040*/  IMAD.MOV.U32 R224, RZ, RZ, R83 ;  /* 0x000000ffffe07224 */ /* 0x000fca00078e0053 */
[----:B------:R-:W-:Y:S01]  /*5050*/  MUFU.EX2 R59, R6 ;  /* 0x00000006003b7308 */ /* 0x000fe20000000800 */
[----:B------:R-:W-:Y:S01]  /*5060*/  LDSM.16.MT88.4 R80, [R218+0x9c00] ;  /* 0x009c0000da50783b */ /* 0x000fe20000004200 */
[----:B-1----:R-:W-:Y:S02]  /*5070*/  FFMA.FTZ R3, R187, c[0x0][0x23c], -R18 ;  /* 0x00008f00bb037a23 */ /* 0x002fe40000010812 */
[----:B------:R-:W-:-:S04]  /*5080*/  IMAD.MOV.U32 R187, RZ, RZ, R138 ;  /* 0x000000ffffbb7224 */ /* 0x000fc800078e008a */
[----:B------:R1:W2:Y:S02]  /*5090*/  MUFU.EX2 R138, R3 ;  /* 0x00000003008a7308 */ /* 0x0002a40000000800 */
[----:B-1----:R-:W-:Y:S02]  /*50a0*/  SHF.R.U32.HI R3, RZ, 0x8, R0 ;  /* 0x00000008ff037819 */ /* 0x002fe40000011600 */
[----:B------:R-:W-:-:S04]  /*50b0*/  LOP3.LUT R0, R4, 0xff, RZ, 0xc0, !PT ;  /* 0x000000ff04007812 */ /* 0x000fc800078ec0ff */
[----:B------:R-:W-:Y:S02]  /*50c0*/  PRMT R10, R0, 0x5410, R3 ;  /* 0x00005410000a7816 */ /* 0x000fe40000000003 */
[----:B------:R-:W-:Y:S01]  /*50d0*/  SHF.R.U32.HI R3, RZ, 0x10, R4 ;  /* 0x00000010ff037819 */ /* 0x000fe20000011604 */
[----:B------:R-:W-:Y:S01]  /*50e0*/  FFMA.FTZ R4, R225, c[0x0][0x23c], -R17 ;  /* 0x00008f00e1047a23 */ /* 0x000fe20000010811 */
[----:B------:R-:W-:Y:S01]  /*50f0*/  LOP3.LUT R0, R5, UR17, R22, 0x96, !PT ;  /* 0x0000001105007c12 */ /* 0x000fe2000f8e9616 */
[----:B------:R-:W-:Y:S01]  /*5100*/  IMAD.MOV.U32 R225, RZ, RZ, R21 ;  /* 0x000000ffffe17224 */ /* 0x000fe200078e0015 */
[----:B------:R-:W-:Y:S01]  /*5110*/  LOP3.LUT R3, R3, 0xff, RZ, 0xc0, !PT ;  /* 0x000000ff03037812 */ /* 0x000fe200078ec0ff */
[----:B------:R1:W3:Y:S01]  /*5120*/  MUFU.EX2 R58, R4 ;  /* 0x00000004003a7308 */ /* 0x0002e20000000800 */
[----:B------:R-:W-:Y:S02]  /*5130*/  SHF.R.U32.HI R6, RZ, 0x18, R0 ;  /* 0x00000018ff067819 */ /* 0x000fe40000011600 */
[----:B------:R-:W-:-:S02]  /*5140*/  PRMT R9, R3, 0x5410, R7 ;  /* 0x0000541003097816 */ /* 0x000fc40000000007 */
[C---:B------:R-:W-:Y:S02]  /*5150*/  LOP3.LUT R3, R0.reuse, 0xffff, RZ, 0xc0, !PT ;  /* 0x0000ffff00037812 */ /* 0x040fe400078ec0ff */
[----:B------:R-:W-:Y:S02]  /*5160*/  LOP3.LUT R7, R0, 0xff, RZ, 0xc0, !PT ;  /* 0x000000ff00077812 */ /* 0x000fe400078ec0ff */
[----:B------:R-:W-:Y:S01]  /*5170*/  SHF.R.U32.HI R5, RZ, 0x8, R3 ;  /* 0x00000008ff057819 */ /* 0x000fe20000011603 */
[----:B------:R-:W-:-:S03]  /*5180*/  FFMA.FTZ R3, R231, c[0x0][0x23c], -R17 ;  /* 0x00008f00e7037a23 */ /* 0x000fc60000010811 */
[----:B------:R-:W-:Y:S01]  /*5190*/  PRMT R8, R7, 0x5410, R5 ;  /* 0x0000541007087816 */ /* 0x000fe20000000005 */
[----:B------:R2:W-:Y:S01]  /*51a0*/  MUFU.EX2 R57, R3 ;  /* 0x0000000300397308 */ /* 0x0005e20000000800 */
[----:B-1----:R-:W-:-:S04]  /*51b0*/  SHF.R.U32.HI R4, RZ, 0x10, R0 ;  /* 0x00000010ff047819 */ /* 0x002fc80000011600 */
[----:B------:R-:W-:Y:S01]  /*51c0*/  LOP3.LUT R0, R4, 0xff, RZ, 0xc0, !PT ;  /* 0x000000ff04007812 */ /* 0x000fe200078ec0ff */
[----:B------:R-:W-:-:S03]  /*51d0*/  FFMA.FTZ R4, R230, c[0x0][0x23c], -R17 ;  /* 0x00008f00e6047a23 */ /* 0x000fc60000010811 */
[----:B------:R-:W-:Y:S01]  /*51e0*/  PRMT R5, R0, 0x5410, R6 ;  /* 0x0000541000057816 */ /* 0x000fe20000000006 */
[----:B------:R-:W-:Y:S01]  /*51f0*/  HSET2.LE.AND R0, R10, R248, PT ;  /* 0x000000f80a007233 */ /* 0x000fe20003803000 */
[----:B------:R1:W4:Y:S01]  /*5200*/  MUFU.EX2 R51, R4 ;  /* 0x0000000400337308 */ /* 0x0003220000000800 */
[----:B------:R-:W-:Y:S01]  /*5210*/  FFMA.FTZ R10, R234, c[0x0][0x23c], -R19 ;  /* 0x00008f00ea0a7a23 */ /* 0x000fe20000010813 */
[----:B--2---:R-:W-:-:S04]  /*5220*/  F2FP.PACK_AB R3, R137, R138 ;  /* 0x0000008a8903723e */ /* 0x004fc800000000ff */
[----:B------:R-:W-:Y:S01]  /*5230*/  LOP3.LUT R6, R0, R3, RZ, 0xc0, !PT ;  /* 0x0000000300067212 */ /* 0x000fe200078ec0ff */
[----:B------:R-:W-:Y:S01]  /*5240*/  HSET2.LE.AND R0, R9, R248, PT ;  /* 0x000000f809007233 */ /* 0x000fe20003803000 */
[----:B---3--:R-:W-:-:S04]  /*5250*/  F2FP.PACK_AB R3, R58, R59 ;  /* 0x0000003b3a03723e */ /* 0x008fc800000000ff */
[----:B------:R-:W-:Y:S01]  /*5260*/  LOP3.LUT R7, R0, R3, RZ, 0xc0, !PT ;  /* 0x0000000300077212 */ /* 0x000fe200078ec0ff */
[----:B------:R-:W-:Y:S01]  /*5270*/  HSET2.LE.AND R0, R8, R248, PT ;  /* 0x000000f808007233 */ /* 0x000fe20003803000 */
[----:B------:R-:W-:-:S04]  /*5280*/  F2FP.PACK_AB R3, R133, R132 ;  /* 0x000000848503723e */ /* 0x000fc800000000ff */
[----:B-1----:R-:W-:Y:S01]  /*5290*/  LOP3.LUT R4, R0, R3, RZ, 0xc0, !PT ;  /* 0x0000000300047212 */ /* 0x002fe200078ec0ff */
[----:B------:R-:W-:Y:S01]  /*52a0*/  HSET2.LE.AND R0, R5, R248, PT ;  /* 0x000000f805007233 */ /* 0x000fe20003803000 */
[----:B----4-:R-:W-:-:S04]  /*52b0*/  F2FP.PACK_AB R3, R51, R57 ;  /* 0x000000393303723e */ /* 0x010fc800000000ff */
[----:B------:R-:W-:Y:S01]  /*52c0*/  LOP3.LUT R5, R0, R3, RZ, 0xc0, !PT ;  /* 0x0000000300057212 */ /* 0x000fe200078ec0ff */
[--C-:B------:R-:W-:Y:S02]  /*52d0*/  FFMA.FTZ R0, R228, c[0x0][0x23c], -R20.reuse ;  /* 0x00008f00e4007a23 */ /* 0x100fe40000010814 */
[--C-:B------:R-:W-:Y:S02]  /*52e0*/  FFMA.FTZ R3, R233, c[0x0][0x23c], -R20.reuse ;  /* 0x00008f00e9037a23 */ /* 0x100fe40000010814 */
[----:B------:R1:W-:Y:S02]  /*52f0*/  MUFU.EX2 R49, R0 ;  /* 0x0000000000317308 */ /* 0x0003e40000000800 */
[C---:B------:R-:W-:Y:S06]  /*5300*/  HMMA.16816.F32 R100, R4.reuse, R36, R100 ;  /* 0x000000240464723c */ /* 0x040fec0000001864 */
[----:B------:R-:W-:Y:S02]  /*5310*/  MUFU.EX2 R37, R3 ;  /* 0x0000000300257308 */ /* 0x000fe40000000800 */
[----:B------:R-:W-:Y:S01]  /*5320*/  HMMA.16816.F32 R60, R4, R34, R60 ;  /* 0x00000022043c723c */ /* 0x000fe2000000183c */
[----:B-1----:R-:W-:-:S05]  /*5330*/  FFMA.FTZ R0, R229, c[0x0][0x23c], -R20 ;  /* 0x00008f00e5007a23 */ /* 0x002fca0000010814 */
[----:B------:R-:W-:Y:S02]  /*5340*/  MUFU.EX2 R35, R10 ;  /* 0x0000000a00237308 */ /* 0x000fe40000000800 */
[C---:B------:R-:W-:Y:S06]  /*5350*/  HMMA.16816.F32 R140, R4.reuse, R28, R84 ;  /* 0x0000001c048c723c */ /* 0x040fec0000001854 */
[----:B------:R1:W2:Y:S02]  /*5360*/  MUFU.EX2 R46, R0 ;  /* 0x00000000002e7308 */ /* 0x0002a40000000800 */
[C---:B------:R-:W-:Y:S08]  /*5370*/  HMMA.16816.F32 R84, R4.reuse, R32, R92 ;  /* 0x000000200454723c */ /* 0x040ff0000000185c */
[----:B------:R-:W-:Y:S01]  /*5380*/  HMMA.16816.F32 R28, R4, R30, R112 ;  /* 0x0000001e041c723c */ /* 0x000fe20000001870 */
[----:B-1----:R-:W-:-:S07]  /*5390*/  FFMA.FTZ R0, R232, c[0x0][0x23c], -R20 ;  /* 0x00008f00e8007a23 */ /* 0x002fce0000010814 */
[C---:B------:R-:W-:Y:S01]  /*53a0*/  HMMA.16816.F32 R112, R4.reuse, R40, R96 ;  /* 0x000000280470723c */ /* 0x040fe20000001860 */
[----:B------:R-:W1:Y:S01]  /*53b0*/  LDSM.16.MT88.4 R96, [R216+0xac00] ;  /* 0x00ac0000d860783b */ /* 0x000e620000004200 */
[----:B------:R3:W-:Y:S06]  /*53c0*/  MUFU.EX2 R45, R0 ;  /* 0x00000000002d7308 */ /* 0x0007ec0000000800 */
[C---:B------:R-:W-:Y:S08]  /*53d0*/  HMMA.16816.F32 R172, R4.reuse, R24, R172 ;  /* 0x0000001804ac723c */ /* 0x040ff000000018ac */
[----:B------:R-:W-:Y:S01]  /*53e0*/  HMMA.16816.F32 R24, R4, R26, R120 ;  /* 0x0000001a0418723c */ /* 0x000fe20000001878 */
[----:B------:R-:W4:Y:S01]  /*53f0*/  LDSM.16.MT88.4 R120, [R216+0xbc00] ;  /* 0x00bc0000d878783b */ /* 0x000f220000004200 */
[----:B---3--:R-:W-:-:S05]  /*5400*/  LOP3.LUT R0, R47, UR7, R50, 0x96, !PT ;  /* 0x000000072f007c12 */ /* 0x008fca000f8e9632 */
[----:B------:R-:W-:Y:S01]  /*5410*/  IMAD.WIDE.U32 R8, R0, -0x2daee0ad, RZ ;  /* 0xd2511f5300087825 */ /* 0x000fe200078e00ff */
[C---:B------:R-:W-:Y:S03]  /*5420*/  HMMA.16816.F32 R164, R4.reuse, R52, R164 ;  /* 0x0000003404a4723c */ /* 0x040fe600000018a4 */
[----:B------:R-:W-:Y:S01]  /*5430*/  FFMA.FTZ R0, R235, c[0x0][0x23c], -R19 ;  /* 0x00008f00eb007a23 */ /* 0x000fe20000010813 */
[C---:B------:R-:W-:Y:S02]  /*5440*/  LOP3.LUT R11, R8.reuse, 0xffff, RZ, 0xc0, !PT ;  /* 0x0000ffff080b7812 */ /* 0x040fe400078ec0ff */
[----:B------:R-:W-:Y:S01]  /*5450*/  LOP3.LUT R15, R8, 0xff, RZ, 0xc0, !PT ;  /* 0x000000ff080f7812 */ /* 0x000fe200078ec0ff */
[----:B------:R3:W5:Y:S01]  /*5460*/  MUFU.EX2 R36, R0 ;  /* 0x0000000000247308 */ /* 0x0007620000000800 */
[--C-:B------:R-:W-:Y:S01]  /*5470*/  SHF.R.U32.HI R12, RZ, 0x10, R8.reuse ;  /* 0x00000010ff0c7819 */ /* 0x100fe20000011608 */
[----:B------:R-:W-:Y:S01]  /*5480*/  HMMA.16816.F32 R64, R4, R38, R64 ;  /* 0x000000260440723c */ /* 0x000fe20000001840 */
[----:B------:R-:W-:-:S02]  /*5490*/  SHF.R.U32.HI R14, RZ, 0x18, R8 ;  /* 0x00000018ff0e7819 */ /* 0x000fc40000011608 */
[----:B------:R-:W-:-:S05]  /*54a0*/  SHF.R.U32.HI R11, RZ, 0x8, R11 ;  /* 0x00000008ff0b7819 */ /* 0x000fca000001160b */
[----:B------:R-:W-:Y:S01]  /*54b0*/  HMMA.16816.F32 R40, R4, R42, R68 ;  /* 0x0000002a0428723c */ /* 0x000fe20000001844 */
[----:B---3--:R-:W-:Y:S01]  /*54c0*/  LOP3.LUT R0, R9, UR16, R48, 0x96, !PT ;  /* 0x0000001009007c12 */ /* 0x008fe2000f8e9630 */
[----:B------:R-:W-:-:S06]  /*54d0*/  FFMA.FTZ R9, R236, c[0x0][0x23c], -R19 ;  /* 0x00008f00ec097a23 */ /* 0x000fcc0000010813 */
[----:B------:R-:W-:Y:S01]  /*54e0*/  HMMA.16816.F32 R52, R4, R54, R124 ;  /* 0x000000360434723c */ /* 0x000fe2000000187c */
[C---:B------:R-:W-:Y:S01]  /*54f0*/  LOP3.LUT R3, R0.reuse, 0xffff, RZ, 0xc0, !PT ;  /* 0x0000ffff00037812 */ /* 0x040fe200078ec0ff */
[----:B------:R3:W-:Y:S01]  /*5500*/  MUFU.EX2 R34, R9 ;  /* 0x0000000900227308 */ /* 0x0007e20000000800 */
[----:B------:R-:W-:Y:S02]  /*5510*/  LOP3.LUT R10, R0, 0xff, RZ, 0xc0, !PT ;  /* 0x000000ff000a7812 */ /* 0x000fe400078ec0ff */
[----:B------:R-:W-:Y:S02]  /*5520*/  SHF.R.U32.HI R3, RZ, 0x8, R3 ;  /* 0x00000008ff037819 */ /* 0x000fe40000011603 */
[----:B------:R-:W-:Y:S01]  /*5530*/  FFMA.FTZ R7, R246, c[0x0][0x23c], -R17 ;  /* 0x00008f00f6077a23 */ /* 0x000fe20000010811 */
[----:B------:R-:W-:Y:S02]  /*5540*/  SHF.R.U32.HI R8, RZ, 0x10, R0 ;  /* 0x00000010ff087819 */ /* 0x000fe40000011600 */
[----:B------:R-:W-:-:S02]  /*5550*/  PRMT R3, R10, 0x5410, R3 ;  /* 0x000054100a037816 */ /* 0x000fc40000000003 */
[----:B------:R-:W-:Y:S02]  /*5560*/  SHF.R.U32.HI R13, RZ, 0x18, R0 ;  /* 0x00000018ff0d7819 */ /* 0x000fe40000011600 */
[----:B------:R-:W-:Y:S01]  /*5570*/  LOP3.LUT R10, R12, 0xff, RZ, 0xc0, !PT ;  /* 0x000000ff0c0a7812 */ /* 0x000fe200078ec0ff */
[--C-:B------:R-:W-:Y:S01]  /*5580*/  HSET2.LE.AND R0, R3, R248.reuse, PT ;  /* 0x000000f803007233 */ /* 0x100fe20003803000 */
[----:B--2---:R-:W-:Y:S02]  /*5590*/  F2FP.PACK_AB R3, R46, R49 ;  /* 0x000000312e03723e */ /* 0x004fe400000000ff */
[----:B------:R-:W-:Y:S01]  /*55a0*/  PRMT R10, R10, 0x5410, R14 ;  /* 0x000054100a0a7816 */ /* 0x000fe2000000000e */
[----:B---3--:R-:W-:Y:S01]  /*55b0*/  FFMA.FTZ R9, R237, c[0x0][0x23c], -R19 ;  /* 0x00008f00ed097a23 */ /* 0x008fe20000010813 */
[----:B------:R-:W-:Y:S02]  /*55c0*/  LOP3.LUT R128, R0, R3, RZ, 0xc0, !PT ;  /* 0x0000000300807212 */ /* 0x000fe400078ec0ff */
[----:B-----5:R-:W-:Y:S01]  /*55d0*/  F2FP.PACK_AB R3, R35, R36 ;  /* 0x000000242303723e */ /* 0x020fe200000000ff */
[----:B------:R2:W3:Y:S01]  /*55e0*/  MUFU.EX2 R237, R9 ;  /* 0x0000000900ed7308 */ /* 0x0004e20000000800 */
[----:B------:R-:W-:Y:S01]  /*55f0*/  HSET2.LE.AND R10, R10, R248, PT ;  /* 0x000000f80a0a7233 */ /* 0x000fe20003803000 */
[----:B--2---:R-:W-:-:S02]  /*5600*/  LOP3.LUT R9, R8, 0xff, RZ, 0xc0, !PT ;  /* 0x000000ff08097812 */ /* 0x004fc400078ec0ff */
[----:B------:R-:W-:Y:S02]  /*5610*/  PRMT R8, R15, 0x5410, R11 ;  /* 0x000054100f087816 */ /* 0x000fe4000000000b */
[----:B------:R-:W-:Y:S02]  /*5620*/  PRMT R9, R9, 0x5410, R13 ;  /* 0x0000541009097816 */ /* 0x000fe4000000000d */
[----:B---3--:R-:W-:Y:S01]  /*5630*/  F2FP.PACK_AB R11, R237, R34 ;  /* 0x00000022ed0b723e */ /* 0x008fe200000000ff */
[--C-:B------:R-:W-:Y:S01]  /*5640*/  HSET2.LE.AND R8, R8, R248.reuse, PT ;  /* 0x000000f808087233 */ /* 0x100fe20003803000 */
[----:B------:R-:W-:Y:S01]  /*5650*/  MUFU.EX2 R13, R7 ;  /* 0x00000007000d7308 */ /* 0x000fe20000000800 */
[----:B------:R-:W-:Y:S01]  /*5660*/  HSET2.LE.AND R0, R9, R248, PT ;  /* 0x000000f809007233 */ /* 0x000fe20003803000 */
[----:B------:R-:W-:Y:S02]  /*5670*/  F2FP.PACK_AB R9, R37, R45 ;  /* 0x0000002d2509723e */ /* 0x000fe400000000ff */
[----:B------:R-:W-:-:S02]  /*5680*/  LOP3.LUT R131, R10, R11, RZ, 0xc0, !PT ;  /* 0x0000000b0a837212 */ /* 0x000fc400078ec0ff */
[----:B------:R-:W-:Y:S01]  /*5690*/  LOP3.LUT R129, R0, R3, RZ, 0xc0, !PT ;  /* 0x0000000300817212 */ /* 0x000fe200078ec0ff */
[--C-:B------:R-:W-:Y:S01]  /*56a0*/  FFMA.FTZ R0, R239, c[0x0][0x23c], -R18.reuse ;  /* 0x00008f00ef007a23 */ /* 0x100fe20000010812 */
[----:B------:R-:W-:Y:S01]  /*56b0*/  LOP3.LUT R130, R8, R9, RZ, 0xc0, !PT ;  /* 0x0000000908827212 */ /* 0x000fe200078ec0ff */
[----:B------:R-:W-:Y:S02]  /*56c0*/  FFMA.FTZ R3, R244, c[0x0][0x23c], -R17 ;  /* 0x00008f00f4037a23 */ /* 0x000fe40000010811 */
[----:B------:R2:W-:Y:S04]  /*56d0*/  MUFU.EX2 R33, R0 ;  /* 0x0000000000217308 */ /* 0x0005e80000000800 */
[C---:B-1----:R-:W-:Y:S04]  /*56e0*/  HMMA.16816.F32 R92, R128.reuse, R98, R104 ;  /* 0x00000062805c723c */ /* 0x042fe80000001868 */
[----:B------:R1:W-:Y:S04]  /*56f0*/  MUFU.EX2 R15, R3 ;  /* 0x00000003000f7308 */ /* 0x0003e80000000800 */
[----:B------:R-:W-:Y:S01]  /*5700*/  HMMA.16816.F32 R104, R128, R108, R116 ;  /* 0x0000006c8068723c */ /* 0x000fe20000001874 */
[----:B--2---:R-:W-:-:S04]  /*5710*/  FFMA.FTZ R0, R241, c[0x0][0x23c], -R18 ;  /* 0x00008f00f1007a23 */ /* 0x004fc80000010812 */
[----:B------:R2:W3:Y:S03]  /*5720*/  MUFU.EX2 R32, R0 ;  /* 0x0000000000207308 */ /* 0x0004e60000000800 */
[----:B----4-:R-:W-:Y:S01]  /*5730*/  HMMA.16816.F32 R116, R128, R122, R168 ;  /* 0x0000007a8074723c */ /* 0x010fe200000018a8 */
[----:B-1----:R-:W-:-:S04]  /*5740*/  FFMA.FTZ R3, R243, c[0x0][0x23c], -R17 ;  /* 0x00008f00f3037a23 */ /* 0x002fc80000010811 */
[----:B------:R-:W-:Y:S03]  /*5750*/  MUFU.EX2 R14, R3 ;  /* 0x00000003000e7308 */ /* 0x000fe60000000800 */
[----:B------:R-:W-:Y:S01]  /*5760*/  HMMA.16816.F32 R144, R128, R152, R144 ;  /* 0x000000988090723c */ /* 0x000fe20000001890 */
[----:B--2---:R-:W-:Y:S01]  /*5770*/  FFMA.FTZ R0, R240, c[0x0][0x23c], -R18 ;  /* 0x00008f00f0007a23 */ /* 0x004fe20000010812 */
[----:B---3--:R-:W-:-:S06]  /*5780*/  F2FP.PACK_AB R7, R32, R33 ;  /* 0x000000212007723e */ /* 0x008fcc00000000ff */
[C---:B------:R-:W-:Y:S01]  /*5790*/  HMMA.16816.F32 R148, R128.reuse, R154, R148 ;  /* 0x0000009a8094723c */ /* 0x040fe20000001894 */
[----:B------:R1:W-:Y:S07]  /*57a0*/  MUFU.EX2 R19, R0 ;  /* 0x0000000000137308 */ /* 0x0003ee0000000800 */
[C---:B------:R-:W-:Y:S08]  /*57b0*/  HMMA.16816.F32 R72, R128.reuse, R80, R72 ;  /* 0x000000508048723c */ /* 0x040ff00000001848 */
[----:B------:R-:W-:Y:S01]  /*57c0*/  HMMA.16816.F32 R76, R128, R82, R76 ;  /* 0x00000052804c723c */ /* 0x000fe2000000184c */
[----:B-1----:R-:W-:-:S04]  /*57d0*/  FFMA.FTZ R0, R242, c[0x0][0x23c], -R18 ;  /* 0x00008f00f2007a23 */ /* 0x002fc80000010812 */
[----:B------:R1:W2:Y:S03]  /*57e0*/  MUFU.EX2 R16, R0 ;  /* 0x0000000000107308 */ /* 0x0002a60000000800 */
[C---:B------:R-:W-:Y:S08]  /*57f0*/  HMMA.16816.F32 R88, R128.reuse, R96, R88 ;  /* 0x000000608058723c */ /* 0x040ff00000001858 */
[----:B------:R-:W-:Y:S01]  /*5800*/  HMMA.16816.F32 R156, R128, R110, R156 ;  /* 0x0000006e809c723c */ /* 0x000fe2000000189c */
[----:B-1----:R-:W-:-:S02]  /*5810*/  LOP3.LUT R0, R23, UR7, R56, 0x96, !PT ;  /* 0x0000000717007c12 */ /* 0x002fc4000f8e9638 */
[----:B------:R-:W1:Y:S05]  /*5820*/  LDSM.16.MT88.4 R20, [R218+0xbc00] ;  /* 0x00bc0000da14783b */ /* 0x000e6a0000004200 */
[----:B------:R-:W-:Y:S01]  /*5830*/  HMMA.16816.F32 R160, R128, R120, R160 ;  /* 0x0000007880a0723c */ /* 0x000fe200000018a0 */
[----:B------:R-:W-:-:S05]  /*5840*/  IMAD.WIDE.U32 R4, R0, -0x2daee0ad, RZ ;  /* 0xd2511f5300047825 */ /* 0x000fca00078e00ff */
[----:B------:R-:W-:Y:S02]  /*5850*/  SHF.R.U32.HI R3, RZ, 0x10, R4 ;  /* 0x00000010ff037819 */ /* 0x000fe40000011604 */
[----:B------:R-:W-:Y:S02]  /*5860*/  LOP3.LUT R0, R5, UR16, R44, 0x96, !PT ;  /* 0x0000001005007c12 */ /* 0x000fe4000f8e962c */
[C---:B------:R-:W-:Y:S01]  /*5870*/  LOP3.LUT R6, R4.reuse, 0xffff, RZ, 0xc0, !PT ;  /* 0x0000ffff04067812 */ /* 0x040fe200078ec0ff */
[----:B------:R-:W-:Y:S01]  /*5880*/  FFMA.FTZ R5, R245, c[0x0][0x23c], -R17 ;  /* 0x00008f00f5057a23 */ /* 0x000fe20000010811 */
[----:B------:R-:W-:Y:S02]  /*5890*/  LOP3.LUT R8, R3, 0xff, RZ, 0xc0, !PT ;  /* 0x000000ff03087812 */ /* 0x000fe400078ec0ff */
[----:B------:R-:W-:Y:S01]  /*58a0*/  LOP3.LUT R9, R4, 0xff, RZ, 0xc0, !PT ;  /* 0x000000ff04097812 */ /* 0x000fe200078ec0ff */
[----:B------:R3:W4:Y:S01]  /*58b0*/  MUFU.EX2 R235, R5 ;  /* 0x0000000500eb7308 */ /* 0x0007220000000800 */
[----:B------:R-:W-:-:S02]  /*58c0*/  SHF.R.U32.HI R12, RZ, 0x18, R4 ;  /* 0x00000018ff0c7819 */ /* 0x000fc40000011604 */
[C---:B------:R-:W-:Y:S02]  /*58d0*/  LOP3.LUT R3, R0.reuse, 0xffff, RZ, 0xc0, !PT ;  /* 0x0000ffff00037812 */ /* 0x040fe400078ec0ff */
[----:B------:R-:W-:Y:S02]  /*58e0*/  SHF.R.U32.HI R6, RZ, 0x8, R6 ;  /* 0x00000008ff067819 */ /* 0x000fe40000011606 */
[--C-:B------:R-:W-:Y:S02]  /*58f0*/  SHF.R.U32.HI R4, RZ, 0x10, R0.reuse ;  /* 0x00000010ff047819 */ /* 0x100fe40000011600 */
[----:B------:R-:W-:Y:S02]  /*5900*/  LOP3.LUT R11, R0, 0xff, RZ, 0xc0, !PT ;  /* 0x000000ff000b7812 */ /* 0x000fe400078ec0ff */
[----:B------:R-:W-:Y:S02]  /*5910*/  SHF.R.U32.HI R10, RZ, 0x18, R0 ;  /* 0x00000018ff0a7819 */ /* 0x000fe40000011600 */
[----:B------:R-:W-:-:S02]  /*5920*/  LOP3.LUT R4, R4, 0xff, RZ, 0xc0, !PT ;  /* 0x000000ff04047812 */ /* 0x000fc400078ec0ff */
[----:B------:R-:W-:Y:S02]  /*5930*/  PRMT R0, R9, 0x5410, R6 ;  /* 0x0000541009007816 */ /* 0x000fe40000000006 */
[----:B---3--:R-:W-:Y:S02]  /*5940*/  SHF.R.U32.HI R5, RZ, 0x8, R3 ;  /* 0x00000008ff057819 */ /* 0x008fe40000011603 */
[----:B------:R-:W-:Y:S01]  /*5950*/  PRMT R3, R8, 0x5410, R12 ;  /* 0x0000541008037816 */ /* 0x000fe2000000000c */
[--C-:B------:R-:W-:Y:S01]  /*5960*/  HSET2.LE.AND R0, R0, R248.reuse, PT ;  /* 0x000000f800007233 */ /* 0x100fe20003803000 */
[----:B------:R-:W-:Y:S02]  /*5970*/  PRMT R6, R11, 0x5410, R5 ;  /* 0x000054100b067816 */ /* 0x000fe40000000005 */
[----:B------:R-:W-:Y:S01]  /*5980*/  PRMT R5, R4, 0x5410, R10 ;  /* 0x0000541004057816 */ /* 0x000fe2000000000a */
[--C-:B------:R-:W-:Y:S01]  /*5990*/  HSET2.LE.AND R4, R3, R248.reuse, PT ;  /* 0x000000f803047233 */ /* 0x100fe20003803000 */
[----:B--2---:R-:W-:Y:S01]  /*59a0*/  F2FP.PACK_AB R3, R16, R19 ;  /* 0x000000131003723e */ /* 0x004fe200000000ff */
[--C-:B------:R-:W-:Y:S01]  /*59b0*/  HSET2.LE.AND R6, R6, R248.reuse, PT ;  /* 0x000000f806067233 */ /* 0x100fe20003803000 */
[----:B-1----:R-:W-:Y:S01]  /*59c0*/  HMMA.16816.F32 R124, R128, R20, R180 ;  /* 0x00000014807c723c */ /* 0x002fe200000018b4 */
[----:B------:R-:W-:Y:S01]  /*59d0*/  HSET2.LE.AND R8, R5, R248, PT ;  /* 0x000000f805087233 */ /* 0x000fe20003803000 */
[----:B------:R-:W-:Y:S01]  /*59e0*/  LOP3.LUT R170, R0, R3, RZ, 0xc0, !PT ;  /* 0x0000000300aa7212 */ /* 0x000fe200078ec0ff */
[----:B------:R-:W-:Y:S01]  /*59f0*/  FADD.FTZ R3, R187, R223 ;  /* 0x000000dfbb037221 */ /* 0x000fe20000010000 */
[----:B------:R-:W-:-:S02]  /*5a00*/  F2FP.PACK_AB R0, R13, R15 ;  /* 0x0000000f0d00723e */ /* 0x000fc400000000ff */
[----:B------:R-:W-:Y:S01]  /*5a10*/  LOP3.LUT R168, R6, R7, RZ, 0xc0, !PT ;  /* 0x0000000706a87212 */ /* 0x000fe200078ec0ff */
[----:B------:R-:W-:Y:S01]  /*5a20*/  FADD.FTZ R6, R227, R226 ;  /* 0x000000e2e3067221 */ /* 0x000fe20000010000 */
[----:B------:R-:W-:Y:S01]  /*5a30*/  LOP3.LUT R169, R8, R0, RZ, 0xc0, !PT ;  /* 0x0000000008a97212 */ /* 0x000fe200078ec0ff */
[----:B------:R-:W-:Y:S01]  /*5a40*/  FADD.FTZ R0, R224, R225 ;  /* 0x000000e1e0007221 */ /* 0x000fe20000010000 */
[----:B----4-:R-:W-:Y:S01]  /*5a50*/  F2FP.PACK_AB R5, R235, R14 ;  /* 0x0000000eeb05723e */ /* 0x010fe200000000ff */
[----:B------:R-:W-:Y:S01]  /*5a60*/  FADD.FTZ R7, R189, R188 ;  /* 0x000000bcbd077221 */ /* 0x000fe20000010000 */
[----:B------:R-:W-:Y:S01]  /*5a70*/  HMMA.16816.F32 R128, R128, R22, R176 ;  /* 0x000000168080723c */ /* 0x000fe200000018b0 */
[----:B------:R-:W-:Y:S01]  /*5a80*/  FADD.FTZ R0, R190, R0 ;  /* 0x00000000be007221 */ /* 0x000fe20000010000 */
[----:B------:R-:W-:Y:S01]  /*5a90*/  LOP3.LUT R171, R4, R5, RZ, 0xc0, !PT ;  /* 0x0000000504ab7212 */ /* 0x000fe200078ec0ff */
[----:B------:R-:W-:Y:S02]  /*5aa0*/  FADD.FTZ R3, R191, R3 ;  /* 0x00000003bf037221 */ /* 0x000fe40000010000 */
[----:B------:R-:W-:-:S02]  /*5ab0*/  FADD.FTZ R6, R192, R6 ;  /* 0x00000006c0067221 */ /* 0x000fc40000010000 */
        /* <DEDUP_REMOVED lines=61> */
[----:B------:R-:W-:Y:S02]  /*5e90*/  FADD.FTZ R232, R16, R232 ;  /* 0x000000e810e87221 */ /* 0x000fe40000010000 */
[----:B------:R-:W-:Y:S02]  /*5ea0*/  FADD.FTZ R235, R235, R4 ;  /* 0x00000004ebeb7221 */ /* 0x000fe40000010000 */
[----:B------:R-:W-:Y:S02]  /*5eb0*/  FADD.FTZ R236, R37, R3 ;  /* 0x0000000325ec7221 */ /* 0x000fe40000010000 */
[----:B------:R-:W-:Y:S01]  /*5ec0*/  FADD.FTZ R237, R237, R0 ;  /* 0x00000000eded7221 */ /* 0x000fe20000010000 */
[----:B------:R-:W-:Y:S05]  /*5ed0*/  @!P0 BRA `(.L_x_265) ;  /* 0x0000419000008947 */ /* 0x000fea0003800000 */
[----:B------:R-:W2:Y:S01]  /*5ee0*/  LDL.LU R186, [R1+0x38] ;  /* 0x0000380001ba7983 */ /* 0x000ea20000300800 */
[C---:B------:R-:W-:Y:S01]  /*5ef0*/  IADD3 R215, R247.reuse, 0x4, RZ ;  /* 0x00000004f7d77810 */ /* 0x040fe20007ffe0ff */
[----:B------:R-:W-:Y:S01]  /*5f00*/  IMAD.WIDE.U32 R242, R247, -0x326172a9, RZ ;  /* 0xcd9e8d57f7f27825 */ /* 0x000fe200078e00ff */
[----:B------:R-:W-:Y:S01]  /*5f10*/  ULDC.64 UR4, c[0x0][0x1a0] ;  /* 0x0000680000047ab9 */ /* 0x000fe20000000a00 */
[----:B------:R-:W-:Y:S01]  /*5f20*/  LEA.HI.SX32 R223, R249, 0xfffffffe, 0x1a ;  /* 0xfffffffef9df7811 */ /* 0x000fe200078fd2ff */
[----:B------:R-:W-:Y:S01]  /*5f30*/  USHF.L.U64.HI UR5, UR4, 0x6, UR5 ;  /* 0x0000000604057899 */ /* 0x000fe20008010205 */
[----:B------:R-:W-:Y:S01]  /*5f40*/  IMAD.WIDE.U32 R240, R215, -0x326172a9, RZ ;  /* 0xcd9e8d57d7f07825 */ /* 0x000fe200078e00ff */
[----:B------:R-:W-:Y:S01]  /*5f50*/  LOP3.LUT R230, R243, R184, RZ, 0x3c, !PT ;  /* 0x000000b8f3e67212 */ /* 0x000fe200078e3cff */
[----:B------:R-:W-:Y:S01]  /*5f60*/  USHF.L.U32 UR4, UR4, 0x6, URZ ;  /* 0x0000000604047899 */ /* 0x000fe2000800063f */
[----:B------:R-:W-:Y:S01]  /*5f70*/  MOV R138, R2 ;  /* 0x00000002008a7202 */ /* 0x000fe20000000f00 */
[----:B------:R-:W-:Y:S01]  /*5f80*/  IMAD.MOV.U32 R132, RZ, RZ, R135 ;  /* 0x000000ffff847224 */ /* 0x000fe200078e0087 */
[----:B------:R-:W-:Y:S01]  /*5f90*/  LOP3.LUT R228, R241, R184, RZ, 0x3c, !PT ;  /* 0x000000b8f1e47212 */ /* 0x000fe200078e3cff */
[----:B------:R-:W-:Y:S01]  /*5fa0*/  IMAD.MOV.U32 R0, RZ, RZ, R136 ;  /* 0x000000ffff007224 */ /* 0x000fe200078e0088 */
[----:B------:R-:W-:Y:S01]  /*5fb0*/  MOV R137, R134 ;  /* 0x0000008600897202 */ /* 0x000fe20000000f00 */
[----:B------:R-:W-:Y:S01]  /*5fc0*/  IMAD.WIDE.U32 R230, R230, -0x2daee0ad, RZ ;  /* 0xd2511f53e6e67825 */ /* 0x000fe200078e00ff */
[----:B------:R-:W-:-:S03]  /*5fd0*/  PRMT R226, R238, 0x7054, R238 ;  /* 0x00007054eee27816 */ /* 0x000fc600000000ee */
[----:B------:R-:W-:-:S04]  /*5fe0*/  IMAD.WIDE.U32 R228, R228, -0x2daee0ad, RZ ;  /* 0xd2511f53e4e47825 */ /* 0x000fc800078e00ff */
[----:B--2---:R-:W-:Y:S01]  /*5ff0*/  IMAD.WIDE.U32 R224, R186, -0x2daee0ad, RZ ;  /* 0xd2511f53bae07825 */ /* 0x004fe200078e00ff */
[----:B------:R-:W-:Y:S05]  /*6000*/  BRA `(.L_x_266) ;  /* 0x0000019000007947 */ /* 0x000fea0003800000 */
.L_x_268:
[----:B------:R-:W2:Y:S01]  /*6010*/  LDL.64 R244, [R1+0x18] ;  /* 0x0000180001f47983 */ /* 0x000ea20000100a00 */
[----:B------:R-:W-:Y:S03]  /*6020*/  IADD3 R2, R223, -0x1, RZ ;  /* 0xffffffffdf027810 */ /* 0x000fe60007ffe0ff */
[----:B------:R-:W3:Y:S01]  /*6030*/  LDL.64 R238, [R1+0x8] ;  /* 0x0000080001ee7983 */ /* 0x000ee20000100a00 */
[----:B------:R-:W-:Y:S01]  /*6040*/  SHF.R.S32.HI R3, RZ, 0x1f, R2 ;  /* 0x0000001fff037819 */ /* 0x000fe20000011402 */
[C---:B------:R-:W-:Y:S04]  /*6050*/  IMAD.WIDE.U32 R134, R2.reuse, c[0x0][0x198], RZ ;  /* 0x0000660002867a25 */ /* 0x040fe800078e00ff */
[----:B------:R-:W-:Y:S04]  /*6060*/  IMAD R3, R3, c[0x0][0x198], RZ ;  /* 0x0000660003037a24 */ /* 0x000fe800078e02ff */
[----:B------:R-:W-:Y:S04]  /*6070*/  IMAD R2, R2, c[0x0][0x19c], R3 ;  /* 0x0000670002027a24 */ /* 0x000fe800078e0203 */
[----:B------:R-:W-:Y:S01]  /*6080*/  IMAD.IADD R133, R135, 0x1, R2 ;  /* 0x0000000187857824 */ /* 0x000fe200078e0202 */
[C---:B--2---:R-:W-:Y:S04]  /*6090*/  LEA R3, P1, R134.reuse, R244, 0x6 ;  /* 0x000000f486037211 */ /* 0x044fe800078230ff */
[C---:B------:R-:W-:Y:S02]  /*60a0*/  LEA R2, P2, R3.reuse, c[0x0][0x168], 0x1 ;  /* 0x00005a0003027a11 */ /* 0x040fe400078408ff */
        /* <DEDUP_REMOVED lines=15> */
.L_x_266:
[----:B------:R-:W2:Y:S01]  /*61a0*/  LDL.64 R8, [R1+0x10] ;  /* 0x0000100001087983 */ /* 0x000ea20000100a00 */
[----:B------:R-:W-:Y:S01]  /*61b0*/  SHF.R.S32.HI R2, RZ, 0x1f, R223 ;  /* 0x0000001fff027819 */ /* 0x000fe200000114df */
[----:B------:R-:W-:Y:S04]  /*61c0*/  DEPBAR.LE SB0, 0x0 ;  /* 0x000080000000791a */ /* 0x000fe80000000000 */
[----:B------:R-:W3:Y:S01]  /*61d0*/  LDL R6, [R1] ;  /* 0x0000000001067983 */ /* 0x000ee20000100800 */
[----:B------:R-:W-:Y:S02]  /*61e0*/  IMAD R2, R2, c[0x0][0x1a0], RZ ;  /* 0x0000680002027a24 */ /* 0x000fe400078e02ff */
[C---:B------:R-:W-:Y:S03]  /*61f0*/  IMAD.WIDE.U32 R4, R223.reuse, c[0x0][0x1a0], RZ ;  /* 0x00006800df047a25 */ /* 0x040fe600078e00ff */
[----:B------:R-:W-:Y:S01]  /*6200*/  BAR.SYNC.DEFER_BLOCKING 0x0 ;  /* 0x0000000000007b1d */ /* 0x000fe20000010000 */
        /* <DEDUP_REMOVED lines=11> */
[----:B------:R1:W-:Y:S01]  /*62c0*/  LDGSTS.E.BYPASS.LTC128B.128 [R222+0x9000], [R2.64] ;  /* 0x0900000002de7fae */ /* 0x0003e2000b901d54 */
[----:B------:R-:W-:Y:S05]  /*62d0*/  ISETP.GT.AND P0, PT, R223, RZ, PT ;  /* 0x000000ffdf00720c */ /* 0x000fea0003f04270 */
[----:B------:R1:W-:Y:S06]  /*62e0*/  LDGSTS.E.BYPASS.LTC128B.128 [R222+0xa000], [R2.64+0x40] ;  /* 0x0a00004002de7fae */ /* 0x0003ec000b901d54 */
[----:B------:R1:W-:Y:S06]  /*62f0*/  LDGSTS.E.BYPASS.LTC128B.128 [R222+0xb000], [R2.64+0x80] ;  /* 0x0b00008002de7fae */ /* 0x0003ec000b901d54 */
[----:B------:R2:W-:Y:S06]  /*6300*/  LDGSTS.E.BYPASS.LTC128B.128 [R222+0x9800], [R4.64] ;  /* 0x0980000004de7fae */ /* 0x0005ec000b901d54 */
[----:B------:R2:W-:Y:S06]  /*6310*/  LDGSTS.E.BYPASS.LTC128B.128 [R222+0xa800], [R4.64+0x40] ;  /* 0x0a80004004de7fae */ /* 0x0005ec000b901d54 */
[----:B------:R2:W-:Y:S06]  /*6320*/  LDGSTS.E.BYPASS.LTC128B.128 [R222+0xb800], [R4.64+0x80] ;  /* 0x0b80008004de7fae */ /* 0x0005ec000b901d54 */
[----:B------:R-:W-:Y:S06]  /*6330*/  LDSM.16.M88.4 R64, [R220] ;  /* 0x00000000dc40783b */ /* 0x000fec0000000200 */
[----:B------:R-:W2:Y:S06]  /*6340*/  LDSM.16.M88.4 R16, [R217+0x6000] ;  /* 0x00600000d910783b */ /* 0x000eac0000000200 */
[----:B------:R-:W3:Y:S06]  /*6350*/  LDSM.16.M88.4 R60, [R220+0x1000] ;  /* 0x00100000dc3c783b */ /* 0x000eec0000000200 */
[----:B------:R-:W4:Y:S06]  /*6360*/  LDSM.16.M88.4 R32, [R217+0x6400] ;  /* 0x00640000d920783b */ /* 0x000f2c0000000200 */
[----:B------:R-:W0:Y:S06]  /*6370*/  LDGDEPBAR ;  /* 0x00000000000079af */ /* 0x000e2c0000000000 */
[----:B------:R-:W5:Y:S06]  /*6380*/  LDSM.16.M88.4 R48, [R217+0x6800] ;  /* 0x00680000d930783b */ /* 0x000f6c0000000200 */
[----:B------:R-:W1:Y:S06]  /*6390*/  LDSM.16.M88.4 R172, [R217+0x6c00] ;  /* 0x006c0000d9ac783b */ /* 0x000e6c0000000200 */
[----:B------:R-:W-:Y:S01]  /*63a0*/  LDSM.16.M88.4 R176, [R221] ;  /* 0x00000000ddb0783b */ /* 0x000fe20000000200 */
[-C--:B--2---:R-:W-:Y:S05]  /*63b0*/  HMMA.16816.F32 R4, R64, R16.reuse, RZ ;  /* 0x000000104004723c */ /* 0x084fea00000018ff */
[----:B------:R-:W2:Y:S03]  /*63c0*/  LDSM.16.M88.4 R180, [R219+0x6000] ;  /* 0x00600000dbb4783b */ /* 0x000ea60000000200 */
[C---:B---3--:R-:W-:Y:S03]  /*63d0*/  HMMA.16816.F32 R8, R60.reuse, R16, RZ ;  /* 0x000000103c08723c */ /* 0x048fe600000018ff */
[----:B------:R-:W3:Y:S06]  /*63e0*/  LDSM.16.M88.4 R184, [R221+0x1000] ;  /* 0x00100000ddb8783b */ /* 0x000eec0000000200 */
[----:B------:R-:W1:Y:S01]  /*63f0*/  LDSM.16.M88.4 R188, [R219+0x6400] ;  /* 0x00640000dbbc783b */ /* 0x000e620000000200 */
[-C--:B------:R-:W-:Y:S05]  /*6400*/  HMMA.16816.F32 R12, R60, R18.reuse, RZ ;  /* 0x000000123c0c723c */ /* 0x080fea00000018ff */
[----:B------:R-:W1:Y:S03]  /*6410*/  LDSM.16.M88.4 R192, [R219+0x6800] ;  /* 0x00680000dbc0783b */ /* 0x000e660000000200 */
[C---:B------:R-:W-:Y:S03]  /*6420*/  HMMA.16816.F32 R16, R64.reuse, R18, RZ ;  /* 0x000000124010723c */ /* 0x040fe600000018ff */
[----:B------:R-:W1:Y:S05]  /*6430*/  LDSM.16.M88.4 R196, [R219+0x6c00] ;  /* 0x006c0000dbc4783b */ /* 0x000e6a0000000200 */
[-C--:B----4-:R-:W-:Y:S01]  /*6440*/  HMMA.16816.F32 R20, R64, R32.reuse, RZ ;  /* 0x000000204014723c */ /* 0x090fe200000018ff */
        /* <DEDUP_REMOVED lines=118> */
.L_x_267:
[----:B-1----:R-:W-:Y:S01]  /*6bb0*/  FMNMX.FTZ R2, R4, R0, !PT ;  /* 0x0000000004027209 */ /* 0x002fe20007810000 */
[----:B------:R-:W-:Y:S01]  /*6bc0*/  IMAD.SHL.U32 R204, R223, 0x2, RZ ;  /* 0x00000002dfcc7824 */ /* 0x000fe200078e00ff */
[----:B------:R-:W-:Y:S02]  /*6bd0*/  LDSM.16.MT88.4 R176, [R216+0x9000] ;  /* 0x00900000d8b0783b */ /* 0x000fe40000004200 */
        /* <DEDUP_REMOVED lines=41> */
[----:B------:R-:W-:Y:S01]  /*6e70*/  SHFL.BFLY PT, R135, R136, 0x2, 0x1f ;  /* 0x0c401f0088877f89 */ /* 0x000fe200000e0000 */
[----:B------:R-:W-:Y:S02]  /*6e80*/  FMNMX.FTZ R2, R56, R2, !PT ;  /* 0x0000000238027209 */ /* 0x000fe40007810000 */
[----:B------:R-:W-:Y:S02]  /*6e90*/  FMNMX.FTZ R133, R66, R3, !PT ;  /* 0x0000000342857209 */ /* 0x000fe40007810000 */
[----:B------:R-:W-:Y:S02]  /*6ea0*/  FMNMX.FTZ R3, R57, R2, !PT ;  /* 0x0000000239037209 */ /* 0x000fe40007810000 */
[----:B------:R-:W-:Y:S02]  /*6eb0*/  FMNMX.FTZ R2, R67, R133, !PT ;  /* 0x0000008543027209 */ /* 0x000fe40007810000 */
[----:B------:R-:W-:Y:S03]  /*6ec0*/  FMNMX.FTZ R3, R60, R3, !PT ;  /* 0x000000033c037209 */ /* 0x000fe60007810000 */
[----:B------:R-:W-:Y:S01]  /*6ed0*/  SHFL.BFLY PT, R133, R2, 0x2, 0x1f ;  /* 0x0c401f0002857f89 */ /* 0x000fe200000e0000 */
[----:B------:R-:W-:Y:S07]  /*6ee0*/  FMNMX.FTZ R3, R61, R3, !PT ;  /* 0x000000033d037209 */ /* 0x000fee0007810000 */
[----:B------:R-:W1:Y:S02]  /*6ef0*/  SHFL.BFLY PT, R134, R3, 0x2, 0x1f ;  /* 0x0c401f0003867f89 */ /* 0x000e6400000e0000 */
[----:B-1----:R-:W-:Y:S02]  /*6f00*/  FMNMX.FTZ R134, R3, R134, !PT ;  /* 0x0000008603867209 */ /* 0x002fe40007810000 */
[----:B------:R-:W-:Y:S02]  /*6f10*/  FMNMX.FTZ R136, R136, R135, !PT ;  /* 0x0000008788887209 */ /* 0x000fe40007810000 */
[----:B------:R-:W-:Y:S02]  /*6f20*/  FMNMX.FTZ R2, R2, R133, !PT ;  /* 0x0000008502027209 */ /* 0x000fe40007810000 */
[----:B------:R-:W-:Y:S01]  /*6f30*/  FMNMX.FTZ R133, R10, R138, !PT ;  /* 0x0000008a0a857209 */ /* 0x000fe20007810000 */
[----:B------:R-:W1:Y:S03]  /*6f40*/  SHFL.BFLY PT, R135, R136, 0x1, 0x1f ;  /* 0x0c201f0088877f89 */ /* 0x000e6600000e0000 */
[----:B------:R-:W-:Y:S04]  /*6f50*/  FMNMX.FTZ R133, R11, R133, !PT ;  /* 0x000000850b857209 */ /* 0x000fe80007810000 */
[----:B------:R-:W-:Y:S01]  /*6f60*/  FMNMX.FTZ R3, R14, R133, !PT ;  /* 0x000000850e037209 */ /* 0x000fe20007810000 */
[----:B------:R-:W2:Y:S03]  /*6f70*/  SHFL.BFLY PT, R139, R2, 0x1, 0x1f ;  /* 0x0c201f00028b7f89 */ /* 0x000ea600000e0000 */
[----:B------:R-:W-:Y:S04]  /*6f80*/  FMNMX.FTZ R3, R15, R3, !PT ;  /* 0x000000030f037209 */ /* 0x000fe80007810000 */
[----:B------:R-:W-:Y:S01]  /*6f90*/  FMNMX.FTZ R3, R26, R3, !PT ;  /* 0x000000031a037209 */ /* 0x000fe20007810000 */
[----:B------:R-:W3:Y:S03]  /*6fa0*/  SHFL.BFLY PT, R133, R134, 0x1, 0x1f ;  /* 0x0c201f0086857f89 */ /* 0x000ee600000e0000 */
[----:B------:R-:W-:Y:S04]  /*6fb0*/  FMNMX.FTZ R3, R27, R3, !PT ;  /* 0x000000031b037209 */ /* 0x000fe80007810000 */
[----:B------:R-:W-:Y:S02]  /*6fc0*/  FMNMX.FTZ R3, R30, R3, !PT ;  /* 0x000000031e037209 */ /* 0x000fe40007810000 */
[----:B-1----:R-:W-:Y:S04]  /*6fd0*/  FMNMX.FTZ R136, R136, R135, !PT ;  /* 0x0000008788887209 */ /* 0x002fe80007810000 */
[C---:B------:R-:W-:Y:S01]  /*6fe0*/  FSETP.NEU.FTZ.AND P1, PT, R136.reuse, -INF , PT ;  /* 0xff8000008800780b */ /* 0x040fe20003f3d000 */
[----:B------:R-:W-:Y:S01]  /*6ff0*/  FADD.FTZ R0, -R136, R0 ;  /* 0x0000000088007221 */ /* 0x000fe20000010100 */
[----:B--2---:R-:W-:Y:S01]  /*7000*/  FMNMX.FTZ R135, R2, R139, !PT ;  /* 0x0000008b02877209 */ /* 0x004fe20007810000 */
[----:B------:R-:W-:Y:S01]  /*7010*/  FMUL.FTZ R184, R136, c[0x0][0x23c] ;  /* 0x00008f0088b87a20 */ /* 0x000fe20000410000 */
[----:B------:R-:W-:Y:S01]  /*7020*/  FMNMX.FTZ R2, R31, R3, !PT ;  /* 0x000000031f027209 */ /* 0x000fe20007810000 */
[----:B------:R-:W-:Y:S02]  /*7030*/  FMUL.FTZ R0, R0, c[0x0][0x23c] ;  /* 0x00008f0000007a20 */ /* 0x000fe40000410000 */
[----:B------:R-:W-:Y:S01]  /*7040*/  FMUL.FTZ R185, R135, c[0x0][0x23c] ;  /* 0x00008f0087b97a20 */ /* 0x000fe20000410000 */
[----:B------:R-:W-:Y:S01]  /*7050*/  FMNMX.FTZ R2, R42, R2, !PT ;  /* 0x000000022a027209 */ /* 0x000fe20007810000 */
[----:B------:R1:W2:Y:S01]  /*7060*/  MUFU.EX2 R3, R0 ;  /* 0x0000000000037308 */ /* 0x0002a20000000800 */
[----:B---3--:R-:W-:Y:S02]  /*7070*/  FMNMX.FTZ R134, R134, R133, !PT ;  /* 0x0000008586867209 */ /* 0x008fe40007810000 */
[----:B------:R-:W-:Y:S02]  /*7080*/  FMNMX.FTZ R2, R43, R2, !PT ;  /* 0x000000022b027209 */ /* 0x000fe40007810000 */
[----:B------:R-:W-:Y:S01]  /*7090*/  FSEL R184, R184, RZ, P1 ;  /* 0x000000ffb8b87208 */ /* 0x000fe20000800000 */
[----:B------:R-:W-:Y:S01]  /*70a0*/  FMUL.FTZ R186, R134, c[0x0][0x23c] ;  /* 0x00008f0086ba7a20 */ /* 0x000fe20000410000 */
[----:B------:R-:W-:Y:S02]  /*70b0*/  FMNMX.FTZ R2, R46, R2, !PT ;  /* 0x000000022e027209 */ /* 0x000fe40007810000 */
[----:B------:R-:W-:Y:S01]  /*70c0*/  FSETP.NEU.FTZ.AND P1, PT, R135, -INF , PT ;  /* 0xff8000008700780b */ /* 0x000fe20003f3d000 */
[--C-:B------:R-:W-:Y:S01]  /*70d0*/  FFMA.FTZ R17, R17, c[0x0][0x23c], -R184.reuse ;  /* 0x00008f0011117a23 */ /* 0x100fe200000108b8 */
[----:B------:R-:W-:Y:S01]  /*70e0*/  FMNMX.FTZ R2, R47, R2, !PT ;  /* 0x000000022f027209 */ /* 0x000fe20007810000 */
[--C-:B------:R-:W-:Y:S01]  /*70f0*/  FFMA.FTZ R16, R16, c[0x0][0x23c], -R184.reuse ;  /* 0x00008f0010107a23 */ /* 0x100fe200000108b8 */
[----:B------:R-:W-:Y:S01]  /*7100*/  FSEL R185, R185, RZ, P1 ;  /* 0x000000ffb9b97208 */ /* 0x000fe20000800000 */
[----:B------:R3:W-:Y:S01]  /*7110*/  MUFU.EX2 R209, R17 ;  /* 0x0000001100d17308 */ /* 0x0007e20000000800 */
[----:B------:R-:W-:Y:S01]  /*7120*/  FMNMX.FTZ R2, R58, R2, !PT ;  /* 0x000000023a027209 */ /* 0x000fe20007810000 */
[----:B------:R-:W-:Y:S01]  /*7130*/  FFMA.FTZ R4, R4, c[0x0][0x23c], -R184 ;  /* 0x00008f0004047a23 */ /* 0x000fe200000108b8 */
[----:B------:R-:W-:Y:S01]  /*7140*/  FSETP.NEU.FTZ.AND P1, PT, R134, -INF , PT ;  /* 0xff8000008600780b */ /* 0x000fe20003f3d000 */
[--C-:B------:R-:W-:Y:S02]  /*7150*/  FFMA.FTZ R18, R18, c[0x0][0x23c], -R185.reuse ;  /* 0x00008f0012127a23 */ /* 0x100fe400000108b9 */
[--C-:B------:R-:W-:Y:S01]  /*7160*/  FFMA.FTZ R19, R19, c[0x0][0x23c], -R185.reuse ;  /* 0x00008f0013137a23 */ /* 0x100fe200000108b9 */
[----:B------:R-:W-:Y:S01]  /*7170*/  FSEL R186, R186, RZ, P1 ;  /* 0x000000ffbaba7208 */ /* 0x000fe20000800000 */
[--C-:B------:R-:W-:Y:S02]  /*7180*/  FFMA.FTZ R6, R6, c[0x0][0x23c], -R185.reuse ;  /* 0x00008f0006067a23 */ /* 0x100fe400000108b9 */
[----:B-1----:R-:W-:Y:S01]  /*7190*/  FADD.FTZ R0, -R135, R132 ;  /* 0x0000008487007221 */ /* 0x002fe20000010100 */
[----:B------:R1:W-:Y:S01]  /*71a0*/  MUFU.EX2 R246, R4 ;  /* 0x0000000400f67308 */ /* 0x0003e20000000800 */
[--C-:B------:R-:W-:Y:S02]  /*71b0*/  FFMA.FTZ R13, R13, c[0x0][0x23c], -R186.reuse ;  /* 0x00008f000d0d7a23 */ /* 0x100fe400000108ba */
[----:B------:R-:W-:Y:S02]  /*71c0*/  FMUL.FTZ R0, R0, c[0x0][0x23c] ;  /* 0x00008f0000007a20 */ /* 0x000fe40000410000 */
[--C-:B------:R-:W-:Y:S02]  /*71d0*/  FFMA.FTZ R12, R12, c[0x0][0x23c], -R186.reuse ;  /* 0x00008f000c0c7a23 */ /* 0x100fe400000108ba */
[--C-:B------:R-:W-:Y:S02]  /*71e0*/  FFMA.FTZ R139, R7, c[0x0][0x23c], -R185.reuse ;  /* 0x00008f00078b7a23 */ /* 0x100fe400000108b9 */
[----:B------:R-:W-:Y:S01]  /*71f0*/  FFMA.FTZ R9, R9, c[0x0][0x23c], -R186 ;  /* 0x00008f0009097a23 */ /* 0x000fe200000108ba */
[----:B------:R4:W5:Y:S01]  /*7200*/  MUFU.EX2 R133, R0 ;  /* 0x0000000000857308 */ /* 0x0009620000000800 */
[----:B--2---:R-:W-:Y:S02]  /*7210*/  FMUL.FTZ R68, R3, R68 ;  /* 0x0000004403447220 */ /* 0x004fe40000410000 */
[--C-:B---3--:R-:W-:Y:S02]  /*7220*/  FFMA.FTZ R17, R5, c[0x0][0x23c], -R184.reuse ;  /* 0x00008f0005117a23 */ /* 0x108fe400000108b8 */
[C---:B------:R-:W-:Y:S02]  /*7230*/  FMUL.FTZ R69, R3.reuse, R69 ;  /* 0x0000004503457220 */ /* 0x040fe40000410000 */
[C---:B------:R-:W-:Y:S02]  /*7240*/  FMUL.FTZ R80, R3.reuse, R80 ;  /* 0x0000005003507220 */ /* 0x040fe40000410000 */
[----:B------:R-:W-:Y:S01]  /*7250*/  FMUL.FTZ R81, R3, R81 ;  /* 0x0000005103517220 */ /* 0x000fe20000410000 */
[----:B------:R2:W-:Y:S01]  /*7260*/  MUFU.EX2 R207, R16 ;  /* 0x0000001000cf7308 */ /* 0x0005e20000000800 */
[----:B------:R-:W-:Y:S02]  /*7270*/  FFMA.FTZ R49, R49, c[0x0][0x23c], -R184 ;  /* 0x00008f0031317a23 */ /* 0x000fe400000108b8 */
[--C-:B------:R-:W-:Y:S01]  /*7280*/  FFMA.FTZ R50, R50, c[0x0][0x23c], -R185.reuse ;  /* 0x00008f0032327a23 */ /* 0x100fe200000108b9 */
[----:B-1----:R-:W-:Y:S01]  /*7290*/  LOP3.LUT R4, R225, UR23, R204, 0x96, !PT ;  /* 0x00000017e1047c12 */ /* 0x002fe2000f8e96cc */
[----:B------:R-:W-:Y:S02]  /*72a0*/  FFMA.FTZ R51, R51, c[0x0][0x23c], -R185 ;  /* 0x00008f0033337a23 */ /* 0x000fe400000108b9 */
[C---:B------:R-:W-:Y:S02]  /*72b0*/  FMUL.FTZ R84, R3.reuse, R84 ;  /* 0x0000005403547220 */ /* 0x040fe40000410000 */
[----:B------:R-:W-:Y:S01]  /*72c0*/  IMAD.WIDE.U32 R4, R4, -0x326172a9, RZ ;  /* 0xcd9e8d5704047825 */ /* 0x000fe200078e00ff */
[----:B------:R1:W-:Y:S03]  /*72d0*/  MUFU.EX2 R208, R18 ;  /* 0x0000001200d07308 */ /* 0x0003e60000000800 */
[----:B------:R-:W-:Y:S02]  /*72e0*/  FMUL.FTZ R85, R3, R85 ;  /* 0x0000005503557220 */ /* 0x000fe40000410000 */
[----:B----4-:R-:W-:Y:S01]  /*72f0*/  FADD.FTZ R0, -R134, R137 ;  /* 0x0000008986007221 */ /* 0x010fe20000010100 */
[----:B------:R-:W-:Y:S01]  /*7300*/  LOP3.LUT R137, R5, UR15, R240, 0x96, !PT ;  /* 0x0000000f05897c12 */ /* 0x000fe2000f8e96f0 */
[C---:B-----5:R-:W-:Y:S02]  /*7310*/  FMUL.FTZ R70, R133.reuse, R70 ;  /* 0x0000004685467220 */ /* 0x060fe40000410000 */
[----:B------:R-:W-:Y:S01]  /*7320*/  FMUL.FTZ R0, R0, c[0x0][0x23c] ;  /* 0x00008f0000007a20 */ /* 0x000fe20000410000 */
[----:B------:R3:W-:Y:S01]  /*7330*/  MUFU.EX2 R206, R17 ;  /* 0x0000001100ce7308 */ /* 0x0007e20000000800 */
[C---:B------:R-:W-:Y:S02]  /*7340*/  FMUL.FTZ R71, R133.reuse, R71 ;  /* 0x0000004785477220 */ /* 0x040fe40000410000 */
[----:B------:R-:W-:Y:S01]  /*7350*/  FMUL.FTZ R82, R133, R82 ;  /* 0x0000005285527220 */ /* 0x000fe20000410000 */
[----:B--2---:R-:W-:Y:S01]  /*7360*/  LOP3.LUT R16, R229, UR14, R224, 0x96, !PT ;  /* 0x0000000ee5107c12 */ /* 0x004fe2000f8e96e0 */
[C---:B------:R-:W-:Y:S02]  /*7370*/  FMUL.FTZ R83, R133.reuse, R83 ;  /* 0x0000005385537220 */ /* 0x040fe40000410000 */
[----:B------:R-:W-:Y:S02]  /*7380*/  FMUL.FTZ R86, R133, R86 ;  /* 0x0000005685567220 */ /* 0x000fe40000410000 */
[----:B------:R-:W-:Y:S01]  /*7390*/  IMAD.WIDE.U32 R196, R16, -0x326172a9, RZ ;  /* 0xcd9e8d5710c47825 */ /* 0x000fe200078e00ff */
[----:B------:R2:W4:Y:S01]  /*73a0*/  MUFU.EX2 R132, R0 ;  /* 0x0000000000847308 */ /* 0x0005220000000800 */
[----:B------:R-:W-:Y:S02]  /*73b0*/  LOP3.LUT R16, R5, UR15, R242, 0x96, !PT ;  /* 0x0000000f05107c12 */ /* 0x000fe4000f8e96f2 */
[----:B------:R-:W-:Y:S01]  /*73c0*/  FMUL.FTZ R87, R133, R87 ;  /* 0x0000005785577220 */ /* 0x000fe20000410000 */
[----:B-1----:R-:W-:Y:S01]  /*73d0*/  LOP3.LUT R18, R231, UR14, R224, 0x96, !PT ;  /* 0x0000000ee7127c12 */ /* 0x002fe2000f8e96e0 */
[--C-:B------:R-:W-:Y:S02]  /*73e0*/  FFMA.FTZ R32, R32, c[0x0][0x23c], -R184.reuse ;  /* 0x00008f0020207a23 */ /* 0x100fe400000108b8 */
[----:B------:R-:W-:Y:S02]  /*73f0*/  FFMA.FTZ R33, R33, c[0x0][0x23c], -R184 ;  /* 0x00008f0021217a23 */ /* 0x000fe400000108b8 */
[----:B------:R-:W-:Y:S01]  /*7400*/  IMAD.WIDE.U32 R194, R18, -0x326172a9, RZ ;  /* 0xcd9e8d5712c27825 */ /* 0x000fe200078e00ff */
[----:B------:R1:W-:Y:S03]  /*7410*/  MUFU.EX2 R252, R6 ;  /* 0x0000000600fc7308 */ /* 0x0003e60000000800 */
[--C-:B------:R-:W-:Y:S01]  /*7420*/  FFMA.FTZ R34, R34, c[0x0][0x23c], -R185.reuse ;  /* 0x00008f0022227a23 */ /* 0x100fe200000108b9 */
[--C-:B------:R-:W-:Y:S01]  /*7430*/  LOP3.LUT R18, R195, UR13, R4.reuse, 0x96, !PT ;  /* 0x0000000dc3127c12 */ /* 0x100fe2000f8e9604 */
[----:B------:R-:W-:Y:S01]  /*7440*/  FFMA.FTZ R35, R35, c[0x0][0x23c], -R185 ;  /* 0x00008f0023237a23 */ /* 0x000fe200000108b9 */
[----:B---3--:R-:W-:Y:S01]  /*7450*/  LOP3.LUT R17, R197, UR13, R4, 0x96, !PT ;  /* 0x0000000dc5117c12 */ /* 0x008fe2000f8e9604 */
[----:B------:R-:W-:Y:S03]  /*7460*/  IMAD.WIDE.U32 R4, R16, -0x2daee0ad, RZ ;  /* 0xd2511f5310047825 */ /* 0x000fe600078e00ff */
[----:B------:R3:W5:Y:S01]  /*7470*/  MUFU.EX2 R205, R19 ;  /* 0x0000001300cd7308 */ /* 0x0007620000000800 */
[----:B------:R-:W-:Y:S01]  /*7480*/  IMAD.WIDE.U32 R16, R17, -0x2daee0ad, RZ ;  /* 0xd2511f5311107825 */ /* 0x000fe200078e00ff */
[----:B------:R-:W-:Y:S02]  /*7490*/  LOP3.LUT R5, R5, UR12, R230, 0x96, !PT ;  /* 0x0000000c05057c12 */ /* 0x000fe4000f8e96e6 */
[----:B--2---:R-:W-:Y:S01]  /*74a0*/  FMNMX.FTZ R0, R59, R2, !PT ;  /* 0x000000023b007209 */ /* 0x004fe20007810000 */
[C---:B----4-:R-:W-:Y:S02]  /*74b0*/  FMUL.FTZ R72, R132.reuse, R72 ;  /* 0x0000004884487220 */ /* 0x050fe40000410000 */
[----:B------:R-:W-:Y:S01]  /*74c0*/  FMUL.FTZ R73, R132, R73 ;  /* 0x0000004984497220 */ /* 0x000fe20000410000 */
[----:B------:R-:W-:Y:S01]  /*74d0*/  FMNMX.FTZ R0, R62, R0, !PT ;  /* 0x000000003e007209 */ /* 0x000fe20007810000 */
[C---:B------:R-:W-:Y:S01]  /*74e0*/  FMUL.FTZ R76, R132.reuse, R76 ;  /* 0x0000004c844c7220 */ /* 0x040fe20000410000 */
[----:B------:R2:W-:Y:S01]  /*74f0*/  MUFU.EX2 R249, R13 ;  /* 0x0000000d00f97308 */ /* 0x0005e20000000800 */
[C---:B------:R-:W-:Y:S01]  /*7500*/  FMUL.FTZ R77, R132.reuse, R77 ;  /* 0x0000004d844d7220 */ /* 0x040fe20000410000 */
[----:B------:R-:W-:Y:S01]  /*7510*/  FMNMX.FTZ R0, R63, R0, !PT ;  /* 0x000000003f007209 */ /* 0x000fe20007810000 */
[C---:B------:R-:W-:Y:S02]  /*7520*/  FMUL.FTZ R88, R132.reuse, R88 ;  /* 0x0000005884587220 */ /* 0x040fe40000410000 */
[----:B-1----:R-:W-:Y:S02]  /*7530*/  IMAD.WIDE.U32 R6, R137, -0x2daee0ad, RZ ;  /* 0xd2511f5389067825 */ /* 0x002fe400078e00ff */
[----:B------:R-:W1:Y:S02]  /*7540*/  SHFL.BFLY PT, R2, R0, 0x2, 0x1f ;  /* 0x0c401f0000027f89 */ /* 0x000e6400000e0000 */
[C---:B------:R-:W-:Y:S01]  /*7550*/  FMUL.FTZ R89, R132.reuse, R89 ;  /* 0x0000005984597220 */ /* 0x040fe20000410000 */
[----:B------:R4:W2:Y:S01]  /*7560*/  MUFU.EX2 R250, R12 ;  /* 0x0000000c00fa7308 */ /* 0x0008a20000000800 */
[----:B------:R-:W-:Y:S01]  /*7570*/  LOP3.LUT R17, R17, UR10, R6, 0x96, !PT ;  /* 0x0000000a11117c12 */ /* 0x000fe2000f8e9606 */
[----:B------:R-:W-:Y:S02]  /*7580*/  FMUL.FTZ R92, R132, R92 ;  /* 0x0000005c845c7220 */ /* 0x000fe40000410000 */
[----:B---3--:R-:W-:Y:S01]  /*7590*/  IMAD.WIDE.U32 R18, R18, -0x2daee0ad, RZ ;  /* 0xd2511f5312127825 */ /* 0x008fe200078e00ff */
[----:B-----5:R-:W-:Y:S03]  /*75a0*/  F2FP.PACK_AB R175, R205, R208 ;  /* 0x000000d0cdaf723e */ /* 0x020fe600000000ff */
[----:B------:R-:W-:Y:S01]  /*75b0*/  IMAD.WIDE.U32 R200, R17, -0x326172a9, RZ ;  /* 0xcd9e8d5711c87825 */ /* 0x000fe200078e00ff */
[----:B------:R-:W-:Y:S01]  /*75c0*/  LOP3.LUT R19, R19, UR10, R4, 0x96, !PT ;  /* 0x0000000a13137c12 */ /* 0x000fe2000f8e9604 */
[----:B------:R-:W-:Y:S01]  /*75d0*/  MUFU.EX2 R244, R9 ;  /* 0x0000000900f47308 */ /* 0x000fe20000000800 */
[----:B------:R-:W-:Y:S01]  /*75e0*/  LOP3.LUT R4, R7, UR12, R228, 0x96, !PT ;  /* 0x0000000c07047c12 */ /* 0x000fe2000f8e96e4 */
[----:B------:R-:W-:Y:S04]  /*75f0*/  IMAD.WIDE.U32 R6, R5, -0x326172a9, RZ ;  /* 0xcd9e8d5705067825 */ /* 0x000fe800078e00ff */
[----:B------:R-:W-:Y:S01]  /*7600*/  IMAD.WIDE.U32 R192, R19, -0x326172a9, RZ ;  /* 0xcd9e8d5713c07825 */ /* 0x000fe200078e00ff */
[----:B------:R-:W-:Y:S03]  /*7610*/  LOP3.LUT R7, R7, UR11, R194, 0x96, !PT ;  /* 0x0000000b07077c12 */ /* 0x000fe6000f8e96c2 */
[----:B------:R-:W-:Y:S01]  /*7620*/  IMAD.WIDE.U32 R4, R4, -0x326172a9, RZ ;  /* 0xcd9e8d5704047825 */ /* 0x000fe200078e00ff */
[----:B-1----:R-:W-:Y:S01]  /*7630*/  FMNMX.FTZ R0, R0, R2, !PT ;  /* 0x0000000200007209 */ /* 0x002fe20007810000 */
[----:B------:R-:W-:Y:S02]  /*7640*/  MUFU.EX2 R251, R139 ;  /* 0x0000008b00fb7308 */ /* 0x000fe40000000800 */
[----:B--2---:R-:W-:Y:S01]  /*7650*/  FFMA.FTZ R13, R8, c[0x0][0x23c], -R186 ;  /* 0x00008f00080d7a23 */ /* 0x004fe200000108ba */
[----:B----4-:R-:W-:Y:S01]  /*7660*/  LOP3.LUT R12, R201, UR9, R4, 0x96, !PT ;  /* 0x00000009c90c7c12 */ /* 0x010fe2000f8e9604 */
[----:B------:R-:W1:Y:S01]  /*7670*/  SHFL.BFLY PT, R2, R0, 0x1, 0x1f ;  /* 0x0c201f0000027f89 */ /* 0x000e6200000e0000 */
[----:B------:R-:W-:Y:S01]  /*7680*/  LOP3.LUT R5, R5, UR11, R196, 0x96, !PT ;  /* 0x0000000b05057c12 */ /* 0x000fe2000f8e96c4 */
[----:B------:R-:W-:Y:S01]  /*7690*/  FMUL.FTZ R19, R133, R155 ;  /* 0x0000009b85137220 */ /* 0x000fe20000410000 */
[----:B------:R-:W-:Y:S01]  /*76a0*/  F2FP.PACK_AB R182, R249, R250 ;  /* 0x000000faf9b6723e */ /* 0x000fe200000000ff */
[----:B------:R-:W-:Y:S02]  /*76b0*/  IMAD.WIDE.U32 R202, R12, -0x2daee0ad, RZ ;  /* 0xd2511f530cca7825 */ /* 0x000fe400078e00ff */
[----:B------:R2:W3:Y:S02]  /*76c0*/  MUFU.EX2 R245, R13 ;  /* 0x0000000d00f57308 */ /* 0x0004e40000000800 */
[----:B------:R-:W-:Y:S04]  /*76d0*/  IMAD.WIDE.U32 R4, R5, -0x2daee0ad, RZ ;  /* 0xd2511f5305047825 */ /* 0x000fe800078e00ff */
[----:B------:R-:W-:Y:S01]  /*76e0*/  FMUL.FTZ R93, R132, R93 ;  /* 0x0000005d845d7220 */ /* 0x000fe20000410000 */
[----:B------:R-:W-:Y:S01]  /*76f0*/  LOP3.LUT R16, R5, UR8, R16, 0x96, !PT ;  /* 0x0000000805107c12 */ /* 0x000fe2000f8e9610 */
[----:B------:R-:W-:Y:S01]  /*7700*/  FMUL.FTZ R96, R3, R96 ;  /* 0x0000006003607220 */ /* 0x000fe20000410000 */
[----:B------:R-:W-:Y:S01]  /*7710*/  LOP3.LUT R4, R203, UR6, R4, 0x96, !PT ;  /* 0x00000006cb047c12 */ /* 0x000fe2000f8e9604 */
[----:B------:R-:W-:Y:S01]  /*7720*/  MUFU.EX2 R201, R49 ;  /* 0x0000003100c97308 */ /* 0x000fe20000000800 */
[----:B------:R-:W-:Y:S02]  /*7730*/  FMUL.FTZ R97, R3, R97 ;  /* 0x0000006103617220 */ /* 0x000fe40000410000 */
[----:B------:R-:W-:Y:S04]  /*7740*/  IMAD.WIDE.U32 R190, R16, -0x326172a9, RZ ;  /* 0xcd9e8d5710be7825 */ /* 0x000fe800078e00ff */
[----:B------:R-:W-:Y:S01]  /*7750*/  IMAD.WIDE.U32 R4, R4, -0x326172a9, RZ ;  /* 0xcd9e8d5704047825 */ /* 0x000fe200078e00ff */
[----:B-1----:R-:W-:Y:S02]  /*7760*/  FMNMX.FTZ R2, R0, R2, !PT ;  /* 0x0000000200027209 */ /* 0x002fe40007810000 */
[----:B------:R-:W-:Y:S01]  /*7770*/  LOP3.LUT R0, R193, UR9, R6, 0x96, !PT ;  /* 0x00000009c1007c12 */ /* 0x000fe2000f8e9606 */
[----:B------:R-:W-:Y:S01]  /*7780*/  IMAD.WIDE.U32 R6, R7, -0x2daee0ad, RZ ;  /* 0xd2511f5307067825 */ /* 0x000fe200078e00ff */
[C---:B------:R-:W-:Y:S01]  /*7790*/  FSETP.NEU.FTZ.AND P1, PT, R2.reuse, -INF , PT ;  /* 0xff8000000200780b */ /* 0x040fe20003f3d000 */
[----:B------:R1:W-:Y:S01]  /*77a0*/  MUFU.EX2 R234, R32 ;  /* 0x0000002000ea7308 */ /* 0x0003e20000000800 */
[----:B--2---:R-:W-:Y:S01]  /*77b0*/  SHF.R.U32.HI R13, RZ, 0x18, R4 ;  /* 0x00000018ff0d7819 */ /* 0x004fe20000011604 */
[----:B------:R-:W-:Y:S01]  /*77c0*/  FMUL.FTZ R187, R2, c[0x0][0x23c] ;  /* 0x00008f0002bb7a20 */ /* 0x000fe20000410000 */
[----:B------:R-:W-:Y:S01]  /*77d0*/  LOP3.LUT R18, R7, UR8, R18, 0x96, !PT ;  /* 0x0000000807127c12 */ /* 0x000fe2000f8e9612 */
[----:B------:R-:W-:Y:S01]  /*77e0*/  IMAD.WIDE.U32 R198, R0, -0x2daee0ad, RZ ;  /* 0xd2511f5300c67825 */ /* 0x000fe200078e00ff */
[----:B------:R-:W-:Y:S02]  /*77f0*/  LOP3.LUT R0, R5, UR17, R190, 0x96, !PT ;  /* 0x0000001105007c12 */ /* 0x000fe4000f8e96be */
[----:B------:R-:W-:Y:S01]  /*7800*/  FSEL R187, R187, RZ, P1 ;  /* 0x000000ffbbbb7208 */ /* 0x000fe20000800000 */
[----:B------:R-:W-:Y:S01]  /*7810*/  IMAD.WIDE.U32 R188, R18, -0x326172a9, RZ ;  /* 0xcd9e8d5712bc7825 */ /* 0x000fe200078e00ff */
[----:B------:R-:W-:Y:S01]  /*7820*/  LOP3.LUT R6, R199, UR6, R6, 0x96, !PT ;  /* 0x00000006c7067c12 */ /* 0x000fe2000f8e9606 */
[----:B------:R2:W-:Y:S01]  /*7830*/  MUFU.EX2 R233, R33 ;  /* 0x0000002100e97308 */ /* 0x0005e20000000800 */
[----:B---3--:R-:W-:Y:S01]  /*7840*/  F2FP.PACK_AB R180, R244, R245 ;  /* 0x000000f5f4b4723e */ /* 0x008fe200000000ff */
[--C-:B------:R-:W-:Y:S01]  /*7850*/  FFMA.FTZ R14, R14, c[0x0][0x23c], -R187.reuse ;  /* 0x00008f000e0e7a23 */ /* 0x100fe200000108bb */
[----:B------:R-:W-:Y:S01]  /*7860*/  LOP3.LUT R137, R189, UR7, R192, 0x96, !PT ;  /* 0x00000007bd897c12 */ /* 0x000fe2000f8e96c0 */
[--C-:B------:R-:W-:Y:S02]  /*7870*/  FFMA.FTZ R15, R15, c[0x0][0x23c], -R187.reuse ;  /* 0x00008f000f0f7a23 */ /* 0x100fe400000108bb */
[----:B------:R-:W-:Y:S04]  /*7880*/  IMAD.WIDE.U32 R6, R6, -0x326172a9, RZ ;  /* 0xcd9e8d5706067825 */ /* 0x000fe800078e00ff */
[----:B------:R3:W-:Y:S01]  /*7890*/  MUFU.EX2 R248, R14 ;  /* 0x0000000e00f87308 */ /* 0x0007e20000000800 */
[--C-:B------:R-:W-:Y:S01]  /*78a0*/  SHF.R.U32.HI R16, RZ, 0x10, R6.reuse ;  /* 0x00000010ff107819 */ /* 0x100fe20000011606 */
[--C-:B------:R-:W-:Y:S01]  /*78b0*/  FFMA.FTZ R10, R10, c[0x0][0x23c], -R187.reuse ;  /* 0x00008f000a0a7a23 */ /* 0x100fe200000108bb */
[C---:B------:R-:W-:Y:S01]  /*78c0*/  LOP3.LUT R12, R6.reuse, 0xffff, RZ, 0xc0, !PT ;  /* 0x0000ffff060c7812 */ /* 0x040fe200078ec0ff */
[--C-:B------:R-:W-:Y:S01]  /*78d0*/  FFMA.FTZ R11, R11, c[0x0][0x23c], -R187.reuse ;  /* 0x00008f000b0b7a23 */ /* 0x100fe200000108bb */
[----:B------:R-:W-:Y:S01]  /*78e0*/  LOP3.LUT R18, R6, 0xff, RZ, 0xc0, !PT ;  /* 0x000000ff06127812 */ /* 0x000fe200078ec0ff */
[----:B-1----:R-:W-:Y:S01]  /*78f0*/  FMUL.FTZ R32, R132, R156 ;  /* 0x0000009c84207220 */ /* 0x002fe20000410000 */
[----:B------:R-:W-:Y:S01]  /*7900*/  SHF.R.U32.HI R17, RZ, 0x18, R6 ;  /* 0x00000018ff117819 */ /* 0x000fe20000011606 */
[--C-:B------:R-:W-:Y:S01]  /*7910*/  FFMA.FTZ R46, R46, c[0x0][0x23c], -R187.reuse ;  /* 0x00008f002e2e7a23 */ /* 0x100fe200000108bb */
[----:B------:R-:W-:Y:S01]  /*7920*/  LOP3.LUT R6, R7, UR17, R188, 0x96, !PT ;  /* 0x0000001107067c12 */ /* 0x000fe2000f8e96bc */
[----:B------:R1:W4:Y:S01]  /*7930*/  MUFU.EX2 R247, R15 ;  /* 0x0000000f00f77308 */ /* 0x0003220000000800 */
[----:B------:R-:W-:Y:S01]  /*7940*/  LOP3.LUT R7, R4, 0xffff, RZ, 0xc0, !PT ;  /* 0x0000ffff04077812 */ /* 0x000fe200078ec0ff */
[----:B------:R-:W-:Y:S01]  /*7950*/  FFMA.FTZ R59, R59, c[0x0][0x23c], -R187 ;  /* 0x00008f003b3b7a23 */ /* 0x000fe200000108bb */
[----:B------:R-:W-:Y:S01]  /*7960*/  LOP3.LUT R8, R16, 0xff, RZ, 0xc0, !PT ;  /* 0x000000ff10087812 */ /* 0x000fe200078ec0ff */
[----:B------:R-:W-:Y:S01]  /*7970*/  FMUL.FTZ R16, R3, R152 ;  /* 0x0000009803107220 */ /* 0x000fe20000410000 */
[----:B------:R-:W-:Y:S01]  /*7980*/  SHF.R.U32.HI R5, RZ, 0x8, R7 ;  /* 0x00000008ff057819 */ /* 0x000fe20000011607 */
[----:B--2---:R-:W-:Y:S01]  /*7990*/  FMUL.FTZ R33, R132, R157 ;  /* 0x0000009d84217220 */ /* 0x004fe20000410000 */
[----:B------:R-:W-:Y:S01]  /*79a0*/  PRMT R17, R8, 0x5410, R17 ;  /* 0x0000541008117816 */ /* 0x000fe20000000011 */
[C---:B------:R-:W-:Y:S01]  /*79b0*/  FMUL.FTZ R98, R133.reuse, R98 ;  /* 0x0000006285627220 */ /* 0x040fe20000410000 */
[----:B------:R-:W-:Y:S01]  /*79c0*/  SHF.R.U32.HI R12, RZ, 0x8, R12 ;  /* 0x00000008ff0c7819 */ /* 0x000fe2000001160c */
[----:B------:R2:W-:Y:S01]  /*79d0*/  MUFU.EX2 R239, R10 ;  /* 0x0000000a00ef7308 */ /* 0x0005e20000000800 */
[----:B------:R-:W-:Y:S01]  /*79e0*/  SHF.R.U32.HI R7, RZ, 0x10, R6 ;  /* 0x00000010ff077819 */ /* 0x000fe20000011606 */
[----:B------:R-:W-:Y:S01]  /*79f0*/  FMUL.FTZ R99, R133, R99 ;  /* 0x0000006385637220 */ /* 0x000fe20000410000 */
[----:B------:R-:W-:Y:S01]  /*7a00*/  LOP3.LUT R8, R0, 0xff, RZ, 0xc0, !PT ;  /* 0x000000ff00087812 */ /* 0x000fe200078ec0ff */
[C---:B------:R-:W-:Y:S01]  /*7a10*/  FMUL.FTZ R108, R3.reuse, R108 ;  /* 0x0000006c036c7220 */ /* 0x040fe20000410000 */
[----:B---3--:R-:W-:Y:S01]  /*7a20*/  SHF.R.U32.HI R14, RZ, 0x10, R4 ;  /* 0x00000010ff0e7819 */ /* 0x008fe20000011604 */
[----:B------:R-:W-:Y:S01]  /*7a30*/  FMUL.FTZ R109, R3, R109 ;  /* 0x0000006d036d7220 */ /* 0x000fe20000410000 */
[----:B------:R-:W-:Y:S01]  /*7a40*/  PRMT R18, R18, 0x5410, R12 ;  /* 0x0000541012127816 */ /* 0x000fe2000000000c */
[C---:B------:R-:W-:Y:S01]  /*7a50*/  FMUL.FTZ R110, R133.reuse, R110 ;  /* 0x0000006e856e7220 */ /* 0x040fe20000410000 */
[----:B------:R-:W-:Y:S01]  /*7a60*/  LOP3.LUT R12, R6, 0xff, RZ, 0xc0, !PT ;  /* 0x000000ff060c7812 */ /* 0x000fe200078ec0ff */
[----:B------:R-:W3:Y:S01]  /*7a70*/  MUFU.EX2 R238, R11 ;  /* 0x0000000b00ee7308 */ /* 0x000ee20000000800 */
[----:B------:R-:W-:Y:S01]  /*7a80*/  SHF.R.U32.HI R9, RZ, 0x18, R6 ;  /* 0x00000018ff097819 */ /* 0x000fe20000011606 */
[--C-:B------:R-:W-:Y:S01]  /*7a90*/  HSET2.LE.AND R174, R18, R226.reuse, PT ;  /* 0x000000e212ae7233 */ /* 0x100fe20003803000 */
[----:B------:R-:W-:Y:S01]  /*7aa0*/  LOP3.LUT R14, R14, 0xff, RZ, 0xc0, !PT ;  /* 0x000000ff0e0e7812 */ /* 0x000fe200078ec0ff */
[C---:B------:R-:W-:Y:S01]  /*7ab0*/  FMUL.FTZ R18, R133.reuse, R154 ;  /* 0x0000009a85127220 */ /* 0x040fe20000410000 */
[----:B-1----:R-:W-:Y:S01]  /*7ac0*/  LOP3.LUT R15, R4, 0xff, RZ, 0xc0, !PT ;  /* 0x000000ff040f7812 */ /* 0x002fe200078ec0ff */
[----:B------:R-:W-:Y:S01]  /*7ad0*/  FMUL.FTZ R111, R133, R111 ;  /* 0x0000006f856f7220 */ /* 0x000fe20000410000 */
[----:B------:R-:W-:Y:S01]  /*7ae0*/  LOP3.LUT R4, R0, 0xffff, RZ, 0xc0, !PT ;  /* 0x0000ffff00047812 */ /* 0x000fe200078ec0ff */
[----:B------:R-:W-:Y:S01]  /*7af0*/  FFMA.FTZ R44, R44, c[0x0][0x23c], -R186 ;  /* 0x00008f002c2c7a23 */ /* 0x000fe200000108ba */
[----:B------:R-:W-:Y:S01]  /*7b00*/  PRMT R15, R15, 0x5410, R5 ;  /* 0x000054100f0f7816 */ /* 0x000fe20000000005 */
[----:B------:R-:W-:Y:S01]  /*7b10*/  MUFU.EX2 R199, R51 ;  /* 0x0000003300c77308 */ /* 0x000fe20000000800 */
[----:B------:R-:W-:Y:S01]  /*7b20*/  SHF.R.U32.HI R4, RZ, 0x8, R4 ;  /* 0x00000008ff047819 */ /* 0x000fe20000011604 */
[----:B------:R-:W-:Y:S01]  /*7b30*/  FFMA.FTZ R45, R45, c[0x0][0x23c], -R186 ;  /* 0x00008f002d2d7a23 */ /* 0x000fe200000108ba */
[----:B------:R-:W-:Y:S01]  /*7b40*/  LOP3.LUT R5, R6, 0xffff, RZ, 0xc0, !PT ;  /* 0x0000ffff06057812 */ /* 0x000fe200078ec0ff */
[----:B------:R-:W-:Y:S01]  /*7b50*/  FFMA.FTZ R52, R52, c[0x0][0x23c], -R184 ;  /* 0x00008f0034347a23 */ /* 0x000fe200000108b8 */
[----:B------:R-:W-:Y:S01]  /*7b60*/  PRMT R8, R8, 0x5410, R4 ;  /* 0x0000541008087816 */ /* 0x000fe20000000004 */
[----:B------:R-:W-:Y:S01]  /*7b70*/  FFMA.FTZ R57, R57, c[0x0][0x23c], -R186 ;  /* 0x00008f0039397a23 */ /* 0x000fe200000108ba */
[----:B------:R-:W-:Y:S01]  /*7b80*/  SHF.R.U32.HI R6, RZ, 0x8, R5 ;  /* 0x00000008ff067819 */ /* 0x000fe20000011605 */
[----:B------:R-:W-:Y:S01]  /*7b90*/  FFMA.FTZ R58, R58, c[0x0][0x23c], -R187 ;  /* 0x00008f003a3a7a23 */ /* 0x000fe200000108bb */
[----:B------:R-:W-:Y:S01]  /*7ba0*/  LOP3.LUT R5, R7, 0xff, RZ, 0xc0, !PT ;  /* 0x000000ff07057812 */ /* 0x000fe200078ec0ff */
[--C-:B------:R-:W-:Y:S01]  /*7bb0*/  HSET2.LE.AND R8, R8, R226.reuse, PT ;  /* 0x000000e208087233 */ /* 0x100fe20003803000 */
[--C-:B------:R-:W-:Y:S01]  /*7bc0*/  SHF.R.U32.HI R7, RZ, 0x18, R0.reuse ;  /* 0x00000018ff077819 */ /* 0x100fe20000011600 */
[----:B------:R-:W-:Y:S01]  /*7bd0*/  MUFU.EX2 R227, R34 ;  /* 0x0000002200e37308 */ /* 0x000fe20000000800 */
[----:B------:R-:W-:Y:S01]  /*7be0*/  SHF.R.U32.HI R4, RZ, 0x10, R0 ;  /* 0x00000010ff047819 */ /* 0x000fe20000011600 */
[----:B------:R-:W-:Y:S01]  /*7bf0*/  FADD.FTZ R0, -R2, R138 ;  /* 0x0000008a02007221 */ /* 0x000fe20000010100 */
[----:B------:R-:W-:Y:S01]  /*7c00*/  PRMT R13, R14, 0x5410, R13 ;  /* 0x000054100e0d7816 */ /* 0x000fe2000000000d */
[----:B------:R-:W-:Y:S01]  /*7c10*/  FFMA.FTZ R60, R60, c[0x0][0x23c], -R186 ;  /* 0x00008f003c3c7a23 */ /* 0x000fe200000108ba */
[----:B------:R-:W-:Y:S01]  /*7c20*/  PRMT R12, R12, 0x5410, R6 ;  /* 0x000054100c0c7816 */ /* 0x000fe20000000006 */
[----:B------:R-:W-:Y:S01]  /*7c30*/  FMUL.FTZ R0, R0, c[0x0][0x23c] ;  /* 0x00008f0000007a20 */ /* 0x000fe20000410000 */
[----:B------:R-:W-:Y:S01]  /*7c40*/  PRMT R9, R5, 0x5410, R9 ;  /* 0x0000541005097816 */ /* 0x000fe20000000009 */
[--C-:B------:R-:W-:Y:S01]  /*7c50*/  HSET2.LE.AND R5, R17, R226.reuse, PT ;  /* 0x000000e211057233 */ /* 0x100fe20003803000 */
[----:B------:R-:W-:Y:S01]  /*7c60*/  LOP3.LUT R6, R4, 0xff, RZ, 0xc0, !PT ;  /* 0x000000ff04067812 */ /* 0x000fe200078ec0ff */
[--C-:B------:R-:W-:Y:S01]  /*7c70*/  HSET2.LE.AND R172, R12, R226.reuse, PT ;  /* 0x000000e20cac7233 */ /* 0x100fe20003803000 */
[----:B------:R-:W-:Y:S01]  /*7c80*/  F2FP.PACK_AB R4, R209, R207 ;  /* 0x000000cfd104723e */ /* 0x000fe200000000ff */
[----:B------:R-:W1:Y:S01]  /*7c90*/  MUFU.EX2 R0, R0 ;  /* 0x0000000000007308 */ /* 0x000e620000000800 */
[----:B--2---:R-:W-:Y:S01]  /*7ca0*/  PRMT R10, R6, 0x5410, R7 ;  /* 0x00005410060a7816 */ /* 0x004fe20000000007 */
[--C-:B------:R-:W-:Y:S01]  /*7cb0*/  HSET2.LE.AND R6, R15, R226.reuse, PT ;  /* 0x000000e20f067233 */ /* 0x100fe20003803000 */
[----:B------:R-:W-:Y:S01]  /*7cc0*/  LOP3.LUT R174, R174, R4, RZ, 0xc0, !PT ;  /* 0x00000004aeae7212 */ /* 0x000fe200078ec0ff */
[--C-:B------:R-:W-:Y:S01]  /*7cd0*/  HSET2.LE.AND R7, R13, R226.reuse, PT ;  /* 0x000000e20d077233 */ /* 0x100fe20003803000 */
[----:B------:R-:W-:Y:S01]  /*7ce0*/  LOP3.LUT R175, R5, R175, RZ, 0xc0, !PT ;  /* 0x000000af05af7212 */ /* 0x000fe200078ec0ff */
[--C-:B------:R-:W-:Y:S01]  /*7cf0*/  HSET2.LE.AND R173, R9, R226.reuse, PT ;  /* 0x000000e209ad7233 */ /* 0x100fe20003803000 */
[----:B------:R-:W-:Y:S01]  /*7d00*/  F2FP.PACK_AB R4, R206, R246 ;  /* 0x000000f6ce04723e */ /* 0x000fe200000000ff */
[--C-:B------:R-:W-:Y:S01]  /*7d10*/  HSET2.LE.AND R9, R10, R226.reuse, PT ;  /* 0x000000e20a097233 */ /* 0x100fe20003803000 */
[----:B------:R-:W-:Y:S01]  /*7d20*/  F2FP.PACK_AB R5, R251, R252 ;  /* 0x000000fcfb05723e */ /* 0x000fe200000000ff */
[C---:B------:R-:W-:Y:S01]  /*7d30*/  FMUL.FTZ R12, R132.reuse, R148 ;  /* 0x00000094840c7220 */ /* 0x040fe20000410000 */
[----:B----4-:R-:W-:Y:S01]  /*7d40*/  F2FP.PACK_AB R183, R247, R248 ;  /* 0x000000f8f7b7723e */ /* 0x010fe200000000ff */
[----:B------:R-:W-:Y:S01]  /*7d50*/  FMUL.FTZ R13, R132, R149 ;  /* 0x00000095840d7220 */ /* 0x000fe20000410000 */
[----:B------:R-:W-:Y:S01]  /*7d60*/  LOP3.LUT R172, R172, R4, RZ, 0xc0, !PT ;  /* 0x00000004acac7212 */ /* 0x000fe200078ec0ff */
[----:B------:R-:W-:Y:S01]  /*7d70*/  FMUL.FTZ R4, R3, R140 ;  /* 0x0000008c03047220 */ /* 0x000fe20000410000 */
[----:B------:R-:W-:Y:S01]  /*7d80*/  LOP3.LUT R173, R173, R5, RZ, 0xc0, !PT ;  /* 0x00000005adad7212 */ /* 0x000fe200078ec0ff */
[----:B------:R-:W-:Y:S01]  /*7d90*/  FMUL.FTZ R5, R3, R141 ;  /* 0x0000008d03057220 */ /* 0x000fe20000410000 */
[----:B------:R-:W-:Y:S01]  /*7da0*/  LOP3.LUT R182, R6, R182, RZ, 0xc0, !PT ;  /* 0x000000b606b67212 */ /* 0x000fe200078ec0ff */
[----:B------:R-:W-:Y:S01]  /*7db0*/  FMUL.FTZ R6, R133, R142 ;  /* 0x0000008e85067220 */ /* 0x000fe20000410000 */
[----:B------:R-:W-:Y:S01]  /*7dc0*/  LOP3.LUT R183, R7, R183, RZ, 0xc0, !PT ;  /* 0x000000b707b77212 */ /* 0x000fe200078ec0ff */
[----:B------:R-:W-:Y:S01]  /*7dd0*/  FMUL.FTZ R7, R133, R143 ;  /* 0x0000008f85077220 */ /* 0x000fe20000410000 */
[----:B---3--:R-:W-:Y:S01]  /*7de0*/  F2FP.PACK_AB R181, R238, R239 ;  /* 0x000000efeeb5723e */ /* 0x008fe200000000ff */
[----:B------:R-:W2:Y:S01]  /*7df0*/  LDSM.16.MT88.4 R140, [R218+0x9000] ;  /* 0x00900000da8c783b */ /* 0x000ea20000004200 */
[----:B------:R-:W-:Y:S01]  /*7e00*/  LOP3.LUT R180, R8, R180, RZ, 0xc0, !PT ;  /* 0x000000b408b47212 */ /* 0x000fe200078ec0ff */
[C---:B------:R-:W-:Y:S01]  /*7e10*/  FMUL.FTZ R8, R132.reuse, R144 ;  /* 0x0000009084087220 */ /* 0x040fe20000410000 */
[----:B------:R-:W-:Y:S01]  /*7e20*/  LOP3.LUT R181, R9, R181, RZ, 0xc0, !PT ;  /* 0x000000b509b57212 */ /* 0x000fe200078ec0ff */
[----:B------:R-:W-:Y:S01]  /*7e30*/  FMUL.FTZ R9, R132, R145 ;  /* 0x0000009184097220 */ /* 0x000fe20000410000 */
[-C--:B------:R-:W-:Y:S01]  /*7e40*/  HMMA.16816.F32 R4, R172, R176.reuse, R4 ;  /* 0x000000b0ac04723c */ /* 0x080fe20000001804 */
[C---:B-1----:R-:W-:Y:S01]  /*7e50*/  FMUL.FTZ R10, R0.reuse, R146 ;  /* 0x00000092000a7220 */ /* 0x042fe20000410000 */
[----:B------:R1:W3:Y:S01]  /*7e60*/  MUFU.EX2 R215, R35 ;  /* 0x0000002300d77308 */ /* 0x0002e20000000800 */
[C---:B------:R-:W-:Y:S01]  /*7e70*/  FMUL.FTZ R11, R0.reuse, R147 ;  /* 0x00000093000b7220 */ /* 0x040fe20000410000 */
[----:B------:R-:W-:Y:S01]  /*7e80*/  LOP3.LUT R138, R191, UR7, R200, 0x96, !PT ;  /* 0x00000007bf8a7c12 */ /* 0x000fe2000f8e96c8 */
[----:B------:R-:W4:Y:S01]  /*7e90*/  LDSM.16.MT88.4 R144, [R216+0xa000] ;  /* 0x00a00000d890783b */ /* 0x000f220000004200 */
[C---:B------:R-:W-:Y:S02]  /*7ea0*/  FMUL.FTZ R34, R0.reuse, R158 ;  /* 0x0000009e00227220 */ /* 0x040fe40000410000 */
[C---:B------:R-:W-:Y:S02]  /*7eb0*/  FMUL.FTZ R14, R0.reuse, R150 ;  /* 0x00000096000e7220 */ /* 0x040fe40000410000 */
[C---:B------:R-:W-:Y:S02]  /*7ec0*/  HMMA.16816.F32 R8, R180.reuse, R176, R8 ;  /* 0x000000b0b408723c */ /* 0x040fe40000001808 */
[C---:B------:R-:W-:Y:S01]  /*7ed0*/  FMUL.FTZ R15, R0.reuse, R151 ;  /* 0x00000097000f7220 */ /* 0x040fe20000410000 */
[----:B------:R-:W-:Y:S01]  /*7ee0*/  MUFU.EX2 R200, R50 ;  /* 0x0000003200c87308 */ /* 0x000fe20000000800 */
[C---:B------:R-:W-:Y:S02]  /*7ef0*/  FMUL.FTZ R17, R3.reuse, R153 ;  /* 0x0000009903117220 */ /* 0x040fe40000410000 */
[C---:B------:R-:W-:Y:S02]  /*7f00*/  FMUL.FTZ R74, R0.reuse, R74 ;  /* 0x0000004a004a7220 */ /* 0x040fe40000410000 */
[C---:B------:R-:W-:Y:S01]  /*7f10*/  FMUL.FTZ R75, R0.reuse, R75 ;  /* 0x0000004b004b7220 */ /* 0x040fe20000410000 */
[-C--:B------:R-:W-:Y:S03]  /*7f20*/  HMMA.16816.F32 R12, R180, R178.reuse, R12 ;  /* 0x000000b2b40c723c */ /* 0x080fe6000000180c */
[C---:B------:R-:W-:Y:S01]  /*7f30*/  FMUL.FTZ R78, R0.reuse, R78 ;  /* 0x0000004e004e7220 */ /* 0x040fe20000410000 */
[----:B------:R-:W-:Y:S01]  /*7f40*/  MUFU.EX2 R188, R44 ;  /* 0x0000002c00bc7308 */ /* 0x000fe20000000800 */
[C---:B------:R-:W-:Y:S02]  /*7f50*/  FMUL.FTZ R79, R0.reuse, R79 ;  /* 0x0000004f004f7220 */ /* 0x040fe40000410000 */
[C---:B-1----:R-:W-:Y:S01]  /*7f60*/  FMUL.FTZ R35, R0.reuse, R159 ;  /* 0x0000009f00237220 */ /* 0x042fe20000410000 */
[C---:B------:R-:W-:Y:S01]  /*7f70*/  HMMA.16816.F32 R16, R172.reuse, R178, R16 ;  /* 0x000000b2ac10723c */ /* 0x040fe20000001810 */
[----:B------:R-:W-:Y:S03]  /*7f80*/  LDSM.16.MT88.4 R156, [R216+0xa400] ;  /* 0x00a40000d89c783b */ /* 0x000fe60000004200 */
[C---:B------:R-:W-:Y:S02]  /*7f90*/  FMUL.FTZ R90, R0.reuse, R90 ;  /* 0x0000005a005a7220 */ /* 0x040fe40000410000 */
[C---:B------:R-:W-:Y:S02]  /*7fa0*/  FMUL.FTZ R91, R0.reuse, R91 ;  /* 0x0000005b005b7220 */ /* 0x040fe40000410000 */
[-C--:B--2---:R-:W-:Y:S01]  /*7fb0*/  HMMA.16816.F32 R68, R172, R140.reuse, R68 ;  /* 0x0000008cac44723c */ /* 0x084fe20000001844 */
[C---:B------:R-:W-:Y:S03]  /*7fc0*/  FMUL.FTZ R94, R0.reuse, R94 ;  /* 0x0000005e005e7220 */ /* 0x040fe60000410000 */
[----:B------:R-:W-:Y:S02]  /*7fd0*/  FMUL.FTZ R95, R0, R95 ;  /* 0x0000005f005f7220 */ /* 0x000fe40000410000 */
[----:B------:R-:W-:Y:S02]  /*7fe0*/  IMAD.WIDE.U32 R138, R138, -0x2daee0ad, RZ ;  /* 0xd2511f538a8a7825 */ /* 0x000fe400078e00ff */
[C---:B------:R-:W-:Y:S04]  /*7ff0*/  HMMA.16816.F32 R72, R180.reuse, R140, R72 ;  /* 0x0000008cb448723c */ /* 0x040fe80000001848 */
[----:B------:R-:W-:Y:S01]  /*8000*/  LOP3.LUT R151, R138, 0xff, RZ, 0xc0, !PT ;  /* 0x000000ff8a977812 */ /* 0x000fe200078ec0ff */
[C---:B------:R-:W-:Y:S02]  /*8010*/  FMUL.FTZ R100, R3.reuse, R100 ;  /* 0x0000006403647220 */ /* 0x040fe40000410000 */
[----:B------:R-:W-:Y:S01]  /*8020*/  FMUL.FTZ R101, R3, R101 ;  /* 0x0000006503657220 */ /* 0x000fe20000410000 */
[-C--:B------:R-:W-:Y:S01]  /*8030*/  HMMA.16816.F32 R76, R180, R142.reuse, R76 ;  /* 0x0000008eb44c723c */ /* 0x080fe2000000184c */
[C---:B------:R-:W-:Y:S03]  /*8040*/  FMUL.FTZ R102, R133.reuse, R102 ;  /* 0x0000006685667220 */ /* 0x040fe60000410000 */
[----:B------:R-:W-:Y:S02]  /*8050*/  FMUL.FTZ R103, R133, R103 ;  /* 0x0000006785677220 */ /* 0x000fe40000410000 */
[C---:B------:R-:W-:Y:S02]  /*8060*/  FMUL.FTZ R104, R132.reuse, R104 ;  /* 0x0000006884687220 */ /* 0x040fe40000410000 */
[C---:B------:R-:W-:Y:S01]  /*8070*/  HMMA.16816.F32 R80, R172.reuse, R142, R80 ;  /* 0x0000008eac50723c */ /* 0x040fe20000001850 */
[----:B------:R-:W1:Y:S03]  /*8080*/  LDSM.16.MT88.4 R140, [R218+0xa000] ;  /* 0x00a00000da8c783b */ /* 0x000e660000004200 */
[----:B------:R-:W-:Y:S02]  /*8090*/  FMUL.FTZ R105, R132, R105 ;  /* 0x0000006984697220 */ /* 0x000fe40000410000 */
[C---:B------:R-:W-:Y:S02]  /*80a0*/  FMUL.FTZ R106, R0.reuse, R106 ;  /* 0x0000006a006a7220 */ /* 0x040fe40000410000 */
[-C--:B----4-:R-:W-:Y:S01]  /*80b0*/  HMMA.16816.F32 R84, R172, R144.reuse, R84 ;  /* 0x00000090ac54723c */ /* 0x090fe20000001854 */
[----:B------:R-:W-:Y:S03]  /*80c0*/  FMUL.FTZ R107, R0, R107 ;  /* 0x0000006b006b7220 */ /* 0x000fe60000410000 */
[----:B------:R-:W-:Y:S02]  /*80d0*/  FFMA.FTZ R21, R21, c[0x0][0x23c], -R184 ;  /* 0x00008f0015157a23 */ /* 0x000fe400000108b8 */
[----:B------:R-:W-:Y:S02]  /*80e0*/  FFMA.FTZ R22, R22, c[0x0][0x23c], -R185 ;  /* 0x00008f0016167a23 */ /* 0x000fe400000108b9 */
[C---:B------:R-:W-:Y:S01]  /*80f0*/  HMMA.16816.F32 R88, R180.reuse, R144, R88 ;  /* 0x00000090b458723c */ /* 0x040fe20000001858 */
[----:B------:R2:W-:Y:S03]  /*8100*/  MUFU.EX2 R213, R21 ;  /* 0x0000001500d57308 */ /* 0x0005e60000000800 */
[--C-:B------:R-:W-:Y:S02]  /*8110*/  FFMA.FTZ R24, R24, c[0x0][0x23c], -R186.reuse ;  /* 0x00008f0018187a23 */ /* 0x100fe400000108ba */
[----:B------:R-:W-:Y:S02]  /*8120*/  IMAD.MOV.U32 R176, RZ, RZ, R207 ;  /* 0x000000ffffb07224 */ /* 0x000fe400078e00cf */
[-C--:B------:R-:W-:Y:S01]  /*8130*/  HMMA.16816.F32 R92, R180, R146.reuse, R92 ;  /* 0x00000092b45c723c */ /* 0x080fe2000000185c */
[----:B------:R-:W-:Y:S02]  /*8140*/  FFMA.FTZ R25, R25, c[0x0][0x23c], -R186 ;  /* 0x00008f0019197a23 */ /* 0x000fe400000108ba */
[----:B------:R4:W-:Y:S01]  /*8150*/  MUFU.EX2 R212, R22 ;  /* 0x0000001600d47308 */ /* 0x0009e20000000800 */
[C---:B------:R-:W-:Y:S02]  /*8160*/  FMUL.FTZ R116, R132.reuse, R116 ;  /* 0x0000007484747220 */ /* 0x040fe40000410000 */
[----:B------:R-:W-:Y:S02]  /*8170*/  FMUL.FTZ R117, R132, R117 ;  /* 0x0000007584757220 */ /* 0x000fe40000410000 */
[C---:B------:R-:W-:Y:S01]  /*8180*/  HMMA.16816.F32 R96, R172.reuse, R146, R96 ;  /* 0x00000092ac60723c */ /* 0x040fe20000001860 */
[----:B------:R-:W5:Y:S03]  /*8190*/  LDSM.16.MT88.4 R144, [R216+0xb000] ;  /* 0x00b00000d890783b */ /* 0x000f660000004200 */
[C---:B------:R-:W-:Y:S01]  /*81a0*/  FMUL.FTZ R118, R0.reuse, R118 ;  /* 0x0000007600767220 */ /* 0x040fe20000410000 */
[----:B------:R3:W-:Y:S01]  /*81b0*/  MUFU.EX2 R210, R24 ;  /* 0x0000001800d27308 */ /* 0x0007e20000000800 */
[----:B------:R-:W-:Y:S02]  /*81c0*/  FMUL.FTZ R119, R0, R119 ;  /* 0x0000007700777220 */ /* 0x000fe40000410000 */
[C---:B------:R-:W-:Y:S01]  /*81d0*/  FMUL.FTZ R120, R3.reuse, R120 ;  /* 0x0000007803787220 */ /* 0x040fe20000410000 */
[-C--:B-1----:R-:W-:Y:S03]  /*81e0*/  HMMA.16816.F32 R100, R172, R140.reuse, R100 ;  /* 0x0000008cac64723c */ /* 0x082fe60000001864 */
[----:B------:R-:W-:Y:S02]  /*81f0*/  FFMA.FTZ R20, R20, c[0x0][0x23c], -R184 ;  /* 0x00008f0014147a23 */ /* 0x000fe400000108b8 */
[----:B--2---:R-:W-:Y:S02]  /*8200*/  FMUL.FTZ R21, R132, R161 ;  /* 0x000000a184157220 */ /* 0x004fe40000410000 */
[----:B------:R-:W-:Y:S01]  /*8210*/  FMUL.FTZ R121, R3, R121 ;  /* 0x0000007903797220 */ /* 0x000fe20000410000 */
[C---:B------:R-:W-:Y:S01]  /*8220*/  HMMA.16816.F32 R104, R180.reuse, R140, R104 ;  /* 0x0000008cb468723c */ /* 0x040fe20000001868 */
[----:B------:R1:W-:Y:S03]  /*8230*/  MUFU.EX2 R214, R20 ;  /* 0x0000001400d67308 */ /* 0x0003e60000000800 */
[----:B----4-:R-:W-:Y:S02]  /*8240*/  FMUL.FTZ R22, R0, R162 ;  /* 0x000000a200167220 */ /* 0x010fe40000410000 */
[----:B------:R-:W-:Y:S02]  /*8250*/  FMUL.FTZ R122, R133, R122 ;  /* 0x0000007a857a7220 */ /* 0x000fe40000410000 */
[-C--:B------:R-:W-:Y:S01]  /*8260*/  HMMA.16816.F32 R32, R180, R142.reuse, R32 ;  /* 0x0000008eb420723c */ /* 0x080fe20000001820 */
[----:B------:R-:W-:Y:S03]  /*8270*/  IMAD.WIDE.U32 R140, R137, -0x2daee0ad, RZ ;  /* 0xd2511f53898c7825 */ /* 0x000fe600078e00ff */
[----:B---3--:R-:W-:Y:S01]  /*8280*/  SHF.R.U32.HI R24, RZ, 0x10, R138 ;  /* 0x00000010ff187819 */ /* 0x008fe2000001168a */
[----:B------:R-:W-:Y:S01]  /*8290*/  FMUL.FTZ R123, R133, R123 ;  /* 0x0000007b857b7220 */ /* 0x000fe20000410000 */
[----:B------:R-:W-:Y:S01]  /*82a0*/  LOP3.LUT R148, R141, UR16, R198, 0x96, !PT ;  /* 0x000000108d947c12 */ /* 0x000fe2000f8e96c6 */
[----:B------:R-:W-:Y:S01]  /*82b0*/  FFMA.FTZ R28, R28, c[0x0][0x23c], -R186 ;  /* 0x00008f001c1c7a23 */ /* 0x000fe200000108ba */
[C---:B------:R-:W-:Y:S01]  /*82c0*/  HMMA.16816.F32 R108, R172.reuse, R142, R108 ;  /* 0x0000008eac6c723c */ /* 0x040fe2000000186c */
[C---:B------:R-:W-:Y:S03]  /*82d0*/  FMUL.FTZ R112, R3.reuse, R112 ;  /* 0x0000007003707220 */ /* 0x040fe60000410000 */
[----:B------:R-:W-:Y:S01]  /*82e0*/  FMUL.FTZ R113, R3, R113 ;  /* 0x0000007103717220 */ /* 0x000fe20000410000 */
[C---:B------:R-:W-:Y:S01]  /*82f0*/  LOP3.LUT R149, R140.reuse, 0xffff, RZ, 0xc0, !PT ;  /* 0x0000ffff8c957812 */ /* 0x040fe200078ec0ff */
[C---:B------:R-:W-:Y:S01]  /*8300*/  FMUL.FTZ R114, R133.reuse, R114 ;  /* 0x0000007285727220 */ /* 0x040fe20000410000 */
[----:B------:R-:W-:Y:S01]  /*8310*/  LOP3.LUT R150, R140, 0xff, RZ, 0xc0, !PT ;  /* 0x000000ff8c967812 */ /* 0x000fe200078ec0ff */
[----:B------:R-:W-:Y:S01]  /*8320*/  FMUL.FTZ R115, R133, R115 ;  /* 0x0000007385737220 */ /* 0x000fe20000410000 */
[--C-:B------:R-:W-:Y:S03]  /*8330*/  SHF.R.U32.HI R152, RZ, 0x10, R140.reuse ;  /* 0x00000010ff987819 */ /* 0x100fe6000001168c */
[----:B------:R-:W-:Y:S01]  /*8340*/  FFMA.FTZ R137, R23, c[0x0][0x23c], -R185 ;  /* 0x00008f0017897a23 */ /* 0x000fe200000108b9 */
[----:B------:R-:W-:Y:S01]  /*8350*/  SHF.R.U32.HI R154, RZ, 0x18, R140 ;  /* 0x00000018ff9a7819 */ /* 0x000fe2000001168c */
[----:B-1----:R-:W-:Y:S01]  /*8360*/  FMUL.FTZ R20, R132, R160 ;  /* 0x000000a084147220 */ /* 0x002fe20000410000 */
[-C--:B-----5:R-:W-:Y:S01]  /*8370*/  HMMA.16816.F32 R112, R172, R144.reuse, R112 ;  /* 0x00000090ac70723c */ /* 0x0a0fe20000001870 */
[----:B------:R-:W-:Y:S01]  /*8380*/  FMUL.FTZ R23, R0, R163 ;  /* 0x000000a300177220 */ /* 0x000fe20000410000 */
[----:B------:R-:W1:Y:S01]  /*8390*/  LDSM.16.MT88.4 R140, [R218+0xb000] ;  /* 0x00b00000da8c783b */ /* 0x000e620000004200 */
[----:B------:R2:W-:Y:S01]  /*83a0*/  MUFU.EX2 R211, R137 ;  /* 0x0000008900d37308 */ /* 0x0005e20000000800 */
[--C-:B------:R-:W-:Y:S02]  /*83b0*/  FFMA.FTZ R27, R27, c[0x0][0x23c], -R187.reuse ;  /* 0x00008f001b1b7a23 */ /* 0x100fe400000108bb */
[----:B------:R-:W-:Y:S02]  /*83c0*/  FFMA.FTZ R26, R26, c[0x0][0x23c], -R187 ;  /* 0x00008f001a1a7a23 */ /* 0x000fe400000108bb */
[C---:B------:R-:W-:Y:S01]  /*83d0*/  HMMA.16816.F32 R20, R180.reuse, R144, R20 ;  /* 0x00000090b414723c */ /* 0x040fe20000001814 */
[----:B------:R-:W-:Y:S03]  /*83e0*/  IMAD.MOV.U32 R178, RZ, RZ, R209 ;  /* 0x000000ffffb27224 */ /* 0x000fe600078e00d1 */
[----:B------:R-:W-:Y:S01]  /*83f0*/  IMAD.MOV.U32 R179, RZ, RZ, R208 ;  /* 0x000000ffffb37224 */ /* 0x000fe200078e00d0 */
[----:B------:R3:W-:Y:S01]  /*8400*/  MUFU.EX2 R207, R27 ;  /* 0x0000001b00cf7308 */ /* 0x0007e20000000800 */
[----:B------:R-:W-:Y:S01]  /*8410*/  FFMA.FTZ R29, R29, c[0x0][0x23c], -R186 ;  /* 0x00008f001d1d7a23 */ /* 0x000fe200000108ba */
[----:B------:R-:W-:Y:S01]  /*8420*/  LOP3.LUT R145, R148, 0xff, RZ, 0xc0, !PT ;  /* 0x000000ff94917812 */ /* 0x000fe200078ec0ff */
[-C--:B------:R-:W-:Y:S01]  /*8430*/  HMMA.16816.F32 R116, R180, R146.reuse, R116 ;  /* 0x00000092b474723c */ /* 0x080fe20000001874 */
[----:B------:R-:W-:Y:S03]  /*8440*/  IMAD.MOV.U32 R177, RZ, RZ, R206 ;  /* 0x000000ffffb17224 */ /* 0x000fe600078e00ce */
[----:B------:R-:W-:Y:S01]  /*8450*/  LOP3.LUT R144, R138, 0xffff, RZ, 0xc0, !PT ;  /* 0x0000ffff8a907812 */ /* 0x000fe200078ec0ff */
[----:B------:R-:W-:Y:S02]  /*8460*/  FMUL.FTZ R124, R132, R124 ;  /* 0x0000007c847c7220 */ /* 0x000fe40000410000 */
[----:B------:R4:W5:Y:S01]  /*8470*/  MUFU.EX2 R209, R25 ;  /* 0x0000001900d17308 */ /* 0x0009620000000800 */
[C---:B------:R-:W-:Y:S01]  /*8480*/  HMMA.16816.F32 R120, R172.reuse, R146, R120 ;  /* 0x00000092ac78723c */ /* 0x040fe20000001878 */
[----:B------:R-:W-:Y:S03]  /*8490*/  IMAD.MOV.U32 R193, RZ, RZ, R205 ;  /* 0x000000ffffc17224 */ /* 0x000fe600078e00cd */
[----:B--2---:R-:W-:Y:S01]  /*84a0*/  LOP3.LUT R137, R139, UR16, R202, 0x96, !PT ;  /* 0x000000108b897c12 */ /* 0x004fe2000f8e96ca */
[----:B------:R-:W-:Y:S01]  /*84b0*/  FFMA.FTZ R30, R30, c[0x0][0x23c], -R187 ;  /* 0x00008f001e1e7a23 */ /* 0x000fe200000108bb */
[----:B------:R-:W-:Y:S01]  /*84c0*/  SHF.R.U32.HI R139, RZ, 0x8, R149 ;  /* 0x00000008ff8b7819 */ /* 0x000fe20000011695 */
[----:B------:R-:W-:Y:S01]  /*84d0*/  FFMA.FTZ R31, R31, c[0x0][0x23c], -R187 ;  /* 0x00008f001f1f7a23 */ /* 0x000fe200000108bb */
[----:B------:R-:W-:Y:S01]  /*84e0*/  SHF.R.U32.HI R149, RZ, 0x18, R138 ;  /* 0x00000018ff957819 */ /* 0x000fe2000001168a */
[----:B------:R2:W1:Y:S03]  /*84f0*/  MUFU.EX2 R208, R26 ;  /* 0x0000001a00d07308 */ /* 0x0004660000000800 */
[----:B------:R-:W-:Y:S01]  /*8500*/  SHF.R.U32.HI R138, RZ, 0x10, R148 ;  /* 0x00000010ff8a7819 */ /* 0x000fe20000011694 */
[----:B---3--:R-:W-:Y:S01]  /*8510*/  FMUL.FTZ R27, R133, R167 ;  /* 0x000000a7851b7220 */ /* 0x008fe20000410000 */
[----:B------:R-:W-:Y:S01]  /*8520*/  SHF.R.U32.HI R146, RZ, 0x8, R144 ;  /* 0x00000008ff927819 */ /* 0x000fe20000011690 */
[----:B------:R-:W-:Y:S01]  /*8530*/  FMUL.FTZ R125, R132, R125 ;  /* 0x0000007d847d7220 */ /* 0x000fe20000410000 */
[----:B------:R-:W-:Y:S01]  /*8540*/  LOP3.LUT R144, R24, 0xff, RZ, 0xc0, !PT ;  /* 0x000000ff18907812 */ /* 0x000fe200078ec0ff */
[----:B------:R-:W-:Y:S01]  /*8550*/  FMUL.FTZ R126, R0, R126 ;  /* 0x0000007e007e7220 */ /* 0x000fe20000410000 */
[----:B------:R-:W-:Y:S01]  /*8560*/  LOP3.LUT R24, R148, 0xffff, RZ, 0xc0, !PT ;  /* 0x0000ffff94187812 */ /* 0x000fe200078ec0ff */
[----:B------:R3:W-:Y:S01]  /*8570*/  MUFU.EX2 R206, R28 ;  /* 0x0000001c00ce7308 */ /* 0x0007e20000000800 */
[----:B------:R-:W-:Y:S01]  /*8580*/  SHF.R.U32.HI R148, RZ, 0x18, R148 ;  /* 0x00000018ff947819 */ /* 0x000fe20000011694 */
[----:B------:R-:W-:Y:S01]  /*8590*/  FMUL.FTZ R127, R0, R127 ;  /* 0x0000007f007f7220 */ /* 0x000fe20000410000 */
[----:B------:R-:W-:Y:S01]  /*85a0*/  LOP3.LUT R138, R138, 0xff, RZ, 0xc0, !PT ;  /* 0x000000ff8a8a7812 */ /* 0x000fe200078ec0ff */
[----:B----4-:R-:W-:Y:S01]  /*85b0*/  FMUL.FTZ R25, R3, R165 ;  /* 0x000000a503197220 */ /* 0x010fe20000410000 */
[----:B------:R-:W-:Y:S01]  /*85c0*/  PRMT R153, R150, 0x5410, R139 ;  /* 0x0000541096997816 */ /* 0x000fe2000000008b */
[C---:B------:R-:W-:Y:S01]  /*85d0*/  FMUL.FTZ R128, R132.reuse, R128 ;  /* 0x0000008084807220 */ /* 0x040fe20000410000 */
[----:B------:R-:W-:Y:S01]  /*85e0*/  PRMT R161, R151, 0x5410, R146 ;  /* 0x0000541097a17816 */ /* 0x000fe20000000092 */
[----:B------:R-:W-:Y:S01]  /*85f0*/  FMUL.FTZ R129, R132, R129 ;  /* 0x0000008184817220 */ /* 0x000fe20000410000 */
[----:B------:R-:W-:Y:S01]  /*8600*/  PRMT R162, R144, 0x5410, R149 ;  /* 0x0000541090a27816 */ /* 0x000fe20000000095 */
[----:B------:R4:W4:Y:S01]  /*8610*/  MUFU.EX2 R205, R29 ;  /* 0x0000001d00cd7308 */ /* 0x0009220000000800 */
[----:B------:R-:W-:Y:S01]  /*8620*/  PRMT R144, R138, 0x5410, R148 ;  /* 0x000054108a907816 */ /* 0x000fe20000000094 */
[----:B------:R-:W-:Y:S01]  /*8630*/  FMUL.FTZ R130, R0, R130 ;  /* 0x0000008200827220 */ /* 0x000fe20000410000 */
[----:B------:R-:W-:Y:S01]  /*8640*/  SHF.R.U32.HI R139, RZ, 0x8, R24 ;  /* 0x00000008ff8b7819 */ /* 0x000fe20000011618 */
[----:B------:R-:W-:Y:S01]  /*8650*/  FMUL.FTZ R24, R3, R164 ;  /* 0x000000a403187220 */ /* 0x000fe20000410000 */
[----:B------:R-:W5:Y:S01]  /*8660*/  LDSM.16.MT88.4 R148, [R216+0x9400] ;  /* 0x00940000d894783b */ /* 0x000f620000004200 */
[----:B--2---:R-:W-:Y:S01]  /*8670*/  FMUL.FTZ R26, R133, R166 ;  /* 0x000000a6851a7220 */ /* 0x004fe20000410000 */
[----:B------:R-:W-:Y:S01]  /*8680*/  LOP3.LUT R147, R152, 0xff, RZ, 0xc0, !PT ;  /* 0x000000ff98937812 */ /* 0x000fe200078ec0ff */
[----:B------:R-:W-:Y:S01]  /*8690*/  FMUL.FTZ R131, R0, R131 ;  /* 0x0000008300837220 */ /* 0x000fe20000410000 */
[----:B------:R-:W-:Y:S01]  /*86a0*/  SHF.R.U32.HI R138, RZ, 0x18, R137 ;  /* 0x00000018ff8a7819 */ /* 0x000fe20000011689 */
[----:B------:R2:W-:Y:S01]  /*86b0*/  MUFU.EX2 R203, R30 ;  /* 0x0000001e00cb7308 */ /* 0x0005e20000000800 */
[----:B------:R-:W-:Y:S01]  /*86c0*/  PRMT R147, R147, 0x5410, R154 ;  /* 0x0000541093937816 */ /* 0x000fe2000000009a */
[--C-:B------:R-:W-:Y:S01]  /*86d0*/  FFMA.FTZ R40, R40, c[0x0][0x23c], -R186.reuse ;  /* 0x00008f0028287a23 */ /* 0x100fe200000108ba */
[-C--:B-1----:R-:W-:Y:S01]  /*86e0*/  HMMA.16816.F32 R24, R172, R140.reuse, R24 ;  /* 0x0000008cac18723c */ /* 0x082fe20000001818 */
[----:B---3--:R-:W-:Y:S01]  /*86f0*/  LOP3.LUT R28, R137, 0xffff, RZ, 0xc0, !PT ;  /* 0x0000ffff891c7812 */ /* 0x008fe200078ec0ff */
[----:B------:R-:W-:Y:S01]  /*8700*/  FFMA.FTZ R39, R39, c[0x0][0x23c], -R185 ;  /* 0x00008f0027277a23 */ /* 0x000fe200000108b9 */
[----:B------:R-:W-:Y:S01]  /*8710*/  F2FP.PACK_AB R146, R233, R234 ;  /* 0x000000eae992723e */ /* 0x000fe200000000ff */
[----:B------:R-:W-:Y:S01]  /*8720*/  FFMA.FTZ R42, R42, c[0x0][0x23c], -R187 ;  /* 0x00008f002a2a7a23 */ /* 0x000fe200000108bb */
[----:B------:R-:W-:Y:S01]  /*8730*/  PRMT R145, R145, 0x5410, R139 ;  /* 0x0000541091917816 */ /* 0x000fe2000000008b */
[----:B------:R-:W-:Y:S01]  /*8740*/  FFMA.FTZ R56, R56, c[0x0][0x23c], -R186 ;  /* 0x00008f0038387a23 */ /* 0x000fe200000108ba */
[----:B------:R1:W3:Y:S01]  /*8750*/  MUFU.EX2 R167, R31 ;  /* 0x0000001f00a77308 */ /* 0x0002e20000000800 */
[C---:B------:R-:W-:Y:S01]  /*8760*/  HMMA.16816.F32 R124, R180.reuse, R140, R124 ;  /* 0x0000008cb47c723c */ /* 0x040fe2000000187c */
[----:B------:R-:W-:Y:S03]  /*8770*/  LOP3.LUT R139, R137, 0xff, RZ, 0xc0, !PT ;  /* 0x000000ff898b7812 */ /* 0x000fe600078ec0ff */
[----:B----4-:R-:W-:Y:S01]  /*8780*/  SHF.R.U32.HI R29, RZ, 0x10, R137 ;  /* 0x00000010ff1d7819 */ /* 0x010fe20000011689 */
[----:B------:R-:W-:Y:S01]  /*8790*/  FFMA.FTZ R48, R48, c[0x0][0x23c], -R184 ;  /* 0x00008f0030307a23 */ /* 0x000fe200000108b8 */
[----:B------:R-:W-:Y:S01]  /*87a0*/  SHF.R.U32.HI R137, RZ, 0x8, R28 ;  /* 0x00000008ff897819 */ /* 0x000fe2000001161c */
[--C-:B------:R-:W-:Y:S01]  /*87b0*/  HSET2.LE.AND R28, R153, R226.reuse, PT ;  /* 0x000000e2991c7233 */ /* 0x100fe20003803000 */
[-C--:B------:R-:W-:Y:S01]  /*87c0*/  HMMA.16816.F32 R128, R180, R142.reuse, R128 ;  /* 0x0000008eb480723c */ /* 0x080fe20000001880 */
[----:B------:R-:W-:Y:S01]  /*87d0*/  LOP3.LUT R29, R29, 0xff, RZ, 0xc0, !PT ;  /* 0x000000ff1d1d7812 */ /* 0x000fe200078ec0ff */
[----:B------:R-:W4:Y:S01]  /*87e0*/  LDSM.16.MT88.4 R152, [R218+0x9400] ;  /* 0x00940000da98783b */ /* 0x000f220000004200 */
[----:B------:R-:W-:Y:S01]  /*87f0*/  MUFU.EX2 R182, R46 ;  /* 0x0000002e00b67308 */ /* 0x000fe20000000800 */
[----:B------:R-:W-:Y:S01]  /*8800*/  LOP3.LUT R146, R28, R146, RZ, 0xc0, !PT ;  /* 0x000000921c927212 */ /* 0x000fe200078ec0ff */
[----:B------:R-:W-:Y:S01]  /*8810*/  FMUL.FTZ R28, R3, R168 ;  /* 0x000000a8031c7220 */ /* 0x000fe20000410000 */
[----:B------:R-:W-:Y:S01]  /*8820*/  PRMT R160, R29, 0x5410, R138 ;  /* 0x000054101da07816 */ /* 0x000fe2000000008a */
[----:B------:R-:W-:Y:S01]  /*8830*/  FMUL.FTZ R29, R3, R169 ;  /* 0x000000a9031d7220 */ /* 0x000fe20000410000 */
[----:B------:R-:W-:Y:S01]  /*8840*/  PRMT R141, R139, 0x5410, R137 ;  /* 0x000054108b8d7816 */ /* 0x000fe20000000089 */
[----:B--2---:R-:W-:Y:S03]  /*8850*/  FMUL.FTZ R30, R133, R170 ;  /* 0x000000aa851e7220 */ /* 0x004fe60000410000 */
[--C-:B------:R-:W-:Y:S01]  /*8860*/  HSET2.LE.AND R137, R147, R226.reuse, PT ;  /* 0x000000e293897233 */ /* 0x100fe20003803000 */
[----:B------:R-:W-:Y:S01]  /*8870*/  F2FP.PACK_AB R147, R215, R227 ;  /* 0x000000e3d793723e */ /* 0x000fe200000000ff */
[--C-:B------:R-:W-:Y:S01]  /*8880*/  HSET2.LE.AND R138, R145, R226.reuse, PT ;  /* 0x000000e2918a7233 */ /* 0x100fe20003803000 */
[----:B-1----:R-:W-:Y:S01]  /*8890*/  FMUL.FTZ R31, R133, R171 ;  /* 0x000000ab851f7220 */ /* 0x002fe20000410000 */
[--C-:B------:R-:W-:Y:S01]  /*88a0*/  HSET2.LE.AND R139, R144, R226.reuse, PT ;  /* 0x000000e2908b7233 */ /* 0x100fe20003803000 */
[----:B-----5:R-:W-:Y:S01]  /*88b0*/  F2FP.PACK_AB R140, R209, R210 ;  /* 0x000000d2d18c723e */ /* 0x020fe200000000ff */
[--C-:B------:R-:W-:Y:S01]  /*88c0*/  HSET2.LE.AND R141, R141, R226.reuse, PT ;  /* 0x000000e28d8d7233 */ /* 0x100fe20003803000 */
[----:B------:R-:W-:Y:S01]  /*88d0*/  LOP3.LUT R147, R137, R147, RZ, 0xc0, !PT ;  /* 0x0000009389937212 */ /* 0x000fe200078ec0ff */
[----:B------:R-:W-:Y:S01]  /*88e0*/  MUFU.EX2 R183, R45 ;  /* 0x0000002d00b77308 */ /* 0x000fe20000000800 */
[----:B------:R-:W-:Y:S01]  /*88f0*/  F2FP.PACK_AB R137, R207, R208 ;  /* 0x000000d0cf89723e */ /* 0x000fe200000000ff */
[----:B------:R-:W-:Y:S01]  /*8900*/  HMMA.16816.F32 R28, R172, R142, R28 ;  /* 0x0000008eac1c723c */ /* 0x000fe2000000181c */
[----:B------:R-:W-:Y:S01]  /*8910*/  F2FP.PACK_AB R144, R213, R214 ;  /* 0x000000d6d590723e */ /* 0x000fe200000000ff */
[----:B------:R-:W-:Y:S01]  /*8920*/  IMAD.MOV.U32 R168, RZ, RZ, R177 ;  /* 0x000000ffffa87224 */ /* 0x000fe200078e00b1 */
[----:B------:R-:W-:Y:S01]  /*8930*/  F2FP.PACK_AB R145, R211, R212 ;  /* 0x000000d4d391723e */ /* 0x000fe200000000ff */
[--C-:B------:R-:W-:Y:S01]  /*8940*/  FFMA.FTZ R36, R36, c[0x0][0x23c], -R184.reuse ;  /* 0x00008f0024247a23 */ /* 0x100fe200000108b8 */
[----:B------:R-:W-:Y:S01]  /*8950*/  LOP3.LUT R144, R138, R144, RZ, 0xc0, !PT ;  /* 0x000000908a907212 */ /* 0x000fe200078ec0ff */
[----:B------:R-:W-:Y:S01]  /*8960*/  FFMA.FTZ R38, R38, c[0x0][0x23c], -R185 ;  /* 0x00008f0026267a23 */ /* 0x000fe200000108b9 */
[----:B------:R-:W-:Y:S01]  /*8970*/  LOP3.LUT R145, R139, R145, RZ, 0xc0, !PT ;  /* 0x000000918b917212 */ /* 0x000fe200078ec0ff */
[--C-:B------:R-:W-:Y:S01]  /*8980*/  HSET2.LE.AND R142, R161, R226.reuse, PT ;  /* 0x000000e2a18e7233 */ /* 0x100fe20003803000 */
[----:B------:R-:W-:Y:S01]  /*8990*/  LOP3.LUT R140, R141, R140, RZ, 0xc0, !PT ;  /* 0x0000008c8d8c7212 */ /* 0x000fe200078ec0ff */
[----:B------:R-:W-:Y:S02]  /*89a0*/  MUFU.EX2 R173, R57 ;  /* 0x0000003900ad7308 */ /* 0x000fe40000000800 */
[--C-:B------:R-:W-:Y:S01]  /*89b0*/  HSET2.LE.AND R141, R160, R226.reuse, PT ;  /* 0x000000e2a08d7233 */ /* 0x100fe20003803000 */
[----:B------:R-:W-:Y:S01]  /*89c0*/  F2FP.PACK_AB R138, R205, R206 ;  /* 0x000000cecd8a723e */ /* 0x000fe200000000ff */
[-C--:B------:R-:W-:Y:S01]  /*89d0*/  HMMA.16816.F32 R4, R144, R148.reuse, R4 ;  /* 0x000000949004723c */ /* 0x080fe20000001804 */
[--C-:B------:R-:W-:Y:S01]  /*89e0*/  HSET2.LE.AND R143, R162, R226.reuse, PT ;  /* 0x000000e2a28f7233 */ /* 0x100fe20003803000 */
[----:B---3--:R-:W-:Y:S01]  /*89f0*/  F2FP.PACK_AB R139, R167, R203 ;  /* 0x000000cba78b723e */ /* 0x008fe200000000ff */
[----:B------:R-:W-:Y:S01]  /*8a00*/  FFMA.FTZ R43, R43, c[0x0][0x23c], -R187 ;  /* 0x00008f002b2b7a23 */ /* 0x000fe200000108bb */
[----:B------:R-:W-:Y:S01]  /*8a10*/  LOP3.LUT R141, R141, R137, RZ, 0xc0, !PT ;  /* 0x000000898d8d7212 */ /* 0x000fe200078ec0ff */
[--C-:B------:R-:W-:Y:S01]  /*8a20*/  FFMA.FTZ R54, R54, c[0x0][0x23c], -R185.reuse ;  /* 0x00008f0036367a23 */ /* 0x100fe200000108b9 */
[----:B------:R-:W-:Y:S01]  /*8a30*/  LOP3.LUT R142, R142, R138, RZ, 0xc0, !PT ;  /* 0x0000008a8e8e7212 */ /* 0x000fe200078ec0ff */
[----:B------:R1:W-:Y:S01]  /*8a40*/  MUFU.EX2 R202, R48 ;  /* 0x0000003000ca7308 */ /* 0x0003e20000000800 */
[----:B------:R-:W-:Y:S01]  /*8a50*/  LOP3.LUT R143, R143, R139, RZ, 0xc0, !PT ;  /* 0x0000008b8f8f7212 */ /* 0x000fe200078ec0ff */
[--C-:B------:R-:W-:Y:S03]  /*8a60*/  FFMA.FTZ R64, R64, c[0x0][0x23c], -R184.reuse ;  /* 0x00008f0040407a23 */ /* 0x100fe600000108b8 */
[--C-:B------:R-:W-:Y:S02]  /*8a70*/  FFMA.FTZ R66, R66, c[0x0][0x23c], -R185.reuse ;  /* 0x00008f0042427a23 */ /* 0x100fe400000108b9 */
[----:B------:R-:W-:Y:S01]  /*8a80*/  FFMA.FTZ R65, R65, c[0x0][0x23c], -R184 ;  /* 0x00008f0041417a23 */ /* 0x000fe200000108b8 */
[C---:B------:R-:W-:Y:S01]  /*8a90*/  HMMA.16816.F32 R8, R140.reuse, R148, R8 ;  /* 0x000000948c08723c */ /* 0x040fe20000001808 */
[--C-:B------:R-:W-:Y:S01]  /*8aa0*/  FFMA.FTZ R67, R67, c[0x0][0x23c], -R185.reuse ;  /* 0x00008f0043437a23 */ /* 0x100fe200000108b9 */
[----:B------:R-:W-:Y:S01]  /*8ab0*/  MUFU.EX2 R172, R58 ;  /* 0x0000003a00ac7308 */ /* 0x000fe20000000800 */
[----:B------:R-:W-:Y:S02]  /*8ac0*/  FFMA.FTZ R185, R55, c[0x0][0x23c], -R185 ;  /* 0x00008f0037b97a23 */ /* 0x000fe400000108b9 */
[----:B------:R-:W-:Y:S02]  /*8ad0*/  FFMA.FTZ R62, R62, c[0x0][0x23c], -R187 ;  /* 0x00008f003e3e7a23 */ /* 0x000fe400000108bb */
[----:B------:R-:W-:Y:S01]  /*8ae0*/  FFMA.FTZ R0, R0, R237, R239 ;  /* 0x000000ed00007223 */ /* 0x000fe200000100ef */
[-C--:B------:R-:W-:Y:S01]  /*8af0*/  HMMA.16816.F32 R12, R140, R150.reuse, R12 ;  /* 0x000000968c0c723c */ /* 0x080fe2000000180c */
[----:B------:R-:W-:Y:S03]  /*8b00*/  FFMA.FTZ R133, R133, R235, R252 ;  /* 0x000000eb85857223 */ /* 0x000fe600000100fc */
[----:B------:R2:W-:Y:S01]  /*8b10*/  MUFU.EX2 R166, R36 ;  /* 0x0000002400a67308 */ /* 0x0005e20000000800 */
[----:B------:R-:W-:Y:S02]  /*8b20*/  FADD.FTZ R0, R238, R0 ;  /* 0x00000000ee007221 */ /* 0x000fe40000010000 */
[----:B------:R-:W-:Y:S01]  /*8b30*/  FFMA.FTZ R132, R132, R236, R245 ;  /* 0x000000ec84847223 */ /* 0x000fe200000100f5 */
[C---:B------:R-:W-:Y:S01]  /*8b40*/  HMMA.16816.F32 R16, R144.reuse, R150, R16 ;  /* 0x000000969010723c */ /* 0x040fe20000001810 */
[----:B------:R-:W3:Y:S03]  /*8b50*/  LDSM.16.MT88.4 R148, [R218+0xa400] ;  /* 0x00a40000da94783b */ /* 0x000ee60000004200 */
[----:B-1----:R-:W-:Y:S01]  /*8b60*/  IADD3 R48, R204, 0x1, RZ ;  /* 0x00000001cc307810 */ /* 0x002fe20007ffe0ff */
[----:B------:R-:W-:Y:S01]  /*8b70*/  IMAD.MOV.U32 R204, RZ, RZ, R193 ;  /* 0x000000ffffcc7224 */ /* 0x000fe200078e00c1 */
[----:B------:R-:W-:Y:S01]  /*8b80*/  MUFU.EX2 R192, R40 ;  /* 0x0000002800c07308 */ /* 0x000fe20000000800 */
[----:B------:R-:W-:Y:S01]  /*8b90*/  FADD.FTZ R0, R248, R0 ;  /* 0x00000000f8007221 */ /* 0x000fe20000010000 */
[-C--:B----4-:R-:W-:Y:S01]  /*8ba0*/  HMMA.16816.F32 R68, R144, R152.reuse, R68 ;  /* 0x000000989044723c */ /* 0x090fe20000001844 */
[----:B------:R-:W-:Y:S03]  /*8bb0*/  LOP3.LUT R48, R225, UR23, R48, 0x96, !PT ;  /* 0x00000017e1307c12 */ /* 0x000fe6000f8e9630 */
[----:B------:R-:W-:Y:S02]  /*8bc0*/  FADD.FTZ R0, R247, R0 ;  /* 0x00000000f7007221 */ /* 0x000fe40000010000 */
[----:B------:R-:W-:Y:S02]  /*8bd0*/  IMAD.WIDE.U32 R138, R48, -0x326172a9, RZ ;  /* 0xcd9e8d57308a7825 */ /* 0x000fe400078e00ff */
[C---:B------:R-:W-:Y:S01]  /*8be0*/  HMMA.16816.F32 R72, R140.reuse, R152, R72 ;  /* 0x000000988c48723c */ /* 0x040fe20000001848 */
[----:B------:R-:W-:Y:S03]  /*8bf0*/  MUFU.EX2 R193, R39 ;  /* 0x0000002700c17308 */ /* 0x000fe60000000800 */
[----:B------:R-:W-:Y:S01]  /*8c00*/  FFMA.FTZ R48, R37, c[0x0][0x23c], -R184 ;  /* 0x00008f0025307a23 */ /* 0x000fe200000108b8 */
[----:B--2---:R-:W-:Y:S01]  /*8c10*/  LOP3.LUT R36, R139, UR15, R242, 0x96, !PT ;  /* 0x0000000f8b247c12 */ /* 0x004fe2000f8e96f2 */
[----:B------:R-:W-:Y:S01]  /*8c20*/  FFMA.FTZ R184, R53, c[0x0][0x23c], -R184 ;  /* 0x00008f0035b87a23 */ /* 0x000fe200000108b8 */
[----:B------:R-:W-:Y:S01]  /*8c30*/  LOP3.LUT R152, R195, UR13, R138, 0x96, !PT ;  /* 0x0000000dc3987c12 */ /* 0x000fe2000f8e968a */
[-C--:B------:R-:W-:Y:S01]  /*8c40*/  HMMA.16816.F32 R76, R140, R154.reuse, R76 ;  /* 0x0000009a8c4c723c */ /* 0x080fe2000000184c */
[----:B------:R-:W-:Y:S02]  /*8c50*/  LOP3.LUT R137, R139, UR15, R240, 0x96, !PT ;  /* 0x0000000f8b897c12 */ /* 0x000fe4000f8e96f0 */
[----:B------:R1:W-:Y:S01]  /*8c60*/  MUFU.EX2 R198, R48 ;  /* 0x0000003000c67308 */ /* 0x0003e20000000800 */
[----:B------:R-:W-:Y:S01]  /*8c70*/  IMAD.WIDE.U32 R152, R152, -0x2daee0ad, RZ ;  /* 0xd2511f5398987825 */ /* 0x000fe200078e00ff */
[----:B------:R-:W-:Y:S03]  /*8c80*/  LOP3.LUT R138, R197, UR13, R138, 0x96, !PT ;  /* 0x0000000dc58a7c12 */ /* 0x000fe6000f8e968a */
[C---:B------:R-:W-:Y:S01]  /*8c90*/  HMMA.16816.F32 R80, R144.reuse, R154, R80 ;  /* 0x0000009a9050723c */ /* 0x040fe20000001850 */
[----:B------:R-:W-:Y:S04]  /*8ca0*/  IMAD.WIDE.U32 R36, R36, -0x2daee0ad, RZ ;  /* 0xd2511f5324247825 */ /* 0x000fe800078e00ff */
[----:B------:R-:W-:Y:S01]  /*8cb0*/  IMAD.WIDE.U32 R138, R138, -0x2daee0ad, RZ ;  /* 0xd2511f538a8a7825 */ /* 0x000fe200078e00ff */
[----:B------:R-:W-:Y:S01]  /*8cc0*/  LOP3.LUT R153, R153, UR10, R36, 0x96, !PT ;  /* 0x0000000a99997c12 */ /* 0x000fe2000f8e9624 */
[----:B------:R2:W-:Y:S01]  /*8cd0*/  MUFU.EX2 R195, R38 ;  /* 0x0000002600c37308 */ /* 0x0005e20000000800 */
[-C--:B------:R-:W-:Y:S01]  /*8ce0*/  HMMA.16816.F32 R84, R144, R156.reuse, R84 ;  /* 0x0000009c9054723c */ /* 0x080fe20000001854 */
[----:B------:R-:W-:Y:S03]  /*8cf0*/  LOP3.LUT R37, R37, UR12, R230, 0x96, !PT ;  /* 0x0000000c25257c12 */ /* 0x000fe6000f8e96e6 */
[----:B------:R-:W-:Y:S04]  /*8d00*/  IMAD.WIDE.U32 R154, R137, -0x2daee0ad, RZ ;  /* 0xd2511f53899a7825 */ /* 0x000fe800078e00ff */
[C---:B------:R-:W-:Y:S01]  /*8d10*/  HMMA.16816.F32 R88, R140.reuse, R156, R88 ;  /* 0x0000009c8c58723c */ /* 0x040fe20000001858 */
[----:B------:R-:W-:Y:S01]  /*8d20*/  IMAD.WIDE.U32 R36, R37, -0x326172a9, RZ ;  /* 0xcd9e8d5725247825 */ /* 0x000fe200078e00ff */
[----:B------:R-:W4:Y:S01]  /*8d30*/  MUFU.EX2 R190, R42 ;  /* 0x0000002a00be7308 */ /* 0x000f220000000800 */
[----:B-1----:R-:W1:Y:S01]  /*8d40*/  LDSM.16.MT88.4 R48, [R216+0xb400] ;  /* 0x00b40000d830783b */ /* 0x002e620000004200 */
[----:B------:R-:W-:Y:S01]  /*8d50*/  LOP3.LUT R137, R155, UR12, R228, 0x96, !PT ;  /* 0x0000000c9b897c12 */ /* 0x000fe2000f8e96e4 */
[----:B------:R-:W-:Y:S01]  /*8d60*/  IMAD.MOV.U32 R197, RZ, RZ, R179 ;  /* 0x000000ffffc57224 */ /* 0x000fe200078e00b3 */
[----:B------:R-:W-:Y:S01]  /*8d70*/  LOP3.LUT R37, R37, UR11, R194, 0x96, !PT ;  /* 0x0000000b25257c12 */ /* 0x000fe2000f8e96c2 */
[----:B------:R-:W-:Y:S01]  /*8d80*/  IMAD.MOV.U32 R194, RZ, RZ, R178 ;  /* 0x000000ffffc27224 */ /* 0x000fe200078e00b2 */
[-C--:B------:R-:W-:Y:S01]  /*8d90*/  HMMA.16816.F32 R92, R140, R158.reuse, R92 ;  /* 0x0000009e8c5c723c */ /* 0x080fe2000000185c */
[----:B------:R-:W-:Y:S03]  /*8da0*/  FADD.FTZ R0, R208, R0 ;  /* 0x00000000d0007221 */ /* 0x000fe60000010000 */
[----:B------:R-:W-:Y:S01]  /*8db0*/  MUFU.EX2 R174, R56 ;  /* 0x0000003800ae7308 */ /* 0x000fe20000000800 */
[----:B------:R-:W-:Y:S01]  /*8dc0*/  FADD.FTZ R0, R207, R0 ;  /* 0x00000000cf007221 */ /* 0x000fe20000010000 */
[----:B--2---:R-:W-:Y:S02]  /*8dd0*/  LOP3.LUT R38, R139, UR10, R154, 0x96, !PT ;  /* 0x0000000a8b267c12 */ /* 0x004fe4000f8e969a */
[C---:B------:R-:W-:Y:S01]  /*8de0*/  HMMA.16816.F32 R96, R144.reuse, R158, R96 ;  /* 0x0000009e9060723c */ /* 0x040fe20000001860 */
[----:B------:R-:W-:Y:S04]  /*8df0*/  IMAD.WIDE.U32 R154, R137, -0x326172a9, RZ ;  /* 0xcd9e8d57899a7825 */ /* 0x000fe800078e00ff */
[----:B------:R-:W-:Y:S01]  /*8e00*/  IMAD.WIDE.U32 R162, R38, -0x326172a9, RZ ;  /* 0xcd9e8d5726a27825 */ /* 0x000fe200078e00ff */
[----:B------:R-:W-:Y:S01]  /*8e10*/  LOP3.LUT R39, R155, UR11, R196, 0x96, !PT ;  /* 0x0000000b9b277c12 */ /* 0x000fe2000f8e96c4 */
[----:B------:R-:W-:Y:S01]  /*8e20*/  MUFU.EX2 R189, R43 ;  /* 0x0000002b00bd7308 */ /* 0x000fe20000000800 */
[-C--:B---3--:R-:W-:Y:S01]  /*8e30*/  HMMA.16816.F32 R100, R144, R148.reuse, R100 ;  /* 0x000000949064723c */ /* 0x088fe20000001864 */
[----:B------:R-:W-:Y:S03]  /*8e40*/  IMAD.WIDE.U32 R158, R153, -0x326172a9, RZ ;  /* 0xcd9e8d57999e7825 */ /* 0x000fe600078e00ff */
[----:B------:R-:W-:Y:S01]  /*8e50*/  LOP3.LUT R137, R163, UR9, R154, 0x96, !PT ;  /* 0x00000009a3897c12 */ /* 0x000fe2000f8e969a */
[----:B------:R-:W-:Y:S01]  /*8e60*/  IMAD.MOV.U32 R163, RZ, RZ, R168 ;  /* 0x000000ffffa37224 */ /* 0x000fe200078e00a8 */
[----:B------:R-:W-:Y:S01]  /*8e70*/  LOP3.LUT R38, R159, UR9, R36, 0x96, !PT ;  /* 0x000000099f267c12 */ /* 0x000fe2000f8e9624 */
[----:B------:R-:W-:Y:S01]  /*8e80*/  IMAD.WIDE.U32 R36, R37, -0x2daee0ad, RZ ;  /* 0xd2511f5325247825 */ /* 0x000fe200078e00ff */
[C---:B------:R-:W-:Y:S01]  /*8e90*/  HMMA.16816.F32 R104, R140.reuse, R148, R104 ;  /* 0x000000948c68723c */ /* 0x040fe20000001868 */
[----:B------:R-:W-:Y:S03]  /*8ea0*/  MUFU.EX2 R175, R54 ;  /* 0x0000003600af7308 */ /* 0x000fe60000000800 */
[----:B------:R-:W-:Y:S01]  /*8eb0*/  IMAD.WIDE.U32 R156, R38, -0x2daee0ad, RZ ;  /* 0xd2511f53269c7825 */ /* 0x000fe200078e00ff */
[----:B------:R-:W-:Y:S03]  /*8ec0*/  LOP3.LUT R152, R37, UR8, R152, 0x96, !PT ;  /* 0x0000000825987c12 */ /* 0x000fe6000f8e9698 */
[-C--:B------:R-:W-:Y:S01]  /*8ed0*/  HMMA.16816.F32 R32, R140, R150.reuse, R32 ;  /* 0x000000968c20723c */ /* 0x080fe20000001820 */
[----:B------:R-:W-:Y:S02]  /*8ee0*/  LOP3.LUT R40, R157, UR6, R36, 0x96, !PT ;  /* 0x000000069d287c12 */ /* 0x000fe4000f8e9624 */
[----:B------:R-:W-:Y:S01]  /*8ef0*/  MUFU.EX2 R180, R64 ;  /* 0x0000004000b47308 */ /* 0x000fe20000000800 */
[----:B------:R-:W-:Y:S02]  /*8f00*/  FFMA.FTZ R36, R41, c[0x0][0x23c], -R186 ;  /* 0x00008f0029247a23 */ /* 0x000fe400000108ba */
[----:B------:R-:W-:Y:S02]  /*8f10*/  IMAD.WIDE.U32 R38, R39, -0x2daee0ad, RZ ;  /* 0xd2511f5327267825 */ /* 0x000fe400078e00ff */
[C---:B------:R-:W-:Y:S04]  /*8f20*/  HMMA.16816.F32 R108, R144.reuse, R150, R108 ;  /* 0x00000096906c723c */ /* 0x040fe8000000186c */
[----:B------:R-:W-:Y:S01]  /*8f30*/  IMAD.WIDE.U32 R160, R137, -0x2daee0ad, RZ ;  /* 0xd2511f5389a07825 */ /* 0x000fe200078e00ff */
[----:B------:R2:W3:Y:S01]  /*8f40*/  MUFU.EX2 R191, R36 ;  /* 0x0000002400bf7308 */ /* 0x0004e20000000800 */
[----:B------:R-:W-:Y:S02]  /*8f50*/  LOP3.LUT R137, R39, UR8, R138, 0x96, !PT ;  /* 0x0000000827897c12 */ /* 0x000fe4000f8e968a */
[-C--:B-1----:R-:W-:Y:S01]  /*8f60*/  HMMA.16816.F32 R112, R144, R48.reuse, R112 ;  /* 0x000000309070723c */ /* 0x082fe20000001870 */
[----:B------:R-:W-:Y:S03]  /*8f70*/  LOP3.LUT R138, R161, UR6, R38, 0x96, !PT ;  /* 0x00000006a18a7c12 */ /* 0x000fe6000f8e9626 */
[----:B------:R-:W-:Y:S03]  /*8f80*/  IMAD.WIDE.U32 R154, R152, -0x326172a9, RZ ;  /* 0xcd9e8d57989a7825 */ /* 0x000fe600078e00ff */
[----:B------:R-:W-:Y:S01]  /*8f90*/  MUFU.EX2 R178, R66 ;  /* 0x0000004200b27308 */ /* 0x000fe20000000800 */
[C---:B------:R-:W-:Y:S01]  /*8fa0*/  HMMA.16816.F32 R20, R140.reuse, R48, R20 ;  /* 0x000000308c14723c */ /* 0x040fe20000001814 */
[----:B------:R-:W-:Y:S04]  /*8fb0*/  IMAD.WIDE.U32 R40, R40, -0x326172a9, RZ ;  /* 0xcd9e8d5728287825 */ /* 0x000fe800078e00ff */
[----:B------:R-:W-:Y:S01]  /*8fc0*/  IMAD.WIDE.U32 R138, R138, -0x326172a9, RZ ;  /* 0xcd9e8d578a8a7825 */ /* 0x000fe200078e00ff */
[C---:B------:R-:W-:Y:S02]  /*8fd0*/  LOP3.LUT R150, R40.reuse, 0xffff, RZ, 0xc0, !PT ;  /* 0x0000ffff28967812 */ /* 0x040fe400078ec0ff */
[-C--:B------:R-:W-:Y:S01]  /*8fe0*/  HMMA.16816.F32 R116, R140, R50.reuse, R116 ;  /* 0x000000328c74723c */ /* 0x080fe20000001874 */
[----:B------:R-:W-:Y:S01]  /*8ff0*/  IMAD.WIDE.U32 R164, R137, -0x326172a9, RZ ;  /* 0xcd9e8d5789a47825 */ /* 0x000fe200078e00ff */
[----:B------:R-:W-:Y:S02]  /*9000*/  MUFU.EX2 R179, R65 ;  /* 0x0000004100b37308 */ /* 0x000fe40000000800 */
[----:B------:R-:W-:Y:S01]  /*9010*/  SHF.R.U32.HI R49, RZ, 0x10, R138 ;  /* 0x00000010ff317819 */ /* 0x000fe2000001168a */
[----:B--2---:R-:W1:Y:S01]  /*9020*/  LDSM.16.MT88.4 R36, [R218+0xb400] ;  /* 0x00b40000da24783b */ /* 0x004e620000004200 */
[----:B------:R-:W-:Y:S01]  /*9030*/  SHF.R.U32.HI R149, RZ, 0x10, R40 ;  /* 0x00000010ff957819 */ /* 0x000fe20000011628 */
[----:B------:R-:W-:Y:S01]  /*9040*/  FFMA.FTZ R186, R61, c[0x0][0x23c], -R186 ;  /* 0x00008f003dba7a23 */ /* 0x000fe200000108ba */
[C---:B------:R-:W-:Y:S01]  /*9050*/  HMMA.16816.F32 R120, R144.reuse, R50, R120 ;  /* 0x000000329078723c */ /* 0x040fe20000001878 */
[----:B------:R-:W-:Y:S03]  /*9060*/  LOP3.LUT R152, R40, 0xff, RZ, 0xc0, !PT ;  /* 0x000000ff28987812 */ /* 0x000fe600078ec0ff */
[----:B------:R-:W-:Y:S01]  /*9070*/  SHF.R.U32.HI R151, RZ, 0x18, R40 ;  /* 0x00000018ff977819 */ /* 0x000fe20000011628 */
[----:B------:R-:W-:Y:S01]  /*9080*/  IMAD.MOV.U32 R196, RZ, RZ, R176 ;  /* 0x000000ffffc47224 */ /* 0x000fe200078e00b0 */
[----:B------:R-:W-:Y:S01]  /*9090*/  LOP3.LUT R40, R41, UR17, R154, 0x96, !PT ;  /* 0x0000001129287c12 */ /* 0x000fe2000f8e969a */
[----:B------:R-:W-:Y:S01]  /*90a0*/  MUFU.EX2 R176, R52 ;  /* 0x0000003400b07308 */ /* 0x000fe20000000800 */
[C---:B------:R-:W-:Y:S01]  /*90b0*/  LOP3.LUT R41, R138.reuse, 0xffff, RZ, 0xc0, !PT ;  /* 0x0000ffff8a297812 */ /* 0x040fe200078ec0ff */
[----:B------:R-:W-:Y:S03]  /*90c0*/  FADD.FTZ R0, R203, R0 ;  /* 0x00000000cb007221 */ /* 0x000fe60000010000 */
[----:B------:R-:W-:Y:S01]  /*90d0*/  SHF.R.U32.HI R137, RZ, 0x18, R138 ;  /* 0x00000018ff897819 */ /* 0x000fe2000001168a */
[----:B------:R-:W-:Y:S01]  /*90e0*/  FADD.FTZ R0, R167, R0 ;  /* 0x00000000a7007221 */ /* 0x000fe20000010000 */
[----:B------:R-:W-:Y:S02]  /*90f0*/  SHF.R.U32.HI R42, RZ, 0x8, R41 ;  /* 0x00000008ff2a7819 */ /* 0x000fe40000011629 */
[----:B------:R-:W-:Y:S01]  /*9100*/  LOP3.LUT R41, R49, 0xff, RZ, 0xc0, !PT ;  /* 0x000000ff31297812 */ /* 0x000fe200078ec0ff */
[----:B------:R-:W-:Y:S01]  /*9110*/  MUFU.EX2 R177, R67 ;  /* 0x0000004300b17308 */ /* 0x000fe20000000800 */
[----:B------:R-:W-:Y:S01]  /*9120*/  LOP3.LUT R148, R138, 0xff, RZ, 0xc0, !PT ;  /* 0x000000ff8a947812 */ /* 0x000fe200078ec0ff */
[----:B----4-:R-:W-:Y:S01]  /*9130*/  FADD.FTZ R0, R190, R0 ;  /* 0x00000000be007221 */ /* 0x010fe20000010000 */
[----:B------:R-:W-:Y:S02]  /*9140*/  LOP3.LUT R138, R139, UR17, R164, 0x96, !PT ;  /* 0x000000118b8a7c12 */ /* 0x000fe4000f8e96a4 */
[----:B------:R-:W-:Y:S02]  /*9150*/  SHF.R.U32.HI R48, RZ, 0x8, R150 ;  /* 0x00000008ff307819 */ /* 0x000fe40000011696 */
[----:B------:R-:W-:Y:S02]  /*9160*/  PRMT R153, R41, 0x5410, R137 ;  /* 0x0000541029997816 */ /* 0x000fe40000000089 */
[----:B------:R-:W-:Y:S01]  /*9170*/  SHF.R.U32.HI R44, RZ, 0x10, R138 ;  /* 0x00000010ff2c7819 */ /* 0x000fe2000001168a */
[----:B------:R-:W-:Y:S01]  /*9180*/  MUFU.EX2 R184, R184 ;  /* 0x000000b800b87308 */ /* 0x000fe20000000800 */
[----:B------:R-:W-:Y:S02]  /*9190*/  SHF.R.U32.HI R137, RZ, 0x18, R40 ;  /* 0x00000018ff897819 */ /* 0x000fe40000011628 */
[----:B------:R-:W-:Y:S02]  /*91a0*/  LOP3.LUT R43, R149, 0xff, RZ, 0xc0, !PT ;  /* 0x000000ff952b7812 */ /* 0x000fe400078ec0ff */
[C---:B------:R-:W-:Y:S02]  /*91b0*/  LOP3.LUT R41, R40.reuse, 0xffff, RZ, 0xc0, !PT ;  /* 0x0000ffff28297812 */ /* 0x040fe400078ec0ff */
[----:B------:R-:W-:Y:S02]  /*91c0*/  LOP3.LUT R139, R40, 0xff, RZ, 0xc0, !PT ;  /* 0x000000ff288b7812 */ /* 0x000fe400078ec0ff */
[----:B------:R-:W-:Y:S01]  /*91d0*/  PRMT R150, R148, 0x5410, R42 ;  /* 0x0000541094967816 */ /* 0x000fe2000000002a */
[-C--:B-1----:R-:W-:Y:S01]  /*91e0*/  HMMA.16816.F32 R24, R144, R36.reuse, R24 ;  /* 0x000000249018723c */ /* 0x082fe20000001818 */
[----:B------:R-:W-:Y:S01]  /*91f0*/  SHF.R.U32.HI R42, RZ, 0x10, R40 ;  /* 0x00000010ff2a7819 */ /* 0x000fe20000011628 */
[----:B------:R-:W-:Y:S01]  /*9200*/  MUFU.EX2 R185, R185 ;  /* 0x000000b900b97308 */ /* 0x000fe20000000800 */
[C---:B------:R-:W-:Y:S02]  /*9210*/  LOP3.LUT R40, R138.reuse, 0xffff, RZ, 0xc0, !PT ;  /* 0x0000ffff8a287812 */ /* 0x040fe400078ec0ff */
[----:B------:R-:W-:Y:S02]  /*9220*/  LOP3.LUT R45, R138, 0xff, RZ, 0xc0, !PT ;  /* 0x000000ff8a2d7812 */ /* 0x000fe400078ec0ff */
[----:B------:R-:W-:Y:S01]  /*9230*/  PRMT R151, R43, 0x5410, R151 ;  /* 0x000054102b977816 */ /* 0x000fe20000000097 */
[C---:B------:R-:W-:Y:S01]  /*9240*/  HMMA.16816.F32 R124, R140.reuse, R36, R124 ;  /* 0x000000248c7c723c */ /* 0x040fe2000000187c */
[----:B------:R-:W-:Y:S03]  /*9250*/  SHF.R.U32.HI R138, RZ, 0x18, R138 ;  /* 0x00000018ff8a7819 */ /* 0x000fe6000001168a */
[----:B------:R-:W-:Y:S01]  /*9260*/  SHF.R.U32.HI R43, RZ, 0x8, R41 ;  /* 0x00000008ff2b7819 */ /* 0x000fe20000011629 */
[----:B------:R-:W-:Y:S01]  /*9270*/  MUFU.EX2 R186, R186 ;  /* 0x000000ba00ba7308 */ /* 0x000fe20000000800 */
[----:B------:R-:W-:Y:S02]  /*9280*/  SHF.R.U32.HI R41, RZ, 0x8, R40 ;  /* 0x00000008ff297819 */ /* 0x000fe40000011628 */
[-C--:B------:R-:W-:Y:S01]  /*9290*/  HMMA.16816.F32 R128, R140, R38.reuse, R128 ;  /* 0x000000268c80723c */ /* 0x080fe20000001880 */
[----:B------:R-:W-:Y:S01]  /*92a0*/  LOP3.LUT R40, R44, 0xff, RZ, 0xc0, !PT ;  /* 0x000000ff2c287812 */ /* 0x000fe200078ec0ff */
[----:B------:R-:W-:Y:S02]  /*92b0*/  LDSM.16.MT88.4 R140, [R216+0xa800] ;  /* 0x00a80000d88c783b */ /* 0x000fe40000004200 */
[----:B------:R-:W-:Y:S02]  /*92c0*/  PRMT R152, R152, 0x5410, R48 ;  /* 0x0000541098987816 */ /* 0x000fe40000000030 */
[----:B------:R-:W-:Y:S01]  /*92d0*/  PRMT R149, R40, 0x5410, R138 ;  /* 0x0000541028957816 */ /* 0x000fe2000000008a */
[----:B------:R-:W-:Y:S01]  /*92e0*/  FFMA.FTZ R40, R47, c[0x0][0x23c], -R187 ;  /* 0x00008f002f287a23 */ /* 0x000fe200000108bb */
[----:B------:R-:W-:Y:S01]  /*92f0*/  HMMA.16816.F32 R28, R144, R38, R28 ;  /* 0x00000026901c723c */ /* 0x000fe2000000181c */
[----:B------:R-:W-:Y:S01]  /*9300*/  LOP3.LUT R42, R42, 0xff, RZ, 0xc0, !PT ;  /* 0x000000ff2a2a7812 */ /* 0x000fe200078ec0ff */
[----:B------:R-:W1:Y:S01]  /*9310*/  LDSM.16.MT88.4 R48, [R216+0x9800] ;  /* 0x00980000d830783b */ /* 0x000e620000004200 */
[----:B------:R2:W4:Y:S01]  /*9320*/  MUFU.EX2 R181, R40 ;  /* 0x0000002800b57308 */ /* 0x0005220000000800 */
[----:B------:R-:W-:Y:S01]  /*9330*/  PRMT R148, R139, 0x5410, R43 ;  /* 0x000054108b947816 */ /* 0x000fe2000000002b */
[--C-:B------:R-:W-:Y:S01]  /*9340*/  HSET2.LE.AND R43, R151, R226.reuse, PT ;  /* 0x000000e2972b7233 */ /* 0x100fe20003803000 */
[----:B------:R-:W-:Y:S01]  /*9350*/  PRMT R139, R42, 0x5410, R137 ;  /* 0x000054102a8b7816 */ /* 0x000fe20000000089 */
[--C-:B------:R-:W-:Y:S01]  /*9360*/  HSET2.LE.AND R42, R152, R226.reuse, PT ;  /* 0x000000e2982a7233 */ /* 0x100fe20003803000 */
[----:B------:R-:W-:Y:S01]  /*9370*/  F2FP.PACK_AB R36, R201, R202 ;  /* 0x000000cac924723e */ /* 0x000fe200000000ff */
[--C-:B------:R-:W-:Y:S03]  /*9380*/  HSET2.LE.AND R39, R150, R226.reuse, PT ;  /* 0x000000e296277233 */ /* 0x100fe60003803000 */
[----:B------:R-:W-:Y:S01]  /*9390*/  F2FP.PACK_AB R37, R199, R200 ;  /* 0x000000c8c725723e */ /* 0x000fe200000000ff */
[----:B------:R-:W-:Y:S01]  /*93a0*/  FFMA.FTZ R187, R63, c[0x0][0x23c], -R187 ;  /* 0x00008f003fbb7a23 */ /* 0x000fe200000108bb */
[----:B------:R-:W-:Y:S01]  /*93b0*/  PRMT R137, R45, 0x5410, R41 ;  /* 0x000054102d897816 */ /* 0x000fe20000000029 */
[--C-:B------:R-:W-:Y:S01]  /*93c0*/  HSET2.LE.AND R41, R139, R226.reuse, PT ;  /* 0x000000e28b297233 */ /* 0x100fe20003803000 */
[----:B------:R-:W-:Y:S01]  /*93d0*/  LOP3.LUT R42, R42, R36, RZ, 0xc0, !PT ;  /* 0x000000242a2a7212 */ /* 0x000fe200078ec0ff */
[----:B------:R-:W5:Y:S01]  /*93e0*/  LDSM.16.MT88.4 R44, [R218+0x9800] ;  /* 0x00980000da2c783b */ /* 0x000f620000004200 */
[----:B------:R-:W-:Y:S01]  /*93f0*/  LOP3.LUT R43, R43, R37, RZ, 0xc0, !PT ;  /* 0x000000252b2b7212 */ /* 0x000fe200078ec0ff */
[--C-:B------:R-:W-:Y:S01]  /*9400*/  HSET2.LE.AND R137, R137, R226.reuse, PT ;  /* 0x000000e289897233 */ /* 0x100fe20003803000 */
[----:B------:R-:W-:Y:S01]  /*9410*/  F2FP.PACK_AB R36, R198, R166 ;  /* 0x000000a6c624723e */ /* 0x000fe200000000ff */
[----:B------:R-:W-:Y:S01]  /*9420*/  MUFU.EX2 R187, R187 ;  /* 0x000000bb00bb7308 */ /* 0x000fe20000000800 */
[----:B------:R-:W-:Y:S02]  /*9430*/  F2FP.PACK_AB R37, R193, R195 ;  /* 0x000000c3c125723e */ /* 0x000fe400000000ff */
[----:B---3--:R-:W-:Y:S02]  /*9440*/  F2FP.PACK_AB R138, R191, R192 ;  /* 0x000000c0bf8a723e */ /* 0x008fe400000000ff */
[----:B------:R-:W-:Y:S01]  /*9450*/  LOP3.LUT R41, R41, R37, RZ, 0xc0, !PT ;  /* 0x0000002529297212 */ /* 0x000fe200078ec0ff */
[--C-:B--2---:R-:W-:Y:S01]  /*9460*/  HSET2.LE.AND R40, R148, R226.reuse, PT ;  /* 0x000000e294287233 */ /* 0x104fe20003803000 */
[----:B----4-:R-:W-:Y:S01]  /*9470*/  F2FP.PACK_AB R139, R181, R182 ;  /* 0x000000b6b58b723e */ /* 0x010fe200000000ff */
[--C-:B------:R-:W-:Y:S01]  /*9480*/  HSET2.LE.AND R37, R149, R226.reuse, PT ;  /* 0x000000e295257233 */ /* 0x100fe20003803000 */
[----:B------:R-:W-:Y:S02]  /*9490*/  F2FP.PACK_AB R38, R189, R190 ;  /* 0x000000bebd26723e */ /* 0x000fe400000000ff */
[----:B------:R-:W-:Y:S02]  /*94a0*/  LOP3.LUT R40, R40, R36, RZ, 0xc0, !PT ;  /* 0x0000002428287212 */ /* 0x000fe400078ec0ff */
[----:B------:R-:W-:Y:S01]  /*94b0*/  LOP3.LUT R36, R137, R138, RZ, 0xc0, !PT ;  /* 0x0000008a89247212 */ /* 0x000fe200078ec0ff */
[--C-:B------:R-:W-:Y:S01]  /*94c0*/  HSET2.LE.AND R138, R153, R226.reuse, PT ;  /* 0x000000e2998a7233 */ /* 0x100fe20003803000 */
[----:B------:R-:W-:Y:S02]  /*94d0*/  F2FP.PACK_AB R137, R183, R188 ;  /* 0x000000bcb789723e */ /* 0x000fe400000000ff */
[----:B------:R-:W-:Y:S02]  /*94e0*/  LOP3.LUT R52, R155, UR7, R158, 0x96, !PT ;  /* 0x000000079b347c12 */ /* 0x000fe4000f8e969e */
[----:B------:R-:W-:Y:S01]  /*94f0*/  LDSM.16.MT88.4 R152, [R216+0x9c00] ;  /* 0x009c0000d898783b */ /* 0x000fe20000004200 */
[----:B------:R-:W-:Y:S01]  /*9500*/  LOP3.LUT R37, R37, R38, RZ, 0xc0, !PT ;  /* 0x0000002625257212 */ /* 0x000fe200078ec0ff */
[-C--:B-1----:R-:W-:Y:S01]  /*9510*/  HMMA.16816.F32 R4, R40, R48.reuse, R4 ;  /* 0x000000302804723c */ /* 0x082fe20000001804 */
[----:B------:R-:W-:Y:S01]  /*9520*/  LOP3.LUT R38, R39, R137, RZ, 0xc0, !PT ;  /* 0x0000008927267212 */ /* 0x000fe200078ec0ff */
[----:B------:R-:W-:Y:S01]  /*9530*/  IMAD.WIDE.U32 R52, R52, -0x2daee0ad, RZ ;  /* 0xd2511f5334347825 */ /* 0x000fe200078e00ff */
[----:B------:R-:W-:Y:S01]  /*9540*/  LOP3.LUT R39, R138, R139, RZ, 0xc0, !PT ;  /* 0x0000008b8a277212 */ /* 0x000fe200078ec0ff */
[----:B------:R1:W-:Y:S01]  /*9550*/  MUFU.EX2 R137, R62 ;  /* 0x0000003e00897308 */ /* 0x0003e20000000800 */
[----:B------:R-:W-:Y:S02]  /*9560*/  LOP3.LUT R54, R165, UR7, R162, 0x96, !PT ;  /* 0x00000007a5367c12 */ /* 0x000fe4000f8e96a2 */
[----:B------:R-:W-:Y:S02]  /*9570*/  SHF.R.U32.HI R57, RZ, 0x10, R52 ;  /* 0x00000010ff397819 */ /* 0x000fe40000011634 */
[----:B------:R-:W-:Y:S01]  /*9580*/  LOP3.LUT R56, R53, UR16, R156, 0x96, !PT ;  /* 0x0000001035387c12 */ /* 0x000fe2000f8e969c */
[C---:B------:R-:W-:Y:S02]  /*9590*/  HMMA.16816.F32 R8, R36.reuse, R48, R8 ;  /* 0x000000302408723c */ /* 0x040fe40000001808 */
[----:B------:R-:W-:Y:S01]  /*95a0*/  IMAD.WIDE.U32 R54, R54, -0x2daee0ad, RZ ;  /* 0xd2511f5336367825 */ /* 0x000fe200078e00ff */
[C---:B------:R-:W-:Y:S01]  /*95b0*/  LOP3.LUT R53, R52.reuse, 0xffff, RZ, 0xc0, !PT ;  /* 0x0000ffff34357812 */ /* 0x040fe200078ec0ff */
[----:B------:R2:W3:Y:S01]  /*95c0*/  MUFU.EX2 R139, R59 ;  /* 0x0000003b008b7308 */ /* 0x0004e20000000800 */
[----:B------:R-:W-:Y:S02]  /*95d0*/  SHF.R.U32.HI R64, RZ, 0x18, R52 ;  /* 0x00000018ff407819 */ /* 0x000fe40000011634 */
[----:B------:R-:W-:Y:S01]  /*95e0*/  SHF.R.U32.HI R58, RZ, 0x10, R54 ;  /* 0x00000010ff3a7819 */ /* 0x000fe20000011636 */
[-C--:B------:R-:W-:Y:S01]  /*95f0*/  HMMA.16816.F32 R12, R36, R50.reuse, R12 ;  /* 0x00000032240c723c */ /* 0x080fe2000000180c */
[----:B------:R-:W-:Y:S03]  /*9600*/  LOP3.LUT R66, R52, 0xff, RZ, 0xc0, !PT ;  /* 0x000000ff34427812 */ /* 0x000fe600078ec0ff */
[----:B------:R-:W-:Y:S02]  /*9610*/  LOP3.LUT R52, R55, UR16, R160, 0x96, !PT ;  /* 0x0000001037347c12 */ /* 0x000fe4000f8e96a0 */
[----:B------:R4:W2:Y:S01]  /*9620*/  MUFU.EX2 R138, R60 ;  /* 0x0000003c008a7308 */ /* 0x0008a20000000800 */
[C---:B------:R-:W-:Y:S01]  /*9630*/  LOP3.LUT R55, R54.reuse, 0xffff, RZ, 0xc0, !PT ;  /* 0x0000ffff36377812 */ /* 0x040fe200078ec0ff */
[C---:B------:R-:W-:Y:S01]  /*9640*/  HMMA.16816.F32 R16, R40.reuse, R50, R16 ;  /* 0x000000322810723c */ /* 0x040fe20000001810 */
[----:B------:R-:W2:Y:S03]  /*9650*/  LDSM.16.MT88.4 R48, [R218+0xa800] ;  /* 0x00a80000da30783b */ /* 0x000ea60000004200 */
[----:B------:R-:W-:Y:S01]  /*9660*/  LOP3.LUT R67, R54, 0xff, RZ, 0xc0, !PT ;  /* 0x000000ff36437812 */ /* 0x000fe200078ec0ff */
[----:B-1----:R-:W-:Y:S01]  /*9670*/  FFMA.FTZ R62, R3, R232, R246 ;  /* 0x000000e8033e7223 */ /* 0x002fe200000100f6 */
[----:B------:R-:W-:Y:S02]  /*9680*/  SHF.R.U32.HI R65, RZ, 0x18, R54 ;  /* 0x00000018ff417819 */ /* 0x000fe40000011636 */
[-C--:B-----5:R-:W-:Y:S01]  /*9690*/  HMMA.16816.F32 R68, R40, R44.reuse, R68 ;  /* 0x0000002c2844723c */ /* 0x0a0fe20000001844 */
[----:B------:R-:W-:Y:S03]  /*96a0*/  SHF.R.U32.HI R54, RZ, 0x8, R55 ;  /* 0x00000008ff367819 */ /* 0x000fe60000011637 */
[----:B------:R-:W-:Y:S02]  /*96b0*/  LOP3.LUT R55, R56, 0xff, RZ, 0xc0, !PT ;  /* 0x000000ff38377812 */ /* 0x000fe400078ec0ff */
[----:B------:R-:W-:Y:S02]  /*96c0*/  PRMT R67, R67, 0x5410, R54 ;  /* 0x0000541043437816 */ /* 0x000fe40000000036 */
[C---:B------:R-:W-:Y:S01]  /*96d0*/  HMMA.16816.F32 R72, R36.reuse, R44, R72 ;  /* 0x0000002c2448723c */ /* 0x040fe20000001848 */
[----:B------:R-:W-:Y:S03]  /*96e0*/  LOP3.LUT R54, R52, 0xff, RZ, 0xc0, !PT ;  /* 0x000000ff34367812 */ /* 0x000fe600078ec0ff */
[----:B------:R-:W-:Y:S04]  /*96f0*/  F2FP.PACK_AB R3, R177, R178 ;  /* 0x000000b2b103723e */ /* 0x000fe800000000ff */
[-C--:B------:R-:W-:Y:S08]  /*9700*/  HMMA.16816.F32 R76, R36, R46.reuse, R76 ;  /* 0x0000002e244c723c */ /* 0x080ff0000000184c */
[C---:B------:R-:W-:Y:S01]  /*9710*/  HMMA.16816.F32 R80, R40.reuse, R46, R80 ;  /* 0x0000002e2850723c */ /* 0x040fe20000001850 */
[----:B------:R-:W1:Y:S07]  /*9720*/  LDSM.16.MT88.4 R44, [R216+0xb800] ;  /* 0x00b80000d82c783b */ /* 0x000e6e0000004200 */
[-C--:B------:R-:W-:Y:S08]  /*9730*/  HMMA.16816.F32 R84, R40, R140.reuse, R84 ;  /* 0x0000008c2854723c */ /* 0x080ff00000001854 */
[C---:B------:R-:W-:Y:S08]  /*9740*/  HMMA.16816.F32 R88, R36.reuse, R140, R88 ;  /* 0x0000008c2458723c */ /* 0x040ff00000001858 */
[-C--:B------:R-:W-:Y:S08]  /*9750*/  HMMA.16816.F32 R92, R36, R142.reuse, R92 ;  /* 0x0000008e245c723c */ /* 0x080ff0000000185c */
[C---:B------:R-:W-:Y:S08]  /*9760*/  HMMA.16816.F32 R96, R40.reuse, R142, R96 ;  /* 0x0000008e2860723c */ /* 0x040ff00000001860 */
[-C--:B--2---:R-:W-:Y:S08]  /*9770*/  HMMA.16816.F32 R100, R40, R48.reuse, R100 ;  /* 0x000000302864723c */ /* 0x084ff00000001864 */
[C---:B------:R-:W-:Y:S08]  /*9780*/  HMMA.16816.F32 R104, R36.reuse, R48, R104 ;  /* 0x000000302468723c */ /* 0x040ff00000001868 */
[-C--:B------:R-:W-:Y:S08]  /*9790*/  HMMA.16816.F32 R32, R36, R50.reuse, R32 ;  /* 0x000000322420723c */ /* 0x080ff00000001820 */
[C---:B------:R-:W-:Y:S01]  /*97a0*/  HMMA.16816.F32 R108, R40.reuse, R50, R108 ;  /* 0x00000032286c723c */ /* 0x040fe2000000186c */
[----:B------:R-:W2:Y:S07]  /*97b0*/  LDSM.16.MT88.4 R48, [R218+0xb800] ;  /* 0x00b80000da30783b */ /* 0x000eae0000004200 */
[-C--:B-1----:R-:W-:Y:S08]  /*97c0*/  HMMA.16816.F32 R112, R40, R44.reuse, R112 ;  /* 0x0000002c2870723c */ /* 0x082ff00000001870 */
[C---:B------:R-:W-:Y:S07]  /*97d0*/  HMMA.16816.F32 R20, R36.reuse, R44, R20 ;  /* 0x0000002c2414723c */ /* 0x040fee0000001814 */
[----:B------:R-:W-:Y:S01]  /*97e0*/  LOP3.LUT R45, R57, 0xff, RZ, 0xc0, !PT ;  /* 0x000000ff392d7812 */ /* 0x000fe200078ec0ff */
[-C--:B------:R-:W-:Y:S01]  /*97f0*/  HMMA.16816.F32 R116, R36, R46.reuse, R116 ;  /* 0x0000002e2474723c */ /* 0x080fe20000001874 */
[----:B------:R-:W-:Y:S03]  /*9800*/  SHF.R.U32.HI R44, RZ, 0x8, R53 ;  /* 0x00000008ff2c7819 */ /* 0x000fe60000011635 */
[----:B------:R-:W-:Y:S02]  /*9810*/  LOP3.LUT R53, R58, 0xff, RZ, 0xc0, !PT ;  /* 0x000000ff3a357812 */ /* 0x000fe400078ec0ff */
[----:B------:R-:W-:Y:S02]  /*9820*/  PRMT R64, R45, 0x5410, R64 ;  /* 0x000054102d407816 */ /* 0x000fe40000000040 */
[C---:B------:R-:W-:Y:S01]  /*9830*/  HMMA.16816.F32 R120, R40.reuse, R46, R120 ;  /* 0x0000002e2878723c */ /* 0x040fe20000001878 */
[----:B------:R-:W-:Y:S03]  /*9840*/  LOP3.LUT R45, R56, 0xffff, RZ, 0xc0, !PT ;  /* 0x0000ffff382d7812 */ /* 0x000fe600078ec0ff */
[----:B------:R-:W-:Y:S01]  /*9850*/  PRMT R65, R53, 0x5410, R65 ;  /* 0x0000541035417816 */ /* 0x000fe20000000041 */
[--C-:B------:R-:W-:Y:S01]  /*9860*/  HSET2.LE.AND R171, R64, R226.reuse, PT ;  /* 0x000000e240ab7233 */ /* 0x100fe20003803000 */
[----:B------:R-:W-:Y:S02]  /*9870*/  SHF.R.U32.HI R53, RZ, 0x10, R52 ;  /* 0x00000010ff357819 */ /* 0x000fe40000011634 */
[----:B------:R-:W-:Y:S01]  /*9880*/  SHF.R.U32.HI R47, RZ, 0x8, R45 ;  /* 0x00000008ff2f7819 */ /* 0x000fe2000001162d */
[-C--:B--2---:R-:W-:Y:S03]  /*9890*/  HMMA.16816.F32 R24, R40, R48.reuse, R24 ;  /* 0x000000302818723c */ /* 0x084fe60000001818 */
[----:B------:R-:W-:Y:S02]  /*98a0*/  PRMT R168, R55, 0x5410, R47 ;  /* 0x0000541037a87816 */ /* 0x000fe4000000002f */
[--C-:B------:R-:W-:Y:S02]  /*98b0*/  SHF.R.U32.HI R46, RZ, 0x10, R56.reuse ;  /* 0x00000010ff2e7819 */ /* 0x100fe40000011638 */
[----:B------:R-:W-:Y:S01]  /*98c0*/  SHF.R.U32.HI R56, RZ, 0x18, R56 ;  /* 0x00000018ff387819 */ /* 0x000fe20000011638 */
[C---:B------:R-:W-:Y:S01]  /*98d0*/  HMMA.16816.F32 R124, R36.reuse, R48, R124 ;  /* 0x00000030247c723c */ /* 0x040fe2000000187c */
[----:B------:R-:W-:Y:S03]  /*98e0*/  PRMT R66, R66, 0x5410, R44 ;  /* 0x0000541042427816 */ /* 0x000fe6000000002c */
[----:B------:R-:W-:Y:S01]  /*98f0*/  LOP3.LUT R44, R52, 0xffff, RZ, 0xc0, !PT ;  /* 0x0000ffff342c7812 */ /* 0x000fe200078ec0ff */
[--C-:B------:R-:W-:Y:S01]  /*9900*/  HSET2.LE.AND R168, R168, R226.reuse, PT ;  /* 0x000000e2a8a87233 */ /* 0x100fe20003803000 */
[----:B------:R-:W-:Y:S01]  /*9910*/  LOP3.LUT R46, R46, 0xff, RZ, 0xc0, !PT ;  /* 0x000000ff2e2e7812 */ /* 0x000fe200078ec0ff */
[--C-:B------:R-:W-:Y:S01]  /*9920*/  HSET2.LE.AND R170, R66, R226.reuse, PT ;  /* 0x000000e242aa7233 */ /* 0x100fe20003803000 */
[-C--:B------:R-:W-:Y:S01]  /*9930*/  HMMA.16816.F32 R128, R36, R50.reuse, R128 ;  /* 0x000000322480723c */ /* 0x080fe20000001880 */
[----:B------:R-:W-:Y:S03]  /*9940*/  SHF.R.U32.HI R45, RZ, 0x8, R44 ;  /* 0x00000008ff2d7819 */ /* 0x000fe6000001162c */
[----:B------:R-:W-:Y:S02]  /*9950*/  PRMT R169, R46, 0x5410, R56 ;  /* 0x000054102ea97816 */ /* 0x000fe40000000038 */
[----:B------:R-:W-:Y:S01]  /*9960*/  SHF.R.U32.HI R52, RZ, 0x18, R52 ;  /* 0x00000018ff347819 */ /* 0x000fe20000011634 */
[----:B------:R-:W-:Y:S01]  /*9970*/  LDSM.16.MT88.4 R56, [R218+0xac00] ;  /* 0x00ac0000da38783b */ /* 0x000fe20000004200 */
[----:B------:R-:W-:Y:S01]  /*9980*/  HMMA.16816.F32 R28, R40, R50, R28 ;  /* 0x00000032281c723c */ /* 0x000fe2000000181c */
[----:B------:R-:W-:Y:S03]  /*9990*/  LOP3.LUT R44, R53, 0xff, RZ, 0xc0, !PT ;  /* 0x000000ff352c7812 */ /* 0x000fe600078ec0ff */
[----:B----4-:R-:W-:Y:S01]  /*99a0*/  PRMT R60, R54, 0x5410, R45 ;  /* 0x00005410363c7816 */ /* 0x010fe2000000002d */
[--C-:B------:R-:W-:Y:S01]  /*99b0*/  HSET2.LE.AND R169, R169, R226.reuse, PT ;  /* 0x000000e2a9a97233 */ /* 0x100fe20003803000 */
[----:B------:R-:W-:Y:S01]  /*99c0*/  F2FP.PACK_AB R48, R179, R180 ;  /* 0x000000b4b330723e */ /* 0x000fe200000000ff */
[----:B------:R-:W-:Y:S01]  /*99d0*/  LDSM.16.MT88.4 R40, [R216+0xbc00] ;  /* 0x00bc0000d828783b */ /* 0x000fe20000004200 */
[----:B------:R-:W-:Y:S01]  /*99e0*/  F2FP.PACK_AB R36, R184, R176 ;  /* 0x000000b0b824723e */ /* 0x000fe200000000ff */
[--C-:B------:R-:W-:Y:S03]  /*99f0*/  HSET2.LE.AND R38, R60, R226.reuse, PT ;  /* 0x000000e23c267233 */ /* 0x100fe60003803000 */
[----:B------:R-:W-:Y:S02]  /*9a00*/  F2FP.PACK_AB R37, R185, R175 ;  /* 0x000000afb925723e */ /* 0x000fe400000000ff */
[----:B------:R-:W-:Y:S02]  /*9a10*/  PRMT R61, R44, 0x5410, R52 ;  /* 0x000054102c3d7816 */ /* 0x000fe40000000034 */
[----:B------:R-:W1:Y:S01]  /*9a20*/  LDSM.16.MT88.4 R44, [R218+0x9c00] ;  /* 0x009c0000da2c783b */ /* 0x000e620000004200 */
[----:B------:R-:W-:Y:S02]  /*9a30*/  F2FP.PACK_AB R39, R173, R174 ;  /* 0x000000aead27723e */ /* 0x000fe400000000ff */
[----:B------:R-:W-:Y:S01]  /*9a40*/  LOP3.LUT R170, R170, R48, RZ, 0xc0, !PT ;  /* 0x00000030aaaa7212 */ /* 0x000fe200078ec0ff */
[--C-:B------:R-:W-:Y:S01]  /*9a50*/  HSET2.LE.AND R48, R65, R226.reuse, PT ;  /* 0x000000e241307233 */ /* 0x100fe20003803000 */
[----:B------:R-:W-:Y:S02]  /*9a60*/  LOP3.LUT R171, R171, R3, RZ, 0xc0, !PT ;  /* 0x00000003abab7212 */ /* 0x000fe400078ec0ff */
[----:B------:R-:W-:Y:S01]  /*9a70*/  LOP3.LUT R168, R168, R36, RZ, 0xc0, !PT ;  /* 0x00000024a8a87212 */ /* 0x000fe200078ec0ff */
[----:B------:R-:W2:Y:S01]  /*9a80*/  LDSM.16.MT88.4 R52, [R216+0xac00] ;  /* 0x00ac0000d834783b */ /* 0x000ea20000004200 */
[----:B------:R-:W-:Y:S01]  /*9a90*/  LOP3.LUT R169, R169, R37, RZ, 0xc0, !PT ;  /* 0x00000025a9a97212 */ /* 0x000fe200078ec0ff */
[--C-:B------:R-:W-:Y:S01]  /*9aa0*/  HSET2.LE.AND R37, R61, R226.reuse, PT ;  /* 0x000000e23d257233 */ /* 0x100fe20003803000 */
[----:B------:R-:W-:Y:S01]  /*9ab0*/  LOP3.LUT R36, R38, R39, RZ, 0xc0, !PT ;  /* 0x0000002726247212 */ /* 0x000fe200078ec0ff */
[----:B------:R-:W-:Y:S01]  /*9ac0*/  HSET2.LE.AND R38, R67, R226, PT ;  /* 0x000000e243267233 */ /* 0x000fe20003803000 */
[----:B---3--:R-:W-:Y:S02]  /*9ad0*/  F2FP.PACK_AB R3, R139, R172 ;  /* 0x000000ac8b03723e */ /* 0x008fe400000000ff */
[----:B------:R-:W-:Y:S01]  /*9ae0*/  F2FP.PACK_AB R39, R186, R138 ;  /* 0x0000008aba27723e */ /* 0x000fe200000000ff */
[-C--:B------:R-:W-:Y:S01]  /*9af0*/  HMMA.16816.F32 R140, R168, R152.reuse, R4 ;  /* 0x00000098a88c723c */ /* 0x080fe20000001804 */
[----:B------:R-:W-:Y:S01]  /*9b00*/  F2FP.PACK_AB R49, R187, R137 ;  /* 0x00000089bb31723e */ /* 0x000fe200000000ff */
[----:B------:R-:W3:Y:S01]  /*9b10*/  LDSM.16.MT88.4 R4, [R218+0xbc00] ;  /* 0x00bc0000da04783b */ /* 0x000ee20000004200 */
[----:B------:R-:W-:Y:S01]  /*9b20*/  LOP3.LUT R37, R37, R3, RZ, 0xc0, !PT ;  /* 0x0000000325257212 */ /* 0x000fe200078ec0ff */
[----:B------:R-:W-:Y:S01]  /*9b30*/  FADD.FTZ R3, R251, R133 ;  /* 0x00000085fb037221 */ /* 0x000fe20000010000 */
[----:B------:R-:W-:Y:S02]  /*9b40*/  LOP3.LUT R38, R38, R39, RZ, 0xc0, !PT ;  /* 0x0000002726267212 */ /* 0x000fe400078ec0ff */
[----:B------:R-:W-:Y:S01]  /*9b50*/  LOP3.LUT R39, R48, R49, RZ, 0xc0, !PT ;  /* 0x0000003130277212 */ /* 0x000fe200078ec0ff */
[----:B------:R-:W-:Y:S04]  /*9b60*/  FADD.FTZ R3, R197, R3 ;  /* 0x00000003c5037221 */ /* 0x000fe80000010000 */
[----:B------:R-:W-:Y:S02]  /*9b70*/  FADD.FTZ R3, R204, R3 ;  /* 0x00000003cc037221 */ /* 0x000fe40000010000 */
[C---:B------:R-:W-:Y:S02]  /*9b80*/  HMMA.16816.F32 R144, R36.reuse, R152, R8 ;  /* 0x000000982490723c */ /* 0x040fe40000001808 */
[----:B------:R-:W-:Y:S04]  /*9b90*/  FADD.FTZ R3, R212, R3 ;  /* 0x00000003d4037221 */ /* 0x000fe80000010000 */
[----:B------:R-:W-:Y:S02]  /*9ba0*/  FADD.FTZ R3, R211, R3 ;  /* 0x00000003d3037221 */ /* 0x000fe40000010000 */
[-C--:B------:R-:W-:Y:S01]  /*9bb0*/  HMMA.16816.F32 R148, R36, R154.reuse, R12 ;  /* 0x0000009a2494723c */ /* 0x080fe2000000180c */
[----:B------:R-:W-:Y:S03]  /*9bc0*/  FADD.FTZ R8, R163, R62 ;  /* 0x0000003ea3087221 */ /* 0x000fe60000010000 */
[----:B------:R-:W-:Y:S02]  /*9bd0*/  FADD.FTZ R9, R244, R132 ;  /* 0x00000084f4097221 */ /* 0x000fe40000010000 */
[----:B------:R-:W-:Y:S02]  /*9be0*/  FADD.FTZ R8, R196, R8 ;  /* 0x00000008c4087221 */ /* 0x000fe40000010000 */
[C---:B------:R-:W-:Y:S01]  /*9bf0*/  HMMA.16816.F32 R152, R168.reuse, R154, R16 ;  /* 0x0000009aa898723c */ /* 0x040fe20000001810 */
[----:B------:R-:W-:Y:S03]  /*9c00*/  FADD.FTZ R9, R250, R9 ;  /* 0x00000009fa097221 */ /* 0x000fe60000010000 */
[----:B------:R-:W-:Y:S02]  /*9c10*/  FADD.FTZ R8, R194, R8 ;  /* 0x00000008c2087221 */ /* 0x000fe40000010000 */
[----:B------:R-:W-:Y:S02]  /*9c20*/  FADD.FTZ R9, R249, R9 ;  /* 0x00000009f9097221 */ /* 0x000fe40000010000 */
[-C--:B-1----:R-:W-:Y:S01]  /*9c30*/  HMMA.16816.F32 R68, R168, R44.reuse, R68 ;  /* 0x0000002ca844723c */ /* 0x082fe20000001844 */
[----:B------:R-:W-:Y:S03]  /*9c40*/  FADD.FTZ R8, R214, R8 ;  /* 0x00000008d6087221 */ /* 0x000fe60000010000 */
[----:B------:R-:W-:Y:S02]  /*9c50*/  FADD.FTZ R9, R210, R9 ;  /* 0x00000009d2097221 */ /* 0x000fe40000010000 */
[----:B------:R-:W-:Y:S02]  /*9c60*/  FADD.FTZ R8, R213, R8 ;  /* 0x00000008d5087221 */ /* 0x000fe40000010000 */
[C---:B------:R-:W-:Y:S01]  /*9c70*/  HMMA.16816.F32 R72, R36.reuse, R44, R72 ;  /* 0x0000002c2448723c */ /* 0x040fe20000001848 */
[----:B------:R-:W-:Y:S03]  /*9c80*/  FADD.FTZ R9, R209, R9 ;  /* 0x00000009d1097221 */ /* 0x000fe60000010000 */
[----:B------:R-:W-:Y:S02]  /*9c90*/  FADD.FTZ R8, R234, R8 ;  /* 0x00000008ea087221 */ /* 0x000fe40000010000 */
        /* <DEDUP_REMOVED lines=9> */
[-C--:B--2---:R-:W-:Y:S01]  /*9d30*/  HMMA.16816.F32 R84, R168, R52.reuse, R84 ;  /* 0x00000034a854723c */ /* 0x084fe20000001854 */
        /* <DEDUP_REMOVED lines=10> */
[----:B------:R-:W-:Y:S02]  /*9de0*/  IMAD.MOV.U32 R132, RZ, RZ, R135 ;  /* 0x000000ffff847224 */ /* 0x000fe400078e0087 */
[C---:B------:R-:W-:Y:S01]  /*9df0*/  HMMA.16816.F32 R96, R168.reuse, R54, R96 ;  /* 0x00000036a860723c */ /* 0x040fe20000001860 */
[----:B------:R-:W-:Y:S07]  /*9e00*/  FADD.FTZ R3, R175, R3 ;  /* 0x00000003af037221 */ /* 0x000fee0000010000 */
        /* <DEDUP_REMOVED lines=8> */
[-C--:B---3--:R-:W-:Y:S08]  /*9e90*/  HMMA.16816.F32 R164, R168, R4.reuse, R24 ;  /* 0x00000004a8a4723c */ /* 0x088ff00000001818 */
[C---:B------:R-:W-:Y:S07]  /*9ea0*/  HMMA.16816.F32 R124, R36.reuse, R4, R124 ;  /* 0x00000004247c723c */ /* 0x040fee000000187c */
[----:B------:R-:W-:Y:S01]  /*9eb0*/  FADD.FTZ R4, R202, R11 ;  /* 0x0000000bca047221 */ /* 0x000fe20000010000 */
[-C--:B------:R-:W-:Y:S01]  /*9ec0*/  HMMA.16816.F32 R128, R36, R6.reuse, R128 ;  /* 0x000000062480723c */ /* 0x080fe20000001880 */
[----:B------:R-:W-:Y:S03]  /*9ed0*/  FADD.FTZ R5, R182, R8 ;  /* 0x00000008b6057221 */ /* 0x000fe60000010000 */
[----:B------:R-:W-:Y:S02]  /*9ee0*/  FADD.FTZ R4, R201, R4 ;  /* 0x00000004c9047221 */ /* 0x000fe40000010000 */
[----:B------:R-:W-:Y:S02]  /*9ef0*/  FADD.FTZ R8, R183, R0 ;  /* 0x00000000b7087221 */ /* 0x000fe40000010000 */
[----:B------:R-:W-:Y:S01]  /*9f00*/  FADD.FTZ R0, R181, R5 ;  /* 0x00000005b5007221 */ /* 0x000fe20000010000 */
[----:B------:R-:W-:Y:S03]  /*9f10*/  HMMA.16816.F32 R168, R168, R6, R28 ;  /* 0x00000006a8a8723c */ /* 0x000fe6000000181c */
[----:B------:R-:W-:Y:S02]  /*9f20*/  FADD.FTZ R4, R176, R4 ;  /* 0x00000004b0047221 */ /* 0x000fe40000010000 */
[----:B------:R-:W-:Y:S02]  /*9f30*/  FADD.FTZ R5, R174, R8 ;  /* 0x00000008ae057221 */ /* 0x000fe40000010000 */
[----:B------:R-:W-:Y:S02]  /*9f40*/  FADD.FTZ R0, R172, R0 ;  /* 0x00000000ac007221 */ /* 0x000fe40000010000 */
[----:B------:R-:W-:Y:S03]  /*9f50*/  FADD.FTZ R8, R184, R4 ;  /* 0x00000004b8087221 */ /* 0x000fe60000010000 */
[----:B------:R-:W-:Y:S02]  /*9f60*/  FADD.FTZ R4, R185, R3 ;  /* 0x00000003b9047221 */ /* 0x000fe40000010000 */
[----:B------:R-:W-:Y:S02]  /*9f70*/  FADD.FTZ R3, R173, R5 ;  /* 0x00000005ad037221 */ /* 0x000fe40000010000 */
[----:B------:R-:W-:Y:S02]  /*9f80*/  FADD.FTZ R0, R139, R0 ;  /* 0x000000008b007221 */ /* 0x000fe40000010000 */
[----:B------:R-:W-:Y:S02]  /*9f90*/  FADD.FTZ R6, R178, R4 ;  /* 0x00000004b2067221 */ /* 0x000fe40000010000 */
[----:B------:R-:W-:Y:S02]  /*9fa0*/  FADD.FTZ R4, R138, R3 ;  /* 0x000000038a047221 */ /* 0x000fe40000010000 */
[----:B------:R-:W-:Y:S01]  /*9fb0*/  FADD.FTZ R3, R137, R0 ;  /* 0x0000000089037221 */ /* 0x000fe20000010000 */
[----:B------:R-:W-:Y:S01]  /*9fc0*/  IADD3 R0, R223, -0x1, RZ ;  /* 0xffffffffdf007810 */ /* 0x000fe20007ffe0ff */
[----:B------:R-:W-:Y:S02]  /*9fd0*/  FADD.FTZ R5, R180, R8 ;  /* 0x00000008b4057221 */ /* 0x000fe40000010000 */
[----:B------:R-:W-:Y:S02]  /*9fe0*/  FADD.FTZ R235, R177, R6 ;  /* 0x00000006b1eb7221 */ /* 0x000fe40000010000 */
[----:B------:R-:W-:Y:S02]  /*9ff0*/  FADD.FTZ R232, R179, R5 ;  /* 0x00000005b3e87221 */ /* 0x000fe40000010000 */
[----:B------:R-:W-:Y:S02]  /*a000*/  FADD.FTZ R236, R186, R4 ;  /* 0x00000004baec7221 */ /* 0x000fe40000010000 */
[----:B------:R-:W-:Y:S02]  /*a010*/  FADD.FTZ R237, R187, R3 ;  /* 0x00000003bbed7221 */ /* 0x000fe40000010000 */
[----:B------:R-:W-:Y:S02]  /*a020*/  IMAD.MOV.U32 R223, RZ, RZ, R0 ;  /* 0x000000ffffdf7224 */ /* 0x000fe400078e0000 */
[----:B------:R-:W-:Y:S02]  /*a030*/  IMAD.MOV.U32 R138, RZ, RZ, R2 ;  /* 0x000000ffff8a7224 */ /* 0x000fe400078e0002 */
[----:B------:R-:W-:Y:S02]  /*a040*/  IMAD.MOV.U32 R0, RZ, RZ, R136 ;  /* 0x000000ffff007224 */ /* 0x000fe400078e0088 */
[----:B------:R-:W-:Y:S01]  /*a050*/  IMAD.MOV.U32 R137, RZ, RZ, R134 ;  /* 0x000000ffff897224 */ /* 0x000fe200078e0086 */
[----:B------:R-:W-:-:S05]  /*a060*/  @P0 BRA `(.L_x_266) ;  /* 0xffffc13000000947 */ /* 0x000fca000383ffff */
.L_x_265:
[----:B------:R-:W2:Y:S04]  /*a070*/  LDL.LU R139, [R1+0x28] ;  /* 0x00002800018b7983 */ /* 0x000ea80000300800 */
[----:B------:R-:W1:Y:S04]  /*a080*/  SHFL.BFLY PT, R0, R235, 0x2, 0x1f ;  /* 0x0c401f00eb007f89 */ /* 0x000e6800000e0000 */
[----:B------:R-:W3:Y:S04]  /*a090*/  SHFL.BFLY PT, R3, R232, 0x2, 0x1f ;  /* 0x0c401f00e8037f89 */ /* 0x000ee800000e0000 */
[----:B------:R-:W4:Y:S04]  /*a0a0*/  SHFL.BFLY PT, R7, R236, 0x2, 0x1f ;  /* 0x0c401f00ec077f89 */ /* 0x000f2800000e0000 */
[----:B------:R-:W4:Y:S04]  /*a0b0*/  SHFL.BFLY PT, R6, R237, 0x2, 0x1f ;  /* 0x0c401f00ed067f89 */ /* 0x000f2800000e0000 */
[----:B------:R-:W2:Y:S04]  /*a0c0*/  S2R R138, SR_CTAID.Y ;  /* 0x00000000008a7919 */ /* 0x000ea80000002600 */
[----:B------:R-:W4:Y:S01]  /*a0d0*/  S2R R54, SR_TID.X ;  /* 0x0000000000367919 */ /* 0x000f220000002100 */
[----:B-1----:R-:W-:-:S02]  /*a0e0*/  FADD.FTZ R0, R0, R235 ;  /* 0x000000eb00007221 */ /* 0x002fc40000010000 */
[----:B---3--:R-:W-:-:S03]  /*a0f0*/  FADD.FTZ R3, R3, R232 ;  /* 0x000000e803037221 */ /* 0x008fc60000010000 */
[----:B------:R-:W1:Y:S01]  /*a100*/  SHFL.BFLY PT, R5, R0, 0x1, 0x1f ;  /* 0x0c201f0000057f89 */ /* 0x000e6200000e0000 */
[----:B----4-:R-:W-:-:S03]  /*a110*/  FADD.FTZ R7, R7, R236 ;  /* 0x000000ec07077221 */ /* 0x010fc60000010000 */
[----:B------:R-:W3:Y:S01]  /*a120*/  SHFL.BFLY PT, R4, R3, 0x1, 0x1f ;  /* 0x0c201f0003047f89 */ /* 0x000ee200000e0000 */
[----:B------:R-:W-:-:S03]  /*a130*/  FADD.FTZ R6, R6, R237 ;  /* 0x000000ed06067221 */ /* 0x000fc60000010000 */
[----:B------:R-:W4:Y:S04]  /*a140*/  SHFL.BFLY PT, R9, R7, 0x1, 0x1f ;  /* 0x0c201f0007097f89 */ /* 0x000f2800000e0000 */
[----:B------:R-:W4:Y:S01]  /*a150*/  SHFL.BFLY PT, R8, R6, 0x1, 0x1f ;  /* 0x0c201f0006087f89 */ /* 0x000f2200000e0000 */
[----:B------:R-:W-:Y:S01]  /*a160*/  SHF.R.S32.HI R25, RZ, 0x1f, R54 ;  /* 0x0000001fff197819 */ /* 0x000fe20000011436 */
[----:B-1----:R-:W-:Y:S01]  /*a170*/  FADD.FTZ R52, R0, R5 ;  /* 0x0000000500347221 */ /* 0x002fe20000010000 */
[----:B------:R-:W-:Y:S01]  /*a180*/  MOV R0, 0x3f800000 ;  /* 0x3f80000000007802 */ /* 0x000fe20000000f00 */
[----:B---3--:R-:W-:-:S03]  /*a190*/  FADD.FTZ R53, R3, R4 ;  /* 0x0000000403357221 */ /* 0x008fc60000010000 */
[----:B------:R-:W-:Y:S02]  /*a1a0*/  FSETP.NE.FTZ.AND P5, PT, R52, RZ, PT ;  /* 0x000000ff3400720b */ /* 0x000fe40003fb5000 */
[----:B------:R-:W-:Y:S01]  /*a1b0*/  MOV R3, 0x3f800000 ;  /* 0x3f80000000037802 */ /* 0x000fe20000000f00 */
[----:B----4-:R-:W-:Y:S01]  /*a1c0*/  FADD.FTZ R51, R7, R9 ;  /* 0x0000000907337221 */ /* 0x010fe20000010000 */
[----:B------:R-:W-:Y:S01]  /*a1d0*/  FSETP.NE.FTZ.AND P6, PT, R53, RZ, PT ;  /* 0x000000ff3500720b */ /* 0x000fe20003fd5000 */
[----:B------:R-:W-:-:S03]  /*a1e0*/  FADD.FTZ R132, R6, R8 ;  /* 0x0000000806847221 */ /* 0x000fc60000010000 */
[----:B------:R-:W-:Y:S02]  /*a1f0*/  FSETP.NE.FTZ.AND P4, PT, R51, RZ, PT ;  /* 0x000000ff3300720b */ /* 0x000fe40003f95000 */
[----:B------:R-:W-:-:S03]  /*a200*/  FSETP.NE.FTZ.AND P3, PT, R132, RZ, PT ;  /* 0x000000ff8400720b */ /* 0x000fc60003f75000 */
[----:B------:R-:W-:Y:S08]  /*a210*/  @P5 MUFU.RCP R3, R52 ;  /* 0x0000003400035308 */ /* 0x000ff00000001000 */
[----:B------:R-:W1:Y:S02]  /*a220*/  @P6 MUFU.RCP R0, R53 ;  /* 0x0000003500006308 */ /* 0x000e640000001000 */
[----:B-1----:R-:W-:-:S04]  /*a230*/  FMUL.FTZ R0, R0, c[0x0][0x2dc] ;  /* 0x0000b70000007a20 */ /* 0x002fc80000410000 */
[C---:B------:R-:W-:Y:S02]  /*a240*/  FMUL.FTZ R140, R0.reuse, R140 ;  /* 0x0000008c008c7220 */ /* 0x040fe40000410000 */
        /* <DEDUP_REMOVED lines=33> */
[----:B------:R-:W-:Y:S02]  /*a460*/  MOV R0, 0x3f800000 ;  /* 0x3f80000000007802 */ /* 0x000fe40000000f00 */
[----:B------:R-:W-:-:S02]  /*a470*/  F2FP.PACK_AB R14, R14, R164 ;  /* 0x000000a40e0e723e */ /* 0x000fc400000000ff */
[----:B------:R-:W-:Y:S02]  /*a480*/  F2FP.PACK_AB R9, R9, R168 ;  /* 0x000000a80909723e */ /* 0x000fe400000000ff */
[----:B------:R-:W1:Y:S02]  /*a490*/  @P3 MUFU.RCP R0, R132 ;  /* 0x0000008400003308 */ /* 0x000e640000001000 */
[----:B-1----:R-:W-:-:S04]  /*a4a0*/  FMUL.FTZ R0, R0, c[0x0][0x2dc] ;  /* 0x0000b70000007a20 */ /* 0x002fc80000410000 */
[C---:B------:R-:W-:Y:S02]  /*a4b0*/  FMUL.FTZ R146, R0.reuse, R146 ;  /* 0x0000009200927220 */ /* 0x040fe40000410000 */
        /* <DEDUP_REMOVED lines=30> */
[----:B------:R-:W-:Y:S02]  /*a6a0*/  F2FP.PACK_AB R15, R15, R118 ;  /* 0x000000760f0f723e */ /* 0x000fe400000000ff */
[----:B--2---:R-:W-:-:S13]  /*a6b0*/  ISETP.NE.AND P0, PT, R139, -0x1, PT ;  /* 0xffffffff8b00780c */ /* 0x004fda0003f05270 */
[----:B------:R-:W-:Y:S01]  /*a6c0*/  @!P0 SHF.R.S32.HI R12, RZ, 0x1f, R138 ;  /* 0x0000001fff0c8819 */ /* 0x000fe2000001148a */
[----:B------:R-:W-:-:S04]  /*a6d0*/  @P0 IMAD.WIDE.U32 R4, R139, c[0x0][0x1e8], RZ ;  /* 0x00007a008b040a25 */ /* 0x000fc800078e00ff */
[----:B------:R-:W-:Y:S01]  /*a6e0*/  @!P0 IMAD R12, R12, c[0x0][0x1e0], RZ ;  /* 0x000078000c0c8a24 */ /* 0x000fe200078e02ff */
[----:B------:R-:W-:Y:S01]  /*a6f0*/  @P0 MOV R133, R4 ;  /* 0x0000000400850202 */ /* 0x000fe20000000f00 */
[----:B------:R-:W-:-:S04]  /*a700*/  @!P0 IMAD.WIDE.U32 R10, R138, c[0x0][0x1e0], RZ ;  /* 0x000078008a0a8a25 */ /* 0x000fc800078e00ff */
[----:B------:R-:W-:Y:S01]  /*a710*/  @!P0 IMAD R4, R138, c[0x0][0x1e4], R12 ;  /* 0x000079008a048a24 */ /* 0x000fe200078e020c */
[----:B------:R-:W-:Y:S01]  /*a720*/  @!P0 MOV R133, R10 ;  /* 0x0000000a00858202 */ /* 0x000fe20000000f00 */
[----:B------:R-:W-:Y:S01]  /*a730*/  @P0 IMAD R137, R139, c[0x0][0x1ec], R5 ;  /* 0x00007b008b890a24 */ /* 0x000fe200078e0205 */
[----:B------:R-:W-:Y:S02]  /*a740*/  LEA.HI R5, R25, R54, RZ, 0x2 ;  /* 0x0000003619057211 */ /* 0x000fe400078f10ff */
[----:B------:R-:W-:Y:S01]  /*a750*/  @!P0 IADD3 R137, R11, R4, RZ ;  /* 0x000000040b898210 */ /* 0x000fe20007ffe0ff */
[----:B------:R-:W-:Y:S01]  /*a760*/  FMUL.FTZ R4, R3, c[0x0][0x2dc] ;  /* 0x0000b70003047a20 */ /* 0x000fe20000410000 */
[----:B------:R-:W-:Y:S01]  /*a770*/  MOV R3, 0x3f800000 ;  /* 0x3f80000000037802 */ /* 0x000fe20000000f00 */
[----:B------:R-:W-:Y:S01]  /*a780*/  FMUL.FTZ R11, R0, R127 ;  /* 0x0000007f000b7220 */ /* 0x000fe20000410000 */
[----:B------:R-:W-:Y:S01]  /*a790*/  LOP3.LUT R6, R5, 0xfffffffc, RZ, 0xc0, !PT ;  /* 0xfffffffc05067812 */ /* 0x000fe200078ec0ff */
[C---:B------:R-:W-:Y:S01]  /*a7a0*/  FMUL.FTZ R142, R4.reuse, R142 ;  /* 0x0000008e048e7220 */ /* 0x040fe20000410000 */
[----:B------:R-:W-:Y:S01]  /*a7b0*/  LEA.HI R25, R25, R54, RZ, 0x5 ;  /* 0x0000003619197211 */ /* 0x000fe200078f28ff */
[C---:B------:R-:W-:Y:S01]  /*a7c0*/  FMUL.FTZ R47, R4.reuse, R143 ;  /* 0x0000008f042f7220 */ /* 0x040fe20000410000 */
[----:B------:R-:W1:Y:S01]  /*a7d0*/  @P4 MUFU.RCP R3, R51 ;  /* 0x0000003300034308 */ /* 0x000e620000001000 */
[----:B------:R-:W-:Y:S01]  /*a7e0*/  FMUL.FTZ R154, R4, R154 ;  /* 0x0000009a049a7220 */ /* 0x000fe20000410000 */
[----:B------:R-:W-:Y:S01]  /*a7f0*/  IADD3 R54, -R6, R54, RZ ;  /* 0x0000003606367210 */ /* 0x000fe20007ffe1ff */
[C---:B------:R-:W-:Y:S01]  /*a800*/  FMUL.FTZ R45, R4.reuse, R155 ;  /* 0x0000009b042d7220 */ /* 0x040fe20000410000 */
[----:B------:R-:W-:Y:S01]  /*a810*/  SHF.R.S32.HI R25, RZ, 0x5, R25 ;  /* 0x00000005ff197819 */ /* 0x000fe20000011419 */
[C---:B------:R-:W-:Y:S01]  /*a820*/  FMUL.FTZ R70, R4.reuse, R70 ;  /* 0x0000004604467220 */ /* 0x040fe20000410000 */
[----:B------:R-:W-:Y:S01]  /*a830*/  F2FP.PACK_AB R47, R47, R142 ;  /* 0x0000008e2f2f723e */ /* 0x000fe200000000ff */
[C---:B------:R-:W-:Y:S01]  /*a840*/  FMUL.FTZ R43, R4.reuse, R71 ;  /* 0x00000047042b7220 */ /* 0x040fe20000410000 */
[----:B------:R-:W-:Y:S01]  /*a850*/  F2FP.PACK_AB R45, R45, R154 ;  /* 0x0000009a2d2d723e */ /* 0x000fe200000000ff */
[C---:B------:R-:W-:Y:S01]  /*a860*/  FMUL.FTZ R82, R4.reuse, R82 ;  /* 0x0000005204527220 */ /* 0x040fe20000410000 */
[----:B------:R-:W-:Y:S01]  /*a870*/  F2FP.PACK_AB R11, R11, R126 ;  /* 0x0000007e0b0b723e */ /* 0x000fe200000000ff */
        /* <DEDUP_REMOVED lines=23> */
[----:B-1----:R-:W-:Y:S02]  /*a9f0*/  FMUL.FTZ R3, R3, c[0x0][0x2dc] ;  /* 0x0000b70003037a20 */ /* 0x002fe40000410000 */
[C---:B------:R-:W-:Y:S01]  /*aa00*/  FMUL.FTZ R170, R4.reuse, R170 ;  /* 0x000000aa04aa7220 */ /* 0x040fe20000410000 */
[----:B------:R-:W-:Y:S01]  /*aa10*/  F2FP.PACK_AB R13, R13, R166 ;  /* 0x000000a60d0d723e */ /* 0x000fe200000000ff */
[----:B------:R-:W-:Y:S01]  /*aa20*/  FMUL.FTZ R8, R4, R171 ;  /* 0x000000ab04087220 */ /* 0x000fe20000410000 */
[----:B------:R-:W-:Y:S01]  /*aa30*/  SHF.R.S32.HI R4, RZ, 0x2, R5 ;  /* 0x00000002ff047819 */ /* 0x000fe20000011405 */
        /* <DEDUP_REMOVED lines=35> */
[----:B------:R-:W-:Y:S01]  /*ac70*/  SHF.R.S32.HI R3, RZ, 0x1f, R4 ;  /* 0x0000001fff037819 */ /* 0x000fe20000011404 */
[----:B------:R-:W-:Y:S01]  /*ac80*/  FMUL.FTZ R6, R0, R131 ;  /* 0x0000008300067220 */ /* 0x000fe20000410000 */
[----:B------:R-:W-:Y:S02]  /*ac90*/  F2FP.PACK_AB R12, R12, R124 ;  /* 0x0000007c0c0c723e */ /* 0x000fe400000000ff */
[----:B------:R-:W-:Y:S02]  /*aca0*/  LEA.HI R3, R3, R4, RZ, 0x3 ;  /* 0x0000000403037211 */ /* 0x000fe400078f18ff */
[----:B------:R-:W-:-:S02]  /*acb0*/  F2FP.PACK_AB R7, R7, R128 ;  /* 0x000000800707723e */ /* 0x000fc400000000ff */
[----:B------:R-:W-:Y:S02]  /*acc0*/  LOP3.LUT R3, R3, 0xfffffff8, RZ, 0xc0, !PT ;  /* 0xfffffff803037812 */ /* 0x000fe400078ec0ff */
[----:B------:R-:W-:Y:S02]  /*acd0*/  F2FP.PACK_AB R6, R6, R130 ;  /* 0x000000820606723e */ /* 0x000fe400000000ff */
[----:B------:R-:W-:-:S04]  /*ace0*/  IADD3 R3, R4, -R3, RZ ;  /* 0x8000000304037210 */ /* 0x000fc80007ffe0ff */
[----:B------:R-:W-:-:S04]  /*acf0*/  LEA.HI R0, R3, R3, RZ, 0x1 ;  /* 0x0000000303007211 */ /* 0x000fc800078f08ff */
[----:B------:R-:W-:Y:S02]  /*ad00*/  SHF.R.S32.HI R10, RZ, 0x1, R0 ;  /* 0x00000001ff0a7819 */ /* 0x000fe40000011400 */
[----:B------:R-:W-:Y:S02]  /*ad10*/  LOP3.LUT R0, R0, 0x3fffffe, RZ, 0xc0, !PT ;  /* 0x03fffffe00007812 */ /* 0x000fe400078ec0ff */
[----:B------:R-:W-:Y:S02]  /*ad20*/  SHF.L.U32 R5, R10, 0x6, RZ ;  /* 0x000000060a057819 */ /* 0x000fe400000006ff */
[----:B------:R-:W-:Y:S02]  /*ad30*/  IADD3 R3, R3, -R0, RZ ;  /* 0x8000000003037210 */ /* 0x000fe40007ffe0ff */
[----:B------:R-:W-:Y:S02]  /*ad40*/  LEA R0, R25, R54, 0x8 ;  /* 0x0000003619007211 */ /* 0x000fe400078e40ff */
[----:B------:R-:W-:-:S02]  /*ad50*/  LOP3.LUT R5, R5, 0xc0, RZ, 0xc0, !PT ;  /* 0x000000c005057812 */ /* 0x000fc400078ec0ff */
[----:B------:R-:W-:Y:S02]  /*ad60*/  LOP3.LUT R4, R10, 0x1, RZ, 0xc0, !PT ;  /* 0x000000010a047812 */ /* 0x000fe400078ec0ff */
[----:B------:R-:W-:Y:S02]  /*ad70*/  LEA R0, R3, R0, 0x4 ;  /* 0x0000000003007211 */ /* 0x000fe400078e20ff */
[----:B------:R-:W-:Y:S02]  /*ad80*/  LEA.HI R3, R5, R5, RZ, 0x1d ;  /* 0x0000000505037211 */ /* 0x000fe400078fe8ff */
[----:B------:R-:W-:Y:S02]  /*ad90*/  ISETP.NE.U32.AND P2, PT, R4, 0x1, PT ;  /* 0x000000010400780c */ /* 0x000fe40003f45070 */
[----:B------:R-:W-:Y:S02]  /*ada0*/  LEA R0, R0, R3, 0x1 ;  /* 0x0000000300007211 */ /* 0x000fe400078e08ff */
[----:B------:R-:W-:-:S02]  /*adb0*/  LOP3.LUT P1, RZ, R10, 0x2, RZ, 0xc0, !PT ;  /* 0x000000020aff7812 */ /* 0x000fc4000782c0ff */
[----:B------:R-:W-:Y:S02]  /*adc0*/  SHF.L.U32 R0, R0, 0x1, RZ ;  /* 0x0000000100007819 */ /* 0x000fe400000006ff */
[----:B------:R-:W-:Y:S02]  /*add0*/  MOV R4, 0x20 ;  /* 0x0000002000047802 */ /* 0x000fe40000000f00 */
[----:B------:R-:W-:Y:S01]  /*ade0*/  IADD3 R3, R0, -0x10, RZ ;  /* 0xfffffff000037810 */ /* 0x000fe20007ffe0ff */
[----:B------:R-:W-:Y:S01]  /*adf0*/  STS [R0], R48 ;  /* 0x0000003000007388 */ /* 0x000fe20000000800 */
[----:B------:R-:W-:Y:S02]  /*ae00*/  SEL R4, R4, 0xffffffe0, !P1 ;  /* 0xffffffe004047807 */ /* 0x000fe40004800000 */
[C---:B------:R-:W-:Y:S01]  /*ae10*/  @P2 IADD3 R3, R0.reuse, 0x10, RZ ;  /* 0x0000001000032810 */ /* 0x040fe20007ffe0ff */
[----:B------:R1:W-:Y:S01]  /*ae20*/  STS [R0+0x200], R47 ;  /* 0x0002002f00007388 */ /* 0x0003e20000000800 */
[----:B------:R-:W-:-:S02]  /*ae30*/  IADD3 R5, R0, R4, RZ ;  /* 0x0000000400057210 */ /* 0x000fc40007ffe0ff */
[----:B------:R-:W-:Y:S01]  /*ae40*/  IADD3 R4, R4, R3, RZ ;  /* 0x0000000304047210 */ /* 0x000fe20007ffe0ff */
[----:B------:R-:W-:Y:S04]  /*ae50*/  STS [R3], R46 ;  /* 0x0000002e03007388 */ /* 0x000fe80000000800 */
[----:B------:R-:W-:Y:S04]  /*ae60*/  STS [R3+0x200], R45 ;  /* 0x0002002d03007388 */ /* 0x000fe80000000800 */
[----:B------:R-:W-:Y:S04]  /*ae70*/  STS [R0+0x1000], R50 ;  /* 0x0010003200007388 */ /* 0x000fe80000000800 */
[----:B------:R-:W-:Y:S04]  /*ae80*/  STS [R0+0x1200], R146 ;  /* 0x0012009200007388 */ /* 0x000fe80000000800 */
[----:B------:R-:W-:Y:S04]  /*ae90*/  STS [R3+0x1000], R49 ;  /* 0x0010003103007388 */ /* 0x000fe80000000800 */
[----:B------:R-:W-:Y:S01]  /*aea0*/  STS [R3+0x1200], R150 ;  /* 0x0012009603007388 */ /* 0x000fe20000000800 */
[----:B-1----:R-:W1:Y:S03]  /*aeb0*/  LDC.U8 R47, c[0x0][0x329] ;  /* 0x0000ca40ff2f7b82 */ /* 0x002e660000000000 */
[----:B------:R-:W-:Y:S04]  /*aec0*/  STS [R5], R44 ;  /* 0x0000002c05007388 */ /* 0x000fe80000000800 */
[----:B------:R-:W-:Y:S04]  /*aed0*/  STS [R5+0x200], R43 ;  /* 0x0002002b05007388 */ /* 0x000fe80000000800 */
[----:B------:R-:W-:Y:S04]  /*aee0*/  STS [R4], R41 ;  /* 0x0000002904007388 */ /* 0x000fe80000000800 */
[----:B------:R-:W-:Y:S04]  /*aef0*/  STS [R4+0x200], R40 ;  /* 0x0002002804007388 */ /* 0x000fe80000000800 */
[----:B------:R-:W-:Y:S04]  /*af00*/  STS [R5+0x1000], R42 ;  /* 0x0010002a05007388 */ /* 0x000fe80000000800 */
[----:B------:R-:W-:Y:S01]  /*af10*/  STS [R5+0x1200], R74 ;  /* 0x0012004a05007388 */ /* 0x000fe20000000800 */
[----:B-1----:R-:W-:-:S03]  /*af20*/  ISETP.NE.AND P2, PT, R47, RZ, PT ;  /* 0x000000ff2f00720c */ /* 0x002fc60003f45270 */
[----:B------:R1:W-:Y:S04]  /*af30*/  STS [R4+0x1000], R39 ;  /* 0x0010002704007388 */ /* 0x0003e80000000800 */
[----:B------:R-:W-:Y:S04]  /*af40*/  STS [R4+0x1200], R78 ;  /* 0x0012004e04007388 */ /* 0x000fe80000000800 */
[----:B------:R-:W-:Y:S02]  /*af50*/  STS [R0+0x2000], R38 ;  /* 0x0020002600007388 */ /* 0x000fe40000000800 */
[----:B------:R-:W-:-:S02]  /*af60*/  @P2 MOV R10, c[0x0][0x210] ;  /* 0x00008400000a2a02 */ /* 0x000fc40000000f00 */
[----:B------:R-:W-:Y:S03]  /*af70*/  STS [R0+0x2200], R37 ;  /* 0x0022002500007388 */ /* 0x000fe60000000800 */
[----:B------:R-:W-:Y:S01]  /*af80*/  @P2 IMAD R10, R10, c[0x0][0x214], RZ ;  /* 0x000085000a0a2a24 */ /* 0x000fe200078e02ff */
        /* <DEDUP_REMOVED lines=10> */
[----:B-1----:R-:W-:-:S03]  /*b030*/  @!P2 ISETP.NE.AND P1, PT, R39, RZ, PT ;  /* 0x000000ff2700a20c */ /* 0x002fc60003f25270 */
        /* <DEDUP_REMOVED lines=8> */
[----:B-1----:R1:W5:Y:S04]  /*b0c0*/  LDL R26, [R1+0x2c] ;  /* 0x00002c00011a7983 */ /* 0x0023680000100800 */
[----:B------:R2:W-:Y:S04]  /*b0d0*/  STS [R3+0x4200], R17 ;  /* 0x0042001103007388 */ /* 0x0005e80000000800 */
[----:B------:R-:W-:Y:S04]  /*b0e0*/  STS [R0+0x5000], R35 ;  /* 0x0050002300007388 */ /* 0x000fe80000000800 */
[----:B------:R3:W-:Y:S04]  /*b0f0*/  STS [R0+0x5200], R34 ;  /* 0x0052002200007388 */ /* 0x0007e80000000800 */
[----:B------:R-:W-:Y:S04]  /*b100*/  STS [R3+0x5000], R16 ;  /* 0x0050001003007388 */ /* 0x000fe80000000800 */
[----:B------:R4:W-:Y:S04]  /*b110*/  STS [R3+0x5200], R15 ;  /* 0x0052000f03007388 */ /* 0x0009e80000000800 */
[----:B------:R-:W-:Y:S04]  /*b120*/  STS [R5+0x4000], R14 ;  /* 0x0040000e05007388 */ /* 0x000fe80000000800 */
[----:B------:R1:W-:Y:S01]  /*b130*/  STS [R5+0x4200], R13 ;  /* 0x0042000d05007388 */ /* 0x0003e20000000800 */
[----:B--2---:R-:W-:-:S03]  /*b140*/  @!P2 MOV R17, c[0x0][0x214] ;  /* 0x000085000011aa02 */ /* 0x004fc60000000f00 */
[----:B------:R2:W-:Y:S01]  /*b150*/  STS [R4+0x4000], R9 ;  /* 0x0040000904007388 */ /* 0x0005e20000000800 */
[----:B------:R-:W-:Y:S02]  /*b160*/  @!P2 SEL R10, R17, c[0x0][0x234], !P1 ;  /* 0x00008d00110aaa07 */ /* 0x000fe40004800000 */
[----:B------:R-:W-:Y:S01]  /*b170*/  ISETP.NE.AND P1, PT, R39, RZ, PT ;  /* 0x000000ff2700720c */ /* 0x000fe20003f25270 */
[----:B------:R2:W-:Y:S01]  /*b180*/  STS [R4+0x4200], R8 ;  /* 0x0042000804007388 */ /* 0x0005e20000000800 */
[----:B---3--:R-:W-:Y:S01]  /*b190*/  @P2 MOV R0, 0x1 ;  /* 0x0000000100002802 */ /* 0x008fe20000000f00 */
[----:B------:R-:W-:Y:S01]  /*b1a0*/  @!P2 IMAD R0, R10, c[0x0][0x1c0], RZ ;  /* 0x000070000a00aa24 */ /* 0x000fe200078e02ff */
[----:B------:R-:W-:Y:S01]  /*b1b0*/  ISETP.EQ.AND P1, PT, R47, RZ, P1 ;  /* 0x000000ff2f00720c */ /* 0x000fe20000f22270 */
[----:B------:R-:W-:Y:S04]  /*b1c0*/  STS [R5+0x5000], R12 ;  /* 0x0050000c05007388 */ /* 0x000fe80000000800 */
[----:B------:R-:W-:Y:S01]  /*b1d0*/  STS [R5+0x5200], R11 ;  /* 0x0052000b05007388 */ /* 0x000fe20000000800 */
[----:B----4-:R-:W3:Y:S03]  /*b1e0*/  @P6 MUFU.LG2 R15, R53 ;  /* 0x00000035000f6308 */ /* 0x010ee60000000c00 */
[----:B------:R3:W-:Y:S04]  /*b1f0*/  STS [R4+0x5000], R7 ;  /* 0x0050000704007388 */ /* 0x0007e80000000800 */
[----:B------:R4:W-:Y:S01]  /*b200*/  STS [R4+0x5200], R6 ;  /* 0x0052000604007388 */ /* 0x0009e20000000800 */
[----:B-1----:R-:W-:Y:S03]  /*b210*/  @P4 MUFU.LG2 R13, R51 ;  /* 0x00000033000d4308 */ /* 0x002fe60000000c00 */
[----:B------:R-:W1:Y:S04]  /*b220*/  S2R R18, SR_TID.X ;  /* 0x0000000000127919 */ /* 0x000e680000002100 */
[----:B------:R-:W4:Y:S01]  /*b230*/  S2R R27, SR_CTAID.X ;  /* 0x00000000001b7919 */ /* 0x000f220000002500 */
[----:B--2---:R2:W1:Y:S03]  /*b240*/  @P5 MUFU.LG2 R9, R52 ;  /* 0x0000003400095308 */ /* 0x0044660000000c00 */
[----:B------:R-:W2:Y:S01]  /*b250*/  S2R R24, SR_CTAID.Z ;  /* 0x0000000000187919 */ /* 0x000ea20000002700 */
[----:B------:R-:W-:-:S02]  /*b260*/  IMAD R0, R138, R0, RZ ;  /* 0x000000008a007224 */ /* 0x000fc400078e02ff */
[----:B------:R-:W-:Y:S01]  /*b270*/  @P1 IMAD R3, R138, c[0x0][0x214], RZ ;  /* 0x000085008a031a24 */ /* 0x000fe200078e02ff */
[----:B------:R-:W-:Y:S02]  /*b280*/  BAR.SYNC.DEFER_BLOCKING 0x0 ;  /* 0x0000000000007b1d */ /* 0x000fe40000010000 */
[----:B------:R-:W-:Y:S02]  /*b290*/  SEL R8, R0, RZ, !P1 ;  /* 0x000000ff00087207 */ /* 0x000fe40004800000 */
[----:B------:R-:W-:Y:S01]  /*b2a0*/  MOV R17, 0x7f800000 ;  /* 0x7f80000000117802 */ /* 0x000fe20000000f00 */
[----:B---3--:R-:W-:Y:S01]  /*b2b0*/  @P6 FMUL.FTZ R7, R15, 0.69314718246459960938 ;  /* 0x3f3172180f076820 */ /* 0x008fe20000410000 */
[----:B------:R-:W3:Y:S01]  /*b2c0*/  @P3 MUFU.LG2 R12, R132 ;  /* 0x00000084000c3308 */ /* 0x000ee20000000c00 */
[----:B------:R-:W-:Y:S02]  /*b2d0*/  @P1 SEL R3, R3, R139, !P0 ;  /* 0x0000008b03031207 */ /* 0x000fe40004000000 */
[----:B-1----:R-:W-:Y:S01]  /*b2e0*/  SHF.R.S32.HI R19, RZ, 0x1f, R18 ;  /* 0x0000001fff137819 */ /* 0x002fe20000011412 */
[----:B------:R1:W1:Y:S04]  /*b2f0*/  LDS.128 R32, [R222] ;  /* 0x00000000de207984 */ /* 0x0002680000000c00 */
[----:B------:R1:W1:Y:S04]  /*b300*/  LDS.128 R44, [R222+0x800] ;  /* 0x00080000de2c7984 */ /* 0x0002680000000c00 */
[----:B------:R1:W1:Y:S04]  /*b310*/  LDS.128 R56, [R222+0x1000] ;  /* 0x00100000de387984 */ /* 0x0002680000000c00 */
[----:B------:R1:W1:Y:S04]  /*b320*/  LDS.128 R68, [R222+0x1800] ;  /* 0x00180000de447984 */ /* 0x0002680000000c00 */
[----:B------:R1:W1:Y:S04]  /*b330*/  LDS.128 R28, [R222+0x2000] ;  /* 0x00200000de1c7984 */ /* 0x0002680000000c00 */
[----:B------:R1:W1:Y:S04]  /*b340*/  LDS.128 R40, [R222+0x2800] ;  /* 0x00280000de287984 */ /* 0x0002680000000c00 */
[----:B--2---:R2:W1:Y:S04]  /*b350*/  LDS.128 R52, [R222+0x3000] ;  /* 0x00300000de347984 */ /* 0x0044680000000c00 */
[----:B------:R2:W1:Y:S04]  /*b360*/  LDS.128 R64, [R222+0x3800] ;  /* 0x00380000de407984 */ /* 0x0004680000000c00 */
[----:B------:R2:W1:Y:S04]  /*b370*/  LDS.128 R20, [R222+0x4000] ;  /* 0x00400000de147984 */ /* 0x0004680000000c00 */
[----:B------:R2:W1:Y:S04]  /*b380*/  LDS.128 R36, [R222+0x4800] ;  /* 0x00480000de247984 */ /* 0x0004680000000c00 */
[----:B------:R2:W1:Y:S04]  /*b390*/  LDS.128 R48, [R222+0x5000] ;  /* 0x00500000de307984 */ /* 0x0004680000000c00 */
[----:B------:R2:W1:Y:S01]  /*b3a0*/  LDS.128 R60, [R222+0x5800] ;  /* 0x00580000de3c7984 */ /* 0x0004620000000c00 */
[----:B------:R-:W-:-:S04]  /*b3b0*/  LEA.HI R11, R19, R18, RZ, 0x5 ;  /* 0x00000012130b7211 */ /* 0x000fc800078f28ff */
[----:B------:R-:W-:Y:S02]  /*b3c0*/  LOP3.LUT R0, R11, 0xffffffe0, RZ, 0xc0, !PT ;  /* 0xffffffe00b007812 */ /* 0x000fe400078ec0ff */
[----:B----4-:R-:W-:Y:S02]  /*b3d0*/  @P2 MOV R6, c[0x0][0x210] ;  /* 0x0000840000062a02 */ /* 0x010fe40000000f00 */
[----:B------:R-:W-:Y:S02]  /*b3e0*/  @!P2 MOV R6, 0x1 ;  /* 0x000000010006a802 */ /* 0x000fe40000000f00 */
[----:B------:R-:W-:Y:S01]  /*b3f0*/  IADD3 R0, -R0, R18, RZ ;  /* 0x0000001200007210 */ /* 0x000fe20007ffe1ff */
[----:B------:R-:W-:Y:S01]  /*b400*/  @P6 FFMA.FTZ R17, R136, c[0x0][0x238], R7 ;  /* 0x00008e0088116a23 */ /* 0x000fe20000010007 */
[----:B------:R-:W-:Y:S01]  /*b410*/  @!P1 CS2R R4, SRZ ;  /* 0x0000000000049805 */ /* 0x000fe2000001ff00 */
[----:B------:R-:W-:Y:S01]  /*b420*/  IMAD R7, R27, R6, RZ ;  /* 0x000000061b077224 */ /* 0x000fe200078e02ff */
[----:B------:R-:W-:-:S02]  /*b430*/  LOP3.LUT P2, RZ, R0, 0x3, RZ, 0xc0, !PT ;  /* 0x0000000300ff7812 */ /* 0x000fc4000784c0ff */
[----:B------:R-:W-:Y:S02]  /*b440*/  @P1 SHF.R.S32.HI R5, RZ, 0x1f, R3 ;  /* 0x0000001fff051819 */ /* 0x000fe40000011403 */
[----:B------:R-:W-:Y:S01]  /*b450*/  @P1 MOV R4, R3 ;  /* 0x0000000300041202 */ /* 0x000fe20000000f00 */
[----:B------:R-:W-:Y:S01]  /*b460*/  IMAD R3, R24, R10, R8 ;  /* 0x0000000a18037224 */ /* 0x000fe200078e0208 */
[----:B------:R-:W-:Y:S01]  /*b470*/  SHF.L.U32 R11, R7, 0x7, RZ ;  /* 0x00000007070b7819 */ /* 0x000fe200000006ff */
[----:B------:R-:W-:Y:S01]  /*b480*/  @P5 FMUL.FTZ R9, R9, 0.69314718246459960938 ;  /* 0x3f31721809095820 */ /* 0x000fe20000410000 */
[----:B------:R-:W-:Y:S01]  /*b490*/  BSSY B0, `(.L_x_269) ;  /* 0x0000035000007945 */ /* 0x000fe20003800000 */
[----:B------:R-:W-:Y:S01]  /*b4a0*/  @P4 FMUL.FTZ R8, R13, 0.69314718246459960938 ;  /* 0x3f3172180d084820 */ /* 0x000fe20000410000 */
[----:B------:R-:W-:Y:S01]  /*b4b0*/  IADD3 R10, P1, P0, R11, R4, R3 ;  /* 0x000000040b0a7210 */ /* 0x000fe2000783e003 */
[----:B---3--:R-:W-:Y:S01]  /*b4c0*/  @P3 FMUL.FTZ R7, R12, 0.69314718246459960938 ;  /* 0x3f3172180c073820 */ /* 0x008fe20000410000 */
[----:B------:R-:W-:-:S02]  /*b4d0*/  SHF.R.S32.HI R4, RZ, 0x1f, R11 ;  /* 0x0000001fff047819 */ /* 0x000fc4000001140b */
[----:B------:R-:W-:Y:S02]  /*b4e0*/  SHF.R.S32.HI R3, RZ, 0x1f, R3 ;  /* 0x0000001fff037819 */ /* 0x000fe40000011403 */
        /* <DEDUP_REMOVED lines=8> */
[----:B--2---:R-:W-:Y:S02]  /*b570*/  SHF.R.S32.HI R2, RZ, 0x1f, R25 ;  /* 0x0000001fff027819 */ /* 0x004fe40000011419 */
[----:B------:R-:W-:-:S02]  /*b580*/  SHF.R.S32.HI R3, RZ, 0x1f, R0 ;  /* 0x0000001fff037819 */ /* 0x000fc40000011400 */
[----:B------:R-:W-:Y:S02]  /*b590*/  LEA.HI R2, R2, R25, RZ, 0x2 ;  /* 0x0000001902027211 */ /* 0x000fe400078f10ff */
[----:B------:R-:W-:Y:S02]  /*b5a0*/  LEA.HI R0, R3, R0, RZ, 0x2 ;  /* 0x0000000003007211 */ /* 0x000fe400078f10ff */
[----:B------:R-:W-:Y:S02]  /*b5b0*/  LOP3.LUT R2, R2, 0xffffffc, RZ, 0xc0, !PT ;  /* 0x0ffffffc02027812 */ /* 0x000fe400078ec0ff */
[----:B------:R-:W-:-:S03]  /*b5c0*/  SHF.R.S32.HI R0, RZ, 0x2, R0 ;  /* 0x00000002ff007819 */ /* 0x000fc60000011400 */
[----:B------:R-:W-:-:S04]  /*b5d0*/  IMAD.IADD R2, R25, 0x1, -R2 ;  /* 0x0000000119027824 */ /* 0x000fc800078e0a02 */
        /* <DEDUP_REMOVED lines=32> */
.L_x_270:
[----:B--2---:R-:W-:Y:S05]  /*b7e0*/  BSYNC B0 ;  /* 0x0000000000007941 */ /* 0x004fea0003800000 */
.L_x_269:
[----:B------:R-:W2:Y:S04]  /*b7f0*/  LDL.LU.64 R8, [R1+0x30] ;  /* 0x0000300001087983 */ /* 0x000ea80000300a00 */
[----:B------:R3:W5:Y:S01]  /*b800*/  LDL.64 R12, [R1+0x20] ;  /* 0x00002000010c7983 */ /* 0x0007620000100a00 */
[----:B------:R-:W-:Y:S01]  /*b810*/  LEA.HI R0, R19, R18, RZ, 0x2 ;  /* 0x0000001213007211 */ /* 0x000fe200078f10ff */
[----:B------:R-:W-:Y:S01]  /*b820*/  BSSY B0, `(.L_x_271) ;  /* 0x0000015000007945 */ /* 0x000fe20003800000 */
[----:B------:R-:W-:-:S02]  /*b830*/  SHF.R.S32.HI R4, RZ, 0x1f, R24 ;  /* 0x0000001fff047819 */ /* 0x000fc40000011418 */
[----:B------:R-:W-:-:S03]  /*b840*/  SHF.R.S32.HI R10, RZ, 0x2, R0 ;  /* 0x00000002ff0a7819 */ /* 0x000fc60000011400 */
[----:B------:R-:W-:-:S04]  /*b850*/  IMAD R0, R4, c[0x0][0x1f0], RZ ;  /* 0x00007c0004007a24 */ /* 0x000fc800078e02ff */
[----:B------:R-:W-:Y:S01]  /*b860*/  IMAD R0, R24, c[0x0][0x1f4], R0 ;  /* 0x00007d0018007a24 */ /* 0x000fe200078e0200 */
[----:B--2---:R-:W-:-:S05]  /*b870*/  IADD3 R2, P0, R8, R133, RZ ;  /* 0x0000008508027210 */ /* 0x004fca0007f1e0ff */
[----:B------:R-:W-:Y:S01]  /*b880*/  IMAD.X R3, R9, 0x1, R137, P0 ;  /* 0x0000000109037824 */ /* 0x000fe200000e0689 */
[----:B-----5:R-:W-:-:S03]  /*b890*/  ISETP.GE.AND P0, PT, R10, R26, PT ;  /* 0x0000001a0a00720c */ /* 0x020fc60003f06270 */
[----:B------:R-:W-:-:S04]  /*b8a0*/  IMAD.WIDE.U32 R8, R24, c[0x0][0x1f0], R2 ;  /* 0x00007c0018087a25 */ /* 0x000fc800078e0002 */
[----:B------:R-:W-:-:S06]  /*b8b0*/  IMAD.IADD R7, R9, 0x1, R0 ;  /* 0x0000000109077824 */ /* 0x000fcc00078e0200 */
[----:B------:R-:W-:Y:S05]  /*b8c0*/  @P0 BRA `(.L_x_272) ;  /* 0x000000a000000947 */ /* 0x000fea0003800000 */
[----:B---3--:R-:W-:Y:S01]  /*b8d0*/  MOV R6, R8 ;  /* 0x0000000800067202 */ /* 0x008fe20000000f00 */
[----:B------:R-:W-:-:S04]  /*b8e0*/  IMAD R0, R13, c[0x0][0x1e8], RZ ;  /* 0x00007a000d007a24 */ /* 0x000fc800078e02ff */
[----:B------:R-:W-:-:S04]  /*b8f0*/  IMAD.WIDE.U32 R4, R12, c[0x0][0x1e8], R6 ;  /* 0x00007a000c047a25 */ /* 0x000fc800078e0006 */
[----:B------:R-:W-:Y:S01]  /*b900*/  IMAD R0, R12, c[0x0][0x1ec], R0 ;  /* 0x00007b000c007a24 */ /* 0x000fe200078e0200 */
[----:B------:R-:W-:-:S04]  /*b910*/  LEA R2, P0, R4, c[0x0][0x1d0], 0x1 ;  /* 0x0000740004027a11 */ /* 0x000fc800078008ff */
[----:B------:R-:W-:-:S04]  /*b920*/  IADD3 R0, R5, R0, RZ ;  /* 0x0000000005007210 */ /* 0x000fc80007ffe0ff */
[----:B------:R-:W-:-:S05]  /*b930*/  LEA.HI.X R3, R4, c[0x0][0x1d4], R0, 0x1, P0 ;  /* 0x0000750004037a11 */ /* 0x000fca00000f0c00 */
[----:B-1----:R1:W-:Y:S04]  /*b940*/  STG.E.128 [R2.64], R32 ;  /* 0x0000002002007986 */ /* 0x0023e8000c101d14 */
[----:B------:R1:W-:Y:S04]  /*b950*/  STG.E.128 [R2.64+0x40], R28 ;  /* 0x0000401c02007986 */ /* 0x0003e8000c101d14 */
[----:B------:R1:W-:Y:S02]  /*b960*/  STG.E.128 [R2.64+0x80], R20 ;  /* 0x0000801402007986 */ /* 0x0003e4000c101d14 */
.L_x_272:
[----:B---3--:R-:W-:Y:S05]  /*b970*/  BSYNC B0 ;  /* 0x0000000000007941 */ /* 0x008fea0003800000 */
.L_x_271:
        /* <DEDUP_REMOVED lines=16> */
[----:B------:R1:W-:Y:S02]  /*ba80*/  STG.E.128 [R2.64+0x80], R36 ;  /* 0x0000802402007986 */ /* 0x0003e4000c101d14 */
.L_x_274:
[----:B------:R-:W-:Y:S05]  /*ba90*/  BSYNC B0 ;  /* 0x0000000000007941 */ /* 0x000fea0003800000 */
.L_x_273:
[----:B------:R-:W2:Y:S01]  /*baa0*/  LDL.LU R0, [R1+0x3c] ;  /* 0x00003c0001007983 */ /* 0x000ea20000300800 */
[----:B------:R-:W-:Y:S01]  /*bab0*/  BSSY B0, `(.L_x_275) ;  /* 0x0000010000007945 */ /* 0x000fe20003800000 */
[----:B--2---:R-:W-:-:S13]  /*bac0*/  ISETP.GE.AND P0, PT, R0, R26, PT ;  /* 0x0000001a0000720c */ /* 0x004fda0003f06270 */
        /* <DEDUP_REMOVED lines=14> */
.L_x_276:
[----:B------:R-:W-:Y:S05]  /*bbb0*/  BSYNC B0 ;  /* 0x0000000000007941 */ /* 0x000fea0003800000 */
.L_x_275:
        /* <DEDUP_REMOVED lines=14> */
[----:B------:R-:W-:Y:S04]  /*bca0*/  STG.E.128 [R2.64+0x40], R64 ;  /* 0x0000404002007986 */ /* 0x000fe8000c101d14 */
[----:B------:R-:W-:Y:S01]  /*bcb0*/  STG.E.128 [R2.64+0x80], R60 ;  /* 0x0000803c02007986 */ /* 0x000fe2000c101d14 */
[----:B------:R-:W-:Y:S05]  /*bcc0*/  EXIT ;  /* 0x000000000000794d */ /* 0x000fea0003800000 */
.L_x_261:
[----:B------:R-:W2:Y:S01]  /*bcd0*/  LDL.LU R14, [R1+0x28] ;  /* 0x00002800010e7983 */ /* 0x000ea20000300800 */
[----:B------:R-:W1:Y:S01]  /*bce0*/  LDC.U8 R0, c[0x0][0x329] ;  /* 0x0000ca40ff007b82 */ /* 0x000e620000000000 */
[----:B------:R-:W-:Y:S01]  /*bcf0*/  LEA.HI R10, R21, R33, RZ, 0x2 ;  /* 0x00000021150a7211 */ /* 0x000fe200078f10ff */
[----:B------:R-:W-:Y:S01]  /*bd00*/  IMAD.IADD R15, R15, 0x1, -R11 ;  /* 0x000000010f0f7824 */ /* 0x000fe200078e0a0b */
[----:B------:R-:W-:Y:S02]  /*bd10*/  BSSY B0, `(.L_x_277) ;  /* 0x000003e000007945 */ /* 0x000fe40003800000 */
[----:B------:R-:W-:-:S02]  /*bd20*/  LOP3.LUT R6, R10, 0x1ffffffc, RZ, 0xc0, !PT ;  /* 0x1ffffffc0a067812 */ /* 0x000fc400078ec0ff */
[----:B------:R-:W-:Y:S01]  /*bd30*/  SHF.R.S32.HI R10, RZ, 0x2, R10 ;  /* 0x00000002ff0a7819 */ /* 0x000fe2000001140a */
[----:B------:R-:W3:Y:S01]  /*bd40*/  LDC.U8 R4, c[0x0][0x328] ;  /* 0x0000ca00ff047b82 */ /* 0x000ee20000000000 */
[----:B-1----:R-:W-:Y:S02]  /*bd50*/  ISETP.NE.AND P3, PT, R0, RZ, PT ;  /* 0x000000ff0000720c */ /* 0x002fe40003f65270 */
[----:B---3--:R-:W-:-:S04]  /*bd60*/  ISETP.NE.AND P2, PT, R4, RZ, PT ;  /* 0x000000ff0400720c */ /* 0x008fc80003f45270 */
[----:B------:R-:W-:-:S07]  /*bd70*/  ISETP.EQ.AND P2, PT, R0, RZ, P2 ;  /* 0x000000ff0000720c */ /* 0x000fce0001742270 */
[----:B------:R-:W-:Y:S01]  /*bd80*/  @!P3 ISETP.NE.AND P1, PT, R4, RZ, PT ;  /* 0x000000ff0400b20c */ /* 0x000fe20003f25270 */
[----:B------:R-:W-:Y:S01]  /*bd90*/  @!P3 IMAD.MOV.U32 R4, RZ, RZ, c[0x0][0x214] ;  /* 0x00008500ff04b624 */ /* 0x000fe200078e00ff */
[C---:B--2---:R-:W-:Y:S02]  /*bda0*/  ISETP.NE.AND P4, PT, R14.reuse, -0x1, PT ;  /* 0xffffffff0e00780c */ /* 0x044fe40003f85270 */
[----:B------:R-:W-:-:S11]  /*bdb0*/  ISETP.NE.OR P0, PT, R14, -0x1, !P2 ;  /* 0xffffffff0e00780c */ /* 0x000fd60005705670 */
[----:B------:R-:W-:Y:S01]  /*bdc0*/  @P4 IMAD.WIDE.U32 R2, R14, c[0x0][0x1e8], RZ ;  /* 0x00007a000e024a25 */ /* 0x000fe200078e00ff */
[----:B------:R-:W-:-:S03]  /*bdd0*/  @!P4 SHF.R.S32.HI R0, RZ, 0x1f, R18 ;  /* 0x0000001fff00c819 */ /* 0x000fc60000011412 */
[----:B------:R-:W-:Y:S02]  /*bde0*/  @P4 IMAD R5, R14, c[0x0][0x1ec], R3 ;  /* 0x00007b000e054a24 */ /* 0x000fe400078e0203 */
[----:B------:R-:W-:Y:S02]  /*bdf0*/  @P3 IMAD.MOV.U32 R3, RZ, RZ, c[0x0][0x210] ;  /* 0x00008400ff033624 */ /* 0x000fe400078e00ff */
[----:B------:R-:W-:-:S04]  /*be00*/  @!P4 IMAD.WIDE.U32 R8, R18, c[0x0][0x1e0], RZ ;  /* 0x000078001208ca25 */ /* 0x000fc800078e00ff */
[----:B------:R-:W-:Y:S01]  /*be10*/  @P3 IMAD R7, R3, c[0x0][0x214], RZ ;  /* 0x0000850003073a24 */ /* 0x000fe200078e02ff */
[----:B------:R-:W-:Y:S01]  /*be20*/  @!P3 SEL R7, R4, c[0x0][0x234], !P1 ;  /* 0x00008d000407ba07 */ /* 0x000fe20004800000 */
[----:B------:R-:W-:Y:S01]  /*be30*/  @!P4 IMAD R3, R0, c[0x0][0x1e0], RZ ;  /* 0x000078000003ca24 */ /* 0x000fe200078e02ff */
[----:B------:R-:W-:Y:S01]  /*be40*/  @!P4 MOV R2, R8 ;  /* 0x000000080002c202 */ /* 0x000fe20000000f00 */
[----:B------:R-:W-:Y:S01]  /*be50*/  IMAD.IADD R0, R33, 0x1, -R6 ;  /* 0x0000000121007824 */ /* 0x000fe200078e0a06 */
[----:B------:R-:W-:Y:S01]  /*be60*/  SHF.R.S32.HI R8, RZ, 0x1f, R22 ;  /* 0x0000001fff087819 */ /* 0x000fe20000011416 */
[----:B------:R-:W-:Y:S02]  /*be70*/  @!P4 IMAD R4, R18, c[0x0][0x1e4], R3 ;  /* 0x000079001204ca24 */ /* 0x000fe400078e0203 */
[----:B------:R-:W-:Y:S02]  /*be80*/  IMAD.SHL.U32 R0, R0, 0x8, RZ ;  /* 0x0000000800007824 */ /* 0x000fe400078e00ff */
[----:B------:R-:W-:Y:S01]  /*be90*/  @P3 IMAD.MOV.U32 R3, RZ, RZ, 0x1 ;  /* 0x00000001ff033424 */ /* 0x000fe200078e00ff */
[----:B------:R-:W-:Y:S01]  /*bea0*/  @!P4 IADD3 R5, R9, R4, RZ ;  /* 0x000000040905c210 */ /* 0x000fe20007ffe0ff */
[----:B------:R-:W-:Y:S01]  /*beb0*/  @!P3 IMAD R3, R7, c[0x0][0x1c0], RZ ;  /* 0x000070000703ba24 */ /* 0x000fe200078e02ff */
[----:B------:R-:W-:Y:S01]  /*bec0*/  IADD3 R4, P1, R0, R2, RZ ;  /* 0x0000000200047210 */ /* 0x000fe20007f3e0ff */
[----:B------:R-:W-:-:S02]  /*bed0*/  @!P0 IMAD R14, R18, c[0x0][0x214], RZ ;  /* 0x00008500120e8a24 */ /* 0x000fc400078e02ff */
[----:B------:R-:W-:Y:S01]  /*bee0*/  IMAD R8, R8, c[0x0][0x1f0], RZ ;  /* 0x00007c0008087a24 */ /* 0x000fe200078e02ff */
[----:B------:R-:W-:Y:S01]  /*bef0*/  LEA.HI.X.SX32 R5, R0, R5, 0x1, P1 ;  /* 0x0000000500057211 */ /* 0x000fe200008f0eff */
[----:B------:R-:W-:Y:S01]  /*bf00*/  IMAD R0, R18, R3, RZ ;  /* 0x0000000312007224 */ /* 0x000fe200078e02ff */
[----:B------:R1:W-:Y:S01]  /*bf10*/  @!P0 STL [R1+0x28], R14 ;  /* 0x0000280e01008387 */ /* 0x0003e20000100800 */
[----:B------:R-:W-:Y:S01]  /*bf20*/  @!P2 CS2R R2, SRZ ;  /* 0x000000000002a805 */ /* 0x000fe2000001ff00 */
[----:B------:R-:W-:Y:S01]  /*bf30*/  @P3 IMAD.MOV.U32 R18, RZ, RZ, c[0x0][0x210] ;  /* 0x00008400ff123624 */ /* 0x000fe200078e00ff */
[--C-:B------:R-:W-:Y:S01]  /*bf40*/  @P2 SHF.R.S32.HI R3, RZ, 0x1f, R14.reuse ;  /* 0x0000001fff032819 */ /* 0x100fe2000001140e */
[----:B------:R-:W-:Y:S01]  /*bf50*/  @P2 IMAD.MOV.U32 R2, RZ, RZ, R14 ;  /* 0x000000ffff022224 */ /* 0x000fe200078e000e */
[----:B------:R-:W-:Y:S01]  /*bf60*/  SEL R0, R0, RZ, !P2 ;  /* 0x000000ff00007207 */ /* 0x000fe20005000000 */
[C---:B------:R-:W-:Y:S01]  /*bf70*/  IMAD R8, R22.reuse, c[0x0][0x1f4], R8 ;  /* 0x00007d0016087a24 */ /* 0x040fe200078e0208 */
[----:B------:R-:W-:Y:S01]  /*bf80*/  @!P3 MOV R18, 0x1 ;  /* 0x000000010012b802 */ /* 0x000fe20000000f00 */
[----:B------:R-:W-:Y:S01]  /*bf90*/  IMAD.WIDE.U32 R12, R22, c[0x0][0x1f0], R4 ;  /* 0x00007c00160c7a25 */ /* 0x000fe200078e0004 */
[----:B------:R-:W-:-:S03]  /*bfa0*/  ISETP.GE.AND P2, PT, R10, R15, PT ;  /* 0x0000000f0a00720c */ /* 0x000fc60003f46270 */
[----:B------:R-:W-:Y:S01]  /*bfb0*/  IMAD R6, R11, R18, RZ ;  /* 0x000000120b067224 */ /* 0x000fe200078e02ff */
[----:B------:R-:W-:Y:S01]  /*bfc0*/  SHF.R.S32.HI R11, RZ, 0x1f, R10 ;  /* 0x0000001fff0b7819 */ /* 0x000fe2000001140a */
[----:B------:R-:W-:Y:S01]  /*bfd0*/  IMAD R0, R22, R7, R0 ;  /* 0x0000000716007224 */ /* 0x000fe200078e0200 */
[----:B------:R-:W-:Y:S02]  /*bfe0*/  IADD3 R9, R8, R13, RZ ;  /* 0x0000000d08097210 */ /* 0x000fe40007ffe0ff */
[----:B------:R-:W-:Y:S02]  /*bff0*/  SHF.R.S32.HI R4, RZ, 0x1f, R6 ;  /* 0x0000001fff047819 */ /* 0x000fe40000011406 */
[----:B------:R-:W-:Y:S01]  /*c000*/  IADD3 R20, P1, P0, R6, R2, R0 ;  /* 0x0000000206147210 */ /* 0x000fe2000783e000 */
[----:B------:R-:W-:Y:S01]  /*c010*/  IMAD.WIDE R6, R247, 0x80, R10 ;  /* 0x00000080f7067825 */ /* 0x000fe200078e020a */
[----:B------:R-:W-:-:S04]  /*c020*/  SHF.R.S32.HI R0, RZ, 0x1f, R0 ;  /* 0x0000001fff007819 */ /* 0x000fc80000011400 */
[----:B------:R-:W-:Y:S01]  /*c030*/  IADD3.X R19, R4, R3, R0, P1, P0 ;  /* 0x0000000304137210 */ /* 0x000fe20000fe0400 */
        /* <DEDUP_REMOVED lines=11> */
.L_x_278:
[----:B-1----:R-:W-:Y:S05]  /*c0f0*/  BSYNC B0 ;  /* 0x0000000000007941 */ /* 0x002fea0003800000 */
.L_x_277:
        /* <DEDUP_REMOVED lines=17> */
.L_x_280:
[----:B------:R-:W-:Y:S05]  /*c210*/  BSYNC B0 ;  /* 0x0000000000007941 */ /* 0x000fea0003800000 */
.L_x_279:
        /* <DEDUP_REMOVED lines=17> */
.L_x_282:
[----:B------:R-:W-:Y:S05]  /*c330*/  BSYNC B0 ;  /* 0x0000000000007941 */ /* 0x000fea0003800000 */
.L_x_281:
        /* <DEDUP_REMOVED lines=17> */
.L_x_284:
[----:B------:R-:W-:Y:S05]  /*c450*/  BSYNC B0 ;  /* 0x0000000000007941 */ /* 0x000fea0003800000 */
.L_x_283:
        /* <DEDUP_REMOVED lines=35> */
.L_x_285:
        /* <DEDUP_REMOVED lines=15> */
.L_x_1032:


//--------------------- .text._ZN5flash16flash_fwd_kernelI23Flash_fwd_kernel_traitsILi96ELi128ELi64ELi4ELb0ELb0EN7cutlass6half_tE19Flash_kernel_traitsILi96ELi128ELi64ELi4ES3_EELb0ELb0ELb0ELb0ELb0ELb1ELb1ELb0EEEvNS_16Flash_fwd_paramsE --------------------------
	.section	.text._ZN5flash16flash_fwd_kernelI23Flash_fwd_kernel_traitsILi96ELi128ELi64ELi4ELb0ELb0EN7cutlass6half_tE19Flash_kernel_traitsILi96ELi128ELi64ELi4ES3_EELb0ELb0ELb0ELb0ELb0ELb1ELb1ELb0EEEvNS_16Flash_fwd_paramsE,"ax",@progbits
	.sectioninfo	@"SHI_REGISTERS=255"
	.align	128
        .global         _ZN5flash16flash_fwd_kernelI23Flash_fwd_kernel_traitsILi96ELi128ELi64ELi4ELb0ELb0EN7cutlass6half_tE19Flash_kernel_traitsILi96ELi128ELi64ELi4ES3_EELb0ELb0ELb0ELb0ELb0ELb1ELb1ELb0EEEvNS_16Flash_fwd_paramsE
        .type           _ZN5flash16flash_fwd_kernelI23Flash_fwd_kernel_traitsILi96ELi128ELi64ELi4ELb0ELb0EN7cutlass6half_tE19Flash_kernel_traitsILi96ELi128ELi64ELi4ES3_EELb0ELb0ELb0ELb0ELb0ELb1ELb1ELb0EEEvNS_16Flash_fwd_paramsE,@function
        .size           _ZN5flash16flash_fwd_kernelI23Flash_fwd_kernel_traitsILi96ELi128ELi64ELi4ELb0ELb0EN7cutlass6half_tE19Flash_kernel_traitsILi96ELi128ELi64ELi4ES3_EELb0ELb0ELb0ELb0ELb0ELb1ELb1ELb0EEEvNS_16Flash_fwd_paramsE,(.L_x_1033 - _ZN5flash16flash_fwd_kernelI23Flash_fwd_kernel_traitsILi96ELi128ELi64ELi4ELb0ELb0EN7cutlass6half_tE19Flash_kernel_traitsILi96ELi128ELi64ELi4ES3_EELb0ELb0ELb0ELb0ELb0ELb1ELb1ELb0EEEvNS_16Flash_fwd_paramsE)
        .other          _ZN5flash16flash_fwd_kernelI23Flash_fwd_kernel_traitsILi96ELi128ELi64ELi4ELb0ELb0EN7cutlass6half_tE19Flash_kernel_traitsILi96ELi128ELi64ELi4ES3_EELb0ELb0ELb0ELb0ELb0ELb1ELb1ELb0EEEvNS_16Flash_fwd_paramsE,@"STO_CUDA_ENTRY STV_DEFAULT"
_ZN5flash16flash_fwd_kernelI23Flash_fwd_kernel_traitsILi96ELi128ELi64ELi4ELb0ELb0EN7cutlass6half_tE19Flash_kernel_traitsILi96ELi128ELi64ELi4ES3_EELb0ELb0ELb0ELb0ELb0ELb1ELb1ELb0EEEvNS_16Flash_fwd_paramsE:
.text._ZN5flash16flash_fwd_kernelI23Flash_fwd_kernel_traitsILi96ELi128ELi64ELi4ELb0ELb0EN7cutlass6half_tE19Flash_kernel_traitsILi96ELi128ELi64ELi4ES3_EELb0ELb0ELb0ELb0ELb0ELb1ELb1ELb0EEEvNS_16Flash_fwd_paramsE:
        /* <DEDUP_REMOVED lines=23> */
[----:B-1----:R-:W-:-:S03]  /*0170*/  @P0 IMAD.WIDE R2, R11, R7, c[0x0][0x250] ;  /* 0x000094000b020625 */ /* 0x002fc600078e0207 */
[----:B------:R-:W1:Y:S04]  /*0180*/  S2R R155, SR_TID.X ;  /* 0x00000000009b7919 */ /* 0x000e680000002100 */
[----:B------:R4:W5:Y:S01]  /*0190*/  @P0 LDG.E R6, [R2.64] ;  /* 0x0000000602060981 */ /* 0x000962000c1e1900 */
[----:B------:R-:W-:-:S04]  /*01a0*/  ISETP.NE.U32.AND P0, PT, RZ, c[0x0][0x248], PT ;  /* 0x00009200ff007a0c */ /* 0x000fc80003f05070 */
[----:B------:R-:W-:Y:S01]  /*01b0*/  ISETP.NE.AND.EX P0, PT, RZ, c[0x0][0x24c], PT, P0 ;  /* 0x00009300ff007a0c */ /* 0x000fe20003f05300 */
[----:B--2---:R4:W-:Y:S01]  /*01c0*/  STL [R1+0x40], R9 ;  /* 0x0000400901007387 */ /* 0x0049e20000100800 */
[----:B---3--:R-:W-:Y:S02]  /*01d0*/  @P2 IMAD.IADD R15, R0, 0x1, -R9 ;  /* 0x00000001000f2824 */ /* 0x008fe400078e0a09 */
[----:B------:R-:W-:-:S09]  /*01e0*/  @!P2 IMAD.MOV.U32 R15, RZ, RZ, c[0x0][0x214] ;  /* 0x00008500ff0fa624 */ /* 0x000fd200078e00ff */
[----:B------:R-:W-:Y:S05]  /*01f0*/  @!P0 BRA `(.L_x_286) ;  /* 0x0000004000008947 */ /* 0x000fea0003800000 */
[----:B-1----:R-:W2:Y:S02]  /*0200*/  @P3 LDG.E R0, [R4.64+0x4] ;  /* 0x0000040604003981 */ /* 0x002ea4000c1e1900 */
[----:B--2--5:R-:W-:-:S06]  /*0210*/  @P3 IADD3 R0, R0, -R8, RZ ;  /* 0x8000000800003210 */ /* 0x024fcc0007ffe0ff */
[----:B------:R1:W5:Y:S01]  /*0220*/  @!P3 LDG.E R0, [R4.64] ;  /* 0x000000060400b981 */ /* 0x000362000c1e1900 */
[----:B------:R-:W-:Y:S05]  /*0230*/  BRA `(.L_x_287) ;  /* 0x0000001000007947 */ /* 0x000fea0003800000 */
.L_x_286:
[----:B-1----:R-:W-:Y:S02]  /*0240*/  MOV R0, c[0x0][0x218] ;  /* 0x0000860000007a02 */ /* 0x002fe40000000f00 */
.L_x_287:
        /* <DEDUP_REMOVED lines=22> */
[----:B------:R-:W-:Y:S02]  /*03b0*/  @!P1 IMAD R7, R4, c[0x0][0x178], RZ ;  /* 0x00005e0004079a24 */ /* 0x000fe400078e02ff */
[----:B------:R-:W-:Y:S01]  /*03c0*/  @P1 IMAD R10, R9, c[0x0][0x194], R3 ;  /* 0x00006500090a1a24 */ /* 0x000fe200078e0203 */
[----:B------:R-:W-:Y:S01]  /*03d0*/  @P1 MOV R9, R2 ;  /* 0x0000000200091202 */ /* 0x000fe20000000f00 */
        /* <DEDUP_REMOVED lines=19> */
.L_x_289:
        /* <DEDUP_REMOVED lines=42> */
.L_x_290:
        /* <DEDUP_REMOVED lines=16> */
[----:B------:R-:W-:Y:S02]  /*08b0*/  SHF.R.S32.HI R27, RZ, 0x1f, R26 ;  /* 0x0000001fff1b7819 */ /* 0x000fe4000001141a */
[----:B------:R-:W-:-:S02]  /*08c0*/  LOP3.LUT R0, R2, 0xc0, RZ, 0xc0, !PT ;  /* 0x000000c002007812 */ /* 0x000fc400078ec0ff */
[----:B------:R-:W-:Y:S01]  /*08d0*/  ISETP.GE.AND P0, PT, R22, R32, PT ;  /* 0x000000201600720c */ /* 0x000fe20003f06270 */
[----:B------:R-:W-:Y:S01]  /*08e0*/  IMAD.WIDE R30, R21, 0x80, R26 ;  /* 0x00000080151e7825 */ /* 0x000fe200078e021a */
[----:B------:R-:W-:Y:S01]  /*08f0*/  LOP3.LUT R2, R0, 0x18, R28, 0xf8, !PT ;  /* 0x0000001800027812 */ /* 0x000fe200078ef81c */
[----:B------:R-:W-:Y:S01]  /*0900*/  STL.64 [R1+0x30], R26 ;  /* 0x0000301a01007387 */ /* 0x000fe20000100a00 */
[----:B------:R-:W-:Y:S02]  /*0910*/  SHF.R.U32.HI R0, RZ, 0x3, R0 ;  /* 0x00000003ff007819 */ /* 0x000fe40000011600 */
[----:B------:R-:W-:Y:S01]  /*0920*/  SHF.R.S32.HI R29, RZ, 0x1f, R28 ;  /* 0x0000001fff1d7819 */ /* 0x000fe2000001141c */
[----:B------:R-:W-:Y:S01]  /*0930*/  STL [R1+0x44], R32 ;  /* 0x0000442001007387 */ /* 0x000fe20000100800 */
[----:B------:R-:W-:Y:S02]  /*0940*/  LOP3.LUT R226, R2, R0, RZ, 0x3c, !PT ;  /* 0x0000000002e27212 */ /* 0x000fe400078e3cff */
[----:B------:R-:W-:Y:S01]  /*0950*/  IADD3 R2, P1, R28, R9, RZ ;  /* 0x000000091c027210 */ /* 0x000fe20007f3e0ff */
[----:B------:R-:W-:Y:S01]  /*0960*/  STL [R1+0x54], R22 ;  /* 0x0000541601007387 */ /* 0x000fe20000100800 */
[----:B------:R-:W-:-:S02]  /*0970*/  IADD3 R4, R26, 0x40, RZ ;  /* 0x000000401a047810 */ /* 0x000fc40007ffe0ff */
[----:B------:R-:W-:Y:S01]  /*0980*/  ISETP.GE.AND P2, PT, R26, R32, PT ;  /* 0x000000201a00720c */ /* 0x000fe20003f46270 */
[----:B------:R-:W-:Y:S01]  /*0990*/  STL.64 [R1+0x38], R30 ;  /* 0x0000381e01007387 */ /* 0x000fe20000100a00 */
[----:B------:R-:W-:Y:S01]  /*09a0*/  LEA.HI R0, R3, R26, RZ, 0x1 ;  /* 0x0000001a03007211 */ /* 0x000fe200078f08ff */
[----:B------:R-:W-:Y:S01]  /*09b0*/  IMAD.X R3, R29, 0x1, R10, P1 ;  /* 0x000000011d037824 */ /* 0x000fe200008e060a */
[----:B------:R-:W-:Y:S01]  /*09c0*/  ISETP.GE.AND P1, PT, R4, R32, PT ;  /* 0x000000200400720c */ /* 0x000fe20003f26270 */
[----:B------:R-:W-:Y:S01]  /*09d0*/  STL.64 [R1+0x48], R28 ;  /* 0x0000481c01007387 */ /* 0x000fe20000100a00 */
[----:B------:R-:W-:Y:S01]  /*09e0*/  LOP3.LUT R0, R0, 0x7fffffe, RZ, 0xc0, !PT ;  /* 0x07fffffe00007812 */ /* 0x000fe200078ec0ff */
[----:B------:R-:W-:Y:S01]  /*09f0*/  IMAD.WIDE.U32 R2, R17, c[0x0][0x1a8], R2 ;  /* 0x00006a0011027a25 */ /* 0x000fe200078e0002 */
[----:B------:R-:W-:Y:S01]  /*0a00*/  @!P0 IADD3 R10, P3, R30, 0x20, RZ ;  /* 0x000000201e0a8810 */ /* 0x000fe20007f7e0ff */
[----:B------:R1:W-:Y:S01]  /*0a10*/  STL [R1+0x5c], R4 ;  /* 0x00005c0401007387 */ /* 0x0003e20000100800 */
        /* <DEDUP_REMOVED lines=75> */
[----:B------:R-:W-:Y:S01]  /*0ed0*/  LOP3.LUT R5, R24, 0xfffffff8, RZ, 0xc0, !PT ;  /* 0xfffffff818057812 */ /* 0x000fe200078ec0ff */
[----:B------:R2:W-:Y:S02]  /*0ee0*/  STL.64 [R1+0x28], R26 ;  /* 0x0000281a01007387 */ /* 0x0005e40000100a00 */
[----:B------:R-:W-:Y:S01]  /*0ef0*/  IMAD.MOV.U32 R18, RZ, RZ, c[0x0][0x198] ;  /* 0x00006600ff127624 */ /* 0x000fe200078e00ff */
[----:B------:R-:W-:Y:S01]  /*0f00*/  @!P0 LEA R6, P2, R8, c[0x0][0x160], 0x1 ;  /* 0x0000580008068a11 */ /* 0x000fe200078408ff */
[----:B------:R-:W-:-:S02]  /*0f10*/  IMAD.MOV.U32 R3, RZ, RZ, 0x6 ;  /* 0x00000006ff037424 */ /* 0x000fc400078e00ff */
[----:B------:R-:W-:Y:S01]  /*0f20*/  IMAD R2, R0, c[0x0][0x1b0], RZ ;  /* 0x00006c0000027a24 */ /* 0x000fe200078e02ff */
[----:B------:R-:W-:Y:S01]  /*0f30*/  SHF.L.U64.HI R161, R18, R161, c[0x0][0x19c] ;  /* 0x0000670012a17619 */ /* 0x000fe200000102a1 */
[----:B------:R-:W-:Y:S01]  /*0f40*/  @!P0 IMAD R14, R12, c[0x0][0x194], R14 ;  /* 0x000065000c0e8a24 */ /* 0x000fe200078e020e */
[----:B------:R-:W-:Y:S01]  /*0f50*/  SHF.L.U64.HI R170, R18, R3, c[0x0][0x19c] ;  /* 0x0000670012aa7619 */ /* 0x000fe20000010203 */
[----:B------:R-:W-:Y:S01]  /*0f60*/  IMAD R2, R13, c[0x0][0x1b4], R2 ;  /* 0x00006d000d027a24 */ /* 0x000fe200078e0202 */
[----:B------:R-:W-:Y:S01]  /*0f70*/  SHF.R.S32.HI R12, RZ, 0x1f, R41 ;  /* 0x0000001fff0c7819 */ /* 0x000fe20000011429 */
[----:B------:R-:W-:Y:S02]  /*0f80*/  IMAD R0, R0, c[0x0][0x1b8], RZ ;  /* 0x00006e0000007a24 */ /* 0x000fe400078e02ff */
[----:B------:R-:W-:Y:S02]  /*0f90*/  IMAD.SHL.U32 R162, R18, 0x40, RZ ;  /* 0x0000004012a27824 */ /* 0x000fe400078e00ff */
[----:B------:R-:W-:-:S02]  /*0fa0*/  IMAD R3, R170, R41, RZ ;  /* 0x00000029aa037224 */ /* 0x000fc400078e02ff */
[----:B------:R-:W-:Y:S02]  /*0fb0*/  IMAD.IADD R169, R27, 0x1, R2 ;  /* 0x000000011ba97824 */ /* 0x000fe400078e0202 */
[----:B------:R-:W-:Y:S02]  /*0fc0*/  IMAD.MOV.U32 R168, RZ, RZ, R26 ;  /* 0x000000ffffa87224 */ /* 0x000fe400078e001a */
[----:B------:R-:W-:Y:S02]  /*0fd0*/  IMAD R20, R13, c[0x0][0x1bc], R0 ;  /* 0x00006f000d147a24 */ /* 0x000fe400078e0200 */
[----:B------:R-:W-:Y:S01]  /*0fe0*/  @!P0 IMAD.IADD R0, R9, 0x1, R14 ;  /* 0x0000000109008824 */ /* 0x000fe200078e020e */
[----:B------:R-:W-:Y:S01]  /*0ff0*/  STL.64 [R1+0x18], R168 ;  /* 0x000018a801007387 */ /* 0x000fe20000100a00 */
        /* <DEDUP_REMOVED lines=9> */
[----:B--2---:R-:W-:Y:S01]  /*1090*/  IMAD.WIDE.U32 R26, R13, c[0x0][0x1b8], R10 ;  /* 0x00006e000d1a7a25 */ /* 0x004fe200078e000a */
[----:B------:R-:W-:Y:S01]  /*10a0*/  @!P5 IADD3 R3, P2, R163, R2, RZ ;  /* 0x00000002a303d210 */ /* 0x000fe20007f5e0ff */
[----:B------:R3:W-:Y:S01]  /*10b0*/  @!P0 LDGSTS.E.BYPASS.LTC128B.128 [R226+0x3800], [R6.64+0x40] ;  /* 0x0380004006e28fae */ /* 0x0007e2000b901d46 */
[----:B------:R-:W-:Y:S01]  /*10c0*/  LEA.HI R9, R14, R14, RZ, 0x1 ;  /* 0x0000000e0e097211 */ /* 0x000fe200078f08ff */
[----:B------:R-:W-:Y:S01]  /*10d0*/  IMAD R8, R12, c[0x0][0x1a0], RZ ;  /* 0x000068000c087a24 */ /* 0x000fe200078e02ff */
[----:B------:R-:W-:Y:S01]  /*10e0*/  SHF.R.S32.HI R11, RZ, 0x1, R15 ;  /* 0x00000001ff0b7819 */ /* 0x000fe2000001140f */
[----:B------:R-:W-:Y:S01]  /*10f0*/  @!P5 IMAD.X R0, R161, 0x1, R0, P2 ;  /* 0x00000001a100d824 */ /* 0x000fe200010e0600 */
[----:B------:R-:W-:Y:S01]  /*1100*/  @!P5 LEA R2, P2, R3, c[0x0][0x168], 0x1 ;  /* 0x00005a000302da11 */ /* 0x000fe200078408ff */
        /* <DEDUP_REMOVED lines=27> */
[----:B---3--:R-:W-:Y:S02]  /*12c0*/  @!P3 IMAD.MOV.U32 R7, RZ, RZ, c[0x0][0x1a4] ;  /* 0x00006900ff07b624 */ /* 0x008fe400078e00ff */
[----:B------:R-:W-:Y:S01]  /*12d0*/  LOP3.LUT R0, R0, 0xc0, RZ, 0xc0, !PT ;  /* 0x000000c000007812 */ /* 0x000fe200078ec0ff */
[----:B------:R-:W-:Y:S01]  /*12e0*/  IMAD.IADD R10, R14, 0x1, -R12 ;  /* 0x000000010e0a7824 */ /* 0x000fe200078e0a0c */
[----:B------:R-:W-:Y:S01]  /*12f0*/  LEA.HI.X R8, R18, R20, R15, 0x6, P2 ;  /* 0x0000001412087211 */ /* 0x000fe200010f340f */
[----:B------:R-:W-:Y:S02]  /*1300*/  STL.64 [R1+0x20], R26 ;  /* 0x0000201a01007387 */ /* 0x000fe40000100a00 */
[----:B------:R-:W-:-:S02]  /*1310*/  IMAD R10, R21, 0x8, R10 ;  /* 0x00000008150a7824 */ /* 0x000fc400078e020a */
[----:B------:R-:W-:Y:S01]  /*1320*/  STL [R1+0x10], R20 ;  /* 0x0000101401007387 */ /* 0x000fe20000100800 */
[----:B--2---:R-:W-:Y:S01]  /*1330*/  @!P3 IMAD.MOV.U32 R5, RZ, RZ, c[0x0][0x1a0] ;  /* 0x00006800ff05b624 */ /* 0x004fe200078e00ff */
        /* <DEDUP_REMOVED lines=25> */
[----:B------:R-:W-:Y:S01]  /*14d0*/  SEL R0, R0, 0xffffffe0, !P0 ;  /* 0xffffffe000007807 */ /* 0x000fe20004000000 */
[----:B------:R-:W-:Y:S01]  /*14e0*/  IMAD.SHL.U32 R3, R155, 0x2, RZ ;  /* 0x000000029b037824 */ /* 0x000fe200078e00ff */
[----:B------:R-:W-:Y:S02]  /*14f0*/  @P4 STS [R226+0x9004], RZ ;  /* 0x009004ffe2004388 */ /* 0x000fe40000000800 */
[----:B------:R-:W-:Y:S01]  /*1500*/  SEL R2, R2, 0xfffffff0, !P1 ;  /* 0xfffffff002027807 */ /* 0x000fe20004800000 */
[----:B------:R-:W-:Y:S01]  /*1510*/  IMAD.IADD R223, R221, 0x1, R0 ;  /* 0x00000001dddf7824 */ /* 0x000fe200078e0200 */
[----:B------:R-:W-:Y:S03]  /*1520*/  @P4 STS.64 [R226+0x9008], RZ ;  /* 0x009008ffe2004388 */ /* 0x000fe60000000a00 */
[----:B------:R-:W-:Y:S01]  /*1530*/  IMAD R225, R2, 0x2, R224 ;  /* 0x0000000202e17824 */ /* 0x000fe200078e02e0 */
        /* <DEDUP_REMOVED lines=17> */
[----:B------:R-:W-:Y:S04]  /*1650*/  LDSM.16.M88.4 R12, [R224] ;  /* 0x00000000e00c783b */ /* 0x000fe80000000200 */
[----:B-1----:R-:W1:Y:S04]  /*1660*/  LDSM.16.M88.4 R16, [R221+0x6000] ;  /* 0x00600000dd10783b */ /* 0x002e680000000200 */
[----:B------:R-:W3:Y:S04]  /*1670*/  LDSM.16.M88.4 R8, [R224+0x1000] ;  /* 0x00100000e008783b */ /* 0x000ee80000000200 */
[----:B------:R-:W4:Y:S04]  /*1680*/  LDSM.16.M88.4 R28, [R221+0x6400] ;  /* 0x00640000dd1c783b */ /* 0x000f280000000200 */
[----:B------:R-:W5:Y:S04]  /*1690*/  LDSM.16.M88.4 R24, [R221+0x6800] ;  /* 0x00680000dd18783b */ /* 0x000f680000000200 */
[----:B------:R-:W4:Y:S04]  /*16a0*/  LDSM.16.M88.4 R20, [R221+0x6c00] ;  /* 0x006c0000dd14783b */ /* 0x000f280000000200 */
[----:B------:R-:W-:Y:S04]  /*16b0*/  LDSM.16.M88.4 R36, [R225] ;  /* 0x00000000e124783b */ /* 0x000fe80000000200 */
[----:B------:R-:W4:Y:S04]  /*16c0*/  LDSM.16.M88.4 R44, [R223+0x6000] ;  /* 0x00600000df2c783b */ /* 0x000f280000000200 */
[----:B--2---:R-:W2:Y:S04]  /*16d0*/  LDSM.16.M88.4 R4, [R225+0x1000] ;  /* 0x00100000e104783b */ /* 0x004ea80000000200 */
[----:B------:R-:W-:Y:S04]  /*16e0*/  LDSM.16.M88.4 R76, [R221+0x7000] ;  /* 0x00700000dd4c783b */ /* 0x000fe80000000200 */
[----:B------:R-:W2:Y:S01]  /*16f0*/  LDSM.16.M88.4 R32, [R224+0x2000] ;  /* 0x00200000e020783b */ /* 0x000ea20000000200 */
[-C--:B-1----:R-:W-:Y:S03]  /*1700*/  HMMA.16816.F32 R48, R12, R16.reuse, RZ ;  /* 0x000000100c30723c */ /* 0x082fe600000018ff */
[----:B------:R-:W1:Y:S04]  /*1710*/  LDSM.16.M88.4 R64, [R223+0x6400] ;  /* 0x00640000df40783b */ /* 0x000e680000000200 */
[----:B------:R-:W1:Y:S01]  /*1720*/  LDSM.16.M88.4 R96, [R223+0x6800] ;  /* 0x00680000df60783b */ /* 0x000e620000000200 */
[C---:B---3--:R-:W-:Y:S03]  /*1730*/  HMMA.16816.F32 R52, R8.reuse, R16, RZ ;  /* 0x000000100834723c */ /* 0x048fe600000018ff */
[----:B------:R-:W3:Y:S04]  /*1740*/  LDSM.16.M88.4 R104, [R223+0x6c00] ;  /* 0x006c0000df68783b */ /* 0x000ee80000000200 */
[----:B------:R-:W-:Y:S01]  /*1750*/  LDSM.16.M88.4 R56, [R223+0x7000] ;  /* 0x00700000df38783b */ /* 0x000fe20000000200 */
[C---:B------:R-:W-:Y:S03]  /*1760*/  HMMA.16816.F32 R100, R8.reuse, R18, RZ ;  /* 0x000000120864723c */ /* 0x040fe600000018ff */
[----:B------:R-:W0:Y:S05]  /*1770*/  LDGDEPBAR ;  /* 0x00000000000079af */ /* 0x000e2a0000000000 */
[C---:B----4-:R-:W-:Y:S08]  /*1780*/  HMMA.16816.F32 R92, R8.reuse, R28, RZ ;  /* 0x0000001c085c723c */ /* 0x050ff000000018ff */
[C---:B-----5:R-:W-:Y:S08]  /*1790*/  HMMA.16816.F32 R84, R8.reuse, R24, RZ ;  /* 0x000000180854723c */ /* 0x060ff000000018ff */
[C---:B------:R-:W-:Y:S08]  /*17a0*/  HMMA.16816.F32 R72, R8.reuse, R20, RZ ;  /* 0x000000140848723c */ /* 0x040ff000000018ff */
[C---:B------:R-:W-:Y:S08]  /*17b0*/  HMMA.16816.F32 R88, R8.reuse, R30, RZ ;  /* 0x0000001e0858723c */ /* 0x040ff000000018ff */
[C---:B------:R-:W-:Y:S08]  /*17c0*/  HMMA.16816.F32 R80, R8.reuse, R26, RZ ;  /* 0x0000001a0850723c */ /* 0x040ff000000018ff */
[----:B------:R-:W-:Y:S08]  /*17d0*/  HMMA.16816.F32 R68, R8, R22, RZ ;  /* 0x000000160844723c */ /* 0x000ff000000018ff */
[----:B------:R-:W-:Y:S01]  /*17e0*/  HMMA.16816.F32 R8, R36, R44, R48 ;  /* 0x0000002c2408723c */ /* 0x000fe20000001830 */
[----:B------:R-:W-:Y:S07]  /*17f0*/  LDSM.16.M88.4 R48, [R221+0x8000] ;  /* 0x00800000dd30783b */ /* 0x000fee0000000200 */
[C---:B------:R-:W-:Y:S08]  /*1800*/  HMMA.16816.F32 R60, R12.reuse, R28, RZ ;  /* 0x0000001c0c3c723c */ /* 0x040ff000000018ff */
[C---:B------:R-:W-:Y:S01]  /*1810*/  HMMA.16816.F32 R120, R12.reuse, R30, RZ ;  /* 0x0000001e0c78723c */ /* 0x040fe200000018ff */
[----:B------:R-:W4:Y:S07]  /*1820*/  LDSM.16.M88.4 R28, [R224+0x3000] ;  /* 0x00300000e01c783b */ /* 0x000f2e0000000200 */
[C---:B------:R-:W-:Y:S08]  /*1830*/  HMMA.16816.F32 R112, R12.reuse, R24, RZ ;  /* 0x000000180c70723c */ /* 0x040ff000000018ff */
[C---:B------:R-:W-:Y:S01]  /*1840*/  HMMA.16816.F32 R132, R12.reuse, R26, RZ ;  /* 0x0000001a0c84723c */ /* 0x040fe200000018ff */
[----:B------:R-:W5:Y:S07]  /*1850*/  LDSM.16.M88.4 R24, [R225+0x2000] ;  /* 0x00200000e118783b */ /* 0x000f6e0000000200 */
[C---:B------:R-:W-:Y:S08]  /*1860*/  HMMA.16816.F32 R108, R12.reuse, R18, RZ ;  /* 0x000000120c6c723c */ /* 0x040ff000000018ff */
[C---:B------:R-:W-:Y:S08]  /*1870*/  HMMA.16816.F32 R116, R12.reuse, R20, RZ ;  /* 0x000000140c74723c */ /* 0x040ff000000018ff */
[----:B------:R-:W-:Y:S01]  /*1880*/  HMMA.16816.F32 R124, R12, R22, RZ ;  /* 0x000000160c7c723c */ /* 0x000fe200000018ff */
[----:B------:R-:W-:Y:S07]  /*1890*/  LDSM.16.M88.4 R20, [R224+0x5000] ;  /* 0x00500000e014783b */ /* 0x000fee0000000200 */
[----:B--2---:R-:W-:Y:S01]  /*18a0*/  HMMA.16816.F32 R16, R4, R44, R52 ;  /* 0x0000002c0410723c */ /* 0x004fe20000001834 */
[----:B------:R-:W-:Y:S07]  /*18b0*/  LDSM.16.M88.4 R52, [R223+0x8000] ;  /* 0x00800000df34783b */ /* 0x000fee0000000200 */
[----:B------:R-:W-:Y:S01]  /*18c0*/  HMMA.16816.F32 R12, R32, R76, R8 ;  /* 0x0000004c200c723c */ /* 0x000fe20000001808 */
[----:B------:R-:W2:Y:S07]  /*18d0*/  LDSM.16.M88.4 R8, [R225+0x3000] ;  /* 0x00300000e108783b */ /* 0x000eae0000000200 */
[C---:B-1----:R-:W-:Y:S08]  /*18e0*/  HMMA.16816.F32 R128, R4.reuse, R64, R92 ;  /* 0x000000400480723c */ /* 0x042ff0000000185c */
[C---:B------:R-:W-:Y:S08]  /*18f0*/  HMMA.16816.F32 R140, R4.reuse, R96, R84 ;  /* 0x00000060048c723c */ /* 0x040ff00000001854 */
[C---:B---3--:R-:W-:Y:S08]  /*1900*/  HMMA.16816.F32 R148, R4.reuse, R104, R72 ;  /* 0x000000680494723c */ /* 0x048ff00000001848 */
[C---:B------:R-:W-:Y:S08]  /*1910*/  HMMA.16816.F32 R100, R4.reuse, R46, R100 ;  /* 0x0000002e0464723c */ /* 0x040ff00000001864 */
[C---:B------:R-:W-:Y:S08]  /*1920*/  HMMA.16816.F32 R136, R4.reuse, R66, R88 ;  /* 0x000000420488723c */ /* 0x040ff00000001858 */
[C---:B------:R-:W-:Y:S08]  /*1930*/  HMMA.16816.F32 R144, R4.reuse, R98, R80 ;  /* 0x000000620490723c */ /* 0x040ff00000001850 */
[----:B------:R-:W-:Y:S01]  /*1940*/  HMMA.16816.F32 R156, R4, R106, R68 ;  /* 0x0000006a049c723c */ /* 0x000fe20000001844 */
[----:B------:R-:W1:Y:S07]  /*1950*/  LDSM.16.M88.4 R4, [R224+0x4000] ;  /* 0x00400000e004783b */ /* 0x000e6e0000000200 */
[C---:B------:R-:W-:Y:S08]  /*1960*/  HMMA.16816.F32 R88, R36.reuse, R64, R60 ;  /* 0x000000402458723c */ /* 0x040ff0000000183c */
[----:B------:R-:W-:Y:S08]  /*1970*/  HMMA.16816.F32 R68, R36, R46, R108 ;  /* 0x0000002e2444723c */ /* 0x000ff0000000186c */
[----:B----4-:R-:W-:Y:S01]  /*1980*/  HMMA.16816.F32 R44, R28, R76, R16 ;  /* 0x0000004c1c2c723c */ /* 0x010fe20000001810 */
[----:B------:R-:W3:Y:S07]  /*1990*/  LDSM.16.M88.4 R16, [R225+0x4000] ;  /* 0x00400000e110783b */ /* 0x000eee0000000200 */
[----:B-----5:R-:W-:Y:S01]  /*19a0*/  HMMA.16816.F32 R60, R24, R56, R12 ;  /* 0x00000038183c723c */ /* 0x020fe2000000180c */
[----:B------:R-:W-:Y:S07]  /*19b0*/  LDSM.16.M88.4 R12, [R225+0x5000] ;  /* 0x00500000e10c783b */ /* 0x000fee0000000200 */
[----:B------:R-:W-:Y:S08]  /*19c0*/  HMMA.16816.F32 R68, R32, R78, R68 ;  /* 0x0000004e2044723c */ /* 0x000ff00000001844 */
[----:B--2---:R-:W-:Y:S08]  /*19d0*/  HMMA.16816.F32 R44, R8, R56, R44 ;  /* 0x00000038082c723c */ /* 0x004ff0000000182c */
[----:B-1----:R-:W-:Y:S01]  /*19e0*/  HMMA.16816.F32 R72, R4, R48, R60 ;  /* 0x000000300448723c */ /* 0x002fe2000000183c */
[----:B------:R-:W1:Y:S07]  /*19f0*/  LDSM.16.M88.4 R60, [R221+0x7400] ;  /* 0x00740000dd3c783b */ /* 0x000e6e0000000200 */
[----:B------:R-:W-:Y:S08]  /*1a00*/  HMMA.16816.F32 R76, R28, R78, R100 ;  /* 0x0000004e1c4c723c */ /* 0x000ff00000001864 */
[----:B------:R-:W-:Y:S01]  /*1a10*/  HMMA.16816.F32 R92, R36, R66, R120 ;  /* 0x00000042245c723c */ /* 0x000fe20000001878 */
[----:B------:R-:W2:Y:S07]  /*1a20*/  LDSM.16.M88.4 R64, [R223+0x7400] ;  /* 0x00740000df40783b */ /* 0x000eae0000000200 */
[----:B------:R-:W-:Y:S08]  /*1a30*/  HMMA.16816.F32 R44, R20, R48, R44 ;  /* 0x00000030142c723c */ /* 0x000ff0000000182c */
[----:B------:R-:W-:Y:S08]  /*1a40*/  HMMA.16816.F32 R68, R24, R58, R68 ;  /* 0x0000003a1844723c */ /* 0x000ff00000001844 */
[----:B---3--:R-:W-:Y:S08]  /*1a50*/  HMMA.16816.F32 R80, R16, R52, R72 ;  /* 0x000000341050723c */ /* 0x008ff00000001848 */
[----:B------:R-:W-:Y:S08]  /*1a60*/  HMMA.16816.F32 R76, R8, R58, R76 ;  /* 0x0000003a084c723c */ /* 0x000ff0000000184c */
[----:B-1----:R-:W-:Y:S08]  /*1a70*/  HMMA.16816.F32 R72, R32, R60, R88 ;  /* 0x0000003c2048723c */ /* 0x002ff00000001858 */
[----:B------:R-:W-:Y:S01]  /*1a80*/  HMMA.16816.F32 R112, R36, R96, R112 ;  /* 0x000000602470723c */ /* 0x000fe20000001870 */
[----:B------:R-:W-:-:S04]  /*1a90*/  FMUL.FTZ R0, R80, c[0x0][0x2ec] ;  /* 0x0000bb0050007a20 */ /* 0x000fc80000410000 */
[----:B------:R1:W-:Y:S03]  /*1aa0*/  MUFU.TANH R122, R0 ;  /* 0x00000000007a7308 */ /* 0x0003e60000002400 */
[C---:B------:R-:W-:Y:S08]  /*1ab0*/  HMMA.16816.F32 R116, R36.reuse, R104, R116 ;  /* 0x000000682474723c */ /* 0x040ff00000001874 */
[----:B------:R-:W-:Y:S01]  /*1ac0*/  HMMA.16816.F32 R132, R36, R98, R132 ;  /* 0x000000622484723c */ /* 0x000fe20000001884 */
[----:B-1----:R-:W-:-:S07]  /*1ad0*/  FMUL.FTZ R0, R81, c[0x0][0x2ec] ;  /* 0x0000bb0051007a20 */ /* 0x002fce0000410000 */
[----:B------:R-:W-:Y:S01]  /*1ae0*/  HMMA.16816.F32 R124, R36, R106, R124 ;  /* 0x0000006a247c723c */ /* 0x000fe2000000187c */
[----:B------:R1:W-:Y:S07]  /*1af0*/  MUFU.TANH R121, R0 ;  /* 0x0000000000797308 */ /* 0x0003ee0000002400 */
[----:B------:R-:W-:Y:S01]  /*1b00*/  HMMA.16816.F32 R84, R12, R52, R44 ;  /* 0x000000340c54723c */ /* 0x000fe2000000182c */
[----:B------:R-:W3:Y:S07]  /*1b10*/  LDSM.16.M88.4 R44, [R221+0x8400] ;  /* 0x00840000dd2c783b */ /* 0x000eee0000000200 */
[----:B------:R-:W-:Y:S01]  /*1b20*/  HMMA.16816.F32 R36, R28, R60, R128 ;  /* 0x0000003c1c24723c */ /* 0x000fe20000001880 */
[----:B-1----:R-:W-:-:S04]  /*1b30*/  FMUL.FTZ R0, R82, c[0x0][0x2ec] ;  /* 0x0000bb0052007a20 */ /* 0x002fc80000410000 */
[----:B------:R1:W-:Y:S03]  /*1b40*/  MUFU.TANH R111, R0 ;  /* 0x00000000006f7308 */ /* 0x0003e60000002400 */
[-C--:B------:R-:W-:Y:S08]  /*1b50*/  HMMA.16816.F32 R56, R4, R50.reuse, R68 ;  /* 0x000000320438723c */ /* 0x080ff00000001844 */
[----:B------:R-:W-:Y:S01]  /*1b60*/  HMMA.16816.F32 R68, R20, R50, R76 ;  /* 0x000000321444723c */ /* 0x000fe2000000184c */
[----:B-1----:R-:W-:-:S07]  /*1b70*/  FMUL.FTZ R0, R83, c[0x0][0x2ec] ;  /* 0x0000bb0053007a20 */ /* 0x002fce0000410000 */
[-C--:B--2---:R-:W-:Y:S01]  /*1b80*/  HMMA.16816.F32 R72, R24, R64.reuse, R72 ;  /* 0x000000401848723c */ /* 0x084fe20000001848 */
[----:B------:R1:W-:Y:S07]  /*1b90*/  MUFU.TANH R120, R0 ;  /* 0x0000000000787308 */ /* 0x0003ee0000002400 */
[----:B------:R-:W-:Y:S01]  /*1ba0*/  HMMA.16816.F32 R48, R8, R64, R36 ;  /* 0x000000400830723c */ /* 0x000fe20000001824 */
[----:B------:R-:W2:Y:S07]  /*1bb0*/  LDSM.16.M88.4 R36, [R223+0x8400] ;  /* 0x00840000df24783b */ /* 0x000eae0000000200 */
[-C--:B------:R-:W-:Y:S01]  /*1bc0*/  HMMA.16816.F32 R76, R16, R54.reuse, R56 ;  /* 0x00000036104c723c */ /* 0x080fe20000001838 */
[----:B-1----:R-:W-:Y:S01]  /*1bd0*/  FMUL.FTZ R0, R84, c[0x0][0x2ec] ;  /* 0x0000bb0054007a20 */ /* 0x002fe20000410000 */
[----:B------:R-:W1:Y:S03]  /*1be0*/  LDSM.16.M88.4 R56, [R221+0x7800] ;  /* 0x00780000dd38783b */ /* 0x000e660000000200 */
[----:B------:R4:W-:Y:S03]  /*1bf0*/  MUFU.TANH R110, R0 ;  /* 0x00000000006e7308 */ /* 0x0009e60000002400 */
[----:B------:R-:W-:Y:S08]  /*1c00*/  HMMA.16816.F32 R88, R12, R54, R68 ;  /* 0x000000360c58723c */ /* 0x000ff00000001844 */
[----:B------:R-:W-:Y:S01]  /*1c10*/  HMMA.16816.F32 R52, R32, R62, R92 ;  /* 0x0000003e2034723c */ /* 0x000fe2000000185c */
[----:B----4-:R-:W-:-:S07]  /*1c20*/  FMUL.FTZ R0, R85, c[0x0][0x2ec] ;  /* 0x0000bb0055007a20 */ /* 0x010fce0000410000 */
[----:B---3--:R-:W-:Y:S01]  /*1c30*/  HMMA.16816.F32 R68, R4, R44, R72 ;  /* 0x0000002c0444723c */ /* 0x008fe20000001848 */
[----:B------:R3:W-:Y:S07]  /*1c40*/  MUFU.TANH R109, R0 ;  /* 0x00000000006d7308 */ /* 0x0007ee0000002400 */
[----:B------:R-:W-:Y:S08]  /*1c50*/  HMMA.16816.F32 R72, R28, R62, R136 ;  /* 0x0000003e1c48723c */ /* 0x000ff00000001888 */
[----:B------:R-:W-:Y:S01]  /*1c60*/  HMMA.16816.F32 R48, R20, R44, R48 ;  /* 0x0000002c1430723c */ /* 0x000fe20000001830 */
[----:B---3--:R-:W-:-:S04]  /*1c70*/  FMUL.FTZ R0, R86, c[0x0][0x2ec] ;  /* 0x0000bb0056007a20 */ /* 0x008fc80000410000 */
[----:B------:R3:W4:Y:S03]  /*1c80*/  MUFU.TANH R103, R0 ;  /* 0x0000000000677308 */ /* 0x0007260000002400 */
[----:B------:R-:W-:Y:S01]  /*1c90*/  HMMA.16816.F32 R60, R24, R66, R52 ;  /* 0x00000042183c723c */ /* 0x000fe20000001834 */
[----:B------:R-:W5:Y:S01]  /*1ca0*/  LDSM.16.M88.4 R52, [R223+0x7800] ;  /* 0x00780000df34783b */ /* 0x000f620000000200 */
[----:B---3--:R-:W-:Y:S11]  /*1cb0*/  FMUL.FTZ R0, R87, c[0x0][0x2ec] ;  /* 0x0000bb0057007a20 */ /* 0x008ff60000410000 */
[----:B------:R-:W-:Y:S03]  /*1cc0*/  @!UPT UIADD3 URZ, URZ, URZ, URZ ;  /* 0x0000003f3f3ff290 */ /* 0x000fe6000fffe03f */
[----:B--2---:R-:W-:Y:S01]  /*1cd0*/  HMMA.16816.F32 R80, R12, R36, R48 ;  /* 0x000000240c50723c */ /* 0x004fe20000001830 */
[----:B------:R2:W3:Y:S07]  /*1ce0*/  MUFU.TANH R104, R0 ;  /* 0x0000000000687308 */ /* 0x0004ee0000002400 */
[----:B-1----:R-:W-:Y:S01]  /*1cf0*/  HMMA.16816.F32 R48, R28, R56, R140 ;  /* 0x000000381c30723c */ /* 0x002fe2000000188c */
[----:B--2---:R-:W-:-:S04]  /*1d00*/  FMUL.FTZ R0, R76, c[0x0][0x2ec] ;  /* 0x0000bb004c007a20 */ /* 0x004fc80000410000 */
[----:B------:R1:W-:Y:S02]  /*1d10*/  MUFU.TANH R108, R0 ;  /* 0x00000000006c7308 */ /* 0x0003e40000002400 */
[----:B-1----:R-:W-:-:S06]  /*1d20*/  FMUL.FTZ R0, R77, c[0x0][0x2ec] ;  /* 0x0000bb004d007a20 */ /* 0x002fcc0000410000 */
[----:B------:R1:W-:Y:S02]  /*1d30*/  MUFU.TANH R105, R0 ;  /* 0x0000000000697308 */ /* 0x0003e40000002400 */
[----:B-1----:R-:W-:-:S06]  /*1d40*/  FMUL.FTZ R0, R78, c[0x0][0x2ec] ;  /* 0x0000bb004e007a20 */ /* 0x002fcc0000410000 */
[----:B------:R1:W-:Y:S02]  /*1d50*/  MUFU.TANH R101, R0 ;  /* 0x0000000000657308 */ /* 0x0003e40000002400 */
[----:B-1----:R-:W-:Y:S02]  /*1d60*/  FMUL.FTZ R0, R79, c[0x0][0x2ec] ;  /* 0x0000bb004f007a20 */ /* 0x002fe40000410000 */
[----:B------:R-:W-:Y:S04]  /*1d70*/  HMMA.16816.F32 R76, R16, R36, R68 ;  /* 0x00000024104c723c */ /* 0x000fe80000001844 */
[----:B------:R1:W-:Y:S04]  /*1d80*/  MUFU.TANH R102, R0 ;  /* 0x0000000000667308 */ /* 0x0003e80000002400 */
[----:B------:R-:W-:Y:S08]  /*1d90*/  HMMA.16816.F32 R68, R8, R66, R72 ;  /* 0x000000420844723c */ /* 0x000ff00000001848 */
[----:B------:R-:W-:Y:S01]  /*1da0*/  HMMA.16816.F32 R72, R32, R56, R112 ;  /* 0x000000382048723c */ /* 0x000fe20000001870 */
[----:B-1----:R-:W-:-:S04]  /*1db0*/  FMUL.FTZ R0, R88, c[0x0][0x2ec] ;  /* 0x0000bb0058007a20 */ /* 0x002fc80000410000 */
[----:B------:R1:W-:Y:S03]  /*1dc0*/  MUFU.TANH R99, R0 ;  /* 0x0000000000637308 */ /* 0x0003e60000002400 */
[-C--:B------:R-:W-:Y:S01]  /*1dd0*/  HMMA.16816.F32 R64, R4, R46.reuse, R60 ;  /* 0x0000002e0440723c */ /* 0x080fe2000000183c */
[----:B------:R-:W2:Y:S07]  /*1de0*/  LDSM.16.M88.4 R60, [R221+0x8800] ;  /* 0x00880000dd3c783b */ /* 0x000eae0000000200 */
[----:B------:R-:W-:Y:S01]  /*1df0*/  HMMA.16816.F32 R68, R20, R46, R68 ;  /* 0x0000002e1444723c */ /* 0x000fe20000001844 */
[----:B-1----:R-:W-:-:S07]  /*1e00*/  FMUL.FTZ R0, R89, c[0x0][0x2ec] ;  /* 0x0000bb0059007a20 */ /* 0x002fce0000410000 */
[-C--:B-----5:R-:W-:Y:S01]  /*1e10*/  HMMA.16816.F32 R72, R24, R52.reuse, R72 ;  /* 0x000000341848723c */ /* 0x0a0fe20000001848 */
[----:B------:R1:W-:Y:S07]  /*1e20*/  MUFU.TANH R98, R0 ;  /* 0x0000000000627308 */ /* 0x0003ee0000002400 */
[----:B------:R-:W-:Y:S01]  /*1e30*/  HMMA.16816.F32 R44, R8, R52, R48 ;  /* 0x00000034082c723c */ /* 0x000fe20000001830 */
[----:B------:R-:W5:Y:S07]  /*1e40*/  LDSM.16.M88.4 R48, [R223+0x8800] ;  /* 0x00880000df30783b */ /* 0x000f6e0000000200 */
[----:B------:R-:W-:Y:S01]  /*1e50*/  HMMA.16816.F32 R84, R12, R38, R68 ;  /* 0x000000260c54723c */ /* 0x000fe20000001844 */
[----:B-1----:R-:W-:-:S04]  /*1e60*/  FMUL.FTZ R0, R90, c[0x0][0x2ec] ;  /* 0x0000bb005a007a20 */ /* 0x002fc80000410000 */
[----:B------:R1:W1:Y:S03]  /*1e70*/  MUFU.TANH R42, R0 ;  /* 0x00000000002a7308 */ /* 0x0002660000002400 */
[----:B--2---:R-:W-:Y:S08]  /*1e80*/  HMMA.16816.F32 R68, R4, R60, R72 ;  /* 0x0000003c0444723c */ /* 0x004ff00000001848 */
[----:B------:R-:W-:Y:S01]  /*1e90*/  HMMA.16816.F32 R72, R28, R58, R144 ;  /* 0x0000003a1c48723c */ /* 0x000fe20000001890 */
[----:B-1----:R-:W-:-:S07]  /*1ea0*/  FMUL.FTZ R0, R91, c[0x0][0x2ec] ;  /* 0x0000bb005b007a20 */ /* 0x002fce0000410000 */
[----:B------:R-:W-:Y:S01]  /*1eb0*/  HMMA.16816.F32 R44, R20, R60, R44 ;  /* 0x0000003c142c723c */ /* 0x000fe2000000182c */
[----:B------:R1:W2:Y:S11]  /*1ec0*/  MUFU.TANH R43, R0 ;  /* 0x00000000002b7308 */ /* 0x0002b60000002400 */
[----:B------:R-:W-:Y:S04]  /*1ed0*/  @!UPT UIADD3 URZ, URZ, URZ, URZ ;  /* 0x0000003f3f3ff290 */ /* 0x000fe8000fffe03f */
[----:B------:R-:W-:Y:S01]  /*1ee0*/  HMMA.16816.F32 R72, R8, R54, R72 ;  /* 0x000000360848723c */ /* 0x000fe20000001848 */
[----:B-1----:R-:W-:-:S04]  /*1ef0*/  FMUL.FTZ R0, R76, c[0x0][0x2ec] ;  /* 0x0000bb004c007a20 */ /* 0x002fc80000410000 */
[----:B------:R1:W-:Y:S02]  /*1f00*/  MUFU.TANH R106, R0 ;  /* 0x00000000006a7308 */ /* 0x0003e40000002400 */
[----:B-1----:R-:W-:Y:S11]  /*1f10*/  FMUL.FTZ R0, R77, c[0x0][0x2ec] ;  /* 0x0000bb004d007a20 */ /* 0x002ff60000410000 */
[----:B------:R-:W-:Y:S06]  /*1f20*/  @!UPT UIADD3 URZ, URZ, URZ, URZ ;  /* 0x0000003f3f3ff290 */ /* 0x000fec000fffe03f */
[----:B------:R-:W-:Y:S01]  /*1f30*/  HMMA.16816.F32 R72, R20, R62, R72 ;  /* 0x0000003e1448723c */ /* 0x000fe20000001848 */
[----:B------:R1:W-:Y:S02]  /*1f40*/  MUFU.TANH R97, R0 ;  /* 0x0000000000617308 */ /* 0x0003e40000002400 */
[----:B-1----:R-:W-:-:S06]  /*1f50*/  FMUL.FTZ R0, R78, c[0x0][0x2ec] ;  /* 0x0000bb004e007a20 */ /* 0x002fcc0000410000 */
[----:B------:R1:W-:Y:S11]  /*1f60*/  MUFU.TANH R129, R0 ;  /* 0x0000000000817308 */ /* 0x0003f60000002400 */
[----:B------:R-:W-:Y:S04]  /*1f70*/  @!UPT UIADD3 URZ, URZ, URZ, URZ ;  /* 0x0000003f3f3ff290 */ /* 0x000fe8000fffe03f */
[----:B-----5:R-:W-:Y:S01]  /*1f80*/  HMMA.16816.F32 R72, R12, R50, R72 ;  /* 0x000000320c48723c */ /* 0x020fe20000001848 */
[----:B-1----:R-:W-:-:S07]  /*1f90*/  FMUL.FTZ R0, R79, c[0x0][0x2ec] ;  /* 0x0000bb004f007a20 */ /* 0x002fce0000410000 */
[----:B------:R-:W-:Y:S01]  /*1fa0*/  HMMA.16816.F32 R76, R16, R38, R64 ;  /* 0x00000026104c723c */ /* 0x000fe20000001840 */
[----:B------:R-:W1:Y:S01]  /*1fb0*/  LDSM.16.M88.4 R36, [R221+0x7c00] ;  /* 0x007c0000dd24783b */ /* 0x000e620000000200 */
[----:B------:R5:W-:Y:S06]  /*1fc0*/  MUFU.TANH R128, R0 ;  /* 0x0000000000807308 */ /* 0x000bec0000002400 */
[----:B------:R-:W-:Y:S01]  /*1fd0*/  HMMA.16816.F32 R64, R32, R58, R132 ;  /* 0x0000003a2040723c */ /* 0x000fe20000001884 */
[----:B------:R-:W2:Y:S07]  /*1fe0*/  LDSM.16.M88.4 R56, [R223+0x7c00] ;  /* 0x007c0000df38783b */ /* 0x000eae0000000200 */
[----:B------:R-:W-:-:S02]  /*1ff0*/  FMUL.FTZ R72, R72, c[0x0][0x2ec] ;  /* 0x0000bb0048487a20 */ /* 0x000fc40000410000 */
[----:B------:R-:W-:Y:S02]  /*2000*/  FMUL.FTZ R73, R73, c[0x0][0x2ec] ;  /* 0x0000bb0049497a20 */ /* 0x000fe40000410000 */
[----:B------:R-:W-:Y:S02]  /*2010*/  FMUL.FTZ R74, R74, c[0x0][0x2ec] ;  /* 0x0000bb004a4a7a20 */ /* 0x000fe40000410000 */
[----:B------:R-:W-:Y:S01]  /*2020*/  MUFU.TANH R72, R72 ;  /* 0x0000004800487308 */ /* 0x000fe20000002400 */
[----:B-----5:R-:W-:-:S07]  /*2030*/  FMUL.FTZ R0, R80, c[0x0][0x2ec] ;  /* 0x0000bb0050007a20 */ /* 0x020fce0000410000 */
[----:B------:R5:W-:Y:S02]  /*2040*/  MUFU.TANH R96, R0 ;  /* 0x0000000000607308 */ /* 0x000be40000002400 */
[----:B------:R-:W-:Y:S06]  /*2050*/  HMMA.16816.F32 R64, R24, R54, R64 ;  /* 0x000000361840723c */ /* 0x000fec0000001840 */
[----:B------:R-:W-:Y:S01]  /*2060*/  MUFU.TANH R73, R73 ;  /* 0x0000004900497308 */ /* 0x000fe20000002400 */
[----:B-----5:R-:W-:Y:S01]  /*2070*/  FMUL.FTZ R0, R81, c[0x0][0x2ec] ;  /* 0x0000bb0051007a20 */ /* 0x020fe20000410000 */
[----:B-1----:R-:W-:Y:S06]  /*2080*/  HMMA.16816.F32 R52, R28, R36, R148 ;  /* 0x000000241c34723c */ /* 0x002fec0000001894 */
[----:B------:R-:W-:Y:S08]  /*2090*/  MUFU.TANH R74, R74 ;  /* 0x0000004a004a7308 */ /* 0x000ff00000002400 */
[----:B------:R1:W-:Y:S02]  /*20a0*/  MUFU.TANH R95, R0 ;  /* 0x00000000005f7308 */ /* 0x0003e40000002400 */
[----:B------:R-:W-:Y:S01]  /*20b0*/  HMMA.16816.F32 R64, R4, R62, R64 ;  /* 0x0000003e0440723c */ /* 0x000fe20000001840 */
[----:B-1----:R-:W-:-:S05]  /*20c0*/  FMUL.FTZ R0, R82, c[0x0][0x2ec] ;  /* 0x0000bb0052007a20 */ /* 0x002fca0000410000 */
[----:B------:R1:W5:Y:S02]  /*20d0*/  MUFU.TANH R93, R0 ;  /* 0x00000000005d7308 */ /* 0x0003640000002400 */
[----:B-1----:R-:W-:Y:S02]  /*20e0*/  FMUL.FTZ R0, R83, c[0x0][0x2ec] ;  /* 0x0000bb0053007a20 */ /* 0x002fe40000410000 */
[----:B------:R-:W-:Y:S01]  /*20f0*/  HMMA.16816.F32 R80, R12, R48, R44 ;  /* 0x000000300c50723c */ /* 0x000fe2000000182c */
[----:B------:R-:W1:Y:S03]  /*2100*/  LDSM.16.M88.4 R44, [R221+0x8c00] ;  /* 0x008c0000dd2c783b */ /* 0x000e660000000200 */
[----:B------:R2:W1:Y:S02]  /*2110*/  MUFU.TANH R100, R0 ;  /* 0x0000000000647308 */ /* 0x0004640000002400 */
[----:B--2---:R-:W-:-:S06]  /*2120*/  FMUL.FTZ R0, R76, c[0x0][0x2ec] ;  /* 0x0000bb004c007a20 */ /* 0x004fcc0000410000 */
[----:B------:R2:W-:Y:S02]  /*2130*/  MUFU.TANH R94, R0 ;  /* 0x00000000005e7308 */ /* 0x0005e40000002400 */
[----:B--2---:R-:W-:-:S06]  /*2140*/  FMUL.FTZ R0, R77, c[0x0][0x2ec] ;  /* 0x0000bb004d007a20 */ /* 0x004fcc0000410000 */
[----:B------:R2:W-:Y:S02]  /*2150*/  MUFU.TANH R107, R0 ;  /* 0x00000000006b7308 */ /* 0x0005e40000002400 */
[----:B--2---:R-:W-:-:S06]  /*2160*/  FMUL.FTZ R0, R78, c[0x0][0x2ec] ;  /* 0x0000bb004e007a20 */ /* 0x004fcc0000410000 */
[----:B------:R2:W-:Y:S02]  /*2170*/  MUFU.TANH R91, R0 ;  /* 0x00000000005b7308 */ /* 0x0005e40000002400 */
[----:B--2---:R-:W-:Y:S02]  /*2180*/  FMUL.FTZ R0, R79, c[0x0][0x2ec] ;  /* 0x0000bb004f007a20 */ /* 0x004fe40000410000 */
[----:B------:R-:W-:Y:S04]  /*2190*/  HMMA.16816.F32 R76, R16, R48, R68 ;  /* 0x00000030104c723c */ /* 0x000fe80000001844 */
[----:B------:R2:W-:Y:S04]  /*21a0*/  MUFU.TANH R92, R0 ;  /* 0x00000000005c7308 */ /* 0x0005e80000002400 */
[C---:B------:R-:W-:Y:S08]  /*21b0*/  HMMA.16816.F32 R68, R32.reuse, R36, R116 ;  /* 0x000000242044723c */ /* 0x040ff00000001874 */
[----:B------:R-:W-:Y:S01]  /*21c0*/  HMMA.16816.F32 R32, R32, R38, R124 ;  /* 0x000000262020723c */ /* 0x000fe2000000187c */
[----:B--2---:R-:W-:-:S04]  /*21d0*/  FMUL.FTZ R0, R84, c[0x0][0x2ec] ;  /* 0x0000bb0054007a20 */ /* 0x004fc80000410000 */
[----:B------:R2:W-:Y:S03]  /*21e0*/  MUFU.TANH R90, R0 ;  /* 0x00000000005a7308 */ /* 0x0005e60000002400 */
[----:B------:R-:W-:Y:S08]  /*21f0*/  HMMA.16816.F32 R36, R28, R38, R156 ;  /* 0x000000261c24723c */ /* 0x000ff0000000189c */
[----:B------:R-:W-:Y:S01]  /*2200*/  HMMA.16816.F32 R60, R24, R56, R68 ;  /* 0x00000038183c723c */ /* 0x000fe20000001844 */
[----:B--2---:R-:W-:-:S07]  /*2210*/  FMUL.FTZ R0, R85, c[0x0][0x2ec] ;  /* 0x0000bb0055007a20 */ /* 0x004fce0000410000 */
[----:B------:R-:W-:Y:S01]  /*2220*/  HMMA.16816.F32 R68, R16, R50, R64 ;  /* 0x000000321044723c */ /* 0x000fe20000001840 */
[----:B------:R2:W-:Y:S07]  /*2230*/  MUFU.TANH R89, R0 ;  /* 0x0000000000597308 */ /* 0x0005ee0000002400 */
[----:B------:R-:W-:Y:S01]  /*2240*/  HMMA.16816.F32 R64, R8, R56, R52 ;  /* 0x000000380840723c */ /* 0x000fe20000001834 */
[----:B------:R-:W3:Y:S01]  /*2250*/  LDSM.16.M88.4 R52, [R223+0x8c00] ;  /* 0x008c0000df34783b */ /* 0x000ee20000000200 */
[----:B------:R-:W-:-:S06]  /*2260*/  DEPBAR.LE SB0, 0x0 ;  /* 0x000080000000791a */ /* 0x000fcc0000000000 */
[----:B-1----:R-:W-:Y:S01]  /*2270*/  HMMA.16816.F32 R48, R4, R44, R60 ;  /* 0x0000002c0430723c */ /* 0x002fe2000000183c */
[----:B--2---:R-:W-:-:S04]  /*2280*/  FMUL.FTZ R0, R86, c[0x0][0x2ec] ;  /* 0x0000bb0056007a20 */ /* 0x004fc80000410000 */
[----:B------:R1:W2:Y:S03]  /*2290*/  MUFU.TANH R85, R0 ;  /* 0x0000000000557308 */ /* 0x0002a60000002400 */
[----:B------:R-:W-:Y:S01]  /*22a0*/  HMMA.16816.F32 R24, R24, R58, R32 ;  /* 0x0000003a1818723c */ /* 0x000fe20000001820 */
[----:B------:R-:W-:Y:S02]  /*22b0*/  FMUL.FTZ R70, R70, c[0x0][0x2ec] ;  /* 0x0000bb0046467a20 */ /* 0x000fe40000410000 */
[----:B------:R-:W-:-:S04]  /*22c0*/  FMUL.FTZ R71, R71, c[0x0][0x2ec] ;  /* 0x0000bb0047477a20 */ /* 0x000fc80000410000 */
[----:B------:R-:W-:Y:S01]  /*22d0*/  MUFU.TANH R70, R70 ;  /* 0x0000004600467308 */ /* 0x000fe20000002400 */
[----:B------:R-:W-:Y:S01]  /*22e0*/  HMMA.16816.F32 R28, R20, R44, R64 ;  /* 0x0000002c141c723c */ /* 0x000fe20000001840 */
[----:B-1----:R-:W-:-:S06]  /*22f0*/  FMUL.FTZ R0, R87, c[0x0][0x2ec] ;  /* 0x0000bb0057007a20 */ /* 0x002fcc0000410000 */
[----:B------:R-:W-:Y:S01]  /*2300*/  MUFU.TANH R71, R71 ;  /* 0x0000004700477308 */ /* 0x000fe20000002400 */
[----:B------:R-:W-:Y:S07]  /*2310*/  HMMA.16816.F32 R8, R8, R58, R36 ;  /* 0x0000003a0808723c */ /* 0x000fee0000001824 */
[----:B------:R1:W1:Y:S01]  /*2320*/  MUFU.TANH R86, R0 ;  /* 0x0000000000567308 */ /* 0x0002620000002400 */
[----:B------:R-:W-:Y:S08]  /*2330*/  HMMA.16816.F32 R24, R4, R46, R24 ;  /* 0x0000002e0418723c */ /* 0x000ff00000001818 */
[----:B---3--:R-:W-:Y:S01]  /*2340*/  HMMA.16816.F32 R48, R16, R52, R48 ;  /* 0x000000341030723c */ /* 0x008fe20000001830 */
[----:B-1----:R-:W-:-:S07]  /*2350*/  FMUL.FTZ R0, R76, c[0x0][0x2ec] ;  /* 0x0000bb004c007a20 */ /* 0x002fce0000410000 */
[----:B------:R-:W-:Y:S01]  /*2360*/  HMMA.16816.F32 R28, R12, R52, R28 ;  /* 0x000000340c1c723c */ /* 0x000fe2000000181c */
[----:B------:R1:W-:Y:S07]  /*2370*/  MUFU.TANH R88, R0 ;  /* 0x0000000000587308 */ /* 0x0003ee0000002400 */
[----:B------:R-:W-:Y:S08]  /*2380*/  HMMA.16816.F32 R20, R20, R46, R8 ;  /* 0x0000002e1414723c */ /* 0x000ff00000001808 */
[----:B------:R-:W-:Y:S01]  /*2390*/  FMUL.FTZ R4, R50, c[0x0][0x2ec] ;  /* 0x0000bb0032047a20 */ /* 0x000fe20000410000 */
[----:B------:R-:W-:Y:S01]  /*23a0*/  HMMA.16816.F32 R16, R16, R54, R24 ;  /* 0x000000361010723c */ /* 0x000fe20000001818 */
[----:B-1----:R-:W-:-:S02]  /*23b0*/  FMUL.FTZ R0, R77, c[0x0][0x2ec] ;  /* 0x0000bb004d007a20 */ /* 0x002fc40000410000 */
[----:B------:R-:W-:Y:S04]  /*23c0*/  MUFU.TANH R35, R4 ;  /* 0x0000000400237308 */ /* 0x000fe80000002400 */
[----:B------:R-:W-:-:S04]  /*23d0*/  FMUL.FTZ R6, R28, c[0x0][0x2ec] ;  /* 0x0000bb001c067a20 */ /* 0x000fc80000410000 */
[----:B------:R1:W-:Y:S04]  /*23e0*/  MUFU.TANH R87, R0 ;  /* 0x0000000000577308 */ /* 0x0003e80000002400 */
[----:B------:R-:W-:Y:S04]  /*23f0*/  HMMA.16816.F32 R12, R12, R54, R20 ;  /* 0x000000360c0c723c */ /* 0x000fe80000001814 */
[----:B------:R3:W-:Y:S01]  /*2400*/  MUFU.TANH R34, R6 ;  /* 0x0000000600227308 */ /* 0x0007e20000002400 */
[----:B-1----:R-:W-:-:S07]  /*2410*/  FMUL.FTZ R0, R78, c[0x0][0x2ec] ;  /* 0x0000bb004e007a20 */ /* 0x002fce0000410000 */
[----:B------:R1:W-:Y:S01]  /*2420*/  MUFU.TANH R84, R0 ;  /* 0x0000000000547308 */ /* 0x0003e20000002400 */
[----:B---3--:R-:W-:-:S07]  /*2430*/  FMUL.FTZ R6, R30, c[0x0][0x2ec] ;  /* 0x0000bb001e067a20 */ /* 0x008fce0000410000 */
[----:B------:R3:W-:Y:S04]  /*2440*/  MUFU.TANH R33, R6 ;  /* 0x0000000600217308 */ /* 0x0007e80000002400 */
[----:B------:R-:W-:Y:S02]  /*2450*/  FMUL.FTZ R14, R14, c[0x0][0x2ec] ;  /* 0x0000bb000e0e7a20 */ /* 0x000fe40000410000 */
[----:B------:R-:W-:Y:S02]  /*2460*/  FMUL.FTZ R12, R12, c[0x0][0x2ec] ;  /* 0x0000bb000c0c7a20 */ /* 0x000fe40000410000 */
[----:B-1----:R-:W-:Y:S02]  /*2470*/  FMUL.FTZ R0, R79, c[0x0][0x2ec] ;  /* 0x0000bb004f007a20 */ /* 0x002fe40000410000 */
[----:B------:R-:W-:Y:S01]  /*2480*/  MUFU.TANH R14, R14 ;  /* 0x0000000e000e7308 */ /* 0x000fe20000002400 */
[----:B---3--:R-:W-:-:S07]  /*2490*/  FMUL.FTZ R6, R29, c[0x0][0x2ec] ;  /* 0x0000bb001d067a20 */ /* 0x008fce0000410000 */
[----:B------:R1:W-:Y:S08]  /*24a0*/  MUFU.TANH R79, R0 ;  /* 0x00000000004f7308 */ /* 0x0003f00000002400 */
[----:B------:R-:W-:Y:S01]  /*24b0*/  MUFU.TANH R10, R6 ;  /* 0x00000006000a7308 */ /* 0x000fe20000002400 */
[----:B-1----:R-:W-:-:S07]  /*24c0*/  FMUL.FTZ R0, R80, c[0x0][0x2ec] ;  /* 0x0000bb0050007a20 */ /* 0x002fce0000410000 */
[----:B------:R-:W-:Y:S08]  /*24d0*/  MUFU.TANH R12, R12 ;  /* 0x0000000c000c7308 */ /* 0x000ff00000002400 */
[----:B------:R1:W-:Y:S02]  /*24e0*/  MUFU.TANH R78, R0 ;  /* 0x00000000004e7308 */ /* 0x0003e40000002400 */
[----:B-1----:R-:W-:-:S06]  /*24f0*/  FMUL.FTZ R0, R81, c[0x0][0x2ec] ;  /* 0x0000bb0051007a20 */ /* 0x002fcc0000410000 */
[----:B------:R1:W-:Y:S02]  /*2500*/  MUFU.TANH R77, R0 ;  /* 0x00000000004d7308 */ /* 0x0003e40000002400 */
[----:B-1----:R-:W-:-:S06]  /*2510*/  FMUL.FTZ R0, R82, c[0x0][0x2ec] ;  /* 0x0000bb0052007a20 */ /* 0x002fcc0000410000 */
[----:B------:R1:W-:Y:S02]  /*2520*/  MUFU.TANH R76, R0 ;  /* 0x00000000004c7308 */ /* 0x0003e40000002400 */
[----:B-1----:R-:W-:-:S06]  /*2530*/  FMUL.FTZ R0, R83, c[0x0][0x2ec] ;  /* 0x0000bb0053007a20 */ /* 0x002fcc0000410000 */
[----:B------:R1:W3:Y:S02]  /*2540*/  MUFU.TANH R57, R0 ;  /* 0x0000000000397308 */ /* 0x0002e40000002400 */
[----:B-1----:R-:W-:-:S06]  /*2550*/  FMUL.FTZ R0, R68, c[0x0][0x2ec] ;  /* 0x0000bb0044007a20 */ /* 0x002fcc0000410000 */
[----:B------:R1:W1:Y:S02]  /*2560*/  MUFU.TANH R60, R0 ;  /* 0x00000000003c7308 */ /* 0x0002640000002400 */
[----:B-1----:R-:W-:-:S06]  /*2570*/  FMUL.FTZ R0, R69, c[0x0][0x2ec] ;  /* 0x0000bb0045007a20 */ /* 0x002fcc0000410000 */
[----:B------:R1:W-:Y:S02]  /*2580*/  MUFU.TANH R56, R0 ;  /* 0x0000000000387308 */ /* 0x0003e40000002400 */
[----:B-1----:R-:W-:-:S06]  /*2590*/  FMUL.FTZ R0, R75, c[0x0][0x2ec] ;  /* 0x0000bb004b007a20 */ /* 0x002fcc0000410000 */
[----:B------:R1:W1:Y:S02]  /*25a0*/  MUFU.TANH R52, R0 ;  /* 0x0000000000347308 */ /* 0x0002640000002400 */
[----:B-1----:R-:W-:-:S06]  /*25b0*/  FMUL.FTZ R0, R48, c[0x0][0x2ec] ;  /* 0x0000bb0030007a20 */ /* 0x002fcc0000410000 */
[----:B------:R1:W1:Y:S02]  /*25c0*/  MUFU.TANH R37, R0 ;  /* 0x0000000000257308 */ /* 0x0002640000002400 */
[----:B-1----:R-:W-:Y:S02]  /*25d0*/  LOP3.LUT R0, R3, 0x6, RZ, 0xc0, !PT ;  /* 0x0000000603007812 */ /* 0x002fe400078ec0ff */
[----:B------:R-:W-:-:S03]  /*25e0*/  LOP3.LUT R3, R160, 0xffffffe0, RZ, 0xc0, !PT ;  /* 0xffffffe0a0037812 */ /* 0x000fc600078ec0ff */
[----:B------:R-:W-:Y:S02]  /*25f0*/  IMAD R0, R41, 0x40, R0 ;  /* 0x0000004029007824 */ /* 0x000fe400078e0200 */
[----:B------:R-:W-:Y:S01]  /*2600*/  IMAD.IADD R3, R155, 0x1, -R3 ;  /* 0x000000019b037824 */ /* 0x000fe200078e0a03 */
[----:B------:R-:W-:Y:S02]  /*2610*/  BAR.SYNC.DEFER_BLOCKING 0x0 ;  /* 0x0000000000007b1d */ /* 0x000fe40000010000 */
[C---:B------:R-:W-:Y:S02]  /*2620*/  ISETP.GE.AND P2, PT, R0.reuse, R40, PT ;  /* 0x000000280000720c */ /* 0x040fe40003f46270 */
[----:B------:R-:W-:Y:S02]  /*2630*/  IADD3 R5, R0, 0x1, RZ ;  /* 0x0000000100057810 */ /* 0x000fe40007ffe0ff */
[----:B------:R1:W-:Y:S01]  /*2640*/  STL [R1+0x50], R3 ;  /* 0x0000500301007387 */ /* 0x0003e20000100800 */
[----:B----4-:R-:W-:-:S02]  /*2650*/  FSEL R27, R103, -INF , !P2 ;  /* 0xff800000671b7808 */ /* 0x010fc40005000000 */
[----:B------:R-:W-:Y:S02]  /*2660*/  FSEL R24, R110, -INF , !P2 ;  /* 0xff8000006e187808 */ /* 0x000fe40005000000 */
[----:B------:R-:W-:Y:S02]  /*2670*/  FSEL R46, R111, -INF , !P2 ;  /* 0xff8000006f2e7808 */ /* 0x000fe40005000000 */
[----:B------:R-:W-:Y:S02]  /*2680*/  FSEL R32, R122, -INF , !P2 ;  /* 0xff8000007a207808 */ /* 0x000fe40005000000 */
[----:B------:R-:W-:Y:S02]  /*2690*/  IADD3 R4, R0, 0x8, RZ ;  /* 0x0000000800047810 */ /* 0x000fe40007ffe0ff */
[-C--:B------:R-:W-:Y:S02]  /*26a0*/  ISETP.GE.AND P0, PT, R5, R40.reuse, PT ;  /* 0x000000280500720c */ /* 0x080fe40003f06270 */
[----:B------:R-:W-:-:S02]  /*26b0*/  ISETP.GE.AND P1, PT, R4, R40, PT ;  /* 0x000000280400720c */ /* 0x000fc40003f26270 */
[----:B------:R-:W-:Y:S02]  /*26c0*/  FSEL R26, R104, -INF , !P0 ;  /* 0xff800000681a7808 */ /* 0x000fe40004000000 */
[----:B------:R-:W-:Y:S02]  /*26d0*/  FSEL R25, R109, -INF , !P0 ;  /* 0xff8000006d197808 */ /* 0x000fe40004000000 */
[----:B------:R-:W-:Y:S02]  /*26e0*/  FSEL R45, R120, -INF , !P0 ;  /* 0xff800000782d7808 */ /* 0x000fe40004000000 */
[----:B------:R-:W-:Y:S02]  /*26f0*/  FSEL R36, R121, -INF , !P0 ;  /* 0xff80000079247808 */ /* 0x000fe40004000000 */
[C---:B------:R-:W-:Y:S02]  /*2700*/  IADD3 R4, R0.reuse, 0x11, RZ ;  /* 0x0000001100047810 */ /* 0x040fe40007ffe0ff */
[----:B-1----:R-:W-:-:S02]  /*2710*/  IADD3 R3, R0, 0x9, RZ ;  /* 0x0000000900037810 */ /* 0x002fc40007ffe0ff */
[----:B------:R-:W-:Y:S02]  /*2720*/  FSEL R21, R42, -INF , !P1 ;  /* 0xff8000002a157808 */ /* 0x000fe40004800000 */
[-C--:B------:R-:W-:Y:S02]  /*2730*/  ISETP.GE.AND P6, PT, R3, R40.reuse, PT ;  /* 0x000000280300720c */ /* 0x080fe40003fc6270 */
[C---:B------:R-:W-:Y:S02]  /*2740*/  IADD3 R3, R0.reuse, 0x18, RZ ;  /* 0x0000001800037810 */ /* 0x040fe40007ffe0ff */
[----:B------:R-:W-:Y:S02]  /*2750*/  FSEL R20, R99, -INF , !P1 ;  /* 0xff80000063147808 */ /* 0x000fe40004800000 */
[----:B------:R-:W-:Y:S02]  /*2760*/  ISETP.GE.AND P3, PT, R3, R40, PT ;  /* 0x000000280300720c */ /* 0x000fe40003f66270 */
[----:B------:R-:W-:-:S02]  /*2770*/  IADD3 R3, R0, 0x19, RZ ;  /* 0x0000001900037810 */ /* 0x000fc40007ffe0ff */
[----:B------:R-:W-:Y:S02]  /*2780*/  FSEL R44, R101, -INF , !P1 ;  /* 0xff800000652c7808 */ /* 0x000fe40004800000 */
[-C--:B------:R-:W-:Y:S02]  /*2790*/  ISETP.GE.AND P2, PT, R3, R40.reuse, PT ;  /* 0x000000280300720c */ /* 0x080fe40003f46270 */
[----:B------:R-:W-:Y:S02]  /*27a0*/  IADD3 R3, R0, 0x20, RZ ;  /* 0x0000002000037810 */ /* 0x000fe40007ffe0ff */
[----:B------:R-:W-:Y:S02]  /*27b0*/  FSEL R42, R108, -INF , !P1 ;  /* 0xff8000006c2a7808 */ /* 0x000fe40004800000 */
[----:B------:R-:W-:Y:S02]  /*27c0*/  ISETP.GE.AND P0, PT, R3, R40, PT ;  /* 0x000000280300720c */ /* 0x000fe40003f06270 */
[----:B------:R-:W-:-:S02]  /*27d0*/  IADD3 R3, R0, 0x21, RZ ;  /* 0x0000002100037810 */ /* 0x000fc40007ffe0ff */
[-C--:B------:R-:W-:Y:S01]  /*27e0*/  ISETP.GE.AND P4, PT, R4, R40.reuse, PT ;  /* 0x000000280400720c */ /* 0x080fe20003f86270 */
[----:B------:R-:W-:Y:S01]  /*27f0*/  FMUL.FTZ R4, R49, c[0x0][0x2ec] ;  /* 0x0000bb0031047a20 */ /* 0x000fe20000410000 */
[----:B------:R-:W-:Y:S02]  /*2800*/  ISETP.GE.AND P1, PT, R3, R40, PT ;  /* 0x000000280300720c */ /* 0x000fe40003f26270 */
[C---:B------:R-:W-:Y:S01]  /*2810*/  IADD3 R5, R0.reuse, 0x10, RZ ;  /* 0x0000001000057810 */ /* 0x040fe20007ffe0ff */
[----:B------:R1:W-:Y:S01]  /*2820*/  MUFU.TANH R30, R4 ;  /* 0x00000004001e7308 */ /* 0x0003e20000002400 */
[----:B------:R-:W-:Y:S02]  /*2830*/  IADD3 R3, R0, 0x28, RZ ;  /* 0x0000002800037810 */ /* 0x000fe40007ffe0ff */
[----:B------:R-:W-:Y:S02]  /*2840*/  FSEL R28, R43, -INF , !P6 ;  /* 0xff8000002b1c7808 */ /* 0x000fe40007000000 */
[----:B------:R-:W-:-:S02]  /*2850*/  FSEL R11, R98, -INF , !P6 ;  /* 0xff800000620b7808 */ /* 0x000fc40007000000 */
[----:B------:R-:W-:Y:S02]  /*2860*/  FSEL R43, R102, -INF , !P6 ;  /* 0xff800000662b7808 */ /* 0x000fe40007000000 */
[----:B------:R-:W-:Y:S02]  /*2870*/  FSEL R41, R105, -INF , !P6 ;  /* 0xff80000069297808 */ /* 0x000fe40007000000 */
[-C--:B------:R-:W-:Y:S01]  /*2880*/  ISETP.GE.AND P5, PT, R5, R40.reuse, PT ;  /* 0x000000280500720c */ /* 0x080fe20003fa6270 */
[----:B------:R-:W-:Y:S01]  /*2890*/  FMUL.FTZ R5, R51, c[0x0][0x2ec] ;  /* 0x0000bb0033057a20 */ /* 0x000fe20000410000 */
[----:B------:R-:W-:Y:S02]  /*28a0*/  ISETP.GE.AND P6, PT, R3, R40, PT ;  /* 0x000000280300720c */ /* 0x000fe40003fc6270 */
[----:B------:R-:W-:Y:S01]  /*28b0*/  IADD3 R3, R0, 0x29, RZ ;  /* 0x0000002900037810 */ /* 0x000fe20007ffe0ff */
[----:B-1----:R-:W-:Y:S01]  /*28c0*/  FMUL.FTZ R4, R31, c[0x0][0x2ec] ;  /* 0x0000bb001f047a20 */ /* 0x002fe20000410000 */
[----:B-----5:R-:W-:Y:S01]  /*28d0*/  FSEL R51, R93, -INF , !P5 ;  /* 0xff8000005d337808 */ /* 0x020fe20006800000 */
[----:B------:R-:W-:Y:S01]  /*28e0*/  MUFU.TANH R29, R5 ;  /* 0x00000005001d7308 */ /* 0x000fe20000002400 */
[----:B------:R-:W-:-:S02]  /*28f0*/  FSEL R48, R96, -INF , !P5 ;  /* 0xff80000060307808 */ /* 0x000fc40006800000 */
[----:B------:R-:W-:Y:S02]  /*2900*/  FSEL R129, R129, -INF , !P5 ;  /* 0xff80000081817808 */ /* 0x000fe40006800000 */
[----:B------:R-:W-:Y:S02]  /*2910*/  FSEL R106, R106, -INF , !P5 ;  /* 0xff8000006a6a7808 */ /* 0x000fe40006800000 */
[----:B------:R-:W-:Y:S01]  /*2920*/  ISETP.GE.AND P5, PT, R3, R40, PT ;  /* 0x000000280300720c */ /* 0x000fe20003fa6270 */
[----:B------:R1:W4:Y:S01]  /*2930*/  MUFU.TANH R9, R4 ;  /* 0x0000000400097308 */ /* 0x0003220000002400 */
[----:B------:R-:W-:Y:S02]  /*2940*/  IADD3 R3, R0, 0x30, RZ ;  /* 0x0000003000037810 */ /* 0x000fe40007ffe0ff */
[----:B------:R-:W-:Y:S02]  /*2950*/  FSEL R100, R100, -INF , !P4 ;  /* 0xff80000064647808 */ /* 0x000fe40006000000 */
[----:B------:R-:W-:-:S02]  /*2960*/  FSEL R50, R95, -INF , !P4 ;  /* 0xff8000005f327808 */ /* 0x000fc40006000000 */
[----:B------:R-:W-:Y:S02]  /*2970*/  FSEL R128, R128, -INF , !P4 ;  /* 0xff80000080807808 */ /* 0x000fe40006000000 */
[----:B------:R-:W-:Y:S02]  /*2980*/  FSEL R124, R97, -INF , !P4 ;  /* 0xff800000617c7808 */ /* 0x000fe40006000000 */
[----:B------:R-:W-:Y:S02]  /*2990*/  ISETP.GE.AND P4, PT, R3, R40, PT ;  /* 0x000000280300720c */ /* 0x000fe40003f86270 */
[----:B------:R-:W-:Y:S02]  /*29a0*/  IADD3 R3, R0, 0x31, RZ ;  /* 0x0000003100037810 */ /* 0x000fe40007ffe0ff */
[----:B--2---:R-:W-:Y:S01]  /*29b0*/  FSEL R101, R85, -INF , !P3 ;  /* 0xff80000055657808 */ /* 0x004fe20005800000 */
[----:B-1----:R-:W-:Y:S01]  /*29c0*/  FMUL.FTZ R4, R16, c[0x0][0x2ec] ;  /* 0x0000bb0010047a20 */ /* 0x002fe20000410000 */
[----:B------:R-:W-:-:S02]  /*29d0*/  FSEL R47, R90, -INF , !P3 ;  /* 0xff8000005a2f7808 */ /* 0x000fc40005800000 */
[----:B------:R-:W-:Y:S01]  /*29e0*/  FSEL R127, R91, -INF , !P3 ;  /* 0xff8000005b7f7808 */ /* 0x000fe20005800000 */
[----:B------:R1:W-:Y:S01]  /*29f0*/  MUFU.TANH R8, R4 ;  /* 0x0000000400087308 */ /* 0x0003e20000002400 */
[----:B------:R-:W-:Y:S02]  /*2a00*/  FSEL R125, R94, -INF , !P3 ;  /* 0xff8000005e7d7808 */ /* 0x000fe40005800000 */
[----:B------:R-:W-:Y:S02]  /*2a10*/  ISETP.GE.AND P3, PT, R3, R40, PT ;  /* 0x000000280300720c */ /* 0x000fe40003f66270 */
[----:B------:R-:W-:Y:S02]  /*2a20*/  IADD3 R3, R0, 0x38, RZ ;  /* 0x0000003800037810 */ /* 0x000fe40007ffe0ff */
[----:B------:R-:W-:Y:S02]  /*2a30*/  FSEL R105, R86, -INF , !P2 ;  /* 0xff80000056697808 */ /* 0x000fe40005000000 */
[----:B------:R-:W-:-:S02]  /*2a40*/  FSEL R49, R89, -INF , !P2 ;  /* 0xff80000059317808 */ /* 0x000fc40005000000 */
[----:B------:R-:W-:Y:S02]  /*2a50*/  FSEL R126, R92, -INF , !P2 ;  /* 0xff8000005c7e7808 */ /* 0x000fe40005000000 */
[----:B------:R-:W-:Y:S02]  /*2a60*/  FSEL R107, R107, -INF , !P2 ;  /* 0xff8000006b6b7808 */ /* 0x000fe40005000000 */
[----:B------:R-:W-:Y:S01]  /*2a70*/  ISETP.GE.AND P2, PT, R3, R40, PT ;  /* 0x000000280300720c */ /* 0x000fe20003f46270 */
[----:B-1----:R-:W-:Y:S01]  /*2a80*/  FMUL.FTZ R4, R18, c[0x0][0x2ec] ;  /* 0x0000bb0012047a20 */ /* 0x002fe20000410000 */
[----:B------:R-:W-:Y:S01]  /*2a90*/  IADD3 R0, R0, 0x39, RZ ;  /* 0x0000003900007810 */ /* 0x000fe20007ffe0ff */
[----:B------:R-:W-:Y:S01]  /*2aa0*/  IMAD R3, R154, 0x20, R152 ;  /* 0x000000209a037824 */ /* 0x000fe200078e0298 */
[----:B---3--:R-:W-:Y:S01]  /*2ab0*/  FSEL R176, R57, -INF , !P1 ;  /* 0xff80000039b07808 */ /* 0x008fe20004800000 */
[----:B------:R1:W2:Y:S01]  /*2ac0*/  MUFU.TANH R7, R4 ;  /* 0x0000000400077308 */ /* 0x0002a20000002400 */
[----:B------:R-:W-:-:S02]  /*2ad0*/  FSEL R166, R77, -INF , !P1 ;  /* 0xff8000004da67808 */ /* 0x000fc40004800000 */
[----:B------:R-:W-:Y:S02]  /*2ae0*/  FSEL R190, R79, -INF , !P1 ;  /* 0xff8000004fbe7808 */ /* 0x000fe40004800000 */
[----:B------:R-:W-:Y:S02]  /*2af0*/  FSEL R180, R87, -INF , !P1 ;  /* 0xff80000057b47808 */ /* 0x000fe40004800000 */
[----:B------:R-:W-:Y:S01]  /*2b00*/  ISETP.GE.AND P1, PT, R0, R40, PT ;  /* 0x000000280000720c */ /* 0x000fe20003f26270 */
[----:B------:R-:W-:Y:S01]  /*2b10*/  IMAD.IADD R0, R153, 0x1, R3 ;  /* 0x0000000199007824 */ /* 0x000fe200078e0203 */
[----:B------:R-:W-:Y:S01]  /*2b20*/  FSEL R167, R76, -INF , !P0 ;  /* 0xff8000004ca77808 */ /* 0x000fe20004000000 */
[----:B------:R-:W-:Y:S01]  /*2b30*/  FMUL.FTZ R3, R15, c[0x0][0x2ec] ;  /* 0x0000bb000f037a20 */ /* 0x000fe20000410000 */
[----:B------:R-:W-:Y:S02]  /*2b40*/  FSEL R165, R78, -INF , !P0 ;  /* 0xff8000004ea57808 */ /* 0x000fe40004000000 */
[----:B------:R-:W-:-:S02]  /*2b50*/  FSEL R188, R84, -INF , !P0 ;  /* 0xff80000054bc7808 */ /* 0x000fc40004000000 */
[----:B------:R-:W-:Y:S01]  /*2b60*/  FSEL R179, R88, -INF , !P0 ;  /* 0xff80000058b37808 */ /* 0x000fe20004000000 */
[----:B-1----:R-:W-:Y:S01]  /*2b70*/  FMUL.FTZ R4, R17, c[0x0][0x2ec] ;  /* 0x0000bb0011047a20 */ /* 0x002fe20000410000 */
[----:B------:R-:W1:Y:S01]  /*2b80*/  MUFU.TANH R3, R3 ;  /* 0x0000000300037308 */ /* 0x000e620000002400 */
[----:B------:R-:W-:Y:S02]  /*2b90*/  ISETP.GE.AND P0, PT, R40, 0x41, PT ;  /* 0x000000412800780c */ /* 0x000fe40003f06270 */
[----:B------:R-:W-:Y:S02]  /*2ba0*/  FSEL R195, R14, -INF , !P2 ;  /* 0xff8000000ec37808 */ /* 0x000fe40005000000 */
[----:B------:R-:W-:Y:S02]  /*2bb0*/  FSEL R177, R74, -INF , !P6 ;  /* 0xff8000004ab17808 */ /* 0x000fe40007000000 */
[----:B------:R-:W-:Y:S01]  /*2bc0*/  FSEL R15, R72, -INF , !P6 ;  /* 0xff800000480f7808 */ /* 0x000fe20007000000 */
[----:B------:R3:W-:Y:S01]  /*2bd0*/  MUFU.TANH R6, R4 ;  /* 0x0000000400067308 */ /* 0x0007e20000002400 */
[----:B------:R-:W-:-:S02]  /*2be0*/  FSEL R183, R70, -INF , !P6 ;  /* 0xff80000046b77808 */ /* 0x000fc40007000000 */
[----:B------:R-:W-:Y:S02]  /*2bf0*/  FSEL R181, R60, -INF , !P6 ;  /* 0xff8000003cb57808 */ /* 0x000fe40007000000 */
[----:B------:R-:W-:Y:S02]  /*2c00*/  FSEL R178, R52, -INF , !P5 ;  /* 0xff80000034b27808 */ /* 0x000fe40006800000 */
[----:B------:R-:W-:Y:S02]  /*2c10*/  FSEL R164, R73, -INF , !P5 ;  /* 0xff80000049a47808 */ /* 0x000fe40006800000 */
[----:B------:R-:W-:Y:S02]  /*2c20*/  FSEL R189, R71, -INF , !P5 ;  /* 0xff80000047bd7808 */ /* 0x000fe40006800000 */
[----:B------:R-:W-:Y:S02]  /*2c30*/  FSEL R182, R56, -INF , !P5 ;  /* 0xff80000038b67808 */ /* 0x000fe40006800000 */
[----:B------:R-:W-:-:S02]  /*2c40*/  FSEL R194, R33, -INF , !P4 ;  /* 0xff80000021c27808 */ /* 0x000fc40006000000 */
[----:B------:R-:W-:Y:S01]  /*2c50*/  FSEL R191, R34, -INF , !P4 ;  /* 0xff80000022bf7808 */ /* 0x000fe20006000000 */
[----:B---3--:R-:W-:Y:S01]  /*2c60*/  FMUL.FTZ R4, R19, c[0x0][0x2ec] ;  /* 0x0000bb0013047a20 */ /* 0x008fe20000410000 */
[----:B------:R-:W-:Y:S02]  /*2c70*/  FSEL R202, R35, -INF , !P4 ;  /* 0xff80000023ca7808 */ /* 0x000fe40006000000 */
[----:B------:R-:W-:Y:S01]  /*2c80*/  FSEL R199, R37, -INF , !P4 ;  /* 0xff80000025c77808 */ /* 0x000fe20006000000 */
[----:B------:R3:W5:Y:S01]  /*2c90*/  MUFU.TANH R5, R4 ;  /* 0x0000000400057308 */ /* 0x0007620000002400 */
[----:B----4-:R-:W-:Y:S02]  /*2ca0*/  FSEL R196, R9, -INF , !P3 ;  /* 0xff80000009c47808 */ /* 0x010fe40005800000 */
[----:B------:R-:W-:Y:S02]  /*2cb0*/  FSEL R192, R10, -INF , !P3 ;  /* 0xff8000000ac07808 */ /* 0x000fe40005800000 */
[----:B------:R-:W-:-:S02]  /*2cc0*/  FSEL R203, R29, -INF , !P3 ;  /* 0xff8000001dcb7808 */ /* 0x000fc40005800000 */
[----:B------:R-:W-:Y:S02]  /*2cd0*/  FSEL R198, R30, -INF , !P3 ;  /* 0xff8000001ec67808 */ /* 0x000fe40005800000 */
[----:B------:R-:W-:Y:S02]  /*2ce0*/  FSEL R14, R12, -INF , !P2 ;  /* 0xff8000000c0e7808 */ /* 0x000fe40005000000 */
[----:B--2---:R-:W-:Y:S02]  /*2cf0*/  FSEL R204, R7, -INF , !P2 ;  /* 0xff80000007cc7808 */ /* 0x004fe40005000000 */
[----:B------:R-:W-:Y:S02]  /*2d00*/  FSEL R200, R8, -INF , !P2 ;  /* 0xff80000008c87808 */ /* 0x000fe40005000000 */
[----:B-1----:R-:W-:Y:S01]  /*2d10*/  FSEL R197, R3, -INF , !P1 ;  /* 0xff80000003c57808 */ /* 0x002fe20004800000 */
[----:B---3--:R-:W-:Y:S01]  /*2d20*/  FMUL.FTZ R4, R13, c[0x0][0x2ec] ;  /* 0x0000bb000d047a20 */ /* 0x008fe20000410000 */
[----:B-----5:R-:W-:-:S02]  /*2d30*/  FSEL R205, R5, -INF , !P1 ;  /* 0xff80000005cd7808 */ /* 0x020fc40004800000 */
[----:B------:R-:W-:-:S03]  /*2d40*/  FSEL R201, R6, -INF , !P1 ;  /* 0xff80000006c97808 */ /* 0x000fc60004800000 */
[----:B------:R-:W1:Y:S02]  /*2d50*/  MUFU.TANH R4, R4 ;  /* 0x0000000400047308 */ /* 0x000e640000002400 */
[----:B-1----:R-:W-:Y:S01]  /*2d60*/  FSEL R193, R4, -INF , !P1 ;  /* 0xff80000004c17808 */ /* 0x002fe20004800000 */
        /* <DEDUP_REMOVED lines=21> */
.L_x_291:
[----:B------:R-:W-:Y:S02]  /*2ec0*/  FMNMX.FTZ R3, R24, R25, !PT ;  /* 0x0000001918037209 */ /* 0x000fe40007810000 */
[----:B-1----:R-:W-:-:S02]  /*2ed0*/  FMNMX.FTZ R5, R32, R36, !PT ;  /* 0x0000002420057209 */ /* 0x002fc40007810000 */
[----:B------:R-:W-:Y:S02]  /*2ee0*/  FMNMX.FTZ R3, R20, R3, !PT ;  /* 0x0000000314037209 */ /* 0x000fe40007810000 */
[----:B------:R-:W-:Y:S02]  /*2ef0*/  FMNMX.FTZ R5, R42, R5, !PT ;  /* 0x000000052a057209 */ /* 0x000fe40007810000 */
[----:B------:R-:W-:Y:S02]  /*2f00*/  FMNMX.FTZ R3, R11, R3, !PT ;  /* 0x000000030b037209 */ /* 0x000fe40007810000 */
[----:B------:R-:W-:Y:S02]  /*2f10*/  SHF.L.U32 R220, R0, 0x1, RZ ;  /* 0x0000000100dc7819 */ /* 0x000fe400000006ff */
[----:B------:R-:W-:Y:S02]  /*2f20*/  FMNMX.FTZ R3, R48, R3, !PT ;  /* 0x0000000330037209 */ /* 0x000fe40007810000 */
[----:B------:R-:W-:-:S02]  /*2f30*/  LEA R222, R2, R220, 0x1 ;  /* 0x000000dc02de7211 */ /* 0x000fc400078e08ff */
[----:B------:R-:W-:-:S03]  /*2f40*/  FMNMX.FTZ R3, R50, R3, !PT ;  /* 0x0000000332037209 */ /* 0x000fc60007810000 */
[----:B------:R-:W-:Y:S01]  /*2f50*/  LDSM.16.MT88.4 R16, [R222+0x9000] ;  /* 0x00900000de10783b */ /* 0x000fe20000004200 */
        /* <DEDUP_REMOVED lines=35> */
[----:B-1----:R-:W-:Y:S01]  /*3190*/  FMNMX.FTZ R102, R102, R6, !PT ;  /* 0x0000000666667209 */ /* 0x002fe20007810000 */
        /* <DEDUP_REMOVED lines=15> */
[----:B------:R-:W-:Y:S01]  /*3290*/  FMNMX.FTZ R3, R190, R3, !PT ;  /* 0x00000003be037209 */ /* 0x000fe20007810000 */
[----:B------:R-:W1:Y:S01]  /*32a0*/  SHFL.BFLY PT, R5, R6, 0x2, 0x1f ;  /* 0x0c401f0006057f89 */ /* 0x000e6200000e0000 */
[----:B--2---:R-:W-:Y:S02]  /*32b0*/  FMNMX.FTZ R102, R102, R8, !PT ;  /* 0x0000000866667209 */ /* 0x004fe40007810000 */
        /* <DEDUP_REMOVED lines=25> */
[----:B------:R-:W-:Y:S01]  /*3450*/  LDSM.16.MT88.4 R28, [R222+0xa000] ;  /* 0x00a00000de1c783b */ /* 0x000fe20000004200 */
[----:B------:R4:W-:Y:S01]  /*3460*/  MUFU.EX2 R250, R0 ;  /* 0x0000000000fa7308 */ /* 0x0009e20000000800 */
[----:B--2---:R-:W-:Y:S01]  /*3470*/  FMNMX.FTZ R4, R4, R7, !PT ;  /* 0x0000000704047209 */ /* 0x004fe20007810000 */
[----:B-1----:R-:W-:-:S06]  /*3480*/  FFMA.FTZ R5, R11, c[0x0][0x23c], -R13 ;  /* 0x00008f000b057a23 */ /* 0x002fcc000001080d */
[----:B------:R-:W-:Y:S01]  /*3490*/  MUFU.EX2 R251, R2 ;  /* 0x0000000200fb7308 */ /* 0x000fe20000000800 */
[----:B---3--:R-:W-:-:S04]  /*34a0*/  FMNMX.FTZ R104, R6, R8, !PT ;  /* 0x0000000806687209 */ /* 0x008fc80007810000 */
[----:B------:R-:W-:Y:S01]  /*34b0*/  FSETP.NEU.FTZ.AND P1, PT, R104, -INF , PT ;  /* 0xff8000006800780b */ /* 0x000fe20003f3d000 */
[--C-:B----4-:R-:W-:Y:S02]  /*34c0*/  FFMA.FTZ R0, R21, c[0x0][0x23c], -R12.reuse ;  /* 0x00008f0015007a23 */ /* 0x110fe4000001080c */
[----:B------:R1:W2:Y:S01]  /*34d0*/  MUFU.EX2 R130, R5 ;  /* 0x0000000500827308 */ /* 0x0002a20000000800 */
[----:B------:R-:W-:Y:S07]  /*34e0*/  LDSM.16.MT88.4 R20, [R220+0xa000] ;  /* 0x00a00000dc14783b */ /* 0x000fee0000004200 */
[----:B------:R3:W4:Y:S01]  /*34f0*/  MUFU.EX2 R249, R0 ;  /* 0x0000000000f97308 */ /* 0x0007220000000800 */
[----:B-1----:R-:W-:Y:S01]  /*3500*/  FFMA.FTZ R5, R27, c[0x0][0x23c], -R12 ;  /* 0x00008f001b057a23 */ /* 0x002fe2000001080c */
[----:B--2---:R-:W-:Y:S01]  /*3510*/  F2FP.PACK_AB R6, R130, R131 ;  /* 0x000000838206723e */ /* 0x004fe200000000ff */
[----:B------:R-:W-:Y:S05]  /*3520*/  LDSM.16.MT88.4 R24, [R220+0x9000] ;  /* 0x00900000dc18783b */ /* 0x000fea0000004200 */
[----:B------:R1:W2:Y:S01]  /*3530*/  MUFU.EX2 R252, R5 ;  /* 0x0000000500fc7308 */ /* 0x0002a20000000800 */
[----:B---3--:R-:W-:Y:S01]  /*3540*/  FMUL.FTZ R0, R104, c[0x0][0x23c] ;  /* 0x00008f0068007a20 */ /* 0x008fe20000410000 */
[----:B----4-:R-:W-:-:S04]  /*3550*/  F2FP.PACK_AB R7, R251, R249 ;  /* 0x000000f9fb07723e */ /* 0x010fc800000000ff */
[----:B------:R-:W-:-:S05]  /*3560*/  FSEL R0, R0, RZ, P1 ;  /* 0x000000ff00007208 */ /* 0x000fca0000800000 */
[--C-:B------:R-:W-:Y:S01]  /*3570*/  FFMA.FTZ R2, R32, c[0x0][0x23c], -R0.reuse ;  /* 0x00008f0020027a23 */ /* 0x100fe20000010800 */
[----:B-1----:R-:W1:Y:S01]  /*3580*/  SHFL.BFLY PT, R5, R4, 0x1, 0x1f ;  /* 0x0c201f0004057f89 */ /* 0x002e6200000e0000 */
[--C-:B------:R-:W-:Y:S02]  /*3590*/  FFMA.FTZ R8, R42, c[0x0][0x23c], -R0.reuse ;  /* 0x00008f002a087a23 */ /* 0x100fe40000010800 */
[----:B------:R3:W-:Y:S01]  /*35a0*/  MUFU.EX2 R246, R2 ;  /* 0x0000000200f67308 */ /* 0x0007e20000000800 */
[----:B------:R-:W4:Y:S07]  /*35b0*/  LDSM.16.MT88.4 R32, [R220+0xb000] ;  /* 0x00b00000dc20783b */ /* 0x000f2e0000004200 */
[----:B------:R5:W-:Y:S01]  /*35c0*/  MUFU.EX2 R247, R8 ;  /* 0x0000000800f77308 */ /* 0x000be20000000800 */
[----:B---3--:R-:W-:-:S02]  /*35d0*/  FFMA.FTZ R2, R36, c[0x0][0x23c], -R0 ;  /* 0x00008f0024027a23 */ /* 0x008fc40000010800 */
[----:B------:R-:W3:Y:S05]  /*35e0*/  LDSM.16.MT88.4 R36, [R222+0xb000] ;  /* 0x00b00000de24783b */ /* 0x000eea0000004200 */
[----:B------:R4:W-:Y:S01]  /*35f0*/  MUFU.EX2 R241, R2 ;  /* 0x0000000200f17308 */ /* 0x0009e20000000800 */
[----:B-1----:R-:W-:Y:S01]  /*3600*/  FMNMX.FTZ R103, R4, R5, !PT ;  /* 0x0000000504677209 */ /* 0x002fe20007810000 */
[----:B-----5:R-:W-:Y:S01]  /*3610*/  FFMA.FTZ R8, R41, c[0x0][0x23c], -R0 ;  /* 0x00008f0029087a23 */ /* 0x020fe20000010800 */
[----:B------:R-:W-:Y:S02]  /*3620*/  F2FP.PACK_AB R4, R137, R136 ;  /* 0x000000888904723e */ /* 0x000fe400000000ff */
[----:B------:R-:W-:-:S03]  /*3630*/  FSETP.NEU.FTZ.AND P1, PT, R103, -INF , PT ;  /* 0xff8000006700780b */ /* 0x000fc60003f3d000 */
[----:B------:R-:W1:Y:S01]  /*3640*/  MUFU.EX2 R248, R8 ;  /* 0x0000000800f87308 */ /* 0x000e620000000800 */
[----:B--2---:R-:W-:Y:S01]  /*3650*/  F2FP.PACK_AB R5, R250, R252 ;  /* 0x000000fcfa05723e */ /* 0x004fe200000000ff */
[----:B----4-:R-:W-:-:S06]  /*3660*/  FMUL.FTZ R2, R103, c[0x0][0x23c] ;  /* 0x00008f0067027a20 */ /* 0x010fcc0000410000 */
        /* <DEDUP_REMOVED lines=11> */
[C---:B---3--:R-:W-:Y:S08]  /*3720*/  HMMA.16816.F32 R92, R4.reuse, R36, RZ ;  /* 0x00000024045c723c */ /* 0x048ff000000018ff */
[----:B------:R-:W-:Y:S01]  /*3730*/  HMMA.16816.F32 R88, R4, R26, RZ ;  /* 0x0000001a0458723c */ /* 0x000fe200000018ff */
[----:B-1----:R-:W-:Y:S01]  /*3740*/  FFMA.FTZ R8, R44, c[0x0][0x23c], -R2 ;  /* 0x00008f002c087a23 */ /* 0x002fe20000010802 */
[----:B--2---:R-:W-:-:S03]  /*3750*/  F2FP.PACK_AB R9, R237, R238 ;  /* 0x000000eeed09723e */ /* 0x004fc600000000ff */
[----:B------:R1:W-:Y:S03]  /*3760*/  MUFU.EX2 R240, R8 ;  /* 0x0000000800f07308 */ /* 0x0003e60000000800 */
[C---:B------:R-:W-:Y:S08]  /*3770*/  HMMA.16816.F32 R84, R4.reuse, R18, RZ ;  /* 0x000000120454723c */ /* 0x040ff000000018ff */
[----:B------:R-:W-:Y:S01]  /*3780*/  HMMA.16816.F32 R80, R4, R22, RZ ;  /* 0x000000160450723c */ /* 0x000fe200000018ff */
[----:B-1----:R-:W-:-:S02]  /*3790*/  FFMA.FTZ R8, R43, c[0x0][0x23c], -R2 ;  /* 0x00008f002b087a23 */ /* 0x002fc40000010802 */
[----:B------:R-:W-:Y:S05]  /*37a0*/  LDSM.16.MT88.4 R40, [R222+0xb400] ;  /* 0x00b40000de28783b */ /* 0x000fea0000004200 */
        /* <DEDUP_REMOVED lines=20> */
[----:B------:R-:W3:Y:S06]  /*38f0*/  LDSM.16.MT88.4 R20, [R222+0x9400] ;  /* 0x00940000de14783b */ /* 0x000eec0000004200 */
[C---:B------:R-:W-:Y:S08]  /*3900*/  HMMA.16816.F32 R52, R8.reuse, R28, RZ ;  /* 0x0000001c0834723c */ /* 0x040ff000000018ff */
[C---:B------:R-:W-:Y:S01]  /*3910*/  HMMA.16816.F32 R148, R8.reuse, R30, RZ ;  /* 0x0000001e0894723c */ /* 0x040fe200000018ff */
[----:B-1----:R-:W-:Y:S01]  /*3920*/  FFMA.FTZ R4, R49, c[0x0][0x23c], -R13 ;  /* 0x00008f0031047a23 */ /* 0x002fe2000001080d */
[----:B------:R-:W1:Y:S03]  /*3930*/  LDSM.16.MT88.4 R28, [R222+0xa400] ;  /* 0x00a40000de1c783b */ /* 0x000e660000004200 */
[----:B------:R4:W5:Y:S03]  /*3940*/  MUFU.EX2 R242, R4 ;  /* 0x0000000400f27308 */ /* 0x0009660000000800 */
[C---:B------:R-:W-:Y:S08]  /*3950*/  HMMA.16816.F32 R152, R8.reuse, R34, RZ ;  /* 0x000000220898723c */ /* 0x040ff000000018ff */
[----:B------:R-:W-:Y:S01]  /*3960*/  HMMA.16816.F32 R44, R8, R36, RZ ;  /* 0x00000024082c723c */ /* 0x000fe200000018ff */
[----:B----4-:R-:W-:Y:S01]  /*3970*/  FFMA.FTZ R4, R51, c[0x0][0x23c], -R12 ;  /* 0x00008f0033047a23 */ /* 0x010fe2000001080c */
[----:B-----5:R-:W-:-:S06]  /*3980*/  F2FP.PACK_AB R6, R242, R243 ;  /* 0x000000f3f206723e */ /* 0x020fcc00000000ff */
[C---:B------:R-:W-:Y:S01]  /*3990*/  HMMA.16816.F32 R48, R8.reuse, R32, RZ ;  /* 0x000000200830723c */ /* 0x040fe200000018ff */
[----:B------:R-:W4:Y:S01]  /*39a0*/  LDSM.16.MT88.4 R32, [R220+0xb400] ;  /* 0x00b40000dc20783b */ /* 0x000f220000004200 */
[----:B------:R5:W-:Y:S06]  /*39b0*/  MUFU.EX2 R233, R4 ;  /* 0x0000000400e97308 */ /* 0x000bec0000000800 */
[----:B------:R-:W-:Y:S01]  /*39c0*/  HMMA.16816.F32 R156, R8, R38, RZ ;  /* 0x00000026089c723c */ /* 0x000fe200000018ff */
[----:B------:R-:W-:Y:S06]  /*39d0*/  LDSM.16.MT88.4 R36, [R222+0xb800] ;  /* 0x00b80000de24783b */ /* 0x000fec0000004200 */
[----:B------:R-:W-:-:S02]  /*39e0*/  FFMA.FTZ R8, R125, c[0x0][0x23c], -R0 ;  /* 0x00008f007d087a23 */ /* 0x000fc40000010800 */
[----:B-----5:R-:W-:Y:S02]  /*39f0*/  FFMA.FTZ R4, R100, c[0x0][0x23c], -R12 ;  /* 0x00008f0064047a23 */ /* 0x020fe4000001080c */
[----:B------:R5:W-:Y:S01]  /*3a00*/  MUFU.EX2 R230, R8 ;  /* 0x0000000800e67308 */ /* 0x000be20000000800 */
[----:B------:R-:W-:-:S07]  /*3a10*/  MOV R100, R136 ;  /* 0x0000008800647202 */ /* 0x000fce0000000f00 */
[----:B------:R1:W1:Y:S01]  /*3a20*/  MUFU.EX2 R236, R4 ;  /* 0x0000000400ec7308 */ /* 0x0002620000000800 */
[----:B-----5:R-:W-:-:S07]  /*3a30*/  FFMA.FTZ R8, R107, c[0x0][0x23c], -R0 ;  /* 0x00008f006b087a23 */ /* 0x020fce0000010800 */
[----:B------:R5:W-:Y:S01]  /*3a40*/  MUFU.EX2 R229, R8 ;  /* 0x0000000800e57308 */ /* 0x000be20000000800 */
[----:B-1----:R-:W-:Y:S01]  /*3a50*/  FFMA.FTZ R4, R101, c[0x0][0x23c], -R12 ;  /* 0x00008f0065047a23 */ /* 0x002fe2000001080c */
[----:B------:R-:W-:Y:S02]  /*3a60*/  F2FP.PACK_AB R5, R236, R233 ;  /* 0x000000e9ec05723e */ /* 0x000fe400000000ff */
[----:B------:R-:W-:-:S04]  /*3a70*/  MOV R101, R131 ;  /* 0x0000008300657202 */ /* 0x000fc80000000f00 */
[----:B------:R1:W-:Y:S01]  /*3a80*/  MUFU.EX2 R235, R4 ;  /* 0x0000000400eb7308 */ /* 0x0003e20000000800 */
[----:B-----5:R-:W-:-:S07]  /*3a90*/  FFMA.FTZ R8, R129, c[0x0][0x23c], -R2 ;  /* 0x00008f0081087a23 */ /* 0x020fce0000010802 */
[----:B------:R5:W-:Y:S01]  /*3aa0*/  MUFU.EX2 R219, R8 ;  /* 0x0000000800db7308 */ /* 0x000be20000000800 */
[----:B-1----:R-:W-:Y:S01]  /*3ab0*/  FFMA.FTZ R4, R105, c[0x0][0x23c], -R12 ;  /* 0x00008f0069047a23 */ /* 0x002fe2000001080c */
[----:B------:R-:W-:-:S06]  /*3ac0*/  MOV R105, R130 ;  /* 0x0000008200697202 */ /* 0x000fcc0000000f00 */
[----:B------:R1:W1:Y:S01]  /*3ad0*/  MUFU.EX2 R234, R4 ;  /* 0x0000000400ea7308 */ /* 0x0002620000000800 */
[----:B-----5:R-:W-:-:S07]  /*3ae0*/  FFMA.FTZ R8, R128, c[0x0][0x23c], -R2 ;  /* 0x00008f0080087a23 */ /* 0x020fce0000010802 */
[----:B------:R5:W-:Y:S01]  /*3af0*/  MUFU.EX2 R228, R8 ;  /* 0x0000000800e47308 */ /* 0x000be20000000800 */
[----:B-1----:R-:W-:Y:S01]  /*3b00*/  FFMA.FTZ R4, R106, c[0x0][0x23c], -R0 ;  /* 0x00008f006a047a23 */ /* 0x002fe20000010800 */
[----:B------:R-:W-:-:S06]  /*3b10*/  F2FP.PACK_AB R7, R234, R235 ;  /* 0x000000ebea07723e */ /* 0x000fcc00000000ff */
[----:B------:R1:W-:Y:S01]  /*3b20*/  MUFU.EX2 R232, R4 ;  /* 0x0000000400e87308 */ /* 0x0003e20000000800 */
[----:B-----5:R-:W-:-:S07]  /*3b30*/  FFMA.FTZ R8, R127, c[0x0][0x23c], -R2 ;  /* 0x00008f007f087a23 */ /* 0x020fce0000010802 */
[----:B------:R5:W-:Y:S01]  /*3b40*/  MUFU.EX2 R218, R8 ;  /* 0x0000000800da7308 */ /* 0x000be20000000800 */
[----:B-1----:R-:W-:Y:S01]  /*3b50*/  FFMA.FTZ R4, R124, c[0x0][0x23c], -R0 ;  /* 0x00008f007c047a23 */ /* 0x002fe20000010800 */
[----:B------:R-:W-:-:S06]  /*3b60*/  MOV R124, R137 ;  /* 0x00000089007c7202 */ /* 0x000fcc0000000f00 */
[----:B------:R1:W1:Y:S01]  /*3b70*/  MUFU.EX2 R231, R4 ;  /* 0x0000000400e77308 */ /* 0x0002620000000800 */
[----:B-----5:R-:W-:-:S07]  /*3b80*/  FFMA.FTZ R8, R126, c[0x0][0x23c], -R2 ;  /* 0x00008f007e087a23 */ /* 0x020fce0000010802 */
[----:B------:R5:W3:Y:S01]  /*3b90*/  MUFU.EX2 R217, R8 ;  /* 0x0000000800d97308 */ /* 0x000ae20000000800 */
[----:B-1----:R-:W-:-:S07]  /*3ba0*/  F2FP.PACK_AB R4, R244, R239 ;  /* 0x000000eff404723e */ /* 0x002fce00000000ff */
[----:B--2---:R-:W-:Y:S01]  /*3bb0*/  HMMA.16816.F32 R172, R4, R24, R120 ;  /* 0x0000001804ac723c */ /* 0x004fe20000001878 */
[----:B-----5:R-:W-:-:S07]  /*3bc0*/  FFMA.FTZ R8, R165, c[0x0][0x23c], -R13 ;  /* 0x00008f00a5087a23 */ /* 0x020fce000001080d */
[C---:B---3--:R-:W-:Y:S01]  /*3bd0*/  HMMA.16816.F32 R168, R4.reuse, R20, R116 ;  /* 0x0000001404a8723c */ /* 0x048fe20000001874 */
[----:B------:R1:W-:Y:S07]  /*3be0*/  MUFU.EX2 R216, R8 ;  /* 0x0000000800d87308 */ /* 0x0003ee0000000800 */
[C---:B------:R-:W-:Y:S08]  /*3bf0*/  HMMA.16816.F32 R128, R4.reuse, R28, R108 ;  /* 0x0000001c0480723c */ /* 0x040ff0000000186c */
[----:B----4-:R-:W-:Y:S01]  /*3c00*/  HMMA.16816.F32 R116, R4, R32, R96 ;  /* 0x000000200474723c */ /* 0x010fe20000001860 */
        /* <DEDUP_REMOVED lines=13> */
[----:B-1----:R-:W-:-:S07]  /*3ce0*/  FFMA.FTZ R8, R167, c[0x0][0x23c], -R12 ;  /* 0x00008f00a7087a23 */ /* 0x002fce000001080c */
[----:B------:R-:W-:Y:S01]  /*3cf0*/  HMMA.16816.F32 R84, R4, R42, R64 ;  /* 0x0000002a0454723c */ /* 0x000fe20000001840 */
[----:B------:R1:W-:Y:S06]  /*3d00*/  MUFU.EX2 R212, R8 ;  /* 0x0000000800d47308 */ /* 0x0003ec0000000800 */
[----:B------:R-:W-:Y:S02]  /*3d10*/  F2FP.PACK_AB R4, R231, R232 ;  /* 0x000000e8e704723e */ /* 0x000fe400000000ff */
[----:B------:R-:W-:Y:S02]  /*3d20*/  F2FP.PACK_AB R5, R228, R219 ;  /* 0x000000dbe405723e */ /* 0x000fe400000000ff */
[----:B------:R-:W-:-:S02]  /*3d30*/  F2FP.PACK_AB R6, R229, R230 ;  /* 0x000000e6e506723e */ /* 0x000fc400000000ff */
[----:B------:R-:W-:Y:S01]  /*3d40*/  F2FP.PACK_AB R7, R217, R218 ;  /* 0x000000dad907723e */ /* 0x000fe200000000ff */
[----:B-1----:R-:W-:-:S06]  /*3d50*/  FFMA.FTZ R8, R176, c[0x0][0x23c], -R12 ;  /* 0x00008f00b0087a23 */ /* 0x002fcc000001080c */
[C---:B------:R-:W-:Y:S01]  /*3d60*/  HMMA.16816.F32 R80, R4.reuse, R24, R68 ;  /* 0x000000180450723c */ /* 0x040fe20000001844 */
[----:B------:R1:W3:Y:S07]  /*3d70*/  MUFU.EX2 R211, R8 ;  /* 0x0000000800d37308 */ /* 0x0002ee0000000800 */
        /* <DEDUP_REMOVED lines=8> */
[----:B------:R1:W4:Y:S07]  /*3e00*/  MUFU.EX2 R210, R8 ;  /* 0x0000000800d27308 */ /* 0x00032e0000000800 */
[C---:B------:R-:W-:Y:S01]  /*3e10*/  HMMA.16816.F32 R48, R4.reuse, R18, R132 ;  /* 0x000000120430723c */ /* 0x040fe20000001884 */
[----:B------:R-:W5:Y:S07]  /*3e20*/  LDSM.16.MT88.4 R16, [R222+0x9800] ;  /* 0x00980000de10783b */ /* 0x000f6e0000004200 */
[C---:B------:R-:W-:Y:S01]  /*3e30*/  HMMA.16816.F32 R60, R4.reuse, R26, R144 ;  /* 0x0000001a043c723c */ /* 0x040fe20000001890 */
[--C-:B-1----:R-:W-:Y:S01]  /*3e40*/  FFMA.FTZ R8, R179, c[0x0][0x23c], -R0.reuse ;  /* 0x00008f00b3087a23 */ /* 0x102fe20000010800 */
[----:B------:R-:W1:Y:S03]  /*3e50*/  LDSM.16.MT88.4 R24, [R220+0x9800] ;  /* 0x00980000dc18783b */ /* 0x000e660000004200 */
[----:B------:R2:W-:Y:S03]  /*3e60*/  MUFU.EX2 R208, R8 ;  /* 0x0000000800d07308 */ /* 0x0005e60000000800 */
[C---:B------:R-:W-:Y:S01]  /*3e70*/  HMMA.16816.F32 R52, R4.reuse, R22, R140 ;  /* 0x000000160434723c */ /* 0x040fe2000000188c */
[----:B------:R-:W1:Y:S04]  /*3e80*/  LDSM.16.MT88.4 R20, [R220+0xa800] ;  /* 0x00a80000dc14783b */ /* 0x000e680000004200 */
[----:B------:R-:W-:Y:S03]  /*3e90*/  LDSM.16.MT88.4 R140, [R222+0x9c00] ;  /* 0x009c0000de8c783b */ /* 0x000fe60000004200 */
[----:B------:R-:W-:Y:S01]  /*3ea0*/  HMMA.16816.F32 R44, R4, R30, R148 ;  /* 0x0000001e042c723c */ /* 0x000fe20000001894 */
[----:B------:R-:W1:Y:S01]  /*3eb0*/  LDSM.16.MT88.4 R28, [R222+0xa800] ;  /* 0x00a80000de1c783b */ /* 0x000e620000004200 */
[----:B--2---:R-:W-:-:S06]  /*3ec0*/  FFMA.FTZ R8, R180, c[0x0][0x23c], -R0 ;  /* 0x00008f00b4087a23 */ /* 0x004fcc0000010800 */
[C---:B------:R-:W-:Y:S01]  /*3ed0*/  HMMA.16816.F32 R56, R4.reuse, R34, R152 ;  /* 0x000000220438723c */ /* 0x040fe20000001898 */
[----:B------:R2:W1:Y:S01]  /*3ee0*/  MUFU.EX2 R207, R8 ;  /* 0x0000000800cf7308 */ /* 0x0004620000000800 */
[----:B------:R-:W1:Y:S06]  /*3ef0*/  LDSM.16.MT88.4 R32, [R220+0xb800] ;  /* 0x00b80000dc20783b */ /* 0x000e6c0000004200 */
[----:B------:R-:W-:Y:S01]  /*3f00*/  HMMA.16816.F32 R40, R4, R42, R156 ;  /* 0x0000002a0428723c */ /* 0x000fe2000000189c */
[----:B------:R-:W1:Y:S06]  /*3f10*/  LDSM.16.MT88.4 R156, [R220+0xac00] ;  /* 0x00ac0000dc9c783b */ /* 0x000e6c0000004200 */
[----:B------:R-:W-:Y:S01]  /*3f20*/  F2FP.PACK_AB R4, R215, R216 ;  /* 0x000000d8d704723e */ /* 0x000fe200000000ff */
[----:B--2---:R-:W-:Y:S01]  /*3f30*/  FFMA.FTZ R8, R181, c[0x0][0x23c], -R0 ;  /* 0x00008f00b5087a23 */ /* 0x004fe20000010800 */
[----:B---3--:R-:W-:-:S02]  /*3f40*/  F2FP.PACK_AB R5, R211, R212 ;  /* 0x000000d4d305723e */ /* 0x008fc400000000ff */
[----:B------:R-:W-:Y:S01]  /*3f50*/  F2FP.PACK_AB R6, R213, R214 ;  /* 0x000000d6d506723e */ /* 0x000fe200000000ff */
[----:B------:R2:W-:Y:S01]  /*3f60*/  MUFU.EX2 R206, R8 ;  /* 0x0000000800ce7308 */ /* 0x0005e20000000800 */
[----:B----4-:R-:W-:-:S07]  /*3f70*/  F2FP.PACK_AB R7, R210, R209 ;  /* 0x000000d1d207723e */ /* 0x010fce00000000ff */
[----:B-----5:R-:W-:Y:S01]  /*3f80*/  HMMA.16816.F32 R132, R4, R16, R168 ;  /* 0x000000100484723c */ /* 0x020fe200000018a8 */
[----:B--2---:R-:W-:-:S07]  /*3f90*/  FFMA.FTZ R8, R182, c[0x0][0x23c], -R0 ;  /* 0x00008f00b6087a23 */ /* 0x004fce0000010800 */
[C---:B-1----:R-:W-:Y:S01]  /*3fa0*/  HMMA.16816.F32 R112, R4.reuse, R24, R172 ;  /* 0x000000180470723c */ /* 0x042fe200000018ac */
[----:B------:R-:W-:Y:S01]  /*3fb0*/  LDSM.16.MT88.4 R172, [R222+0xac00] ;  /* 0x00ac0000deac783b */ /* 0x000fe20000004200 */
[----:B------:R1:W-:Y:S06]  /*3fc0*/  MUFU.EX2 R107, R8 ;  /* 0x00000008006b7308 */ /* 0x0003ec0000000800 */
[C---:B------:R-:W-:Y:S08]  /*3fd0*/  HMMA.16816.F32 R160, R4.reuse, R20, R160 ;  /* 0x0000001404a0723c */ /* 0x040ff000000018a0 */
[----:B------:R-:W-:Y:S01]  /*3fe0*/  HMMA.16816.F32 R164, R4, R28, R128 ;  /* 0x0000001c04a4723c */ /* 0x000fe20000001880 */
[----:B-1----:R-:W-:Y:S01]  /*3ff0*/  FFMA.FTZ R8, R188, c[0x0][0x23c], -R2 ;  /* 0x00008f00bc087a23 */ /* 0x002fe20000010802 */
[----:B------:R-:W-:-:S03]  /*4000*/  MOV R188, R105 ;  /* 0x0000006900bc7202 */ /* 0x000fc60000000f00 */
[----:B------:R1:W-:Y:S03]  /*4010*/  MUFU.EX2 R106, R8 ;  /* 0x00000008006a7308 */ /* 0x0003e60000000800 */
[C---:B------:R-:W-:Y:S08]  /*4020*/  HMMA.16816.F32 R176, R4.reuse, R32, R116 ;  /* 0x0000002004b0723c */ /* 0x040ff00000001874 */
[----:B------:R-:W-:Y:S01]  /*4030*/  HMMA.16816.F32 R120, R4, R26, R120 ;  /* 0x0000001a0478723c */ /* 0x000fe20000001878 */
[----:B-1----:R-:W-:Y:S01]  /*4040*/  FFMA.FTZ R8, R190, c[0x0][0x23c], -R2 ;  /* 0x00008f00be087a23 */ /* 0x002fe20000010802 */
[----:B------:R-:W-:-:S06]  /*4050*/  MOV R190, R101 ;  /* 0x0000006500be7202 */ /* 0x000fcc0000000f00 */
[C---:B------:R-:W-:Y:S01]  /*4060*/  HMMA.16816.F32 R136, R4.reuse, R18, R136 ;  /* 0x000000120488723c */ /* 0x040fe20000001888 */
[----:B------:R1:W2:Y:S07]  /*4070*/  MUFU.EX2 R105, R8 ;  /* 0x0000000800697308 */ /* 0x0002ae0000000800 */
[C---:B------:R-:W-:Y:S08]  /*4080*/  HMMA.16816.F32 R96, R4.reuse, R22, R96 ;  /* 0x000000160460723c */ /* 0x040ff00000001860 */
[----:B------:R-:W-:Y:S01]  /*4090*/  HMMA.16816.F32 R168, R4, R30, R92 ;  /* 0x0000001e04a8723c */ /* 0x000fe2000000185c */
[----:B-1----:R-:W-:-:S04]  /*40a0*/  FFMA.FTZ R8, R183, c[0x0][0x23c], -R2 ;  /* 0x00008f00b7087a23 */ /* 0x002fc80000010802 */
[----:B------:R1:W-:Y:S03]  /*40b0*/  MUFU.EX2 R101, R8 ;  /* 0x0000000800657308 */ /* 0x0003e60000000800 */
[C---:B------:R-:W-:Y:S08]  /*40c0*/  HMMA.16816.F32 R180, R4.reuse, R36, R108 ;  /* 0x0000002404b4723c */ /* 0x040ff0000000186c */
[----:B------:R-:W-:Y:S01]  /*40d0*/  HMMA.16816.F32 R88, R4, R34, R88 ;  /* 0x000000220458723c */ /* 0x000fe20000001858 */
[----:B-1----:R-:W-:Y:S01]  /*40e0*/  FFMA.FTZ R8, R189, c[0x0][0x23c], -R2 ;  /* 0x00008f00bd087a23 */ /* 0x002fe20000010802 */
[----:B------:R-:W-:-:S06]  /*40f0*/  MOV R189, R100 ;  /* 0x0000006400bd7202 */ /* 0x000fcc0000000f00 */
[----:B------:R-:W-:Y:S01]  /*4100*/  HMMA.16816.F32 R108, R4, R38, R84 ;  /* 0x00000026046c723c */ /* 0x000fe20000001854 */
[----:B------:R-:W1:Y:S06]  /*4110*/  MUFU.EX2 R100, R8 ;  /* 0x0000000800647308 */ /* 0x000e6c0000000800 */
[----:B------:R-:W-:Y:S02]  /*4120*/  F2FP.PACK_AB R4, R207, R208 ;  /* 0x000000d0cf04723e */ /* 0x000fe400000000ff */
[----:B--2---:R-:W-:Y:S02]  /*4130*/  F2FP.PACK_AB R5, R105, R106 ;  /* 0x0000006a6905723e */ /* 0x004fe400000000ff */
[----:B------:R-:W-:-:S02]  /*4140*/  F2FP.PACK_AB R6, R107, R206 ;  /* 0x000000ce6b06723e */ /* 0x000fc400000000ff */
[----:B-1----:R-:W-:Y:S01]  /*4150*/  F2FP.PACK_AB R7, R100, R101 ;  /* 0x000000656407723e */ /* 0x002fe200000000ff */
[----:B------:R-:W-:-:S06]  /*4160*/  FFMA.FTZ R8, R191, c[0x0][0x23c], -R13 ;  /* 0x00008f00bf087a23 */ /* 0x000fcc000001080d */
[C---:B------:R-:W-:Y:S01]  /*4170*/  HMMA.16816.F32 R60, R4.reuse, R26, R60 ;  /* 0x0000001a043c723c */ /* 0x040fe2000000183c */
[----:B------:R1:W-:Y:S06]  /*4180*/  MUFU.EX2 R26, R8 ;  /* 0x00000008001a7308 */ /* 0x0003ec0000000800 */
[----:B------:R-:W-:Y:S01]  /*4190*/  MOV R27, R124 ;  /* 0x0000007c001b7202 */ /* 0x000fe20000000f00 */
[C---:B------:R-:W-:Y:S01]  /*41a0*/  HMMA.16816.F32 R116, R4.reuse, R24, R80 ;  /* 0x000000180474723c */ /* 0x040fe20000001850 */
[----:B------:R-:W2:Y:S04]  /*41b0*/  LDSM.16.MT88.4 R124, [R220+0x9c00] ;  /* 0x009c0000dc7c783b */ /* 0x000ea80000004200 */
[----:B------:R-:W3:Y:S03]  /*41c0*/  LDSM.16.MT88.4 R80, [R220+0xbc00] ;  /* 0x00bc0000dc50783b */ /* 0x000ee60000004200 */
[----:B------:R-:W-:Y:S01]  /*41d0*/  HMMA.16816.F32 R48, R4, R22, R48 ;  /* 0x000000160430723c */ /* 0x000fe20000001830 */
[----:B-1----:R-:W-:-:S04]  /*41e0*/  FFMA.FTZ R8, R192, c[0x0][0x23c], -R13 ;  /* 0x00008f00c0087a23 */ /* 0x002fc8000001080d */
[----:B------:R1:W4:Y:S03]  /*41f0*/  MUFU.EX2 R25, R8 ;  /* 0x0000000800197308 */ /* 0x0003260000000800 */
[C---:B------:R-:W-:Y:S08]  /*4200*/  HMMA.16816.F32 R144, R4.reuse, R20, R72 ;  /* 0x000000140490723c */ /* 0x040ff00000001848 */
[----:B------:R-:W-:Y:S01]  /*4210*/  HMMA.16816.F32 R52, R4, R18, R52 ;  /* 0x000000120434723c */ /* 0x000fe20000001834 */
[----:B-1----:R-:W-:Y:S01]  /*4220*/  FFMA.FTZ R8, R14, c[0x0][0x23c], -R13 ;  /* 0x00008f000e087a23 */ /* 0x002fe2000001080d */
[----:B----4-:R-:W-:-:S06]  /*4230*/  F2FP.PACK_AB R92, R25, R26 ;  /* 0x0000001a195c723e */ /* 0x010fcc00000000ff */
[C---:B------:R-:W-:Y:S01]  /*4240*/  HMMA.16816.F32 R128, R4.reuse, R16, R76 ;  /* 0x000000100480723c */ /* 0x040fe2000000184c */
[----:B------:R1:W-:Y:S07]  /*4250*/  MUFU.EX2 R24, R8 ;  /* 0x0000000800187308 */ /* 0x0003ee0000000800 */
[C---:B------:R-:W-:Y:S08]  /*4260*/  HMMA.16816.F32 R68, R4.reuse, R28, R68 ;  /* 0x0000001c0444723c */ /* 0x040ff00000001844 */
        /* <DEDUP_REMOVED lines=9> */
[----:B------:R-:W-:Y:S07]  /*4300*/  HMMA.16816.F32 R40, R4, R38, R40 ;  /* 0x000000260428723c */ /* 0x000fee0000001828 */
[----:B------:R-:W-:-:S02]  /*4310*/  FFMA.FTZ R4, R200, c[0x0][0x23c], -R0 ;  /* 0x00008f00c8047a23 */ /* 0x000fc40000010800 */
[----:B-1----:R-:W-:Y:S02]  /*4320*/  FFMA.FTZ R8, R196, c[0x0][0x23c], -R12 ;  /* 0x00008f00c4087a23 */ /* 0x002fe4000001080c */
[----:B------:R-:W-:Y:S01]  /*4330*/  FADD.FTZ R5, R189, R27 ;  /* 0x0000001bbd057221 */ /* 0x000fe20000010000 */
[----:B------:R-:W-:Y:S01]  /*4340*/  MUFU.EX2 R16, R4 ;  /* 0x0000000400107308 */ /* 0x000fe20000000800 */
[----:B------:R-:W-:Y:S02]  /*4350*/  FADD.FTZ R6, R252, R250 ;  /* 0x000000fafc067221 */ /* 0x000fe40000010000 */
[----:B------:R-:W-:Y:S02]  /*4360*/  FADD.FTZ R5, R190, R5 ;  /* 0x00000005be057221 */ /* 0x000fe40000010000 */
[----:B------:R-:W-:Y:S02]  /*4370*/  FADD.FTZ R6, R249, R6 ;  /* 0x00000006f9067221 */ /* 0x000fe40000010000 */
[----:B------:R-:W-:Y:S01]  /*4380*/  FADD.FTZ R5, R188, R5 ;  /* 0x00000005bc057221 */ /* 0x000fe20000010000 */
[----:B------:R1:W4:Y:S01]  /*4390*/  MUFU.EX2 R21, R8 ;  /* 0x0000000800157308 */ /* 0x0003220000000800 */
[----:B------:R-:W-:-:S02]  /*43a0*/  FADD.FTZ R6, R251, R6 ;  /* 0x00000006fb067221 */ /* 0x000fc40000010000 */
[----:B------:R-:W-:Y:S02]  /*43b0*/  FADD.FTZ R5, R239, R5 ;  /* 0x00000005ef057221 */ /* 0x000fe40000010000 */
[----:B------:R-:W-:Y:S02]  /*43c0*/  FADD.FTZ R6, R233, R6 ;  /* 0x00000006e9067221 */ /* 0x000fe40000010000 */
[----:B-1----:R-:W-:Y:S01]  /*43d0*/  FFMA.FTZ R8, R195, c[0x0][0x23c], -R12 ;  /* 0x00008f00c3087a23 */ /* 0x002fe2000001080c */
[----:B----4-:R-:W-:-:S03]  /*43e0*/  F2FP.PACK_AB R93, R21, R22 ;  /* 0x00000016155d723e */ /* 0x010fc600000000ff */
[----:B------:R1:W-:Y:S02]  /*43f0*/  MUFU.EX2 R19, R8 ;  /* 0x0000000800137308 */ /* 0x0003e40000000800 */
[----:B-1----:R-:W-:-:S06]  /*4400*/  FFMA.FTZ R8, R197, c[0x0][0x23c], -R12 ;  /* 0x00008f00c5087a23 */ /* 0x002fcc000001080c */
[----:B------:R1:W4:Y:S02]  /*4410*/  MUFU.EX2 R20, R8 ;  /* 0x0000000800147308 */ /* 0x0003240000000800 */
[----:B-1----:R-:W-:Y:S01]  /*4420*/  FFMA.FTZ R8, R199, c[0x0][0x23c], -R0 ;  /* 0x00008f00c7087a23 */ /* 0x002fe20000010800 */
[----:B----4-:R-:W-:-:S05]  /*4430*/  F2FP.PACK_AB R95, R20, R19 ;  /* 0x00000013145f723e */ /* 0x010fca00000000ff */
[----:B------:R1:W-:Y:S02]  /*4440*/  MUFU.EX2 R18, R8 ;  /* 0x0000000800127308 */ /* 0x0003e40000000800 */
[C---:B------:R-:W-:Y:S08]  /*4450*/  HMMA.16816.F32 R152, R92.reuse, R158, R96 ;  /* 0x0000009e5c98723c */ /* 0x040ff00000001860 */
[----:B------:R-:W-:Y:S01]  /*4460*/  HMMA.16816.F32 R148, R92, R156, R160 ;  /* 0x0000009c5c94723c */ /* 0x000fe200000018a0 */
[----:B-1----:R-:W-:-:S02]  /*4470*/  FFMA.FTZ R8, R198, c[0x0][0x23c], -R0 ;  /* 0x00008f00c6087a23 */ /* 0x002fc40000010800 */
[----:B------:R-:W-:Y:S02]  /*4480*/  FFMA.FTZ R0, R201, c[0x0][0x23c], -R0 ;  /* 0x00008f00c9007a23 */ /* 0x000fe40000010800 */
[----:B------:R1:W4:Y:S03]  /*4490*/  MUFU.EX2 R17, R8 ;  /* 0x0000000800117308 */ /* 0x0003260000000800 */
[C---:B--2---:R-:W-:Y:S05]  /*44a0*/  HMMA.16816.F32 R112, R92.reuse, R124, R112 ;  /* 0x0000007c5c70723c */ /* 0x044fea0000001870 */
[----:B------:R2:W5:Y:S03]  /*44b0*/  MUFU.EX2 R15, R0 ;  /* 0x00000000000f7308 */ /* 0x0005660000000800 */
[----:B------:R-:W-:Y:S01]  /*44c0*/  HMMA.16816.F32 R120, R92, R126, R120 ;  /* 0x0000007e5c78723c */ /* 0x000fe20000001878 */
[----:B-1----:R-:W1:Y:S01]  /*44d0*/  LDSM.16.MT88.4 R8, [R222+0xbc00] ;  /* 0x00bc0000de08783b */ /* 0x002e620000004200 */
[----:B----4-:R-:W-:-:S06]  /*44e0*/  F2FP.PACK_AB R96, R17, R18 ;  /* 0x000000121160723e */ /* 0x010fcc00000000ff */
[----:B------:R-:W-:Y:S01]  /*44f0*/  HMMA.16816.F32 R132, R92, R140, R132 ;  /* 0x0000008c5c84723c */ /* 0x000fe20000001884 */
[----:B--2---:R-:W-:Y:S01]  /*4500*/  FFMA.FTZ R0, R202, c[0x0][0x23c], -R2 ;  /* 0x00008f00ca007a23 */ /* 0x004fe20000010802 */
[----:B-----5:R-:W-:-:S06]  /*4510*/  F2FP.PACK_AB R98, R15, R16 ;  /* 0x000000100f62723e */ /* 0x020fcc00000000ff */
[C---:B------:R-:W-:Y:S01]  /*4520*/  HMMA.16816.F32 R136, R92.reuse, R142, R136 ;  /* 0x0000008e5c88723c */ /* 0x040fe20000001888 */
[----:B------:R2:W-:Y:S07]  /*4530*/  MUFU.EX2 R14, R0 ;  /* 0x00000000000e7308 */ /* 0x0005ee0000000800 */
[C---:B------:R-:W-:Y:S08]  /*4540*/  HMMA.16816.F32 R164, R92.reuse, R172, R164 ;  /* 0x000000ac5ca4723c */ /* 0x040ff000000018a4 */
[----:B------:R-:W-:Y:S01]  /*4550*/  HMMA.16816.F32 R168, R92, R174, R168 ;  /* 0x000000ae5ca8723c */ /* 0x000fe200000018a8 */
[----:B--2---:R-:W-:-:S04]  /*4560*/  FFMA.FTZ R0, R203, c[0x0][0x23c], -R2 ;  /* 0x00008f00cb007a23 */ /* 0x004fc80000010802 */
[----:B------:R2:W4:Y:S03]  /*4570*/  MUFU.EX2 R13, R0 ;  /* 0x00000000000d7308 */ /* 0x0005260000000800 */
[C---:B---3--:R-:W-:Y:S08]  /*4580*/  HMMA.16816.F32 R72, R92.reuse, R80, R176 ;  /* 0x000000505c48723c */ /* 0x048ff000000018b0 */
[----:B------:R-:W-:Y:S01]  /*4590*/  HMMA.16816.F32 R76, R92, R82, R88 ;  /* 0x000000525c4c723c */ /* 0x000fe20000001858 */
[--C-:B--2---:R-:W-:Y:S01]  /*45a0*/  FFMA.FTZ R0, R204, c[0x0][0x23c], -R2.reuse ;  /* 0x00008f00cc007a23 */ /* 0x104fe20000010802 */
[----:B----4-:R-:W-:Y:S01]  /*45b0*/  F2FP.PACK_AB R97, R13, R14 ;  /* 0x0000000e0d61723e */ /* 0x010fe200000000ff */
        /* <DEDUP_REMOVED lines=68> */
[----:B------:R1:W-:Y:S01]  /*4a00*/  STL [R1], R5 ;  /* 0x0000000501007387 */ /* 0x0003e20000100800 */
[----:B------:R-:W-:Y:S01]  /*4a10*/  FADD.FTZ R2, R23, R2 ;  /* 0x0000000217027221 */ /* 0x000fe20000010000 */
[----:B------:R-:W-:Y:S02]  /*4a20*/  HMMA.16816.F32 R96, R96, R10, R40 ;  /* 0x0000000a6060723c */ /* 0x000fe40000001828 */
[----:B------:R1:W-:Y:S04]  /*4a30*/  STL [R1+0x4], R4 ;  /* 0x0000040401007387 */ /* 0x0003e80000100800 */
[----:B------:R1:W-:Y:S04]  /*4a40*/  STL [R1+0xc], R0 ;  /* 0x00000c0001007387 */ /* 0x0003e80000100800 */
[----:B------:R1:W-:Y:S01]  /*4a50*/  STL [R1+0x8], R2 ;  /* 0x0000080201007387 */ /* 0x0003e20000100800 */
[----:B------:R-:W-:Y:S05]  /*4a60*/  @!P0 BRA `(.L_x_292) ;  /* 0x000039c000008947 */ /* 0x000fea0003800000 */
[----:B------:R-:W-:Y:S01]  /*4a70*/  ULDC.64 UR4, c[0x0][0x1a0] ;  /* 0x0000680000047ab9 */ /* 0x000fe20000000a00 */
[----:B------:R-:W-:Y:S01]  /*4a80*/  LEA.HI.SX32 R227, R227, 0xfffffffe, 0x1a ;  /* 0xfffffffee3e37811 */ /* 0x000fe200078fd2ff */
[----:B------:R-:W-:Y:S01]  /*4a90*/  IMAD.MOV.U32 R105, RZ, RZ, R103 ;  /* 0x000000ffff697224 */ /* 0x000fe200078e0067 */
[----:B------:R-:W-:Y:S01]  /*4aa0*/  MOV R107, R3 ;  /* 0x00000003006b7202 */ /* 0x000fe20000000f00 */
[----:B------:R-:W-:Y:S01]  /*4ab0*/  IMAD.MOV.U32 R100, RZ, RZ, R104 ;  /* 0x000000ffff647224 */ /* 0x000fe200078e0068 */
[----:B------:R-:W-:Y:S01]  /*4ac0*/  MOV R106, R102 ;  /* 0x00000066006a7202 */ /* 0x000fe20000000f00 */
[----:B------:R-:W-:-:S02]  /*4ad0*/  USHF.L.U64.HI UR5, UR4, 0x6, UR5 ;  /* 0x0000000604057899 */ /* 0x000fc40008010205 */
[----:B------:R-:W-:Y:S01]  /*4ae0*/  USHF.L.U32 UR4, UR4, 0x6, URZ ;  /* 0x0000000604047899 */ /* 0x000fe2000800063f */
[----:B------:R-:W-:Y:S05]  /*4af0*/  BRA `(.L_x_293) ;  /* 0x000001e000007947 */ /* 0x000fea0003800000 */
.L_x_295:
[----:B------:R-:W2:Y:S01]  /*4b00*/  LDL.64 R102, [R1+0x28] ;  /* 0x0000280001667983 */ /* 0x000ea20000100a00 */
[----:B------:R-:W-:Y:S01]  /*4b10*/  IADD3 R0, R227, -0x1, RZ ;  /* 0xffffffffe3007810 */ /* 0x000fe20007ffe0ff */
[----:B------:R-:W-:Y:S02]  /*4b20*/  IMAD.MOV.U32 R101, RZ, RZ, c[0x0][0x198] ;  /* 0x00006600ff657624 */ /* 0x000fe400078e00ff */
[----:B------:R-:W3:Y:S01]  /*4b30*/  LDL.64 R242, [R1+0x18] ;  /* 0x0000180001f27983 */ /* 0x000ee20000100a00 */
[----:B------:R-:W-:Y:S01]  /*4b40*/  SHF.R.S32.HI R2, RZ, 0x1f, R0 ;  /* 0x0000001fff027819 */ /* 0x000fe20000011400 */
[----:B------:R-:W-:Y:S04]  /*4b50*/  IMAD.WIDE.U32 R4, R0, c[0x0][0x198], RZ ;  /* 0x0000660000047a25 */ /* 0x000fe800078e00ff */
[----:B------:R-:W-:Y:S04]  /*4b60*/  IMAD R2, R2, c[0x0][0x198], RZ ;  /* 0x0000660002027a24 */ /* 0x000fe800078e02ff */
[----:B------:R-:W-:Y:S04]  /*4b70*/  IMAD R2, R0, c[0x0][0x19c], R2 ;  /* 0x0000670000027a24 */ /* 0x000fe800078e0202 */
[----:B------:R-:W-:Y:S01]  /*4b80*/  IMAD.IADD R3, R5, 0x1, R2 ;  /* 0x0000000105037824 */ /* 0x000fe200078e0202 */
[----:B--2---:R-:W-:Y:S01]  /*4b90*/  LEA R0, P1, R4, R102, 0x6 ;  /* 0x0000006604007211 */ /* 0x004fe200078230ff */
[----:B------:R-:W-:Y:S02]  /*4ba0*/  IMAD.MOV.U32 R103, RZ, RZ, c[0x0][0x198] ;  /* 0x00006600ff677624 */ /* 0x000fe400078e00ff */
[----:B------:R-:W-:Y:S01]  /*4bb0*/  IMAD.MOV.U32 R102, RZ, RZ, 0x6 ;  /* 0x00000006ff667424 */ /* 0x000fe200078e00ff */
[----:B------:R-:W-:Y:S02]  /*4bc0*/  LEA R2, P2, R0, c[0x0][0x168], 0x1 ;  /* 0x00005a0000027a11 */ /* 0x000fe400078408ff */
[----:B---3--:R-:W-:Y:S02]  /*4bd0*/  LEA.HI.X R3, R4, R243, R3, 0x6, P1 ;  /* 0x000000f304037211 */ /* 0x008fe400008f3403 */
[----:B------:R-:W-:Y:S02]  /*4be0*/  SHF.L.U32 R103, R103, 0x6, RZ ;  /* 0x0000000667677819 */ /* 0x000fe400000006ff */
[----:B------:R-:W-:Y:S02]  /*4bf0*/  LEA.HI.X R3, R0, c[0x0][0x16c], R3, 0x1, P2 ;  /* 0x00005b0000037a11 */ /* 0x000fe400010f0c03 */
[----:B------:R-:W-:Y:S02]  /*4c00*/  IADD3 R4, P1, R103, R2, RZ ;  /* 0x0000000267047210 */ /* 0x000fe40007f3e0ff */
[----:B------:R-:W-:Y:S01]  /*4c10*/  SHF.L.U64.HI R101, R101, R102, c[0x0][0x19c] ;  /* 0x0000670065657619 */ /* 0x000fe20000010266 */
[----:B------:R-:W-:Y:S01]  /*4c20*/  @!PT LDS RZ, [RZ] ;  /* 0x00000000fffff984 */ /* 0x000fe20000000800 */
[----:B------:R-:W-:Y:S01]  /*4c30*/  @!PT LDS RZ, [RZ] ;  /* 0x00000000fffff984 */ /* 0x000fe20000000800 */
[----:B------:R-:W-:Y:S01]  /*4c40*/  @!PT LDS RZ, [RZ] ;  /* 0x00000000fffff984 */ /* 0x000fe20000000800 */
[----:B------:R1:W-:Y:S03]  /*4c50*/  LDGSTS.E.BYPASS.LTC128B.128 [R226+0x6000], [R2.64] ;  /* 0x0600000002e27fae */ /* 0x0003e6000b901d46 */
[----:B------:R-:W-:Y:S01]  /*4c60*/  IADD3.X R5, R101, R3, RZ, P1, !PT ;  /* 0x0000000365057210 */ /* 0x000fe20000ffe4ff */
[----:B------:R1:W-:Y:S04]  /*4c70*/  LDGSTS.E.BYPASS.LTC128B.128 [R226+0x7000], [R2.64+0x40] ;  /* 0x0700004002e27fae */ /* 0x0003e8000b901d46 */
[----:B------:R1:W-:Y:S04]  /*4c80*/  LDGSTS.E.BYPASS.LTC128B.128 [R226+0x8000], [R2.64+0x80] ;  /* 0x0800008002e27fae */ /* 0x0003e8000b901d46 */
[----:B------:R1:W-:Y:S04]  /*4c90*/  LDGSTS.E.BYPASS.LTC128B.128 [R226+0x6800], [R4.64] ;  /* 0x0680000004e27fae */ /* 0x0003e8000b901d46 */
[----:B------:R1:W-:Y:S04]  /*4ca0*/  LDGSTS.E.BYPASS.LTC128B.128 [R226+0x7800], [R4.64+0x40] ;  /* 0x0780004004e27fae */ /* 0x0003e8000b901d46 */
[----:B------:R1:W-:Y:S04]  /*4cb0*/  LDGSTS.E.BYPASS.LTC128B.128 [R226+0x8800], [R4.64+0x80] ;  /* 0x0880008004e27fae */ /* 0x0003e8000b901d46 */
[----:B------:R-:W0:Y:S01]  /*4cc0*/  LDGDEPBAR ;  /* 0x00000000000079af */ /* 0x000e220000000000 */
[----:B------:R-:W-:-:S05]  /*4cd0*/  BRA `(.L_x_294) ;  /* 0x0000121000007947 */ /* 0x000fca0003800000 */
.L_x_293:
[----:B------:R-:W2:Y:S01]  /*4ce0*/  LDL.64 R8, [R1+0x20] ;  /* 0x0000200001087983 */ /* 0x000ea20000100a00 */
[----:B-1----:R-:W-:Y:S01]  /*4cf0*/  SHF.R.S32.HI R0, RZ, 0x1f, R227 ;  /* 0x0000001fff007819 */ /* 0x002fe200000114e3 */
[----:B------:R-:W-:Y:S04]  /*4d00*/  DEPBAR.LE SB0, 0x0 ;  /* 0x000080000000791a */ /* 0x000fe80000000000 */
[----:B------:R-:W3:Y:S01]  /*4d10*/  LDL R6, [R1+0x10] ;  /* 0x0000100001067983 */ /* 0x000ee20000100800 */
[----:B------:R-:W-:Y:S02]  /*4d20*/  IMAD R0, R0, c[0x0][0x1a0], RZ ;  /* 0x0000680000007a24 */ /* 0x000fe400078e02ff */
[C---:B------:R-:W-:Y:S01]  /*4d30*/  IMAD.WIDE.U32 R4, R227.reuse, c[0x0][0x1a0], RZ ;  /* 0x00006800e3047a25 */ /* 0x040fe200078e00ff */
[----:B------:R-:W-:Y:S03]  /*4d40*/  BAR.SYNC.DEFER_BLOCKING 0x0 ;  /* 0x0000000000007b1d */ /* 0x000fe60000010000 */
[----:B------:R-:W-:Y:S05]  /*4d50*/  IMAD R2, R227, c[0x0][0x1a4], R0 ;  /* 0x00006900e3027a24 */ /* 0x000fea00078e0200 */
[----:B------:R-:W-:Y:S02]  /*4d60*/  IADD3 R5, R5, R2, RZ ;  /* 0x0000000205057210 */ /* 0x000fe40007ffe0ff */
        /* <DEDUP_REMOVED lines=10> */
[----:B------:R-:W-:Y:S07]  /*4e10*/  ISETP.GT.AND P0, PT, R227, RZ, PT ;  /* 0x000000ffe300720c */ /* 0x000fee0003f04270 */
[----:B------:R1:W-:Y:S08]  /*4e20*/  LDGSTS.E.BYPASS.LTC128B.128 [R226+0xa000], [R2.64+0x40] ;  /* 0x0a00004002e27fae */ /* 0x0003f0000b901d46 */
[----:B------:R1:W-:Y:S08]  /*4e30*/  LDGSTS.E.BYPASS.LTC128B.128 [R226+0xb000], [R2.64+0x80] ;  /* 0x0b00008002e27fae */ /* 0x0003f0000b901d46 */
[----:B------:R2:W-:Y:S08]  /*4e40*/  LDGSTS.E.BYPASS.LTC128B.128 [R226+0x9800], [R4.64] ;  /* 0x0980000004e27fae */ /* 0x0005f0000b901d46 */
[----:B------:R2:W-:Y:S08]  /*4e50*/  LDGSTS.E.BYPASS.LTC128B.128 [R226+0xa800], [R4.64+0x40] ;  /* 0x0a80004004e27fae */ /* 0x0005f0000b901d46 */
[----:B------:R2:W-:Y:S08]  /*4e60*/  LDGSTS.E.BYPASS.LTC128B.128 [R226+0xb800], [R4.64+0x80] ;  /* 0x0b80008004e27fae */ /* 0x0005f0000b901d46 */
[----:B------:R-:W-:Y:S08]  /*4e70*/  LDSM.16.M88.4 R64, [R224] ;  /* 0x00000000e040783b */ /* 0x000ff00000000200 */
[----:B------:R-:W2:Y:S08]  /*4e80*/  LDSM.16.M88.4 R16, [R221+0x6000] ;  /* 0x00600000dd10783b */ /* 0x000eb00000000200 */
[----:B------:R-:W3:Y:S08]  /*4e90*/  LDSM.16.M88.4 R60, [R224+0x1000] ;  /* 0x00100000e03c783b */ /* 0x000ef00000000200 */
[----:B------:R-:W4:Y:S08]  /*4ea0*/  LDSM.16.M88.4 R32, [R221+0x6400] ;  /* 0x00640000dd20783b */ /* 0x000f300000000200 */
[----:B------:R-:W0:Y:S08]  /*4eb0*/  LDGDEPBAR ;  /* 0x00000000000079af */ /* 0x000e300000000000 */
[----:B------:R-:W5:Y:S01]  /*4ec0*/  LDSM.16.M88.4 R48, [R221+0x6800] ;  /* 0x00680000dd30783b */ /* 0x000f620000000200 */
[-C--:B--2---:R-:W-:Y:S07]  /*4ed0*/  HMMA.16816.F32 R4, R64, R16.reuse, RZ ;  /* 0x000000104004723c */ /* 0x084fee00000018ff */
[----:B------:R-:W2:Y:S01]  /*4ee0*/  LDSM.16.M88.4 R108, [R221+0x6c00] ;  /* 0x006c0000dd6c783b */ /* 0x000ea20000000200 */
[C---:B---3--:R-:W-:Y:S07]  /*4ef0*/  HMMA.16816.F32 R8, R60.reuse, R16, RZ ;  /* 0x000000103c08723c */ /* 0x048fee00000018ff */
[----:B------:R-:W-:Y:S01]  /*4f00*/  LDSM.16.M88.4 R176, [R225] ;  /* 0x00000000e1b0783b */ /* 0x000fe20000000200 */
[-C--:B------:R-:W-:Y:S07]  /*4f10*/  HMMA.16816.F32 R12, R60, R18.reuse, RZ ;  /* 0x000000123c0c723c */ /* 0x080fee00000018ff */
[----:B------:R-:W3:Y:S01]  /*4f20*/  LDSM.16.M88.4 R180, [R223+0x6000] ;  /* 0x00600000dfb4783b */ /* 0x000ee20000000200 */
[C---:B------:R-:W-:Y:S07]  /*4f30*/  HMMA.16816.F32 R16, R64.reuse, R18, RZ ;  /* 0x000000124010723c */ /* 0x040fee00000018ff */
[----:B------:R-:W1:Y:S01]  /*4f40*/  LDSM.16.M88.4 R184, [R225+0x1000] ;  /* 0x00100000e1b8783b */ /* 0x000e620000000200 */
[-C--:B----4-:R-:W-:Y:S07]  /*4f50*/  HMMA.16816.F32 R20, R64, R32.reuse, RZ ;  /* 0x000000204014723c */ /* 0x090fee00000018ff */
[----:B------:R-:W4:Y:S01]  /*4f60*/  LDSM.16.M88.4 R188, [R223+0x6400] ;  /* 0x00640000dfbc783b */ /* 0x000f220000000200 */
[C---:B------:R-:W-:Y:S07]  /*4f70*/  HMMA.16816.F32 R24, R60.reuse, R32, RZ ;  /* 0x000000203c18723c */ /* 0x040fee00000018ff */
[----:B------:R-:W1:Y:S01]  /*4f80*/  LDSM.16.M88.4 R192, [R223+0x6800] ;  /* 0x00680000dfc0783b */ /* 0x000e620000000200 */
[-C--:B------:R-:W-:Y:S07]  /*4f90*/  HMMA.16816.F32 R28, R60, R34.reuse, RZ ;  /* 0x000000223c1c723c */ /* 0x080fee00000018ff */
[----:B------:R-:W1:Y:S01]  /*4fa0*/  LDSM.16.M88.4 R196, [R223+0x6c00] ;  /* 0x006c0000dfc4783b */ /* 0x000e620000000200 */
[C---:B------:R-:W-:Y:S07]  /*4fb0*/  HMMA.16816.F32 R32, R64.reuse, R34, RZ ;  /* 0x000000224020723c */ /* 0x040fee00000018ff */
[----:B------:R-:W-:Y:S01]  /*4fc0*/  LDSM.16.M88.4 R200, [R221+0x7800] ;  /* 0x00780000ddc8783b */ /* 0x000fe20000000200 */
[-C--:B-----5:R-:W-:Y:S07]  /*4fd0*/  HMMA.16816.F32 R36, R64, R48.reuse, RZ ;  /* 0x000000304024723c */ /* 0x0a0fee00000018ff */
[----:B------:R-:W-:Y:S01]  /*4fe0*/  LDSM.16.M88.4 R204, [R221+0x7c00] ;  /* 0x007c0000ddcc783b */ /* 0x000fe20000000200 */
[C---:B------:R-:W-:Y:S07]  /*4ff0*/  HMMA.16816.F32 R40, R60.reuse, R48, RZ ;  /* 0x000000303c28723c */ /* 0x040fee00000018ff */
[----:B------:R-:W-:Y:S01]  /*5000*/  LDSM.16.M88.4 R208, [R225+0x2000] ;  /* 0x00200000e1d0783b */ /* 0x000fe20000000200 */
[-C--:B------:R-:W-:Y:S07]  /*5010*/  HMMA.16816.F32 R44, R60, R50.reuse, RZ ;  /* 0x000000323c2c723c */ /* 0x080fee00000018ff */
[----:B------:R-:W-:Y:S01]  /*5020*/  LDSM.16.M88.4 R212, [R223+0x7000] ;  /* 0x00700000dfd4783b */ /* 0x000fe20000000200 */
[C---:B------:R-:W-:Y:S07]  /*5030*/  HMMA.16816.F32 R48, R64.reuse, R50, RZ ;  /* 0x000000324030723c */ /* 0x040fee00000018ff */
[----:B------:R-:W-:Y:S01]  /*5040*/  LDSM.16.M88.4 R216, [R223+0x8000] ;  /* 0x00800000dfd8783b */ /* 0x000fe20000000200 */
[-C--:B--2---:R-:W-:Y:S08]  /*5050*/  HMMA.16816.F32 R52, R64, R108.reuse, RZ ;  /* 0x0000006c4034723c */ /* 0x084ff000000018ff */
[C---:B------:R-:W-:Y:S08]  /*5060*/  HMMA.16816.F32 R56, R60.reuse, R108, RZ ;  /* 0x0000006c3c38723c */ /* 0x040ff000000018ff */
[-C--:B------:R-:W-:Y:S08]  /*5070*/  HMMA.16816.F32 R60, R60, R110.reuse, RZ ;  /* 0x0000006e3c3c723c */ /* 0x080ff000000018ff */
[----:B------:R-:W-:Y:S01]  /*5080*/  HMMA.16816.F32 R64, R64, R110, RZ ;  /* 0x0000006e4040723c */ /* 0x000fe200000018ff */
[----:B------:R-:W-:Y:S07]  /*5090*/  LDSM.16.M88.4 R108, [R224+0x2000] ;  /* 0x00200000e06c783b */ /* 0x000fee0000000200 */
[-C--:B---3--:R-:W-:Y:S08]  /*50a0*/  HMMA.16816.F32 R4, R176, R180.reuse, R4 ;  /* 0x000000b4b004723c */ /* 0x088ff00000001804 */
[C---:B-1----:R-:W-:Y:S08]  /*50b0*/  HMMA.16816.F32 R8, R184.reuse, R180, R8 ;  /* 0x000000b4b808723c */ /* 0x042ff00000001808 */
[-C--:B------:R-:W-:Y:S08]  /*50c0*/  HMMA.16816.F32 R12, R184, R182.reuse, R12 ;  /* 0x000000b6b80c723c */ /* 0x080ff0000000180c */
[C---:B------:R-:W-:Y:S01]  /*50d0*/  HMMA.16816.F32 R16, R176.reuse, R182, R16 ;  /* 0x000000b6b010723c */ /* 0x040fe20000001810 */
[----:B------:R-:W1:Y:S07]  /*50e0*/  LDSM.16.M88.4 R180, [R221+0x7000] ;  /* 0x00700000ddb4783b */ /* 0x000e6e0000000200 */
[-C--:B----4-:R-:W-:Y:S08]  /*50f0*/  HMMA.16816.F32 R20, R176, R188.reuse, R20 ;  /* 0x000000bcb014723c */ /* 0x090ff00000001814 */
[C---:B------:R-:W-:Y:S08]  /*5100*/  HMMA.16816.F32 R24, R184.reuse, R188, R24 ;  /* 0x000000bcb818723c */ /* 0x040ff00000001818 */
[-C--:B------:R-:W-:Y:S08]  /*5110*/  HMMA.16816.F32 R28, R184, R190.reuse, R28 ;  /* 0x000000beb81c723c */ /* 0x080ff0000000181c */
[C---:B------:R-:W-:Y:S01]  /*5120*/  HMMA.16816.F32 R32, R176.reuse, R190, R32 ;  /* 0x000000beb020723c */ /* 0x040fe20000001820 */
[----:B------:R-:W2:Y:S07]  /*5130*/  LDSM.16.M88.4 R188, [R224+0x3000] ;  /* 0x00300000e0bc783b */ /* 0x000eae0000000200 */
[-C--:B------:R-:W-:Y:S08]  /*5140*/  HMMA.16816.F32 R36, R176, R192.reuse, R36 ;  /* 0x000000c0b024723c */ /* 0x080ff00000001824 */
[C---:B------:R-:W-:Y:S08]  /*5150*/  HMMA.16816.F32 R40, R184.reuse, R192, R40 ;  /* 0x000000c0b828723c */ /* 0x040ff00000001828 */
[-C--:B------:R-:W-:Y:S08]  /*5160*/  HMMA.16816.F32 R44, R184, R194.reuse, R44 ;  /* 0x000000c2b82c723c */ /* 0x080ff0000000182c */
[C---:B------:R-:W-:Y:S01]  /*5170*/  HMMA.16816.F32 R48, R176.reuse, R194, R48 ;  /* 0x000000c2b030723c */ /* 0x040fe20000001830 */
[----:B------:R-:W3:Y:S07]  /*5180*/  LDSM.16.M88.4 R192, [R221+0x7400] ;  /* 0x00740000ddc0783b */ /* 0x000eee0000000200 */
[-C--:B------:R-:W-:Y:S08]  /*5190*/  HMMA.16816.F32 R52, R176, R196.reuse, R52 ;  /* 0x000000c4b034723c */ /* 0x080ff00000001834 */
[C---:B------:R-:W-:Y:S08]  /*51a0*/  HMMA.16816.F32 R56, R184.reuse, R196, R56 ;  /* 0x000000c4b838723c */ /* 0x040ff00000001838 */
[-C--:B------:R-:W-:Y:S01]  /*51b0*/  HMMA.16816.F32 R60, R184, R198.reuse, R60 ;  /* 0x000000c6b83c723c */ /* 0x080fe2000000183c */
[----:B------:R-:W4:Y:S07]  /*51c0*/  LDSM.16.M88.4 R184, [R225+0x3000] ;  /* 0x00300000e1b8783b */ /* 0x000f2e0000000200 */
[----:B------:R-:W-:Y:S01]  /*51d0*/  HMMA.16816.F32 R64, R176, R198, R64 ;  /* 0x000000c6b040723c */ /* 0x000fe20000001840 */
[----:B------:R-:W5:Y:S07]  /*51e0*/  LDSM.16.M88.4 R176, [R223+0x7400] ;  /* 0x00740000dfb0783b */ /* 0x000f6e0000000200 */
[-C--:B-1----:R-:W-:Y:S01]  /*51f0*/  HMMA.16816.F32 R4, R108, R180.reuse, R4 ;  /* 0x000000b46c04723c */ /* 0x082fe20000001804 */
[----:B------:R-:W-:Y:S07]  /*5200*/  LDSM.16.M88.4 R196, [R224+0x5000] ;  /* 0x00500000e0c4783b */ /* 0x000fee0000000200 */
[C---:B--2---:R-:W-:Y:S08]  /*5210*/  HMMA.16816.F32 R8, R188.reuse, R180, R8 ;  /* 0x000000b4bc08723c */ /* 0x044ff00000001808 */
        /* <DEDUP_REMOVED lines=18> */
[----:B------:R-:W1:Y:S07]  /*5340*/  LDSM.16.M88.4 R108, [R223+0x7800] ;  /* 0x00780000df6c783b */ /* 0x000e6e0000000200 */
[-C--:B------:R-:W-:Y:S01]  /*5350*/  HMMA.16816.F32 R4, R208, R212.reuse, R4 ;  /* 0x000000d4d004723c */ /* 0x080fe20000001804 */
[----:B------:R-:W2:Y:S07]  /*5360*/  LDSM.16.M88.4 R204, [R221+0x8800] ;  /* 0x00880000ddcc783b */ /* 0x000eae0000000200 */
[C---:B----4-:R-:W-:Y:S08]  /*5370*/  HMMA.16816.F32 R8, R184.reuse, R212, R8 ;  /* 0x000000d4b808723c */ /* 0x050ff00000001808 */
[-C--:B------:R-:W-:Y:S08]  /*5380*/  HMMA.16816.F32 R12, R184, R214.reuse, R12 ;  /* 0x000000d6b80c723c */ /* 0x080ff0000000180c */
[C---:B------:R-:W-:Y:S01]  /*5390*/  HMMA.16816.F32 R16, R208.reuse, R214, R16 ;  /* 0x000000d6d010723c */ /* 0x040fe20000001810 */
[----:B------:R-:W3:Y:S07]  /*53a0*/  LDSM.16.M88.4 R212, [R221+0x8c00] ;  /* 0x008c0000ddd4783b */ /* 0x000eee0000000200 */
[-C--:B-----5:R-:W-:Y:S08]  /*53b0*/  HMMA.16816.F32 R20, R208, R176.reuse, R20 ;  /* 0x000000b0d014723c */ /* 0x0a0ff00000001814 */
        /* <DEDUP_REMOVED lines=25> */
[-C--:B---3--:R-:W-:Y:S08]  /*5550*/  HMMA.16816.F32 R52, R188, R212.reuse, R52 ;  /* 0x000000d4bc34723c */ /* 0x088ff00000001834 */
[C---:B------:R-:W-:Y:S08]  /*5560*/  HMMA.16816.F32 R56, R196.reuse, R212, R56 ;  /* 0x000000d4c438723c */ /* 0x040ff00000001838 */
[-C--:B------:R-:W-:Y:S08]  /*5570*/  HMMA.16816.F32 R60, R196, R214.reuse, R60 ;  /* 0x000000d6c43c723c */ /* 0x080ff0000000183c */
[----:B------:R-:W-:Y:S08]  /*5580*/  HMMA.16816.F32 R64, R188, R214, R64 ;  /* 0x000000d6bc40723c */ /* 0x000ff00000001840 */
[-C--:B----4-:R-:W-:Y:S08]  /*5590*/  HMMA.16816.F32 R4, R176, R216.reuse, R4 ;  /* 0x000000d8b004723c */ /* 0x090ff00000001804 */
[C---:B-1----:R-:W-:Y:S08]  /*55a0*/  HMMA.16816.F32 R8, R108.reuse, R216, R8 ;  /* 0x000000d86c08723c */ /* 0x042ff00000001808 */
[-C--:B------:R-:W-:Y:S08]  /*55b0*/  HMMA.16816.F32 R12, R108, R218.reuse, R12 ;  /* 0x000000da6c0c723c */ /* 0x080ff0000000180c */
[----:B------:R-:W-:Y:S01]  /*55c0*/  FMUL.FTZ R4, R4, c[0x0][0x2ec] ;  /* 0x0000bb0004047a20 */ /* 0x000fe20000410000 */
[C---:B------:R-:W-:Y:S03]  /*55d0*/  HMMA.16816.F32 R16, R176.reuse, R218, R16 ;  /* 0x000000dab010723c */ /* 0x040fe60000001810 */
[----:B------:R-:W1:Y:S01]  /*55e0*/  MUFU.TANH R180, R4 ;  /* 0x0000000400b47308 */ /* 0x000e620000002400 */
[----:B------:R-:W-:Y:S02]  /*55f0*/  FMUL.FTZ R5, R5, c[0x0][0x2ec] ;  /* 0x0000bb0005057a20 */ /* 0x000fe40000410000 */
[----:B------:R-:W-:Y:S02]  /*5600*/  FMUL.FTZ R6, R6, c[0x0][0x2ec] ;  /* 0x0000bb0006067a20 */ /* 0x000fe40000410000 */
[----:B------:R-:W-:Y:S04]  /*5610*/  FMUL.FTZ R7, R7, c[0x0][0x2ec] ;  /* 0x0000bb0007077a20 */ /* 0x000fe80000410000 */
[----:B------:R-:W-:Y:S01]  /*5620*/  FMUL.FTZ R8, R8, c[0x0][0x2ec] ;  /* 0x0000bb0008087a20 */ /* 0x000fe20000410000 */
[----:B------:R-:W2:Y:S01]  /*5630*/  MUFU.TANH R185, R5 ;  /* 0x0000000500b97308 */ /* 0x000ea20000002400 */
[----:B------:R-:W-:Y:S02]  /*5640*/  FMUL.FTZ R9, R9, c[0x0][0x2ec] ;  /* 0x0000bb0009097a20 */ /* 0x000fe40000410000 */
[----:B------:R-:W-:Y:S02]  /*5650*/  FMUL.FTZ R10, R10, c[0x0][0x2ec] ;  /* 0x0000bb000a0a7a20 */ /* 0x000fe40000410000 */
[----:B------:R-:W-:Y:S02]  /*5660*/  FMUL.FTZ R11, R11, c[0x0][0x2ec] ;  /* 0x0000bb000b0b7a20 */ /* 0x000fe40000410000 */
[----:B------:R-:W-:Y:S02]  /*5670*/  FMUL.FTZ R12, R12, c[0x0][0x2ec] ;  /* 0x0000bb000c0c7a20 */ /* 0x000fe40000410000 */
[----:B------:R-:W-:Y:S01]  /*5680*/  FMUL.FTZ R13, R13, c[0x0][0x2ec] ;  /* 0x0000bb000d0d7a20 */ /* 0x000fe20000410000 */
[----:B------:R-:W3:Y:S01]  /*5690*/  MUFU.TANH R181, R6 ;  /* 0x0000000600b57308 */ /* 0x000ee20000002400 */
[----:B------:R-:W-:Y:S02]  /*56a0*/  FMUL.FTZ R14, R14, c[0x0][0x2ec] ;  /* 0x0000bb000e0e7a20 */ /* 0x000fe40000410000 */
[----:B------:R-:W-:Y:S07]  /*56b0*/  FMUL.FTZ R15, R15, c[0x0][0x2ec] ;  /* 0x0000bb000f0f7a20 */ /* 0x000fee0000410000 */
[----:B------:R4:W1:Y:S10]  /*56c0*/  MUFU.TANH R186, R7 ;  /* 0x0000000700ba7308 */ /* 0x0008740000002400 */
[----:B------:R-:W1:Y:S10]  /*56d0*/  MUFU.TANH R183, R8 ;  /* 0x0000000800b77308 */ /* 0x000e740000002400 */
[----:B------:R-:W1:Y:S01]  /*56e0*/  MUFU.TANH R190, R9 ;  /* 0x0000000900be7308 */ /* 0x000e620000002400 */
[----:B----4-:R-:W4:Y:S09]  /*56f0*/  LDSM.16.M88.4 R4, [R223+0x8400] ;  /* 0x00840000df04783b */ /* 0x010f320000000200 */
[----:B------:R-:W1:Y:S10]  /*5700*/  MUFU.TANH R182, R10 ;  /* 0x0000000a00b67308 */ /* 0x000e740000002400 */
[----:B------:R5:W1:Y:S10]  /*5710*/  MUFU.TANH R191, R11 ;  /* 0x0000000b00bf7308 */ /* 0x000a740000002400 */
[----:B------:R1:W1:Y:S10]  /*5720*/  MUFU.TANH R184, R12 ;  /* 0x0000000c00b87308 */ /* 0x0002740000002400 */
[----:B------:R2:W2:Y:S01]  /*5730*/  MUFU.TANH R189, R13 ;  /* 0x0000000d00bd7308 */ /* 0x0004a20000002400 */
[----:B-----5:R-:W5:Y:S01]  /*5740*/  LDSM.16.M88.4 R8, [R223+0x8800] ;  /* 0x00880000df08783b */ /* 0x020f620000000200 */
[-C--:B----4-:R-:W-:Y:S08]  /*5750*/  HMMA.16816.F32 R20, R176, R4.reuse, R20 ;  /* 0x00000004b014723c */ /* 0x090ff00000001814 */
[----:B------:R4:W3:Y:S01]  /*5760*/  MUFU.TANH R188, R14 ;  /* 0x0000000e00bc7308 */ /* 0x0008e20000002400 */
[C---:B------:R-:W-:Y:S04]  /*5770*/  HMMA.16816.F32 R24, R108.reuse, R4, R24 ;  /* 0x000000046c18723c */ /* 0x040fe80000001818 */
[----:B-1----:R-:W-:Y:S05]  /*5780*/  FMUL.FTZ R12, R18, c[0x0][0x2ec] ;  /* 0x0000bb00120c7a20 */ /* 0x002fea0000410000 */
[----:B------:R1:W1:Y:S01]  /*5790*/  MUFU.TANH R187, R15 ;  /* 0x0000000f00bb7308 */ /* 0x0002620000002400 */
[-C--:B------:R-:W-:Y:S03]  /*57a0*/  HMMA.16816.F32 R28, R108, R6.reuse, R28 ;  /* 0x000000066c1c723c */ /* 0x080fe6000000181c */
[----:B--2---:R-:W-:Y:S05]  /*57b0*/  FMUL.FTZ R13, R17, c[0x0][0x2ec] ;  /* 0x0000bb00110d7a20 */ /* 0x004fea0000410000 */
[C---:B------:R-:W-:Y:S01]  /*57c0*/  HMMA.16816.F32 R32, R176.reuse, R6, R32 ;  /* 0x00000006b020723c */ /* 0x040fe20000001820 */
[----:B------:R-:W2:Y:S01]  /*57d0*/  MUFU.TANH R12, R12 ;  /* 0x0000000c000c7308 */ /* 0x000ea20000002400 */
[----:B------:R-:W2:Y:S01]  /*57e0*/  LDSM.16.M88.4 R4, [R223+0x8c00] ;  /* 0x008c0000df04783b */ /* 0x000ea20000000200 */
[----:B------:R-:W-:Y:S04]  /*57f0*/  DEPBAR.LE SB0, 0x0 ;  /* 0x000080000000791a */ /* 0x000fe80000000000 */
[----:B----4-:R-:W-:Y:S02]  /*5800*/  FMUL.FTZ R14, R19, c[0x0][0x2ec] ;  /* 0x0000bb00130e7a20 */ /* 0x010fe40000410000 */
[----:B------:R-:W-:Y:S02]  /*5810*/  FMUL.FTZ R20, R20, c[0x0][0x2ec] ;  /* 0x0000bb0014147a20 */ /* 0x000fe40000410000 */
[----:B------:R-:W4:Y:S01]  /*5820*/  MUFU.TANH R13, R13 ;  /* 0x0000000d000d7308 */ /* 0x000f220000002400 */
[----:B------:R-:W-:Y:S01]  /*5830*/  BAR.SYNC.DEFER_BLOCKING 0x0 ;  /* 0x0000000000007b1d */ /* 0x000fe20000010000 */
[----:B------:R-:W-:Y:S01]  /*5840*/  FMUL.FTZ R21, R21, c[0x0][0x2ec] ;  /* 0x0000bb0015157a20 */ /* 0x000fe20000410000 */
[-C--:B-----5:R-:W-:Y:S05]  /*5850*/  HMMA.16816.F32 R36, R176, R8.reuse, R36 ;  /* 0x00000008b024723c */ /* 0x0a0fea0000001824 */
[----:B-1----:R-:W-:Y:S02]  /*5860*/  FMUL.FTZ R15, R16, c[0x0][0x2ec] ;  /* 0x0000bb00100f7a20 */ /* 0x002fe40000410000 */
[----:B------:R-:W1:Y:S01]  /*5870*/  MUFU.TANH R14, R14 ;  /* 0x0000000e000e7308 */ /* 0x000e620000002400 */
[----:B------:R-:W-:Y:S01]  /*5880*/  FMUL.FTZ R22, R22, c[0x0][0x2ec] ;  /* 0x0000bb0016167a20 */ /* 0x000fe20000410000 */
[C---:B------:R-:W-:Y:S04]  /*5890*/  HMMA.16816.F32 R40, R108.reuse, R8, R40 ;  /* 0x000000086c28723c */ /* 0x040fe80000001828 */
[----:B------:R-:W-:Y:S02]  /*58a0*/  FMUL.FTZ R23, R23, c[0x0][0x2ec] ;  /* 0x0000bb0017177a20 */ /* 0x000fe40000410000 */
[----:B------:R-:W-:Y:S02]  /*58b0*/  FMUL.FTZ R24, R24, c[0x0][0x2ec] ;  /* 0x0000bb0018187a20 */ /* 0x000fe40000410000 */
[----:B------:R-:W1:Y:S01]  /*58c0*/  MUFU.TANH R15, R15 ;  /* 0x0000000f000f7308 */ /* 0x000e620000002400 */
[-C--:B------:R-:W-:Y:S03]  /*58d0*/  HMMA.16816.F32 R44, R108, R10.reuse, R44 ;  /* 0x0000000a6c2c723c */ /* 0x080fe6000000182c */
[----:B------:R-:W-:Y:S02]  /*58e0*/  FMUL.FTZ R25, R25, c[0x0][0x2ec] ;  /* 0x0000bb0019197a20 */ /* 0x000fe40000410000 */
[----:B------:R-:W-:Y:S02]  /*58f0*/  FMUL.FTZ R26, R26, c[0x0][0x2ec] ;  /* 0x0000bb001a1a7a20 */ /* 0x000fe40000410000 */
[----:B------:R-:W-:Y:S01]  /*5900*/  FMUL.FTZ R27, R27, c[0x0][0x2ec] ;  /* 0x0000bb001b1b7a20 */ /* 0x000fe20000410000 */
[C---:B------:R-:W-:Y:S01]  /*5910*/  HMMA.16816.F32 R48, R176.reuse, R10, R48 ;  /* 0x0000000ab030723c */ /* 0x040fe20000001830 */
[----:B------:R1:W1:Y:S03]  /*5920*/  MUFU.TANH R192, R20 ;  /* 0x0000001400c07308 */ /* 0x0002660000002400 */
[----:B------:R-:W-:Y:S02]  /*5930*/  FMUL.FTZ R28, R28, c[0x0][0x2ec] ;  /* 0x0000bb001c1c7a20 */ /* 0x000fe40000410000 */
[----:B------:R-:W-:Y:S02]  /*5940*/  FMUL.FTZ R29, R29, c[0x0][0x2ec] ;  /* 0x0000bb001d1d7a20 */ /* 0x000fe40000410000 */
[-C--:B--2---:R-:W-:Y:S03]  /*5950*/  HMMA.16816.F32 R52, R176, R4.reuse, R52 ;  /* 0x00000004b034723c */ /* 0x084fe60000001834 */
[----:B------:R2:W1:Y:S01]  /*5960*/  MUFU.TANH R194, R21 ;  /* 0x0000001500c27308 */ /* 0x0004620000002400 */
[----:B------:R-:W-:Y:S02]  /*5970*/  FMUL.FTZ R30, R30, c[0x0][0x2ec] ;  /* 0x0000bb001e1e7a20 */ /* 0x000fe40000410000 */
[----:B------:R-:W-:Y:S02]  /*5980*/  FMUL.FTZ R31, R31, c[0x0][0x2ec] ;  /* 0x0000bb001f1f7a20 */ /* 0x000fe40000410000 */
[C---:B------:R-:W-:Y:S04]  /*5990*/  HMMA.16816.F32 R56, R108.reuse, R4, R56 ;  /* 0x000000046c38723c */ /* 0x040fe80000001838 */
[----:B------:R-:W-:Y:S01]  /*59a0*/  FMUL.FTZ R32, R32, c[0x0][0x2ec] ;  /* 0x0000bb0020207a20 */ /* 0x000fe20000410000 */
[----:B------:R2:W1:Y:S01]  /*59b0*/  MUFU.TANH R196, R22 ;  /* 0x0000001600c47308 */ /* 0x0004620000002400 */
[----:B------:R-:W-:Y:S02]  /*59c0*/  FMUL.FTZ R33, R33, c[0x0][0x2ec] ;  /* 0x0000bb0021217a20 */ /* 0x000fe40000410000 */
[-C--:B------:R-:W-:Y:S04]  /*59d0*/  HMMA.16816.F32 R60, R108, R6.reuse, R60 ;  /* 0x000000066c3c723c */ /* 0x080fe8000000183c */
[----:B------:R-:W-:Y:S02]  /*59e0*/  FMUL.FTZ R34, R34, c[0x0][0x2ec] ;  /* 0x0000bb0022227a20 */ /* 0x000fe40000410000 */
[----:B------:R-:W-:Y:S01]  /*59f0*/  FMUL.FTZ R35, R35, c[0x0][0x2ec] ;  /* 0x0000bb0023237a20 */ /* 0x000fe20000410000 */
[----:B------:R2:W1:Y:S01]  /*5a00*/  MUFU.TANH R198, R23 ;  /* 0x0000001700c67308 */ /* 0x0004620000002400 */
[----:B------:R-:W-:Y:S04]  /*5a10*/  HMMA.16816.F32 R64, R176, R6, R64 ;  /* 0x00000006b040723c */ /* 0x000fe80000001840 */
[----:B------:R-:W-:Y:S02]  /*5a20*/  FMUL.FTZ R36, R36, c[0x0][0x2ec] ;  /* 0x0000bb0024247a20 */ /* 0x000fe40000410000 */
[----:B------:R-:W-:Y:S02]  /*5a30*/  FMUL.FTZ R37, R37, c[0x0][0x2ec] ;  /* 0x0000bb0025257a20 */ /* 0x000fe40000410000 */
[----:B------:R-:W-:Y:S01]  /*5a40*/  FMUL.FTZ R38, R38, c[0x0][0x2ec] ;  /* 0x0000bb0026267a20 */ /* 0x000fe20000410000 */
[----:B------:R2:W1:Y:S03]  /*5a50*/  MUFU.TANH R200, R24 ;  /* 0x0000001800c87308 */ /* 0x0004660000002400 */
[----:B------:R-:W-:Y:S02]  /*5a60*/  FMUL.FTZ R39, R39, c[0x0][0x2ec] ;  /* 0x0000bb0027277a20 */ /* 0x000fe40000410000 */
[----:B------:R-:W-:Y:S02]  /*5a70*/  FMUL.FTZ R40, R40, c[0x0][0x2ec] ;  /* 0x0000bb0028287a20 */ /* 0x000fe40000410000 */
[----:B------:R-:W-:Y:S02]  /*5a80*/  FMUL.FTZ R41, R41, c[0x0][0x2ec] ;  /* 0x0000bb0029297a20 */ /* 0x000fe40000410000 */
[----:B------:R-:W-:Y:S01]  /*5a90*/  FMUL.FTZ R42, R42, c[0x0][0x2ec] ;  /* 0x0000bb002a2a7a20 */ /* 0x000fe20000410000 */
[----:B------:R2:W1:Y:S01]  /*5aa0*/  MUFU.TANH R201, R25 ;  /* 0x0000001900c97308 */ /* 0x0004620000002400 */
[----:B------:R-:W-:Y:S02]  /*5ab0*/  FMUL.FTZ R43, R43, c[0x0][0x2ec] ;  /* 0x0000bb002b2b7a20 */ /* 0x000fe40000410000 */
        /* <DEDUP_REMOVED lines=28> */
[----:B------:R2:W1:Y:S10]  /*5c80*/  MUFU.TANH R206, R30 ;  /* 0x0000001e00ce7308 */ /* 0x0004740000002400 */
        /* <DEDUP_REMOVED lines=36> */
[----:B------:R2:W1:Y:S02]  /*5ed0*/  MUFU.TANH R179, R67 ;  /* 0x0000004300b37308 */ /* 0x0004640000002400 */
[----:B-1234-:R-:W-:-:S05]  /*5ee0*/  @P0 BRA `(.L_x_295) ;  /* 0xffffec1000000947 */ /* 0x01efca000383ffff */
.L_x_294:
[----:B------:R-:W-:Y:S01]  /*5ef0*/  FMNMX.FTZ R0, R180, R100, !PT ;  /* 0x00000064b4007209 */ /* 0x000fe20007810000 */
[----:B------:R-:W-:Y:S01]  /*5f00*/  LDSM.16.MT88.4 R20, [R220+0x9000] ;  /* 0x00900000dc14783b */ /* 0x000fe20000004200 */
[----:B------:R-:W-:Y:S02]  /*5f10*/  IADD3 R227, R227, -0x1, RZ ;  /* 0xffffffffe3e37810 */ /* 0x000fe40007ffe0ff */
[----:B-1----:R-:W-:Y:S02]  /*5f20*/  FMNMX.FTZ R2, R185, R0, !PT ;  /* 0x00000000b9027209 */ /* 0x002fe40007810000 */
[----:B------:R-:W-:Y:S02]  /*5f30*/  FMNMX.FTZ R0, R181, R105, !PT ;  /* 0x00000069b5007209 */ /* 0x000fe40007810000 */
[----:B------:R-:W-:Y:S01]  /*5f40*/  FMNMX.FTZ R3, R15, R2, !PT ;  /* 0x000000020f037209 */ /* 0x000fe20007810000 */
[----:B------:R-:W-:Y:S01]  /*5f50*/  LDSM.16.MT88.4 R36, [R222+0x9000] ;  /* 0x00900000de24783b */ /* 0x000fe20000004200 */
[----:B------:R-:W-:Y:S02]  /*5f60*/  FMNMX.FTZ R2, R186, R0, !PT ;  /* 0x00000000ba027209 */ /* 0x000fe40007810000 */
[----:B------:R-:W-:Y:S02]  /*5f70*/  FMNMX.FTZ R4, R13, R3, !PT ;  /* 0x000000030d047209 */ /* 0x000fe40007810000 */
[----:B------:R-:W-:Y:S02]  /*5f80*/  FMNMX.FTZ R0, R183, R106, !PT ;  /* 0x0000006ab7007209 */ /* 0x000fe40007810000 */
        /* <DEDUP_REMOVED lines=62> */
[----:B------:R-:W3:Y:S01]  /*6370*/  SHFL.BFLY PT, R2, R0, 0x2, 0x1f ;  /* 0x0c401f0000027f89 */ /* 0x000ee200000e0000 */
[----:B-1----:R-:W-:Y:S07]  /*6380*/  FMNMX.FTZ R104, R104, R6, !PT ;  /* 0x0000000668687209 */ /* 0x002fee0007810000 */
[----:B------:R-:W1:Y:S01]  /*6390*/  SHFL.BFLY PT, R5, R4, 0x2, 0x1f ;  /* 0x0c401f0004057f89 */ /* 0x000e6200000e0000 */
[----:B------:R-:W-:Y:S02]  /*63a0*/  FSETP.NEU.FTZ.AND P1, PT, R104, -INF , PT ;  /* 0xff8000006800780b */ /* 0x000fe40003f3d000 */
[----:B--2---:R-:W-:Y:S05]  /*63b0*/  FMNMX.FTZ R103, R3, R103, !PT ;  /* 0x0000006703677209 */ /* 0x004fea0007810000 */
[----:B------:R-:W2:Y:S01]  /*63c0*/  SHFL.BFLY PT, R7, R103, 0x1, 0x1f ;  /* 0x0c201f0067077f89 */ /* 0x000ea200000e0000 */
[----:B---3--:R-:W-:Y:S01]  /*63d0*/  FMNMX.FTZ R2, R0, R2, !PT ;  /* 0x0000000200027209 */ /* 0x008fe20007810000 */
[----:B------:R-:W-:Y:S04]  /*63e0*/  FADD.FTZ R0, -R104, R100 ;  /* 0x0000006468007221 */ /* 0x000fe80000010100 */
[----:B------:R-:W-:Y:S02]  /*63f0*/  FMUL.FTZ R0, R0, c[0x0][0x23c] ;  /* 0x00008f0000007a20 */ /* 0x000fe40000410000 */
[----:B------:R-:W3:Y:S02]  /*6400*/  SHFL.BFLY PT, R3, R2, 0x1, 0x1f ;  /* 0x0c201f0002037f89 */ /* 0x000ee400000e0000 */
[----:B------:R4:W5:Y:S01]  /*6410*/  MUFU.EX2 R101, R0 ;  /* 0x0000000000657308 */ /* 0x0009620000000800 */
[----:B-1----:R-:W-:Y:S05]  /*6420*/  FMNMX.FTZ R4, R4, R5, !PT ;  /* 0x0000000504047209 */ /* 0x002fea0007810000 */
[----:B------:R-:W1:Y:S01]  /*6430*/  SHFL.BFLY PT, R102, R4, 0x1, 0x1f ;  /* 0x0c201f0004667f89 */ /* 0x000e6200000e0000 */
[----:B--2---:R-:W-:Y:S02]  /*6440*/  FMNMX.FTZ R103, R103, R7, !PT ;  /* 0x0000000767677209 */ /* 0x004fe40007810000 */
[----:B---3--:R-:W-:Y:S03]  /*6450*/  FMNMX.FTZ R3, R2, R3, !PT ;  /* 0x0000000302037209 */ /* 0x008fe60007810000 */
[----:B----4-:R-:W-:Y:S02]  /*6460*/  FADD.FTZ R0, -R103, R105 ;  /* 0x0000006967007221 */ /* 0x010fe40000010100 */
[----:B------:R-:W-:Y:S02]  /*6470*/  FMUL.FTZ R105, R104, c[0x0][0x23c] ;  /* 0x00008f0068697a20 */ /* 0x000fe40000410000 */
[----:B------:R-:W-:Y:S01]  /*6480*/  FMUL.FTZ R0, R0, c[0x0][0x23c] ;  /* 0x00008f0000007a20 */ /* 0x000fe20000410000 */
[----:B-1----:R-:W-:Y:S01]  /*6490*/  FMNMX.FTZ R102, R4, R102, !PT ;  /* 0x0000006604667209 */ /* 0x002fe20007810000 */
[----:B------:R-:W-:Y:S02]  /*64a0*/  FMUL.FTZ R110, R3, c[0x0][0x23c] ;  /* 0x00008f00036e7a20 */ /* 0x000fe40000410000 */
[----:B------:R1:W2:Y:S01]  /*64b0*/  MUFU.EX2 R100, R0 ;  /* 0x0000000000647308 */ /* 0x0002a20000000800 */
[----:B------:R-:W-:Y:S01]  /*64c0*/  FSEL R105, R105, RZ, P1 ;  /* 0x000000ff69697208 */ /* 0x000fe20000800000 */
[----:B-----5:R-:W-:Y:S01]  /*64d0*/  FMUL.FTZ R16, R101, R124 ;  /* 0x0000007c65107220 */ /* 0x020fe20000410000 */
[----:B------:R-:W-:Y:S01]  /*64e0*/  FSETP.NEU.FTZ.AND P1, PT, R103, -INF , PT ;  /* 0xff8000006700780b */ /* 0x000fe20003f3d000 */
[----:B------:R-:W-:Y:S02]  /*64f0*/  FMUL.FTZ R17, R101, R125 ;  /* 0x0000007d65117220 */ /* 0x000fe40000410000 */
[--C-:B------:R-:W-:Y:S02]  /*6500*/  FFMA.FTZ R4, R180, c[0x0][0x23c], -R105.reuse ;  /* 0x00008f00b4047a23 */ /* 0x100fe40000010869 */
[--C-:B------:R-:W-:Y:S02]  /*6510*/  FFMA.FTZ R5, R185, c[0x0][0x23c], -R105.reuse ;  /* 0x00008f00b9057a23 */ /* 0x100fe40000010869 */
[----:B------:R-:W3:Y:S01]  /*6520*/  MUFU.EX2 R8, R4 ;  /* 0x0000000400087308 */ /* 0x000ee20000000800 */
[--C-:B------:R-:W-:Y:S02]  /*6530*/  FFMA.FTZ R41, R192, c[0x0][0x23c], -R105.reuse ;  /* 0x00008f00c0297a23 */ /* 0x100fe40000010869 */
[C---:B------:R-:W-:Y:S02]  /*6540*/  FMUL.FTZ R32, R101.reuse, R140 ;  /* 0x0000008c65207220 */ /* 0x040fe40000410000 */
[----:B------:R-:W-:Y:S02]  /*6550*/  FMUL.FTZ R33, R101, R141 ;  /* 0x0000008d65217220 */ /* 0x000fe40000410000 */
[--C-:B------:R-:W-:Y:S02]  /*6560*/  FFMA.FTZ R44, R194, c[0x0][0x23c], -R105.reuse ;  /* 0x00008f00c22c7a23 */ /* 0x100fe40000010869 */
[--C-:B------:R-:W-:Y:S01]  /*6570*/  FFMA.FTZ R57, R193, c[0x0][0x23c], -R105.reuse ;  /* 0x00008f00c1397a23 */ /* 0x100fe20000010869 */
[----:B------:R-:W-:Y:S01]  /*6580*/  MUFU.EX2 R5, R5 ;  /* 0x0000000500057308 */ /* 0x000fe20000000800 */
[----:B------:R-:W-:Y:S02]  /*6590*/  FMUL.FTZ R48, R101, R156 ;  /* 0x0000009c65307220 */ /* 0x000fe40000410000 */
[----:B------:R-:W-:Y:S02]  /*65a0*/  FFMA.FTZ R60, R195, c[0x0][0x23c], -R105 ;  /* 0x00008f00c33c7a23 */ /* 0x000fe40000010869 */
[----:B-1----:R-:W-:Y:S02]  /*65b0*/  FADD.FTZ R0, -R102, R106 ;  /* 0x0000006a66007221 */ /* 0x002fe40000010100 */
[----:B------:R-:W-:Y:S02]  /*65c0*/  FMUL.FTZ R106, R103, c[0x0][0x23c] ;  /* 0x00008f00676a7a20 */ /* 0x000fe40000410000 */
[----:B------:R-:W-:Y:S01]  /*65d0*/  FMUL.FTZ R0, R0, c[0x0][0x23c] ;  /* 0x00008f0000007a20 */ /* 0x000fe20000410000 */
[----:B------:R-:W-:Y:S01]  /*65e0*/  MUFU.EX2 R140, R44 ;  /* 0x0000002c008c7308 */ /* 0x000fe20000000800 */
[----:B--2---:R-:W-:Y:S01]  /*65f0*/  FMUL.FTZ R18, R100, R126 ;  /* 0x0000007e64127220 */ /* 0x004fe20000410000 */
[----:B------:R-:W-:Y:S01]  /*6600*/  FSEL R106, R106, RZ, P1 ;  /* 0x000000ff6a6a7208 */ /* 0x000fe20000800000 */
[----:B------:R-:W-:Y:S01]  /*6610*/  FMUL.FTZ R19, R100, R127 ;  /* 0x0000007f64137220 */ /* 0x000fe20000410000 */
[----:B------:R-:W-:Y:S01]  /*6620*/  FSETP.NEU.FTZ.AND P1, PT, R102, -INF , PT ;  /* 0xff8000006600780b */ /* 0x000fe20003f3d000 */
[C---:B------:R-:W-:Y:S01]  /*6630*/  FMUL.FTZ R35, R100.reuse, R143 ;  /* 0x0000008f64237220 */ /* 0x040fe20000410000 */
[----:B---3--:R-:W-:Y:S01]  /*6640*/  MOV R185, R8 ;  /* 0x0000000800b97202 */ /* 0x008fe20000000f00 */
[--C-:B------:R-:W-:Y:S01]  /*6650*/  FFMA.FTZ R111, R199, c[0x0][0x23c], -R106.reuse ;  /* 0x00008f00c76f7a23 */ /* 0x100fe2000001086a */
[----:B------:R-:W-:Y:S01]  /*6660*/  LDSM.16.MT88.4 R124, [R220+0xb000] ;  /* 0x00b00000dc7c783b */ /* 0x000fe20000004200 */
[--C-:B------:R-:W-:Y:S01]  /*6670*/  FFMA.FTZ R4, R181, c[0x0][0x23c], -R106.reuse ;  /* 0x00008f00b5047a23 */ /* 0x100fe2000001086a */
[----:B------:R1:W2:Y:S01]  /*6680*/  MUFU.EX2 R2, R0 ;  /* 0x0000000000027308 */ /* 0x0002a20000000800 */
[----:B------:R-:W-:Y:S02]  /*6690*/  FMUL.FTZ R34, R100, R142 ;  /* 0x0000008e64227220 */ /* 0x000fe40000410000 */
[--C-:B------:R-:W-:Y:S02]  /*66a0*/  FFMA.FTZ R49, R196, c[0x0][0x23c], -R106.reuse ;  /* 0x00008f00c4317a23 */ /* 0x100fe4000001086a */
[C---:B------:R-:W-:Y:S02]  /*66b0*/  FMUL.FTZ R50, R100.reuse, R158 ;  /* 0x0000009e64327220 */ /* 0x040fe40000410000 */
[C---:B------:R-:W-:Y:S02]  /*66c0*/  FMUL.FTZ R51, R100.reuse, R159 ;  /* 0x0000009f64337220 */ /* 0x040fe40000410000 */
[--C-:B------:R-:W-:Y:S01]  /*66d0*/  FFMA.FTZ R65, R197, c[0x0][0x23c], -R106.reuse ;  /* 0x00008f00c5417a23 */ /* 0x100fe2000001086a */
[----:B------:R3:W-:Y:S01]  /*66e0*/  MUFU.EX2 R252, R111 ;  /* 0x0000006f00fc7308 */ /* 0x0007e20000000800 */
[C---:B------:R-:W-:Y:S02]  /*66f0*/  FMUL.FTZ R64, R101.reuse, R172 ;  /* 0x000000ac65407220 */ /* 0x040fe40000410000 */
[C---:B------:R-:W-:Y:S02]  /*6700*/  FMUL.FTZ R66, R100.reuse, R174 ;  /* 0x000000ae64427220 */ /* 0x040fe40000410000 */
[C---:B------:R-:W-:Y:S02]  /*6710*/  FMUL.FTZ R67, R100.reuse, R175 ;  /* 0x000000af64437220 */ /* 0x040fe40000410000 */
[C---:B------:R-:W-:Y:S02]  /*6720*/  FMUL.FTZ R68, R101.reuse, R68 ;  /* 0x0000004465447220 */ /* 0x040fe40000410000 */
[----:B------:R-:W-:Y:S01]  /*6730*/  FMUL.FTZ R69, R101, R69 ;  /* 0x0000004565457220 */ /* 0x000fe20000410000 */
[----:B------:R4:W-:Y:S01]  /*6740*/  MUFU.EX2 R9, R4 ;  /* 0x0000000400097308 */ /* 0x0009e20000000800 */
[C---:B------:R-:W-:Y:S02]  /*6750*/  FMUL.FTZ R70, R100.reuse, R70 ;  /* 0x0000004664467220 */ /* 0x040fe40000410000 */
[----:B------:R-:W-:Y:S02]  /*6760*/  FMUL.FTZ R71, R100, R71 ;  /* 0x0000004764477220 */ /* 0x000fe40000410000 */
[----:B-1----:R-:W-:Y:S02]  /*6770*/  FADD.FTZ R0, -R3, R107 ;  /* 0x0000006b03007221 */ /* 0x002fe40000010100 */
[----:B------:R-:W-:Y:S02]  /*6780*/  FMUL.FTZ R107, R102, c[0x0][0x23c] ;  /* 0x00008f00666b7a20 */ /* 0x000fe40000410000 */
[----:B------:R-:W-:Y:S01]  /*6790*/  FMUL.FTZ R0, R0, c[0x0][0x23c] ;  /* 0x00008f0000007a20 */ /* 0x000fe20000410000 */
[----:B------:R1:W-:Y:S01]  /*67a0*/  MUFU.EX2 R142, R57 ;  /* 0x00000039008e7308 */ /* 0x0003e20000000800 */
[C---:B--2---:R-:W-:Y:S01]  /*67b0*/  FMUL.FTZ R24, R2.reuse, R132 ;  /* 0x0000008402187220 */ /* 0x044fe20000410000 */
[----:B------:R-:W-:Y:S01]  /*67c0*/  FSEL R107, R107, RZ, P1 ;  /* 0x000000ff6b6b7208 */ /* 0x000fe20000800000 */
[C---:B------:R-:W-:Y:S01]  /*67d0*/  FMUL.FTZ R25, R2.reuse, R133 ;  /* 0x0000008502197220 */ /* 0x040fe20000410000 */
[----:B------:R-:W-:Y:S01]  /*67e0*/  FSETP.NEU.FTZ.AND P1, PT, R3, -INF , PT ;  /* 0xff8000000300780b */ /* 0x000fe20003f3d000 */
[----:B------:R-:W-:Y:S02]  /*67f0*/  FMUL.FTZ R40, R2, R148 ;  /* 0x0000009402287220 */ /* 0x000fe40000410000 */
[--C-:B---3--:R-:W-:Y:S01]  /*6800*/  FFMA.FTZ R111, R200, c[0x0][0x23c], -R107.reuse ;  /* 0x00008f00c86f7a23 */ /* 0x108fe2000001086b */
[----:B------:R-:W-:Y:S01]  /*6810*/  FSEL R110, R110, RZ, P1 ;  /* 0x000000ff6e6e7208 */ /* 0x000fe20000800000 */
[C---:B------:R-:W-:Y:S01]  /*6820*/  FMUL.FTZ R44, R2.reuse, R152 ;  /* 0x00000098022c7220 */ /* 0x040fe20000410000 */
[----:B------:R-:W2:Y:S01]  /*6830*/  MUFU.EX2 R0, R0 ;  /* 0x0000000000007308 */ /* 0x000ea20000000800 */
[C---:B------:R-:W-:Y:S02]  /*6840*/  FMUL.FTZ R45, R2.reuse, R153 ;  /* 0x00000099022d7220 */ /* 0x040fe40000410000 */
[----:B------:R-:W-:Y:S02]  /*6850*/  FMUL.FTZ R56, R2, R164 ;  /* 0x000000a402387220 */ /* 0x000fe40000410000 */
[--C-:B----4-:R-:W-:Y:S01]  /*6860*/  FFMA.FTZ R4, R186, c[0x0][0x23c], -R106.reuse ;  /* 0x00008f00ba047a23 */ /* 0x110fe2000001086a */
[----:B------:R-:W-:Y:S01]  /*6870*/  MOV R186, R5 ;  /* 0x0000000500ba7202 */ /* 0x000fe20000000f00 */
[----:B------:R-:W-:Y:S02]  /*6880*/  FFMA.FTZ R5, R14, c[0x0][0x23c], -R106 ;  /* 0x00008f000e057a23 */ /* 0x000fe4000001086a */
[C---:B------:R-:W-:Y:S01]  /*6890*/  FMUL.FTZ R61, R2.reuse, R169 ;  /* 0x000000a9023d7220 */ /* 0x040fe20000410000 */
[----:B------:R3:W-:Y:S01]  /*68a0*/  MUFU.EX2 R251, R111 ;  /* 0x0000006f00fb7308 */ /* 0x0007e20000000800 */
[C---:B------:R-:W-:Y:S02]  /*68b0*/  FMUL.FTZ R72, R2.reuse, R72 ;  /* 0x0000004802487220 */ /* 0x040fe40000410000 */
[C---:B------:R-:W-:Y:S02]  /*68c0*/  FMUL.FTZ R73, R2.reuse, R73 ;  /* 0x0000004902497220 */ /* 0x040fe40000410000 */
[C---:B-1----:R-:W-:Y:S02]  /*68d0*/  FMUL.FTZ R57, R2.reuse, R165 ;  /* 0x000000a502397220 */ /* 0x042fe40000410000 */
[C---:B------:R-:W-:Y:S02]  /*68e0*/  FMUL.FTZ R76, R2.reuse, R76 ;  /* 0x0000004c024c7220 */ /* 0x040fe40000410000 */
[----:B------:R-:W-:Y:S01]  /*68f0*/  FMUL.FTZ R77, R2, R77 ;  /* 0x0000004d024d7220 */ /* 0x000fe20000410000 */
[----:B------:R1:W-:Y:S01]  /*6900*/  MUFU.EX2 R8, R4 ;  /* 0x0000000400087308 */ /* 0x0003e20000000800 */
[C---:B------:R-:W-:Y:S02]  /*6910*/  FMUL.FTZ R80, R101.reuse, R80 ;  /* 0x0000005065507220 */ /* 0x040fe40000410000 */
[----:B------:R-:W-:Y:S02]  /*6920*/  FMUL.FTZ R81, R101, R81 ;  /* 0x0000005165517220 */ /* 0x000fe40000410000 */
[C---:B--2---:R-:W-:Y:S02]  /*6930*/  FMUL.FTZ R10, R0.reuse, R114 ;  /* 0x00000072000a7220 */ /* 0x044fe40000410000 */
[C---:B------:R-:W-:Y:S02]  /*6940*/  FMUL.FTZ R11, R0.reuse, R115 ;  /* 0x00000073000b7220 */ /* 0x040fe40000410000 */
[C---:B------:R-:W-:Y:S01]  /*6950*/  FMUL.FTZ R14, R0.reuse, R122 ;  /* 0x0000007a000e7220 */ /* 0x040fe20000410000 */
[----:B------:R-:W-:Y:S01]  /*6960*/  MUFU.EX2 R30, R5 ;  /* 0x00000005001e7308 */ /* 0x000fe20000000800 */
[C---:B------:R-:W-:Y:S02]  /*6970*/  FMUL.FTZ R31, R0.reuse, R139 ;  /* 0x0000008b001f7220 */ /* 0x040fe40000410000 */
[C---:B------:R-:W-:Y:S02]  /*6980*/  FMUL.FTZ R42, R0.reuse, R150 ;  /* 0x00000096002a7220 */ /* 0x040fe40000410000 */
[----:B---3--:R-:W-:Y:S02]  /*6990*/  FFMA.FTZ R111, R201, c[0x0][0x23c], -R107 ;  /* 0x00008f00c96f7a23 */ /* 0x008fe4000001086b */
[C---:B------:R-:W-:Y:S02]  /*69a0*/  FMUL.FTZ R43, R0.reuse, R151 ;  /* 0x00000097002b7220 */ /* 0x040fe40000410000 */
[C---:B------:R-:W-:Y:S01]  /*69b0*/  FMUL.FTZ R46, R0.reuse, R154 ;  /* 0x0000009a002e7220 */ /* 0x040fe20000410000 */
[----:B------:R2:W-:Y:S01]  /*69c0*/  MUFU.EX2 R250, R111 ;  /* 0x0000006f00fa7308 */ /* 0x0005e20000000800 */
[C---:B------:R-:W-:Y:S02]  /*69d0*/  FMUL.FTZ R47, R0.reuse, R155 ;  /* 0x0000009b002f7220 */ /* 0x040fe40000410000 */
[C---:B------:R-:W-:Y:S02]  /*69e0*/  FMUL.FTZ R58, R0.reuse, R166 ;  /* 0x000000a6003a7220 */ /* 0x040fe40000410000 */
[--C-:B-1----:R-:W-:Y:S02]  /*69f0*/  FFMA.FTZ R4, R15, c[0x0][0x23c], -R105.reuse ;  /* 0x00008f000f047a23 */ /* 0x102fe40000010869 */
[C---:B------:R-:W-:Y:S02]  /*6a00*/  FMUL.FTZ R15, R0.reuse, R123 ;  /* 0x0000007b000f7220 */ /* 0x040fe40000410000 */
[C---:B------:R-:W-:Y:S01]  /*6a10*/  FMUL.FTZ R59, R0.reuse, R167 ;  /* 0x000000a7003b7220 */ /* 0x040fe20000410000 */
[----:B------:R1:W3:Y:S01]  /*6a20*/  MUFU.EX2 R7, R4 ;  /* 0x0000000400077308 */ /* 0x0002e20000000800 */
[C---:B------:R-:W-:Y:S02]  /*6a30*/  FMUL.FTZ R62, R0.reuse, R170 ;  /* 0x000000aa003e7220 */ /* 0x040fe40000410000 */
[C---:B------:R-:W-:Y:S02]  /*6a40*/  FMUL.FTZ R63, R0.reuse, R171 ;  /* 0x000000ab003f7220 */ /* 0x040fe40000410000 */
[C---:B------:R-:W-:Y:S02]  /*6a50*/  FMUL.FTZ R74, R0.reuse, R74 ;  /* 0x0000004a004a7220 */ /* 0x040fe40000410000 */
[C---:B------:R-:W-:Y:S02]  /*6a60*/  FMUL.FTZ R75, R0.reuse, R75 ;  /* 0x0000004b004b7220 */ /* 0x040fe40000410000 */
[C---:B------:R-:W-:Y:S01]  /*6a70*/  FMUL.FTZ R78, R0.reuse, R78 ;  /* 0x0000004e004e7220 */ /* 0x040fe20000410000 */
[----:B------:R4:W-:Y:S01]  /*6a80*/  MUFU.EX2 R139, R49 ;  /* 0x00000031008b7308 */ /* 0x0009e20000000800 */
[----:B------:R-:W-:Y:S02]  /*6a90*/  FMUL.FTZ R79, R0, R79 ;  /* 0x0000004f004f7220 */ /* 0x000fe40000410000 */
[----:B------:R-:W-:Y:S02]  /*6aa0*/  FMUL.FTZ R82, R100, R82 ;  /* 0x0000005264527220 */ /* 0x000fe40000410000 */
[--C-:B--2---:R-:W-:Y:S02]  /*6ab0*/  FFMA.FTZ R111, R202, c[0x0][0x23c], -R110.reuse ;  /* 0x00008f00ca6f7a23 */ /* 0x104fe4000001086e */
[C---:B------:R-:W-:Y:S02]  /*6ac0*/  FMUL.FTZ R83, R100.reuse, R83 ;  /* 0x0000005364537220 */ /* 0x040fe40000410000 */
[C---:B------:R-:W-:Y:S01]  /*6ad0*/  FMUL.FTZ R84, R101.reuse, R84 ;  /* 0x0000005465547220 */ /* 0x040fe20000410000 */
[----:B------:R2:W-:Y:S01]  /*6ae0*/  MUFU.EX2 R249, R111 ;  /* 0x0000006f00f97308 */ /* 0x0005e20000000800 */
[----:B------:R-:W-:Y:S02]  /*6af0*/  FMUL.FTZ R85, R101, R85 ;  /* 0x0000005565557220 */ /* 0x000fe40000410000 */
[----:B------:R-:W-:Y:S02]  /*6b00*/  FMUL.FTZ R86, R100, R86 ;  /* 0x0000005664567220 */ /* 0x000fe40000410000 */
[----:B-1----:R-:W-:Y:S02]  /*6b10*/  FFMA.FTZ R4, R13, c[0x0][0x23c], -R105 ;  /* 0x00008f000d047a23 */ /* 0x002fe40000010869 */
[----:B------:R-:W-:Y:S02]  /*6b20*/  FMUL.FTZ R13, R2, R121 ;  /* 0x00000079020d7220 */ /* 0x000fe40000410000 */
[----:B------:R-:W-:Y:S01]  /*6b30*/  FMUL.FTZ R87, R100, R87 ;  /* 0x0000005764577220 */ /* 0x000fe20000410000 */
[----:B------:R1:W-:Y:S01]  /*6b40*/  MUFU.EX2 R27, R4 ;  /* 0x00000004001b7308 */ /* 0x0003e20000000800 */
[C---:B------:R-:W-:Y:S02]  /*6b50*/  FMUL.FTZ R88, R2.reuse, R88 ;  /* 0x0000005802587220 */ /* 0x040fe40000410000 */
[----:B------:R-:W-:Y:S02]  /*6b60*/  FMUL.FTZ R89, R2, R89 ;  /* 0x0000005902597220 */ /* 0x000fe40000410000 */
[----:B----4-:R-:W-:Y:S02]  /*6b70*/  FMUL.FTZ R49, R101, R157 ;  /* 0x0000009d65317220 */ /* 0x010fe40000410000 */
[C---:B------:R-:W-:Y:S01]  /*6b80*/  FMUL.FTZ R90, R0.reuse, R90 ;  /* 0x0000005a005a7220 */ /* 0x040fe20000410000 */
[----:B------:R-:W-:Y:S01]  /*6b90*/  LDSM.16.MT88.4 R156, [R220+0xac00] ;  /* 0x00ac0000dc9c783b */ /* 0x000fe20000004200 */
[----:B------:R-:W-:Y:S01]  /*6ba0*/  FMUL.FTZ R91, R0, R91 ;  /* 0x0000005b005b7220 */ /* 0x000fe20000410000 */
[----:B------:R4:W-:Y:S01]  /*6bb0*/  MUFU.EX2 R180, R60 ;  /* 0x0000003c00b47308 */ /* 0x0009e20000000800 */
[C---:B------:R-:W-:Y:S02]  /*6bc0*/  FMUL.FTZ R92, R2.reuse, R92 ;  /* 0x0000005c025c7220 */ /* 0x040fe40000410000 */
[----:B------:R-:W-:Y:S02]  /*6bd0*/  FMUL.FTZ R93, R2, R93 ;  /* 0x0000005d025d7220 */ /* 0x000fe40000410000 */
[----:B--2---:R-:W-:Y:S02]  /*6be0*/  FFMA.FTZ R111, R205, c[0x0][0x23c], -R110 ;  /* 0x00008f00cd6f7a23 */ /* 0x004fe4000001086e */
[C---:B------:R-:W-:Y:S02]  /*6bf0*/  FMUL.FTZ R94, R0.reuse, R94 ;  /* 0x0000005e005e7220 */ /* 0x040fe40000410000 */
[----:B------:R-:W-:Y:S01]  /*6c00*/  FMUL.FTZ R95, R0, R95 ;  /* 0x0000005f005f7220 */ /* 0x000fe20000410000 */
[----:B------:R2:W-:Y:S01]  /*6c10*/  MUFU.EX2 R248, R111 ;  /* 0x0000006f00f87308 */ /* 0x0005e20000000800 */
[C---:B------:R-:W-:Y:S02]  /*6c20*/  FMUL.FTZ R96, R101.reuse, R96 ;  /* 0x0000006065607220 */ /* 0x040fe40000410000 */
[----:B------:R-:W-:Y:S02]  /*6c30*/  FMUL.FTZ R97, R101, R97 ;  /* 0x0000006165617220 */ /* 0x000fe40000410000 */
[----:B-1----:R-:W-:Y:S02]  /*6c40*/  FFMA.FTZ R4, R12, c[0x0][0x23c], -R106 ;  /* 0x00008f000c047a23 */ /* 0x002fe4000001086a */
[----:B------:R-:W-:Y:S02]  /*6c50*/  FMUL.FTZ R12, R2, R120 ;  /* 0x00000078020c7220 */ /* 0x000fe40000410000 */
[----:B------:R-:W1:Y:S01]  /*6c60*/  LDSM.16.MT88.4 R120, [R222+0xa000] ;  /* 0x00a00000de78783b */ /* 0x000e620000004200 */
[----:B------:R5:W-:Y:S01]  /*6c70*/  MUFU.EX2 R6, R4 ;  /* 0x0000000400067308 */ /* 0x000be20000000800 */
[C---:B------:R-:W-:Y:S02]  /*6c80*/  FMUL.FTZ R98, R100.reuse, R98 ;  /* 0x0000006264627220 */ /* 0x040fe40000410000 */
[----:B------:R-:W-:Y:S02]  /*6c90*/  FMUL.FTZ R99, R100, R99 ;  /* 0x0000006364637220 */ /* 0x000fe40000410000 */
[----:B----4-:R-:W-:Y:S02]  /*6ca0*/  FMUL.FTZ R60, R2, R168 ;  /* 0x000000a8023c7220 */ /* 0x010fe40000410000 */
[--C-:B------:R-:W-:Y:S02]  /*6cb0*/  FFMA.FTZ R108, R108, c[0x0][0x23c], -R110.reuse ;  /* 0x00008f006c6c7a23 */ /* 0x100fe4000001086e */
[--C-:B--2---:R-:W-:Y:S04]  /*6cc0*/  FFMA.FTZ R111, R203, c[0x0][0x23c], -R107.reuse ;  /* 0x00008f00cb6f7a23 */ /* 0x104fe8000001086b */
[----:B------:R2:W-:Y:S01]  /*6cd0*/  MUFU.EX2 R247, R111 ;  /* 0x0000006f00f77308 */ /* 0x0005e20000000800 */
[--C-:B-----5:R-:W-:Y:S01]  /*6ce0*/  FFMA.FTZ R4, R183, c[0x0][0x23c], -R107.reuse ;  /* 0x00008f00b7047a23 */ /* 0x120fe2000001086b */
[----:B------:R-:W-:Y:S01]  /*6cf0*/  MOV R183, R9 ;  /* 0x0000000900b77202 */ /* 0x000fe20000000f00 */
[--C-:B------:R-:W-:Y:S01]  /*6d00*/  FFMA.FTZ R9, R189, c[0x0][0x23c], -R107.reuse ;  /* 0x00008f00bd097a23 */ /* 0x100fe2000001086b */
[----:B---3--:R-:W-:Y:S06]  /*6d10*/  MOV R189, R7 ;  /* 0x0000000700bd7202 */ /* 0x008fec0000000f00 */
[----:B------:R3:W-:Y:S01]  /*6d20*/  MUFU.EX2 R181, R4 ;  /* 0x0000000400b57308 */ /* 0x0007e20000000800 */
[----:B------:R-:W-:Y:S09]  /*6d30*/  FMUL.FTZ R7, R100, R119 ;  /* 0x0000007764077220 */ /* 0x000ff20000410000 */
[----:B------:R4:W-:Y:S01]  /*6d40*/  MUFU.EX2 R29, R9 ;  /* 0x00000009001d7308 */ /* 0x0009e20000000800 */
[--C-:B--2---:R-:W-:Y:S09]  /*6d50*/  FFMA.FTZ R111, R204, c[0x0][0x23c], -R107.reuse ;  /* 0x00008f00cc6f7a23 */ /* 0x104ff2000001086b */
[----:B------:R2:W-:Y:S01]  /*6d60*/  MUFU.EX2 R246, R111 ;  /* 0x0000006f00f67308 */ /* 0x0005e20000000800 */
[----:B---3--:R-:W-:Y:S09]  /*6d70*/  FFMA.FTZ R4, R190, c[0x0][0x23c], -R107 ;  /* 0x00008f00be047a23 */ /* 0x008ff2000001086b */
[----:B------:R3:W5:Y:S01]  /*6d80*/  MUFU.EX2 R190, R4 ;  /* 0x0000000400be7308 */ /* 0x0007620000000800 */
[----:B----4-:R-:W-:Y:S02]  /*6d90*/  FMUL.FTZ R9, R2, R113 ;  /* 0x0000007102097220 */ /* 0x010fe40000410000 */
[--C-:B--2---:R-:W-:Y:S07]  /*6da0*/  FFMA.FTZ R111, R206, c[0x0][0x23c], -R110.reuse ;  /* 0x00008f00ce6f7a23 */ /* 0x104fee000001086e */
[----:B------:R2:W-:Y:S01]  /*6db0*/  MUFU.EX2 R245, R111 ;  /* 0x0000006f00f57308 */ /* 0x0005e20000000800 */
[--C-:B---3--:R-:W-:Y:S09]  /*6dc0*/  FFMA.FTZ R4, R182, c[0x0][0x23c], -R110.reuse ;  /* 0x00008f00b6047a23 */ /* 0x108ff2000001086e */
[----:B------:R3:W-:Y:S01]  /*6dd0*/  MUFU.EX2 R182, R4 ;  /* 0x0000000400b67308 */ /* 0x0007e20000000800 */
[--C-:B--2---:R-:W-:Y:S09]  /*6de0*/  FFMA.FTZ R111, R207, c[0x0][0x23c], -R110.reuse ;  /* 0x00008f00cf6f7a23 */ /* 0x104ff2000001086e */
[----:B------:R2:W-:Y:S01]  /*6df0*/  MUFU.EX2 R244, R111 ;  /* 0x0000006f00f47308 */ /* 0x0005e20000000800 */
[--C-:B---3--:R-:W-:Y:S09]  /*6e00*/  FFMA.FTZ R4, R191, c[0x0][0x23c], -R110.reuse ;  /* 0x00008f00bf047a23 */ /* 0x108ff2000001086e */
[----:B------:R3:W4:Y:S01]  /*6e10*/  MUFU.EX2 R191, R4 ;  /* 0x0000000400bf7308 */ /* 0x0007220000000800 */
[----:B--2---:R-:W-:Y:S09]  /*6e20*/  FFMA.FTZ R111, R212, c[0x0][0x23c], -R105 ;  /* 0x00008f00d46f7a23 */ /* 0x004ff20000010869 */
[----:B------:R2:W-:Y:S01]  /*6e30*/  MUFU.EX2 R243, R111 ;  /* 0x0000006f00f37308 */ /* 0x0005e20000000800 */
[----:B---3--:R-:W-:Y:S01]  /*6e40*/  FFMA.FTZ R4, R184, c[0x0][0x23c], -R107 ;  /* 0x00008f00b8047a23 */ /* 0x008fe2000001086b */
[----:B------:R-:W-:Y:S01]  /*6e50*/  MOV R184, R8 ;  /* 0x0000000800b87202 */ /* 0x000fe20000000f00 */
[----:B------:R-:W-:Y:S01]  /*6e60*/  FMUL.FTZ R8, R2, R112 ;  /* 0x0000007002087220 */ /* 0x000fe20000410000 */
[----:B-----5:R-:W-:Y:S06]  /*6e70*/  F2FP.PACK_AB R112, R190, R181 ;  /* 0x000000b5be70723e */ /* 0x020fec00000000ff */
[----:B------:R3:W5:Y:S01]  /*6e80*/  MUFU.EX2 R5, R4 ;  /* 0x0000000400057308 */ /* 0x0007620000000800 */
[----:B----4-:R-:W-:Y:S01]  /*6e90*/  F2FP.PACK_AB R113, R191, R182 ;  /* 0x000000b6bf71723e */ /* 0x010fe200000000ff */
[--C-:B--2---:R-:W-:Y:S08]  /*6ea0*/  FFMA.FTZ R111, R213, c[0x0][0x23c], -R105.reuse ;  /* 0x00008f00d56f7a23 */ /* 0x104ff00000010869 */
[----:B------:R2:W-:Y:S01]  /*6eb0*/  MUFU.EX2 R242, R111 ;  /* 0x0000006f00f27308 */ /* 0x0005e20000000800 */
[----:B---3--:R-:W-:Y:S01]  /*6ec0*/  FFMA.FTZ R4, R188, c[0x0][0x23c], -R110 ;  /* 0x00008f00bc047a23 */ /* 0x008fe2000001086e */
[----:B------:R-:W-:Y:S01]  /*6ed0*/  MOV R188, R6 ;  /* 0x0000000600bc7202 */ /* 0x000fe20000000f00 */
[----:B------:R-:W-:Y:S01]  /*6ee0*/  FMUL.FTZ R6, R100, R118 ;  /* 0x0000007664067220 */ /* 0x000fe20000410000 */
[----:B------:R-:W-:Y:S06]  /*6ef0*/  F2FP.PACK_AB R118, R27, R189 ;  /* 0x000000bd1b76723e */ /* 0x000fec00000000ff */
[----:B------:R3:W4:Y:S01]  /*6f00*/  MUFU.EX2 R26, R4 ;  /* 0x00000004001a7308 */ /* 0x0007220000000800 */
[----:B------:R-:W-:Y:S01]  /*6f10*/  F2FP.PACK_AB R119, R30, R188 ;  /* 0x000000bc1e77723e */ /* 0x000fe200000000ff */
[----:B--2---:R-:W-:Y:S01]  /*6f20*/  FFMA.FTZ R111, R214, c[0x0][0x23c], -R106 ;  /* 0x00008f00d66f7a23 */ /* 0x004fe2000001086a */
[----:B------:R-:W-:Y:S07]  /*6f30*/  MOV R214, R180 ;  /* 0x000000b400d67202 */ /* 0x000fee0000000f00 */
[----:B------:R2:W-:Y:S01]  /*6f40*/  MUFU.EX2 R213, R111 ;  /* 0x0000006f00d57308 */ /* 0x0005e20000000800 */
[----:B---3--:R-:W-:Y:S01]  /*6f50*/  FFMA.FTZ R4, R187, c[0x0][0x23c], -R110 ;  /* 0x00008f00bb047a23 */ /* 0x008fe2000001086e */
[----:B-----5:R-:W-:Y:S01]  /*6f60*/  MOV R187, R5 ;  /* 0x0000000500bb7202 */ /* 0x020fe20000000f00 */
[----:B------:R-:W-:Y:S01]  /*6f70*/  FMUL.FTZ R5, R101, R117 ;  /* 0x0000007565057220 */ /* 0x000fe20000410000 */
[----:B------:R-:W-:Y:S06]  /*6f80*/  F2FP.PACK_AB R117, R184, R183 ;  /* 0x000000b7b875723e */ /* 0x000fec00000000ff */
[----:B------:R3:W5:Y:S01]  /*6f90*/  MUFU.EX2 R28, R4 ;  /* 0x00000004001c7308 */ /* 0x0007620000000800 */
[----:B------:R-:W-:Y:S02]  /*6fa0*/  F2FP.PACK_AB R114, R29, R187 ;  /* 0x000000bb1d72723e */ /* 0x000fe400000000ff */
[----:B----4-:R-:W-:Y:S01]  /*6fb0*/  MOV R133, R26 ;  /* 0x0000001a00857202 */ /* 0x010fe20000000f00 */
[--C-:B--2---:R-:W-:Y:S06]  /*6fc0*/  FFMA.FTZ R111, R215, c[0x0][0x23c], -R106.reuse ;  /* 0x00008f00d76f7a23 */ /* 0x104fec000001086a */
[----:B------:R2:W-:Y:S01]  /*6fd0*/  MUFU.EX2 R212, R111 ;  /* 0x0000006f00d47308 */ /* 0x0005e20000000800 */
[C---:B---3--:R-:W-:Y:S01]  /*6fe0*/  FMUL.FTZ R4, R101.reuse, R116 ;  /* 0x0000007465047220 */ /* 0x048fe20000410000 */
[----:B------:R-:W-:Y:S02]  /*6ff0*/  F2FP.PACK_AB R116, R186, R185 ;  /* 0x000000b9ba74723e */ /* 0x000fe400000000ff */
[----:B-----5:R-:W-:Y:S01]  /*7000*/  F2FP.PACK_AB R115, R28, R26 ;  /* 0x0000001a1c73723e */ /* 0x020fe200000000ff */
[----:B------:R-:W-:Y:S01]  /*7010*/  FMUL.FTZ R26, R0, R134 ;  /* 0x00000086001a7220 */ /* 0x000fe20000410000 */
[----:B------:R-:W-:Y:S01]  /*7020*/  MOV R132, R28 ;  /* 0x0000001c00847202 */ /* 0x000fe20000000f00 */
[----:B------:R-:W-:Y:S01]  /*7030*/  FMUL.FTZ R28, R2, R136 ;  /* 0x00000088021c7220 */ /* 0x000fe20000410000 */
[----:B------:R-:W-:Y:S01]  /*7040*/  MOV R134, R27 ;  /* 0x0000001b00867202 */ /* 0x000fe20000000f00 */
[-C--:B------:R-:W-:Y:S05]  /*7050*/  HMMA.16816.F32 R4, R116, R20.reuse, R4 ;  /* 0x000000147404723c */ /* 0x080fea0000001804 */
[C---:B------:R-:W-:Y:S01]  /*7060*/  FMUL.FTZ R27, R0.reuse, R135 ;  /* 0x00000087001b7220 */ /* 0x040fe20000410000 */
[----:B------:R-:W-:Y:S01]  /*7070*/  MOV R135, R30 ;  /* 0x0000001e00877202 */ /* 0x000fe20000000f00 */
[----:B------:R-:W-:Y:S01]  /*7080*/  FMUL.FTZ R30, R0, R138 ;  /* 0x0000008a001e7220 */ /* 0x000fe20000410000 */
[C---:B------:R-:W-:Y:S01]  /*7090*/  HMMA.16816.F32 R8, R112.reuse, R20, R8 ;  /* 0x000000147008723c */ /* 0x040fe20000001808 */
[----:B------:R3:W-:Y:S03]  /*70a0*/  MUFU.EX2 R138, R41 ;  /* 0x00000029008a7308 */ /* 0x0007e60000000800 */
[----:B--2---:R-:W-:Y:S01]  /*70b0*/  FFMA.FTZ R111, R208, c[0x0][0x23c], -R105 ;  /* 0x00008f00d06f7a23 */ /* 0x004fe20000010869 */
[----:B------:R-:W-:Y:S01]  /*70c0*/  MOV R136, R29 ;  /* 0x0000001d00887202 */ /* 0x000fe20000000f00 */
[----:B------:R-:W-:Y:S02]  /*70d0*/  FMUL.FTZ R29, R2, R137 ;  /* 0x00000089021d7220 */ /* 0x000fe40000410000 */
[-C--:B------:R-:W-:Y:S03]  /*70e0*/  HMMA.16816.F32 R12, R112, R22.reuse, R12 ;  /* 0x00000016700c723c */ /* 0x080fe6000000180c */
[----:B------:R2:W-:Y:S01]  /*70f0*/  MUFU.EX2 R208, R111 ;  /* 0x0000006f00d07308 */ /* 0x0005e20000000800 */
[C---:B------:R-:W-:Y:S02]  /*7100*/  FMUL.FTZ R20, R101.reuse, R128 ;  /* 0x0000008065147220 */ /* 0x040fe40000410000 */
[C---:B------:R-:W-:Y:S02]  /*7110*/  FMUL.FTZ R21, R101.reuse, R129 ;  /* 0x0000008165157220 */ /* 0x040fe40000410000 */
[C---:B------:R-:W-:Y:S05]  /*7120*/  HMMA.16816.F32 R16, R116.reuse, R22, R16 ;  /* 0x000000167410723c */ /* 0x040fea0000001810 */
[----:B------:R4:W5:Y:S02]  /*7130*/  MUFU.EX2 R137, R65 ;  /* 0x0000004100897308 */ /* 0x0009640000000800 */
[C---:B------:R-:W-:Y:S02]  /*7140*/  FMUL.FTZ R22, R100.reuse, R130 ;  /* 0x0000008264167220 */ /* 0x040fe40000410000 */
[----:B------:R-:W-:Y:S02]  /*7150*/  FMUL.FTZ R23, R100, R131 ;  /* 0x0000008364177220 */ /* 0x000fe40000410000 */
[----:B------:R-:W-:Y:S01]  /*7160*/  LDSM.16.MT88.4 R128, [R222+0x9400] ;  /* 0x00940000de80783b */ /* 0x000fe20000004200 */
[----:B---3--:R-:W-:Y:S04]  /*7170*/  FMUL.FTZ R41, R2, R149 ;  /* 0x0000009502297220 */ /* 0x008fe80000410000 */
[-C--:B------:R-:W-:Y:S03]  /*7180*/  HMMA.16816.F32 R20, R116, R36.reuse, R20 ;  /* 0x000000247414723c */ /* 0x080fe60000001814 */
[--C-:B--2---:R-:W-:Y:S04]  /*7190*/  FFMA.FTZ R111, R210, c[0x0][0x23c], -R106.reuse ;  /* 0x00008f00d26f7a23 */ /* 0x104fe8000001086a */
[----:B------:R2:W-:Y:S01]  /*71a0*/  MUFU.EX2 R206, R111 ;  /* 0x0000006f00ce7308 */ /* 0x0005e20000000800 */
[C---:B------:R-:W-:Y:S04]  /*71b0*/  HMMA.16816.F32 R24, R112.reuse, R36, R24 ;  /* 0x000000247018723c */ /* 0x040fe80000001818 */
[C---:B----4-:R-:W-:Y:S01]  /*71c0*/  FMUL.FTZ R65, R101.reuse, R173 ;  /* 0x000000ad65417220 */ /* 0x050fe20000410000 */
[----:B-----5:R-:W-:Y:S01]  /*71d0*/  MOV R215, R137 ;  /* 0x0000008900d77202 */ /* 0x020fe20000000f00 */
[----:B------:R-:W-:Y:S02]  /*71e0*/  LDSM.16.MT88.4 R172, [R222+0xac00] ;  /* 0x00ac0000deac783b */ /* 0x000fe40000004200 */
[-C--:B------:R-:W-:Y:S04]  /*71f0*/  HMMA.16816.F32 R28, R112, R38.reuse, R28 ;  /* 0x00000026701c723c */ /* 0x080fe8000000181c */
[C---:B------:R-:W-:Y:S02]  /*7200*/  FMUL.FTZ R36, R101.reuse, R144 ;  /* 0x0000009065247220 */ /* 0x040fe40000410000 */
[----:B------:R-:W-:Y:S02]  /*7210*/  FMUL.FTZ R37, R101, R145 ;  /* 0x0000009165257220 */ /* 0x000fe40000410000 */
[C---:B------:R-:W-:Y:S07]  /*7220*/  HMMA.16816.F32 R32, R116.reuse, R38, R32 ;  /* 0x000000267420723c */ /* 0x040fee0000001820 */
[C---:B------:R-:W-:Y:S02]  /*7230*/  FMUL.FTZ R38, R100.reuse, R146 ;  /* 0x0000009264267220 */ /* 0x040fe40000410000 */
[----:B------:R-:W-:Y:S03]  /*7240*/  FMUL.FTZ R39, R100, R147 ;  /* 0x0000009364277220 */ /* 0x000fe60000410000 */
[--C-:B--2---:R-:W-:Y:S01]  /*7250*/  FFMA.FTZ R111, R211, c[0x0][0x23c], -R106.reuse ;  /* 0x00008f00d36f7a23 */ /* 0x104fe2000001086a */
[----:B------:R-:W-:Y:S03]  /*7260*/  MOV R211, R140 ;  /* 0x0000008c00d37202 */ /* 0x000fe60000000f00 */
[-C--:B------:R-:W-:Y:S01]  /*7270*/  HMMA.16816.F32 R36, R116, R52.reuse, R36 ;  /* 0x000000347424723c */ /* 0x080fe20000001824 */
[----:B------:R2:W-:Y:S07]  /*7280*/  MUFU.EX2 R205, R111 ;  /* 0x0000006f00cd7308 */ /* 0x0005ee0000000800 */
[C---:B------:R-:W-:Y:S07]  /*7290*/  HMMA.16816.F32 R40, R112.reuse, R52, R40 ;  /* 0x000000347028723c */ /* 0x040fee0000001828 */
[----:B------:R-:W-:Y:S01]  /*72a0*/  FFMA.FTZ R52, R198, c[0x0][0x23c], -R106 ;  /* 0x00008f00c6347a23 */ /* 0x000fe2000001086a */
[-C--:B------:R-:W-:Y:S03]  /*72b0*/  HMMA.16816.F32 R44, R112, R54.reuse, R44 ;  /* 0x00000036702c723c */ /* 0x080fe6000000182c */
[----:B------:R3:W4:Y:S01]  /*72c0*/  MUFU.EX2 R141, R52 ;  /* 0x00000034008d7308 */ /* 0x0007220000000800 */
[C---:B------:R-:W-:Y:S04]  /*72d0*/  FMUL.FTZ R53, R101.reuse, R161 ;  /* 0x000000a165357220 */ /* 0x040fe80000410000 */
[C---:B------:R-:W-:Y:S04]  /*72e0*/  HMMA.16816.F32 R48, R116.reuse, R54, R48 ;  /* 0x000000367430723c */ /* 0x040fe80000001830 */
[--C-:B--2---:R-:W-:Y:S01]  /*72f0*/  FFMA.FTZ R111, R216, c[0x0][0x23c], -R107.reuse ;  /* 0x00008f00d86f7a23 */ /* 0x104fe2000001086b */
[----:B------:R-:W-:Y:S02]  /*7300*/  MOV R216, R139 ;  /* 0x0000008b00d87202 */ /* 0x000fe40000000f00 */
[C---:B------:R-:W-:Y:S01]  /*7310*/  FMUL.FTZ R54, R100.reuse, R162 ;  /* 0x000000a264367220 */ /* 0x040fe20000410000 */
[----:B------:R2:W-:Y:S01]  /*7320*/  MUFU.EX2 R204, R111 ;  /* 0x0000006f00cc7308 */ /* 0x0005e20000000800 */
[----:B------:R-:W-:Y:S03]  /*7330*/  FMUL.FTZ R55, R100, R163 ;  /* 0x000000a364377220 */ /* 0x000fe60000410000 */
[----:B---3--:R-:W-:Y:S01]  /*7340*/  FMUL.FTZ R52, R101, R160 ;  /* 0x000000a065347220 */ /* 0x008fe20000410000 */
[----:B----4-:R-:W-:Y:S06]  /*7350*/  MOV R210, R141 ;  /* 0x0000008d00d27202 */ /* 0x010fec0000000f00 */
[-C--:B-1----:R-:W-:Y:S03]  /*7360*/  HMMA.16816.F32 R52, R116, R120.reuse, R52 ;  /* 0x000000787434723c */ /* 0x082fe60000001834 */
[--C-:B--2---:R-:W-:Y:S05]  /*7370*/  FFMA.FTZ R111, R218, c[0x0][0x23c], -R110.reuse ;  /* 0x00008f00da6f7a23 */ /* 0x104fea000001086e */
[C---:B------:R-:W-:Y:S01]  /*7380*/  HMMA.16816.F32 R56, R112.reuse, R120, R56 ;  /* 0x000000787038723c */ /* 0x040fe20000001838 */
[----:B------:R1:W-:Y:S07]  /*7390*/  MUFU.EX2 R201, R111 ;  /* 0x0000006f00c97308 */ /* 0x0003ee0000000800 */
[-C--:B------:R-:W-:Y:S08]  /*73a0*/  HMMA.16816.F32 R60, R112, R122.reuse, R60 ;  /* 0x0000007a703c723c */ /* 0x080ff0000000183c */
[C---:B------:R-:W-:Y:S01]  /*73b0*/  HMMA.16816.F32 R64, R116.reuse, R122, R64 ;  /* 0x0000007a7440723c */ /* 0x040fe20000001840 */
[----:B------:R-:W2:Y:S07]  /*73c0*/  LDSM.16.MT88.4 R120, [R222+0xb000] ;  /* 0x00b00000de78783b */ /* 0x000eae0000004200 */
[-C--:B------:R-:W-:Y:S04]  /*73d0*/  HMMA.16816.F32 R68, R116, R124.reuse, R68 ;  /* 0x0000007c7444723c */ /* 0x080fe80000001844 */
[--C-:B-1----:R-:W-:Y:S01]  /*73e0*/  FFMA.FTZ R111, R219, c[0x0][0x23c], -R110.reuse ;  /* 0x00008f00db6f7a23 */ /* 0x102fe2000001086e */
[----:B------:R-:W-:Y:S03]  /*73f0*/  MOV R219, R136 ;  /* 0x0000008800db7202 */ /* 0x000fe60000000f00 */
[C---:B------:R-:W-:Y:S01]  /*7400*/  HMMA.16816.F32 R72, R112.reuse, R124, R72 ;  /* 0x0000007c7048723c */ /* 0x040fe20000001848 */
[----:B------:R1:W-:Y:S07]  /*7410*/  MUFU.EX2 R202, R111 ;  /* 0x0000006f00ca7308 */ /* 0x0003ee0000000800 */
[-C--:B------:R-:W-:Y:S08]  /*7420*/  HMMA.16816.F32 R76, R112, R126.reuse, R76 ;  /* 0x0000007e704c723c */ /* 0x080ff0000000184c */
[C---:B------:R-:W-:Y:S01]  /*7430*/  HMMA.16816.F32 R80, R116.reuse, R126, R80 ;  /* 0x0000007e7450723c */ /* 0x040fe20000001850 */
[----:B------:R-:W3:Y:S07]  /*7440*/  LDSM.16.MT88.4 R124, [R220+0x9400] ;  /* 0x00940000dc7c783b */ /* 0x000eee0000004200 */
[-C--:B--2---:R-:W-:Y:S04]  /*7450*/  HMMA.16816.F32 R84, R116, R120.reuse, R84 ;  /* 0x000000787454723c */ /* 0x084fe80000001854 */
[--C-:B-1----:R-:W-:Y:S01]  /*7460*/  FFMA.FTZ R111, R228, c[0x0][0x23c], -R107.reuse ;  /* 0x00008f00e46f7a23 */ /* 0x102fe2000001086b */
[----:B------:R-:W-:Y:S03]  /*7470*/  MOV R228, R135 ;  /* 0x0000008700e47202 */ /* 0x000fe60000000f00 */
[----:B------:R1:W-:Y:S01]  /*7480*/  MUFU.EX2 R199, R111 ;  /* 0x0000006f00c77308 */ /* 0x0003e20000000800 */
[C---:B------:R-:W-:Y:S08]  /*7490*/  HMMA.16816.F32 R88, R112.reuse, R120, R88 ;  /* 0x000000787058723c */ /* 0x040ff00000001858 */
[-C--:B------:R-:W-:Y:S07]  /*74a0*/  HMMA.16816.F32 R92, R112, R122.reuse, R92 ;  /* 0x0000007a705c723c */ /* 0x080fee000000185c */
[----:B------:R-:W-:Y:S01]  /*74b0*/  F2FP.PACK_AB R112, R140, R138 ;  /* 0x0000008a8c70723e */ /* 0x000fe200000000ff */
[----:B------:R-:W-:Y:S01]  /*74c0*/  HMMA.16816.F32 R96, R116, R122, R96 ;  /* 0x0000007a7460723c */ /* 0x000fe20000001860 */
[----:B------:R-:W2:Y:S03]  /*74d0*/  LDSM.16.MT88.4 R120, [R220+0xa400] ;  /* 0x00a40000dc78783b */ /* 0x000ea60000004200 */
[----:B------:R-:W-:Y:S02]  /*74e0*/  F2FP.PACK_AB R113, R141, R139 ;  /* 0x0000008b8d71723e */ /* 0x000fe400000000ff */
[----:B------:R-:W-:Y:S01]  /*74f0*/  F2FP.PACK_AB R114, R180, R142 ;  /* 0x0000008eb472723e */ /* 0x000fe200000000ff */
[----:B-1----:R-:W-:Y:S01]  /*7500*/  FFMA.FTZ R111, R229, c[0x0][0x23c], -R107 ;  /* 0x00008f00e56f7a23 */ /* 0x002fe2000001086b */
[----:B------:R-:W-:Y:S03]  /*7510*/  F2FP.PACK_AB R115, R252, R137 ;  /* 0x00000089fc73723e */ /* 0x000fe600000000ff */
[----:B------:R1:W-:Y:S01]  /*7520*/  MUFU.EX2 R200, R111 ;  /* 0x0000006f00c87308 */ /* 0x0003e20000000800 */
[----:B------:R-:W-:Y:S02]  /*7530*/  F2FP.PACK_AB R116, R250, R251 ;  /* 0x000000fbfa74723e */ /* 0x000fe400000000ff */
[----:B------:R-:W-:Y:S01]  /*7540*/  F2FP.PACK_AB R117, R248, R249 ;  /* 0x000000f9f875723e */ /* 0x000fe200000000ff */
[-C--:B---3--:R-:W-:Y:S05]  /*7550*/  HMMA.16816.F32 R4, R112, R124.reuse, R4 ;  /* 0x0000007c7004723c */ /* 0x088fea0000001804 */
[----:B------:R-:W-:Y:S02]  /*7560*/  F2FP.PACK_AB R118, R246, R247 ;  /* 0x000000f7f676723e */ /* 0x000fe400000000ff */
[----:B------:R-:W-:Y:S02]  /*7570*/  F2FP.PACK_AB R119, R244, R245 ;  /* 0x000000f5f477723e */ /* 0x000fe400000000ff */
[----:B------:R-:W-:Y:S03]  /*7580*/  MOV R137, R132 ;  /* 0x0000008400897202 */ /* 0x000fe60000000f00 */
[--C-:B------:R-:W-:Y:S01]  /*7590*/  FFMA.FTZ R132, R209, c[0x0][0x23c], -R105.reuse ;  /* 0x00008f00d1847a23 */ /* 0x100fe20000010869 */
[----:B------:R-:W-:Y:S01]  /*75a0*/  MOV R209, R142 ;  /* 0x0000008e00d17202 */ /* 0x000fe20000000f00 */
[C---:B------:R-:W-:Y:S01]  /*75b0*/  HMMA.16816.F32 R8, R116.reuse, R124, R8 ;  /* 0x0000007c7408723c */ /* 0x040fe20000001808 */
[----:B------:R-:W-:Y:S01]  /*75c0*/  LDSM.16.MT88.4 R140, [R222+0x9c00] ;  /* 0x009c0000de8c783b */ /* 0x000fe20000004200 */
[----:B------:R-:W-:Y:S02]  /*75d0*/  MUFU.EX2 R207, R132 ;  /* 0x0000008400cf7308 */ /* 0x000fe40000000800 */
[----:B------:R-:W-:Y:S01]  /*75e0*/  MOV R229, R134 ;  /* 0x0000008600e57202 */ /* 0x000fe20000000f00 */
[--C-:B-1----:R-:W-:Y:S01]  /*75f0*/  FFMA.FTZ R111, R230, c[0x0][0x23c], -R110.reuse ;  /* 0x00008f00e66f7a23 */ /* 0x102fe2000001086e */
[----:B------:R-:W-:Y:S02]  /*7600*/  MOV R230, R133 ;  /* 0x0000008500e67202 */ /* 0x000fe40000000f00 */
[-C--:B------:R-:W-:Y:S04]  /*7610*/  HMMA.16816.F32 R12, R116, R126.reuse, R12 ;  /* 0x0000007e740c723c */ /* 0x080fe8000000180c */
[----:B------:R1:W-:Y:S01]  /*7620*/  MUFU.EX2 R198, R111 ;  /* 0x0000006f00c67308 */ /* 0x0003e20000000800 */
[----:B------:R-:W-:Y:S02]  /*7630*/  MOV R133, R183 ;  /* 0x000000b700857202 */ /* 0x000fe40000000f00 */
[----:B------:R-:W-:Y:S01]  /*7640*/  MOV R134, R185 ;  /* 0x000000b900867202 */ /* 0x000fe20000000f00 */
[C---:B------:R-:W-:Y:S01]  /*7650*/  HMMA.16816.F32 R16, R112.reuse, R126, R16 ;  /* 0x0000007e7010723c */ /* 0x040fe20000001810 */
[----:B------:R-:W3:Y:S03]  /*7660*/  LDSM.16.MT88.4 R124, [R222+0xa400] ;  /* 0x00a40000de7c783b */ /* 0x000ee60000004200 */
[----:B------:R-:W-:Y:S04]  /*7670*/  MOV R218, R137 ;  /* 0x0000008900da7202 */ /* 0x000fe80000000f00 */
[-C--:B------:R-:W-:Y:S08]  /*7680*/  HMMA.16816.F32 R20, R112, R128.reuse, R20 ;  /* 0x000000807014723c */ /* 0x080ff00000001814 */
[C---:B------:R-:W-:Y:S04]  /*7690*/  HMMA.16816.F32 R24, R116.reuse, R128, R24 ;  /* 0x000000807418723c */ /* 0x040fe80000001818 */
[----:B-1----:R-:W-:Y:S01]  /*76a0*/  FFMA.FTZ R111, R231, c[0x0][0x23c], -R110 ;  /* 0x00008f00e76f7a23 */ /* 0x002fe2000001086e */
[----:B------:R-:W-:Y:S03]  /*76b0*/  MOV R231, R187 ;  /* 0x000000bb00e77202 */ /* 0x000fe60000000f00 */
[-C--:B------:R-:W-:Y:S01]  /*76c0*/  HMMA.16816.F32 R28, R116, R130.reuse, R28 ;  /* 0x00000082741c723c */ /* 0x080fe2000000181c */
[----:B------:R1:W-:Y:S07]  /*76d0*/  MUFU.EX2 R197, R111 ;  /* 0x0000006f00c57308 */ /* 0x0003ee0000000800 */
[C---:B------:R-:W-:Y:S01]  /*76e0*/  HMMA.16816.F32 R32, R112.reuse, R130, R32 ;  /* 0x000000827020723c */ /* 0x040fe20000001820 */
[----:B------:R-:W4:Y:S07]  /*76f0*/  LDSM.16.MT88.4 R128, [R220+0xb400] ;  /* 0x00b40000dc80783b */ /* 0x000f2e0000004200 */
[-C--:B--2---:R-:W-:Y:S08]  /*7700*/  HMMA.16816.F32 R36, R112, R120.reuse, R36 ;  /* 0x000000787024723c */ /* 0x084ff00000001824 */
[C---:B------:R-:W-:Y:S04]  /*7710*/  HMMA.16816.F32 R40, R116.reuse, R120, R40 ;  /* 0x000000787428723c */ /* 0x040fe80000001828 */
[--C-:B-1----:R-:W-:Y:S01]  /*7720*/  FFMA.FTZ R111, R233, c[0x0][0x23c], -R105.reuse ;  /* 0x00008f00e96f7a23 */ /* 0x102fe20000010869 */
[----:B------:R-:W-:Y:S03]  /*7730*/  MOV R233, R188 ;  /* 0x000000bc00e97202 */ /* 0x000fe60000000f00 */
[-C--:B------:R-:W-:Y:S01]  /*7740*/  HMMA.16816.F32 R44, R116, R122.reuse, R44 ;  /* 0x0000007a742c723c */ /* 0x080fe2000000182c */
[----:B------:R1:W-:Y:S07]  /*7750*/  MUFU.EX2 R196, R111 ;  /* 0x0000006f00c47308 */ /* 0x0003ee0000000800 */
[C---:B------:R-:W-:Y:S01]  /*7760*/  HMMA.16816.F32 R48, R112.reuse, R122, R48 ;  /* 0x0000007a7030723c */ /* 0x040fe20000001830 */
[----:B------:R-:W2:Y:S07]  /*7770*/  LDSM.16.MT88.4 R120, [R222+0xb400] ;  /* 0x00b40000de78783b */ /* 0x000eae0000004200 */
[-C--:B---3--:R-:W-:Y:S08]  /*7780*/  HMMA.16816.F32 R52, R112, R124.reuse, R52 ;  /* 0x0000007c7034723c */ /* 0x088ff00000001834 */
[C---:B------:R-:W-:Y:S04]  /*7790*/  HMMA.16816.F32 R56, R116.reuse, R124, R56 ;  /* 0x0000007c7438723c */ /* 0x040fe80000001838 */
[----:B-1----:R-:W-:Y:S01]  /*77a0*/  FFMA.FTZ R111, R232, c[0x0][0x23c], -R105 ;  /* 0x00008f00e86f7a23 */ /* 0x002fe20000010869 */
[----:B------:R-:W-:Y:S02]  /*77b0*/  MOV R232, R189 ;  /* 0x000000bd00e87202 */ /* 0x000fe40000000f00 */
[----:B------:R-:W-:Y:S01]  /*77c0*/  FFMA.FTZ R124, R217, c[0x0][0x23c], -R107 ;  /* 0x00008f00d97c7a23 */ /* 0x000fe2000001086b */
[-C--:B------:R-:W-:Y:S01]  /*77d0*/  HMMA.16816.F32 R60, R116, R126.reuse, R60 ;  /* 0x0000007e743c723c */ /* 0x080fe2000000183c */
[----:B------:R1:W-:Y:S03]  /*77e0*/  MUFU.EX2 R195, R111 ;  /* 0x0000006f00c37308 */ /* 0x0003e60000000800 */
[----:B------:R-:W-:Y:S04]  /*77f0*/  MOV R217, R138 ;  /* 0x0000008a00d97202 */ /* 0x000fe80000000f00 */
[C---:B------:R-:W-:Y:S03]  /*7800*/  HMMA.16816.F32 R64, R112.reuse, R126, R64 ;  /* 0x0000007e7040723c */ /* 0x040fe60000001840 */
[----:B------:R3:W5:Y:S05]  /*7810*/  MUFU.EX2 R203, R124 ;  /* 0x0000007c00cb7308 */ /* 0x00076a0000000800 */
[-C--:B----4-:R-:W-:Y:S08]  /*7820*/  HMMA.16816.F32 R68, R112, R128.reuse, R68 ;  /* 0x000000807044723c */ /* 0x090ff00000001844 */
[C---:B------:R-:W-:Y:S04]  /*7830*/  HMMA.16816.F32 R72, R116.reuse, R128, R72 ;  /* 0x000000807448723c */ /* 0x040fe80000001848 */
[--C-:B-1----:R-:W-:Y:S01]  /*7840*/  FFMA.FTZ R111, R234, c[0x0][0x23c], -R106.reuse ;  /* 0x00008f00ea6f7a23 */ /* 0x102fe2000001086a */
[----:B------:R-:W-:Y:S03]  /*7850*/  MOV R234, R191 ;  /* 0x000000bf00ea7202 */ /* 0x000fe60000000f00 */
[-C--:B------:R-:W-:Y:S01]  /*7860*/  HMMA.16816.F32 R76, R116, R130.reuse, R76 ;  /* 0x00000082744c723c */ /* 0x080fe2000000184c */
[----:B------:R1:W-:Y:S01]  /*7870*/  MUFU.EX2 R193, R111 ;  /* 0x0000006f00c17308 */ /* 0x0003e20000000800 */
[----:B---3--:R-:W3:Y:S06]  /*7880*/  LDSM.16.MT88.4 R124, [R220+0x9800] ;  /* 0x00980000dc7c783b */ /* 0x008eec0000004200 */
[C---:B------:R-:W-:Y:S02]  /*7890*/  HMMA.16816.F32 R80, R112.reuse, R130, R80 ;  /* 0x000000827050723c */ /* 0x040fe40000001850 */
[----:B------:R-:W4:Y:S06]  /*78a0*/  LDSM.16.MT88.4 R128, [R222+0x9800] ;  /* 0x00980000de80783b */ /* 0x000f2c0000004200 */
[-C--:B--2---:R-:W-:Y:S08]  /*78b0*/  HMMA.16816.F32 R84, R112, R120.reuse, R84 ;  /* 0x000000787054723c */ /* 0x084ff00000001854 */
[C---:B------:R-:W-:Y:S04]  /*78c0*/  HMMA.16816.F32 R88, R116.reuse, R120, R88 ;  /* 0x000000787458723c */ /* 0x040fe80000001858 */
[--C-:B-1----:R-:W-:Y:S01]  /*78d0*/  FFMA.FTZ R111, R235, c[0x0][0x23c], -R106.reuse ;  /* 0x00008f00eb6f7a23 */ /* 0x102fe2000001086a */
[----:B------:R-:W-:Y:S03]  /*78e0*/  MOV R235, R190 ;  /* 0x000000be00eb7202 */ /* 0x000fe60000000f00 */
[-C--:B------:R-:W-:Y:S01]  /*78f0*/  HMMA.16816.F32 R92, R116, R122.reuse, R92 ;  /* 0x0000007a745c723c */ /* 0x080fe2000000185c */
[----:B------:R1:W-:Y:S06]  /*7900*/  MUFU.EX2 R194, R111 ;  /* 0x0000006f00c27308 */ /* 0x0003ec0000000800 */
[----:B-----5:R-:W-:Y:S01]  /*7910*/  F2FP.PACK_AB R116, R203, R204 ;  /* 0x000000cccb74723e */ /* 0x020fe200000000ff */
[----:B------:R-:W-:Y:S01]  /*7920*/  HMMA.16816.F32 R96, R112, R122, R96 ;  /* 0x0000007a7060723c */ /* 0x000fe20000001860 */
[----:B------:R-:W2:Y:S03]  /*7930*/  LDSM.16.MT88.4 R120, [R220+0xa800] ;  /* 0x00a80000dc78783b */ /* 0x000ea60000004200 */
[----:B------:R-:W-:Y:S02]  /*7940*/  F2FP.PACK_AB R117, R202, R201 ;  /* 0x000000c9ca75723e */ /* 0x000fe400000000ff */
[----:B------:R-:W-:Y:S02]  /*7950*/  F2FP.PACK_AB R118, R200, R199 ;  /* 0x000000c7c876723e */ /* 0x000fe400000000ff */
[----:B------:R-:W-:Y:S04]  /*7960*/  F2FP.PACK_AB R112, R242, R243 ;  /* 0x000000f3f270723e */ /* 0x000fe800000000ff */
[----:B------:R-:W-:Y:S02]  /*7970*/  F2FP.PACK_AB R113, R212, R213 ;  /* 0x000000d5d471723e */ /* 0x000fe400000000ff */
[----:B------:R-:W-:Y:S02]  /*7980*/  F2FP.PACK_AB R114, R207, R208 ;  /* 0x000000d0cf72723e */ /* 0x000fe400000000ff */
[----:B------:R-:W-:Y:S01]  /*7990*/  F2FP.PACK_AB R115, R205, R206 ;  /* 0x000000cecd73723e */ /* 0x000fe200000000ff */
[--C-:B-1----:R-:W-:Y:S01]  /*79a0*/  FFMA.FTZ R111, R176, c[0x0][0x23c], -R105.reuse ;  /* 0x00008f00b06f7a23 */ /* 0x102fe20000010869 */
[----:B------:R-:W-:Y:S01]  /*79b0*/  F2FP.PACK_AB R119, R197, R198 ;  /* 0x000000c6c577723e */ /* 0x000fe200000000ff */
[----:B------:R-:W-:Y:S02]  /*79c0*/  FFMA.FTZ R105, R177, c[0x0][0x23c], -R105 ;  /* 0x00008f00b1697a23 */ /* 0x000fe40000010869 */
[----:B------:R-:W-:Y:S02]  /*79d0*/  MUFU.EX2 R192, R111 ;  /* 0x0000006f00c07308 */ /* 0x000fe40000000800 */
[-C--:B---3--:R-:W-:Y:S08]  /*79e0*/  HMMA.16816.F32 R4, R112, R124.reuse, R4 ;  /* 0x0000007c7004723c */ /* 0x088ff00000001804 */
[C---:B------:R-:W-:Y:S01]  /*79f0*/  HMMA.16816.F32 R8, R116.reuse, R124, R8 ;  /* 0x0000007c7408723c */ /* 0x040fe20000001808 */
[----:B------:R1:W-:Y:S07]  /*7a00*/  MUFU.EX2 R191, R105 ;  /* 0x0000006900bf7308 */ /* 0x0003ee0000000800 */
[-C--:B------:R-:W-:Y:S08]  /*7a10*/  HMMA.16816.F32 R12, R116, R126.reuse, R12 ;  /* 0x0000007e740c723c */ /* 0x080ff0000000180c */
[C---:B------:R-:W-:Y:S01]  /*7a20*/  HMMA.16816.F32 R16, R112.reuse, R126, R16 ;  /* 0x0000007e7010723c */ /* 0x040fe20000001810 */
[----:B------:R-:W3:Y:S07]  /*7a30*/  LDSM.16.MT88.4 R124, [R222+0xa800] ;  /* 0x00a80000de7c783b */ /* 0x000eee0000004200 */
[-C--:B----4-:R-:W-:Y:S04]  /*7a40*/  HMMA.16816.F32 R20, R112, R128.reuse, R20 ;  /* 0x000000807014723c */ /* 0x090fe80000001814 */
[--C-:B-1----:R-:W-:Y:S02]  /*7a50*/  FFMA.FTZ R105, R178, c[0x0][0x23c], -R106.reuse ;  /* 0x00008f00b2697a23 */ /* 0x102fe4000001086a */
[----:B------:R-:W-:Y:S02]  /*7a60*/  FFMA.FTZ R106, R179, c[0x0][0x23c], -R106 ;  /* 0x00008f00b36a7a23 */ /* 0x000fe4000001086a */
[C---:B------:R-:W-:Y:S01]  /*7a70*/  HMMA.16816.F32 R24, R116.reuse, R128, R24 ;  /* 0x000000807418723c */ /* 0x040fe20000001818 */
[----:B------:R1:W-:Y:S07]  /*7a80*/  MUFU.EX2 R190, R105 ;  /* 0x0000006900be7308 */ /* 0x0003ee0000000800 */
[-C--:B------:R-:W-:Y:S03]  /*7a90*/  HMMA.16816.F32 R28, R116, R130.reuse, R28 ;  /* 0x00000082741c723c */ /* 0x080fe6000000181c */
[----:B------:R-:W4:Y:S05]  /*7aa0*/  MUFU.EX2 R189, R106 ;  /* 0x0000006a00bd7308 */ /* 0x000f2a0000000800 */
[C---:B------:R-:W-:Y:S01]  /*7ab0*/  HMMA.16816.F32 R32, R112.reuse, R130, R32 ;  /* 0x000000827020723c */ /* 0x040fe20000001820 */
[----:B------:R-:W5:Y:S04]  /*7ac0*/  LDSM.16.MT88.4 R128, [R220+0xb800] ;  /* 0x00b80000dc80783b */ /* 0x000f680000004200 */
[----:B------:R3:W-:Y:S03]  /*7ad0*/  MUFU.EX2 R106, R108 ;  /* 0x0000006c006a7308 */ /* 0x0007e60000000800 */
[-C--:B--2---:R-:W-:Y:S04]  /*7ae0*/  HMMA.16816.F32 R36, R112, R120.reuse, R36 ;  /* 0x000000787024723c */ /* 0x084fe80000001824 */
[--C-:B-1----:R-:W-:Y:S01]  /*7af0*/  FFMA.FTZ R105, R236, c[0x0][0x23c], -R107.reuse ;  /* 0x00008f00ec697a23 */ /* 0x102fe2000001086b */
[----:B------:R-:W-:Y:S03]  /*7b00*/  MOV R236, R184 ;  /* 0x000000b800ec7202 */ /* 0x000fe60000000f00 */
[C---:B------:R-:W-:Y:S01]  /*7b10*/  HMMA.16816.F32 R40, R116.reuse, R120, R40 ;  /* 0x000000787428723c */ /* 0x040fe20000001828 */
[----:B------:R1:W-:Y:S03]  /*7b20*/  MUFU.EX2 R188, R105 ;  /* 0x0000006900bc7308 */ /* 0x0003e60000000800 */
[----:B----4-:R-:W-:Y:S04]  /*7b30*/  F2FP.PACK_AB R111, R189, R190 ;  /* 0x000000bebd6f723e */ /* 0x010fe800000000ff */
[-C--:B------:R-:W-:Y:S04]  /*7b40*/  HMMA.16816.F32 R44, R116, R122.reuse, R44 ;  /* 0x0000007a742c723c */ /* 0x080fe8000000182c */
[----:B---3--:R-:W-:Y:S04]  /*7b50*/  F2FP.PACK_AB R108, R195, R196 ;  /* 0x000000c4c36c723e */ /* 0x008fe800000000ff */
[C---:B------:R-:W-:Y:S01]  /*7b60*/  HMMA.16816.F32 R48, R112.reuse, R122, R48 ;  /* 0x0000007a7030723c */ /* 0x040fe20000001830 */
[----:B------:R-:W2:Y:S07]  /*7b70*/  LDSM.16.MT88.4 R120, [R222+0xb800] ;  /* 0x00b80000de78783b */ /* 0x000eae0000004200 */
[-C--:B------:R-:W-:Y:S04]  /*7b80*/  HMMA.16816.F32 R52, R112, R124.reuse, R52 ;  /* 0x0000007c7034723c */ /* 0x080fe80000001834 */
[--C-:B-1----:R-:W-:Y:S01]  /*7b90*/  FFMA.FTZ R105, R237, c[0x0][0x23c], -R107.reuse ;  /* 0x00008f00ed697a23 */ /* 0x102fe2000001086b */
[----:B------:R-:W-:Y:S03]  /*7ba0*/  MOV R237, R186 ;  /* 0x000000ba00ed7202 */ /* 0x000fe60000000f00 */
[C---:B------:R-:W-:Y:S01]  /*7bb0*/  HMMA.16816.F32 R56, R116.reuse, R124, R56 ;  /* 0x0000007c7438723c */ /* 0x040fe20000001838 */
[----:B------:R1:W3:Y:S07]  /*7bc0*/  MUFU.EX2 R187, R105 ;  /* 0x0000006900bb7308 */ /* 0x0002ee0000000800 */
[-C--:B------:R-:W-:Y:S08]  /*7bd0*/  HMMA.16816.F32 R60, R116, R126.reuse, R60 ;  /* 0x0000007e743c723c */ /* 0x080ff0000000183c */
[C---:B------:R-:W-:Y:S01]  /*7be0*/  HMMA.16816.F32 R64, R112.reuse, R126, R64 ;  /* 0x0000007e7040723c */ /* 0x040fe20000001840 */
[----:B------:R-:W4:Y:S07]  /*7bf0*/  LDSM.16.MT88.4 R124, [R220+0x9c00] ;  /* 0x009c0000dc7c783b */ /* 0x000f2e0000004200 */
[-C--:B-----5:R-:W-:Y:S04]  /*7c00*/  HMMA.16816.F32 R68, R112, R128.reuse, R68 ;  /* 0x000000807044723c */ /* 0x0a0fe80000001844 */
[--C-:B-1----:R-:W-:Y:S01]  /*7c10*/  FFMA.FTZ R105, R239, c[0x0][0x23c], -R110.reuse ;  /* 0x00008f00ef697a23 */ /* 0x102fe2000001086e */
[----:B---3--:R-:W-:Y:S01]  /*7c20*/  F2FP.PACK_AB R176, R187, R188 ;  /* 0x000000bcbbb0723e */ /* 0x008fe200000000ff */
[----:B------:R-:W3:Y:S02]  /*7c30*/  LDL.LU R239, [R1+0xc] ;  /* 0x00000c0001ef7983 */ /* 0x000ee40000300800 */
[C---:B------:R-:W-:Y:S01]  /*7c40*/  HMMA.16816.F32 R72, R116.reuse, R128, R72 ;  /* 0x000000807448723c */ /* 0x040fe20000001848 */
[----:B------:R1:W-:Y:S07]  /*7c50*/  MUFU.EX2 R186, R105 ;  /* 0x0000006900ba7308 */ /* 0x0003ee0000000800 */
[-C--:B------:R-:W-:Y:S08]  /*7c60*/  HMMA.16816.F32 R76, R116, R130.reuse, R76 ;  /* 0x00000082744c723c */ /* 0x080ff0000000184c */
[C---:B------:R-:W-:Y:S08]  /*7c70*/  HMMA.16816.F32 R80, R112.reuse, R130, R80 ;  /* 0x000000827050723c */ /* 0x040ff00000001850 */
[-C--:B--2---:R-:W-:Y:S04]  /*7c80*/  HMMA.16816.F32 R84, R112, R120.reuse, R84 ;  /* 0x000000787054723c */ /* 0x084fe80000001854 */
[--C-:B-1----:R-:W-:Y:S01]  /*7c90*/  FFMA.FTZ R105, R240, c[0x0][0x23c], -R110.reuse ;  /* 0x00008f00f0697a23 */ /* 0x102fe2000001086e */
[----:B------:R-:W-:Y:S01]  /*7ca0*/  MOV R240, R182 ;  /* 0x000000b600f07202 */ /* 0x000fe20000000f00 */
[----:B------:R-:W-:Y:S01]  /*7cb0*/  FFMA.FTZ R110, R109, c[0x0][0x23c], -R110 ;  /* 0x00008f006d6e7a23 */ /* 0x000fe2000001086e */
[----:B------:R-:W-:Y:S01]  /*7cc0*/  F2FP.PACK_AB R109, R194, R193 ;  /* 0x000000c1c26d723e */ /* 0x000fe200000000ff */
[C---:B------:R-:W-:Y:S01]  /*7cd0*/  HMMA.16816.F32 R88, R116.reuse, R120, R88 ;  /* 0x000000787458723c */ /* 0x040fe20000001858 */
[----:B------:R1:W2:Y:S07]  /*7ce0*/  MUFU.EX2 R185, R105 ;  /* 0x0000006900b97308 */ /* 0x0002ae0000000800 */
[-C--:B------:R-:W-:Y:S08]  /*7cf0*/  HMMA.16816.F32 R92, R116, R122.reuse, R92 ;  /* 0x0000007a745c723c */ /* 0x080ff0000000185c */
[----:B------:R-:W-:Y:S04]  /*7d00*/  HMMA.16816.F32 R96, R112, R122, R96 ;  /* 0x0000007a7060723c */ /* 0x000fe80000001860 */
[--C-:B-1----:R-:W-:Y:S02]  /*7d10*/  FFMA.FTZ R105, R241, c[0x0][0x23c], -R107.reuse ;  /* 0x00008f00f1697a23 */ /* 0x102fe4000001086b */
[----:B------:R-:W5:Y:S01]  /*7d20*/  LDL.LU R241, [R1+0x8] ;  /* 0x0000080001f17983 */ /* 0x000f620000300800 */
[----:B------:R-:W-:Y:S01]  /*7d30*/  FFMA.FTZ R107, R238, c[0x0][0x23c], -R107 ;  /* 0x00008f00ee6b7a23 */ /* 0x000fe2000001086b */
[----:B------:R-:W-:Y:S01]  /*7d40*/  MUFU.EX2 R184, R105 ;  /* 0x0000006900b87308 */ /* 0x000fe20000000800 */
[----:B--2---:R-:W-:Y:S03]  /*7d50*/  F2FP.PACK_AB R177, R185, R186 ;  /* 0x000000bab9b1723e */ /* 0x004fe600000000ff */
[----:B------:R-:W-:Y:S02]  /*7d60*/  MOV R238, R181 ;  /* 0x000000b500ee7202 */ /* 0x000fe40000000f00 */
[----:B------:R-:W1:Y:S04]  /*7d70*/  LDSM.16.MT88.4 R180, [R220+0xbc00] ;  /* 0x00bc0000dcb4783b */ /* 0x000e680000004200 */
[----:B------:R2:W2:Y:S10]  /*7d80*/  MUFU.EX2 R105, R110 ;  /* 0x0000006e00697308 */ /* 0x0004b40000000800 */
[----:B------:R-:W1:Y:S01]  /*7d90*/  MUFU.EX2 R107, R107 ;  /* 0x0000006b006b7308 */ /* 0x000e620000000800 */
[----:B--2---:R-:W-:Y:S02]  /*7da0*/  F2FP.PACK_AB R110, R191, R192 ;  /* 0x000000c0bf6e723e */ /* 0x004fe400000000ff */
[----:B------:R-:W-:Y:S05]  /*7db0*/  F2FP.PACK_AB R179, R105, R106 ;  /* 0x0000006a69b3723e */ /* 0x000fea00000000ff */
[-C--:B----4-:R-:W-:Y:S01]  /*7dc0*/  HMMA.16816.F32 R116, R108, R124.reuse, R4 ;  /* 0x0000007c6c74723c */ /* 0x090fe20000001804 */
[----:B------:R-:W2:Y:S04]  /*7dd0*/  LDSM.16.MT88.4 R4, [R222+0xbc00] ;  /* 0x00bc0000de04783b */ /* 0x000ea80000004200 */
[----:B-1----:R-:W-:Y:S07]  /*7de0*/  F2FP.PACK_AB R178, R107, R184 ;  /* 0x000000b86bb2723e */ /* 0x002fee00000000ff */
[C---:B------:R-:W-:Y:S01]  /*7df0*/  HMMA.16816.F32 R112, R176.reuse, R124, R8 ;  /* 0x0000007cb070723c */ /* 0x040fe20000001808 */
[----:B------:R-:W4:Y:S04]  /*7e00*/  LDL.LU R9, [R1] ;  /* 0x0000000001097983 */ /* 0x000f280000300800 */
[----:B------:R-:W4:Y:S02]  /*7e10*/  LDL.LU R11, [R1+0x4] ;  /* 0x00000400010b7983 */ /* 0x000f240000300800 */
[----:B------:R-:W-:Y:S01]  /*7e20*/  MOV R10, R133 ;  /* 0x00000085000a7202 */ /* 0x000fe20000000f00 */
[-C--:B------:R-:W-:Y:S04]  /*7e30*/  HMMA.16816.F32 R120, R176, R126.reuse, R12 ;  /* 0x0000007eb078723c */ /* 0x080fe8000000180c */
[----:B------:R-:W-:Y:S04]  /*7e40*/  MOV R8, R134 ;  /* 0x0000008600087202 */ /* 0x000fe80000000f00 */
        /* <DEDUP_REMOVED lines=20> */
[----:B------:R-:W-:Y:S04]  /*7f90*/  HMMA.16816.F32 R96, R108, R6, R96 ;  /* 0x000000066c60723c */ /* 0x000fe80000001860 */
[----:B---3--:R-:W-:Y:S04]  /*7fa0*/  FFMA.FTZ R0, R0, R239, R240 ;  /* 0x000000ef00007223 */ /* 0x008fe800000100f0 */
[----:B------:R-:W-:Y:S04]  /*7fb0*/  FADD.FTZ R0, R234, R0 ;  /* 0x00000000ea007221 */ /* 0x000fe80000010000 */
[----:B------:R-:W-:Y:S04]  /*7fc0*/  FADD.FTZ R0, R230, R0 ;  /* 0x00000000e6007221 */ /* 0x000fe80000010000 */
[----:B------:R-:W-:Y:S04]  /*7fd0*/  FADD.FTZ R0, R218, R0 ;  /* 0x00000000da007221 */ /* 0x000fe80000010000 */
[----:B------:R-:W-:Y:S04]  /*7fe0*/  FADD.FTZ R0, R249, R0 ;  /* 0x00000000f9007221 */ /* 0x000fe80000010000 */
[----:B------:R-:W-:Y:S04]  /*7ff0*/  FADD.FTZ R0, R248, R0 ;  /* 0x00000000f8007221 */ /* 0x000fe80000010000 */
[----:B------:R-:W-:Y:S02]  /*8000*/  FADD.FTZ R0, R245, R0 ;  /* 0x00000000f5007221 */ /* 0x000fe40000010000 */
[----:B-----5:R-:W-:Y:S04]  /*8010*/  FFMA.FTZ R2, R2, R241, R238 ;  /* 0x000000f102027223 */ /* 0x020fe800000100ee */
[----:B------:R-:W-:Y:S04]  /*8020*/  FADD.FTZ R2, R235, R2 ;  /* 0x00000002eb027221 */ /* 0x000fe80000010000 */
[----:B------:R-:W-:Y:S04]  /*8030*/  FADD.FTZ R2, R231, R2 ;  /* 0x00000002e7027221 */ /* 0x000fe80000010000 */
[----:B------:R-:W-:Y:S04]  /*8040*/  FADD.FTZ R2, R219, R2 ;  /* 0x00000002db027221 */ /* 0x000fe80000010000 */
[----:B------:R-:W-:Y:S04]  /*8050*/  FADD.FTZ R2, R251, R2 ;  /* 0x00000002fb027221 */ /* 0x000fe80000010000 */
[----:B------:R-:W-:Y:S04]  /*8060*/  FADD.FTZ R2, R250, R2 ;  /* 0x00000002fa027221 */ /* 0x000fe80000010000 */
[----:B------:R-:W-:Y:S02]  /*8070*/  FADD.FTZ R2, R247, R2 ;  /* 0x00000002f7027221 */ /* 0x000fe40000010000 */
[----:B----4-:R-:W-:Y:S02]  /*8080*/  FFMA.FTZ R101, R101, R9, R8 ;  /* 0x0000000965657223 */ /* 0x010fe40000010008 */
        /* <DEDUP_REMOVED lines=45> */
[----:B------:R1:W-:Y:S01]  /*8360*/  STL [R1], R6 ;  /* 0x0000000601007387 */ /* 0x0003e20000100800 */
[----:B------:R-:W-:Y:S02]  /*8370*/  FADD.FTZ R2, R184, R0 ;  /* 0x00000000b8027221 */ /* 0x000fe40000010000 */
[----:B------:R-:W-:Y:S01]  /*8380*/  FADD.FTZ R0, R106, R4 ;  /* 0x000000046a007221 */ /* 0x000fe20000010000 */
[----:B------:R-:W-:Y:S01]  /*8390*/  MOV R106, R102 ;  /* 0x00000066006a7202 */ /* 0x000fe20000000f00 */
[----:B------:R-:W-:Y:S02]  /*83a0*/  FADD.FTZ R4, R189, R5 ;  /* 0x00000005bd047221 */ /* 0x000fe40000010000 */
[----:B------:R-:W-:Y:S01]  /*83b0*/  FADD.FTZ R2, R107, R2 ;  /* 0x000000026b027221 */ /* 0x000fe20000010000 */
[----:B------:R-:W-:Y:S01]  /*83c0*/  MOV R107, R3 ;  /* 0x00000003006b7202 */ /* 0x000fe20000000f00 */
[----:B------:R-:W-:Y:S01]  /*83d0*/  FADD.FTZ R0, R105, R0 ;  /* 0x0000000069007221 */ /* 0x000fe20000010000 */
[----:B------:R1:W-:Y:S01]  /*83e0*/  STL [R1+0x4], R4 ;  /* 0x0000040401007387 */ /* 0x0003e20000100800 */
[----:B------:R-:W-:Y:S03]  /*83f0*/  MOV R105, R103 ;  /* 0x0000006700697202 */ /* 0x000fe60000000f00 */
[----:B------:R1:W-:Y:S04]  /*8400*/  STL [R1+0x8], R2 ;  /* 0x0000080201007387 */ /* 0x0003e80000100800 */
[----:B------:R1:W-:Y:S02]  /*8410*/  STL [R1+0xc], R0 ;  /* 0x00000c0001007387 */ /* 0x0003e40000100800 */
[----:B-1----:R-:W-:-:S05]  /*8420*/  @P0 BRA `(.L_x_293) ;  /* 0xffffc8b000000947 */ /* 0x002fca000383ffff */
.L_x_292:
[----:B-1----:R-:W2:Y:S04]  /*8430*/  LDL.LU R4, [R1] ;  /* 0x0000000001047983 */ /* 0x002ea80000300800 */
[----:B------:R-:W3:Y:S04]  /*8440*/  LDL.LU R5, [R1+0x4] ;  /* 0x0000040001057983 */ /* 0x000ee80000300800 */
[----:B------:R-:W4:Y:S04]  /*8450*/  LDL.LU R9, [R1+0x8] ;  /* 0x0000080001097983 */ /* 0x000f280000300800 */
[----:B------:R-:W4:Y:S04]  /*8460*/  LDL.LU R8, [R1+0xc] ;  /* 0x00000c0001087983 */ /* 0x000f280000300800 */
[----:B------:R-:W4:Y:S04]  /*8470*/  LDL.LU R52, [R1+0x40] ;  /* 0x0000400001347983 */ /* 0x000f280000300800 */
[----:B------:R-:W1:Y:S02]  /*8480*/  S2R R51, SR_TID.X ;  /* 0x0000000000337919 */ /* 0x000e640000002100 */
[----:B-1----:R-:W-:-:S04]  /*8490*/  SHF.R.S32.HI R24, RZ, 0x1f, R51 ;  /* 0x0000001fff187819 */ /* 0x002fc80000011433 */
[CC--:B------:R-:W-:Y:S02]  /*84a0*/  LEA.HI R13, R24.reuse, R51.reuse, RZ, 0x2 ;  /* 0x00000033180d7211 */ /* 0x0c0fe400078f10ff */
[----:B------:R-:W-:-:S04]  /*84b0*/  LEA.HI R24, R24, R51, RZ, 0x5 ;  /* 0x0000003318187211 */ /* 0x000fc800078f28ff */
        /* <DEDUP_REMOVED lines=16> */
[----:B--2---:R-:W-:-:S03]  /*85c0*/  FADD.FTZ R50, R2, R5 ;  /* 0x0000000502327221 */ /* 0x004fc60000010000 */
[----:B------:R-:W-:Y:S01]  /*85d0*/  FSETP.NE.FTZ.AND P6, PT, R49, RZ, PT ;  /* 0x000000ff3100720b */ /* 0x000fe20003fd5000 */
[----:B------:R-:W-:Y:S01]  /*85e0*/  @P0 IMAD.WIDE.U32 R4, R52, c[0x0][0x1e8], RZ ;  /* 0x00007a0034040a25 */ /* 0x000fe200078e00ff */
[----:B------:R-:W-:Y:S02]  /*85f0*/  LOP3.LUT R2, R13, 0xfffffffc, RZ, 0xc0, !PT ;  /* 0xfffffffc0d027812 */ /* 0x000fe400078ec0ff */
[----:B------:R-:W-:Y:S01]  /*8600*/  FSETP.NE.FTZ.AND P5, PT, R50, RZ, PT ;  /* 0x000000ff3200720b */ /* 0x000fe20003fb5000 */
[----:B---3--:R-:W-:Y:S01]  /*8610*/  FADD.FTZ R100, R7, R8 ;  /* 0x0000000807647221 */ /* 0x008fe20000010000 */
[----:B------:R-:W-:Y:S01]  /*8620*/  IADD3 R51, -R2, R51, RZ ;  /* 0x0000003302337210 */ /* 0x000fe20007ffe1ff */
[----:B------:R-:W-:Y:S01]  /*8630*/  @P0 IMAD R106, R52, c[0x0][0x1ec], R5 ;  /* 0x00007b00346a0a24 */ /* 0x000fe200078e0205 */
[----:B------:R-:W-:Y:S01]  /*8640*/  MOV R2, 0x3f800000 ;  /* 0x3f80000000027802 */ /* 0x000fe20000000f00 */
[----:B----4-:R-:W-:Y:S01]  /*8650*/  FADD.FTZ R101, R6, R9 ;  /* 0x0000000906657221 */ /* 0x010fe20000010000 */
[----:B------:R-:W-:-:S02]  /*8660*/  FSETP.NE.FTZ.AND P4, PT, R100, RZ, PT ;  /* 0x000000ff6400720b */ /* 0x000fc40003f95000 */
[----:B------:R-:W-:Y:S01]  /*8670*/  @P0 MOV R105, R4 ;  /* 0x0000000400690202 */ /* 0x000fe20000000f00 */
[----:B------:R-:W1:Y:S01]  /*8680*/  @P6 MUFU.RCP R0, R49 ;  /* 0x0000003100006308 */ /* 0x000e620000001000 */
[----:B------:R-:W-:Y:S02]  /*8690*/  FSETP.NE.FTZ.AND P3, PT, R101, RZ, PT ;  /* 0x000000ff6500720b */ /* 0x000fe40003f75000 */
[----:B------:R-:W-:-:S06]  /*86a0*/  MOV R4, 0x3f800000 ;  /* 0x3f80000000047802 */ /* 0x000fcc0000000f00 */
[----:B------:R-:W-:Y:S01]  /*86b0*/  @P5 MUFU.RCP R4, R50 ;  /* 0x0000003200045308 */ /* 0x000fe20000001000 */
[----:B-1----:R-:W-:-:S07]  /*86c0*/  FMUL.FTZ R116, R0, R116 ;  /* 0x0000007400747220 */ /* 0x002fce0000410000 */
[----:B------:R-:W1:Y:S01]  /*86d0*/  @P4 MUFU.RCP R2, R100 ;  /* 0x0000006400024308 */ /* 0x000e620000001000 */
        /* <DEDUP_REMOVED lines=34> */
[----:B-1----:R-:W-:Y:S01]  /*8900*/  FMUL.FTZ R112, R2, R112 ;  /* 0x0000007002707220 */ /* 0x002fe20000410000 */
        /* <DEDUP_REMOVED lines=107> */
[C---:B------:R-:W-:Y:S01]  /*8fc0*/  FMUL.FTZ R21, R4.reuse, R71 ;  /* 0x0000004704157220 */ /* 0x040fe20000410000 */
[----:B------:R-:W1:Y:S01]  /*8fd0*/  LDC.U8 R51, c[0x0][0x329] ;  /* 0x0000ca40ff337b82 */ /* 0x000e620000000000 */
[----:B------:R-:W-:Y:S01]  /*8fe0*/  FMUL.FTZ R82, R4, R82 ;  /* 0x0000005204527220 */ /* 0x000fe20000410000 */
[----:B------:R-:W-:Y:S01]  /*8ff0*/  LEA R0, R0, R2, 0x1 ;  /* 0x0000000200007211 */ /* 0x000fe200078e08ff */
[----:B------:R-:W-:Y:S01]  /*9000*/  FMUL.FTZ R17, R4, R83 ;  /* 0x0000005304117220 */ /* 0x000fe20000410000 */
[----:B------:R-:W-:Y:S01]  /*9010*/  LOP3.LUT P1, RZ, R6, 0x2, RZ, 0xc0, !PT ;  /* 0x0000000206ff7812 */ /* 0x000fe2000782c0ff */
        /* <DEDUP_REMOVED lines=19> */
[----:B-1----:R-:W-:Y:S02]  /*9150*/  ISETP.NE.AND P1, PT, R51, RZ, PT ;  /* 0x000000ff3300720c */ /* 0x002fe40003f25270 */
        /* <DEDUP_REMOVED lines=8> */
[----:B------:R-:W-:-:S03]  /*91e0*/  F2FP.PACK_AB R6, R95, R94 ;  /* 0x0000005e5f06723e */ /* 0x000fc600000000ff */
        /* <DEDUP_REMOVED lines=25> */
[----:B------:R2:W-:Y:S04]  /*9380*/  STS [R5+0x3200], R27 ;  /* 0x0032001b05007388 */ /* 0x0005e80000000800 */
[----:B------:R-:W-:Y:S04]  /*9390*/  STS [R5+0x3000], R28 ;  /* 0x0030001c05007388 */ /* 0x000fe80000000800 */
[----:B------:R3:W-:Y:S04]  /*93a0*/  STS [R4+0x3000], R12 ;  /* 0x0030000c04007388 */ /* 0x0007e80000000800 */
[----:B------:R-:W-:Y:S04]  /*93b0*/  STS [R4+0x3200], R23 ;  /* 0x0032001704007388 */ /* 0x000fe80000000800 */
[----:B------:R-:W-:Y:S04]  /*93c0*/  STS [R0+0x4000], R22 ;  /* 0x0040001600007388 */ /* 0x000fe80000000800 */
[----:B------:R-:W-:Y:S01]  /*93d0*/  STS [R0+0x4200], R21 ;  /* 0x0042001500007388 */ /* 0x000fe20000000800 */
[----:B-1----:R-:W-:-:S03]  /*93e0*/  @P1 MOV R25, c[0x0][0x210] ;  /* 0x0000840000191a02 */ /* 0x002fc60000000f00 */
[----:B------:R-:W-:Y:S04]  /*93f0*/  STS [R2+0x4000], R18 ;  /* 0x0040001202007388 */ /* 0x000fe80000000800 */
[----:B--2---:R-:W2:Y:S04]  /*9400*/  LDL R27, [R1+0x50] ;  /* 0x00005000011b7983 */ /* 0x004ea80000100800 */
[----:B------:R-:W-:Y:S01]  /*9410*/  STS [R2+0x4200], R17 ;  /* 0x0042001102007388 */ /* 0x000fe20000000800 */
[----:B---3--:R-:W-:Y:S01]  /*9420*/  @P1 IMAD R12, R25, c[0x0][0x214], RZ ;  /* 0x00008500190c1a24 */ /* 0x008fe200078e02ff */
[----:B------:R-:W-:-:S02]  /*9430*/  @!P1 MOV R25, c[0x0][0x214] ;  /* 0x0000850000199a02 */ /* 0x000fc40000000f00 */
[----:B------:R-:W1:Y:S02]  /*9440*/  S2R R26, SR_CTAID.Y ;  /* 0x00000000001a7919 */ /* 0x000e640000002600 */
[----:B------:R-:W-:Y:S02]  /*9450*/  @!P1 SEL R12, R25, c[0x0][0x234], !P2 ;  /* 0x00008d00190c9a07 */ /* 0x000fe40005000000 */
[----:B------:R3:W5:Y:S01]  /*9460*/  LDL R25, [R1+0x44] ;  /* 0x0000440001197983 */ /* 0x0007620000100800 */
[----:B------:R-:W-:-:S03]  /*9470*/  ISETP.NE.OR P2, PT, R51, RZ, !P2 ;  /* 0x000000ff3300720c */ /* 0x000fc60005745670 */
        /* <DEDUP_REMOVED lines=10> */
[----:B-1----:R-:W-:-:S03]  /*9520*/  @!P2 IMAD R2, R26, c[0x0][0x214], RZ ;  /* 0x000085001a02aa24 */ /* 0x002fc600078e02ff */
[----:B------:R1:W-:Y:S01]  /*9530*/  STS [R4+0x5000], R7 ;  /* 0x0050000704007388 */ /* 0x0003e20000000800 */
[----:B----4-:R-:W-:Y:S01]  /*9540*/  @P5 MUFU.LG2 R14, R50 ;  /* 0x00000032000e5308 */ /* 0x010fe20000000c00 */
[----:B------:R-:W-:Y:S02]  /*9550*/  @!P2 SEL R2, R2, R52, !P0 ;  /* 0x000000340202a207 */ /* 0x000fe40004000000 */
[----:B------:R4:W-:Y:S04]  /*9560*/  STS [R4+0x5200], R6 ;  /* 0x0052000604007388 */ /* 0x0009e80000000800 */
[----:B------:R-:W-:Y:S06]  /*9570*/  BAR.SYNC.DEFER_BLOCKING 0x0 ;  /* 0x0000000000007b1d */ /* 0x000fec0000010000 */
[----:B---3--:R-:W3:Y:S04]  /*9580*/  S2R R9, SR_CTAID.X ;  /* 0x0000000000097919 */ /* 0x008ee80000002500 */
[----:B------:R-:W3:Y:S01]  /*9590*/  S2R R19, SR_CTAID.Z ;  /* 0x0000000000137919 */ /* 0x000ee20000002700 */
[----:B-1----:R1:W1:Y:S01]  /*95a0*/  @P6 MUFU.LG2 R7, R49 ;  /* 0x0000003100076308 */ /* 0x0022620000000c00 */
[----:B------:R-:W-:Y:S01]  /*95b0*/  @!P0 IMAD.WIDE.U32 R10, R26, c[0x0][0x1e0], RZ ;  /* 0x000078001a0a8a25 */ /* 0x000fe200078e00ff */
[----:B------:R-:W-:-:S02]  /*95c0*/  @P1 MOV R0, 0x1 ;  /* 0x0000000100001802 */ /* 0x000fc40000000f00 */
[----:B----4-:R-:W-:Y:S01]  /*95d0*/  @!P0 SHF.R.S32.HI R4, RZ, 0x1f, R26 ;  /* 0x0000001fff048819 */ /* 0x010fe2000001141a */
[----:B------:R4:W1:Y:S04]  /*95e0*/  LDS.128 R32, [R226] ;  /* 0x00000000e2207984 */ /* 0x0008680000000c00 */
[----:B------:R4:W2:Y:S04]  /*95f0*/  LDS.128 R44, [R226+0x800] ;  /* 0x00080000e22c7984 */ /* 0x0008a80000000c00 */
        /* <DEDUP_REMOVED lines=8> */
[----:B-1----:R4:W1:Y:S04]  /*9680*/  LDS.128 R48, [R226+0x5000] ;  /* 0x00500000e2307984 */ /* 0x0028680000000c00 */
[----:B------:R4:W1:Y:S01]  /*9690*/  LDS.128 R60, [R226+0x5800] ;  /* 0x00580000e23c7984 */ /* 0x0008620000000c00 */
[----:B------:R-:W-:Y:S01]  /*96a0*/  @!P1 IMAD R0, R12, c[0x0][0x1c0], RZ ;  /* 0x000070000c009a24 */ /* 0x000fe200078e02ff */
[----:B------:R-:W-:Y:S01]  /*96b0*/  @!P0 MOV R105, R10 ;  /* 0x0000000a00698202 */ /* 0x000fe20000000f00 */
[----:B------:R-:W-:Y:S01]  /*96c0*/  @!P0 IMAD R4, R4, c[0x0][0x1e0], RZ ;  /* 0x0000780004048a24 */ /* 0x000fe200078e02ff */
[----:B------:R-:W4:Y:S01]  /*96d0*/  @P3 MUFU.LG2 R10, R101 ;  /* 0x00000065000a3308 */ /* 0x000f220000000c00 */
[C---:B------:R-:W-:Y:S01]  /*96e0*/  IMAD R0, R26.reuse, R0, RZ ;  /* 0x000000001a007224 */ /* 0x040fe200078e02ff */
[----:B------:R-:W-:Y:S01]  /*96f0*/  @P1 MOV R6, c[0x0][0x210] ;  /* 0x0000840000061a02 */ /* 0x000fe20000000f00 */
[----:B------:R-:W-:Y:S01]  /*9700*/  @!P0 IMAD R8, R26, c[0x0][0x1e4], R4 ;  /* 0x000079001a088a24 */ /* 0x000fe200078e0204 */
[----:B------:R-:W-:Y:S01]  /*9710*/  @!P1 MOV R6, 0x1 ;  /* 0x0000000100069802 */ /* 0x000fe20000000f00 */
[----:B------:R-:W-:-:S03]  /*9720*/  CS2R R4, SRZ ;  /* 0x0000000000047805 */ /* 0x000fc6000001ff00 */
[----:B------:R-:W4:Y:S01]  /*9730*/  @P4 MUFU.LG2 R13, R100 ;  /* 0x00000064000d4308 */ /* 0x000f220000000c00 */
[----:B------:R-:W-:Y:S02]  /*9740*/  @!P2 SHF.R.S32.HI R5, RZ, 0x1f, R2 ;  /* 0x0000001fff05a819 */ /* 0x000fe40000011402 */
[----:B------:R-:W-:Y:S02]  /*9750*/  SEL R0, R0, RZ, P2 ;  /* 0x000000ff00007207 */ /* 0x000fe40001000000 */
[----:B------:R-:W-:Y:S01]  /*9760*/  @!P2 MOV R4, R2 ;  /* 0x000000020004a202 */ /* 0x000fe20000000f00 */
[----:B---3--:R-:W-:Y:S02]  /*9770*/  IMAD R2, R9, R6, RZ ;  /* 0x0000000609027224 */ /* 0x008fe400078e02ff */
[----:B------:R-:W-:Y:S02]  /*9780*/  IMAD R0, R19, R12, R0 ;  /* 0x0000000c13007224 */ /* 0x000fe400078e0200 */
[----:B------:R-:W-:Y:S01]  /*9790*/  @P6 FMUL.FTZ R7, R7, 0.69314718246459960938 ;  /* 0x3f31721807076820 */ /* 0x000fe20000410000 */
[----:B------:R-:W-:Y:S01]  /*97a0*/  SHF.L.U32 R9, R2, 0x7, RZ ;  /* 0x0000000702097819 */ /* 0x000fe200000006ff */
[----:B----4-:R-:W-:Y:S01]  /*97b0*/  @P3 FMUL.FTZ R2, R10, 0.69314718246459960938 ;  /* 0x3f3172180a023820 */ /* 0x010fe20000410000 */
[----:B------:R-:W-:Y:S01]  /*97c0*/  MOV R18, 0x7f800000 ;  /* 0x7f80000000127802 */ /* 0x000fe20000000f00 */
[----:B------:R-:W-:Y:S01]  /*97d0*/  @P6 FFMA.FTZ R18, R104, c[0x0][0x238], R7 ;  /* 0x00008e0068126a23 */ /* 0x000fe20000010007 */
[----:B------:R-:W-:Y:S01]  /*97e0*/  @!P0 IADD3 R106, R11, R8, RZ ;  /* 0x000000080b6a8210 */ /* 0x000fe20007ffe0ff */
[----:B------:R-:W-:Y:S01]  /*97f0*/  @P5 FMUL.FTZ R8, R14, 0.69314718246459960938 ;  /* 0x3f3172180e085820 */ /* 0x000fe20000410000 */
[--C-:B------:R-:W-:Y:S01]  /*9800*/  IADD3 R10, P1, P0, R9, R4, R0.reuse ;  /* 0x00000004090a7210 */ /* 0x100fe2000783e000 */
[----:B------:R-:W-:Y:S01]  /*9810*/  @P4 FMUL.FTZ R7, R13, 0.69314718246459960938 ;  /* 0x3f3172180d074820 */ /* 0x000fe20000410000 */
        /* <DEDUP_REMOVED lines=9> */
[----:B------:R-:W-:Y:S02]  /*98b0*/  IADD3.X R11, R4, R5, R0, P1, P0 ;  /* 0x00000005040b7210 */ /* 0x000fe40000fe0400 */
[----:B--2---:R-:W-:-:S13]  /*98c0*/  LOP3.LUT P2, RZ, R27, 0x3, RZ, 0xc0, !PT ;  /* 0x000000031bff7812 */ /* 0x004fda000784c0ff */
[----:B------:R-:W-:Y:S05]  /*98d0*/  @P2 BRA `(.L_x_297) ;  /* 0x0000027000002947 */ /* 0x000fea0003800000 */
[----:B-1----:R-:W-:Y:S02]  /*98e0*/  SHF.R.S32.HI R0, RZ, 0x1f, R24 ;  /* 0x0000001fff007819 */ /* 0x002fe40000011418 */
[----:B------:R-:W-:Y:S02]  /*98f0*/  SHF.R.S32.HI R3, RZ, 0x1f, R27 ;  /* 0x0000001fff037819 */ /* 0x000fe4000001141b */
        /* <DEDUP_REMOVED lines=37> */
.L_x_297:
[----:B-1----:R-:W-:Y:S05]  /*9b50*/  BSYNC B0 ;  /* 0x0000000000007941 */ /* 0x002fea0003800000 */
.L_x_296:
[----:B------:R-:W2:Y:S04]  /*9b60*/  LDL.LU.64 R8, [R1+0x48] ;  /* 0x0000480001087983 */ /* 0x000ea80000300a00 */
[----:B------:R-:W3:Y:S04]  /*9b70*/  LDL.LU.64 R4, [R1+0x30] ;  /* 0x0000300001047983 */ /* 0x000ee80000300a00 */
[----:B------:R1:W5:Y:S01]  /*9b80*/  LDL.64 R12, [R1+0x38] ;  /* 0x00003800010c7983 */ /* 0x0003620000100a00 */
[----:B------:R-:W-:Y:S01]  /*9b90*/  SHF.R.S32.HI R0, RZ, 0x1f, R19 ;  /* 0x0000001fff007819 */ /* 0x000fe20000011413 */
[----:B------:R-:W-:Y:S04]  /*9ba0*/  BSSY B0, `(.L_x_298) ;  /* 0x0000013000007945 */ /* 0x000fe80003800000 */
[----:B------:R-:W-:-:S04]  /*9bb0*/  IMAD R0, R0, c[0x0][0x1f0], RZ ;  /* 0x00007c0000007a24 */ /* 0x000fc800078e02ff */
[----:B------:R-:W-:Y:S01]  /*9bc0*/  IMAD R0, R19, c[0x0][0x1f4], R0 ;  /* 0x00007d0013007a24 */ /* 0x000fe200078e0200 */
[----:B--2---:R-:W-:-:S04]  /*9bd0*/  IADD3 R2, P0, R8, R105, RZ ;  /* 0x0000006908027210 */ /* 0x004fc80007f1e0ff */
[----:B------:R-:W-:Y:S02]  /*9be0*/  IADD3.X R3, R9, R106, RZ, P0, !PT ;  /* 0x0000006a09037210 */ /* 0x000fe400007fe4ff */
[----:B---3-5:R-:W-:-:S03]  /*9bf0*/  ISETP.GE.AND P0, PT, R4, R25, PT ;  /* 0x000000190400720c */ /* 0x028fc60003f06270 */
[----:B------:R-:W-:-:S05]  /*9c00*/  IMAD.WIDE.U32 R8, R19, c[0x0][0x1f0], R2 ;  /* 0x00007c0013087a25 */ /* 0x000fca00078e0002 */
[----:B------:R-:W-:-:S05]  /*9c10*/  IADD3 R7, R9, R0, RZ ;  /* 0x0000000009077210 */ /* 0x000fca0007ffe0ff */
        /* <DEDUP_REMOVED lines=10> */
[----:B------:R1:W-:Y:S02]  /*9cc0*/  STG.E.128 [R2.64+0x80], R20 ;  /* 0x0000801402007986 */ /* 0x0003e4000c101d06 */
.L_x_299:
[----:B-1----:R-:W-:Y:S05]  /*9cd0*/  BSYNC B0 ;  /* 0x0000000000007941 */ /* 0x002fea0003800000 */
.L_x_298:
[----:B------:R-:W2:Y:S01]  /*9ce0*/  LDL.LU R0, [R1+0x54] ;  /* 0x0000540001007983 */ /* 0x000ea20000300800 */
[----:B------:R-:W-:Y:S01]  /*9cf0*/  BSSY B0, `(.L_x_300) ;  /* 0x0000010000007945 */ /* 0x000fe20003800000 */
[----:B--2---:R-:W-:-:S13]  /*9d00*/  ISETP.GE.AND P0, PT, R0, R25, PT ;  /* 0x000000190000720c */ /* 0x004fda0003f06270 */
        /* <DEDUP_REMOVED lines=14> */
.L_x_301:
[----:B------:R-:W-:Y:S05]  /*9df0*/  BSYNC B0 ;  /* 0x0000000000007941 */ /* 0x000fea0003800000 */
.L_x_300:
        /* <DEDUP_REMOVED lines=17> */
.L_x_303:
[----:B------:R-:W-:Y:S05]  /*9f10*/  BSYNC B0 ;  /* 0x0000000000007941 */ /* 0x000fea0003800000 */
.L_x_302:
        /* <DEDUP_REMOVED lines=17> */
.L_x_288:
[----:B------:R-:W2:Y:S01]  /*a030*/  LDL.LU R14, [R1+0x40] ;  /* 0x00004000010e7983 */ /* 0x000ea20000300800 */
[----:B-1----:R-:W1:Y:S01]  /*a040*/  LDC.U8 R4, c[0x0][0x329] ;  /* 0x0000ca40ff047b82 */ /* 0x002e620000000000 */
[----:B------:R-:W-:Y:S01]  /*a050*/  SHF.R.S32.HI R10, RZ, 0x1f, R155 ;  /* 0x0000001fff0a7819 */ /* 0x000fe2000001149b */
[----:B------:R-:W-:Y:S01]  /*a060*/  IMAD.IADD R15, R15, 0x1, -R12 ;  /* 0x000000010f0f7824 */ /* 0x000fe200078e0a0c */
[----:B------:R-:W-:Y:S02]  /*a070*/  BSSY B0, `(.L_x_304) ;  /* 0x000003e000007945 */ /* 0x000fe40003800000 */
[----:B------:R-:W-:-:S03]  /*a080*/  LEA.HI R10, R10, R155, RZ, 0x2 ;  /* 0x0000009b0a0a7211 */ /* 0x000fc600078f10ff */
[----:B------:R-:W3:Y:S01]  /*a090*/  LDC.U8 R0, c[0x0][0x328] ;  /* 0x0000ca00ff007b82 */ /* 0x000ee20000000000 */
[----:B-1----:R-:W-:Y:S02]  /*a0a0*/  ISETP.NE.AND P1, PT, R4, RZ, PT ;  /* 0x000000ff0400720c */ /* 0x002fe40003f25270 */
[----:B---3--:R-:W-:-:S04]  /*a0b0*/  ISETP.NE.AND P3, PT, R0, RZ, PT ;  /* 0x000000ff0000720c */ /* 0x008fc80003f65270 */
[----:B------:R-:W-:-:S07]  /*a0c0*/  ISETP.NE.OR P2, PT, R4, RZ, !P3 ;  /* 0x000000ff0400720c */ /* 0x000fce0005f45670 */
[----:B------:R-:W-:Y:S01]  /*a0d0*/  @P1 IMAD.MOV.U32 R7, RZ, RZ, c[0x0][0x210] ;  /* 0x00008400ff071624 */ /* 0x000fe200078e00ff */
[----:B------:R-:W-:Y:S01]  /*a0e0*/  LOP3.LUT R4, R10, 0x1ffffffc, RZ, 0xc0, !PT ;  /* 0x1ffffffc0a047812 */ /* 0x000fe200078ec0ff */
[----:B------:R-:W-:Y:S01]  /*a0f0*/  @!P1 IMAD.MOV.U32 R6, RZ, RZ, c[0x0][0x214] ;  /* 0x00008500ff069624 */ /* 0x000fe200078e00ff */
[----:B------:R-:W-:Y:S01]  /*a100*/  SHF.R.S32.HI R10, RZ, 0x2, R10 ;  /* 0x00000002ff0a7819 */ /* 0x000fe2000001140a */
[----:B------:R-:W-:Y:S02]  /*a110*/  @P1 IMAD R7, R7, c[0x0][0x214], RZ ;  /* 0x0000850007071a24 */ /* 0x000fe400078e02ff */
[----:B------:R-:W-:Y:S01]  /*a120*/  @P1 IMAD.MOV.U32 R18, RZ, RZ, c[0x0][0x210] ;  /* 0x00008400ff121624 */ /* 0x000fe200078e00ff */
[----:B------:R-:W-:Y:S02]  /*a130*/  @!P1 SEL R7, R6, c[0x0][0x234], !P3 ;  /* 0x00008d0006079a07 */ /* 0x000fe40005800000 */
[----:B------:R-:W-:-:S05]  /*a140*/  @!P1 MOV R18, 0x1 ;  /* 0x0000000100129802 */ /* 0x000fca0000000f00 */
[----:B------:R-:W-:Y:S01]  /*a150*/  IMAD R6, R12, R18, RZ ;  /* 0x000000120c067224 */ /* 0x000fe200078e02ff */
[C---:B--2---:R-:W-:Y:S02]  /*a160*/  ISETP.NE.AND P4, PT, R14.reuse, -0x1, PT ;  /* 0xffffffff0e00780c */ /* 0x044fe40003f85270 */
[----:B------:R-:W-:-:S11]  /*a170*/  ISETP.NE.OR P0, PT, R14, -0x1, P2 ;  /* 0xffffffff0e00780c */ /* 0x000fd60001705670 */
[----:B------:R-:W-:Y:S01]  /*a180*/  @P4 IMAD.WIDE.U32 R2, R14, c[0x0][0x1e8], RZ ;  /* 0x00007a000e024a25 */ /* 0x000fe200078e00ff */
[----:B------:R-:W-:-:S03]  /*a190*/  @!P4 SHF.R.S32.HI R0, RZ, 0x1f, R11 ;  /* 0x0000001fff00c819 */ /* 0x000fc6000001140b */
[----:B------:R-:W-:Y:S02]  /*a1a0*/  @P4 IMAD R5, R14, c[0x0][0x1ec], R3 ;  /* 0x00007b000e054a24 */ /* 0x000fe400078e0203 */
[----:B------:R-:W-:Y:S02]  /*a1b0*/  @!P4 IMAD R3, R0, c[0x0][0x1e0], RZ ;  /* 0x000078000003ca24 */ /* 0x000fe400078e02ff */
[----:B------:R-:W-:-:S04]  /*a1c0*/  @!P4 IMAD.WIDE.U32 R8, R11, c[0x0][0x1e0], RZ ;  /* 0x000078000b08ca25 */ /* 0x000fc800078e00ff */
[----:B------:R-:W-:Y:S01]  /*a1d0*/  IMAD.IADD R0, R155, 0x1, -R4 ;  /* 0x000000019b007824 */ /* 0x000fe200078e0a04 */
[----:B------:R-:W-:Y:S01]  /*a1e0*/  @!P4 MOV R2, R8 ;  /* 0x000000080002c202 */ /* 0x000fe20000000f00 */
[----:B------:R-:W-:Y:S01]  /*a1f0*/  @!P4 IMAD R4, R11, c[0x0][0x1e4], R3 ;  /* 0x000079000b04ca24 */ /* 0x000fe200078e0203 */
[----:B------:R-:W-:Y:S01]  /*a200*/  SHF.R.S32.HI R8, RZ, 0x1f, R17 ;  /* 0x0000001fff087819 */ /* 0x000fe20000011411 */
        /* <DEDUP_REMOVED lines=10> */
[----:B------:R-:W-:Y:S01]  /*a2b0*/  CS2R R2, SRZ ;  /* 0x0000000000027805 */ /* 0x000fe2000001ff00 */
[C---:B------:R-:W-:Y:S01]  /*a2c0*/  IMAD R8, R17.reuse, c[0x0][0x1f4], R8 ;  /* 0x00007d0011087a24 */ /* 0x040fe200078e0208 */
[--C-:B------:R-:W-:Y:S01]  /*a2d0*/  @!P2 SHF.R.S32.HI R3, RZ, 0x1f, R14.reuse ;  /* 0x0000001fff03a819 */ /* 0x100fe2000001140e */
[----:B------:R-:W-:Y:S01]  /*a2e0*/  @!P2 IMAD.MOV.U32 R2, RZ, RZ, R14 ;  /* 0x000000ffff02a224 */ /* 0x000fe200078e000e */
[----:B------:R-:W-:Y:S01]  /*a2f0*/  SEL R0, R0, RZ, P2 ;  /* 0x000000ff00007207 */ /* 0x000fe20001000000 */
[----:B------:R-:W-:Y:S01]  /*a300*/  IMAD.WIDE.U32 R12, R17, c[0x0][0x1f0], R4 ;  /* 0x00007c00110c7a25 */ /* 0x000fe200078e0004 */
[----:B------:R-:W-:-:S02]  /*a310*/  ISETP.GE.AND P2, PT, R10, R15, PT ;  /* 0x0000000f0a00720c */ /* 0x000fc40003f46270 */
[----:B------:R-:W-:Y:S01]  /*a320*/  SHF.R.S32.HI R11, RZ, 0x1f, R10 ;  /* 0x0000001fff0b7819 */ /* 0x000fe2000001140a */
[----:B------:R-:W-:Y:S01]  /*a330*/  IMAD R0, R17, R7, R0 ;  /* 0x0000000711007224 */ /* 0x000fe200078e0200 */
[----:B------:R-:W-:Y:S02]  /*a340*/  SHF.R.S32.HI R4, RZ, 0x1f, R6 ;  /* 0x0000001fff047819 */ /* 0x000fe40000011406 */
[----:B------:R-:W-:Y:S02]  /*a350*/  IADD3 R9, R8, R13, RZ ;  /* 0x0000000d08097210 */ /* 0x000fe40007ffe0ff */
        /* <DEDUP_REMOVED lines=15> */
.L_x_305:
[----:B------:R-:W-:Y:S05]  /*a450*/  BSYNC B0 ;  /* 0x0000000000007941 */ /* 0x000fea0003800000 */
.L_x_304:
        /* <DEDUP_REMOVED lines=17> */
.L_x_307:
[----:B------:R-:W-:Y:S05]  /*a570*/  BSYNC B0 ;  /* 0x0000000000007941 */ /* 0x000fea0003800000 */
.L_x_306:
[----:B-1----:R-:W-:Y:S01]  /*a580*/  IADD3 R14, R10, 0x40, RZ ;  /* 0x000000400a0e7810 */ /* 0x002fe20007ffe0ff */
        /* <DEDUP_REMOVED lines=16> */
.L_x_309:
[----:B------:R-:W-:Y:S05]  /*a690*/  BSYNC B0 ;  /* 0x0000000000007941 */ /* 0x000fea0003800000 */
.L_x_308:
[----:B------:R-:W-:Y:S01]  /*a6a0*/  IADD3 R16, R10, 0x60, RZ ;  /* 0x000000600a107810 */ /* 0x000fe20007ffe0ff */
[----:B------:R-:W-:Y:S03]  /*a6b0*/  BSSY B0, `(.L_x_310) ;  /* 0x0000010000007945 */ /* 0x000fe60003800000 */
[----:B------:R-:W-:-:S13]  /*a6c0*/  ISETP.GE.AND P0, PT, R16, R15, PT ;  /* 0x0000000f1000720c */ /* 0x000fda0003f06270 */
[----:B------:R-:W-:Y:S05]  /*a6d0*/  @P0 BRA `(.L_x_311) ;  /* 0x000000d000000947 */ /* 0x000fea0003800000 */
[----:B------:R-:W-:Y:S01]  /*a6e0*/  IADD3 R0, P0, R6, 0x60, RZ ;  /* 0x0000006006007810 */ /* 0x000fe20007f1e0ff */
[----:B-12---:R-:W-:Y:S01]  /*a6f0*/  IMAD.MOV.U32 R2, RZ, RZ, R12 ;  /* 0x000000ffff027224 */ /* 0x006fe200078e000c */
        /* <DEDUP_REMOVED lines=11> */
.L_x_311:
[----:B------:R-:W-:Y:S05]  /*a7b0*/  BSYNC B0 ;  /* 0x0000000000007941 */ /* 0x000fea0003800000 */
.L_x_310:
[----:B------:R-:W-:-:S04]  /*a7c0*/  LOP3.LUT P6, RZ, R155, 0x3, RZ, 0xc0, !PT ;  /* 0x000000039bff7812 */ /* 0x000fc800078cc0ff */
[-C--:B------:R-:W-:Y:S02]  /*a7d0*/  ISETP.GE.OR P5, PT, R10, R15.reuse, P6 ;  /* 0x0000000f0a00720c */ /* 0x080fe400037a6670 */
[-C--:B------:R-:W-:Y:S02]  /*a7e0*/  ISETP.GE.OR P4, PT, R17, R15.reuse, P6 ;  /* 0x0000000f1100720c */ /* 0x080fe40003786670 */
[-C--:B------:R-:W-:Y:S02]  /*a7f0*/  ISETP.GE.OR P3, PT, R14, R15.reuse, P6 ;  /* 0x0000000f0e00720c */ /* 0x080fe40003766670 */
[----:B------:R-:W-:-:S07]  /*a800*/  ISETP.GE.OR P6, PT, R16, R15, P6 ;  /* 0x0000000f1000720c */ /* 0x000fce00037c6670 */
[-C--:B------:R-:W-:Y:S02]  /*a810*/  @!P5 IMAD R0, R10, R18.reuse, RZ ;  /* 0x000000120a00d224 */ /* 0x080fe400078e02ff */
[-C--:B-12---:R-:W-:Y:S02]  /*a820*/  @!P4 IMAD R3, R17, R18.reuse, RZ ;  /* 0x000000121103c224 */ /* 0x086fe400078e02ff */
        /* <DEDUP_REMOVED lines=28> */
.L_x_312:
        /* <DEDUP_REMOVED lines=9> */
.L_x_1033:


//--------------------- .text._ZN5flash16flash_fwd_kernelI23Flash_fwd_kernel_traitsILi96ELi128ELi64ELi4ELb0ELb0EN7cutlass6half_tE19Flash_kernel_traitsILi96ELi128ELi64ELi4ES3_EELb1ELb0ELb0ELb0ELb0ELb0ELb0ELb0EEEvNS_16Flash_fwd_paramsE --------------------------
	.section	.text._ZN5flash16flash_fwd_kernelI23Flash_fwd_kernel_traitsILi96ELi128ELi64ELi4ELb0ELb0EN7cutlass6half_tE19Flash_kernel_traitsILi96ELi128ELi64ELi4ES3_EELb1ELb0ELb0ELb0ELb0ELb0ELb0ELb0EEEvNS_16Flash_fwd_paramsE,"ax",@progbits
	.sectioninfo	@"SHI_REGISTERS=255"
	.align	128
        .global         _ZN5flash16flash_fwd_kernelI23Flash_fwd_kernel_traitsILi96ELi128ELi64ELi4ELb0ELb0EN7cutlass6half_tE19Flash_kernel_traitsILi96ELi128ELi64ELi4ES3_EELb1ELb0ELb0ELb0ELb0ELb0ELb0ELb0EEEvNS_16Flash_fwd_paramsE
        .type           _ZN5flash16flash_fwd_kernelI23Flash_fwd_kernel_traitsILi96ELi128ELi64ELi4ELb0ELb0EN7cutlass6half_tE19Flash_kernel_traitsILi96ELi128ELi64ELi4ES3_EELb1ELb0ELb0ELb0ELb0ELb0ELb0ELb0EEEvNS_16Flash_fwd_paramsE,@function
        .size           _ZN5flash16flash_fwd_kernelI23Flash_fwd_kernel_traitsILi96ELi128ELi64ELi4ELb0ELb0EN7cutlass6half_tE19Flash_kernel_traitsILi96ELi128ELi64ELi4ES3_EELb1ELb0ELb0ELb0ELb0ELb0ELb0ELb0EEEvNS_16Flash_fwd_paramsE,(.L_x_1034 - _ZN5flash16flash_fwd_kernelI23Flash_fwd_kernel_traitsILi96ELi128ELi64ELi4ELb0ELb0EN7cutlass6half_tE19Flash_kernel_traitsILi96ELi128ELi64ELi4ES3_EELb1ELb0ELb0ELb0ELb0ELb0ELb0ELb0EEEvNS_16Flash_fwd_paramsE)
        .other          _ZN5flash16flash_fwd_kernelI23Flash_fwd_kernel_traitsILi96ELi128ELi64ELi4ELb0ELb0EN7cutlass6half_tE19Flash_kernel_traitsILi96ELi128ELi64ELi4ES3_EELb1ELb0ELb0ELb0ELb0ELb0ELb0ELb0EEEvNS_16Flash_fwd_paramsE,@"STO_CUDA_ENTRY STV_DEFAULT"
_ZN5flash16flash_fwd_kernelI23Flash_fwd_kernel_traitsILi96ELi128ELi64ELi4ELb0ELb0EN7cutlass6half_tE19Flash_kernel_traitsILi96ELi128ELi64ELi4ES3_EELb1ELb0ELb0ELb0ELb0ELb0ELb0ELb0EEEvNS_16Flash_fwd_paramsE:
.text._ZN5flash16flash_fwd_kernelI23Flash_fwd_kernel_traitsILi96ELi128ELi64ELi4ELb0ELb0EN7cutlass6half_tE19Flash_kernel_traitsILi96ELi128ELi64ELi4ES3_EELb1ELb0ELb0ELb0ELb0ELb0ELb0ELb0EEEvNS_16Flash_fwd_paramsE:
        /* <DEDUP_REMOVED lines=72> */
.L_x_313:
[----:B------:R-:W-:Y:S02]  /*0480*/  MOV R0, c[0x0][0x218] ;  /* 0x0000860000007a02 */ /* 0x000fe40000000f00 */
.L_x_314:
        /* <DEDUP_REMOVED lines=12> */
[C---:B------:R-:W-:Y:S02]  /*0550*/  IADD3 R0, R36.reuse, 0x3f, RZ ;  /* 0x0000003f24007810 */ /* 0x040fe40007ffe0ff */
[----:B------:R-:W-:Y:S02]  /*0560*/  ISETP.GE.AND P0, PT, R36, 0x1, PT ;  /* 0x000000012400780c */ /* 0x000fe40003f06270 */
[----:B------:R-:W-:-:S04]  /*0570*/  SHF.R.S32.HI R2, RZ, 0x1f, R0 ;  /* 0x0000001fff027819 */ /* 0x000fc80000011400 */
[----:B------:R-:W-:-:S05]  /*0580*/  LEA.HI R166, R2, R0, RZ, 0x6 ;  /* 0x0000000002a67211 */ /* 0x000fca00078f30ff */
[----:B------:R2:W-:Y:S02]  /*0590*/  STL [R1+0x8], R166 ;  /* 0x000008a601007387 */ /* 0x0005e40000100800 */
[----:B------:R-:W-:Y:S05]  /*05a0*/  @!P0 BRA `(.L_x_315) ;  /* 0x0000c89000008947 */ /* 0x000fea0003800000 */
[----:B------:R-:W-:Y:S01]  /*05b0*/  ISETP.NE.AND P1, PT, R13, -0x1, PT ;  /* 0xffffffff0d00780c */ /* 0x000fe20003f25270 */
[----:B------:R-:W3:Y:S01]  /*05c0*/  LDC.U8 R245, c[0x0][0x2d8] ;  /* 0x0000b600fff57b82 */ /* 0x000ee20000000000 */
[----:B------:R-:W-:-:S11]  /*05d0*/  ISETP.NE.AND P0, PT, R9, -0x1, PT ;  /* 0xffffffff0900780c */ /* 0x000fd60003f05270 */
[----:B------:R-:W-:Y:S01]  /*05e0*/  @!P1 SHF.R.S32.HI R4, RZ, 0x1f, R16 ;  /* 0x0000001fff049819 */ /* 0x000fe20000011410 */
[----:B------:R-:W-:Y:S01]  /*05f0*/  @P1 IMAD.WIDE.U32 R2, R13, c[0x0][0x190], RZ ;  /* 0x000064000d021a25 */ /* 0x000fe200078e00ff */
[----:B------:R-:W-:-:S03]  /*0600*/  @P0 IADD3 R0, R7, R9, RZ ;  /* 0x0000000907000210 */ /* 0x000fc60007ffe0ff */
[----:B------:R-:W-:Y:S01]  /*0610*/  @!P1 IMAD R6, R4, c[0x0][0x178], RZ ;  /* 0x00005e0004069a24 */ /* 0x000fe200078e02ff */
[----:B-1--4-:R-:W-:Y:S01]  /*0620*/  @P1 MOV R10, R2 ;  /* 0x00000002000a1202 */ /* 0x012fe20000000f00 */
        /* <DEDUP_REMOVED lines=9> */
[----:B---3--:R-:W-:Y:S01]  /*06c0*/  SHF.R.S32.HI R0, RZ, 0x1f, R7 ;  /* 0x0000001fff007819 */ /* 0x008fe20000011407 */
        /* <DEDUP_REMOVED lines=10> */
.L_x_316:
[----:B---3--:R-:W-:Y:S02]  /*0770*/  IABS R4, c[0x0][0x1c8] ;  /* 0x0000720000047a13 */ /* 0x008fe40000000000 */
        /* <DEDUP_REMOVED lines=19> */
[----:B------:R-:W-:Y:S02]  /*08b0*/  LOP3.LUT R2, R21, c[0x0][0x1c8], RZ, 0x3c, !PT ;  /* 0x0000720015027a12 */ /* 0x000fe400078e3cff */
[----:B------:R-:W-:Y:S02]  /*08c0*/  SHF.R.S32.HI R9, RZ, 0x1f, R21 ;  /* 0x0000001fff097819 */ /* 0x000fe40000011415 */
        /* <DEDUP_REMOVED lines=20> */
.L_x_317:
[-C--:B------:R-:W-:Y:S01]  /*0a10*/  LEA.HI R3, R17, R146.reuse, RZ, 0x2 ;  /* 0x0000009211037211 */ /* 0x080fe200078f10ff */
[----:B------:R-:W-:Y:S01]  /*0a20*/  IMAD.IADD R32, R15, 0x1, -R12 ;  /* 0x000000010f207824 */ /* 0x000fe200078e0a0c */
[-C--:B------:R-:W-:Y:S01]  /*0a30*/  LEA.HI R24, R17, R146.reuse, RZ, 0x3 ;  /* 0x0000009211187211 */ /* 0x080fe200078f18ff */
[----:B------:R-:W-:Y:S01]  /*0a40*/  IMAD R15, R9, c[0x0][0x1a8], RZ ;  /* 0x00006a00090f7a24 */ /* 0x000fe200078e02ff */
[----:B------:R-:W-:Y:S01]  /*0a50*/  LOP3.LUT R0, R3, 0xfffffffc, RZ, 0xc0, !PT ;  /* 0xfffffffc03007812 */ /* 0x000fe200078ec0ff */
[----:B------:R-:W-:Y:S01]  /*0a60*/  BSSY B0, `(.L_x_318) ;  /* 0x0000064000007945 */ /* 0x000fe20003800000 */
[----:B------:R-:W-:Y:S01]  /*0a70*/  SHF.R.S32.HI R22, RZ, 0x3, R24 ;  /* 0x00000003ff167819 */ /* 0x000fe20000011418 */
[----:B------:R-:W-:Y:S01]  /*0a80*/  IMAD R15, R21, c[0x0][0x1ac], R15 ;  /* 0x00006b00150f7a24 */ /* 0x000fe200078e020f */
[----:B------:R-:W-:Y:S01]  /*0a90*/  SHF.R.S32.HI R4, RZ, 0x2, R3 ;  /* 0x00000002ff047819 */ /* 0x000fe20000011403 */
[----:B------:R-:W-:Y:S01]  /*0aa0*/  IMAD.IADD R2, R146, 0x1, -R0 ;  /* 0x0000000192027824 */ /* 0x000fe200078e0a00 */
[----:B------:R-:W-:Y:S01]  /*0ab0*/  SHF.R.S32.HI R145, RZ, 0x5, R20 ;  /* 0x00000005ff917819 */ /* 0x000fe20000011414 */
[----:B------:R-:W-:Y:S01]  /*0ac0*/  IMAD.SHL.U32 R0, R22, 0x40, RZ ;  /* 0x0000004016007824 */ /* 0x000fe200078e00ff */
[----:B------:R-:W-:Y:S01]  /*0ad0*/  LEA.HI R23, R17, R146, RZ, 0x4 ;  /* 0x0000009211177211 */ /* 0x000fe200078f20ff */
[----:B------:R-:W-:Y:S01]  /*0ae0*/  IMAD.SHL.U32 R168, R2, 0x8, RZ ;  /* 0x0000000802a87824 */ /* 0x000fe200078e00ff */
[----:B------:R-:W-:Y:S01]  /*0af0*/  LEA.HI R2, R3, R4, RZ, 0x1 ;  /* 0x0000000403027211 */ /* 0x000fe200078f08ff */
[----:B------:R1:W-:Y:S01]  /*0b00*/  STL [R1+0x3c], R32 ;  /* 0x00003c2001007387 */ /* 0x0003e20000100800 */
[----:B------:R-:W-:-:S02]  /*0b10*/  LOP3.LUT R0, R0, 0xc0, RZ, 0xc0, !PT ;  /* 0x000000c000007812 */ /* 0x000fc400078ec0ff */
[----:B------:R-:W-:Y:S02]  /*0b20*/  LOP3.LUT R2, R2, 0x7fffffe, RZ, 0xc0, !PT ;  /* 0x07fffffe02027812 */ /* 0x000fe400078ec0ff */
[----:B------:R-:W-:Y:S02]  /*0b30*/  LOP3.LUT R3, R0, 0x18, R168, 0xf8, !PT ;  /* 0x0000001800037812 */ /* 0x000fe400078ef8a8 */
[----:B------:R-:W-:Y:S02]  /*0b40*/  SHF.R.U32.HI R0, RZ, 0x3, R0 ;  /* 0x00000003ff007819 */ /* 0x000fe40000011600 */
[----:B------:R-:W-:Y:S02]  /*0b50*/  SHF.R.S32.HI R169, RZ, 0x1f, R168 ;  /* 0x0000001fffa97819 */ /* 0x000fe400000114a8 */
[----:B------:R-:W-:Y:S01]  /*0b60*/  LOP3.LUT R5, R3, R0, RZ, 0x3c, !PT ;  /* 0x0000000003057212 */ /* 0x000fe200078e3cff */
[----:B------:R-:W-:Y:S01]  /*0b70*/  IMAD.IADD R0, R4, 0x1, -R2 ;  /* 0x0000000104007824 */ /* 0x000fe200078e0a02 */
[C---:B------:R-:W-:Y:S01]  /*0b80*/  IADD3 R2, P0, R168.reuse, R10, RZ ;  /* 0x0000000aa8027210 */ /* 0x040fe20007f1e0ff */
[----:B------:R1:W-:Y:S01]  /*0b90*/  STL.64 [R1+0x10], R168 ;  /* 0x000010a801007387 */ /* 0x0003e20000100a00 */
[C---:B------:R-:W-:Y:S01]  /*0ba0*/  IADD3 R165, R168.reuse, 0x20, RZ ;  /* 0x00000020a8a57810 */ /* 0x040fe20007ffe0ff */
[----:B------:R-:W-:Y:S01]  /*0bb0*/  IMAD R6, R145, 0x8, R0 ;  /* 0x0000000891067824 */ /* 0x000fe200078e0200 */
[----:B------:R-:W-:Y:S01]  /*0bc0*/  LOP3.LUT R0, R23, 0xfffffff0, RZ, 0xc0, !PT ;  /* 0xfffffff017007812 */ /* 0x000fe200078ec0ff */
[----:B------:R-:W-:Y:S01]  /*0bd0*/  IMAD.X R3, R169, 0x1, R11, P0 ;  /* 0x00000001a9037824 */ /* 0x000fe200000e060b */
[----:B------:R-:W-:Y:S01]  /*0be0*/  IADD3 R164, R168, 0x40, RZ ;  /* 0x00000040a8a47810 */ /* 0x000fe20007ffe0ff */
[----:B------:R-:W-:Y:S01]  /*0bf0*/  IMAD.U32 R222, R6, 0x20, R5 ;  /* 0x0000002006de7824 */ /* 0x000fe200078e0005 */
[----:B------:R-:W-:Y:S01]  /*0c00*/  SHF.R.S32.HI R5, RZ, 0x1f, R4 ;  /* 0x0000001fff057819 */ /* 0x000fe20000011404 */
[----:B------:R-:W-:-:S02]  /*0c10*/  IMAD.IADD R20, R146, 0x1, -R0 ;  /* 0x0000000192147824 */ /* 0x000fc400078e0a00 */
[----:B------:R-:W-:-:S04]  /*0c20*/  IMAD.WIDE.U32 R6, R4, c[0x0][0x198], R168 ;  /* 0x0000660004067a25 */ /* 0x000fc800078e00a8 */
[----:B------:R-:W-:Y:S01]  /*0c30*/  IMAD R0, R5, c[0x0][0x198], RZ ;  /* 0x0000660005007a24 */ /* 0x000fe200078e02ff */
[----:B------:R-:W-:Y:S01]  /*0c40*/  IADD3 R6, P0, R18, R6, RZ ;  /* 0x0000000612067210 */ /* 0x000fe20007f1e0ff */
[----:B------:R-:W-:Y:S01]  /*0c50*/  IMAD.WIDE.U32 R16, R21, c[0x0][0x1a8], R2 ;  /* 0x00006a0015107a25 */ /* 0x000fe200078e0002 */
[----:B------:R-:W-:-:S03]  /*0c60*/  LEA.HI R21, R20, R20, RZ, 0x1 ;  /* 0x0000001414157211 */ /* 0x000fc600078f08ff */
[C---:B------:R-:W-:Y:S01]  /*0c70*/  IMAD R10, R4.reuse, c[0x0][0x19c], R0 ;  /* 0x00006700040a7a24 */ /* 0x040fe200078e0200 */
[--C-:B------:R-:W-:Y:S01]  /*0c80*/  SHF.R.S32.HI R9, RZ, 0x1, R21.reuse ;  /* 0x00000001ff097819 */ /* 0x100fe20000011415 */
[----:B------:R-:W-:Y:S01]  /*0c90*/  IMAD R12, R5, c[0x0][0x1a0], RZ ;  /* 0x00006800050c7a24 */ /* 0x000fe200078e02ff */
[----:B------:R-:W-:Y:S01]  /*0ca0*/  SHF.R.S32.HI R11, RZ, 0x1f, R21 ;  /* 0x0000001fff0b7819 */ /* 0x000fe20000011415 */
[C---:B------:R-:W-:Y:S01]  /*0cb0*/  IMAD.WIDE.U32 R2, R4.reuse, c[0x0][0x1a0], R168 ;  /* 0x0000680004027a25 */ /* 0x040fe200078e00a8 */
[----:B------:R-:W-:Y:S02]  /*0cc0*/  IADD3.X R7, R19, R7, R10, P0, !PT ;  /* 0x0000000713077210 */ /* 0x000fe400007fe40a */
[----:B------:R-:W-:Y:S01]  /*0cd0*/  SHF.R.S32.HI R0, RZ, 0x1f, R8 ;  /* 0x0000001fff007819 */ /* 0x000fe20000011408 */
[----:B------:R-:W-:Y:S01]  /*0ce0*/  IMAD R10, R4, c[0x0][0x1a4], R12 ;  /* 0x00006900040a7a24 */ /* 0x000fe200078e020c */
[----:B------:R-:W-:Y:S01]  /*0cf0*/  LEA.HI R11, R11, R9, RZ, 0x2 ;  /* 0x000000090b0b7211 */ /* 0x000fe200078f10ff */
[----:B------:R-:W-:Y:S01]  /*0d00*/  IMAD.WIDE.U32 R28, R8, c[0x0][0x1b0], R6 ;  /* 0x00006c00081c7a25 */ /* 0x000fe200078e0006 */
[----:B------:R-:W-:-:S02]  /*0d10*/  IADD3 R2, P0, R13, R2, RZ ;  /* 0x000000020d027210 */ /* 0x000fc40007f1e0ff */
[----:B------:R-:W-:Y:S01]  /*0d20*/  LOP3.LUT R12, R11, 0xfffffffc, RZ, 0xc0, !PT ;  /* 0xfffffffc0b0c7812 */ /* 0x000fe200078ec0ff */
[----:B------:R-:W-:Y:S01]  /*0d30*/  IMAD R11, R0, c[0x0][0x1b0], RZ ;  /* 0x00006c00000b7a24 */ /* 0x000fe200078e02ff */
[----:B------:R-:W-:Y:S01]  /*0d40*/  IADD3.X R3, R14, R3, R10, P0, !PT ;  /* 0x000000030e037210 */ /* 0x000fe200007fe40a */
[----:B------:R-:W-:Y:S01]  /*0d50*/  IMAD R0, R0, c[0x0][0x1b8], RZ ;  /* 0x00006e0000007a24 */ /* 0x000fe200078e02ff */
[----:B------:R1:W-:Y:S01]  /*0d60*/  STL.64 [R1+0x28], R28 ;  /* 0x0000281c01007387 */ /* 0x0003e20000100a00 */
[----:B------:R-:W-:Y:S01]  /*0d70*/  IMAD.IADD R19, R9, 0x1, -R12 ;  /* 0x0000000109137824 */ /* 0x000fe200078e0a0c */
[----:B------:R-:W-:Y:S01]  /*0d80*/  ISETP.GE.AND P0, PT, R4, R32, PT ;  /* 0x000000200400720c */ /* 0x000fe20003f06270 */
[C---:B------:R-:W-:Y:S02]  /*0d90*/  IMAD R0, R8.reuse, c[0x0][0x1bc], R0 ;  /* 0x00006f0008007a24 */ /* 0x040fe400078e0200 */
[----:B------:R-:W-:Y:S01]  /*0da0*/  IMAD.WIDE.U32 R26, R8, c[0x0][0x1b8], R2 ;  /* 0x00006e00081a7a25 */ /* 0x000fe200078e0002 */
[----:B------:R-:W-:-:S03]  /*0db0*/  LOP3.LUT P1, RZ, R19, 0x2, RZ, 0xc0, !PT ;  /* 0x0000000213ff7812 */ /* 0x000fc6000782c0ff */
[----:B------:R-:W-:Y:S01]  /*0dc0*/  IMAD R9, R8, c[0x0][0x1b4], R11 ;  /* 0x00006d0008097a24 */ /* 0x000fe200078e020b */
[----:B------:R1:W-:Y:S01]  /*0dd0*/  STL.64 [R1+0x20], R26 ;  /* 0x0000201a01007387 */ /* 0x0003e20000100a00 */
[----:B------:R-:W-:Y:S02]  /*0de0*/  IMAD.IADD R25, R27, 0x1, R0 ;  /* 0x000000011b197824 */ /* 0x000fe400078e0200 */
[----:B------:R-:W-:Y:S01]  /*0df0*/  IMAD.IADD R31, R29, 0x1, R9 ;  /* 0x000000011d1f7824 */ /* 0x000fe200078e0209 */
[----:B------:R1:W-:Y:S01]  /*0e00*/  STL [R1+0x34], R165 ;  /* 0x000034a501007387 */ /* 0x0003e20000100800 */
[----:B------:R-:W-:Y:S02]  /*0e10*/  IMAD.MOV.U32 R3, RZ, RZ, 0x10 ;  /* 0x00000010ff037424 */ /* 0x000fe400078e00ff */
[----:B------:R-:W-:Y:S01]  /*0e20*/  IMAD.WIDE R6, R153, 0x80, R4 ;  /* 0x0000008099067825 */ /* 0x000fe200078e0204 */
[----:B------:R1:W-:Y:S02]  /*0e30*/  STL [R1+0x38], R164 ;  /* 0x000038a401007387 */ /* 0x0003e40000100800 */
[----:B------:R-:W-:Y:S01]  /*0e40*/  SEL R3, R3, 0xfffffff0, !P1 ;  /* 0xfffffff003037807 */ /* 0x000fe20004800000 */
[----:B------:R-:W-:Y:S01]  /*0e50*/  IMAD.SHL.U32 R222, R222, 0x2, RZ ;  /* 0x00000002dede7824 */ /* 0x000fe200078e00ff */
[----:B------:R1:W-:Y:S01]  /*0e60*/  STL [R1+0xc], R25 ;  /* 0x00000c1901007387 */ /* 0x0003e20000100800 */
[----:B------:R-:W-:-:S03]  /*0e70*/  IMAD.IADD R11, R17, 0x1, R15 ;  /* 0x00000001110b7824 */ /* 0x000fc600078e020f */
[----:B------:R1:W-:Y:S01]  /*0e80*/  STL [R1+0x1c], R31 ;  /* 0x00001c1f01007387 */ /* 0x0003e20000100800 */
        /* <DEDUP_REMOVED lines=33> */
.L_x_319:
[----:B------:R-:W-:Y:S05]  /*10a0*/  BSYNC B0 ;  /* 0x0000000000007941 */ /* 0x000fea0003800000 */
.L_x_318:
        /* <DEDUP_REMOVED lines=37> */
.L_x_321:
[----:B------:R-:W-:Y:S05]  /*1300*/  BSYNC B0 ;  /* 0x0000000000007941 */ /* 0x000fea0003800000 */
.L_x_320:
        /* <DEDUP_REMOVED lines=37> */
.L_x_323:
[----:B------:R-:W-:Y:S05]  /*1560*/  BSYNC B0 ;  /* 0x0000000000007941 */ /* 0x000fea0003800000 */
.L_x_322:
        /* <DEDUP_REMOVED lines=40> */
.L_x_325:
[----:B------:R-:W-:Y:S05]  /*17f0*/  BSYNC B0 ;  /* 0x0000000000007941 */ /* 0x000fea0003800000 */
.L_x_324:
[----:B------:R-:W-:Y:S01]  /*1800*/  MOV R154, R30 ;  /* 0x0000001e009a7202 */ /* 0x000fe20000000f00 */
[----:B------:R-:W-:Y:S01]  /*1810*/  BSSY B0, `(.L_x_326) ;  /* 0x0000028000007945 */ /* 0x000fe20003800000 */
[----:B------:R-:W-:Y:S02]  /*1820*/  MOV R155, R31 ;  /* 0x0000001f009b7202 */ /* 0x000fe40000000f00 */
[----:B------:R-:W-:Y:S02]  /*1830*/  LEA.HI.SX32 R37, R166, 0xffffffff, 0x1a ;  /* 0xffffffffa6257811 */ /* 0x000fe400078fd2ff */
[----:B------:R-:W-:Y:S02]  /*1840*/  MOV R154, R28 ;  /* 0x0000001c009a7202 */ /* 0x000fe40000000f00 */
[----:B------:R-:W-:Y:S01]  /*1850*/  SHF.R.S32.HI R2, RZ, 0x1f, R37 ;  /* 0x0000001fff027819 */ /* 0x000fe20000011425 */
[C---:B---3--:R-:W-:Y:S02]  /*1860*/  IMAD R12, R37.reuse, -0x40, R36 ;  /* 0xffffffc0250c7824 */ /* 0x048fe400078e0224 */
[----:B------:R3:W-:Y:S01]  /*1870*/  STL.64 [R1+0x18], R154 ;  /* 0x0000189a01007387 */ /* 0x0007e20000100a00 */
[----:B------:R-:W-:-:S02]  /*1880*/  IMAD R0, R37, UR4, RZ ;  /* 0x0000000425007c24 */ /* 0x000fc4000f8e02ff */
[----:B------:R-:W-:Y:S01]  /*1890*/  ISETP.GE.AND P0, PT, R4, R12, PT ;  /* 0x0000000c0400720c */ /* 0x000fe20003f06270 */
[----:B------:R-:W-:-:S04]  /*18a0*/  IMAD.WIDE.U32 R6, R37, UR5, R154 ;  /* 0x0000000525067c25 */ /* 0x000fc8000f8e009a */
[----:B------:R-:W-:-:S05]  /*18b0*/  IMAD R0, R2, UR5, R0 ;  /* 0x0000000502007c24 */ /* 0x000fca000f8e0200 */
[----:B------:R-:W-:-:S03]  /*18c0*/  IADD3 R0, R7, R0, RZ ;  /* 0x0000000007007210 */ /* 0x000fc60007ffe0ff */
        /* <DEDUP_REMOVED lines=22> */
[----:B----4-:R-:W-:-:S04]  /*1a30*/  LEA R8, P0, R6, c[0x0][0x168], 0x1 ;  /* 0x00005a0006087a11 */ /* 0x010fc800078008ff */
[----:B------:R-:W-:-:S05]  /*1a40*/  LEA.HI.X R9, R6, c[0x0][0x16c], R0, 0x1, P0 ;  /* 0x00005b0006097a11 */ /* 0x000fca00000f0c00 */
[----:B------:R-:W-:Y:S01]  /*1a50*/  @!PT LDS RZ, [RZ] ;  /* 0x00000000fffff984 */ /* 0x000fe20000000800 */
[----:B------:R-:W-:Y:S01]  /*1a60*/  @!PT LDS RZ, [RZ] ;  /* 0x00000000fffff984 */ /* 0x000fe20000000800 */
[----:B------:R-:W-:Y:S01]  /*1a70*/  @!PT LDS RZ, [RZ] ;  /* 0x00000000fffff984 */ /* 0x000fe20000000800 */
[----:B------:R4:W-:Y:S04]  /*1a80*/  LDGSTS.E.BYPASS.LTC128B.128 [R222+0x8000], [R8.64+0x80] ;  /* 0x0800008008de7fae */ /* 0x0009e8000b901d52 */
.L_x_327:
[----:B------:R-:W-:Y:S05]  /*1a90*/  BSYNC B0 ;  /* 0x0000000000007941 */ /* 0x000fea0003800000 */
.L_x_326:
        /* <DEDUP_REMOVED lines=12> */
[C---:B----4-:R-:W-:Y:S01]  /*1b60*/  @!P3 LEA R10, P4, R6.reuse, c[0x0][0x168], 0x1 ;  /* 0x00005a00060aba11 */ /* 0x050fe200078808ff */
        /* <DEDUP_REMOVED lines=21> */
.L_x_329:
[----:B------:R-:W-:Y:S05]  /*1cc0*/  BSYNC B0 ;  /* 0x0000000000007941 */ /* 0x000fea0003800000 */
.L_x_328:
        /* <DEDUP_REMOVED lines=44> */
.L_x_331:
[----:B------:R-:W-:Y:S05]  /*1f90*/  BSYNC B0 ;  /* 0x0000000000007941 */ /* 0x000fea0003800000 */
.L_x_330:
[----:B------:R-:W-:Y:S01]  /*1fa0*/  ISETP.GE.AND P0, PT, R18, R12, PT ;  /* 0x0000000c1200720c */ /* 0x000fe20003f06270 */
[----:B------:R-:W-:Y:S01]  /*1fb0*/  BSSY B0, `(.L_x_332) ;  /* 0x0000023000007945 */ /* 0x000fe20003800000 */
[----:B-1----:R-:W-:-:S11]  /*1fc0*/  MOV R28, 0x20 ;  /* 0x00000020001c7802 */ /* 0x002fd60000000f00 */
        /* <DEDUP_REMOVED lines=33> */
.L_x_333:
[----:B------:R-:W-:Y:S05]  /*21e0*/  BSYNC B0 ;  /* 0x0000000000007941 */ /* 0x000fea0003800000 */
.L_x_332:
[----:B------:R-:W-:Y:S01]  /*21f0*/  LOP3.LUT R2, R24, 0xfffffff8, RZ, 0xc0, !PT ;  /* 0xfffffff818027812 */ /* 0x000fe200078ec0ff */
[----:B-1----:R-:W-:Y:S01]  /*2200*/  IMAD.SHL.U32 R5, R19, 0x40, RZ ;  /* 0x0000004013057824 */ /* 0x002fe200078e00ff */
[----:B----4-:R-:W-:Y:S01]  /*2210*/  SHF.R.S32.HI R8, RZ, 0x4, R23 ;  /* 0x00000004ff087819 */ /* 0x010fe20000011417 */
        /* <DEDUP_REMOVED lines=8> */
[----:B------:R-:W-:Y:S02]  /*22a0*/  LEA.HI R7, R7, R20, RZ, 0x3 ;  /* 0x0000001407077211 */ /* 0x000fe400078f18ff */
[----:B------:R-:W-:Y:S01]  /*22b0*/  LOP3.LUT R4, R0, 0x3fffffe, RZ, 0xc0, !PT ;  /* 0x03fffffe00047812 */ /* 0x000fe200078ec0ff */
[----:B------:R-:W-:Y:S01]  /*22c0*/  IMAD.IADD R8, R8, 0x1, -R6 ;  /* 0x0000000108087824 */ /* 0x000fe200078e0a06 */
[----:B------:R-:W-:-:S03]  /*22d0*/  SHF.R.S32.HI R20, RZ, 0x1, R0 ;  /* 0x00000001ff147819 */ /* 0x000fc60000011400 */
[----:B------:R-:W-:Y:S01]  /*22e0*/  IMAD.IADD R9, R2, 0x1, -R4 ;  /* 0x0000000102097824 */ /* 0x000fe200078e0a04 */
[----:B------:R-:W-:Y:S01]  /*22f0*/  LOP3.LUT R2, R5, 0xc0, RZ, 0xc0, !PT ;  /* 0x000000c005027812 */ /* 0x000fe200078ec0ff */
[C---:B------:R-:W-:Y:S01]  /*2300*/  IMAD.SHL.U32 R0, R20.reuse, 0x40, RZ ;  /* 0x0000004014007824 */ /* 0x040fe200078e00ff */
[----:B------:R-:W-:Y:S01]  /*2310*/  LOP3.LUT P0, RZ, R20, 0x2, RZ, 0xc0, !PT ;  /* 0x0000000214ff7812 */ /* 0x000fe2000780c0ff */
[----:B------:R-:W-:Y:S02]  /*2320*/  IMAD.SHL.U32 R4, R7, 0x20, RZ ;  /* 0x0000002007047824 */ /* 0x000fe400078e00ff */
[----:B------:R-:W-:Y:S01]  /*2330*/  IMAD.SHL.U32 R5, R8, 0x8, RZ ;  /* 0x0000000808057824 */ /* 0x000fe200078e00ff */
[----:B------:R-:W-:Y:S01]  /*2340*/  LOP3.LUT R0, R0, 0xc0, RZ, 0xc0, !PT ;  /* 0x000000c000007812 */ /* 0x000fe200078ec0ff */
[----:B------:R-:W-:Y:S01]  /*2350*/  IMAD.SHL.U32 R7, R22, 0x8, RZ ;  /* 0x0000000816077824 */ /* 0x000fe200078e00ff */
[----:B------:R-:W-:Y:S02]  /*2360*/  LOP3.LUT R38, R4, 0xffffff00, RZ, 0xc0, !PT ;  /* 0xffffff0004267812 */ /* 0x000fe400078ec0ff */
[----:B------:R-:W-:-:S02]  /*2370*/  LOP3.LUT R6, R2, 0x8, R5, 0xf8, !PT ;  /* 0x0000000802067812 */ /* 0x000fc400078ef805 */
[----:B------:R-:W-:Y:S01]  /*2380*/  LOP3.LUT R5, R0, 0x8, R7, 0xf8, !PT ;  /* 0x0000000800057812 */ /* 0x000fe200078ef807 */
[----:B------:R-:W-:Y:S01]  /*2390*/  IMAD R7, R8, 0x8, R9 ;  /* 0x0000000808077824 */ /* 0x000fe200078e0209 */
[----:B------:R-:W-:Y:S01]  /*23a0*/  SHF.R.U32.HI R4, RZ, 0x3, R2 ;  /* 0x00000003ff047819 */ /* 0x000fe20000011602 */
[----:B------:R-:W-:Y:S01]  /*23b0*/  IMAD R2, R145, 0x200, R38 ;  /* 0x0000020091027824 */ /* 0x000fe200078e0226 */
[----:B------:R-:W-:Y:S01]  /*23c0*/  SHF.R.U32.HI R0, RZ, 0x3, R0 ;  /* 0x00000003ff007819 */ /* 0x000fe20000011600 */
[C---:B------:R-:W-:Y:S01]  /*23d0*/  IMAD R38, R39.reuse, 0x20, R38 ;  /* 0x0000002027267824 */ /* 0x040fe200078e0226 */
[----:B------:R-:W-:Y:S01]  /*23e0*/  LOP3.LUT R144, R6, R4, RZ, 0x3c, !PT ;  /* 0x0000000406907212 */ /* 0x000fe200078e3cff */
[----:B------:R-:W-:Y:S01]  /*23f0*/  IMAD R2, R39, 0x20, R2 ;  /* 0x0000002027027824 */ /* 0x000fe200078e0202 */
[----:B------:R-:W-:-:S03]  /*2400*/  LOP3.LUT R0, R5, R0, RZ, 0x3c, !PT ;  /* 0x0000000005007212 */ /* 0x000fc600078e3cff */
        /* <DEDUP_REMOVED lines=8> */
[----:B------:R-:W1:Y:S01]  /*2490*/  LDSM.16.M88.4 R8, [R217+0x6000] ;  /* 0x00600000d908783b */ /* 0x000e620000000200 */
[----:B------:R-:W-:-:S03]  /*24a0*/  IMAD.SHL.U32 R0, R146, 0x2, RZ ;  /* 0x0000000292007824 */ /* 0x000fc600078e00ff */
[----:B------:R-:W4:Y:S02]  /*24b0*/  LDSM.16.M88.4 R12, [R217+0x6400] ;  /* 0x00640000d90c783b */ /* 0x000f240000000200 */
[----:B------:R-:W-:Y:S02]  /*24c0*/  LOP3.LUT R0, R0, 0x6, RZ, 0xc0, !PT ;  /* 0x0000000600007812 */ /* 0x000fe400078ec0ff */
[----:B------:R-:W5:Y:S03]  /*24d0*/  LDSM.16.M88.4 R24, [R217+0x6800] ;  /* 0x00680000d918783b */ /* 0x000f660000000200 */
[----:B------:R-:W-:Y:S01]  /*24e0*/  IMAD R0, R37, 0x40, R0 ;  /* 0x0000004025007824 */ /* 0x000fe200078e0200 */
[----:B------:R-:W2:Y:S04]  /*24f0*/  LDSM.16.M88.4 R44, [R217+0x6c00] ;  /* 0x006c0000d92c783b */ /* 0x000ea80000000200 */
[----:B------:R-:W3:Y:S01]  /*2500*/  LDSM.16.M88.4 R16, [R220] ;  /* 0x00000000dc10783b */ /* 0x000ee20000000200 */
[----:B------:R-:W-:-:S02]  /*2510*/  IADD3 R2, R0, 0x1, RZ ;  /* 0x0000000100027810 */ /* 0x000fc40007ffe0ff */
[-C--:B------:R-:W-:Y:S01]  /*2520*/  ISETP.GE.AND P1, PT, R0, R36.reuse, PT ;  /* 0x000000240000720c */ /* 0x080fe20003f26270 */
[----:B------:R-:W-:Y:S01]  /*2530*/  LDSM.16.M88.4 R40, [R219+0x6000] ;  /* 0x00600000db28783b */ /* 0x000fe20000000200 */
[-C--:B------:R-:W-:Y:S02]  /*2540*/  ISETP.GE.AND P5, PT, R2, R36.reuse, PT ;  /* 0x000000240200720c */ /* 0x080fe40003fa6270 */
[----:B------:R-:W-:Y:S01]  /*2550*/  IADD3 R2, R0, 0x10, RZ ;  /* 0x0000001000027810 */ /* 0x000fe20007ffe0ff */
[----:B------:R-:W-:Y:S03]  /*2560*/  LDSM.16.M88.4 R32, [R219+0x6400] ;  /* 0x00640000db20783b */ /* 0x000fe60000000200 */
[----:B------:R-:W-:Y:S01]  /*2570*/  ISETP.GE.AND P4, PT, R2, R36, PT ;  /* 0x000000240200720c */ /* 0x000fe20003f86270 */
[----:B------:R-:W-:Y:S01]  /*2580*/  LDSM.16.M88.4 R20, [R219+0x6c00] ;  /* 0x006c0000db14783b */ /* 0x000fe20000000200 */
[----:B------:R-:W-:-:S03]  /*2590*/  IADD3 R2, R0, 0x18, RZ ;  /* 0x0000001800027810 */ /* 0x000fc60007ffe0ff */
[----:B------:R-:W-:Y:S01]  /*25a0*/  LDSM.16.M88.4 R28, [R219+0x6800] ;  /* 0x00680000db1c783b */ /* 0x000fe20000000200 */
[----:B------:R-:W-:Y:S02]  /*25b0*/  ISETP.GE.AND P2, PT, R2, R36, PT ;  /* 0x000000240200720c */ /* 0x000fe40003f46270 */
[----:B------:R-:W-:Y:S01]  /*25c0*/  IADD3 R2, R0, 0x19, RZ ;  /* 0x0000001900027810 */ /* 0x000fe20007ffe0ff */
[----:B------:R-:W-:Y:S01]  /*25d0*/  LDSM.16.M88.4 R56, [R217+0x7800] ;  /* 0x00780000d938783b */ /* 0x000fe20000000200 */
[C---:B-1----:R-:W-:Y:S08]  /*25e0*/  HMMA.16816.F32 R52, R4.reuse, R8, RZ ;  /* 0x000000080434723c */ /* 0x042ff000000018ff */
[C---:B------:R-:W-:Y:S08]  /*25f0*/  HMMA.16816.F32 R48, R4.reuse, R10, RZ ;  /* 0x0000000a0430723c */ /* 0x040ff000000018ff */
[C---:B----4-:R-:W-:Y:S08]  /*2600*/  HMMA.16816.F32 R64, R4.reuse, R12, RZ ;  /* 0x0000000c0440723c */ /* 0x050ff000000018ff */
[C---:B------:R-:W-:Y:S08]  /*2610*/  HMMA.16816.F32 R60, R4.reuse, R14, RZ ;  /* 0x0000000e043c723c */ /* 0x040ff000000018ff */
[C---:B-----5:R-:W-:Y:S08]  /*2620*/  HMMA.16816.F32 R72, R4.reuse, R24, RZ ;  /* 0x000000180448723c */ /* 0x060ff000000018ff */
[C---:B--2---:R-:W-:Y:S08]  /*2630*/  HMMA.16816.F32 R68, R4.reuse, R44, RZ ;  /* 0x0000002c0444723c */ /* 0x044ff000000018ff */
[C---:B------:R-:W-:Y:S08]  /*2640*/  HMMA.16816.F32 R80, R4.reuse, R26, RZ ;  /* 0x0000001a0450723c */ /* 0x040ff000000018ff */
[----:B------:R-:W-:Y:S01]  /*2650*/  HMMA.16816.F32 R76, R4, R46, RZ ;  /* 0x0000002e044c723c */ /* 0x000fe200000018ff */
[----:B------:R-:W1:Y:S07]  /*2660*/  LDSM.16.M88.4 R4, [R221+0x1000] ;  /* 0x00100000dd04783b */ /* 0x000e6e0000000200 */
[C---:B---3--:R-:W-:Y:S08]  /*2670*/  HMMA.16816.F32 R104, R16.reuse, R8, RZ ;  /* 0x000000081068723c */ /* 0x048ff000000018ff */
[C---:B------:R-:W-:Y:S01]  /*2680*/  HMMA.16816.F32 R96, R16.reuse, R10, RZ ;  /* 0x0000000a1060723c */ /* 0x040fe200000018ff */
[----:B------:R-:W2:Y:S07]  /*2690*/  LDSM.16.M88.4 R8, [R221] ;  /* 0x00000000dd08783b */ /* 0x000eae0000000200 */
[C---:B------:R-:W-:Y:S08]  /*26a0*/  HMMA.16816.F32 R84, R16.reuse, R12, RZ ;  /* 0x0000000c1054723c */ /* 0x040ff000000018ff */
[C---:B------:R-:W-:Y:S01]  /*26b0*/  HMMA.16816.F32 R88, R16.reuse, R14, RZ ;  /* 0x0000000e1058723c */ /* 0x040fe200000018ff */
[----:B------:R-:W-:Y:S07]  /*26c0*/  LDSM.16.M88.4 R12, [R220+0x3000] ;  /* 0x00300000dc0c783b */ /* 0x000fee0000000200 */
[C---:B------:R-:W-:Y:S08]  /*26d0*/  HMMA.16816.F32 R92, R16.reuse, R24, RZ ;  /* 0x00000018105c723c */ /* 0x040ff000000018ff */
[C---:B------:R-:W-:Y:S01]  /*26e0*/  HMMA.16816.F32 R108, R16.reuse, R26, RZ ;  /* 0x0000001a106c723c */ /* 0x040fe200000018ff */
[----:B------:R-:W3:Y:S07]  /*26f0*/  LDSM.16.M88.4 R24, [R217+0x7000] ;  /* 0x00700000d918783b */ /* 0x000eee0000000200 */
[C---:B------:R-:W-:Y:S08]  /*2700*/  HMMA.16816.F32 R100, R16.reuse, R44, RZ ;  /* 0x0000002c1064723c */ /* 0x040ff000000018ff */
[----:B------:R-:W-:Y:S01]  /*2710*/  HMMA.16816.F32 R128, R16, R46, RZ ;  /* 0x0000002e1080723c */ /* 0x000fe200000018ff */
[----:B------:R-:W4:Y:S04]  /*2720*/  LDSM.16.M88.4 R16, [R220+0x2000] ;  /* 0x00200000dc10783b */ /* 0x000f280000000200 */
[----:B------:R-:W5:Y:S03]  /*2730*/  LDSM.16.M88.4 R44, [R217+0x7400] ;  /* 0x00740000d92c783b */ /* 0x000f660000000200 */
[C---:B-1----:R-:W-:Y:S08]  /*2740*/  HMMA.16816.F32 R112, R4.reuse, R40, R52 ;  /* 0x000000280470723c */ /* 0x042ff00000001834 */
[----:B------:R-:W-:Y:S01]  /*2750*/  HMMA.16816.F32 R124, R4, R42, R48 ;  /* 0x0000002a047c723c */ /* 0x000fe20000001830 */
[----:B------:R-:W1:Y:S07]  /*2760*/  LDSM.16.M88.4 R48, [R217+0x7c00] ;  /* 0x007c0000d930783b */ /* 0x000e6e0000000200 */
[C---:B--2---:R-:W-:Y:S08]  /*2770*/  HMMA.16816.F32 R52, R8.reuse, R40, R104 ;  /* 0x000000280834723c */ /* 0x044ff00000001868 */
[----:B------:R-:W-:Y:S08]  /*2780*/  HMMA.16816.F32 R40, R8, R42, R96 ;  /* 0x0000002a0828723c */ /* 0x000ff00000001860 */
[C---:B------:R-:W-:Y:S08]  /*2790*/  HMMA.16816.F32 R116, R4.reuse, R34, R60 ;  /* 0x000000220474723c */ /* 0x040ff0000000183c */
[C---:B------:R-:W-:Y:S08]  /*27a0*/  HMMA.16816.F32 R120, R4.reuse, R32, R64 ;  /* 0x000000200478723c */ /* 0x040ff00000001840 */
[C---:B------:R-:W-:Y:S08]  /*27b0*/  HMMA.16816.F32 R60, R4.reuse, R22, R76 ;  /* 0x00000016043c723c */ /* 0x040ff0000000184c */
[C---:B------:R-:W-:Y:S08]  /*27c0*/  HMMA.16816.F32 R72, R4.reuse, R28, R72 ;  /* 0x0000001c0448723c */ /* 0x040ff00000001848 */
[----:B------:R-:W-:Y:S08]  /*27d0*/  HMMA.16816.F32 R64, R4, R20, R68 ;  /* 0x000000140440723c */ /* 0x000ff00000001844 */
[----:B------:R-:W-:Y:S08]  /*27e0*/  HMMA.16816.F32 R76, R8, R32, R84 ;  /* 0x00000020084c723c */ /* 0x000ff00000001854 */
[----:B------:R-:W-:Y:S01]  /*27f0*/  HMMA.16816.F32 R68, R4, R30, R80 ;  /* 0x0000001e0444723c */ /* 0x000fe20000001850 */
[----:B------:R-:W-:Y:S07]  /*2800*/  LDSM.16.M88.4 R4, [R221+0x3000] ;  /* 0x00300000dd04783b */ /* 0x000fee0000000200 */
[C---:B------:R-:W-:Y:S08]  /*2810*/  HMMA.16816.F32 R92, R8.reuse, R28, R92 ;  /* 0x0000001c085c723c */ /* 0x040ff0000000185c */
[C---:B------:R-:W-:Y:S01]  /*2820*/  HMMA.16816.F32 R84, R8.reuse, R34, R88 ;  /* 0x000000220854723c */ /* 0x040fe20000001858 */
[----:B------:R-:W2:Y:S07]  /*2830*/  LDSM.16.M88.4 R32, [R219+0x7000] ;  /* 0x00700000db20783b */ /* 0x000eae0000000200 */
[C---:B------:R-:W-:Y:S08]  /*2840*/  HMMA.16816.F32 R100, R8.reuse, R20, R100 ;  /* 0x000000140864723c */ /* 0x040ff00000001864 */
[C---:B------:R-:W-:Y:S01]  /*2850*/  HMMA.16816.F32 R108, R8.reuse, R30, R108 ;  /* 0x0000001e086c723c */ /* 0x040fe2000000186c */
[----:B------:R-:W-:Y:S07]  /*2860*/  LDSM.16.M88.4 R28, [R219+0x7400] ;  /* 0x00740000db1c783b */ /* 0x000fee0000000200 */
[----:B------:R-:W-:Y:S01]  /*2870*/  HMMA.16816.F32 R96, R8, R22, R128 ;  /* 0x000000160860723c */ /* 0x000fe20000001880 */
[----:B------:R-:W1:Y:S04]  /*2880*/  LDSM.16.M88.4 R8, [R221+0x2000] ;  /* 0x00200000dd08783b */ /* 0x000e680000000200 */
[----:B------:R-:W-:Y:S03]  /*2890*/  LDSM.16.M88.4 R20, [R219+0x7c00] ;  /* 0x007c0000db14783b */ /* 0x000fe60000000200 */
[C---:B---3--:R-:W-:Y:S08]  /*28a0*/  HMMA.16816.F32 R112, R12.reuse, R24, R112 ;  /* 0x000000180c70723c */ /* 0x048ff00000001870 */
[----:B------:R-:W-:Y:S08]  /*28b0*/  HMMA.16816.F32 R128, R12, R26, R124 ;  /* 0x0000001a0c80723c */ /* 0x000ff0000000187c */
[C---:B----4-:R-:W-:Y:S01]  /*28c0*/  HMMA.16816.F32 R104, R16.reuse, R24, R52 ;  /* 0x000000181068723c */ /* 0x050fe20000001834 */
[----:B------:R-:W-:Y:S07]  /*28d0*/  LDSM.16.M88.4 R52, [R217+0x8000] ;  /* 0x00800000d934783b */ /* 0x000fee0000000200 */
[----:B------:R-:W-:Y:S01]  /*28e0*/  HMMA.16816.F32 R88, R16, R26, R40 ;  /* 0x0000001a1058723c */ /* 0x000fe20000001828 */
[----:B------:R-:W3:Y:S04]  /*28f0*/  LDSM.16.M88.4 R24, [R219+0x7800] ;  /* 0x00780000db18783b */ /* 0x000ee80000000200 */
[----:B------:R-:W-:Y:S03]  /*2900*/  LDSM.16.M88.4 R40, [R217+0x8c00] ;  /* 0x008c0000d928783b */ /* 0x000fe60000000200 */
[C---:B-----5:R-:W-:Y:S08]  /*2910*/  HMMA.16816.F32 R140, R12.reuse, R44, R120 ;  /* 0x0000002c0c8c723c */ /* 0x060ff00000001878 */
[C---:B------:R-:W-:Y:S08]  /*2920*/  HMMA.16816.F32 R136, R12.reuse, R46, R116 ;  /* 0x0000002e0c88723c */ /* 0x040ff00000001874 */
[----:B------:R-:W-:Y:S08]  /*2930*/  HMMA.16816.F32 R132, R12, R56, R72 ;  /* 0x000000380c84723c */ /* 0x000ff00000001848 */
[----:B------:R-:W-:Y:S08]  /*2940*/  HMMA.16816.F32 R80, R16, R44, R76 ;  /* 0x0000002c1050723c */ /* 0x000ff0000000184c */
[C---:B-1----:R-:W-:Y:S08]  /*2950*/  HMMA.16816.F32 R124, R12.reuse, R48, R64 ;  /* 0x000000300c7c723c */ /* 0x042ff00000001840 */
[C---:B------:R-:W-:Y:S08]  /*2960*/  HMMA.16816.F32 R120, R12.reuse, R58, R68 ;  /* 0x0000003a0c78723c */ /* 0x040ff00000001844 */
[----:B------:R-:W-:Y:S01]  /*2970*/  HMMA.16816.F32 R116, R12, R50, R60 ;  /* 0x000000320c74723c */ /* 0x000fe2000000183c */
[----:B------:R-:W1:Y:S07]  /*2980*/  LDSM.16.M88.4 R12, [R220+0x5000] ;  /* 0x00500000dc0c783b */ /* 0x000e6e0000000200 */
        /* <DEDUP_REMOVED lines=8> */
[-C--:B--2---:R-:W-:Y:S08]  /*2a10*/  HMMA.16816.F32 R56, R4, R32.reuse, R112 ;  /* 0x000000200438723c */ /* 0x084ff00000001870 */
[----:B------:R-:W-:Y:S08]  /*2a20*/  HMMA.16816.F32 R104, R8, R32, R104 ;  /* 0x000000200868723c */ /* 0x000ff00000001868 */
        /* <DEDUP_REMOVED lines=18> */
[-C--:B-1----:R-:W-:Y:S08]  /*2b50*/  HMMA.16816.F32 R56, R12, R52.reuse, R56 ;  /* 0x000000340c38723c */ /* 0x082ff00000001838 */
[----:B----4-:R-:W-:Y:S08]  /*2b60*/  HMMA.16816.F32 R28, R16, R52, R104 ;  /* 0x00000034101c723c */ /* 0x010ff00000001868 */
[-C--:B------:R-:W-:Y:S08]  /*2b70*/  HMMA.16816.F32 R64, R12, R54.reuse, R92 ;  /* 0x000000360c40723c */ /* 0x080ff0000000185c */
[----:B------:R-:W-:Y:S08]  /*2b80*/  HMMA.16816.F32 R52, R16, R54, R96 ;  /* 0x000000361034723c */ /* 0x000ff00000001860 */
[C---:B-----5:R-:W-:Y:S08]  /*2b90*/  HMMA.16816.F32 R76, R12.reuse, R48, R100 ;  /* 0x000000300c4c723c */ /* 0x060ff00000001864 */
[----:B------:R-:W-:Y:S08]  /*2ba0*/  HMMA.16816.F32 R88, R12, R50, R108 ;  /* 0x000000320c58723c */ /* 0x000ff0000000186c */
[C---:B------:R-:W-:Y:S08]  /*2bb0*/  HMMA.16816.F32 R32, R16.reuse, R48, R32 ;  /* 0x000000301020723c */ /* 0x040ff00000001820 */
[C---:B------:R-:W-:Y:S08]  /*2bc0*/  HMMA.16816.F32 R48, R16.reuse, R50, R84 ;  /* 0x000000321030723c */ /* 0x040ff00000001854 */
[----:B------:R-:W-:Y:S08]  /*2bd0*/  HMMA.16816.F32 R92, R16, R46, R72 ;  /* 0x0000002e105c723c */ /* 0x000ff00000001848 */
[C---:B------:R-:W-:Y:S08]  /*2be0*/  HMMA.16816.F32 R112, R12.reuse, R44, R112 ;  /* 0x0000002c0c70723c */ /* 0x040ff00000001870 */
[C---:B------:R-:W-:Y:S08]  /*2bf0*/  HMMA.16816.F32 R120, R12.reuse, R46, R120 ;  /* 0x0000002e0c78723c */ /* 0x040ff00000001878 */
[C---:B------:R-:W-:Y:S08]  /*2c00*/  HMMA.16816.F32 R124, R12.reuse, R40, R124 ;  /* 0x000000280c7c723c */ /* 0x040ff0000000187c */
[----:B------:R-:W-:Y:S01]  /*2c10*/  HMMA.16816.F32 R116, R12, R42, R116 ;  /* 0x0000002a0c74723c */ /* 0x000fe20000001874 */
[----:B------:R-:W1:Y:S07]  /*2c20*/  LDSM.16.M88.4 R12, [R219+0x8800] ;  /* 0x00880000db0c783b */ /* 0x000e6e0000000200 */
        /* <DEDUP_REMOVED lines=18> */
[C---:B------:R-:W-:Y:S01]  /*2d50*/  HMMA.16816.F32 R40, R4.reuse, R24, R76 ;  /* 0x000000180428723c */ /* 0x040fe2000000184c */
[----:B------:R-:W-:Y:S02]  /*2d60*/  FSEL R142, R31, -INF , !P5 ;  /* 0xff8000001f8e7808 */ /* 0x000fe40006800000 */
[----:B------:R-:W-:Y:S02]  /*2d70*/  FSEL R132, R29, -INF , !P5 ;  /* 0xff8000001d847808 */ /* 0x000fe40006800000 */
[----:B------:R-:W-:Y:S02]  /*2d80*/  ISETP.GE.AND P5, PT, R2, R36, PT ;  /* 0x000000240200720c */ /* 0x000fe40003fa6270 */
[C---:B------:R-:W-:Y:S01]  /*2d90*/  IADD3 R25, R0.reuse, 0x8, RZ ;  /* 0x0000000800197810 */ /* 0x040fe20007ffe0ff */
[----:B------:R-:W-:Y:S01]  /*2da0*/  HMMA.16816.F32 R60, R4, R26, R88 ;  /* 0x0000001a043c723c */ /* 0x000fe20000001858 */
[----:B------:R-:W-:-:S02]  /*2db0*/  IADD3 R24, R0, 0x9, RZ ;  /* 0x0000000900187810 */ /* 0x000fc40007ffe0ff */
[-C--:B------:R-:W-:Y:S02]  /*2dc0*/  ISETP.GE.AND P0, PT, R25, R36.reuse, PT ;  /* 0x000000241900720c */ /* 0x080fe40003f06270 */
[----:B------:R-:W-:Y:S02]  /*2dd0*/  IADD3 R25, R0, 0x11, RZ ;  /* 0x0000001100197810 */ /* 0x000fe40007ffe0ff */
[----:B------:R-:W-:Y:S01]  /*2de0*/  ISETP.GE.AND P6, PT, R24, R36, PT ;  /* 0x000000241800720c */ /* 0x000fe20003fc6270 */
[----:B------:R-:W-:Y:S01]  /*2df0*/  HMMA.16816.F32 R48, R8, R26, R48 ;  /* 0x0000001a0830723c */ /* 0x000fe20000001830 */
[----:B------:R-:W-:Y:S02]  /*2e00*/  IADD3 R2, R0, 0x21, RZ ;  /* 0x0000002100027810 */ /* 0x000fe40007ffe0ff */
[----:B------:R-:W-:Y:S02]  /*2e10*/  FSEL R58, R58, -INF , !P0 ;  /* 0xff8000003a3a7808 */ /* 0x000fe40004000000 */
[----:B------:R-:W-:-:S02]  /*2e20*/  FSEL R56, R56, -INF , !P0 ;  /* 0xff80000038387808 */ /* 0x000fc40004000000 */
[----:B------:R-:W-:Y:S01]  /*2e30*/  FSEL R140, R22, -INF , !P0 ;  /* 0xff800000168c7808 */ /* 0x000fe20004000000 */
[C---:B-1----:R-:W-:Y:S01]  /*2e40*/  HMMA.16816.F32 R32, R4.reuse, R12, R112 ;  /* 0x0000000c0420723c */ /* 0x042fe20000001870 */
[----:B------:R-:W-:Y:S02]  /*2e50*/  FSEL R137, R20, -INF , !P0 ;  /* 0xff80000014897808 */ /* 0x000fe40004000000 */
[-C--:B------:R-:W-:Y:S02]  /*2e60*/  ISETP.GE.AND P3, PT, R25, R36.reuse, PT ;  /* 0x000000241900720c */ /* 0x080fe40003f66270 */
[----:B------:R-:W-:Y:S02]  /*2e70*/  ISETP.GE.AND P0, PT, R2, R36, PT ;  /* 0x000000240200720c */ /* 0x000fe40003f06270 */
[----:B------:R-:W-:Y:S01]  /*2e80*/  FSEL R139, R23, -INF , !P6 ;  /* 0xff800000178b7808 */ /* 0x000fe20007000000 */
[----:B------:R-:W-:Y:S01]  /*2e90*/  HMMA.16816.F32 R28, R4, R14, R120 ;  /* 0x0000000e041c723c */ /* 0x000fe20000001878 */
[----:B------:R-:W-:-:S02]  /*2ea0*/  FSEL R138, R21, -INF , !P6 ;  /* 0xff800000158a7808 */ /* 0x000fc40007000000 */
[----:B------:R-:W-:Y:S02]  /*2eb0*/  IADD3 R2, R0, 0x28, RZ ;  /* 0x0000002800027810 */ /* 0x000fe40007ffe0ff */
[----:B------:R-:W-:Y:S02]  /*2ec0*/  FSEL R59, R59, -INF , !P6 ;  /* 0xff8000003b3b7808 */ /* 0x000fe40007000000 */
[----:B------:R-:W-:Y:S01]  /*2ed0*/  FSEL R57, R57, -INF , !P6 ;  /* 0xff80000039397808 */ /* 0x000fe20007000000 */
[----:B----4-:R-:W-:Y:S01]  /*2ee0*/  HMMA.16816.F32 R24, R4, R16, R124 ;  /* 0x000000100418723c */ /* 0x010fe2000000187c */
[----:B------:R-:W-:Y:S02]  /*2ef0*/  ISETP.GE.AND P6, PT, R2, R36, PT ;  /* 0x000000240200720c */ /* 0x000fe40003fc6270 */
[----:B------:R-:W-:Y:S02]  /*2f00*/  IADD3 R2, R0, 0x29, RZ ;  /* 0x0000002900027810 */ /* 0x000fe40007ffe0ff */
[----:B------:R-:W-:-:S02]  /*2f10*/  FSEL R156, R46, -INF , !P4 ;  /* 0xff8000002e9c7808 */ /* 0x000fc40006000000 */
[----:B------:R-:W-:Y:S01]  /*2f20*/  FSEL R46, R42, -INF , !P4 ;  /* 0xff8000002a2e7808 */ /* 0x000fe20006000000 */
[----:B------:R-:W-:Y:S01]  /*2f30*/  HMMA.16816.F32 R20, R4, R18, R116 ;  /* 0x000000120414723c */ /* 0x000fe20000001874 */
        /* <DEDUP_REMOVED lines=14> */
[C---:B------:R-:W-:Y:S01]  /*3020*/  HMMA.16816.F32 R12, R8.reuse, R14, R92 ;  /* 0x0000000e080c723c */ /* 0x040fe2000000185c */
        /* <DEDUP_REMOVED lines=8> */
[----:B------:R-:W-:Y:S02]  /*30b0*/  FSEL R143, R49, -INF , !P1 ;  /* 0xff800000318f7808 */ /* 0x000fe40004800000 */
[----:B------:R-:W-:Y:S02]  /*30c0*/  ISETP.GE.AND P1, PT, R2, R36, PT ;  /* 0x000000240200720c */ /* 0x000fe40003f26270 */
[----:B------:R-:W-:Y:S02]  /*30d0*/  FSEL R2, R7, -INF , !P2 ;  /* 0xff80000007027808 */ /* 0x000fe40005000000 */
[----:B------:R-:W-:-:S02]  /*30e0*/  FSEL R238, R54, -INF , !P5 ;  /* 0xff80000036ee7808 */ /* 0x000fc40006800000 */
[----:B------:R-:W-:Y:S01]  /*30f0*/  FSEL R161, R34, -INF , !P5 ;  /* 0xff80000022a17808 */ /* 0x000fe20006800000 */
[----:B------:R1:W-:Y:S01]  /*3100*/  STL [R1], R2 ;  /* 0x0000000201007387 */ /* 0x0003e20000100800 */
[----:B------:R-:W-:Y:S02]  /*3110*/  FSEL R158, R32, -INF , !P5 ;  /* 0xff800000209e7808 */ /* 0x000fe40006800000 */
[----:B------:R-:W-:Y:S02]  /*3120*/  FSEL R233, R52, -INF , !P5 ;  /* 0xff80000034e97808 */ /* 0x000fe40006800000 */
[----:B------:R-:W-:Y:S02]  /*3130*/  ISETP.GE.AND P5, PT, R36, 0x41, PT ;  /* 0x000000412400780c */ /* 0x000fe40003fa6270 */
[----:B------:R-:W-:Y:S02]  /*3140*/  IADD3 R0, R0, 0x39, RZ ;  /* 0x0000003900007810 */ /* 0x000fe40007ffe0ff */
        /* <DEDUP_REMOVED lines=31> */
[----:B-1----:R-:W-:Y:S01]  /*3340*/  LEA.HI.SX32 R4, R166, 0xfffffffe, 0x1a ;  /* 0xfffffffea6047811 */ /* 0x002fe200078fd2ff */
        /* <DEDUP_REMOVED lines=56> */
.L_x_336:
[----:B------:R-:W-:Y:S05]  /*36d0*/  BSYNC B0 ;  /* 0x0000000000007941 */ /* 0x000fea0003800000 */
.L_x_335:
[----:B------:R-:W0:Y:S02]  /*36e0*/  LDGDEPBAR ;  /* 0x00000000000079af */ /* 0x000e240000000000 */
.L_x_334:
[----:B-1----:R-:W-:Y:S01]  /*36f0*/  FMNMX.FTZ R2, R64, R39, !PT ;  /* 0x0000002740027209 */ /* 0x002fe20007810000 */
[----:B------:R-:W-:Y:S01]  /*3700*/  IMAD R72, R153, 0x8, R145 ;  /* 0x0000000899487824 */ /* 0x000fe200078e0291 */
[----:B------:R-:W-:Y:S01]  /*3710*/  STL [R1+0x58], R222 ;  /* 0x000058de01007387 */ /* 0x000fe20000100800 */
[----:B------:R-:W-:Y:S01]  /*3720*/  LOP3.LUT R184, R184, UR20, RZ, 0x3c, !PT ;  /* 0x00000014b8b87c12 */ /* 0x000fe2000f8e3cff */
[----:B------:R-:W-:Y:S01]  /*3730*/  UIADD3 UR12, UR21, -0x4498517b, URZ ;  /* 0xbb67ae85150c7890 */ /* 0x000fe2000fffe03f */
[----:B------:R-:W-:Y:S01]  /*3740*/  FMNMX.FTZ R2, R56, R2, !PT ;  /* 0x0000000238027209 */ /* 0x000fe20007810000 */
[----:B------:R-:W-:Y:S01]  /*3750*/  STL [R1+0x54], R221 ;  /* 0x000054dd01007387 */ /* 0x000fe20000100800 */
[----:B------:R-:W-:Y:S01]  /*3760*/  IADD3 R5, R72, 0x4, RZ ;  /* 0x0000000448057810 */ /* 0x000fe20007ffe0ff */
[----:B------:R-:W-:Y:S01]  /*3770*/  IMAD.SHL.U32 R21, R37, 0x2, RZ ;  /* 0x0000000225157824 */ /* 0x000fe200078e00ff */
[----:B------:R-:W-:Y:S01]  /*3780*/  FMNMX.FTZ R2, R57, R2, !PT ;  /* 0x0000000239027209 */ /* 0x000fe20007810000 */
[----:B------:R-:W-:Y:S01]  /*3790*/  STL [R1+0x50], R220 ;  /* 0x000050dc01007387 */ /* 0x000fe20000100800 */
[----:B------:R-:W-:-:S02]  /*37a0*/  IMAD.WIDE.U32 R144, R152, -0x2daee0ad, RZ ;  /* 0xd2511f5398907825 */ /* 0x000fc400078e00ff */
[----:B------:R-:W-:Y:S01]  /*37b0*/  FMNMX.FTZ R2, R40, R2, !PT ;  /* 0x0000000228027209 */ /* 0x000fe20007810000 */
[----:B------:R-:W-:Y:S01]  /*37c0*/  STL [R1+0x4c], R219 ;  /* 0x00004cdb01007387 */ /* 0x000fe20000100800 */
[----:B------:R-:W-:Y:S02]  /*37d0*/  IMAD.WIDE.U32 R82, R5, -0x326172a9, RZ ;  /* 0xcd9e8d5705527825 */ /* 0x000fe400078e00ff */
[----:B------:R-:W-:Y:S01]  /*37e0*/  FMNMX.FTZ R2, R41, R2, !PT ;  /* 0x0000000229027209 */ /* 0x000fe20007810000 */
[----:B------:R-:W-:Y:S03]  /*37f0*/  STL [R1+0x48], R217 ;  /* 0x000048d901007387 */ /* 0x000fe60000100800 */
[----:B------:R-:W-:Y:S01]  /*3800*/  FMNMX.FTZ R2, R60, R2, !PT ;  /* 0x000000023c027209 */ /* 0x000fe20007810000 */
[----:B------:R1:W-:Y:S03]  /*3810*/  STL [R1+0x64], R235 ;  /* 0x000064eb01007387 */ /* 0x0003e60000100800 */
[----:B------:R-:W-:Y:S01]  /*3820*/  FMNMX.FTZ R4, R61, R2, !PT ;  /* 0x000000023d047209 */ /* 0x000fe20007810000 */
[----:B------:R-:W-:Y:S01]  /*3830*/  STL [R1+0x4], R72 ;  /* 0x0000044801007387 */ /* 0x000fe20000100800 */
[----:B------:R-:W-:-:S02]  /*3840*/  FMNMX.FTZ R2, R66, R65, !PT ;  /* 0x0000004142027209 */ /* 0x000fc40007810000 */
[----:B------:R-:W-:Y:S01]  /*3850*/  FMNMX.FTZ R4, R158, R4, !PT ;  /* 0x000000049e047209 */ /* 0x000fe20007810000 */
[----:B------:R2:W-:Y:S01]  /*3860*/  STL [R1+0x44], R5 ;  /* 0x0000440501007387 */ /* 0x0005e20000100800 */
        /* <DEDUP_REMOVED lines=8> */
[----:B-1----:R-:W3:Y:S01]  /*38f0*/  LDL.LU R235, [R1] ;  /* 0x0000000001eb7983 */ /* 0x002ee20000300800 */
[----:B------:R-:W-:Y:S02]  /*3900*/  FMNMX.FTZ R2, R62, R2, !PT ;  /* 0x000000023e027209 */ /* 0x000fe40007810000 */
[----:B------:R-:W-:Y:S02]  /*3910*/  FMNMX.FTZ R4, R236, R4, !PT ;  /* 0x00000004ec047209 */ /* 0x000fe40007810000 */
[----:B------:R-:W-:-:S02]  /*3920*/  FMNMX.FTZ R2, R63, R2, !PT ;  /* 0x000000023f027209 */ /* 0x000fc40007810000 */
[----:B------:R-:W-:Y:S02]  /*3930*/  FMNMX.FTZ R4, R239, R4, !PT ;  /* 0x00000004ef047209 */ /* 0x000fe40007810000 */
[----:B------:R-:W-:Y:S02]  /*3940*/  FMNMX.FTZ R2, R161, R2, !PT ;  /* 0x00000002a1027209 */ /* 0x000fe40007810000 */
[----:B------:R-:W-:Y:S02]  /*3950*/  FMNMX.FTZ R4, R240, R4, !PT ;  /* 0x00000004f0047209 */ /* 0x000fe40007810000 */
[----:B------:R-:W-:Y:S02]  /*3960*/  FMNMX.FTZ R2, R162, R2, !PT ;  /* 0x00000002a2027209 */ /* 0x000fe40007810000 */
[----:B--2---:R-:W-:Y:S01]  /*3970*/  LOP3.LUT R5, R83, R184, RZ, 0x3c, !PT ;  /* 0x000000b853057212 */ /* 0x004fe200078e3cff */
[----:B------:R-:W1:Y:S01]  /*3980*/  SHFL.BFLY PT, R134, R4, 0x2, 0x1f ;  /* 0x0c401f0004867f89 */ /* 0x000e6200000e0000 */
[----:B------:R-:W-:-:S04]  /*3990*/  FMNMX.FTZ R2, R163, R2, !PT ;  /* 0x00000002a3027209 */ /* 0x000fc80007810000 */
[----:B------:R-:W-:-:S04]  /*39a0*/  FMNMX.FTZ R2, R185, R2, !PT ;  /* 0x00000002b9027209 */ /* 0x000fc80007810000 */
[----:B------:R-:W-:-:S04]  /*39b0*/  FMNMX.FTZ R2, R242, R2, !PT ;  /* 0x00000002f2027209 */ /* 0x000fc80007810000 */
[----:B------:R-:W-:-:S04]  /*39c0*/  FMNMX.FTZ R2, R241, R2, !PT ;  /* 0x00000002f1027209 */ /* 0x000fc80007810000 */
[----:B------:R-:W-:-:S04]  /*39d0*/  FMNMX.FTZ R2, R243, R2, !PT ;  /* 0x00000002f3027209 */ /* 0x000fc80007810000 */
[----:B------:R-:W-:Y:S01]  /*39e0*/  FMNMX.FTZ R8, R244, R2, !PT ;  /* 0x00000002f4087209 */ /* 0x000fe20007810000 */
[----:B------:R-:W-:Y:S01]  /*39f0*/  IMAD.WIDE.U32 R130, R5, -0x2daee0ad, RZ ;  /* 0xd2511f5305827825 */ /* 0x000fe200078e00ff */
[----:B-1----:R-:W-:-:S03]  /*3a00*/  FMNMX.FTZ R134, R4, R134, !PT ;  /* 0x0000008604867209 */ /* 0x002fc60007810000 */
[----:B------:R-:W1:Y:S01]  /*3a10*/  SHFL.BFLY PT, R9, R8, 0x2, 0x1f ;  /* 0x0c401f0008097f89 */ /* 0x000e6200000e0000 */
[----:B------:R-:W-:-:S03]  /*3a20*/  LOP3.LUT R4, R145, UR21, R21, 0x96, !PT ;  /* 0x0000001591047c12 */ /* 0x000fc6000f8e9615 */
[----:B------:R-:W2:Y:S01]  /*3a30*/  SHFL.BFLY PT, R10, R134, 0x1, 0x1f ;  /* 0x0c201f00860a7f89 */ /* 0x000ea200000e0000 */
[----:B------:R-:W-:Y:S01]  /*3a40*/  LOP3.LUT R2, R131, UR12, R144, 0x96, !PT ;  /* 0x0000000c83027c12 */ /* 0x000fe2000f8e9690 */
[----:B------:R-:W-:Y:S01]  /*3a50*/  UIADD3 UR13, UR20, -0x61c88647, URZ ;  /* 0x9e3779b9140d7890 */ /* 0x000fe2000fffe03f */
[----:B------:R-:W-:Y:S01]  /*3a60*/  IMAD.WIDE.U32 R22, R4, -0x326172a9, RZ ;  /* 0xcd9e8d5704167825 */ /* 0x000fe200078e00ff */
[----:B------:R-:W-:-:S03]  /*3a70*/  UIADD3 UR11, UR20, 0x3c6ef372, URZ ;  /* 0x3c6ef372140b7890 */ /* 0x000fc6000fffe03f */
[----:B------:R-:W-:Y:S01]  /*3a80*/  IMAD.WIDE.U32 R42, R2, -0x326172a9, RZ ;  /* 0xcd9e8d57022a7825 */ /* 0x000fe200078e00ff */
[----:B------:R-:W-:-:S04]  /*3a90*/  LOP3.LUT R4, R23, UR13, R82, 0x96, !PT ;  /* 0x0000000d17047c12 */ /* 0x000fc8000f8e9652 */
[----:B------:R-:W-:Y:S01]  /*3aa0*/  LOP3.LUT R6, R43, UR11, R22, 0x96, !PT ;  /* 0x0000000b2b067c12 */ /* 0x000fe2000f8e9616 */
[----:B------:R-:W-:Y:S01]  /*3ab0*/  UIADD3 UR10, UR21, 0x76cf5d0a, URZ ;  /* 0x76cf5d0a150a7890 */ /* 0x000fe2000fffe03f */
[----:B------:R-:W-:Y:S01]  /*3ac0*/  IMAD.WIDE.U32 R4, R4, -0x2daee0ad, RZ ;  /* 0xd2511f5304047825 */ /* 0x000fe200078e00ff */
[----:B------:R-:W-:-:S03]  /*3ad0*/  UIADD3 UR8, UR21, 0x32370b8f, URZ ;  /* 0x32370b8f15087890 */ /* 0x000fc6000fffe03f */
[----:B------:R-:W-:Y:S01]  /*3ae0*/  IMAD.WIDE.U32 R6, R6, -0x2daee0ad, RZ ;  /* 0xd2511f5306067825 */ /* 0x000fe200078e00ff */
[----:B-1----:R-:W-:Y:S02]  /*3af0*/  FMNMX.FTZ R8, R8, R9, !PT ;  /* 0x0000000908087209 */ /* 0x002fe40007810000 */
[----:B------:R-:W-:Y:S02]  /*3b00*/  LOP3.LUT R5, R5, UR10, R130, 0x96, !PT ;  /* 0x0000000a05057c12 */ /* 0x000fe4000f8e9682 */
[----:B------:R-:W-:Y:S01]  /*3b10*/  LOP3.LUT R2, R7, UR8, R4, 0x96, !PT ;  /* 0x0000000807027c12 */ /* 0x000fe2000f8e9604 */
[----:B------:R-:W1:Y:S01]  /*3b20*/  SHFL.BFLY PT, R9, R8, 0x1, 0x1f ;  /* 0x0c201f0008097f89 */ /* 0x000e6200000e0000 */
[----:B--2---:R-:W-:Y:S01]  /*3b30*/  FMNMX.FTZ R134, R134, R10, !PT ;  /* 0x0000000a86867209 */ /* 0x004fe20007810000 */
[----:B------:R-:W-:Y:S01]  /*3b40*/  UIADD3 UR9, UR20, -0x255992d5, URZ ;  /* 0xdaa66d2b14097890 */ /* 0x000fe2000fffe03f */
[----:B------:R-:W-:Y:S01]  /*3b50*/  IMAD.WIDE.U32 R4, R5, -0x326172a9, RZ ;  /* 0xcd9e8d5705047825 */ /* 0x000fe200078e00ff */
[----:B------:R-:W-:-:S03]  /*3b60*/  UIADD3 UR7, UR20, 0x78dde6e4, URZ ;  /* 0x78dde6e414077890 */ /* 0x000fc6000fffe03f */
[----:B------:R-:W-:Y:S01]  /*3b70*/  IMAD.WIDE.U32 R16, R2, -0x326172a9, RZ ;  /* 0xcd9e8d5702107825 */ /* 0x000fe200078e00ff */
[----:B------:R-:W-:-:S03]  /*3b80*/  FSETP.NEU.FTZ.AND P0, PT, R134, -INF , PT ;  /* 0xff8000008600780b */ /* 0x000fc60003f1d000 */
[----:B------:R-:W-:Y:S01]  /*3b90*/  FMUL.FTZ R7, R134, c[0x0][0x23c] ;  /* 0x00008f0086077a20 */ /* 0x000fe20000410000 */
[----:B------:R-:W-:Y:S02]  /*3ba0*/  LOP3.LUT R5, R5, UR9, R42, 0x96, !PT ;  /* 0x0000000905057c12 */ /* 0x000fe4000f8e962a */
[----:B------:R-:W-:Y:S02]  /*3bb0*/  LOP3.LUT R2, R17, UR7, R4, 0x96, !PT ;  /* 0x0000000711027c12 */ /* 0x000fe4000f8e9604 */
[----:B------:R-:W-:Y:S01]  /*3bc0*/  FSEL R20, R7, RZ, P0 ;  /* 0x000000ff07147208 */ /* 0x000fe20000000000 */
[----:B------:R-:W-:Y:S01]  /*3bd0*/  UIADD3 UR6, UR21, -0x126145ec, URZ ;  /* 0xed9eba1415067890 */ /* 0x000fe2000fffe03f */
[----:B------:R-:W-:Y:S01]  /*3be0*/  IMAD.WIDE.U32 R4, R5, -0x2daee0ad, RZ ;  /* 0xd2511f5305047825 */ /* 0x000fe200078e00ff */
[----:B------:R-:W-:-:S03]  /*3bf0*/  UIADD3 UR4, UR21, -0x56f99767, URZ ;  /* 0xa906689915047890 */ /* 0x000fc6000fffe03f */
[----:B------:R-:W-:Y:S01]  /*3c00*/  IMAD.WIDE.U32 R18, R2, -0x2daee0ad, RZ ;  /* 0xd2511f5302127825 */ /* 0x000fe200078e00ff */
[----:B------:R-:W-:-:S03]  /*3c10*/  LOP3.LUT R6, R5, UR6, R6, 0x96, !PT ;  /* 0x0000000605067c12 */ /* 0x000fc6000f8e9606 */
[----:B------:R-:W-:Y:S01]  /*3c20*/  FFMA.FTZ R2, R64, c[0x0][0x23c], -R20 ;  /* 0x00008f0040027a23 */ /* 0x000fe20000010814 */
[----:B------:R-:W-:-:S03]  /*3c30*/  LOP3.LUT R4, R19, UR4, R4, 0x96, !PT ;  /* 0x0000000413047c12 */ /* 0x000fc6000f8e9604 */
[----:B------:R2:W-:Y:S01]  /*3c40*/  MUFU.EX2 R219, R2 ;  /* 0x0000000200db7308 */ /* 0x0005e20000000800 */
[----:B------:R-:W-:Y:S01]  /*3c50*/  UIADD3 UR15, UR20, -0x4ab325aa, URZ ;  /* 0xb54cda56140f7890 */ /* 0x000fe2000fffe03f */
[----:B------:R-:W-:-:S04]  /*3c60*/  IMAD.WIDE.U32 R14, R6, -0x326172a9, RZ ;  /* 0xcd9e8d57060e7825 */ /* 0x000fc800078e00ff */
[----:B------:R-:W-:-:S04]  /*3c70*/  IMAD.WIDE.U32 R4, R4, -0x326172a9, RZ ;  /* 0xcd9e8d5704047825 */ /* 0x000fc800078e00ff */
[----:B--2---:R-:W-:-:S04]  /*3c80*/  FFMA.FTZ R2, R39, c[0x0][0x23c], -R20 ;  /* 0x00008f0027027a23 */ /* 0x004fc80000010814 */
[----:B------:R1:W-:Y:S01]  /*3c90*/  MUFU.EX2 R220, R2 ;  /* 0x0000000200dc7308 */ /* 0x0003e20000000800 */
[----:B------:R-:W-:Y:S02]  /*3ca0*/  LOP3.LUT R6, R5, UR15, R14, 0x96, !PT ;  /* 0x0000000f05067c12 */ /* 0x000fe4000f8e960e */
[C---:B------:R-:W-:Y:S02]  /*3cb0*/  LOP3.LUT R5, R4.reuse, 0xffff, RZ, 0xc0, !PT ;  /* 0x0000ffff04057812 */ /* 0x040fe400078ec0ff */
[----:B------:R-:W-:Y:S02]  /*3cc0*/  LOP3.LUT R13, R4, 0xff, RZ, 0xc0, !PT ;  /* 0x000000ff040d7812 */ /* 0x000fe400078ec0ff */
[--C-:B------:R-:W-:Y:S02]  /*3cd0*/  SHF.R.U32.HI R12, RZ, 0x18, R4.reuse ;  /* 0x00000018ff0c7819 */ /* 0x100fe40000011604 */
[----:B-1----:R-:W-:Y:S02]  /*3ce0*/  FMNMX.FTZ R2, R8, R9, !PT ;  /* 0x0000000908027209 */ /* 0x002fe40007810000 */
[----:B------:R-:W-:-:S02]  /*3cf0*/  SHF.R.U32.HI R8, RZ, 0x10, R4 ;  /* 0x00000010ff087819 */ /* 0x000fc40000011604 */
[C---:B------:R-:W-:Y:S01]  /*3d00*/  FSETP.NEU.FTZ.AND P0, PT, R2.reuse, -INF , PT ;  /* 0xff8000000200780b */ /* 0x040fe20003f1d000 */
[----:B------:R-:W-:Y:S01]  /*3d10*/  FMUL.FTZ R4, R2, c[0x0][0x23c] ;  /* 0x00008f0002047a20 */ /* 0x000fe20000410000 */
[----:B------:R-:W-:Y:S01]  /*3d20*/  SHF.R.U32.HI R11, RZ, 0x8, R5 ;  /* 0x00000008ff0b7819 */ /* 0x000fe20000011605 */
[----:B------:R-:W-:Y:S01]  /*3d30*/  FFMA.FTZ R5, R57, c[0x0][0x23c], -R20 ;  /* 0x00008f0039057a23 */ /* 0x000fe20000010814 */
[----:B------:R-:W-:Y:S02]  /*3d40*/  LOP3.LUT R10, R8, 0xff, RZ, 0xc0, !PT ;  /* 0x000000ff080a7812 */ /* 0x000fe400078ec0ff */
[----:B------:R-:W-:Y:S02]  /*3d50*/  LOP3.LUT R8, R6, 0xffff, RZ, 0xc0, !PT ;  /* 0x0000ffff06087812 */ /* 0x000fe400078ec0ff */
[----:B------:R-:W-:Y:S02]  /*3d60*/  FSEL R19, R4, RZ, P0 ;  /* 0x000000ff04137208 */ /* 0x000fe40000000000 */
[----:B------:R-:W-:Y:S01]  /*3d70*/  SHF.R.U32.HI R4, RZ, 0x10, R6 ;  /* 0x00000010ff047819 */ /* 0x000fe20000011606 */
[----:B------:R-:W-:Y:S01]  /*3d80*/  FFMA.FTZ R7, R56, c[0x0][0x23c], -R20 ;  /* 0x00008f0038077a23 */ /* 0x000fe20000010814 */
[----:B------:R1:W-:Y:S01]  /*3d90*/  MUFU.EX2 R153, R5 ;  /* 0x0000000500997308 */ /* 0x0003e20000000800 */
[----:B------:R-:W-:-:S02]  /*3da0*/  LOP3.LUT R9, R6, 0xff, RZ, 0xc0, !PT ;  /* 0x000000ff06097812 */ /* 0x000fc400078ec0ff */
[----:B------:R-:W-:Y:S02]  /*3db0*/  SHF.R.U32.HI R6, RZ, 0x18, R6 ;  /* 0x00000018ff067819 */ /* 0x000fe40000011606 */
[----:B------:R-:W-:-:S03]  /*3dc0*/  LOP3.LUT R4, R4, 0xff, RZ, 0xc0, !PT ;  /* 0x000000ff04047812 */ /* 0x000fc600078ec0ff */
[----:B------:R2:W4:Y:S01]  /*3dd0*/  MUFU.EX2 R177, R7 ;  /* 0x0000000700b17308 */ /* 0x0005220000000800 */
[----:B------:R-:W-:Y:S01]  /*3de0*/  IMAD.SHL.U32 R216, R0, 0x2, RZ ;  /* 0x0000000200d87824 */ /* 0x000fe200078e00ff */
[----:B-1----:R-:W-:Y:S02]  /*3df0*/  SHF.R.U32.HI R5, RZ, 0x8, R8 ;  /* 0x00000008ff057819 */ /* 0x002fe40000011608 */
[----:B------:R-:W-:Y:S01]  /*3e00*/  FMNMX.FTZ R0, R141, R142, !PT ;  /* 0x0000008e8d007209 */ /* 0x000fe20007810000 */
[----:B--2---:R-:W-:Y:S01]  /*3e10*/  FFMA.FTZ R7, R58, c[0x0][0x23c], -R19 ;  /* 0x00008f003a077a23 */ /* 0x004fe20000010813 */
[----:B------:R-:W-:Y:S01]  /*3e20*/  PRMT R9, R9, 0x5410, R5 ;  /* 0x0000541009097816 */ /* 0x000fe20000000005 */
[----:B------:R-:W-:Y:S01]  /*3e30*/  FFMA.FTZ R5, R59, c[0x0][0x23c], -R19 ;  /* 0x00008f003b057a23 */ /* 0x000fe20000010813 */
[----:B------:R-:W-:Y:S01]  /*3e40*/  PRMT R8, R4, 0x5410, R6 ;  /* 0x0000541004087816 */ /* 0x000fe20000000006 */
[----:B------:R-:W-:Y:S01]  /*3e50*/  IMAD R152, R245, 0x10000, R245 ;  /* 0x00010000f5987824 */ /* 0x000fe200078e02f5 */
[----:B------:R-:W-:Y:S01]  /*3e60*/  FMNMX.FTZ R4, R133, R132, !PT ;  /* 0x0000008485047209 */ /* 0x000fe20007810000 */
[----:B------:R-:W-:Y:S01]  /*3e70*/  MUFU.EX2 R178, R7 ;  /* 0x0000000700b27308 */ /* 0x000fe20000000800 */
[----:B------:R-:W-:Y:S01]  /*3e80*/  PRMT R11, R13, 0x5410, R11 ;  /* 0x000054100d0b7816 */ /* 0x000fe2000000000b */
[----:B------:R-:W-:Y:S01]  /*3e90*/  IMAD R218, R3, 0x2, R216 ;  /* 0x0000000203da7824 */ /* 0x000fe200078e02d8 */
[----:B------:R-:W-:Y:S01]  /*3ea0*/  PRMT R10, R10, 0x5410, R12 ;  /* 0x000054100a0a7816 */ /* 0x000fe2000000000c */
[----:B------:R-:W-:Y:S01]  /*3eb0*/  UIADD3 UR5, UR20, 0x1715609d, URZ ;  /* 0x1715609d14057890 */ /* 0x000fe2000fffe03f */
[----:B------:R-:W-:Y:S03]  /*3ec0*/  LDSM.16.MT88.4 R76, [R216+0x9000] ;  /* 0x00900000d84c783b */ /* 0x000fe60000004200 */
[----:B------:R1:W2:Y:S01]  /*3ed0*/  MUFU.EX2 R154, R5 ;  /* 0x00000005009a7308 */ /* 0x0002a20000000800 */
[----:B----4-:R-:W-:Y:S01]  /*3ee0*/  F2FP.PACK_AB R3, R153, R177 ;  /* 0x000000b19903723e */ /* 0x010fe200000000ff */
[----:B------:R-:W-:Y:S01]  /*3ef0*/  UIADD3 UR14, UR21, 0x646e171e, URZ ;  /* 0x646e171e150e7890 */ /* 0x000fe2000fffe03f */
[----:B------:R-:W-:Y:S04]  /*3f00*/  LDSM.16.MT88.4 R84, [R218+0x9000] ;  /* 0x00900000da54783b */ /* 0x000fe80000004200 */
[----:B------:R-:W-:Y:S04]  /*3f10*/  LDSM.16.MT88.4 R88, [R216+0xa000] ;  /* 0x00a00000d858783b */ /* 0x000fe80000004200 */
[----:B------:R-:W-:Y:S04]  /*3f20*/  LDSM.16.MT88.4 R96, [R218+0xa000] ;  /* 0x00a00000da60783b */ /* 0x000fe80000004200 */
[----:B------:R-:W-:Y:S01]  /*3f30*/  LDSM.16.MT88.4 R92, [R216+0xb000] ;  /* 0x00b00000d85c783b */ /* 0x000fe20000004200 */
[----:B-1----:R-:W-:-:S02]  /*3f40*/  FMNMX.FTZ R5, R137, R4, !PT ;  /* 0x0000000489057209 */ /* 0x002fc40007810000 */
[----:B------:R-:W-:Y:S01]  /*3f50*/  FMNMX.FTZ R4, R140, R0, !PT ;  /* 0x000000008c047209 */ /* 0x000fe20007810000 */
[--C-:B------:R-:W-:Y:S01]  /*3f60*/  FFMA.FTZ R0, R66, c[0x0][0x23c], -R19.reuse ;  /* 0x00008f0042007a23 */ /* 0x100fe20000010813 */
[----:B------:R-:W-:Y:S01]  /*3f70*/  FMNMX.FTZ R7, R138, R5, !PT ;  /* 0x000000058a077209 */ /* 0x000fe20007810000 */
[----:B------:R-:W-:Y:S01]  /*3f80*/  LDSM.16.MT88.4 R100, [R218+0xb000] ;  /* 0x00b00000da64783b */ /* 0x000fe20000004200 */
[----:B------:R-:W-:Y:S01]  /*3f90*/  FMNMX.FTZ R5, R139, R4, !PT ;  /* 0x000000048b057209 */ /* 0x000fe20007810000 */
[----:B------:R-:W-:Y:S01]  /*3fa0*/  FFMA.FTZ R4, R65, c[0x0][0x23c], -R19 ;  /* 0x00008f0041047a23 */ /* 0x000fe20000010813 */
[----:B------:R1:W-:Y:S01]  /*3fb0*/  MUFU.EX2 R245, R0 ;  /* 0x0000000000f57308 */ /* 0x0003e20000000800 */
[----:B------:R-:W-:Y:S01]  /*3fc0*/  FMNMX.FTZ R7, R150, R7, !PT ;  /* 0x0000000796077209 */ /* 0x000fe20007810000 */
[----:B------:R-:W-:Y:S01]  /*3fd0*/  IMAD.WIDE.U32 R80, R72, -0x326172a9, RZ ;  /* 0xcd9e8d5748507825 */ /* 0x000fe200078e00ff */
[----:B------:R-:W-:Y:S04]  /*3fe0*/  LDSM.16.MT88.4 R112, [R216+0x9400] ;  /* 0x00940000d870783b */ /* 0x000fe80000004200 */
[----:B------:R-:W-:Y:S01]  /*3ff0*/  STL [R1+0x5c], R134 ;  /* 0x00005c8601007387 */ /* 0x000fe20000100800 */
[----:B------:R4:W2:Y:S03]  /*4000*/  MUFU.EX2 R217, R4 ;  /* 0x0000000400d97308 */ /* 0x0008a60000000800 */
[----:B------:R-:W-:Y:S04]  /*4010*/  LDSM.16.MT88.4 R120, [R218+0x9400] ;  /* 0x00940000da78783b */ /* 0x000fe80000004200 */
[----:B------:R-:W-:Y:S01]  /*4020*/  LDSM.16.MT88.4 R104, [R216+0xa400] ;  /* 0x00a40000d868783b */ /* 0x000fe20000004200 */
[----:B-1----:R-:W-:-:S03]  /*4030*/  HSET2.LE.AND R0, R11, R152, PT ;  /* 0x000000980b007233 */ /* 0x002fc60003803000 */
[----:B------:R-:W-:Y:S02]  /*4040*/  LDSM.16.MT88.4 R116, [R218+0xa400] ;  /* 0x00a40000da74783b */ /* 0x000fe40000004200 */
[----:B------:R-:W-:Y:S02]  /*4050*/  LOP3.LUT R6, R0, R3, RZ, 0xc0, !PT ;  /* 0x0000000300067212 */ /* 0x000fe400078ec0ff */
[----:B------:R-:W-:Y:S01]  /*4060*/  LDSM.16.MT88.4 R108, [R216+0xb400] ;  /* 0x00b40000d86c783b */ /* 0x000fe20000004200 */
[----:B----4-:R-:W-:Y:S01]  /*4070*/  FMNMX.FTZ R4, R156, R5, !PT ;  /* 0x000000059c047209 */ /* 0x010fe20007810000 */
[----:B------:R-:W-:Y:S01]  /*4080*/  HSET2.LE.AND R0, R10, R152, PT ;  /* 0x000000980a007233 */ /* 0x000fe20003803000 */
[----:B------:R-:W-:Y:S01]  /*4090*/  FMNMX.FTZ R5, R148, R7, !PT ;  /* 0x0000000794057209 */ /* 0x000fe20007810000 */
[----:B------:R-:W-:Y:S01]  /*40a0*/  LDSM.16.MT88.4 R124, [R218+0xb400] ;  /* 0x00b40000da7c783b */ /* 0x000fe20000004200 */
[----:B--2---:R-:W-:Y:S02]  /*40b0*/  F2FP.PACK_AB R3, R154, R178 ;  /* 0x000000b29a03723e */ /* 0x004fe400000000ff */
[----:B------:R-:W-:-:S02]  /*40c0*/  FMNMX.FTZ R4, R151, R4, !PT ;  /* 0x0000000497047209 */ /* 0x000fc40007810000 */
[----:B------:R-:W-:Y:S02]  /*40d0*/  FMNMX.FTZ R5, R146, R5, !PT ;  /* 0x0000000592057209 */ /* 0x000fe40007810000 */
[----:B------:R-:W-:Y:S01]  /*40e0*/  LOP3.LUT R7, R0, R3, RZ, 0xc0, !PT ;  /* 0x0000000300077212 */ /* 0x000fe200078ec0ff */
[----:B------:R-:W-:Y:S01]  /*40f0*/  HSET2.LE.AND R0, R9, R152, PT ;  /* 0x0000009809007233 */ /* 0x000fe20003803000 */
[----:B------:R-:W-:Y:S02]  /*4100*/  FMNMX.FTZ R4, R149, R4, !PT ;  /* 0x0000000495047209 */ /* 0x000fe40007810000 */
[----:B------:R-:W-:Y:S02]  /*4110*/  F2FP.PACK_AB R3, R220, R219 ;  /* 0x000000dbdc03723e */ /* 0x000fe400000000ff */
[----:B------:R-:W-:Y:S02]  /*4120*/  FMNMX.FTZ R10, R143, R5, !PT ;  /* 0x000000058f0a7209 */ /* 0x000fe40007810000 */
[----:B------:R-:W-:-:S02]  /*4130*/  FMNMX.FTZ R9, R147, R4, !PT ;  /* 0x0000000493097209 */ /* 0x000fc40007810000 */
[----:B------:R-:W-:Y:S02]  /*4140*/  LOP3.LUT R4, R0, R3, RZ, 0xc0, !PT ;  /* 0x0000000300047212 */ /* 0x000fe400078ec0ff */
[----:B------:R-:W-:Y:S02]  /*4150*/  FMNMX.FTZ R3, R233, R10, !PT ;  /* 0x0000000ae9037209 */ /* 0x000fe40007810000 */
[----:B------:R-:W-:Y:S02]  /*4160*/  FMNMX.FTZ R0, R238, R9, !PT ;  /* 0x00000009ee007209 */ /* 0x000fe40007810000 */
[----:B------:R-:W-:Y:S02]  /*4170*/  FMNMX.FTZ R3, R234, R3, !PT ;  /* 0x00000003ea037209 */ /* 0x000fe40007810000 */
[----:B------:R-:W-:Y:S02]  /*4180*/  FMNMX.FTZ R0, R237, R0, !PT ;  /* 0x00000000ed007209 */ /* 0x000fe40007810000 */
[----:B------:R-:W-:-:S02]  /*4190*/  FMNMX.FTZ R3, R186, R3, !PT ;  /* 0x00000003ba037209 */ /* 0x000fc40007810000 */
[----:B------:R-:W-:Y:S02]  /*41a0*/  FMNMX.FTZ R0, R223, R0, !PT ;  /* 0x00000000df007209 */ /* 0x000fe40007810000 */
[----:B------:R-:W-:Y:S01]  /*41b0*/  FMNMX.FTZ R3, R187, R3, !PT ;  /* 0x00000003bb037209 */ /* 0x000fe20007810000 */
[----:B------:R-:W-:Y:S01]  /*41c0*/  HSET2.LE.AND R5, R8, R152, PT ;  /* 0x0000009808057233 */ /* 0x000fe20003803000 */
[----:B------:R-:W-:Y:S02]  /*41d0*/  FMNMX.FTZ R0, R232, R0, !PT ;  /* 0x00000000e8007209 */ /* 0x000fe40007810000 */
[----:B------:R-:W-:Y:S02]  /*41e0*/  F2FP.PACK_AB R8, R217, R245 ;  /* 0x000000f5d908723e */ /* 0x000fe400000000ff */
[----:B------:R-:W-:Y:S02]  /*41f0*/  FMNMX.FTZ R3, R246, R3, !PT ;  /* 0x00000003f6037209 */ /* 0x000fe40007810000 */
[----:B------:R-:W-:-:S02]  /*4200*/  FMNMX.FTZ R0, R251, R0, !PT ;  /* 0x00000000fb007209 */ /* 0x000fc40007810000 */
[----:B------:R-:W-:Y:S01]  /*4210*/  LOP3.LUT R5, R5, R8, RZ, 0xc0, !PT ;  /* 0x0000000805057212 */ /* 0x000fe200078ec0ff */
[----:B------:R-:W-:Y:S01]  /*4220*/  FFMA.FTZ R8, R40, c[0x0][0x23c], -R20 ;  /* 0x00008f0028087a23 */ /* 0x000fe20000010814 */
[----:B------:R-:W-:-:S03]  /*4230*/  FMNMX.FTZ R3, R248, R3, !PT ;  /* 0x00000003f8037209 */ /* 0x000fc60007810000 */
[----:B------:R1:W-:Y:S01]  /*4240*/  MUFU.EX2 R175, R8 ;  /* 0x0000000800af7308 */ /* 0x0003e20000000800 */
[----:B------:R-:W-:-:S04]  /*4250*/  FMNMX.FTZ R3, R247, R3, !PT ;  /* 0x00000003f7037209 */ /* 0x000fc80007810000 */
[----:B------:R-:W-:Y:S02]  /*4260*/  FMNMX.FTZ R10, R249, R3, !PT ;  /* 0x00000003f90a7209 */ /* 0x000fe40007810000 */
[----:B---3--:R-:W-:-:S04]  /*4270*/  FMNMX.FTZ R0, R235, R0, !PT ;  /* 0x00000000eb007209 */ /* 0x008fc80007810000 */
[----:B-1----:R-:W-:Y:S01]  /*4280*/  FMNMX.FTZ R8, R250, R0, !PT ;  /* 0x00000000fa087209 */ /* 0x002fe20007810000 */
[----:B------:R-:W-:-:S03]  /*4290*/  FFMA.FTZ R0, R41, c[0x0][0x23c], -R20 ;  /* 0x00008f0029007a23 */ /* 0x000fc60000010814 */
[----:B------:R-:W-:Y:S01]  /*42a0*/  FMNMX.FTZ R3, R252, R8, !PT ;  /* 0x00000008fc037209 */ /* 0x000fe20007810000 */
[----:B------:R1:W-:Y:S01]  /*42b0*/  MUFU.EX2 R166, R0 ;  /* 0x0000000000a67308 */ /* 0x0003e20000000800 */
[----:B------:R-:W-:Y:S01]  /*42c0*/  FFMA.FTZ R11, R60, c[0x0][0x23c], -R20 ;  /* 0x00008f003c0b7a23 */ /* 0x000fe20000010814 */
[----:B-1----:R-:W-:Y:S02]  /*42d0*/  LOP3.LUT R0, R15, UR5, R16, 0x96, !PT ;  /* 0x000000050f007c12 */ /* 0x002fe4000f8e9610 */
[----:B------:R-:W1:Y:S04]  /*42e0*/  SHFL.BFLY PT, R15, R10, 0x2, 0x1f ;  /* 0x0c401f000a0f7f89 */ /* 0x000e6800000e0000 */
[----:B------:R-:W2:Y:S01]  /*42f0*/  SHFL.BFLY PT, R16, R3, 0x2, 0x1f ;  /* 0x0c401f0003107f89 */ /* 0x000ea200000e0000 */
[----:B------:R-:W-:Y:S01]  /*4300*/  IMAD.WIDE.U32 R8, R0, -0x2daee0ad, RZ ;  /* 0xd2511f5300087825 */ /* 0x000fe200078e00ff */
[----:B------:R3:W-:Y:S03]  /*4310*/  MUFU.EX2 R174, R11 ;  /* 0x0000000b00ae7308 */ /* 0x0007e60000000800 */
[----:B------:R-:W-:Y:S01]  /*4320*/  FFMA.FTZ R12, R61, c[0x0][0x23c], -R20 ;  /* 0x00008f003d0c7a23 */ /* 0x000fe20000010814 */
[----:B------:R-:W-:-:S02]  /*4330*/  LOP3.LUT R0, R8, 0xffff, RZ, 0xc0, !PT ;  /* 0x0000ffff08007812 */ /* 0x000fc400078ec0ff */
[----:B------:R-:W-:Y:S02]  /*4340*/  LOP3.LUT R14, R8, 0xff, RZ, 0xc0, !PT ;  /* 0x000000ff080e7812 */ /* 0x000fe400078ec0ff */
[----:B------:R4:W1:Y:S01]  /*4350*/  MUFU.EX2 R172, R12 ;  /* 0x0000000c00ac7308 */ /* 0x0008620000000800 */
[--C-:B------:R-:W-:Y:S02]  /*4360*/  SHF.R.U32.HI R13, RZ, 0x18, R8.reuse ;  /* 0x00000018ff0d7819 */ /* 0x100fe40000011608 */
[----:B---3--:R-:W-:-:S04]  /*4370*/  SHF.R.U32.HI R11, RZ, 0x10, R8 ;  /* 0x00000010ff0b7819 */ /* 0x008fc80000011608 */
[----:B------:R-:W-:Y:S01]  /*4380*/  LOP3.LUT R8, R11, 0xff, RZ, 0xc0, !PT ;  /* 0x000000ff0b087812 */ /* 0x000fe200078ec0ff */
[----:B------:R-:W-:Y:S01]  /*4390*/  FFMA.FTZ R11, R46, c[0x0][0x23c], -R19 ;  /* 0x00008f002e0b7a23 */ /* 0x000fe20000010813 */
[----:B----4-:R-:W-:Y:S02]  /*43a0*/  SHF.R.U32.HI R12, RZ, 0x8, R0 ;  /* 0x00000008ff0c7819 */ /* 0x010fe40000011600 */
[----:B------:R-:W-:Y:S01]  /*43b0*/  LOP3.LUT R0, R9, UR14, R18, 0x96, !PT ;  /* 0x0000000e09007c12 */ /* 0x000fe2000f8e9612 */
[----:B------:R3:W-:Y:S01]  /*43c0*/  MUFU.EX2 R167, R11 ;  /* 0x0000000b00a77308 */ /* 0x0007e20000000800 */
[----:B------:R-:W-:Y:S02]  /*43d0*/  PRMT R12, R14, 0x5410, R12 ;  /* 0x000054100e0c7816 */ /* 0x000fe4000000000c */
[----:B------:R-:W-:Y:S02]  /*43e0*/  PRMT R17, R8, 0x5410, R13 ;  /* 0x0000541008117816 */ /* 0x000fe4000000000d */
[----:B------:R-:W-:-:S02]  /*43f0*/  LOP3.LUT R8, R0, 0xffff, RZ, 0xc0, !PT ;  /* 0x0000ffff00087812 */ /* 0x000fc400078ec0ff */
[----:B-1----:R-:W-:Y:S02]  /*4400*/  FMNMX.FTZ R14, R10, R15, !PT ;  /* 0x0000000f0a0e7209 */ /* 0x002fe40007810000 */
[----:B--2---:R-:W-:Y:S01]  /*4410*/  FMNMX.FTZ R16, R3, R16, !PT ;  /* 0x0000001003107209 */ /* 0x004fe20007810000 */
[--C-:B------:R-:W-:Y:S01]  /*4420*/  FFMA.FTZ R3, R63, c[0x0][0x23c], -R19.reuse ;  /* 0x00008f003f037a23 */ /* 0x100fe20000010813 */
[----:B------:R-:W-:Y:S01]  /*4430*/  LOP3.LUT R9, R0, 0xff, RZ, 0xc0, !PT ;  /* 0x000000ff00097812 */ /* 0x000fe200078ec0ff */
[----:B------:R-:W1:Y:S01]  /*4440*/  SHFL.BFLY PT, R15, R14, 0x1, 0x1f ;  /* 0x0c201f000e0f7f89 */ /* 0x000e6200000e0000 */
[----:B------:R-:W-:Y:S01]  /*4450*/  SHF.R.U32.HI R8, RZ, 0x8, R8 ;  /* 0x00000008ff087819 */ /* 0x000fe20000011608 */
[----:B---3--:R-:W-:Y:S01]  /*4460*/  FFMA.FTZ R11, R62, c[0x0][0x23c], -R19 ;  /* 0x00008f003e0b7a23 */ /* 0x008fe20000010813 */
[----:B------:R2:W-:Y:S08]  /*4470*/  MUFU.EX2 R164, R3 ;  /* 0x0000000300a47308 */ /* 0x0005f00000000800 */
[----:B------:R3:W4:Y:S01]  /*4480*/  MUFU.EX2 R173, R11 ;  /* 0x0000000b00ad7308 */ /* 0x0007220000000800 */
[----:B------:R-:W-:-:S02]  /*4490*/  SHF.R.U32.HI R10, RZ, 0x18, R0 ;  /* 0x00000018ff0a7819 */ /* 0x000fc40000011600 */
[----:B--2---:R-:W-:Y:S01]  /*44a0*/  SHF.R.U32.HI R3, RZ, 0x10, R0 ;  /* 0x00000010ff037819 */ /* 0x004fe20000011600 */
[----:B------:R-:W-:Y:S01]  /*44b0*/  HSET2.LE.AND R0, R12, R152, PT ;  /* 0x000000980c007233 */ /* 0x000fe20003803000 */
[----:B---3--:R-:W-:Y:S01]  /*44c0*/  PRMT R11, R9, 0x5410, R8 ;  /* 0x00005410090b7816 */ /* 0x008fe20000000008 */
[----:B------:R-:W-:Y:S01]  /*44d0*/  FFMA.FTZ R9, R67, c[0x0][0x23c], -R19 ;  /* 0x00008f0043097a23 */ /* 0x000fe20000010813 */
[----:B------:R-:W-:-:S03]  /*44e0*/  LOP3.LUT R8, R3, 0xff, RZ, 0xc0, !PT ;  /* 0x000000ff03087812 */ /* 0x000fc600078ec0ff */
[----:B------:R2:W3:Y:S01]  /*44f0*/  MUFU.EX2 R165, R9 ;  /* 0x0000000900a57308 */ /* 0x0004e20000000800 */
[----:B------:R-:W-:Y:S02]  /*4500*/  F2FP.PACK_AB R3, R172, R174 ;  /* 0x000000aeac03723e */ /* 0x000fe400000000ff */
[----:B------:R-:W-:Y:S02]  /*4510*/  LOP3.LUT R13, R81, R184, RZ, 0x3c, !PT ;  /* 0x000000b8510d7212 */ /* 0x000fe400078e3cff */
[----:B------:R-:W-:Y:S02]  /*4520*/  PRMT R12, R8, 0x5410, R10 ;  /* 0x00005410080c7816 */ /* 0x000fe4000000000a */
[----:B------:R-:W-:Y:S01]  /*4530*/  LOP3.LUT R10, R0, R3, RZ, 0xc0, !PT ;  /* 0x00000003000a7212 */ /* 0x000fe200078ec0ff */
[--C-:B------:R-:W-:Y:S01]  /*4540*/  HSET2.LE.AND R0, R17, R152.reuse, PT ;  /* 0x0000009811007233 */ /* 0x100fe20003803000 */
[----:B----4-:R-:W-:Y:S01]  /*4550*/  F2FP.PACK_AB R3, R164, R173 ;  /* 0x000000ada403723e */ /* 0x010fe200000000ff */
[----:B------:R-:W-:Y:S01]  /*4560*/  IMAD.WIDE.U32 R128, R13, -0x2daee0ad, RZ ;  /* 0xd2511f530d807825 */ /* 0x000fe200078e00ff */
[----:B------:R-:W-:-:S02]  /*4570*/  HSET2.LE.AND R8, R11, R152, PT ;  /* 0x000000980b087233 */ /* 0x000fc40003803000 */
[----:B------:R-:W-:Y:S01]  /*4580*/  LOP3.LUT R11, R0, R3, RZ, 0xc0, !PT ;  /* 0x00000003000b7212 */ /* 0x000fe200078ec0ff */
[----:B------:R-:W-:Y:S01]  /*4590*/  HSET2.LE.AND R0, R12, R152, PT ;  /* 0x000000980c007233 */ /* 0x000fe20003803000 */
[----:B------:R-:W-:Y:S02]  /*45a0*/  LOP3.LUT R12, R129, UR12, R144, 0x96, !PT ;  /* 0x0000000c810c7c12 */ /* 0x000fe4000f8e9690 */
[----:B--2---:R-:W-:Y:S01]  /*45b0*/  F2FP.PACK_AB R9, R166, R175 ;  /* 0x000000afa609723e */ /* 0x004fe200000000ff */
[----:B------:R-:W-:Y:S01]  /*45c0*/  HMMA.16816.F32 R24, R4, R76, RZ ;  /* 0x0000004c0418723c */ /* 0x000fe200000018ff */
[----:B---3--:R-:W-:Y:S02]  /*45d0*/  F2FP.PACK_AB R3, R165, R167 ;  /* 0x000000a7a503723e */ /* 0x008fe400000000ff */
[----:B-1----:R-:W-:Y:S01]  /*45e0*/  FMNMX.FTZ R136, R14, R15, !PT ;  /* 0x0000000f0e887209 */ /* 0x002fe20007810000 */
[----:B------:R-:W-:Y:S01]  /*45f0*/  IMAD.WIDE.U32 R40, R12, -0x326172a9, RZ ;  /* 0xcd9e8d570c287825 */ /* 0x000fe200078e00ff */
[----:B------:R-:W-:Y:S01]  /*4600*/  LOP3.LUT R8, R8, R9, RZ, 0xc0, !PT ;  /* 0x0000000908087212 */ /* 0x000fe200078ec0ff */
[----:B------:R-:W1:Y:S01]  /*4610*/  SHFL.BFLY PT, R12, R16, 0x1, 0x1f ;  /* 0x0c201f00100c7f89 */ /* 0x000e6200000e0000 */
[----:B------:R-:W-:Y:S01]  /*4620*/  LOP3.LUT R9, R0, R3, RZ, 0xc0, !PT ;  /* 0x0000000300097212 */ /* 0x000fe200078ec0ff */
[C---:B------:R-:W-:Y:S01]  /*4630*/  FMUL.FTZ R3, R136.reuse, c[0x0][0x23c] ;  /* 0x00008f0088037a20 */ /* 0x040fe20000410000 */
[----:B------:R-:W-:-:S02]  /*4640*/  FSETP.NEU.FTZ.AND P0, PT, R136, -INF , PT ;  /* 0xff8000008800780b */ /* 0x000fc40003f1d000 */
[----:B------:R-:W-:Y:S01]  /*4650*/  LOP3.LUT R0, R23, UR13, R80, 0x96, !PT ;  /* 0x0000000d17007c12 */ /* 0x000fe2000f8e9650 */
[----:B------:R-:W-:Y:S01]  /*4660*/  HMMA.16816.F32 R36, R4, R84, RZ ;  /* 0x000000540424723c */ /* 0x000fe200000018ff */
[----:B------:R-:W-:-:S07]  /*4670*/  FSEL R18, R3, RZ, P0 ;  /* 0x000000ff03127208 */ /* 0x000fce0000000000 */
[C---:B------:R-:W-:Y:S08]  /*4680*/  HMMA.16816.F32 R32, R4.reuse, R88, RZ ;  /* 0x000000580420723c */ /* 0x040ff000000018ff */
        /* <DEDUP_REMOVED lines=8> */
[----:B------:R-:W-:Y:S07]  /*4710*/  HMMA.16816.F32 R60, R4, R102, RZ ;  /* 0x00000066043c723c */ /* 0x000fee00000018ff */
[----:B------:R-:W-:Y:S01]  /*4720*/  LOP3.LUT R6, R41, UR11, R22, 0x96, !PT ;  /* 0x0000000b29067c12 */ /* 0x000fe2000f8e9616 */
[----:B------:R-:W-:-:S04]  /*4730*/  IMAD.WIDE.U32 R4, R0, -0x2daee0ad, RZ ;  /* 0xd2511f5300047825 */ /* 0x000fc800078e00ff */
[----:B------:R-:W-:Y:S01]  /*4740*/  IMAD.WIDE.U32 R6, R6, -0x2daee0ad, RZ ;  /* 0xd2511f5306067825 */ /* 0x000fe200078e00ff */
[----:B------:R-:W-:-:S03]  /*4750*/  LOP3.LUT R3, R5, UR10, R128, 0x96, !PT ;  /* 0x0000000a05037c12 */ /* 0x000fc6000f8e9680 */
[----:B------:R-:W-:-:S04]  /*4760*/  FFMA.FTZ R0, R133, c[0x0][0x23c], -R18 ;  /* 0x00008f0085007a23 */ /* 0x000fc80000010812 */
[----:B------:R2:W-:Y:S01]  /*4770*/  MUFU.EX2 R134, R0 ;  /* 0x0000000000867308 */ /* 0x0005e20000000800 */
[----:B------:R-:W-:Y:S01]  /*4780*/  HMMA.16816.F32 R228, R8, R112, R24 ;  /* 0x0000007008e4723c */ /* 0x000fe20000001818 */
[----:B-1----:R-:W-:Y:S02]  /*4790*/  FMNMX.FTZ R135, R16, R12, !PT ;  /* 0x0000000c10877209 */ /* 0x002fe40007810000 */
[----:B--2---:R-:W-:Y:S01]  /*47a0*/  LOP3.LUT R0, R7, UR8, R4, 0x96, !PT ;  /* 0x0000000807007c12 */ /* 0x004fe2000f8e9604 */
[----:B------:R-:W-:-:S04]  /*47b0*/  IMAD.WIDE.U32 R4, R3, -0x326172a9, RZ ;  /* 0xcd9e8d5703047825 */ /* 0x000fc800078e00ff */
[----:B------:R-:W-:Y:S02]  /*47c0*/  FFMA.FTZ R3, R132, c[0x0][0x23c], -R18 ;  /* 0x00008f0084037a23 */ /* 0x000fe40000010812 */
[----:B------:R-:W-:Y:S02]  /*47d0*/  IMAD.WIDE.U32 R24, R0, -0x326172a9, RZ ;  /* 0xcd9e8d5700187825 */ /* 0x000fe400078e00ff */
[----:B------:R1:W-:Y:S03]  /*47e0*/  MUFU.EX2 R176, R3 ;  /* 0x0000000300b07308 */ /* 0x0003e60000000800 */
[----:B------:R-:W-:Y:S02]  /*47f0*/  LOP3.LUT R0, R25, UR7, R4, 0x96, !PT ;  /* 0x0000000719007c12 */ /* 0x000fe4000f8e9604 */
[----:B------:R-:W-:Y:S02]  /*4800*/  FSETP.NEU.FTZ.AND P0, PT, R135, -INF , PT ;  /* 0xff8000008700780b */ /* 0x000fe40003f1d000 */
[----:B-1----:R-:W-:-:S05]  /*4810*/  LOP3.LUT R3, R5, UR9, R40, 0x96, !PT ;  /* 0x0000000905037c12 */ /* 0x002fca000f8e9628 */
[----:B------:R-:W-:-:S04]  /*4820*/  IMAD.WIDE.U32 R4, R3, -0x2daee0ad, RZ ;  /* 0xd2511f5303047825 */ /* 0x000fc800078e00ff */
[----:B------:R-:W-:Y:S02]  /*4830*/  FMUL.FTZ R3, R135, c[0x0][0x23c] ;  /* 0x00008f0087037a20 */ /* 0x000fe40000410000 */
[----:B------:R-:W-:-:S03]  /*4840*/  IMAD.WIDE.U32 R22, R0, -0x2daee0ad, RZ ;  /* 0xd2511f5300167825 */ /* 0x000fc600078e00ff */
[----:B------:R-:W-:Y:S01]  /*4850*/  FSEL R17, R3, RZ, P0 ;  /* 0x000000ff03117208 */ /* 0x000fe20000000000 */
[----:B------:R-:W-:Y:S01]  /*4860*/  FFMA.FTZ R0, R138, c[0x0][0x23c], -R18 ;  /* 0x00008f008a007a23 */ /* 0x000fe20000010812 */
[----:B------:R-:W-:-:S03]  /*4870*/  LOP3.LUT R3, R23, UR4, R4, 0x96, !PT ;  /* 0x0000000417037c12 */ /* 0x000fc6000f8e9604 */
[----:B------:R-:W-:Y:S01]  /*4880*/  FFMA.FTZ R4, R141, c[0x0][0x23c], -R17 ;  /* 0x00008f008d047a23 */ /* 0x000fe20000010811 */
[----:B------:R1:W2:Y:S01]  /*4890*/  MUFU.EX2 R13, R0 ;  /* 0x00000000000d7308 */ /* 0x0002a20000000800 */
[----:B------:R-:W-:-:S07]  /*48a0*/  FFMA.FTZ R7, R137, c[0x0][0x23c], -R18 ;  /* 0x00008f0089077a23 */ /* 0x000fce0000010812 */
[----:B------:R3:W-:Y:S01]  /*48b0*/  MUFU.EX2 R221, R4 ;  /* 0x0000000400dd7308 */ /* 0x0007e20000000800 */
[----:B-1----:R-:W-:Y:S01]  /*48c0*/  LOP3.LUT R0, R5, UR6, R6, 0x96, !PT ;  /* 0x0000000605007c12 */ /* 0x002fe2000f8e9606 */
[----:B------:R1:W-:Y:S04]  /*48d0*/  STL [R1+0x60], R2 ;  /* 0x0000600201007387 */ /* 0x0003e80000100800 */
[----:B------:R-:W-:-:S04]  /*48e0*/  IMAD.WIDE.U32 R14, R0, -0x326172a9, RZ ;  /* 0xcd9e8d57000e7825 */ /* 0x000fc800078e00ff */
[----:B---3--:R-:W-:-:S05]  /*48f0*/  IMAD.WIDE.U32 R4, R3, -0x326172a9, RZ ;  /* 0xcd9e8d5703047825 */ /* 0x008fca00078e00ff */
[----:B------:R-:W-:Y:S01]  /*4900*/  LOP3.LUT R3, R4, 0xffff, RZ, 0xc0, !PT ;  /* 0x0000ffff04037812 */ /* 0x000fe200078ec0ff */
[----:B------:R-:W-:Y:S01]  /*4910*/  FFMA.FTZ R6, R140, c[0x0][0x23c], -R17 ;  /* 0x00008f008c067a23 */ /* 0x000fe20000010811 */
[----:B------:R-:W-:Y:S02]  /*4920*/  LOP3.LUT R0, R5, UR15, R14, 0x96, !PT ;  /* 0x0000000f05007c12 */ /* 0x000fe4000f8e960e */
[----:B------:R-:W-:Y:S01]  /*4930*/  SHF.R.U32.HI R5, RZ, 0x8, R3 ;  /* 0x00000008ff057819 */ /* 0x000fe20000011603 */
[----:B------:R3:W-:Y:S01]  /*4940*/  MUFU.EX2 R140, R6 ;  /* 0x00000006008c7308 */ /* 0x0007e20000000800 */
[----:B------:R-:W-:-:S07]  /*4950*/  SHF.R.U32.HI R3, RZ, 0x10, R4 ;  /* 0x00000010ff037819 */ /* 0x000fce0000011604 */
[----:B-1----:R1:W4:Y:S01]  /*4960*/  MUFU.EX2 R2, R7 ;  /* 0x0000000700027308 */ /* 0x0023220000000800 */
[----:B------:R-:W-:Y:S02]  /*4970*/  LOP3.LUT R12, R3, 0xff, RZ, 0xc0, !PT ;  /* 0x000000ff030c7812 */ /* 0x000fe400078ec0ff */
[----:B------:R-:W-:Y:S01]  /*4980*/  SHF.R.U32.HI R16, RZ, 0x18, R4 ;  /* 0x00000018ff107819 */ /* 0x000fe20000011604 */
[----:B---3--:R-:W-:Y:S01]  /*4990*/  FFMA.FTZ R6, R139, c[0x0][0x23c], -R17 ;  /* 0x00008f008b067a23 */ /* 0x008fe20000010811 */
[----:B-1----:R-:W-:-:S04]  /*49a0*/  LOP3.LUT R7, R4, 0xff, RZ, 0xc0, !PT ;  /* 0x000000ff04077812 */ /* 0x002fc800078ec0ff */
[----:B------:R-:W-:Y:S01]  /*49b0*/  PRMT R7, R7, 0x5410, R5 ;  /* 0x0000541007077816 */ /* 0x000fe20000000005 */
[----:B------:R-:W-:Y:S01]  /*49c0*/  FFMA.FTZ R5, R142, c[0x0][0x23c], -R17 ;  /* 0x00008f008e057a23 */ /* 0x000fe20000010811 */
[----:B------:R1:W3:Y:S01]  /*49d0*/  MUFU.EX2 R141, R6 ;  /* 0x00000006008d7308 */ /* 0x0002e20000000800 */
[----:B------:R-:W-:Y:S01]  /*49e0*/  LOP3.LUT R3, R0, 0xffff, RZ, 0xc0, !PT ;  /* 0x0000ffff00037812 */ /* 0x000fe200078ec0ff */
[----:B------:R-:W-:Y:S01]  /*49f0*/  IMAD.MOV.U32 R132, RZ, RZ, R152 ;  /* 0x000000ffff847224 */ /* 0x000fe200078e0098 */
[----:B------:R-:W-:Y:S01]  /*4a00*/  SHF.R.U32.HI R4, RZ, 0x10, R0 ;  /* 0x00000010ff047819 */ /* 0x000fe20000011600 */
[----:B--2---:R-:W-:-:S04]  /*4a10*/  IMAD.MOV.U32 R142, RZ, RZ, R13 ;  /* 0x000000ffff8e7224 */ /* 0x004fc800078e000d */
[----:B------:R2:W2:Y:S01]  /*4a20*/  MUFU.EX2 R222, R5 ;  /* 0x0000000500de7308 */ /* 0x0004a20000000800 */
[----:B------:R-:W-:Y:S02]  /*4a30*/  LOP3.LUT R14, R0, 0xff, RZ, 0xc0, !PT ;  /* 0x000000ff000e7812 */ /* 0x000fe400078ec0ff */
[----:B------:R-:W-:Y:S02]  /*4a40*/  SHF.R.U32.HI R13, RZ, 0x18, R0 ;  /* 0x00000018ff0d7819 */ /* 0x000fe40000011600 */
[----:B------:R-:W-:Y:S02]  /*4a50*/  LOP3.LUT R4, R4, 0xff, RZ, 0xc0, !PT ;  /* 0x000000ff04047812 */ /* 0x000fe400078ec0ff */
[----:B-1----:R-:W-:Y:S01]  /*4a60*/  SHF.R.U32.HI R6, RZ, 0x8, R3 ;  /* 0x00000008ff067819 */ /* 0x002fe20000011603 */
[----:B------:R-:W-:Y:S01]  /*4a70*/  HSET2.LE.AND R0, R7, R132, PT ;  /* 0x0000008407007233 */ /* 0x000fe20003803000 */
[----:B----4-:R-:W-:Y:S02]  /*4a80*/  F2FP.PACK_AB R3, R142, R2 ;  /* 0x000000028e03723e */ /* 0x010fe400000000ff */
[----:B------:R-:W-:-:S02]  /*4a90*/  PRMT R7, R14, 0x5410, R6 ;  /* 0x000054100e077816 */ /* 0x000fc40000000006 */
[----:B--2---:R-:W-:Y:S02]  /*4aa0*/  PRMT R5, R12, 0x5410, R16 ;  /* 0x000054100c057816 */ /* 0x004fe40000000010 */
[----:B------:R-:W-:Y:S01]  /*4ab0*/  PRMT R12, R4, 0x5410, R13 ;  /* 0x00005410040c7816 */ /* 0x000fe2000000000d */
[--C-:B------:R-:W-:Y:S01]  /*4ac0*/  HSET2.LE.AND R4, R7, R132.reuse, PT ;  /* 0x0000008407047233 */ /* 0x100fe20003803000 */
[----:B------:R-:W-:Y:S01]  /*4ad0*/  LOP3.LUT R6, R0, R3, RZ, 0xc0, !PT ;  /* 0x0000000300067212 */ /* 0x000fe200078ec0ff */
[--C-:B------:R-:W-:Y:S01]  /*4ae0*/  HSET2.LE.AND R0, R5, R132.reuse, PT ;  /* 0x0000008405007233 */ /* 0x100fe20003803000 */
[----:B------:R-:W-:Y:S01]  /*4af0*/  F2FP.PACK_AB R5, R176, R134 ;  /* 0x00000086b005723e */ /* 0x000fe200000000ff */
[----:B------:R-:W-:Y:S01]  /*4b00*/  HSET2.LE.AND R12, R12, R132, PT ;  /* 0x000000840c0c7233 */ /* 0x000fe20003803000 */
[----:B---3--:R-:W-:Y:S02]  /*4b10*/  F2FP.PACK_AB R3, R141, R140 ;  /* 0x0000008c8d03723e */ /* 0x008fe400000000ff */
[----:B------:R-:W-:-:S02]  /*4b20*/  F2FP.PACK_AB R13, R222, R221 ;  /* 0x000000ddde0d723e */ /* 0x000fc400000000ff */
[----:B------:R-:W-:Y:S02]  /*4b30*/  LOP3.LUT R4, R4, R5, RZ, 0xc0, !PT ;  /* 0x0000000504047212 */ /* 0x000fe400078ec0ff */
[----:B------:R-:W-:Y:S01]  /*4b40*/  LOP3.LUT R7, R0, R3, RZ, 0xc0, !PT ;  /* 0x0000000300077212 */ /* 0x000fe200078ec0ff */
[----:B------:R-:W-:Y:S01]  /*4b50*/  FFMA.FTZ R0, R150, c[0x0][0x23c], -R18 ;  /* 0x00008f0096007a23 */ /* 0x000fe20000010812 */
[----:B------:R-:W-:Y:S02]  /*4b60*/  LOP3.LUT R5, R12, R13, RZ, 0xc0, !PT ;  /* 0x0000000d0c057212 */ /* 0x000fe400078ec0ff */
[----:B------:R-:W-:Y:S01]  /*4b70*/  LOP3.LUT R3, R15, UR5, R24, 0x96, !PT ;  /* 0x000000050f037c12 */ /* 0x000fe2000f8e9618 */
[----:B------:R-:W-:Y:S01]  /*4b80*/  IMAD.MOV.U32 R137, RZ, RZ, R154 ;  /* 0x000000ffff897224 */ /* 0x000fe200078e009a */
[----:B------:R1:W-:Y:S01]  /*4b90*/  MUFU.EX2 R133, R0 ;  /* 0x0000000000857308 */ /* 0x0003e20000000800 */
[----:B------:R-:W-:Y:S01]  /*4ba0*/  IMAD.MOV.U32 R138, RZ, RZ, R153 ;  /* 0x000000ffff8a7224 */ /* 0x000fe200078e0099 */
[C---:B------:R-:W-:Y:S08]  /*4bb0*/  HMMA.16816.F32 R224, R8.reuse, R120, R36 ;  /* 0x0000007808e0723c */ /* 0x040ff00000001824 */
[----:B------:R-:W-:Y:S01]  /*4bc0*/  HMMA.16816.F32 R212, R8, R104, R32 ;  /* 0x0000006808d4723c */ /* 0x000fe20000001820 */
[----:B-1----:R-:W-:-:S07]  /*4bd0*/  FFMA.FTZ R0, R148, c[0x0][0x23c], -R18 ;  /* 0x00008f0094007a23 */ /* 0x002fce0000010812 */
        /* <DEDUP_REMOVED lines=8> */
[C---:B------:R-:W-:Y:S01]  /*4c60*/  HMMA.16816.F32 R32, R4.reuse, R76, RZ ;  /* 0x0000004c0420723c */ /* 0x040fe200000018ff */
[----:B------:R1:W-:Y:S07]  /*4c70*/  MUFU.EX2 R76, R0 ;  /* 0x00000000004c7308 */ /* 0x0003ee0000000800 */
[C---:B------:R-:W-:Y:S08]  /*4c80*/  HMMA.16816.F32 R48, R4.reuse, R78, RZ ;  /* 0x0000004e0430723c */ /* 0x040ff000000018ff */
[----:B------:R-:W-:Y:S01]  /*4c90*/  HMMA.16816.F32 R28, R4, R84, RZ ;  /* 0x00000054041c723c */ /* 0x000fe200000018ff */
[----:B-1----:R-:W-:-:S07]  /*4ca0*/  FFMA.FTZ R0, R146, c[0x0][0x23c], -R18 ;  /* 0x00008f0092007a23 */ /* 0x002fce0000010812 */
        /* <DEDUP_REMOVED lines=9> */
[----:B------:R-:W-:Y:S01]  /*4d40*/  IMAD.WIDE.U32 R4, R3, -0x2daee0ad, RZ ;  /* 0xd2511f5303047825 */ /* 0x000fe200078e00ff */
[----:B------:R1:W-:Y:S01]  /*4d50*/  MUFU.EX2 R16, R0 ;  /* 0x0000000000107308 */ /* 0x0003e20000000800 */
[----:B------:R-:W-:Y:S03]  /*4d60*/  HMMA.16816.F32 R168, R8, R110, R72 ;  /* 0x0000006e08a8723c */ /* 0x000fe60000001848 */
[----:B------:R-:W-:Y:S01]  /*4d70*/  LOP3.LUT R3, R4, 0xffff, RZ, 0xc0, !PT ;  /* 0x0000ffff04037812 */ /* 0x000fe200078ec0ff */
[----:B------:R-:W-:Y:S01]  /*4d80*/  FFMA.FTZ R6, R143, c[0x0][0x23c], -R18 ;  /* 0x00008f008f067a23 */ /* 0x000fe20000010812 */
[----:B------:R-:W-:-:S02]  /*4d90*/  SHF.R.U32.HI R7, RZ, 0x10, R4 ;  /* 0x00000010ff077819 */ /* 0x000fc40000011604 */
[----:B------:R-:W-:Y:S02]  /*4da0*/  LOP3.LUT R8, R4, 0xff, RZ, 0xc0, !PT ;  /* 0x000000ff04087812 */ /* 0x000fe400078ec0ff */
[----:B------:R-:W-:Y:S02]  /*4db0*/  SHF.R.U32.HI R3, RZ, 0x8, R3 ;  /* 0x00000008ff037819 */ /* 0x000fe40000011603 */
[----:B-1----:R-:W-:Y:S02]  /*4dc0*/  LOP3.LUT R0, R5, UR14, R22, 0x96, !PT ;  /* 0x0000000e05007c12 */ /* 0x002fe4000f8e9616 */
[----:B------:R-:W-:Y:S01]  /*4dd0*/  SHF.R.U32.HI R5, RZ, 0x18, R4 ;  /* 0x00000018ff057819 */ /* 0x000fe20000011604 */
[----:B------:R-:W-:Y:S01]  /*4de0*/  FFMA.FTZ R4, R149, c[0x0][0x23c], -R17 ;  /* 0x00008f0095047a23 */ /* 0x000fe20000010811 */
[----:B------:R-:W-:Y:S01]  /*4df0*/  PRMT R10, R8, 0x5410, R3 ;  /* 0x00005410080a7816 */ /* 0x000fe20000000003 */
[----:B------:R-:W1:Y:S01]  /*4e00*/  MUFU.EX2 R73, R6 ;  /* 0x0000000600497308 */ /* 0x000e620000000800 */
[----:B------:R-:W-:-:S07]  /*4e10*/  LOP3.LUT R3, R7, 0xff, RZ, 0xc0, !PT ;  /* 0x000000ff07037812 */ /* 0x000fce00078ec0ff */
[----:B------:R2:W-:Y:S01]  /*4e20*/  MUFU.EX2 R72, R4 ;  /* 0x0000000400487308 */ /* 0x0005e20000000800 */
[----:B------:R-:W-:Y:S02]  /*4e30*/  PRMT R9, R3, 0x5410, R5 ;  /* 0x0000541003097816 */ /* 0x000fe40000000005 */
[C---:B------:R-:W-:Y:S02]  /*4e40*/  LOP3.LUT R3, R0.reuse, 0xffff, RZ, 0xc0, !PT ;  /* 0x0000ffff00037812 */ /* 0x040fe400078ec0ff */
[----:B------:R-:W-:Y:S02]  /*4e50*/  LOP3.LUT R7, R0, 0xff, RZ, 0xc0, !PT ;  /* 0x000000ff00077812 */ /* 0x000fe400078ec0ff */
[----:B------:R-:W-:Y:S01]  /*4e60*/  SHF.R.U32.HI R5, RZ, 0x8, R3 ;  /* 0x00000008ff057819 */ /* 0x000fe20000011603 */
[----:B--2---:R-:W-:-:S04]  /*4e70*/  FFMA.FTZ R4, R147, c[0x0][0x23c], -R17 ;  /* 0x00008f0093047a23 */ /* 0x004fc80000010811 */
[----:B------:R2:W3:Y:S01]  /*4e80*/  MUFU.EX2 R74, R4 ;  /* 0x00000004004a7308 */ /* 0x0004e20000000800 */
[----:B------:R-:W-:Y:S01]  /*4e90*/  SHF.R.U32.HI R6, RZ, 0x18, R0 ;  /* 0x00000018ff067819 */ /* 0x000fe20000011600 */
[----:B------:R-:W-:Y:S01]  /*4ea0*/  FFMA.FTZ R3, R156, c[0x0][0x23c], -R17 ;  /* 0x00008f009c037a23 */ /* 0x000fe20000010811 */
[----:B------:R-:W-:Y:S01]  /*4eb0*/  PRMT R8, R7, 0x5410, R5 ;  /* 0x0000541007087816 */ /* 0x000fe20000000005 */
[----:B------:R-:W-:Y:S01]  /*4ec0*/  IMAD.MOV.U32 R156, RZ, RZ, R134 ;  /* 0x000000ffff9c7224 */ /* 0x000fe200078e0086 */
[----:B--2---:R-:W-:-:S04]  /*4ed0*/  SHF.R.U32.HI R4, RZ, 0x10, R0 ;  /* 0x00000010ff047819 */ /* 0x004fc80000011600 */
[----:B------:R-:W-:Y:S01]  /*4ee0*/  LOP3.LUT R0, R4, 0xff, RZ, 0xc0, !PT ;  /* 0x000000ff04007812 */ /* 0x000fe200078ec0ff */
[----:B------:R-:W-:Y:S01]  /*4ef0*/  FFMA.FTZ R4, R151, c[0x0][0x23c], -R17 ;  /* 0x00008f0097047a23 */ /* 0x000fe20000010811 */
[----:B------:R1:W-:Y:S02]  /*4f00*/  MUFU.EX2 R134, R3 ;  /* 0x0000000300867308 */ /* 0x0003e40000000800 */
[----:B------:R-:W-:Y:S01]  /*4f10*/  PRMT R5, R0, 0x5410, R6 ;  /* 0x0000541000057816 */ /* 0x000fe20000000006 */
[----:B------:R-:W-:-:S05]  /*4f20*/  HSET2.LE.AND R0, R10, R132, PT ;  /* 0x000000840a007233 */ /* 0x000fca0003803000 */
[----:B------:R2:W4:Y:S01]  /*4f30*/  MUFU.EX2 R11, R4 ;  /* 0x00000004000b7308 */ /* 0x0005220000000800 */
[----:B-1----:R-:W-:-:S04]  /*4f40*/  F2FP.PACK_AB R3, R73, R16 ;  /* 0x000000104903723e */ /* 0x002fc800000000ff */
[----:B------:R-:W-:Y:S01]  /*4f50*/  LOP3.LUT R6, R0, R3, RZ, 0xc0, !PT ;  /* 0x0000000300067212 */ /* 0x000fe200078ec0ff */
[----:B------:R-:W-:Y:S01]  /*4f60*/  HSET2.LE.AND R0, R9, R132, PT ;  /* 0x0000008409007233 */ /* 0x000fe20003803000 */
[----:B---3--:R-:W-:-:S04]  /*4f70*/  F2FP.PACK_AB R3, R74, R72 ;  /* 0x000000484a03723e */ /* 0x008fc800000000ff */
[----:B------:R-:W-:Y:S01]  /*4f80*/  LOP3.LUT R7, R0, R3, RZ, 0xc0, !PT ;  /* 0x0000000300077212 */ /* 0x000fe200078ec0ff */
[----:B------:R-:W-:Y:S01]  /*4f90*/  HSET2.LE.AND R0, R8, R132, PT ;  /* 0x0000008408007233 */ /* 0x000fe20003803000 */
[----:B------:R-:W-:-:S04]  /*4fa0*/  F2FP.PACK_AB R3, R76, R133 ;  /* 0x000000854c03723e */ /* 0x000fc800000000ff */
[----:B--2---:R-:W-:Y:S01]  /*4fb0*/  LOP3.LUT R4, R0, R3, RZ, 0xc0, !PT ;  /* 0x0000000300047212 */ /* 0x004fe200078ec0ff */
[----:B------:R-:W-:Y:S01]  /*4fc0*/  HSET2.LE.AND R0, R5, R132, PT ;  /* 0x0000008405007233 */ /* 0x000fe20003803000 */
[----:B----4-:R-:W-:-:S04]  /*4fd0*/  F2FP.PACK_AB R3, R11, R134 ;  /* 0x000000860b03723e */ /* 0x010fc800000000ff */
[----:B------:R-:W-:Y:S02]  /*4fe0*/  LOP3.LUT R5, R0, R3, RZ, 0xc0, !PT ;  /* 0x0000000300057212 */ /* 0x000fe400078ec0ff */
[----:B------:R-:W-:-:S04]  /*4ff0*/  IADD3 R0, R21, 0x1, RZ ;  /* 0x0000000115007810 */ /* 0x000fc80007ffe0ff */
[----:B------:R-:W-:-:S05]  /*5000*/  LOP3.LUT R0, R145, UR21, R0, 0x96, !PT ;  /* 0x0000001591007c12 */ /* 0x000fca000f8e9600 */
[----:B------:R-:W-:Y:S01]  /*5010*/  IMAD.WIDE.U32 R22, R0, -0x326172a9, RZ ;  /* 0xcd9e8d5700167825 */ /* 0x000fe200078e00ff */
[----:B------:R-:W-:Y:S04]  /*5020*/  HMMA.16816.F32 R96, R4, R108, R12 ;  /* 0x0000006c0460723c */ /* 0x000fe8000000180c */
[----:B------:R-:W-:Y:S02]  /*5030*/  LOP3.LUT R0, R23, UR13, R82, 0x96, !PT ;  /* 0x0000000d17007c12 */ /* 0x000fe4000f8e9652 */
[----:B------:R-:W-:Y:S01]  /*5040*/  LOP3.LUT R3, R43, UR11, R22, 0x96, !PT ;  /* 0x0000000b2b037c12 */ /* 0x000fe2000f8e9616 */
[----:B------:R-:W-:Y:S02]  /*5050*/  IMAD.MOV.U32 R109, RZ, RZ, R11 ;  /* 0x000000ffff6d7224 */ /* 0x000fe400078e000b */
[----:B------:R-:W-:-:S04]  /*5060*/  IMAD.WIDE.U32 R10, R0, -0x2daee0ad, RZ ;  /* 0xd2511f53000a7825 */ /* 0x000fc800078e00ff */
[----:B------:R-:W-:Y:S01]  /*5070*/  IMAD.WIDE.U32 R8, R3, -0x2daee0ad, RZ ;  /* 0xd2511f5303087825 */ /* 0x000fe200078e00ff */
[----:B------:R-:W-:-:S04]  /*5080*/  LOP3.LUT R3, R11, UR10, R130, 0x96, !PT ;  /* 0x0000000a0b037c12 */ /* 0x000fc8000f8e9682 */
[----:B------:R-:W-:Y:S01]  /*5090*/  LOP3.LUT R0, R9, UR8, R10, 0x96, !PT ;  /* 0x0000000809007c12 */ /* 0x000fe2000f8e960a */
[----:B------:R-:W-:Y:S01]  /*50a0*/  HMMA.16816.F32 R100, R4, R116, R44 ;  /* 0x000000740464723c */ /* 0x000fe2000000182c */
[----:B------:R-:W-:-:S06]  /*50b0*/  IMAD.WIDE.U32 R10, R3, -0x326172a9, RZ ;  /* 0xcd9e8d57030a7825 */ /* 0x000fcc00078e00ff */
[----:B------:R-:W-:Y:S01]  /*50c0*/  IMAD.WIDE.U32 R46, R0, -0x326172a9, RZ ;  /* 0xcd9e8d57002e7825 */ /* 0x000fe200078e00ff */
[----:B------:R-:W-:-:S04]  /*50d0*/  LOP3.LUT R0, R11, UR9, R42, 0x96, !PT ;  /* 0x000000090b007c12 */ /* 0x000fc8000f8e962a */
[----:B------:R-:W-:Y:S01]  /*50e0*/  LOP3.LUT R3, R47, UR7, R10, 0x96, !PT ;  /* 0x000000072f037c12 */ /* 0x000fe2000f8e960a */
[----:B------:R-:W-:-:S04]  /*50f0*/  IMAD.WIDE.U32 R10, R0, -0x2daee0ad, RZ ;  /* 0xd2511f53000a7825 */ /* 0x000fc800078e00ff */
[----:B------:R-:W-:Y:S02]  /*5100*/  FFMA.FTZ R0, R158, c[0x0][0x23c], -R20 ;  /* 0x00008f009e007a23 */ /* 0x000fe40000010814 */
[----:B------:R-:W-:Y:S01]  /*5110*/  IMAD.WIDE.U32 R44, R3, -0x2daee0ad, RZ ;  /* 0xd2511f53032c7825 */ /* 0x000fe200078e00ff */
[----:B------:R-:W-:Y:S01]  /*5120*/  LOP3.LUT R3, R11, UR6, R8, 0x96, !PT ;  /* 0x000000060b037c12 */ /* 0x000fe2000f8e9608 */
[----:B------:R1:W-:Y:S02]  /*5130*/  MUFU.EX2 R95, R0 ;  /* 0x00000000005f7308 */ /* 0x0003e40000000800 */
[----:B------:R-:W-:Y:S02]  /*5140*/  FFMA.FTZ R8, R159, c[0x0][0x23c], -R20 ;  /* 0x00008f009f087a23 */ /* 0x000fe40000010814 */
[----:B------:R-:W-:-:S04]  /*5150*/  IMAD.WIDE.U32 R42, R3, -0x326172a9, RZ ;  /* 0xcd9e8d57032a7825 */ /* 0x000fc800078e00ff */
[----:B------:R-:W-:Y:S01]  /*5160*/  FFMA.FTZ R3, R157, c[0x0][0x23c], -R20 ;  /* 0x00008f009d037a23 */ /* 0x000fe20000010814 */
[----:B-1----:R-:W-:Y:S01]  /*5170*/  LOP3.LUT R0, R45, UR4, R10, 0x96, !PT ;  /* 0x000000042d007c12 */ /* 0x002fe2000f8e960a */
[----:B------:R-:W-:Y:S02]  /*5180*/  IMAD.MOV.U32 R45, RZ, RZ, R140 ;  /* 0x000000ffff2d7224 */ /* 0x000fe400078e008c */
[----:B------:R1:W2:Y:S01]  /*5190*/  MUFU.EX2 R140, R8 ;  /* 0x00000008008c7308 */ /* 0x0002a20000000800 */
[----:B------:R-:W-:Y:S02]  /*51a0*/  IMAD.MOV.U32 R157, RZ, RZ, R132 ;  /* 0x000000ffff9d7224 */ /* 0x000fe400078e0084 */
[----:B------:R-:W-:-:S05]  /*51b0*/  IMAD.MOV.U32 R159, RZ, RZ, R16 ;  /* 0x000000ffff9f7224 */ /* 0x000fca00078e0010 */
[----:B------:R3:W-:Y:S01]  /*51c0*/  MUFU.EX2 R132, R3 ;  /* 0x0000000300847308 */ /* 0x0007e20000000800 */
[----:B-1----:R-:W-:-:S05]  /*51d0*/  IMAD.WIDE.U32 R8, R0, -0x326172a9, RZ ;  /* 0xcd9e8d5700087825 */ /* 0x002fca00078e00ff */
[----:B------:R-:W-:Y:S02]  /*51e0*/  LOP3.LUT R0, R9, UR15, R42, 0x96, !PT ;  /* 0x0000000f09007c12 */ /* 0x000fe4000f8e962a */
[----:B------:R-:W-:Y:S01]  /*51f0*/  SHF.R.U32.HI R12, RZ, 0x10, R8 ;  /* 0x00000010ff0c7819 */ /* 0x000fe20000011608 */
[----:B---3--:R-:W-:Y:S01]  /*5200*/  FFMA.FTZ R3, R160, c[0x0][0x23c], -R20 ;  /* 0x00008f00a0037a23 */ /* 0x008fe20000010814 */
[C---:B------:R-:W-:Y:S02]  /*5210*/  LOP3.LUT R9, R8.reuse, 0xffff, RZ, 0xc0, !PT ;  /* 0x0000ffff08097812 */ /* 0x040fe400078ec0ff */
[----:B------:R-:W-:Y:S02]  /*5220*/  LOP3.LUT R16, R8, 0xff, RZ, 0xc0, !PT ;  /* 0x000000ff08107812 */ /* 0x000fe400078ec0ff */
[----:B------:R-:W-:Y:S01]  /*5230*/  SHF.R.U32.HI R13, RZ, 0x18, R8 ;  /* 0x00000018ff0d7819 */ /* 0x000fe20000011608 */
[----:B------:R-:W-:Y:S01]  /*5240*/  FFMA.FTZ R8, R161, c[0x0][0x23c], -R19 ;  /* 0x00008f00a1087a23 */ /* 0x000fe20000010813 */
[----:B------:R-:W-:-:S02]  /*5250*/  LOP3.LUT R10, R0, 0xffff, RZ, 0xc0, !PT ;  /* 0x0000ffff000a7812 */ /* 0x000fc400078ec0ff */
[----:B------:R-:W-:Y:S02]  /*5260*/  LOP3.LUT R15, R0, 0xff, RZ, 0xc0, !PT ;  /* 0x000000ff000f7812 */ /* 0x000fe400078ec0ff */
[--C-:B------:R-:W-:Y:S02]  /*5270*/  SHF.R.U32.HI R11, RZ, 0x10, R0.reuse ;  /* 0x00000010ff0b7819 */ /* 0x100fe40000011600 */
[----:B------:R-:W-:Y:S01]  /*5280*/  SHF.R.U32.HI R14, RZ, 0x18, R0 ;  /* 0x00000018ff0e7819 */ /* 0x000fe20000011600 */
[----:B------:R1:W-:Y:S01]  /*5290*/  MUFU.EX2 R21, R3 ;  /* 0x0000000300157308 */ /* 0x0003e20000000800 */
[----:B------:R-:W-:Y:S01]  /*52a0*/  LOP3.LUT R0, R12, 0xff, RZ, 0xc0, !PT ;  /* 0x000000ff0c007812 */ /* 0x000fe200078ec0ff */
[----:B------:R-:W-:Y:S02]  /*52b0*/  IMAD.MOV.U32 R139, RZ, RZ, R174 ;  /* 0x000000ffff8b7224 */ /* 0x000fe400078e00ae */
[----:B------:R-:W-:-:S04]  /*52c0*/  IMAD.MOV.U32 R93, RZ, RZ, R178 ;  /* 0x000000ffff5d7224 */ /* 0x000fc800078e00b2 */
[----:B------:R3:W-:Y:S01]  /*52d0*/  MUFU.EX2 R92, R8 ;  /* 0x00000008005c7308 */ /* 0x0007e20000000800 */
[----:B------:R-:W-:Y:S02]  /*52e0*/  IMAD.MOV.U32 R94, RZ, RZ, R177 ;  /* 0x000000ffff5e7224 */ /* 0x000fe400078e00b1 */
[----:B------:R-:W-:Y:S01]  /*52f0*/  IMAD.MOV.U32 R143, RZ, RZ, R176 ;  /* 0x000000ffff8f7224 */ /* 0x000fe200078e00b0 */
[----:B-1----:R-:W-:Y:S02]  /*5300*/  SHF.R.U32.HI R3, RZ, 0x8, R9 ;  /* 0x00000008ff037819 */ /* 0x002fe40000011609 */
[----:B------:R-:W-:Y:S01]  /*5310*/  SHF.R.U32.HI R9, RZ, 0x8, R10 ;  /* 0x00000008ff097819 */ /* 0x000fe2000001160a */
[----:B------:R-:W-:Y:S01]  /*5320*/  HMMA.16816.F32 R176, R4, R120, R28 ;  /* 0x0000007804b0723c */ /* 0x000fe2000000181c */
[----:B------:R-:W-:Y:S01]  /*5330*/  PRMT R10, R16, 0x5410, R3 ;  /* 0x00005410100a7816 */ /* 0x000fe20000000003 */
[----:B------:R-:W-:Y:S01]  /*5340*/  IMAD.MOV.U32 R79, RZ, RZ, R175 ;  /* 0x000000ffff4f7224 */ /* 0x000fe200078e00af */
[----:B---3--:R-:W-:Y:S01]  /*5350*/  LOP3.LUT R8, R11, 0xff, RZ, 0xc0, !PT ;  /* 0x000000ff0b087812 */ /* 0x008fe200078ec0ff */
[----:B------:R-:W-:Y:S01]  /*5360*/  IMAD.MOV.U32 R75, RZ, RZ, R173 ;  /* 0x000000ffff4b7224 */ /* 0x000fe200078e00ad */
[----:B------:R-:W-:Y:S01]  /*5370*/  PRMT R11, R0, 0x5410, R13 ;  /* 0x00005410000b7816 */ /* 0x000fe2000000000d */
[----:B------:R-:W-:-:S02]  /*5380*/  FFMA.FTZ R0, R162, c[0x0][0x23c], -R19 ;  /* 0x00008f00a2007a23 */ /* 0x000fc40000010813 */
[C---:B------:R-:W-:Y:S01]  /*5390*/  HMMA.16816.F32 R120, R4.reuse, R122, R52 ;  /* 0x0000007a0478723c */ /* 0x040fe20000001834 */
[----:B------:R-:W-:Y:S01]  /*53a0*/  PRMT R3, R15, 0x5410, R9 ;  /* 0x000054100f037816 */ /* 0x000fe20000000009 */
[----:B------:R-:W-:Y:S01]  /*53b0*/  IMAD.MOV.U32 R77, RZ, RZ, R172 ;  /* 0x000000ffff4d7224 */ /* 0x000fe200078e00ac */
[----:B------:R-:W-:Y:S01]  /*53c0*/  PRMT R8, R8, 0x5410, R14 ;  /* 0x0000541008087816 */ /* 0x000fe2000000000e */
[----:B------:R-:W-:Y:S01]  /*53d0*/  IMAD.MOV.U32 R83, RZ, RZ, R167 ;  /* 0x000000ffff537224 */ /* 0x000fe200078e00a7 */
[----:B------:R-:W1:Y:S02]  /*53e0*/  LDSM.16.MT88.4 R12, [R218+0x9800] ;  /* 0x00980000da0c783b */ /* 0x000e640000004200 */
[----:B------:R-:W-:Y:S02]  /*53f0*/  IMAD.MOV.U32 R53, RZ, RZ, R139 ;  /* 0x000000ffff357224 */ /* 0x000fe400078e008b */
[----:B------:R3:W4:Y:S01]  /*5400*/  MUFU.EX2 R139, R0 ;  /* 0x00000000008b7308 */ /* 0x0007220000000800 */
[----:B------:R-:W-:Y:S01]  /*5410*/  HMMA.16816.F32 R84, R4, R112, R32 ;  /* 0x000000700454723c */ /* 0x000fe20000001820 */
[----:B------:R-:W-:Y:S01]  /*5420*/  IMAD.MOV.U32 R108, RZ, RZ, R166 ;  /* 0x000000ffff6c7224 */ /* 0x000fe200078e00a6 */
[----:B------:R-:W1:Y:S01]  /*5430*/  LDSM.16.MT88.4 R28, [R216+0xa800] ;  /* 0x00a80000d81c783b */ /* 0x000e620000004200 */
[----:B------:R-:W-:-:S02]  /*5440*/  IMAD.MOV.U32 R131, RZ, RZ, R165 ;  /* 0x000000ffff837224 */ /* 0x000fc400078e00a5 */
[----:B------:R-:W-:Y:S01]  /*5450*/  IMAD.MOV.U32 R130, RZ, RZ, R164 ;  /* 0x000000ffff827224 */ /* 0x000fe200078e00a4 */
[----:B------:R-:W1:Y:S02]  /*5460*/  LDSM.16.MT88.4 R32, [R218+0xa800] ;  /* 0x00a80000da20783b */ /* 0x000e640000004200 */
[C---:B------:R-:W-:Y:S08]  /*5470*/  HMMA.16816.F32 R172, R4.reuse, R104, R36 ;  /* 0x0000006804ac723c */ /* 0x040ff00000001824 */
[C---:B------:R-:W-:Y:S01]  /*5480*/  HMMA.16816.F32 R56, R4.reuse, R106, R56 ;  /* 0x0000006a0438723c */ /* 0x040fe20000001838 */
[----:B---3--:R-:W-:Y:S01]  /*5490*/  FFMA.FTZ R0, R163, c[0x0][0x23c], -R19 ;  /* 0x00008f00a3007a23 */ /* 0x008fe20000010813 */
[----:B------:R-:W-:Y:S06]  /*54a0*/  LDSM.16.MT88.4 R36, [R216+0xb800] ;  /* 0x00b80000d824783b */ /* 0x000fec0000004200 */
[C---:B------:R-:W-:Y:S08]  /*54b0*/  HMMA.16816.F32 R164, R4.reuse, R124, R24 ;  /* 0x0000007c04a4723c */ /* 0x040ff00000001818 */
[C---:B------:R-:W-:Y:S08]  /*54c0*/  HMMA.16816.F32 R60, R4.reuse, R118, R60 ;  /* 0x00000076043c723c */ /* 0x040ff0000000183c */
[C---:B------:R-:W-:Y:S08]  /*54d0*/  HMMA.16816.F32 R64, R4.reuse, R110, R64 ;  /* 0x0000006e0440723c */ /* 0x040ff00000001840 */
[C---:B------:R-:W-:Y:S01]  /*54e0*/  HMMA.16816.F32 R68, R4.reuse, R126, R68 ;  /* 0x0000007e0444723c */ /* 0x040fe20000001844 */
[----:B------:R-:W-:Y:S01]  /*54f0*/  IMAD.MOV.U32 R116, RZ, RZ, R79 ;  /* 0x000000ffff747224 */ /* 0x000fe200078e004f */
[----:B------:R-:W3:Y:S06]  /*5500*/  LDSM.16.MT88.4 R24, [R216+0x9800] ;  /* 0x00980000d818783b */ /* 0x000eec0000004200 */
[----:B------:R-:W-:Y:S01]  /*5510*/  HMMA.16816.F32 R112, R4, R114, R48 ;  /* 0x000000720470723c */ /* 0x000fe20000001830 */
[----:B------:R-:W-:Y:S01]  /*5520*/  IMAD.MOV.U32 R82, RZ, RZ, R76 ;  /* 0x000000ffff527224 */ /* 0x000fe200078e004c */
[----:B------:R-:W1:Y:S05]  /*5530*/  LDSM.16.MT88.4 R48, [R218+0xb800] ;  /* 0x00b80000da30783b */ /* 0x000e6a0000004200 */
[----:B------:R-:W-:-:S02]  /*5540*/  FFMA.FTZ R4, R185, c[0x0][0x23c], -R19 ;  /* 0x00008f00b9047a23 */ /* 0x000fc40000010813 */
[----:B------:R2:W-:Y:S08]  /*5550*/  MUFU.EX2 R185, R0 ;  /* 0x0000000000b97308 */ /* 0x0005f00000000800 */
[----:B------:R4:W1:Y:S01]  /*5560*/  MUFU.EX2 R117, R4 ;  /* 0x0000000400757308 */ /* 0x0008620000000800 */
[----:B--2---:R-:W-:Y:S01]  /*5570*/  HSET2.LE.AND R0, R3, R157, PT ;  /* 0x0000009d03007233 */ /* 0x004fe20003803000 */
[----:B------:R-:W-:-:S04]  /*5580*/  F2FP.PACK_AB R3, R140, R95 ;  /* 0x0000005f8c03723e */ /* 0x000fc800000000ff */
[----:B----4-:R-:W-:Y:S01]  /*5590*/  LOP3.LUT R4, R0, R3, RZ, 0xc0, !PT ;  /* 0x0000000300047212 */ /* 0x010fe200078ec0ff */
[----:B------:R-:W-:Y:S01]  /*55a0*/  HSET2.LE.AND R0, R8, R157, PT ;  /* 0x0000009d08007233 */ /* 0x000fe20003803000 */
[----:B------:R-:W-:-:S04]  /*55b0*/  F2FP.PACK_AB R3, R139, R92 ;  /* 0x0000005c8b03723e */ /* 0x000fc800000000ff */
[----:B------:R-:W-:Y:S01]  /*55c0*/  LOP3.LUT R5, R0, R3, RZ, 0xc0, !PT ;  /* 0x0000000300057212 */ /* 0x000fe200078ec0ff */
[----:B------:R-:W-:Y:S01]  /*55d0*/  HSET2.LE.AND R0, R10, R157, PT ;  /* 0x0000009d0a007233 */ /* 0x000fe20003803000 */
[----:B------:R-:W-:-:S04]  /*55e0*/  F2FP.PACK_AB R3, R21, R132 ;  /* 0x000000841503723e */ /* 0x000fc800000000ff */
[----:B------:R-:W-:Y:S01]  /*55f0*/  LOP3.LUT R6, R0, R3, RZ, 0xc0, !PT ;  /* 0x0000000300067212 */ /* 0x000fe200078ec0ff */
[----:B------:R-:W-:Y:S01]  /*5600*/  HSET2.LE.AND R0, R11, R157, PT ;  /* 0x0000009d0b007233 */ /* 0x000fe20003803000 */
[----:B-1----:R-:W-:-:S04]  /*5610*/  F2FP.PACK_AB R3, R117, R185 ;  /* 0x000000b97503723e */ /* 0x002fc800000000ff */
[----:B------:R-:W-:Y:S01]  /*5620*/  LOP3.LUT R7, R0, R3, RZ, 0xc0, !PT ;  /* 0x0000000300077212 */ /* 0x000fe200078ec0ff */
[----:B------:R-:W-:-:S06]  /*5630*/  IMAD.MOV.U32 R47, RZ, RZ, R77 ;  /* 0x000000ffff2f7224 */ /* 0x000fcc00078e004d */
[----:B------:R-:W-:Y:S07]  /*5640*/  HMMA.16816.F32 R76, R4, R14, R192 ;  /* 0x0000000e044c723c */ /* 0x000fee00000018c0 */
[----:B------:R-:W-:Y:S02]  /*5650*/  IMAD.MOV.U32 R192, RZ, RZ, R235 ;  /* 0x000000ffffc07224 */ /* 0x000fe400078e00eb */
[----:B------:R-:W2:Y:S01]  /*5660*/  LDL.LU R235, [R1+0x64] ;  /* 0x0000640001eb7983 */ /* 0x000ea20000300800 */
[----:B------:R-:W-:-:S02]  /*5670*/  LOP3.LUT R0, R23, UR13, R80, 0x96, !PT ;  /* 0x0000000d17007c12 */ /* 0x000fc4000f8e9650 */
[----:B------:R-:W-:-:S03]  /*5680*/  LOP3.LUT R3, R41, UR11, R22, 0x96, !PT ;  /* 0x0000000b29037c12 */ /* 0x000fc6000f8e9616 */
[----:B------:R-:W-:-:S04]  /*5690*/  IMAD.WIDE.U32 R10, R0, -0x2daee0ad, RZ ;  /* 0xd2511f53000a7825 */ /* 0x000fc800078e00ff */
[----:B------:R-:W-:Y:S01]  /*56a0*/  IMAD.WIDE.U32 R8, R3, -0x2daee0ad, RZ ;  /* 0xd2511f5303087825 */ /* 0x000fe200078e00ff */
[----:B------:R-:W-:-:S04]  /*56b0*/  LOP3.LUT R11, R11, UR10, R128, 0x96, !PT ;  /* 0x0000000a0b0b7c12 */ /* 0x000fc8000f8e9680 */
[----:B------:R-:W-:Y:S01]  /*56c0*/  LOP3.LUT R0, R9, UR8, R10, 0x96, !PT ;  /* 0x0000000809007c12 */ /* 0x000fe2000f8e960a */
[----:B------:R-:W-:-:S05]  /*56d0*/  IMAD.WIDE.U32 R10, R11, -0x326172a9, RZ ;  /* 0xcd9e8d570b0a7825 */ /* 0x000fca00078e00ff */
[----:B------:R-:W-:Y:S01]  /*56e0*/  LOP3.LUT R9, R11, UR9, R40, 0x96, !PT ;  /* 0x000000090b097c12 */ /* 0x000fe2000f8e9628 */
[----:B------:R-:W-:Y:S01]  /*56f0*/  IMAD.WIDE.U32 R40, R0, -0x326172a9, RZ ;  /* 0xcd9e8d5700287825 */ /* 0x000fe200078e00ff */
[C---:B------:R-:W-:Y:S03]  /*5700*/  HMMA.16816.F32 R88, R4.reuse, R28, R212 ;  /* 0x0000001c0458723c */ /* 0x040fe600000018d4 */
[----:B------:R-:W-:Y:S01]  /*5710*/  IMAD.MOV.U32 R158, RZ, RZ, R74 ;  /* 0x000000ffff9e7224 */ /* 0x000fe200078e004a */
[----:B------:R-:W-:Y:S01]  /*5720*/  LOP3.LUT R3, R41, UR7, R10, 0x96, !PT ;  /* 0x0000000729037c12 */ /* 0x000fe2000f8e960a */
[----:B------:R-:W-:Y:S02]  /*5730*/  IMAD.MOV.U32 R52, RZ, RZ, R72 ;  /* 0x000000ffff347224 */ /* 0x000fe400078e0048 */
[----:B------:R-:W-:Y:S01]  /*5740*/  IMAD.MOV.U32 R55, RZ, RZ, R73 ;  /* 0x000000ffff377224 */ /* 0x000fe200078e0049 */
[----:B------:R-:W-:Y:S01]  /*5750*/  HMMA.16816.F32 R104, R4, R32, R208 ;  /* 0x000000200468723c */ /* 0x000fe200000018d0 */
[----:B------:R-:W-:-:S02]  /*5760*/  IMAD.MOV.U32 R54, RZ, RZ, R75 ;  /* 0x000000ffff367224 */ /* 0x000fc400078e004b */
[----:B------:R-:W-:Y:S02]  /*5770*/  IMAD.MOV.U32 R193, RZ, RZ, R157 ;  /* 0x000000ffffc17224 */ /* 0x000fe400078e009d */
[----:B------:R-:W-:Y:S02]  /*5780*/  IMAD.MOV.U32 R215, RZ, RZ, R158 ;  /* 0x000000ffffd77224 */ /* 0x000fe400078e009e */
[----:B------:R-:W-:Y:S01]  /*5790*/  IMAD.MOV.U32 R210, RZ, RZ, R159 ;  /* 0x000000ffffd27224 */ /* 0x000fe200078e009f */
[----:B---3--:R-:W-:Y:S01]  /*57a0*/  HMMA.16816.F32 R144, R4, R24, R228 ;  /* 0x000000180490723c */ /* 0x008fe200000018e4 */
[----:B------:R-:W-:Y:S02]  /*57b0*/  IMAD.MOV.U32 R194, RZ, RZ, R156 ;  /* 0x000000ffffc27224 */ /* 0x000fe400078e009c */
[----:B------:R-:W-:Y:S02]  /*57c0*/  IMAD.MOV.U32 R211, RZ, RZ, R52 ;  /* 0x000000ffffd37224 */ /* 0x000fe400078e0034 */
[----:B------:R-:W-:-:S02]  /*57d0*/  IMAD.MOV.U32 R212, RZ, RZ, R53 ;  /* 0x000000ffffd47224 */ /* 0x000fc400078e0035 */
[----:B------:R-:W-:Y:S01]  /*57e0*/  IMAD.MOV.U32 R231, RZ, RZ, R117 ;  /* 0x000000ffffe77224 */ /* 0x000fe200078e0075 */
[----:B------:R-:W-:Y:S01]  /*57f0*/  HMMA.16816.F32 R72, R4, R12, R224 ;  /* 0x0000000c0448723c */ /* 0x000fe200000018e0 */
[----:B------:R-:W-:Y:S02]  /*5800*/  FFMA.FTZ R0, R233, c[0x0][0x23c], -R18 ;  /* 0x00008f00e9007a23 */ /* 0x000fe40000010812 */
[----:B------:R-:W-:-:S04]  /*5810*/  IMAD.WIDE.U32 R52, R3, -0x2daee0ad, RZ ;  /* 0xd2511f5303347825 */ /* 0x000fc800078e00ff */
[----:B------:R-:W-:Y:S01]  /*5820*/  IMAD.MOV.U32 R226, RZ, RZ, R95 ;  /* 0x000000ffffe27224 */ /* 0x000fe200078e005f */
[----:B------:R-:W-:Y:S01]  /*5830*/  HMMA.16816.F32 R160, R4, R36, R204 ;  /* 0x0000002404a0723c */ /* 0x000fe200000018cc */
[----:B------:R-:W-:-:S06]  /*5840*/  IMAD.MOV.U32 R227, RZ, RZ, R92 ;  /* 0x000000ffffe37224 */ /* 0x000fcc00078e005c */
[----:B------:R-:W-:Y:S01]  /*5850*/  IMAD.MOV.U32 R204, RZ, RZ, R116 ;  /* 0x000000ffffcc7224 */ /* 0x000fe200078e0074 */
[C---:B------:R-:W-:Y:S07]  /*5860*/  HMMA.16816.F32 R148, R4.reuse, R26, R196 ;  /* 0x0000001a0494723c */ /* 0x040fee00000018c4 */
[----:B------:R-:W-:Y:S01]  /*5870*/  IMAD.MOV.U32 R197, RZ, RZ, R94 ;  /* 0x000000ffffc57224 */ /* 0x000fe200078e005e */
[----:B------:R-:W-:Y:S01]  /*5880*/  HMMA.16816.F32 R156, R4, R34, R180 ;  /* 0x00000022049c723c */ /* 0x000fe200000018b4 */
[----:B------:R-:W-:-:S07]  /*5890*/  IMAD.MOV.U32 R198, RZ, RZ, R93 ;  /* 0x000000ffffc67224 */ /* 0x000fce00078e005d */
[C---:B------:R-:W-:Y:S08]  /*58a0*/  HMMA.16816.F32 R124, R4.reuse, R48, R200 ;  /* 0x00000030047c723c */ /* 0x040ff000000018c8 */
[C---:B------:R-:W-:Y:S01]  /*58b0*/  HMMA.16816.F32 R92, R4.reuse, R30, R188 ;  /* 0x0000001e045c723c */ /* 0x040fe200000018bc */
[----:B------:R-:W-:Y:S02]  /*58c0*/  IMAD.MOV.U32 R202, RZ, RZ, R137 ;  /* 0x000000ffffca7224 */ /* 0x000fe400078e0089 */
[----:B------:R1:W-:Y:S05]  /*58d0*/  MUFU.EX2 R137, R0 ;  /* 0x0000000000897308 */ /* 0x0003ea0000000800 */
[C---:B------:R-:W-:Y:S08]  /*58e0*/  HMMA.16816.F32 R116, R4.reuse, R38, R168 ;  /* 0x000000260474723c */ /* 0x040ff000000018a8 */
[----:B------:R-:W-:Y:S01]  /*58f0*/  HMMA.16816.F32 R180, R4, R50, R152 ;  /* 0x0000003204b4723c */ /* 0x000fe20000001898 */
[----:B------:R-:W-:Y:S01]  /*5900*/  FFMA.FTZ R3, R234, c[0x0][0x23c], -R18 ;  /* 0x00008f00ea037a23 */ /* 0x000fe20000010812 */
[----:B------:R-:W3:Y:S05]  /*5910*/  LDSM.16.MT88.4 R152, [R216+0x9c00] ;  /* 0x009c0000d898783b */ /* 0x000eea0000004200 */
[----:B------:R-:W-:-:S05]  /*5920*/  IMAD.WIDE.U32 R6, R9, -0x2daee0ad, RZ ;  /* 0xd2511f5309067825 */ /* 0x000fca00078e00ff */
[----:B-1----:R-:W-:Y:S01]  /*5930*/  LOP3.LUT R0, R53, UR4, R6, 0x96, !PT ;  /* 0x0000000435007c12 */ /* 0x002fe2000f8e9606 */
[----:B------:R-:W-:-:S04]  /*5940*/  IMAD.MOV.U32 R201, RZ, RZ, R138 ;  /* 0x000000ffffc97224 */ /* 0x000fc800078e008a */
[----:B------:R-:W-:Y:S01]  /*5950*/  IMAD.WIDE.U32 R4, R0, -0x326172a9, RZ ;  /* 0xcd9e8d5700047825 */ /* 0x000fe200078e00ff */
[----:B------:R1:W-:Y:S04]  /*5960*/  MUFU.EX2 R138, R3 ;  /* 0x00000003008a7308 */ /* 0x0003e80000000800 */
[----:B------:R-:W-:Y:S01]  /*5970*/  LOP3.LUT R0, R4, 0xffff, RZ, 0xc0, !PT ;  /* 0x0000ffff04007812 */ /* 0x000fe200078ec0ff */
[----:B------:R-:W-:Y:S01]  /*5980*/  IMAD.MOV.U32 R229, RZ, RZ, R132 ;  /* 0x000000ffffe57224 */ /* 0x000fe200078e0084 */
[----:B------:R-:W-:Y:S02]  /*5990*/  LOP3.LUT R6, R7, UR6, R8, 0x96, !PT ;  /* 0x0000000607067c12 */ /* 0x000fe4000f8e9608 */
[----:B------:R-:W-:Y:S01]  /*59a0*/  SHF.R.U32.HI R0, RZ, 0x8, R0 ;  /* 0x00000008ff007819 */ /* 0x000fe20000011600 */
[----:B-1----:R-:W-:-:S04]  /*59b0*/  FFMA.FTZ R3, R186, c[0x0][0x23c], -R18 ;  /* 0x00008f00ba037a23 */ /* 0x002fc80000010812 */
[----:B------:R1:W-:Y:S01]  /*59c0*/  MUFU.EX2 R132, R3 ;  /* 0x0000000300847308 */ /* 0x0003e20000000800 */
[----:B------:R-:W-:Y:S02]  /*59d0*/  FFMA.FTZ R7, R187, c[0x0][0x23c], -R18 ;  /* 0x00008f00bb077a23 */ /* 0x000fe40000010812 */
[----:B------:R-:W-:-:S04]  /*59e0*/  IMAD.WIDE.U32 R22, R6, -0x326172a9, RZ ;  /* 0xcd9e8d5706167825 */ /* 0x000fc800078e00ff */
[----:B------:R-:W-:Y:S01]  /*59f0*/  IMAD.MOV.U32 R203, RZ, RZ, R133 ;  /* 0x000000ffffcb7224 */ /* 0x000fe200078e0085 */
[----:B-1----:R-:W-:-:S04]  /*5a00*/  LOP3.LUT R3, R4, 0xff, RZ, 0xc0, !PT ;  /* 0x000000ff04037812 */ /* 0x002fc800078ec0ff */
[----:B------:R-:W-:Y:S02]  /*5a10*/  PRMT R10, R3, 0x5410, R0 ;  /* 0x00005410030a7816 */ /* 0x000fe40000000000 */
[----:B------:R-:W-:Y:S01]  /*5a20*/  SHF.R.U32.HI R3, RZ, 0x10, R4 ;  /* 0x00000010ff037819 */ /* 0x000fe20000011604 */
[----:B------:R1:W4:Y:S01]  /*5a30*/  MUFU.EX2 R133, R7 ;  /* 0x0000000700857308 */ /* 0x0003220000000800 */
[----:B------:R-:W-:Y:S02]  /*5a40*/  LOP3.LUT R0, R5, UR15, R22, 0x96, !PT ;  /* 0x0000000f05007c12 */ /* 0x000fe4000f8e9616 */
[----:B------:R-:W-:Y:S01]  /*5a50*/  LOP3.LUT R3, R3, 0xff, RZ, 0xc0, !PT ;  /* 0x000000ff03037812 */ /* 0x000fe200078ec0ff */
[----:B------:R-:W-:Y:S02]  /*5a60*/  FFMA.FTZ R6, R223, c[0x0][0x23c], -R17 ;  /* 0x00008f00df067a23 */ /* 0x000fe40000010811 */
[----:B------:R-:W-:Y:S02]  /*5a70*/  IMAD.MOV.U32 R213, RZ, RZ, R54 ;  /* 0x000000ffffd57224 */ /* 0x000fe400078e0036 */
[----:B------:R-:W-:-:S02]  /*5a80*/  IMAD.MOV.U32 R214, RZ, RZ, R55 ;  /* 0x000000ffffd67224 */ /* 0x000fc400078e0037 */
[----:B------:R3:W-:Y:S01]  /*5a90*/  MUFU.EX2 R55, R6 ;  /* 0x0000000600377308 */ /* 0x0007e20000000800 */
[----:B-1----:R-:W-:Y:S01]  /*5aa0*/  SHF.R.U32.HI R7, RZ, 0x18, R4 ;  /* 0x00000018ff077819 */ /* 0x002fe20000011604 */
[----:B------:R-:W-:-:S03]  /*5ab0*/  FFMA.FTZ R4, R232, c[0x0][0x23c], -R17 ;  /* 0x00008f00e8047a23 */ /* 0x000fc60000010811 */
[----:B------:R-:W-:-:S03]  /*5ac0*/  PRMT R9, R3, 0x5410, R7 ;  /* 0x0000541003097816 */ /* 0x000fc60000000007 */
[----:B------:R1:W1:Y:S01]  /*5ad0*/  MUFU.EX2 R54, R4 ;  /* 0x0000000400367308 */ /* 0x0002620000000800 */
[C---:B------:R-:W-:Y:S02]  /*5ae0*/  LOP3.LUT R3, R0.reuse, 0xffff, RZ, 0xc0, !PT ;  /* 0x0000ffff00037812 */ /* 0x040fe400078ec0ff */
[----:B------:R-:W-:Y:S02]  /*5af0*/  LOP3.LUT R7, R0, 0xff, RZ, 0xc0, !PT ;  /* 0x000000ff00077812 */ /* 0x000fe400078ec0ff */
[--C-:B---3--:R-:W-:Y:S02]  /*5b00*/  SHF.R.U32.HI R6, RZ, 0x18, R0.reuse ;  /* 0x00000018ff067819 */ /* 0x108fe40000011600 */
[----:B------:R-:W-:Y:S01]  /*5b10*/  SHF.R.U32.HI R5, RZ, 0x8, R3 ;  /* 0x00000008ff057819 */ /* 0x000fe20000011603 */
[----:B------:R-:W-:Y:S01]  /*5b20*/  FFMA.FTZ R3, R238, c[0x0][0x23c], -R17 ;  /* 0x00008f00ee037a23 */ /* 0x000fe20000010811 */
[----:B-1----:R-:W-:-:S04]  /*5b30*/  SHF.R.U32.HI R4, RZ, 0x10, R0 ;  /* 0x00000010ff047819 */ /* 0x002fc80000011600 */
[----:B------:R-:W-:Y:S01]  /*5b40*/  LOP3.LUT R0, R4, 0xff, RZ, 0xc0, !PT ;  /* 0x000000ff04007812 */ /* 0x000fe200078ec0ff */
[----:B------:R-:W-:Y:S01]  /*5b50*/  FFMA.FTZ R4, R237, c[0x0][0x23c], -R17 ;  /* 0x00008f00ed047a23 */ /* 0x000fe20000010811 */
[----:B------:R-:W-:Y:S01]  /*5b60*/  PRMT R8, R7, 0x5410, R5 ;  /* 0x0000541007087816 */ /* 0x000fe20000000005 */
[----:B------:R4:W-:Y:S01]  /*5b70*/  MUFU.EX2 R53, R3 ;  /* 0x0000000300357308 */ /* 0x0009e20000000800 */
[----:B------:R-:W-:Y:S01]  /*5b80*/  PRMT R5, R0, 0x5410, R6 ;  /* 0x0000541000057816 */ /* 0x000fe20000000006 */
[----:B------:R-:W-:Y:S01]  /*5b90*/  HSET2.LE.AND R0, R10, R193, PT ;  /* 0x000000c10a007233 */ /* 0x000fe20003803000 */
[----:B------:R-:W-:-:S05]  /*5ba0*/  IMAD.MOV.U32 R224, RZ, RZ, R47 ;  /* 0x000000ffffe07224 */ /* 0x000fca00078e002f */
[----:B------:R1:W3:Y:S01]  /*5bb0*/  MUFU.EX2 R47, R4 ;  /* 0x00000004002f7308 */ /* 0x0002e20000000800 */
[----:B----4-:R-:W-:-:S04]  /*5bc0*/  F2FP.PACK_AB R3, R133, R132 ;  /* 0x000000848503723e */ /* 0x010fc800000000ff */
        /* <DEDUP_REMOVED lines=8> */
[----:B---3--:R-:W-:-:S04]  /*5c50*/  F2FP.PACK_AB R3, R47, R53 ;  /* 0x000000352f03723e */ /* 0x008fc800000000ff */
[----:B------:R-:W-:Y:S01]  /*5c60*/  LOP3.LUT R5, R0, R3, RZ, 0xc0, !PT ;  /* 0x0000000300057212 */ /* 0x000fe200078ec0ff */
[----:B------:R-:W-:Y:S02]  /*5c70*/  IMAD.MOV.U32 R195, RZ, RZ, R45 ;  /* 0x000000ffffc37224 */ /* 0x000fe400078e002d */
[----:B------:R-:W-:-:S04]  /*5c80*/  FFMA.FTZ R3, R240, c[0x0][0x23c], -R20 ;  /* 0x00008f00f0037a23 */ /* 0x000fc80000010814 */
[C---:B------:R-:W-:Y:S01]  /*5c90*/  HMMA.16816.F32 R100, R4.reuse, R32, R100 ;  /* 0x000000200464723c */ /* 0x040fe20000001864 */
[----:B------:R-:W-:Y:S02]  /*5ca0*/  FFMA.FTZ R10, R241, c[0x0][0x23c], -R19 ;  /* 0x00008f00f10a7a23 */ /* 0x000fe40000010813 */
[----:B------:R-:W-:Y:S02]  /*5cb0*/  IMAD.MOV.U32 R196, RZ, RZ, R143 ;  /* 0x000000ffffc47224 */ /* 0x000fe400078e008f */
[----:B------:R-:W-:Y:S02]  /*5cc0*/  IMAD.MOV.U32 R199, RZ, RZ, R142 ;  /* 0x000000ffffc77224 */ /* 0x000fe400078e008e */
[----:B------:R-:W-:Y:S01]  /*5cd0*/  IMAD.MOV.U32 R228, RZ, RZ, R140 ;  /* 0x000000ffffe47224 */ /* 0x000fe200078e008c */
[----:B------:R-:W-:Y:S01]  /*5ce0*/  HMMA.16816.F32 R56, R4, R30, R56 ;  /* 0x0000001e0438723c */ /* 0x000fe20000001838 */
[----:B------:R-:W-:Y:S01]  /*5cf0*/  IMAD.MOV.U32 R200, RZ, RZ, R141 ;  /* 0x000000ffffc87224 */ /* 0x000fe200078e008d */
[----:B------:R-:W-:Y:S01]  /*5d00*/  MUFU.EX2 R31, R10 ;  /* 0x0000000a001f7308 */ /* 0x000fe20000000800 */
[----:B--2---:R-:W-:-:S07]  /*5d10*/  FFMA.FTZ R0, R235, c[0x0][0x23c], -R20 ;  /* 0x00008f00eb007a23 */ /* 0x004fce0000010814 */
[----:B------:R1:W-:Y:S02]  /*5d20*/  MUFU.EX2 R45, R0 ;  /* 0x00000000002d7308 */ /* 0x0003e40000000800 */
[----:B-1----:R-:W-:-:S06]  /*5d30*/  FFMA.FTZ R0, R236, c[0x0][0x23c], -R20 ;  /* 0x00008f00ec007a23 */ /* 0x002fcc0000010814 */
[----:B------:R1:W2:Y:S02]  /*5d40*/  MUFU.EX2 R42, R0 ;  /* 0x00000000002a7308 */ /* 0x0002a40000000800 */
[----:B-1----:R-:W-:-:S06]  /*5d50*/  FFMA.FTZ R0, R239, c[0x0][0x23c], -R20 ;  /* 0x00008f00ef007a23 */ /* 0x002fcc0000010814 */
[----:B------:R1:W-:Y:S02]  /*5d60*/  MUFU.EX2 R41, R0 ;  /* 0x0000000000297308 */ /* 0x0003e40000000800 */
[----:B-1----:R-:W-:-:S05]  /*5d70*/  LOP3.LUT R0, R43, UR5, R46, 0x96, !PT ;  /* 0x000000052b007c12 */ /* 0x002fca000f8e962e */
[----:B------:R-:W-:-:S04]  /*5d80*/  IMAD.WIDE.U32 R8, R0, -0x2daee0ad, RZ ;  /* 0xd2511f5300087825 */ /* 0x000fc800078e00ff */
[----:B------:R-:W-:-:S04]  /*5d90*/  FFMA.FTZ R0, R242, c[0x0][0x23c], -R19 ;  /* 0x00008f00f2007a23 */ /* 0x000fc80000010813 */
[----:B------:R1:W3:Y:S01]  /*5da0*/  MUFU.EX2 R32, R0 ;  /* 0x0000000000207308 */ /* 0x0002e20000000800 */
[----:B------:R-:W-:Y:S01]  /*5db0*/  LOP3.LUT R11, R8, 0xffff, RZ, 0xc0, !PT ;  /* 0x0000ffff080b7812 */ /* 0x000fe200078ec0ff */
[C---:B------:R-:W-:Y:S06]  /*5dc0*/  HMMA.16816.F32 R140, R4.reuse, R24, R84 ;  /* 0x00000018048c723c */ /* 0x040fec0000001854 */
[----:B------:R4:W2:Y:S01]  /*5dd0*/  MUFU.EX2 R236, R3 ;  /* 0x0000000300ec7308 */ /* 0x0008a20000000800 */
[----:B-1----:R-:W-:Y:S01]  /*5de0*/  LOP3.LUT R0, R9, UR14, R44, 0x96, !PT ;  /* 0x0000000e09007c12 */ /* 0x002fe2000f8e962c */
[----:B------:R-:W-:Y:S01]  /*5df0*/  FFMA.FTZ R9, R243, c[0x0][0x23c], -R19 ;  /* 0x00008f00f3097a23 */ /* 0x000fe20000010813 */
[----:B------:R-:W-:Y:S02]  /*5e00*/  HMMA.16816.F32 R84, R4, R26, R112 ;  /* 0x0000001a0454723c */ /* 0x000fe40000001870 */
[----:B------:R-:W-:-:S02]  /*5e10*/  LOP3.LUT R10, R0, 0xff, RZ, 0xc0, !PT ;  /* 0x000000ff000a7812 */ /* 0x000fc400078ec0ff */
[----:B----4-:R-:W-:Y:S01]  /*5e20*/  LOP3.LUT R3, R0, 0xffff, RZ, 0xc0, !PT ;  /* 0x0000ffff00037812 */ /* 0x010fe200078ec0ff */
[----:B------:R1:W-:Y:S03]  /*5e30*/  MUFU.EX2 R30, R9 ;  /* 0x00000009001e7308 */ /* 0x0003e60000000800 */
[----:B------:R-:W-:Y:S01]  /*5e40*/  HMMA.16816.F32 R176, R4, R12, R176 ;  /* 0x0000000c04b0723c */ /* 0x000fe200000018b0 */
[----:B------:R-:W-:-:S06]  /*5e50*/  SHF.R.U32.HI R3, RZ, 0x8, R3 ;  /* 0x00000008ff037819 */ /* 0x000fcc0000011603 */
[----:B------:R-:W-:Y:S01]  /*5e60*/  SHF.R.U32.HI R12, RZ, 0x10, R8 ;  /* 0x00000010ff0c7819 */ /* 0x000fe20000011608 */
[----:B------:R-:W-:Y:S01]  /*5e70*/  HMMA.16816.F32 R24, R4, R14, R120 ;  /* 0x0000000e0418723c */ /* 0x000fe20000001878 */
[----:B------:R-:W-:Y:S01]  /*5e80*/  PRMT R3, R10, 0x5410, R3 ;  /* 0x000054100a037816 */ /* 0x000fe20000000003 */
[----:B------:R-:W-:-:S05]  /*5e90*/  IMAD.MOV.U32 R225, RZ, RZ, R130 ;  /* 0x000000ffffe17224 */ /* 0x000fca00078e0082 */
[----:B------:R-:W-:Y:S01]  /*5ea0*/  LOP3.LUT R15, R8, 0xff, RZ, 0xc0, !PT ;  /* 0x000000ff080f7812 */ /* 0x000fe200078ec0ff */
[----:B-1----:R-:W-:Y:S01]  /*5eb0*/  FFMA.FTZ R9, R244, c[0x0][0x23c], -R19 ;  /* 0x00008f00f4097a23 */ /* 0x002fe20000010813 */
[----:B------:R-:W-:Y:S01]  /*5ec0*/  SHF.R.U32.HI R14, RZ, 0x18, R8 ;  /* 0x00000018ff0e7819 */ /* 0x000fe20000011608 */
[C---:B------:R-:W-:Y:S01]  /*5ed0*/  HMMA.16816.F32 R172, R4.reuse, R28, R172 ;  /* 0x0000001c04ac723c */ /* 0x040fe200000018ac */
[--C-:B------:R-:W-:Y:S01]  /*5ee0*/  SHF.R.U32.HI R8, RZ, 0x10, R0.reuse ;  /* 0x00000010ff087819 */ /* 0x100fe20000011600 */
[----:B------:R1:W4:Y:S01]  /*5ef0*/  MUFU.EX2 R237, R9 ;  /* 0x0000000900ed7308 */ /* 0x0003220000000800 */
[----:B------:R-:W-:Y:S01]  /*5f00*/  SHF.R.U32.HI R13, RZ, 0x18, R0 ;  /* 0x00000018ff0d7819 */ /* 0x000fe20000011600 */
[----:B------:R-:W-:Y:S01]  /*5f10*/  HSET2.LE.AND R0, R3, R193, PT ;  /* 0x000000c103007233 */ /* 0x000fe20003803000 */
[----:B--2---:R-:W-:Y:S01]  /*5f20*/  F2FP.PACK_AB R3, R42, R45 ;  /* 0x0000002d2a03723e */ /* 0x004fe200000000ff */
[----:B------:R-:W-:Y:S01]  /*5f30*/  IMAD.MOV.U32 R209, RZ, RZ, R131 ;  /* 0x000000ffffd17224 */ /* 0x000fe200078e0083 */
[----:B------:R-:W-:Y:S01]  /*5f40*/  SHF.R.U32.HI R11, RZ, 0x8, R11 ;  /* 0x00000008ff0b7819 */ /* 0x000fe2000001160b */
[----:B------:R-:W-:Y:S01]  /*5f50*/  HMMA.16816.F32 R164, R4, R48, R164 ;  /* 0x0000003004a4723c */ /* 0x000fe200000018a4 */
[----:B------:R-:W-:Y:S01]  /*5f60*/  LOP3.LUT R128, R0, R3, RZ, 0xc0, !PT ;  /* 0x0000000300807212 */ /* 0x000fe200078ec0ff */
[----:B------:R-:W-:Y:S01]  /*5f70*/  IMAD.MOV.U32 R205, RZ, RZ, R83 ;  /* 0x000000ffffcd7224 */ /* 0x000fe200078e0053 */
[----:B------:R-:W-:Y:S01]  /*5f80*/  LDSM.16.MT88.4 R120, [R216+0xbc00] ;  /* 0x00bc0000d878783b */ /* 0x000fe20000004200 */
[----:B-1----:R-:W-:-:S04]  /*5f90*/  LOP3.LUT R9, R8, 0xff, RZ, 0xc0, !PT ;  /* 0x000000ff08097812 */ /* 0x002fc800078ec0ff */
[----:B------:R-:W-:Y:S02]  /*5fa0*/  PRMT R9, R9, 0x5410, R13 ;  /* 0x0000541009097816 */ /* 0x000fe4000000000d */
[----:B---3--:R-:W-:-:S03]  /*5fb0*/  F2FP.PACK_AB R3, R31, R32 ;  /* 0x000000201f03723e */ /* 0x008fc600000000ff */
[----:B------:R-:W-:-:S05]  /*5fc0*/  HSET2.LE.AND R0, R9, R193, PT ;  /* 0x000000c109007233 */ /* 0x000fca0003803000 */
[----:B------:R-:W-:Y:S01]  /*5fd0*/  LOP3.LUT R129, R0, R3, RZ, 0xc0, !PT ;  /* 0x0000000300817212 */ /* 0x000fe200078ec0ff */
[----:B------:R-:W-:-:S04]  /*5fe0*/  FFMA.FTZ R0, R246, c[0x0][0x23c], -R18 ;  /* 0x00008f00f6007a23 */ /* 0x000fc80000010812 */
[----:B------:R1:W-:Y:S01]  /*5ff0*/  MUFU.EX2 R29, R0 ;  /* 0x00000000001d7308 */ /* 0x0003e20000000800 */
[----:B------:R-:W-:Y:S02]  /*6000*/  FFMA.FTZ R3, R251, c[0x0][0x23c], -R17 ;  /* 0x00008f00fb037a23 */ /* 0x000fe40000010811 */
[----:B-1----:R-:W-:-:S05]  /*6010*/  FFMA.FTZ R0, R248, c[0x0][0x23c], -R18 ;  /* 0x00008f00f8007a23 */ /* 0x002fca0000010812 */
[----:B------:R1:W-:Y:S01]  /*6020*/  MUFU.EX2 R28, R0 ;  /* 0x00000000001c7308 */ /* 0x0003e20000000800 */
[----:B------:R-:W-:Y:S01]  /*6030*/  PRMT R8, R15, 0x5410, R11 ;  /* 0x000054100f087816 */ /* 0x000fe2000000000b */
[----:B------:R-:W-:Y:S01]  /*6040*/  HMMA.16816.F32 R60, R4, R34, R60 ;  /* 0x00000022043c723c */ /* 0x000fe2000000183c */
[----:B-1----:R-:W-:-:S05]  /*6050*/  FFMA.FTZ R0, R247, c[0x0][0x23c], -R18 ;  /* 0x00008f00f7007a23 */ /* 0x002fca0000010812 */
[----:B------:R1:W-:Y:S02]  /*6060*/  MUFU.EX2 R19, R0 ;  /* 0x0000000000137308 */ /* 0x0003e40000000800 */
[----:B------:R-:W-:Y:S01]  /*6070*/  HMMA.16816.F32 R112, R4, R36, R96 ;  /* 0x000000240470723c */ /* 0x000fe20000001860 */
[----:B------:R-:W-:Y:S01]  /*6080*/  LOP3.LUT R10, R12, 0xff, RZ, 0xc0, !PT ;  /* 0x000000ff0c0a7812 */ /* 0x000fe200078ec0ff */
[----:B------:R-:W-:-:S04]  /*6090*/  HSET2.LE.AND R8, R8, R193, PT ;  /* 0x000000c108087233 */ /* 0x000fc80003803000 */
[----:B------:R2:W-:Y:S01]  /*60a0*/  MUFU.EX2 R15, R3 ;  /* 0x00000003000f7308 */ /* 0x0005e20000000800 */
[----:B-1----:R-:W-:Y:S01]  /*60b0*/  FFMA.FTZ R0, R249, c[0x0][0x23c], -R18 ;  /* 0x00008f00f9007a23 */ /* 0x002fe20000010812 */
[----:B------:R-:W-:Y:S01]  /*60c0*/  HMMA.16816.F32 R64, R4, R38, R64 ;  /* 0x000000260440723c */ /* 0x000fe20000001840 */
[----:B------:R-:W-:Y:S01]  /*60d0*/  F2FP.PACK_AB R9, R236, R41 ;  /* 0x00000029ec09723e */ /* 0x000fe200000000ff */
[----:B------:R-:W-:-:S04]  /*60e0*/  IMAD.MOV.U32 R206, RZ, RZ, R82 ;  /* 0x000000ffffce7224 */ /* 0x000fc800078e0052 */
[----:B------:R1:W3:Y:S01]  /*60f0*/  MUFU.EX2 R16, R0 ;  /* 0x0000000000107308 */ /* 0x0002e20000000800 */
[----:B------:R-:W-:Y:S01]  /*6100*/  PRMT R10, R10, 0x5410, R14 ;  /* 0x000054100a0a7816 */ /* 0x000fe2000000000e */
[----:B------:R-:W-:Y:S01]  /*6110*/  IMAD.MOV.U32 R208, RZ, RZ, R108 ;  /* 0x000000ffffd07224 */ /* 0x000fe200078e006c */
[----:B------:R-:W-:Y:S01]  /*6120*/  HMMA.16816.F32 R48, R4, R50, R68 ;  /* 0x000000320430723c */ /* 0x000fe20000001844 */
[----:B--2---:R-:W-:Y:S01]  /*6130*/  FFMA.FTZ R3, R250, c[0x0][0x23c], -R17 ;  /* 0x00008f00fa037a23 */ /* 0x004fe20000010811 */
[----:B------:R-:W-:Y:S01]  /*6140*/  LOP3.LUT R130, R8, R9, RZ, 0xc0, !PT ;  /* 0x0000000908827212 */ /* 0x000fe200078ec0ff */
[----:B------:R-:W-:Y:S01]  /*6150*/  IMAD.MOV.U32 R207, RZ, RZ, R109 ;  /* 0x000000ffffcf7224 */ /* 0x000fe200078e006d */
[----:B----4-:R-:W-:Y:S01]  /*6160*/  F2FP.PACK_AB R11, R237, R30 ;  /* 0x0000001eed0b723e */ /* 0x010fe200000000ff */
[----:B------:R-:W-:Y:S01]  /*6170*/  IMAD.MOV.U32 R230, RZ, RZ, R21 ;  /* 0x000000ffffe67224 */ /* 0x000fe200078e0015 */
[----:B------:R-:W2:Y:S04]  /*6180*/  LDSM.16.MT88.4 R80, [R218+0x9c00] ;  /* 0x009c0000da50783b */ /* 0x000ea80000004200 */
[----:B------:R-:W4:Y:S01]  /*6190*/  LDSM.16.MT88.4 R96, [R216+0xac00] ;  /* 0x00ac0000d860783b */ /* 0x000f220000004200 */
[----:B-1----:R-:W-:Y:S01]  /*61a0*/  LOP3.LUT R0, R23, UR5, R40, 0x96, !PT ;  /* 0x0000000517007c12 */ /* 0x002fe2000f8e9628 */
[----:B------:R1:W-:Y:S01]  /*61b0*/  MUFU.EX2 R14, R3 ;  /* 0x00000003000e7308 */ /* 0x0003e20000000800 */
[----:B------:R-:W-:Y:S01]  /*61c0*/  HSET2.LE.AND R10, R10, R193, PT ;  /* 0x000000c10a0a7233 */ /* 0x000fe20003803000 */
[----:B------:R-:W-:Y:S01]  /*61d0*/  FFMA.FTZ R7, R192, c[0x0][0x23c], -R17 ;  /* 0x00008f00c0077a23 */ /* 0x000fe20000010811 */
[----:B------:R-:W2:Y:S01]  /*61e0*/  LDSM.16.MT88.4 R108, [R218+0xac00] ;  /* 0x00ac0000da6c783b */ /* 0x000ea20000004200 */
[----:B------:R-:W-:-:S03]  /*61f0*/  IMAD.WIDE.U32 R4, R0, -0x2daee0ad, RZ ;  /* 0xd2511f5300047825 */ /* 0x000fc600078e00ff */
[----:B------:R-:W2:Y:S02]  /*6200*/  LDSM.16.MT88.4 R20, [R218+0xbc00] ;  /* 0x00bc0000da14783b */ /* 0x000ea40000004200 */
[----:B------:R-:W-:Y:S02]  /*6210*/  LOP3.LUT R0, R5, UR14, R52, 0x96, !PT ;  /* 0x0000000e05007c12 */ /* 0x000fe4000f8e9634 */
[----:B------:R-:W-:Y:S01]  /*6220*/  LOP3.LUT R6, R4, 0xffff, RZ, 0xc0, !PT ;  /* 0x0000ffff04067812 */ /* 0x000fe200078ec0ff */
[----:B------:R-:W-:Y:S01]  /*6230*/  FFMA.FTZ R5, R252, c[0x0][0x23c], -R17 ;  /* 0x00008f00fc057a23 */ /* 0x000fe20000010811 */
[----:B-1----:R-:W-:Y:S02]  /*6240*/  SHF.R.U32.HI R3, RZ, 0x10, R4 ;  /* 0x00000010ff037819 */ /* 0x002fe40000011604 */
[----:B------:R-:W-:Y:S02]  /*6250*/  LOP3.LUT R9, R4, 0xff, RZ, 0xc0, !PT ;  /* 0x000000ff04097812 */ /* 0x000fe400078ec0ff */
[----:B------:R-:W-:-:S02]  /*6260*/  LOP3.LUT R8, R3, 0xff, RZ, 0xc0, !PT ;  /* 0x000000ff03087812 */ /* 0x000fc400078ec0ff */
[----:B------:R-:W-:Y:S02]  /*6270*/  SHF.R.U32.HI R12, RZ, 0x18, R4 ;  /* 0x00000018ff0c7819 */ /* 0x000fe40000011604 */
[----:B------:R-:W-:Y:S02]  /*6280*/  LOP3.LUT R3, R0, 0xffff, RZ, 0xc0, !PT ;  /* 0x0000ffff00037812 */ /* 0x000fe400078ec0ff */
[----:B------:R-:W-:Y:S01]  /*6290*/  SHF.R.U32.HI R4, RZ, 0x10, R0 ;  /* 0x00000010ff047819 */ /* 0x000fe20000011600 */
[----:B------:R1:W-:Y:S01]  /*62a0*/  MUFU.EX2 R235, R5 ;  /* 0x0000000500eb7308 */ /* 0x0003e20000000800 */
[----:B------:R-:W-:Y:S02]  /*62b0*/  LOP3.LUT R131, R10, R11, RZ, 0xc0, !PT ;  /* 0x0000000b0a837212 */ /* 0x000fe400078ec0ff */
[----:B------:R-:W-:Y:S02]  /*62c0*/  SHF.R.U32.HI R6, RZ, 0x8, R6 ;  /* 0x00000008ff067819 */ /* 0x000fe40000011606 */
[----:B------:R-:W-:-:S02]  /*62d0*/  LOP3.LUT R11, R0, 0xff, RZ, 0xc0, !PT ;  /* 0x000000ff000b7812 */ /* 0x000fc400078ec0ff */
[----:B------:R-:W-:Y:S02]  /*62e0*/  SHF.R.U32.HI R10, RZ, 0x18, R0 ;  /* 0x00000018ff0a7819 */ /* 0x000fe40000011600 */
[----:B------:R-:W-:Y:S02]  /*62f0*/  LOP3.LUT R4, R4, 0xff, RZ, 0xc0, !PT ;  /* 0x000000ff04047812 */ /* 0x000fe400078ec0ff */
[----:B------:R-:W-:Y:S02]  /*6300*/  PRMT R0, R9, 0x5410, R6 ;  /* 0x0000541009007816 */ /* 0x000fe40000000006 */
[----:B-1----:R-:W-:Y:S02]  /*6310*/  SHF.R.U32.HI R5, RZ, 0x8, R3 ;  /* 0x00000008ff057819 */ /* 0x002fe40000011603 */
[----:B------:R-:W-:Y:S01]  /*6320*/  PRMT R3, R8, 0x5410, R12 ;  /* 0x0000541008037816 */ /* 0x000fe2000000000c */
[----:B------:R-:W-:Y:S01]  /*6330*/  IMAD.MOV.U32 R192, RZ, RZ, R196 ;  /* 0x000000ffffc07224 */ /* 0x000fe200078e00c4 */
[----:B------:R-:W-:Y:S01]  /*6340*/  PRMT R6, R11, 0x5410, R5 ;  /* 0x000054100b067816 */ /* 0x000fe20000000005 */
[----:B------:R-:W-:Y:S01]  /*6350*/  IMAD.MOV.U32 R196, RZ, RZ, R197 ;  /* 0x000000ffffc47224 */ /* 0x000fe200078e00c5 */
[----:B------:R-:W-:Y:S01]  /*6360*/  PRMT R5, R4, 0x5410, R10 ;  /* 0x0000541004057816 */ /* 0x000fe2000000000a */
[----:B------:R-:W-:Y:S01]  /*6370*/  IMAD.MOV.U32 R197, RZ, RZ, R198 ;  /* 0x000000ffffc57224 */ /* 0x000fe200078e00c6 */
[--C-:B------:R-:W-:Y:S01]  /*6380*/  HSET2.LE.AND R0, R0, R193.reuse, PT ;  /* 0x000000c100007233 */ /* 0x100fe20003803000 */
[----:B------:R-:W-:Y:S01]  /*6390*/  IMAD.MOV.U32 R198, RZ, RZ, R199 ;  /* 0x000000ffffc67224 */ /* 0x000fe200078e00c7 */
[--C-:B------:R-:W-:Y:S01]  /*63a0*/  HSET2.LE.AND R4, R3, R193.reuse, PT ;  /* 0x000000c103047233 */ /* 0x100fe20003803000 */
[----:B---3--:R-:W-:Y:S01]  /*63b0*/  F2FP.PACK_AB R3, R16, R19 ;  /* 0x000000131003723e */ /* 0x008fe200000000ff */
[----:B------:R-:W-:Y:S01]  /*63c0*/  IMAD.MOV.U32 R199, RZ, RZ, R200 ;  /* 0x000000ffffc77224 */ /* 0x000fe200078e00c8 */
[----:B------:R1:W3:Y:S01]  /*63d0*/  MUFU.EX2 R13, R7 ;  /* 0x00000007000d7308 */ /* 0x0002e20000000800 */
[--C-:B------:R-:W-:Y:S01]  /*63e0*/  HSET2.LE.AND R6, R6, R193.reuse, PT ;  /* 0x000000c106067233 */ /* 0x100fe20003803000 */
[----:B------:R-:W-:Y:S01]  /*63f0*/  IMAD.MOV.U32 R200, RZ, RZ, R201 ;  /* 0x000000ffffc87224 */ /* 0x000fe200078e00c9 */
[----:B------:R-:W-:Y:S01]  /*6400*/  HSET2.LE.AND R8, R5, R193, PT ;  /* 0x000000c105087233 */ /* 0x000fe20003803000 */
[----:B------:R-:W-:-:S02]  /*6410*/  IMAD.MOV.U32 R193, RZ, RZ, R194 ;  /* 0x000000ffffc17224 */ /* 0x000fc400078e00c2 */
[----:B------:R-:W-:Y:S01]  /*6420*/  IMAD.MOV.U32 R201, RZ, RZ, R202 ;  /* 0x000000ffffc97224 */ /* 0x000fe200078e00ca */
[----:B------:R-:W-:Y:S01]  /*6430*/  LOP3.LUT R170, R0, R3, RZ, 0xc0, !PT ;  /* 0x0000000300aa7212 */ /* 0x000fe200078ec0ff */
[----:B------:R-:W-:Y:S02]  /*6440*/  IMAD.MOV.U32 R202, RZ, RZ, R203 ;  /* 0x000000ffffca7224 */ /* 0x000fe400078e00cb */
[----:B------:R-:W-:Y:S02]  /*6450*/  IMAD.MOV.U32 R194, RZ, RZ, R2 ;  /* 0x000000ffffc27224 */ /* 0x000fe400078e0002 */
[----:B------:R2:W5:Y:S01]  /*6460*/  LDL.LU R2, [R1+0x60] ;  /* 0x0000600001027983 */ /* 0x0005620000300800 */
[----:B------:R-:W-:Y:S01]  /*6470*/  IMAD.MOV.U32 R203, RZ, RZ, R134 ;  /* 0x000000ffffcb7224 */ /* 0x000fe200078e0086 */
[----:B-1----:R-:W-:Y:S02]  /*6480*/  F2FP.PACK_AB R7, R28, R29 ;  /* 0x0000001d1c07723e */ /* 0x002fe400000000ff */
[----:B------:R1:W5:Y:S01]  /*6490*/  LDL.LU R134, [R1+0x5c] ;  /* 0x00005c0001867983 */ /* 0x0003620000300800 */
[----:B------:R-:W-:Y:S01]  /*64a0*/  FADD.FTZ R3, R221, R222 ;  /* 0x000000dedd037221 */ /* 0x000fe20000010000 */
[----:B------:R-:W-:-:S02]  /*64b0*/  LOP3.LUT R168, R6, R7, RZ, 0xc0, !PT ;  /* 0x0000000706a87212 */ /* 0x000fc400078ec0ff */
[----:B------:R1:W5:Y:S01]  /*64c0*/  LDL.LU R222, [R1+0x58] ;  /* 0x0000580001de7983 */ /* 0x0003620000300800 */
[----:B------:R-:W-:-:S03]  /*64d0*/  FADD.FTZ R6, R219, R220 ;  /* 0x000000dcdb067221 */ /* 0x000fc60000010000 */
[----:B------:R1:W5:Y:S01]  /*64e0*/  LDL.LU R221, [R1+0x54] ;  /* 0x0000540001dd7983 */ /* 0x0003620000300800 */
[----:B------:R-:W-:-:S03]  /*64f0*/  FADD.FTZ R7, R245, R217 ;  /* 0x000000d9f5077221 */ /* 0x000fc60000010000 */
[----:B------:R1:W5:Y:S04]  /*6500*/  LDL.LU R220, [R1+0x50] ;  /* 0x0000500001dc7983 */ /* 0x0003680000300800 */
[----:B------:R1:W5:Y:S04]  /*6510*/  LDL.LU R219, [R1+0x4c] ;  /* 0x00004c0001db7983 */ /* 0x0003680000300800 */
[----:B------:R1:W5:Y:S01]  /*6520*/  LDL.LU R217, [R1+0x48] ;  /* 0x0000480001d97983 */ /* 0x0003620000300800 */
[----:B---3--:R-:W-:-:S04]  /*6530*/  F2FP.PACK_AB R0, R13, R15 ;  /* 0x0000000f0d00723e */ /* 0x008fc800000000ff */
[----:B------:R-:W-:Y:S01]  /*6540*/  LOP3.LUT R169, R8, R0, RZ, 0xc0, !PT ;  /* 0x0000000008a97212 */ /* 0x000fe200078ec0ff */
[----:B------:R-:W-:Y:S02]  /*6550*/  FADD.FTZ R0, R193, R192 ;  /* 0x000000c0c1007221 */ /* 0x000fe40000010000 */
[----:B------:R-:W-:Y:S02]  /*6560*/  FADD.FTZ R3, R195, R3 ;  /* 0x00000003c3037221 */ /* 0x000fe40000010000 */
[----:B------:R-:W-:Y:S01]  /*6570*/  FADD.FTZ R0, R194, R0 ;  /* 0x00000000c2007221 */ /* 0x000fe20000010000 */
[----:B------:R-:W-:Y:S01]  /*6580*/  F2FP.PACK_AB R5, R235, R14 ;  /* 0x0000000eeb05723e */ /* 0x000fe200000000ff */
[----:B------:R-:W-:Y:S02]  /*6590*/  FADD.FTZ R6, R196, R6 ;  /* 0x00000006c4067221 */ /* 0x000fe40000010000 */
[----:B------:R-:W-:Y:S02]  /*65a0*/  FADD.FTZ R7, R197, R7 ;  /* 0x00000007c5077221 */ /* 0x000fe40000010000 */
[----:B------:R-:W-:-:S02]  /*65b0*/  FADD.FTZ R0, R198, R0 ;  /* 0x00000000c6007221 */ /* 0x000fc40000010000 */
[----:B------:R-:W-:Y:S01]  /*65c0*/  FADD.FTZ R3, R199, R3 ;  /* 0x00000003c7037221 */ /* 0x000fe20000010000 */
[----:B------:R-:W-:Y:S01]  /*65d0*/  LOP3.LUT R171, R4, R5, RZ, 0xc0, !PT ;  /* 0x0000000504ab7212 */ /* 0x000fe200078ec0ff */
        /* <DEDUP_REMOVED lines=25> */
[----:B------:R-:W-:Y:S01]  /*6770*/  FADD.FTZ R0, R139, R0 ;  /* 0x000000008b007221 */ /* 0x000fe20000010000 */
[----:B------:R-:W3:Y:S01]  /*6780*/  LDC.U8 R245, c[0x0][0x2d8] ;  /* 0x0000b600fff57b82 */ /* 0x000ee20000000000 */
        /* <DEDUP_REMOVED lines=18> */
[----:B------:R-:W-:Y:S02]  /*68b0*/  FADD.FTZ R233, R19, R233 ;  /* 0x000000e913e97221 */ /* 0x000fe40000010000 */
[----:B------:R-:W-:Y:S02]  /*68c0*/  FADD.FTZ R4, R14, R4 ;  /* 0x000000040e047221 */ /* 0x000fe40000010000 */
[----:B------:R-:W-:-:S03]  /*68d0*/  FADD.FTZ R3, R41, R3 ;  /* 0x0000000329037221 */ /* 0x000fc60000010000 */
[----:B------:R-:W-:Y:S01]  /*68e0*/  HMMA.16816.F32 R140, R168, R152, R140 ;  /* 0x00000098a88c723c */ /* 0x000fe2000000188c */
[----:B------:R-:W-:-:S07]  /*68f0*/  FADD.FTZ R0, R30, R0 ;  /* 0x000000001e007221 */ /* 0x000fce0000010000 */
[----:B------:R-:W-:Y:S01]  /*6900*/  HMMA.16816.F32 R152, R168, R154, R84 ;  /* 0x0000009aa898723c */ /* 0x000fe20000001854 */
[----:B------:R-:W-:Y:S02]  /*6910*/  FADD.FTZ R233, R16, R233 ;  /* 0x000000e910e97221 */ /* 0x000fe40000010000 */
[----:B------:R-:W-:-:S05]  /*6920*/  FADD.FTZ R235, R235, R4 ;  /* 0x00000004ebeb7221 */ /* 0x000fca0000010000 */
        /* <DEDUP_REMOVED lines=13> */
[----:B------:R-:W-:Y:S08]  /*6a00*/  HMMA.16816.F32 R112, R168, R120, R112 ;  /* 0x00000078a870723c */ /* 0x000ff00000001870 */
[----:B------:R-:W-:Y:S08]  /*6a10*/  HMMA.16816.F32 R124, R128, R20, R124 ;  /* 0x00000014807c723c */ /* 0x000ff0000000187c */
[C---:B------:R-:W-:Y:S08]  /*6a20*/  HMMA.16816.F32 R80, R168.reuse, R82, R24 ;  /* 0x00000052a850723c */ /* 0x040ff00000001818 */
[C---:B------:R-:W-:Y:S08]  /*6a30*/  HMMA.16816.F32 R96, R168.reuse, R98, R56 ;  /* 0x00000062a860723c */ /* 0x040ff00000001838 */
[C---:B------:R-:W-:Y:S08]  /*6a40*/  HMMA.16816.F32 R108, R168.reuse, R110, R60 ;  /* 0x0000006ea86c723c */ /* 0x040ff0000000183c */
[C---:B------:R-:W-:Y:S08]  /*6a50*/  HMMA.16816.F32 R120, R168.reuse, R122, R64 ;  /* 0x0000007aa878723c */ /* 0x040ff00000001840 */
[----:B------:R-:W-:Y:S08]  /*6a60*/  HMMA.16816.F32 R164, R168, R20, R164 ;  /* 0x00000014a8a4723c */ /* 0x000ff000000018a4 */
[-C--:B------:R-:W-:Y:S08]  /*6a70*/  HMMA.16816.F32 R128, R128, R22.reuse, R180 ;  /* 0x000000168080723c */ /* 0x080ff000000018b4 */
[----:B------:R-:W-:Y:S01]  /*6a80*/  HMMA.16816.F32 R168, R168, R22, R48 ;  /* 0x00000016a8a8723c */ /* 0x000fe20000001830 */
[----:B------:R-:W-:Y:S07]  /*6a90*/  @!P5 BRA `(.L_x_337) ;  /* 0x000046200000d947 */ /* 0x000fee0003800000 */
[----:B-1-3--:R-:W2:Y:S01]  /*6aa0*/  LDL.LU R231, [R1+0x8] ;  /* 0x0000080001e77983 */ /* 0x00aea20000300800 */
[----:B------:R-:W-:Y:S01]  /*6ab0*/  IMAD.MOV.U32 R132, RZ, RZ, R135 ;  /* 0x000000ffff847224 */ /* 0x000fe200078e0087 */
[----:B-----5:R-:W-:Y:S01]  /*6ac0*/  MOV R138, R2 ;  /* 0x00000002008a7202 */ /* 0x020fe20000000f00 */
[----:B------:R-:W-:Y:S01]  /*6ad0*/  IMAD.MOV.U32 R0, RZ, RZ, R136 ;  /* 0x000000ffff007224 */ /* 0x000fe200078e0088 */
[----:B------:R-:W3:Y:S01]  /*6ae0*/  LDL.LU R227, [R1+0x4] ;  /* 0x0000040001e37983 */ /* 0x000ee20000300800 */
[----:B------:R-:W-:-:S03]  /*6af0*/  IMAD.MOV.U32 R137, RZ, RZ, R134 ;  /* 0x000000ffff897224 */ /* 0x000fc600078e0086 */
[----:B------:R-:W4:Y:S04]  /*6b00*/  LDL.LU R228, [R1+0x44] ;  /* 0x0000440001e47983 */ /* 0x000f280000300800 */
[----:B------:R-:W4:Y:S04]  /*6b10*/  LDL R230, [R1+0x38] ;  /* 0x0000380001e67983 */ /* 0x000f280000100800 */
[----:B------:R-:W4:Y:S01]  /*6b20*/  LDL R229, [R1+0x34] ;  /* 0x0000340001e57983 */ /* 0x000f220000100800 */
[----:B--2---:R-:W-:-:S03]  /*6b30*/  LEA.HI.SX32 R223, R231, 0xfffffffe, 0x1a ;  /* 0xfffffffee7df7811 */ /* 0x004fc600078fd2ff */
[----:B------:R-:W2:Y:S04]  /*6b40*/  LDL.LU R231, [R1+0x40] ;  /* 0x0000400001e77983 */ /* 0x000ea80000300800 */
[----:B------:R-:W2:Y:S01]  /*6b50*/  LDL.64 R224, [R1+0x10] ;  /* 0x0000100001e07983 */ /* 0x000ea20000100a00 */
[----:B---3--:R-:W-:-:S04]  /*6b60*/  IMAD.WIDE.U32 R242, R227, -0x326172a9, RZ ;  /* 0xcd9e8d57e3f27825 */ /* 0x008fc800078e00ff */
[----:B----4-:R-:W-:Y:S01]  /*6b70*/  IMAD.WIDE.U32 R240, R228, -0x326172a9, RZ ;  /* 0xcd9e8d57e4f07825 */ /* 0x010fe200078e00ff */
[----:B------:R-:W-:Y:S02]  /*6b80*/  ISETP.GE.AND P2, PT, R230, c[0x0][0x220], PT ;  /* 0x00008800e6007a0c */ /* 0x000fe40003f46270 */
[-C--:B------:R-:W-:Y:S02]  /*6b90*/  LOP3.LUT R230, R243, R184.reuse, RZ, 0x3c, !PT ;  /* 0x000000b8f3e67212 */ /* 0x080fe400078e3cff */
[----:B------:R-:W-:Y:S02]  /*6ba0*/  LOP3.LUT R228, R241, R184, RZ, 0x3c, !PT ;  /* 0x000000b8f1e47212 */ /* 0x000fe400078e3cff */
[----:B------:R-:W-:Y:S02]  /*6bb0*/  ISETP.GE.AND P3, PT, R229, c[0x0][0x220], PT ;  /* 0x00008800e5007a0c */ /* 0x000fe40003f66270 */
[----:B------:R-:W-:Y:S01]  /*6bc0*/  PRMT R226, R245, 0x7054, R245 ;  /* 0x00007054f5e27816 */ /* 0x000fe200000000f5 */
[----:B------:R-:W-:Y:S01]  /*6bd0*/  IMAD.WIDE.U32 R228, R228, -0x2daee0ad, RZ ;  /* 0xd2511f53e4e47825 */ /* 0x000fe200078e00ff */
[----:B--2---:R-:W-:-:S03]  /*6be0*/  ISETP.GE.AND P4, PT, R224, c[0x0][0x220], PT ;  /* 0x00008800e0007a0c */ /* 0x004fc60003f86270 */
[----:B------:R-:W-:-:S04]  /*6bf0*/  IMAD.WIDE.U32 R224, R231, -0x2daee0ad, RZ ;  /* 0xd2511f53e7e07825 */ /* 0x000fc800078e00ff */
[----:B------:R-:W-:Y:S01]  /*6c00*/  IMAD.WIDE.U32 R230, R230, -0x2daee0ad, RZ ;  /* 0xd2511f53e6e67825 */ /* 0x000fe200078e00ff */
[----:B------:R-:W-:Y:S05]  /*6c10*/  BRA `(.L_x_338) ;  /* 0x000003a000007947 */ /* 0x000fea0003800000 */
.L_x_340:
[----:B------:R-:W2:Y:S01]  /*6c20*/  LDL.64 R244, [R1+0x28] ;  /* 0x0000280001f47983 */ /* 0x000ea20000100a00 */
[----:B------:R-:W-:Y:S03]  /*6c30*/  IADD3 R2, R223, -0x1, RZ ;  /* 0xffffffffdf027810 */ /* 0x000fe60007ffe0ff */
[----:B------:R-:W3:Y:S01]  /*6c40*/  LDL.64 R238, [R1+0x18] ;  /* 0x0000180001ee7983 */ /* 0x000ee20000100a00 */
[----:B------:R-:W-:Y:S01]  /*6c50*/  SHF.R.S32.HI R3, RZ, 0x1f, R2 ;  /* 0x0000001fff037819 */ /* 0x000fe20000011402 */
[C---:B------:R-:W-:Y:S02]  /*6c60*/  IMAD.WIDE.U32 R134, R2.reuse, c[0x0][0x198], RZ ;  /* 0x0000660002867a25 */ /* 0x040fe400078e00ff */
        /* <DEDUP_REMOVED lines=21> */
[----:B------:R-:W-:Y:S01]  /*6dc0*/  @!P2 LEA R2, P0, R3, c[0x0][0x168], 0x1 ;  /* 0x00005a000302aa11 */ /* 0x000fe200078008ff */
        /* <DEDUP_REMOVED lines=31> */
.L_x_338:
[----:B------:R-:W2:Y:S01]  /*6fc0*/  LDL.64 R8, [R1+0x20] ;  /* 0x0000200001087983 */ /* 0x000ea20000100a00 */
[----:B------:R-:W-:Y:S04]  /*6fd0*/  DEPBAR.LE SB0, 0x0 ;  /* 0x000080000000791a */ /* 0x000fe80000000000 */
[----:B------:R-:W-:Y:S01]  /*6fe0*/  SHF.R.S32.HI R2, RZ, 0x1f, R223 ;  /* 0x0000001fff027819 */ /* 0x000fe200000114df */
[----:B------:R-:W3:Y:S01]  /*6ff0*/  LDL R7, [R1+0xc] ;  /* 0x00000c0001077983 */ /* 0x000ee20000100800 */
[C---:B------:R-:W-:Y:S04]  /*7000*/  IMAD.WIDE.U32 R4, R223.reuse, c[0x0][0x1a0], RZ ;  /* 0x00006800df047a25 */ /* 0x040fe800078e00ff */
[----:B------:R-:W-:Y:S01]  /*7010*/  IMAD R2, R2, c[0x0][0x1a0], RZ ;  /* 0x0000680002027a24 */ /* 0x000fe200078e02ff */
[----:B------:R-:W-:Y:S01]  /*7020*/  BAR.SYNC.DEFER_BLOCKING 0x0 ;  /* 0x0000000000007b1d */ /* 0x000fe20000010000 */
[----:B------:R-:W-:Y:S02]  /*7030*/  IMAD.MOV.U32 R6, RZ, RZ, c[0x0][0x1a0] ;  /* 0x00006800ff067624 */ /* 0x000fe400078e00ff */
[----:B------:R-:W-:Y:S04]  /*7040*/  IMAD R3, R223, c[0x0][0x1a4], R2 ;  /* 0x00006900df037a24 */ /* 0x000fe800078e0202 */
[----:B------:R-:W-:Y:S01]  /*7050*/  IMAD.IADD R5, R5, 0x1, R3 ;  /* 0x0000000105057824 */ /* 0x000fe200078e0203 */
[----:B------:R-:W-:Y:S06]  /*7060*/  @P4 STS [R222+0x9000], RZ ;  /* 0x009000ffde004388 */ /* 0x000fec0000000800 */
[----:B------:R-:W-:Y:S06]  /*7070*/  @P4 STS [R222+0x9004], RZ ;  /* 0x009004ffde004388 */ /* 0x000fec0000000800 */
[----:B------:R-:W-:Y:S01]  /*7080*/  @P4 STS.64 [R222+0x9008], RZ ;  /* 0x009008ffde004388 */ /* 0x000fe20000000a00 */
[----:B--2---:R-:W-:Y:S04]  /*7090*/  LEA R2, P0, R4, R8, 0x6 ;  /* 0x0000000804027211 */ /* 0x004fe800078030ff */
[----:B------:R-:W-:Y:S02]  /*70a0*/  @!P4 LEA R16, P1, R2, c[0x0][0x170], 0x1 ;  /* 0x00005c000210ca11 */ /* 0x000fe400078208ff */
[----:B---3--:R-:W-:Y:S01]  /*70b0*/  LEA.HI.X R4, R4, R7, R5, 0x6, P0 ;  /* 0x0000000704047211 */ /* 0x008fe200000f3405 */
[----:B------:R-:W-:Y:S01]  /*70c0*/  IMAD.MOV.U32 R7, RZ, RZ, c[0x0][0x1a4] ;  /* 0x00006900ff077624 */ /* 0x000fe200078e00ff */
[C---:B------:R-:W-:Y:S02]  /*70d0*/  @!P3 LEA R12, P0, R2.reuse, c[0x0][0x170], 0x1 ;  /* 0x00005c00020cba11 */ /* 0x040fe400078008ff */
[C-C-:B------:R-:W-:Y:S02]  /*70e0*/  @!P4 LEA.HI.X R17, R2.reuse, c[0x0][0x174], R4.reuse, 0x1, P1 ;  /* 0x00005d000211ca11 */ /* 0x140fe400008f0c04 */
[C-C-:B------:R-:W-:Y:S02]  /*70f0*/  @!P3 LEA.HI.X R13, R2.reuse, c[0x0][0x174], R4.reuse, 0x1, P0 ;  /* 0x00005d00020dba11 */ /* 0x140fe400000f0c04 */
[----:B------:R-:W-:Y:S01]  /*7100*/  @!P2 LEA R10, P5, R2, c[0x0][0x170], 0x1 ;  /* 0x00005c00020aaa11 */ /* 0x000fe200078a08ff */
[----:B------:R-:W-:Y:S01]  /*7110*/  @!PT LDS RZ, [RZ] ;  /* 0x00000000fffff984 */ /* 0x000fe20000000800 */
[----:B------:R-:W-:Y:S01]  /*7120*/  @!PT LDS RZ, [RZ] ;  /* 0x00000000fffff984 */ /* 0x000fe20000000800 */
[----:B------:R-:W-:Y:S01]  /*7130*/  @!PT LDS RZ, [RZ] ;  /* 0x00000000fffff984 */ /* 0x000fe20000000800 */
[----:B------:R1:W-:Y:S01]  /*7140*/  @!P4 LDGSTS.E.BYPASS.LTC128B.128 [R222+0x9000], [R16.64] ;  /* 0x0900000010decfae */ /* 0x0003e2000b901d52 */
[----:B------:R-:W-:Y:S02]  /*7150*/  LEA R3, P6, R6, R2, 0x5 ;  /* 0x0000000206037211 */ /* 0x000fe400078c28ff */
[----:B------:R-:W-:Y:S02]  /*7160*/  @!P2 LEA.HI.X R11, R2, c[0x0][0x174], R4, 0x1, P5 ;  /* 0x00005d00020baa11 */ /* 0x000fe400028f0c04 */
[----:B------:R-:W-:Y:S01]  /*7170*/  LEA.HI.X R5, R6, R4, R7, 0x5, P6 ;  /* 0x0000000406057211 */ /* 0x000fe200030f2c07 */
        /* <DEDUP_REMOVED lines=9> */
[----:B------:R-:W-:Y:S02]  /*7210*/  @!P2 LEA R6, P0, R3, c[0x0][0x170], 0x1 ;  /* 0x00005c000306aa11 */ /* 0x000fe400078008ff */
[----:B------:R-:W-:Y:S01]  /*7220*/  ISETP.GT.AND P5, PT, R223, RZ, PT ;  /* 0x000000ffdf00720c */ /* 0x000fe20003fa4270 */
[----:B------:R-:W-:Y:S01]  /*7230*/  @P2 STS.128 [R222+0xb000], RZ ;  /* 0x00b000ffde002388 */ /* 0x000fe20000000c00 */
[----:B------:R-:W-:Y:S05]  /*7240*/  @!P2 LEA.HI.X R7, R3, c[0x0][0x174], R5, 0x1, P0 ;  /* 0x00005d000307aa11 */ /* 0x000fea00000f0c05 */
        /* <DEDUP_REMOVED lines=155> */
.L_x_339:
        /* <DEDUP_REMOVED lines=844> */
.L_x_337:
[----:B-1-3--:R-:W2:Y:S04]  /*b0c0*/  LDL.LU R139, [R1+0x30] ;  /* 0x00003000018b7983 */ /* 0x00aea80000300800 */
[----:B------:R-:W1:Y:S04]  /*b0d0*/  SHFL.BFLY PT, R0, R235, 0x2, 0x1f ;  /* 0x0c401f00eb007f89 */ /* 0x000e6800000e0000 */
[----:B------:R-:W3:Y:S04]  /*b0e0*/  SHFL.BFLY PT, R3, R233, 0x2, 0x1f ;  /* 0x0c401f00e9037f89 */ /* 0x000ee800000e0000 */
[----:B------:R-:W4:Y:S04]  /*b0f0*/  SHFL.BFLY PT, R7, R236, 0x2, 0x1f ;  /* 0x0c401f00ec077f89 */ /* 0x000f2800000e0000 */
[----:B------:R-:W2:Y:S04]  /*b100*/  S2R R138, SR_CTAID.Y ;  /* 0x00000000008a7919 */ /* 0x000ea80000002600 */
[----:B------:R-:W4:Y:S04]  /*b110*/  SHFL.BFLY PT, R6, R237, 0x2, 0x1f ;  /* 0x0c401f00ed067f89 */ /* 0x000f2800000e0000 */
[----:B------:R-:W4:Y:S01]  /*b120*/  S2R R54, SR_TID.X ;  /* 0x0000000000367919 */ /* 0x000f220000002100 */
[----:B-1----:R-:W-:-:S02]  /*b130*/  FADD.FTZ R0, R0, R235 ;  /* 0x000000eb00007221 */ /* 0x002fc40000010000 */
[----:B---3--:R-:W-:-:S03]  /*b140*/  FADD.FTZ R3, R3, R233 ;  /* 0x000000e903037221 */ /* 0x008fc60000010000 */
[----:B------:R-:W1:Y:S01]  /*b150*/  SHFL.BFLY PT, R5, R0, 0x1, 0x1f ;  /* 0x0c201f0000057f89 */ /* 0x000e6200000e0000 */
[----:B----4-:R-:W-:-:S03]  /*b160*/  FADD.FTZ R7, R7, R236 ;  /* 0x000000ec07077221 */ /* 0x010fc60000010000 */
[----:B------:R-:W3:Y:S04]  /*b170*/  SHFL.BFLY PT, R4, R3, 0x1, 0x1f ;  /* 0x0c201f0003047f89 */ /* 0x000ee800000e0000 */
[----:B------:R-:W4:Y:S01]  /*b180*/  SHFL.BFLY PT, R9, R7, 0x1, 0x1f ;  /* 0x0c201f0007097f89 */ /* 0x000f2200000e0000 */
[----:B------:R-:W-:Y:S01]  /*b190*/  FADD.FTZ R6, R6, R237 ;  /* 0x000000ed06067221 */ /* 0x000fe20000010000 */
[----:B------:R-:W-:-:S04]  /*b1a0*/  SHF.R.S32.HI R25, RZ, 0x1f, R54 ;  /* 0x0000001fff197819 */ /* 0x000fc80000011436 */
[----:B------:R-:W4:Y:S01]  /*b1b0*/  SHFL.BFLY PT, R8, R6, 0x1, 0x1f ;  /* 0x0c201f0006087f89 */ /* 0x000f2200000e0000 */
[----:B-1----:R-:W-:Y:S01]  /*b1c0*/  FADD.FTZ R52, R0, R5 ;  /* 0x0000000500347221 */ /* 0x002fe20000010000 */
[----:B------:R-:W-:Y:S01]  /*b1d0*/  MOV R0, 0x3f800000 ;  /* 0x3f80000000007802 */ /* 0x000fe20000000f00 */
[----:B---3--:R-:W-:-:S03]  /*b1e0*/  FADD.FTZ R53, R3, R4 ;  /* 0x0000000403357221 */ /* 0x008fc60000010000 */
[----:B------:R-:W-:Y:S02]  /*b1f0*/  FSETP.NE.FTZ.AND P5, PT, R52, RZ, PT ;  /* 0x000000ff3400720b */ /* 0x000fe40003fb5000 */
[----:B------:R-:W-:Y:S01]  /*b200*/  MOV R3, 0x3f800000 ;  /* 0x3f80000000037802 */ /* 0x000fe20000000f00 */
[----:B----4-:R-:W-:Y:S01]  /*b210*/  FADD.FTZ R51, R7, R9 ;  /* 0x0000000907337221 */ /* 0x010fe20000010000 */
[----:B------:R-:W-:-:S04]  /*b220*/  FSETP.NE.FTZ.AND P6, PT, R53, RZ, PT ;  /* 0x000000ff3500720b */ /* 0x000fc80003fd5000 */
[----:B------:R-:W-:Y:S01]  /*b230*/  FSETP.NE.FTZ.AND P4, PT, R51, RZ, PT ;  /* 0x000000ff3300720b */ /* 0x000fe20003f95000 */
[----:B------:R-:W-:-:S04]  /*b240*/  FADD.FTZ R132, R6, R8 ;  /* 0x0000000806847221 */ /* 0x000fc80000010000 */
[----:B------:R-:W-:Y:S01]  /*b250*/  @P5 MUFU.RCP R3, R52 ;  /* 0x0000003400035308 */ /* 0x000fe20000001000 */
[----:B------:R-:W-:-:S07]  /*b260*/  FSETP.NE.FTZ.AND P3, PT, R132, RZ, PT ;  /* 0x000000ff8400720b */ /* 0x000fce0003f75000 */
        /* <DEDUP_REMOVED lines=107> */
[----:B-1----:R-:W-:Y:S02]  /*b920*/  FMUL.FTZ R3, R3, c[0x0][0x2dc] ;  /* 0x0000b70003037a20 */ /* 0x002fe40000410000 */
[----:B------:R-:W-:Y:S01]  /*b930*/  FMUL.FTZ R98, R4, R98 ;  /* 0x0000006204627220 */ /* 0x000fe20000410000 */
[----:B------:R-:W-:Y:S01]  /*b940*/  F2FP.PACK_AB R37, R37, R86 ;  /* 0x000000562525723e */ /* 0x000fe200000000ff */
[C---:B------:R-:W-:Y:S02]  /*b950*/  FMUL.FTZ R72, R3.reuse, R72 ;  /* 0x0000004803487220 */ /* 0x040fe40000410000 */
[C---:B------:R-:W-:Y:S02]  /*b960*/  FMUL.FTZ R42, R3.reuse, R73 ;  /* 0x00000049032a7220 */ /* 0x040fe40000410000 */
[----:B------:R-:W-:-:S02]  /*b970*/  FMUL.FTZ R144, R3, R144 ;  /* 0x0000009003907220 */ /* 0x000fc40000410000 */
[C---:B------:R-:W-:Y:S01]  /*b980*/  FMUL.FTZ R50, R3.reuse, R145 ;  /* 0x0000009103327220 */ /* 0x040fe20000410000 */
[----:B------:R-:W-:Y:S01]  /*b990*/  F2FP.PACK_AB R42, R42, R72 ;  /* 0x000000482a2a723e */ /* 0x000fe200000000ff */
[C---:B------:R-:W-:Y:S01]  /*b9a0*/  FMUL.FTZ R148, R3.reuse, R148 ;  /* 0x0000009403947220 */ /* 0x040fe20000410000 */
[----:B------:R1:W5:Y:S01]  /*b9b0*/  LDL R72, [R1+0x3c] ;  /* 0x00003c0001487983 */ /* 0x0003620000100800 */
        /* <DEDUP_REMOVED lines=73> */
[----:B------:R2:W-:Y:S01]  /*be50*/  STS [R0+0x200], R47 ;  /* 0x0002002f00007388 */ /* 0x0005e20000000800 */
[----:B------:R-:W-:Y:S02]  /*be60*/  SEL R4, R4, 0xffffffe0, !P1 ;  /* 0xffffffe004047807 */ /* 0x000fe40004800000 */
[C---:B------:R-:W-:Y:S01]  /*be70*/  @P2 IADD3 R3, R0.reuse, 0x10, RZ ;  /* 0x0000001000032810 */ /* 0x040fe20007ffe0ff */
[----:B------:R-:W-:Y:S01]  /*be80*/  STS [R0], R48 ;  /* 0x0000003000007388 */ /* 0x000fe20000000800 */
[----:B------:R-:W-:-:S02]  /*be90*/  IADD3 R5, R0, R4, RZ ;  /* 0x0000000400057210 */ /* 0x000fc40007ffe0ff */
[----:B------:R-:W-:Y:S01]  /*bea0*/  IADD3 R4, R4, R3, RZ ;  /* 0x0000000304047210 */ /* 0x000fe20007ffe0ff */
[----:B------:R-:W-:Y:S04]  /*beb0*/  STS [R3], R46 ;  /* 0x0000002e03007388 */ /* 0x000fe80000000800 */
[----:B------:R-:W-:Y:S04]  /*bec0*/  STS [R3+0x200], R45 ;  /* 0x0002002d03007388 */ /* 0x000fe80000000800 */
[----:B------:R-:W-:Y:S04]  /*bed0*/  STS [R0+0x1000], R50 ;  /* 0x0010003200007388 */ /* 0x000fe80000000800 */
[----:B------:R-:W-:Y:S04]  /*bee0*/  STS [R0+0x1200], R146 ;  /* 0x0012009200007388 */ /* 0x000fe80000000800 */
[----:B------:R-:W-:Y:S01]  /*bef0*/  STS [R3+0x1000], R49 ;  /* 0x0010003103007388 */ /* 0x000fe20000000800 */
[----:B--2---:R-:W2:Y:S03]  /*bf00*/  LDC.U8 R47, c[0x0][0x329] ;  /* 0x0000ca40ff2f7b82 */ /* 0x004ea60000000000 */
[----:B------:R-:W-:Y:S04]  /*bf10*/  STS [R3+0x1200], R150 ;  /* 0x0012009603007388 */ /* 0x000fe80000000800 */
[----:B------:R-:W-:Y:S04]  /*bf20*/  STS [R5], R44 ;  /* 0x0000002c05007388 */ /* 0x000fe80000000800 */
[----:B------:R-:W-:Y:S04]  /*bf30*/  STS [R5+0x200], R43 ;  /* 0x0002002b05007388 */ /* 0x000fe80000000800 */
[----:B------:R-:W-:Y:S04]  /*bf40*/  STS [R4], R41 ;  /* 0x0000002904007388 */ /* 0x000fe80000000800 */
[----:B------:R-:W-:Y:S04]  /*bf50*/  STS [R4+0x200], R40 ;  /* 0x0002002804007388 */ /* 0x000fe80000000800 */
[----:B------:R-:W-:Y:S01]  /*bf60*/  STS [R5+0x1000], R42 ;  /* 0x0010002a05007388 */ /* 0x000fe20000000800 */
[----:B--2---:R-:W-:-:S03]  /*bf70*/  ISETP.NE.AND P2, PT, R47, RZ, PT ;  /* 0x000000ff2f00720c */ /* 0x004fc60003f45270 */
[----:B------:R-:W-:Y:S04]  /*bf80*/  STS [R5+0x1200], R74 ;  /* 0x0012004a05007388 */ /* 0x000fe80000000800 */
[----:B------:R2:W-:Y:S04]  /*bf90*/  STS [R4+0x1000], R39 ;  /* 0x0010002704007388 */ /* 0x0005e80000000800 */
[----:B------:R-:W-:Y:S02]  /*bfa0*/  STS [R4+0x1200], R78 ;  /* 0x0012004e04007388 */ /* 0x000fe40000000800 */
[----:B------:R-:W-:-:S02]  /*bfb0*/  @P2 MOV R10, c[0x0][0x210] ;  /* 0x00008400000a2a02 */ /* 0x000fc40000000f00 */
[----:B------:R-:W-:Y:S03]  /*bfc0*/  STS [R0+0x2000], R38 ;  /* 0x0020002600007388 */ /* 0x000fe60000000800 */
[----:B------:R-:W-:Y:S01]  /*bfd0*/  @P2 IMAD R10, R10, c[0x0][0x214], RZ ;  /* 0x000085000a0a2a24 */ /* 0x000fe200078e02ff */
[----:B------:R-:W-:Y:S04]  /*bfe0*/  STS [R0+0x2200], R37 ;  /* 0x0022002500007388 */ /* 0x000fe80000000800 */
[----:B------:R-:W-:Y:S04]  /*bff0*/  STS [R3+0x2000], R33 ;  /* 0x0020002103007388 */ /* 0x000fe80000000800 */
[----:B------:R-:W-:Y:S04]  /*c000*/  STS [R3+0x2200], R32 ;  /* 0x0022002003007388 */ /* 0x000fe80000000800 */
[----:B------:R-:W-:Y:S01]  /*c010*/  STS [R0+0x3000], R36 ;  /* 0x0030002400007388 */ /* 0x000fe20000000800 */
[----:B--2---:R-:W2:Y:S03]  /*c020*/  LDC.U8 R39, c[0x0][0x328] ;  /* 0x0000ca00ff277b82 */ /* 0x004ea60000000000 */
[----:B------:R-:W-:Y:S04]  /*c030*/  STS [R0+0x3200], R91 ;  /* 0x0032005b00007388 */ /* 0x000fe80000000800 */
[----:B------:R-:W-:Y:S04]  /*c040*/  STS [R3+0x3000], R31 ;  /* 0x0030001f03007388 */ /* 0x000fe80000000800 */
[----:B------:R-:W-:Y:S04]  /*c050*/  STS [R3+0x3200], R30 ;  /* 0x0032001e03007388 */ /* 0x000fe80000000800 */
[----:B------:R-:W-:Y:S04]  /*c060*/  STS [R5+0x2000], R29 ;  /* 0x0020001d05007388 */ /* 0x000fe80000000800 */
[----:B------:R-:W-:Y:S04]  /*c070*/  STS [R5+0x2200], R28 ;  /* 0x0022001c05007388 */ /* 0x000fe80000000800 */
[----:B------:R-:W-:Y:S01]  /*c080*/  STS [R4+0x2000], R24 ;  /* 0x0020001804007388 */ /* 0x000fe20000000800 */
[----:B--2---:R-:W-:-:S03]  /*c090*/  @!P2 ISETP.NE.AND P1, PT, R39, RZ, PT ;  /* 0x000000ff2700a20c */ /* 0x004fc60003f25270 */
        /* <DEDUP_REMOVED lines=42> */
[----:B-----5:R1:W1:Y:S04]  /*c340*/  LDS.128 R32, [R222] ;  /* 0x00000000de207984 */ /* 0x0202680000000c00 */
        /* <DEDUP_REMOVED lines=78> */
.L_x_342:
[----:B--2---:R-:W-:Y:S05]  /*c830*/  BSYNC B0 ;  /* 0x0000000000007941 */ /* 0x004fea0003800000 */
.L_x_341:
[----:B------:R-:W2:Y:S04]  /*c840*/  LDL.64 R26, [R1+0x10] ;  /* 0x00001000011a7983 */ /* 0x000ea80000100a00 */
[----:B------:R3:W5:Y:S04]  /*c850*/  LDL R16, [R1+0x34] ;  /* 0x0000340001107983 */ /* 0x0007680000100800 */
[----:B------:R3:W5:Y:S01]  /*c860*/  LDL R15, [R1+0x38] ;  /* 0x00003800010f7983 */ /* 0x0007620000100800 */
[----:B------:R-:W-:Y:S01]  /*c870*/  LEA.HI R4, R19, R18, RZ, 0x2 ;  /* 0x0000001213047211 */ /* 0x000fe200078f10ff */
[----:B------:R-:W-:Y:S01]  /*c880*/  BSSY B0, `(.L_x_343) ;  /* 0x000001c000007945 */ /* 0x000fe20003800000 */
[----:B------:R-:W-:Y:S01]  /*c890*/  SHF.R.S32.HI R5, RZ, 0x1f, R24 ;  /* 0x0000001fff057819 */ /* 0x000fe20000011418 */
[----:B------:R-:W4:Y:S01]  /*c8a0*/  S2R R7, SR_CTAID.X ;  /* 0x0000000000077919 */ /* 0x000f220000002500 */
[----:B------:R-:W-:-:S04]  /*c8b0*/  SHF.R.S32.HI R8, RZ, 0x2, R4 ;  /* 0x00000002ff087819 */ /* 0x000fc80000011404 */
[----:B------:R-:W-:Y:S02]  /*c8c0*/  SHF.R.S32.HI R9, RZ, 0x1f, R8 ;  /* 0x0000001fff097819 */ /* 0x000fe40000011408 */
[----:B--2---:R-:W-:Y:S02]  /*c8d0*/  IADD3 R2, P0, R26, R133, RZ ;  /* 0x000000851a027210 */ /* 0x004fe40007f1e0ff */
[----:B------:R-:W-:-:S05]  /*c8e0*/  SHF.R.S32.HI R0, RZ, 0x1f, R26 ;  /* 0x0000001fff007819 */ /* 0x000fca000001141a */
[----:B------:R-:W-:Y:S01]  /*c8f0*/  IMAD.X R3, R0, 0x1, R137, P0 ;  /* 0x0000000100037824 */ /* 0x000fe200000e0689 */
[----:B------:R-:W-:Y:S01]  /*c900*/  ISETP.GE.AND P0, PT, R8, R72, PT ;  /* 0x000000480800720c */ /* 0x000fe20003f06270 */
[----:B------:R-:W-:Y:S02]  /*c910*/  IMAD R0, R5, c[0x0][0x1f0], RZ ;  /* 0x00007c0005007a24 */ /* 0x000fe400078e02ff */
[----:B------:R-:W-:-:S04]  /*c920*/  IMAD.WIDE.U32 R12, R24, c[0x0][0x1f0], R2 ;  /* 0x00007c00180c7a25 */ /* 0x000fc800078e0002 */
[----:B------:R-:W-:Y:S02]  /*c930*/  IMAD R0, R24, c[0x0][0x1f4], R0 ;  /* 0x00007d0018007a24 */ /* 0x000fe400078e0200 */
[----:B----4-:R-:W-:-:S04]  /*c940*/  IMAD.WIDE R2, R7, 0x80, R8 ;  /* 0x0000008007027825 */ /* 0x010fc800078e0208 */
[----:B------:R-:W-:Y:S01]  /*c950*/  IMAD.IADD R7, R13, 0x1, R0 ;  /* 0x000000010d077824 */ /* 0x000fe200078e0200 */
[----:B------:R-:W-:Y:S05]  /*c960*/  @P0 BRA `(.L_x_344) ;  /* 0x000000d000000947 */ /* 0x000fea0003800000 */
[----:B---3--:R-:W-:Y:S01]  /*c970*/  IMAD R0, R3, c[0x0][0x1e8], RZ ;  /* 0x00007a0003007a24 */ /* 0x008fe200078e02ff */
        /* <DEDUP_REMOVED lines=9> */
[----:B-1----:R1:W-:Y:S04]  /*ca10*/  @!P3 STG.E.128 [R4.64], R32 ;  /* 0x000000200400b986 */ /* 0x0023e8000c101d12 */
[----:B------:R1:W-:Y:S04]  /*ca20*/  @!P2 STG.E.128 [R4.64+0x40], R28 ;  /* 0x0000401c0400a986 */ /* 0x0003e8000c101d12 */
[----:B------:R1:W-:Y:S02]  /*ca30*/  @!P1 STG.E.128 [R4.64+0x80], R20 ;  /* 0x0000801404009986 */ /* 0x0003e4000c101d12 */
.L_x_344:
[----:B---3--:R-:W-:Y:S05]  /*ca40*/  BSYNC B0 ;  /* 0x0000000000007941 */ /* 0x008fea0003800000 */
.L_x_343:
[----:B------:R-:W-:Y:S01]  /*ca50*/  IADD3 R0, R8, 0x20, RZ ;  /* 0x0000002008007810 */ /* 0x000fe20007ffe0ff */
[----:B------:R-:W-:Y:S03]  /*ca60*/  BSSY B0, `(.L_x_345) ;  /* 0x0000013000007945 */ /* 0x000fe60003800000 */
[----:B------:R-:W-:-:S13]  /*ca70*/  ISETP.GE.AND P0, PT, R0, R72, PT ;  /* 0x000000480000720c */ /* 0x000fda0003f06270 */
[----:B------:R-:W-:Y:S05]  /*ca80*/  @P0 BRA `(.L_x_346) ;  /* 0x0000010000000947 */ /* 0x000fea0003800000 */
[----:B------:R-:W-:Y:S02]  /*ca90*/  IADD3 R0, P0, R2, 0x20, RZ ;  /* 0x0000002002007810 */ /* 0x000fe40007f1e0ff */
[----:B-1----:R-:W-:Y:S02]  /*caa0*/  MOV R5, R7 ;  /* 0x0000000700057202 */ /* 0x002fe40000000f00 */
[----:B------:R-:W-:Y:S01]  /*cab0*/  ISETP.GE.AND P2, PT, R26, c[0x0][0x220], PT ;  /* 0x000088001a007a0c */ /* 0x000fe20003f46270 */
[----:B------:R-:W-:Y:S01]  /*cac0*/  IMAD.X R4, RZ, RZ, R3, P0 ;  /* 0x000000ffff047224 */ /* 0x000fe200000e0603 */
[----:B-----5:R-:W-:Y:S02]  /*cad0*/  ISETP.GE.AND P1, PT, R16, c[0x0][0x220], PT ;  /* 0x0000880010007a0c */ /* 0x020fe40003f26270 */
[----:B------:R-:W-:Y:S01]  /*cae0*/  ISETP.GE.AND P0, PT, R15, c[0x0][0x220], PT ;  /* 0x000088000f007a0c */ /* 0x000fe20003f06270 */
[----:B------:R-:W-:Y:S02]  /*caf0*/  IMAD R14, R4, c[0x0][0x1e8], RZ ;  /* 0x00007a00040e7a24 */ /* 0x000fe400078e02ff */
[----:B------:R-:W-:-:S04]  /*cb00*/  IMAD.MOV.U32 R4, RZ, RZ, R12 ;  /* 0x000000ffff047224 */ /* 0x000fc800078e000c */
[----:B------:R-:W-:-:S04]  /*cb10*/  IMAD.WIDE.U32 R10, R0, c[0x0][0x1e8], R4 ;  /* 0x00007a00000a7a25 */ /* 0x000fc800078e0004 */
[----:B------:R-:W-:Y:S01]  /*cb20*/  IMAD R0, R0, c[0x0][0x1ec], R14 ;  /* 0x00007b0000007a24 */ /* 0x000fe200078e020e */
[----:B------:R-:W-:-:S03]  /*cb30*/  LEA R4, P3, R10, c[0x0][0x1d0], 0x1 ;  /* 0x000074000a047a11 */ /* 0x000fc600078608ff */
[----:B------:R-:W-:-:S05]  /*cb40*/  IMAD.IADD R0, R11, 0x1, R0 ;  /* 0x000000010b007824 */ /* 0x000fca00078e0200 */
[----:B------:R-:W-:-:S05]  /*cb50*/  LEA.HI.X R5, R10, c[0x0][0x1d4], R0, 0x1, P3 ;  /* 0x000075000a057a11 */ /* 0x000fca00018f0c00 */
[----:B------:R1:W-:Y:S04]  /*cb60*/  @!P2 STG.E.128 [R4.64], R44 ;  /* 0x0000002c0400a986 */ /* 0x0003e8000c101d12 */
[----:B------:R1:W-:Y:S04]  /*cb70*/  @!P1 STG.E.128 [R4.64+0x40], R40 ;  /* 0x0000402804009986 */ /* 0x0003e8000c101d12 */
[----:B------:R1:W-:Y:S02]  /*cb80*/  @!P0 STG.E.128 [R4.64+0x80], R36 ;  /* 0x0000802404008986 */ /* 0x0003e4000c101d12 */
.L_x_346:
[----:B------:R-:W-:Y:S05]  /*cb90*/  BSYNC B0 ;  /* 0x0000000000007941 */ /* 0x000fea0003800000 */
.L_x_345:
        /* <DEDUP_REMOVED lines=20> */
.L_x_348:
[----:B------:R-:W-:Y:S05]  /*cce0*/  BSYNC B0 ;  /* 0x0000000000007941 */ /* 0x000fea0003800000 */
.L_x_347:
[----:B------:R-:W-:-:S04]  /*ccf0*/  IADD3 R0, R8, 0x60, RZ ;  /* 0x0000006008007810 */ /* 0x000fc80007ffe0ff */
[----:B------:R-:W-:-:S13]  /*cd00*/  ISETP.GE.AND P0, PT, R0, R72, PT ;  /* 0x000000480000720c */ /* 0x000fda0003f06270 */
[----:B------:R-:W-:Y:S05]  /*cd10*/  @P0 EXIT ;  /* 0x000000000000094d */ /* 0x000fea0003800000 */
[----:B------:R-:W-:Y:S02]  /*cd20*/  IADD3 R0, P0, R2, 0x60, RZ ;  /* 0x0000006002007810 */ /* 0x000fe40007f1e0ff */
[----:B------:R-:W-:-:S03]  /*cd30*/  ISETP.GE.AND P1, PT, R26, c[0x0][0x220], PT ;  /* 0x000088001a007a0c */ /* 0x000fc60003f26270 */
[----:B------:R-:W-:Y:S01]  /*cd40*/  IMAD.X R2, RZ, RZ, R3, P0 ;  /* 0x000000ffff027224 */ /* 0x000fe200000e0603 */
[----:B------:R-:W-:Y:S02]  /*cd50*/  MOV R3, R7 ;  /* 0x0000000700037202 */ /* 0x000fe40000000f00 */
[----:B-----5:R-:W-:Y:S01]  /*cd60*/  ISETP.GE.AND P0, PT, R16, c[0x0][0x220], PT ;  /* 0x0000880010007a0c */ /* 0x020fe20003f06270 */
        /* <DEDUP_REMOVED lines=13> */
.L_x_315:
[----:B------:R-:W3:Y:S01]  /*ce40*/  LDL.LU R9, [R1+0x30] ;  /* 0x0000300001097983 */ /* 0x000ee20000300800 */
[----:B------:R-:W5:Y:S01]  /*ce50*/  LDC.U8 R3, c[0x0][0x329] ;  /* 0x0000ca40ff037b82 */ /* 0x000f620000000000 */
[----:B-1--4-:R-:W-:Y:S01]  /*ce60*/  LEA.HI R10, R17, R146, RZ, 0x2 ;  /* 0x00000092110a7211 */ /* 0x012fe200078f10ff */
[----:B------:R-:W-:Y:S01]  /*ce70*/  BSSY B0, `(.L_x_349) ;  /* 0x0000045000007945 */ /* 0x000fe20003800000 */
[----:B------:R-:W-:-:S02]  /*ce80*/  IADD3 R15, -R12, R15, RZ ;  /* 0x0000000f0c0f7210 */ /* 0x000fc40007ffe1ff */
[----:B------:R-:W-:Y:S02]  /*ce90*/  LOP3.LUT R8, R10, 0xfffffffc, RZ, 0xc0, !PT ;  /* 0xfffffffc0a087812 */ /* 0x000fe400078ec0ff */
[----:B------:R-:W-:Y:S01]  /*cea0*/  SHF.R.S32.HI R10, RZ, 0x2, R10 ;  /* 0x00000002ff0a7819 */ /* 0x000fe2000001140a */
[----:B------:R-:W1:Y:S02]  /*ceb0*/  LDC.U8 R2, c[0x0][0x328] ;  /* 0x0000ca00ff027b82 */ /* 0x000e640000000000 */
[----:B------:R-:W-:Y:S01]  /*cec0*/  IMAD.IADD R20, R146, 0x1, -R8 ;  /* 0x0000000192147824 */ /* 0x000fe200078e0a08 */
[----:B------:R-:W-:Y:S02]  /*ced0*/  SHF.R.S32.HI R8, RZ, 0x1f, R21 ;  /* 0x0000001fff087819 */ /* 0x000fe40000011415 */
[----:B------:R-:W-:Y:S01]  /*cee0*/  SHF.R.S32.HI R11, RZ, 0x1f, R10 ;  /* 0x0000001fff0b7819 */ /* 0x000fe2000001140a */
[----:B------:R-:W-:Y:S02]  /*cef0*/  IMAD.SHL.U32 R14, R20, 0x8, RZ ;  /* 0x00000008140e7824 */ /* 0x000fe400078e00ff */
[----:B------:R-:W-:-:S03]  /*cf00*/  IMAD R8, R8, c[0x0][0x1f0], RZ ;  /* 0x00007c0008087a24 */ /* 0x000fc600078e02ff */
[C---:B------:R-:W-:Y:S01]  /*cf10*/  IADD3 R24, R14.reuse, 0x20, RZ ;  /* 0x000000200e187810 */ /* 0x040fe20007ffe0ff */
[----:B------:R-:W-:Y:S01]  /*cf20*/  IMAD R8, R21, c[0x0][0x1f4], R8 ;  /* 0x00007d0015087a24 */ /* 0x000fe200078e0208 */
[----:B------:R-:W-:Y:S02]  /*cf30*/  IADD3 R23, R14, 0x40, RZ ;  /* 0x000000400e177810 */ /* 0x000fe40007ffe0ff */
[----:B-----5:R-:W-:Y:S02]  /*cf40*/  ISETP.NE.AND P2, PT, R3, RZ, PT ;  /* 0x000000ff0300720c */ /* 0x020fe40003f45270 */
[----:B-1----:R-:W-:-:S04]  /*cf50*/  ISETP.NE.AND P1, PT, R2, RZ, PT ;  /* 0x000000ff0200720c */ /* 0x002fc80003f25270 */
[----:B------:R-:W-:-:S07]  /*cf60*/  ISETP.EQ.AND P1, PT, R3, RZ, P1 ;  /* 0x000000ff0300720c */ /* 0x000fce0000f22270 */
[----:B------:R-:W-:Y:S01]  /*cf70*/  @P2 IMAD.MOV.U32 R0, RZ, RZ, c[0x0][0x210] ;  /* 0x00008400ff002624 */ /* 0x000fe200078e00ff */
[----:B------:R-:W-:Y:S01]  /*cf80*/  @!P2 ISETP.NE.AND P0, PT, R2, RZ, PT ;  /* 0x000000ff0200a20c */ /* 0x000fe20003f05270 */
[----:B------:R-:W-:Y:S02]  /*cf90*/  @!P2 IMAD.MOV.U32 R2, RZ, RZ, c[0x0][0x214] ;  /* 0x00008500ff02a624 */ /* 0x000fe400078e00ff */
[----:B------:R-:W-:Y:S02]  /*cfa0*/  @P2 IMAD R0, R0, c[0x0][0x214], RZ ;  /* 0x0000850000002a24 */ /* 0x000fe400078e02ff */
[----:B------:R-:W-:Y:S01]  /*cfb0*/  @P2 IMAD.MOV.U32 R4, RZ, RZ, 0x1 ;  /* 0x00000001ff042424 */ /* 0x000fe200078e00ff */
[----:B------:R-:W-:Y:S01]  /*cfc0*/  @!P2 SEL R0, R2, c[0x0][0x234], !P0 ;  /* 0x00008d000200aa07 */ /* 0x000fe20004000000 */
[----:B------:R-:W-:Y:S02]  /*cfd0*/  @P2 IMAD.MOV.U32 R19, RZ, RZ, c[0x0][0x210] ;  /* 0x00008400ff132624 */ /* 0x000fe400078e00ff */
[----:B------:R-:W-:-:S02]  /*cfe0*/  @!P2 IMAD.MOV.U32 R19, RZ, RZ, 0x1 ;  /* 0x00000001ff13a424 */ /* 0x000fc400078e00ff */
[----:B------:R-:W-:Y:S01]  /*cff0*/  @!P2 IMAD R4, R0, c[0x0][0x1c0], RZ ;  /* 0x000070000004aa24 */ /* 0x000fe200078e02ff */
[----:B------:R-:W-:Y:S02]  /*d000*/  ISETP.GE.AND P2, PT, R10, R15, PT ;  /* 0x0000000f0a00720c */ /* 0x000fe40003f46270 */
[C---:B---3--:R-:W-:Y:S02]  /*d010*/  ISETP.NE.AND P3, PT, R9.reuse, -0x1, PT ;  /* 0xffffffff0900780c */ /* 0x048fe40003f65270 */
[----:B------:R-:W-:-:S11]  /*d020*/  ISETP.NE.OR P0, PT, R9, -0x1, !P1 ;  /* 0xffffffff0900780c */ /* 0x000fd60004f05670 */
[----:B------:R-:W-:Y:S01]  /*d030*/  @P3 IMAD.WIDE.U32 R2, R9, c[0x0][0x1e8], RZ ;  /* 0x00007a0009023a25 */ /* 0x000fe200078e00ff */
[----:B------:R-:W-:-:S03]  /*d040*/  @!P3 SHF.R.S32.HI R5, RZ, 0x1f, R16 ;  /* 0x0000001fff05b819 */ /* 0x000fc60000011410 */
[----:B------:R-:W-:Y:S02]  /*d050*/  @P3 IMAD R7, R9, c[0x0][0x1ec], R3 ;  /* 0x00007b0009073a24 */ /* 0x000fe400078e0203 */
[----:B------:R-:W-:Y:S02]  /*d060*/  @!P3 IMAD R6, R5, c[0x0][0x1e0], RZ ;  /* 0x000078000506ba24 */ /* 0x000fe400078e02ff */
[C---:B------:R-:W-:Y:S02]  /*d070*/  IMAD R3, R16.reuse, R4, RZ ;  /* 0x0000000410037224 */ /* 0x040fe400078e02ff */
[----:B------:R-:W-:-:S03]  /*d080*/  @!P3 IMAD.WIDE.U32 R4, R16, c[0x0][0x1e0], RZ ;  /* 0x000078001004ba25 */ /* 0x000fc600078e00ff */
[----:B------:R-:W-:Y:S01]  /*d090*/  SEL R3, R3, RZ, !P1 ;  /* 0x000000ff03037207 */ /* 0x000fe20004800000 */
[C---:B------:R-:W-:Y:S01]  /*d0a0*/  @!P0 IMAD R9, R16.reuse, c[0x0][0x214], RZ ;  /* 0x0000850010098a24 */ /* 0x040fe200078e02ff */
[----:B------:R-:W-:Y:S01]  /*d0b0*/  @!P3 MOV R2, R4 ;  /* 0x000000040002b202 */ /* 0x000fe20000000f00 */
[----:B------:R-:W-:-:S03]  /*d0c0*/  @!P3 IMAD R6, R16, c[0x0][0x1e4], R6 ;  /* 0x000079001006ba24 */ /* 0x000fc600078e0206 */
[----:B------:R1:W-:Y:S01]  /*d0d0*/  @!P0 STL [R1+0x30], R9 ;  /* 0x0000300901008387 */ /* 0x0003e20000100800 */
[----:B------:R-:W-:Y:S01]  /*d0e0*/  @!P3 IMAD.IADD R7, R5, 0x1, R6 ;  /* 0x000000010507b824 */ /* 0x000fe200078e0206 */
[C---:B------:R-:W-:Y:S01]  /*d0f0*/  IADD3 R4, P0, R14.reuse, R2, RZ ;  /* 0x000000020e047210 */ /* 0x040fe20007f1e0ff */
[C---:B------:R-:W-:Y:S02]  /*d100*/  IMAD R6, R21.reuse, R0, R3 ;  /* 0x0000000015067224 */ /* 0x040fe400078e0203 */
[----:B------:R-:W-:Y:S01]  /*d110*/  @!P1 CS2R R2, SRZ ;  /* 0x0000000000029805 */ /* 0x000fe2000001ff00 */
[----:B------:R-:W-:Y:S01]  /*d120*/  LEA.HI.X.SX32 R5, R14, R7, 0x1, P0 ;  /* 0x000000070e057211 */ /* 0x000fe200000f0eff */
[----:B------:R-:W-:Y:S01]  /*d130*/  IMAD R0, R12, R19, RZ ;  /* 0x000000130c007224 */ /* 0x000fe200078e02ff */
[----:B------:R-:W-:Y:S02]  /*d140*/  @P1 SHF.R.S32.HI R3, RZ, 0x1f, R9 ;  /* 0x0000001fff031819 */ /* 0x000fe40000011409 */
[----:B------:R-:W-:Y:S01]  /*d150*/  @P1 MOV R2, R9 ;  /* 0x0000000900021202 */ /* 0x000fe20000000f00 */
[----:B------:R-:W-:Y:S01]  /*d160*/  IMAD.WIDE.U32 R12, R21, c[0x0][0x1f0], R4 ;  /* 0x00007c00150c7a25 */ /* 0x000fe200078e0004 */
[----:B------:R-:W-:-:S02]  /*d170*/  SHF.R.S32.HI R4, RZ, 0x1f, R0 ;  /* 0x0000001fff047819 */ /* 0x000fc40000011400 */
[--C-:B------:R-:W-:Y:S02]  /*d180*/  IADD3 R22, P1, P0, R0, R2, R6.reuse ;  /* 0x0000000200167210 */ /* 0x100fe4000783e006 */
[----:B------:R-:W-:-:S04]  /*d190*/  SHF.R.S32.HI R0, RZ, 0x1f, R6 ;  /* 0x0000001fff007819 */ /* 0x000fc80000011406 */
[----:B------:R-:W-:Y:S01]  /*d1a0*/  IADD3.X R21, R4, R3, R0, P1, P0 ;  /* 0x0000000304157210 */ /* 0x000fe20000fe0400 */
[----:B-1----:R-:W1:Y:S02]  /*d1b0*/  S2R R9, SR_CTAID.X ;  /* 0x0000000000097919 */ /* 0x002e640000002500 */
[----:B-1----:R-:W-:-:S04]  /*d1c0*/  IMAD.WIDE R6, R9, 0x80, R10 ;  /* 0x0000008009067825 */ /* 0x002fc800078e020a */
        /* <DEDUP_REMOVED lines=15> */
.L_x_350:
[----:B------:R-:W-:Y:S05]  /*d2c0*/  BSYNC B0 ;  /* 0x0000000000007941 */ /* 0x000fea0003800000 */
.L_x_349:
        /* <DEDUP_REMOVED lines=20> */
.L_x_352:
[----:B------:R-:W-:Y:S05]  /*d410*/  BSYNC B0 ;  /* 0x0000000000007941 */ /* 0x000fea0003800000 */
.L_x_351:
        /* <DEDUP_REMOVED lines=20> */
.L_x_354:
[----:B------:R-:W-:Y:S05]  /*d560*/  BSYNC B0 ;  /* 0x0000000000007941 */ /* 0x000fea0003800000 */
.L_x_353:
        /* <DEDUP_REMOVED lines=20> */
.L_x_356:
[----:B------:R-:W-:Y:S05]  /*d6b0*/  BSYNC B0 ;  /* 0x0000000000007941 */ /* 0x000fea0003800000 */
.L_x_355:
        /* <DEDUP_REMOVED lines=35> */
.L_x_357:
        /* <DEDUP_REMOVED lines=9> */
.L_x_1034:


//--------------------- .text._ZN5flash16flash_fwd_kernelI23Flash_fwd_kernel_traitsILi96ELi128ELi64ELi4ELb0ELb0EN7cutlass6half_tE19Flash_kernel_traitsILi96ELi128ELi64ELi4ES3_EELb1ELb0ELb1ELb0ELb0ELb0ELb0ELb0EEEvNS_16Flash_fwd_paramsE --------------------------
	.section	.text._ZN5flash16flash_fwd_kernelI23Flash_fwd_kernel_traitsILi96ELi128ELi64ELi4ELb0ELb0EN7cutlass6half_tE19Flash_kernel_traitsILi96ELi128ELi64ELi4ES3_EELb1ELb0ELb1ELb0ELb0ELb0ELb0ELb0EEEvNS_16Flash_fwd_paramsE,"ax",@progbits
	.sectioninfo	@"SHI_REGISTERS=255"
	.align	128
        .global         _ZN5flash16flash_fwd_kernelI23Flash_fwd_kernel_traitsILi96ELi128ELi64ELi4ELb0ELb0EN7cutlass6half_tE19Flash_kernel_traitsILi96ELi128ELi64ELi4ES3_EELb1ELb0ELb1ELb0ELb0ELb0ELb0ELb0EEEvNS_16Flash_fwd_paramsE
        .type           _ZN5flash16flash_fwd_kernelI23Flash_fwd_kernel_traitsILi96ELi128ELi64ELi4ELb0ELb0EN7cutlass6half_tE19Flash_kernel_traitsILi96ELi128ELi64ELi4ES3_EELb1ELb0ELb1ELb0ELb0ELb0ELb0ELb0EEEvNS_16Flash_fwd_paramsE,@function
        .size           _ZN5flash16flash_fwd_kernelI23Flash_fwd_kernel_traitsILi96ELi128ELi64ELi4ELb0ELb0EN7cutlass6half_tE19Flash_kernel_traitsILi96ELi128ELi64ELi4ES3_EELb1ELb0ELb1ELb0ELb0ELb0ELb0ELb0EEEvNS_16Flash_fwd_paramsE,(.L_x_1035 - _ZN5flash16flash_fwd_kernelI23Flash_fwd_kernel_traitsILi96ELi128ELi64ELi4ELb0ELb0EN7cutlass6half_tE19Flash_kernel_traitsILi96ELi128ELi64ELi4ES3_EELb1ELb0ELb1ELb0ELb0ELb0ELb0ELb0EEEvNS_16Flash_fwd_paramsE)
        .other          _ZN5flash16flash_fwd_kernelI23Flash_fwd_kernel_traitsILi96ELi128ELi64ELi4ELb0ELb0EN7cutlass6half_tE19Flash_kernel_traitsILi96ELi128ELi64ELi4ES3_EELb1ELb0ELb1ELb0ELb0ELb0ELb0ELb0EEEvNS_16Flash_fwd_paramsE,@"STO_CUDA_ENTRY STV_DEFAULT"
_ZN5flash16flash_fwd_kernelI23Flash_fwd_kernel_traitsILi96ELi128ELi64ELi4ELb0ELb0EN7cutlass6half_tE19Flash_kernel_traitsILi96ELi128ELi64ELi4ES3_EELb1ELb0ELb1ELb0ELb0ELb0ELb0ELb0EEEvNS_16Flash_fwd_paramsE:
.text._ZN5flash16flash_fwd_kernelI23Flash_fwd_kernel_traitsILi96ELi128ELi64ELi4ELb0ELb0EN7cutlass6half_tE19Flash_kernel_traitsILi96ELi128ELi64ELi4ES3_EELb1ELb0ELb1ELb0ELb0ELb0ELb0ELb0EEEvNS_16Flash_fwd_paramsE:
        /* <DEDUP_REMOVED lines=8> */
[----:B------:R-:W-:Y:S02]  /*0080*/  IMAD.MOV.U32 R8, RZ, RZ, c[0x0][0x2fc] ;  /* 0x0000bf00ff087624 */ /* 0x000fe400078e00ff */
[----:B------:R-:W-:Y:S01]  /*0090*/  IMAD.MOV.U32 R7, RZ, RZ, c[0x0][0x2f8] ;  /* 0x0000be00ff077624 */ /* 0x000fe200078e00ff */
[----:B------:R-:W1:Y:S01]  /*00a0*/  S2UR UR27, SR_CTAID.X ;  /* 0x00000000001b79c3 */ /* 0x000e620000002500 */
[----:B------:R-:W2:Y:S01]  /*00b0*/  S2R R25, SR_TID.X ;  /* 0x0000000000197919 */ /* 0x000ea20000002100 */
[----:B------:R-:W-:-:S02]  /*00c0*/  ULDC.64 UR6, c[0x0][0x240] ;  /* 0x0000900000067ab9 */ /* 0x000fc40000000a00 */
[----:B------:R-:W-:Y:S01]  /*00d0*/  ULDC.64 UR4, c[0x0][0x250] ;  /* 0x0000940000047ab9 */ /* 0x000fe20000000a00 */
[----:B------:R3:W4:Y:S02]  /*00e0*/  @P2 LDG.E.64 R4, [R2.64] ;  /* 0x0000001e02042981 */ /* 0x000724000c1e1b00 */
[----:B---3--:R-:W-:Y:S01]  /*00f0*/  @P2 IMAD.MOV.U32 R2, RZ, RZ, R7 ;  /* 0x000000ffff022224 */ /* 0x008fe200078e0007 */
[----:B------:R-:W-:-:S06]  /*0100*/  @P2 MOV R3, R8 ;  /* 0x0000000800032202 */ /* 0x000fcc0000000f00 */
[----:B------:R-:W3:Y:S01]  /*0110*/  @P2 LDG.E.64 R2, [R2.64] ;  /* 0x0000001e02022981 */ /* 0x000ee2000c1e1b00 */
[----:B------:R-:W1:Y:S01]  /*0120*/  S2UR UR11, SR_CTAID.Y ;  /* 0x00000000000b79c3 */ /* 0x000e620000002600 */
[----:B------:R-:W-:Y:S02]  /*0130*/  UISETP.NE.U32.AND UP2, UPT, URZ, UR6, UPT ;  /* 0x000000063f00728c */ /* 0x000fe4000bf45070 */
[----:B------:R-:W-:Y:S02]  /*0140*/  UISETP.NE.U32.AND UP1, UPT, URZ, UR4, UPT ;  /* 0x000000043f00728c */ /* 0x000fe4000bf25070 */
[----:B------:R-:W-:Y:S02]  /*0150*/  UISETP.NE.AND.EX UP2, UPT, URZ, UR7, UPT, UP2 ;  /* 0x000000073f00728c */ /* 0x000fe4000bf45320 */
[----:B------:R-:W-:Y:S01]  /*0160*/  UISETP.NE.AND.EX UP1, UPT, URZ, UR5, UPT, UP1 ;  /* 0x000000053f00728c */ /* 0x000fe2000bf25310 */
[----:B------:R-:W1:Y:S01]  /*0170*/  S2UR UR10, SR_CTAID.Z ;  /* 0x00000000000a79c3 */ /* 0x000e620000002700 */
[----:B------:R-:W-:-:S02]  /*0180*/  ULDC.U8 UR6, c[0x0][0x312] ;  /* 0x0000c48000067ab9 */ /* 0x000fc40000000000 */
[----:B------:R-:W-:Y:S01]  /*0190*/  ULDC.64 UR4, c[0x0][0x248] ;  /* 0x0000920000047ab9 */ /* 0x000fe20000000a00 */
[----:B------:R-:W-:Y:S01]  /*01a0*/  PLOP3.LUT P0, PT, PT, PT, UP2, 0x80, 0x0 ;  /* 0x000000000000781c */ /* 0x000fe20003f0f028 */
[----:B------:R-:W-:Y:S02]  /*01b0*/  UISETP.NE.AND UP3, UPT, UR6, URZ, UPT ;  /* 0x0000003f0600728c */ /* 0x000fe4000bf65270 */
[----:B------:R-:W-:Y:S02]  /*01c0*/  UISETP.EQ.U32.AND UP0, UPT, URZ, UR4, UPT ;  /* 0x000000043f00728c */ /* 0x000fe4000bf02070 */
[----:B------:R-:W-:Y:S02]  /*01d0*/  UMOV UR7, 0x4 ;  /* 0x0000000400077882 */ /* 0x000fe40000000000 */
[----:B------:R-:W-:Y:S02]  /*01e0*/  UISETP.EQ.OR.EX UP0, UPT, URZ, UR5, !UP3, UP0 ;  /* 0x000000053f00728c */ /* 0x000fe4000df02700 */
[----:B-1----:R-:W-:-:S06]  /*01f0*/  ULOP3.LUT UR8, UR10, UR27, UR11, 0xfe, !UPT ;  /* 0x0000001b0a087292 */ /* 0x002fcc000f8efe0b */
[----:B--2---:R-:W-:Y:S01]  /*0200*/  LOP3.LUT P3, RZ, R25, UR8, RZ, 0xfc, !PT ;  /* 0x0000000819ff7c12 */ /* 0x004fe2000f86fcff */
[----:B------:R-:W-:Y:S02]  /*0210*/  ULDC.64 UR8, c[0x0][0x240] ;  /* 0x0000900000087ab9 */ /* 0x000fe40000000a00 */
[----:B------:R-:W-:Y:S02]  /*0220*/  UIMAD.WIDE UR8, UR11, UR7, UR8 ;  /* 0x000000070b0872a5 */ /* 0x000fe4000f8e0208 */
[----:B------:R-:W-:-:S08]  /*0230*/  ULDC.64 UR4, c[0x0][0x248] ;  /* 0x0000920000047ab9 */ /* 0x000fd00000000a00 */
[----:B------:R-:W-:Y:S02]  /*0240*/  @!P3 IMAD.MOV.U32 R10, RZ, RZ, c[0x0][0x308] ;  /* 0x0000c200ff0ab624 */ /* 0x000fe400078e00ff */
[----:B------:R-:W-:Y:S01]  /*0250*/  @!P3 IMAD.MOV.U32 R11, RZ, RZ, c[0x0][0x30c] ;  /* 0x0000c300ff0bb624 */ /* 0x000fe200078e00ff */
[----:B------:R-:W-:Y:S01]  /*0260*/  UIMAD.WIDE UR4, UR11, UR7, UR4 ;  /* 0x000000070b0472a5 */ /* 0x000fe2000f8e0204 */
[----:B----4-:R-:W1:Y:S08]  /*0270*/  @P2 R2UR UR32, R4 ;  /* 0x00000000042023c2 */ /* 0x010e7000000e0000 */
[----:B------:R-:W2:Y:S01]  /*0280*/  @P2 R2UR UR33, R5 ;  /* 0x00000000052123c2 */ /* 0x000ea200000e0000 */
[----:B-1----:R-:W-:Y:S01]  /*0290*/  IMAD.U32 R4, RZ, RZ, UR32 ;  /* 0x00000020ff047e24 */ /* 0x002fe2000f8e00ff */
[----:B---3--:R-:W-:Y:S01]  /*02a0*/  @P2 IADD3 R7, P1, R2, c[0x0][0x300], RZ ;  /* 0x0000c00002072a10 */ /* 0x008fe20007f3e0ff */
[----:B------:R-:W-:Y:S01]  /*02b0*/  IMAD.U32 R2, RZ, RZ, UR8 ;  /* 0x00000008ff027e24 */ /* 0x000fe2000f8e00ff */
[----:B--2---:R-:W-:-:S03]  /*02c0*/  MOV R5, UR33 ;  /* 0x0000002100057c02 */ /* 0x004fc60008000f00 */
[----:B------:R-:W-:Y:S02]  /*02d0*/  @P2 IMAD.X R8, RZ, RZ, R3, P1 ;  /* 0x000000ffff082224 */ /* 0x000fe400008e0603 */
[----:B------:R1:W-:Y:S01]  /*02e0*/  @!P3 STG.E.64 [R10.64], R4 ;  /* 0x000000040a00b986 */ /* 0x0003e2000c101b1e */
[----:B------:R-:W-:Y:S01]  /*02f0*/  IMAD.U32 R3, RZ, RZ, UR9 ;  /* 0x00000009ff037e24 */ /* 0x000fe2000f8e00ff */
[----:B------:R-:W-:Y:S01]  /*0300*/  PLOP3.LUT P2, PT, PT, PT, UP0, 0x80, 0x0 ;  /* 0x000000000000781c */ /* 0x000fe20003f4f008 */
[----:B------:R-:W-:Y:S01]  /*0310*/  ULDC.64 UR8, c[0x0][0x250] ;  /* 0x0000940000087ab9 */ /* 0x000fe20000000a00 */
[----:B------:R-:W-:Y:S01]  /*0320*/  PLOP3.LUT P1, PT, PT, PT, UP1, 0x80, 0x0 ;  /* 0x000000000000781c */ /* 0x000fe20003f2f018 */
[----:B------:R-:W-:Y:S01]  /*0330*/  @UP1 UIMAD.WIDE UR8, UR11, UR7, UR8 ;  /* 0x000000070b0812a5 */ /* 0x000fe2000f8e0208 */
[----:B-1----:R-:W-:Y:S01]  /*0340*/  @!P3 MOV R4, R7 ;  /* 0x000000070004b202 */ /* 0x002fe20000000f00 */
[----:B------:R-:W-:-:S05]  /*0350*/  @!P3 IMAD.MOV.U32 R5, RZ, RZ, R8 ;  /* 0x000000ffff05b224 */ /* 0x000fca00078e0008 */
[----:B------:R1:W-:Y:S04]  /*0360*/  @!P3 STG.E.64 [R10.64+0x8], R4 ;  /* 0x000008040a00b986 */ /* 0x0003e8000c101b1e */
[----:B------:R2:W3:Y:S04]  /*0370*/  @P0 LDG.E R6, [R2.64+0x4] ;  /* 0x0000041e02060981 */ /* 0x0004e8000c1e1900 */
[----:B------:R2:W4:Y:S02]  /*0380*/  @P0 LDG.E R9, [R2.64] ;  /* 0x0000001e02090981 */ /* 0x000524000c1e1900 */
[----:B--2---:R-:W-:Y:S01]  /*0390*/  MOV R2, UR4 ;  /* 0x0000000400027c02 */ /* 0x004fe20008000f00 */
[----:B------:R-:W-:-:S05]  /*03a0*/  IMAD.U32 R3, RZ, RZ, UR5 ;  /* 0x00000005ff037e24 */ /* 0x000fca000f8e00ff */
[----:B------:R-:W2:Y:S01]  /*03b0*/  @!P2 LDG.E R0, [R2.64] ;  /* 0x0000001e0200a981 */ /* 0x000ea2000c1e1900 */
[----:B-1----:R-:W-:Y:S02]  /*03c0*/  IMAD.U32 R4, RZ, RZ, UR8 ;  /* 0x00000008ff047e24 */ /* 0x002fe4000f8e00ff */
[----:B------:R-:W-:-:S05]  /*03d0*/  IMAD.U32 R5, RZ, RZ, UR9 ;  /* 0x00000009ff057e24 */ /* 0x000fca000f8e00ff */
[----:B------:R-:W5:Y:S01]  /*03e0*/  @P1 LDG.E R4, [R4.64] ;  /* 0x0000001e04041981 */ /* 0x000f62000c1e1900 */
[----:B------:R-:W-:Y:S02]  /*03f0*/  UMOV UR14, 0xffffffff ;  /* 0xffffffff000e7882 */ /* 0x000fe40000000000 */
[----:B------:R-:W-:Y:S02]  /*0400*/  UMOV UR26, 0xffffffff ;  /* 0xffffffff001a7882 */ /* 0x000fe40000000000 */
[----:B------:R-:W-:Y:S02]  /*0410*/  ULDC UR4, c[0x0][0x1c0] ;  /* 0x0000700000047ab9 */ /* 0x000fe40000000800 */
[----:B------:R-:W-:Y:S02]  /*0420*/  UIMAD UR4, UR11, UR4, UR10 ;  /* 0x000000040b0472a4 */ /* 0x000fe4000f8e020a */
[----:B------:R-:W-:Y:S02]  /*0430*/  UMOV UR13, URZ ;  /* 0x0000003f000d7c82 */ /* 0x000fe40008000000 */
[----:B------:R-:W-:-:S04]  /*0440*/  USHF.L.U32 UR5, UR4, 0x5, URZ ;  /* 0x0000000504057899 */ /* 0x000fc8000800063f */
[----:B------:R-:W-:Y:S01]  /*0450*/  USHF.R.S32.HI UR4, URZ, 0x1f, UR5 ;  /* 0x0000001f3f047899 */ /* 0x000fe20008011405 */
[----:B---3--:R1:W3:Y:S08]  /*0460*/  @P0 R2UR UR28, R6 ;  /* 0x00000000061c03c2 */ /* 0x0082f000000e0000 */
[----:B----4-:R-:W3:Y:S01]  /*0470*/  @P0 R2UR UR26, R9 ;  /* 0x00000000091a03c2 */ /* 0x010ee200000e0000 */
[----:B-1----:R-:W-:-:S04]  /*0480*/  SHF.R.S32.HI R6, RZ, 0x1f, R25 ;  /* 0x0000001fff067819 */ /* 0x002fc80000011419 */
[----:B------:R-:W-:-:S03]  /*0490*/  LEA.HI R10, R6, R25, RZ, 0x5 ;  /* 0x00000019060a7211 */ /* 0x000fc600078f28ff */
[----:B--2---:R1:W2:Y:S01]  /*04a0*/  @!P2 R2UR UR14, R0 ;  /* 0x00000000000ea3c2 */ /* 0x0042a200000e0000 */
[----:B------:R-:W-:-:S07]  /*04b0*/  ISETP.NE.U32.AND P2, PT, RZ, c[0x0][0x248], PT ;  /* 0x00009200ff007a0c */ /* 0x000fce0003f45070 */
[----:B-----5:R4:W2:Y:S01]  /*04c0*/  @P1 R2UR UR13, R4 ;  /* 0x00000000040d13c2 */ /* 0x0208a200000e0000 */
[----:B-1----:R-:W-:-:S05]  /*04d0*/  LOP3.LUT R0, R10, 0xffffffe0, RZ, 0xc0, !PT ;  /* 0xffffffe00a007812 */ /* 0x002fca00078ec0ff */
[----:B------:R-:W-:-:S05]  /*04e0*/  IMAD.IADD R20, R25, 0x1, -R0 ;  /* 0x0000000119147824 */ /* 0x000fca00078e0a00 */
[----:B------:R-:W-:-:S05]  /*04f0*/  IADD3 R155, P1, P0, R7, UR5, R20 ;  /* 0x00000005079b7c10 */ /* 0x000fca000f83e014 */
[----:B------:R4:W-:Y:S01]  /*0500*/  STL [R1+0x18], R155 ;  /* 0x0000189b01007387 */ /* 0x0009e20000100800 */
[----:B------:R-:W-:Y:S01]  /*0510*/  ISETP.NE.AND.EX P2, PT, RZ, c[0x0][0x24c], PT, P2 ;  /* 0x00009300ff007a0c */ /* 0x000fe20003f45320 */
[----:B---3--:R-:W-:Y:S01]  /*0520*/  @UP2 UIADD3 UR28, UR28, -UR26, URZ ;  /* 0x8000001a1c1c2290 */ /* 0x008fe2000fffe03f */
[----:B------:R-:W-:-:S04]  /*0530*/  SHF.R.S32.HI R0, RZ, 0x1f, R20 ;  /* 0x0000001fff007819 */ /* 0x000fc80000011414 */
[----:B------:R-:W-:Y:S02]  /*0540*/  IADD3.X R152, R8, UR4, R0, P1, P0 ;  /* 0x0000000408987c10 */ /* 0x000fe40008fe0400 */
[----:B------:R-:W-:-:S05]  /*0550*/  @!UP2 ULDC UR28, c[0x0][0x214] ;  /* 0x00008500001caab9 */ /* 0x000fca0000000800 */
[----:B--2-4-:R-:W-:Y:S05]  /*0560*/  @!P2 BRA `(.L_x_358) ;  /* 0x000000700000a947 */ /* 0x014fea0003800000 */
[----:B------:R-:W-:-:S13]  /*0570*/  PLOP3.LUT P0, PT, PT, PT, UP3, 0x80, 0x0 ;  /* 0x000000000000781c */ /* 0x000fda0003f0f038 */
[----:B------:R-:W2:Y:S04]  /*0580*/  @P0 LDG.E R0, [R2.64+0x4] ;  /* 0x0000041e02000981 */ /* 0x000ea8000c1e1900 */
[----:B------:R-:W3:Y:S01]  /*0590*/  @!P0 LDG.E R2, [R2.64] ;  /* 0x0000001e02028981 */ /* 0x000ee2000c1e1900 */
[----:B--2---:R-:W1:Y:S02]  /*05a0*/  @P0 R2UR UR6, R0 ;  /* 0x00000000000603c2 */ /* 0x004e6400000e0000 */
[----:B-1----:R-:W-:-:S11]  /*05b0*/  @UP3 UIADD3 UR6, UR6, -UR14, URZ ;  /* 0x8000000e06063290 */ /* 0x002fd6000fffe03f */
[----:B---3--:R1:W2:Y:S02]  /*05c0*/  @!P0 R2UR UR6, R2 ;  /* 0x00000000020683c2 */ /* 0x0082a400000e0000 */
[----:B-12---:R-:W-:Y:S05]  /*05d0*/  BRA `(.L_x_359) ;  /* 0x0000001000007947 */ /* 0x006fea0003800000 */
.L_x_358:
[----:B------:R-:W-:Y:S02]  /*05e0*/  ULDC UR6, c[0x0][0x218] ;  /* 0x0000860000067ab9 */ /* 0x000fe40000000800 */
.L_x_359:
[----:B------:R-:W-:Y:S02]  /*05f0*/  ULDC.64 UR4, c[0x0][0x258] ;  /* 0x0000960000047ab9 */ /* 0x000fe40000000a00 */
[----:B------:R-:W-:-:S04]  /*0600*/  UISETP.NE.U32.AND UP2, UPT, URZ, UR4, UPT ;  /* 0x000000043f00728c */ /* 0x000fc8000bf45070 */
[----:B------:R-:W-:-:S03]  /*0610*/  UISETP.NE.AND.EX UP2, UPT, URZ, UR5, UPT, UP2 ;  /* 0x000000053f00728c */ /* 0x000fc6000bf45320 */
[----:B------:R-:W-:-:S03]  /*0620*/  ULDC.64 UR4, c[0x0][0x258] ;  /* 0x0000960000047ab9 */ /* 0x000fc60000000a00 */
[----:B------:R-:W-:-:S05]  /*0630*/  PLOP3.LUT P0, PT, PT, PT, UP2, 0x80, 0x0 ;  /* 0x000000000000781c */ /* 0x000fca0003f0f028 */
[----:B------:R-:W-:-:S06]  /*0640*/  @UP2 UIMAD.WIDE UR4, UR11, UR7, UR4 ;  /* 0x000000070b0422a5 */ /* 0x000fcc000f8e0204 */
[----:B------:R-:W-:Y:S02]  /*0650*/  IMAD.U32 R2, RZ, RZ, UR4 ;  /* 0x00000004ff027e24 */ /* 0x000fe4000f8e00ff */
[----:B------:R-:W-:Y:S01]  /*0660*/  IMAD.U32 R3, RZ, RZ, UR5 ;  /* 0x00000005ff037e24 */ /* 0x000fe2000f8e00ff */
[----:B------:R-:W-:Y:S02]  /*0670*/  USHF.L.U32 UR8, UR27, 0x7, URZ ;  /* 0x000000071b087899 */ /* 0x000fe4000800063f */
[----:B------:R-:W-:Y:S02]  /*0680*/  ULDC.64 UR4, c[0x0][0x268] ;  /* 0x00009a0000047ab9 */ /* 0x000fe40000000a00 */
[----:B------:R-:W2:Y:S01]  /*0690*/  @P0 LDG.E R0, [R2.64] ;  /* 0x0000001e02000981 */ /* 0x000ea2000c1e1900 */
[----:B------:R-:W-:Y:S02]  /*06a0*/  UISETP.GT.AND UP0, UPT, UR28, UR8, UPT ;  /* 0x000000081c00728c */ /* 0x000fe4000bf04270 */
[----:B------:R-:W-:-:S03]  /*06b0*/  @!UP2 UISETP.NE.U32.AND UP1, UPT, URZ, UR4, UPT ;  /* 0x000000043f00a28c */ /* 0x000fc6000bf25070 */
[----:B------:R-:W-:Y:S02]  /*06c0*/  ULDC UR4, c[0x0][0x21c] ;  /* 0x0000870000047ab9 */ /* 0x000fe40000000800 */
[----:B------:R-:W-:-:S04]  /*06d0*/  @!UP2 UISETP.NE.AND.EX UP1, UPT, URZ, UR5, UPT, UP1 ;  /* 0x000000053f00a28c */ /* 0x000fc8000bf25310 */
[----:B------:R-:W-:Y:S01]  /*06e0*/  @!UP2 USEL UR4, URZ, UR4, !UP1 ;  /* 0x000000043f04a287 */ /* 0x000fe2000c800000 */
[----:B--2---:R-:W1:Y:S01]  /*06f0*/  @P0 R2UR UR9, R0 ;  /* 0x00000000000903c2 */ /* 0x004e6200000e0000 */
[----:B------:R-:W-:Y:S01]  /*0700*/  PLOP3.LUT P0, PT, PT, PT, UP0, 0x80, 0x0 ;  /* 0x000000000000781c */ /* 0x000fe20003f0f008 */
[----:B-1----:R-:W-:Y:S02]  /*0710*/  @UP2 UIADD3 UR9, UR9, -UR13, URZ ;  /* 0x8000000d09092290 */ /* 0x002fe4000fffe03f */
[----:B------:R-:W-:-:S10]  /*0720*/  @!UP2 UIADD3 UR9, UR4, UR6, -UR13 ;  /* 0x000000060409a290 */ /* 0x000fd4000fffe80d */
[----:B------:R-:W-:Y:S05]  /*0730*/  @!P0 EXIT ;  /* 0x000000000000894d */ /* 0x000fea0003800000 */
[----:B------:R-:W-:Y:S02]  /*0740*/  UIADD3 UR6, UR9, UR8, -UR28 ;  /* 0x0000000809067290 */ /* 0x000fe4000fffe81c */
[----:B------:R-:W-:Y:S02]  /*0750*/  UIADD3 UR4, -UR28, 0xbf, UR8 ;  /* 0x000000bf1c047890 */ /* 0x000fe4000fffe108 */
[----:B------:R-:W-:Y:S02]  /*0760*/  ULDC UR15, c[0x0][0x2e4] ;  /* 0x0000b900000f7ab9 */ /* 0x000fe40000000800 */
[----:B------:R-:W-:Y:S02]  /*0770*/  ULDC UR5, c[0x0][0x2e8] ;  /* 0x0000ba0000057ab9 */ /* 0x000fe40000000800 */
[----:B------:R-:W-:Y:S02]  /*0780*/  UIADD3 UR7, UR9, 0x3f, URZ ;  /* 0x0000003f09077890 */ /* 0x000fe4000fffe03f */
[----:B------:R-:W-:-:S02]  /*0790*/  UIADD3 UR15, UR6, -UR15, URZ ;  /* 0x8000000f060f7290 */ /* 0x000fc4000fffe03f */
[----:B------:R-:W-:Y:S02]  /*07a0*/  UIADD3 UR5, UR4, UR5, UR9 ;  /* 0x0000000504057290 */ /* 0x000fe4000fffe009 */
[----:B------:R-:W-:Y:S02]  /*07b0*/  USHF.R.S32.HI UR6, URZ, 0x1f, UR7 ;  /* 0x0000001f3f067899 */ /* 0x000fe40008011407 */
[----:B------:R-:W-:Y:S02]  /*07c0*/  USHF.R.S32.HI UR12, URZ, 0x1f, UR15 ;  /* 0x0000001f3f0c7899 */ /* 0x000fe4000801140f */
[----:B------:R-:W-:Y:S02]  /*07d0*/  USHF.R.S32.HI UR4, URZ, 0x1f, UR5 ;  /* 0x0000001f3f047899 */ /* 0x000fe40008011405 */
[----:B------:R-:W-:Y:S02]  /*07e0*/  ULEA.HI UR6, UR6, UR7, URZ, 0x6 ;  /* 0x0000000706067291 */ /* 0x000fe4000f8f303f */
[----:B------:R-:W-:-:S02]  /*07f0*/  ULEA.HI UR12, UR12, UR15, URZ, 0x6 ;  /* 0x0000000f0c0c7291 */ /* 0x000fc4000f8f303f */
[----:B------:R-:W-:Y:S02]  /*0800*/  ULEA.HI UR4, UR4, UR5, URZ, 0x6 ;  /* 0x0000000504047291 */ /* 0x000fe4000f8f303f */
[----:B------:R-:W-:Y:S02]  /*0810*/  USHF.R.S32.HI UR6, URZ, 0x6, UR6 ;  /* 0x000000063f067899 */ /* 0x000fe40008011406 */
[----:B------:R-:W-:Y:S02]  /*0820*/  USHF.R.S32.HI UR12, URZ, 0x6, UR12 ;  /* 0x000000063f0c7899 */ /* 0x000fe4000801140c */
[----:B------:R-:W-:Y:S02]  /*0830*/  USHF.R.S32.HI UR4, URZ, 0x6, UR4 ;  /* 0x000000063f047899 */ /* 0x000fe40008011404 */
[----:B------:R-:W-:Y:S02]  /*0840*/  UISETP.LT.AND UP1, UPT, URZ, UR12, UPT ;  /* 0x0000000c3f00728c */ /* 0x000fe4000bf21270 */
[----:B------:R-:W-:-:S02]  /*0850*/  UISETP.LT.AND UP0, UPT, UR6, UR4, UPT ;  /* 0x000000040600728c */ /* 0x000fc4000bf01270 */
[----:B------:R-:W-:Y:S02]  /*0860*/  USEL UR19, URZ, UR12, !UP1 ;  /* 0x0000000c3f137287 */ /* 0x000fe4000c800000 */
[----:B------:R-:W-:-:S04]  /*0870*/  USEL UR34, UR6, UR4, UP0 ;  /* 0x0000000406227287 */ /* 0x000fc80008000000 */
[----:B------:R-:W-:-:S06]  /*0880*/  UISETP.GT.AND UP0, UPT, UR34, UR19, UPT ;  /* 0x000000132200728c */ /* 0x000fcc000bf04270 */
[----:B------:R-:W-:-:S13]  /*0890*/  PLOP3.LUT P0, PT, PT, PT, UP0, 0x80, 0x0 ;  /* 0x000000000000781c */ /* 0x000fda0003f0f008 */
[----:B------:R-:W-:Y:S05]  /*08a0*/  @P0 BRA `(.L_x_360) ;  /* 0x00000af000000947 */ /* 0x000fea0003800000 */
[----:B------:R-:W-:Y:S01]  /*08b0*/  UISETP.NE.AND UP0, UPT, UR26, -0x1, UPT ;  /* 0xffffffff1a00788c */ /* 0x000fe2000bf05270 */
[----:B------:R-:W-:Y:S01]  /*08c0*/  LEA.HI R6, R6, R25, RZ, 0x2 ;  /* 0x0000001906067211 */ /* 0x000fe200078f10ff */
[----:B------:R-:W-:Y:S01]  /*08d0*/  ULDC.U8 UR14, c[0x0][0x329] ;  /* 0x0000ca40000e7ab9 */ /* 0x000fe20000000000 */
[----:B------:R-:W1:Y:S01]  /*08e0*/  S2R R12, SR_CTAID.Z ;  /* 0x00000000000c7919 */ /* 0x000e620000002700 */
[----:B------:R-:W-:Y:S01]  /*08f0*/  UISETP.NE.AND UP2, UPT, UR14, URZ, UPT ;  /* 0x0000003f0e00728c */ /* 0x000fe2000bf45270 */
[----:B------:R-:W-:Y:S01]  /*0900*/  LOP3.LUT R0, R6, 0xfffffffc, RZ, 0xc0, !PT ;  /* 0xfffffffc06007812 */ /* 0x000fe200078ec0ff */
[----:B------:R-:W-:Y:S01]  /*0910*/  ULDC.64 UR6, c[0x0][0x1e8] ;  /* 0x00007a0000067ab9 */ /* 0x000fe20000000a00 */
[----:B------:R-:W-:Y:S01]  /*0920*/  SHF.R.S32.HI R6, RZ, 0x2, R6 ;  /* 0x00000002ff067819 */ /* 0x000fe20000011406 */
[----:B------:R-:W-:Y:S01]  /*0930*/  ULDC.U8 UR15, c[0x0][0x328] ;  /* 0x0000ca00000f7ab9 */ /* 0x000fe20000000000 */
[----:B------:R-:W-:Y:S01]  /*0940*/  BSSY B0, `(.L_x_361) ;  /* 0x0000044000007945 */ /* 0x000fe20003800000 */
[----:B------:R-:W-:Y:S01]  /*0950*/  UISETP.NE.AND UP3, UPT, UR15, URZ, UPT ;  /* 0x0000003f0f00728c */ /* 0x000fe2000bf65270 */
[----:B------:R-:W-:Y:S01]  /*0960*/  IMAD.IADD R15, R25, 0x1, -R0 ;  /* 0x00000001190f7824 */ /* 0x000fe200078e0a00 */
[----:B------:R-:W-:Y:S01]  /*0970*/  @UP0 UIMAD.WIDE.U32 UR12, UR26, UR6, URZ ;  /* 0x000000061a0c02a5 */ /* 0x000fe2000f8e003f */
[----:B------:R-:W-:Y:S01]  /*0980*/  SHF.R.S32.HI R7, RZ, 0x1f, R6 ;  /* 0x0000001fff077819 */ /* 0x000fe20000011406 */
[----:B------:R-:W-:Y:S01]  /*0990*/  @!UP0 USHF.R.S32.HI UR16, URZ, 0x1f, UR11 ;  /* 0x0000001f3f108899 */ /* 0x000fe2000801140b */
[----:B------:R-:W-:Y:S01]  /*09a0*/  IMAD.SHL.U32 R0, R15, 0x8, RZ ;  /* 0x000000080f007824 */ /* 0x000fe200078e00ff */
[----:B------:R-:W-:-:S02]  /*09b0*/  ULDC.64 UR4, c[0x0][0x1e0] ;  /* 0x0000780000047ab9 */ /* 0x000fc40000000a00 */
[----:B------:R-:W-:Y:S02]  /*09c0*/  @!UP0 UIMAD UR16, UR16, UR4, URZ ;  /* 0x00000004101082a4 */ /* 0x000fe4000f8e023f */
[----:B------:R-:W-:Y:S01]  /*09d0*/  @UP0 UIMAD UR7, UR26, UR7, UR13 ;  /* 0x000000071a0702a4 */ /* 0x000fe2000f8e020d */
[C---:B------:R-:W-:Y:S01]  /*09e0*/  IADD3 R18, R0.reuse, 0x20, RZ ;  /* 0x0000002000127810 */ /* 0x040fe20007ffe0ff */
[----:B------:R-:W-:Y:S01]  /*09f0*/  USHF.R.S32.HI UR17, URZ, 0x1f, UR10 ;  /* 0x0000001f3f117899 */ /* 0x000fe2000801140a */
[----:B------:R-:W-:Y:S01]  /*0a00*/  IADD3 R17, R0, 0x40, RZ ;  /* 0x0000004000117810 */ /* 0x000fe20007ffe0ff */
[----:B------:R-:W-:Y:S02]  /*0a10*/  UISETP.EQ.AND UP3, UPT, UR14, URZ, UP3 ;  /* 0x0000003f0e00728c */ /* 0x000fe40009f62270 */
[----:B------:R-:W-:Y:S02]  /*0a20*/  @!UP2 UISETP.NE.AND UP1, UPT, UR15, URZ, UPT ;  /* 0x0000003f0f00a28c */ /* 0x000fe4000bf25270 */
[----:B------:R-:W-:-:S02]  /*0a30*/  ULDC UR13, c[0x0][0x214] ;  /* 0x00008500000d7ab9 */ /* 0x000fc40000000800 */
[----:B------:R-:W-:Y:S02]  /*0a40*/  @UP2 ULDC UR14, c[0x0][0x210] ;  /* 0x00008400000e2ab9 */ /* 0x000fe40000000800 */
[----:B------:R-:W-:Y:S02]  /*0a50*/  @!UP0 UIMAD.WIDE.U32 UR18, UR11, UR4, URZ ;  /* 0x000000040b1282a5 */ /* 0x000fe4000f8e003f */
[----:B------:R-:W-:Y:S02]  /*0a60*/  ULDC UR9, c[0x0][0x234] ;  /* 0x00008d0000097ab9 */ /* 0x000fe40000000800 */
[----:B------:R-:W-:Y:S02]  /*0a70*/  @!UP0 UIMAD UR16, UR11, UR5, UR16 ;  /* 0x000000050b1082a4 */ /* 0x000fe4000f8e0210 */
[----:B------:R-:W-:Y:S02]  /*0a80*/  @UP2 UIMAD UR14, UR14, UR13, URZ ;  /* 0x0000000d0e0e22a4 */ /* 0x000fe4000f8e023f */
[----:B------:R-:W-:-:S02]  /*0a90*/  ULDC.64 UR4, c[0x0][0x1f0] ;  /* 0x00007c0000047ab9 */ /* 0x000fc40000000a00 */
[----:B------:R-:W-:Y:S02]  /*0aa0*/  @!UP2 USEL UR14, UR13, UR9, !UP1 ;  /* 0x000000090d0ea287 */ /* 0x000fe4000c800000 */
[----:B------:R-:W-:Y:S02]  /*0ab0*/  ULDC UR6, c[0x0][0x1c0] ;  /* 0x0000700000067ab9 */ /* 0x000fe40000000800 */
[----:B------:R-:W-:Y:S02]  /*0ac0*/  UIMAD UR4, UR17, UR4, URZ ;  /* 0x00000004110472a4 */ /* 0x000fe4000f8e023f */
[----:B------:R-:W-:Y:S02]  /*0ad0*/  @!UP0 UMOV UR12, UR18 ;  /* 0x00000012000c8c82 */ /* 0x000fe40008000000 */
[----:B------:R-:W-:Y:S01]  /*0ae0*/  @UP2 UMOV UR17, 0x1 ;  /* 0x0000000100112882 */ /* 0x000fe20000000000 */
[----:B------:R-:W-:Y:S01]  /*0af0*/  IADD3 R2, P0, R0, UR12, RZ ;  /* 0x0000000c00027c10 */ /* 0x000fe2000ff1e0ff */
[----:B------:R-:W-:-:S02]  /*0b00*/  @!UP2 UIMAD UR17, UR14, UR6, URZ ;  /* 0x000000060e11a2a4 */ /* 0x000fc4000f8e023f */
[----:B------:R-:W-:Y:S02]  /*0b10*/  @!UP0 UIADD3 UR7, UR19, UR16, URZ ;  /* 0x0000001013078290 */ /* 0x000fe4000fffe03f */
[----:B------:R-:W-:Y:S02]  /*0b20*/  UIADD3 UR28, -UR8, UR28, URZ ;  /* 0x0000001c081c7290 */ /* 0x000fe4000fffe13f */
[----:B------:R-:W-:Y:S02]  /*0b30*/  @UP3 UIMAD UR15, UR11, UR13, URZ ;  /* 0x0000000d0b0f32a4 */ /* 0x000fe4000f8e023f */
[----:B------:R-:W-:Y:S01]  /*0b40*/  UIMAD UR17, UR11, UR17, URZ ;  /* 0x000000110b1172a4 */ /* 0x000fe2000f8e023f */
[----:B------:R-:W-:Y:S01]  /*0b50*/  LEA.HI.X.SX32 R3, R0, UR7, 0x1, P0 ;  /* 0x0000000700037c11 */ /* 0x000fe200080f0eff */
[----:B------:R-:W-:Y:S01]  /*0b60*/  @UP3 USEL UR15, UR15, UR26, !UP0 ;  /* 0x0000001a0f0f3287 */ /* 0x000fe2000c000000 */
[----:B------:R-:W-:Y:S01]  /*0b70*/  ISETP.GE.AND P0, PT, R6, UR28, PT ;  /* 0x0000001c06007c0c */ /* 0x000fe2000bf06270 */
[----:B------:R-:W-:-:S02]  /*0b80*/  @UP2 ULDC UR20, c[0x0][0x210] ;  /* 0x0000840000142ab9 */ /* 0x000fc40000000800 */
[----:B------:R-:W-:Y:S01]  /*0b90*/  USEL UR17, UR17, URZ, !UP3 ;  /* 0x0000003f11117287 */ /* 0x000fe2000d800000 */
[----:B-1----:R-:W-:Y:S01]  /*0ba0*/  IMAD.WIDE.U32 R12, R12, c[0x0][0x1f0], R2 ;  /* 0x00007c000c0c7a25 */ /* 0x002fe200078e0002 */
[----:B------:R-:W-:Y:S02]  /*0bb0*/  @!UP2 UMOV UR20, 0x1 ;  /* 0x000000010014a882 */ /* 0x000fe40000000000 */
[----:B------:R-:W-:Y:S01]  /*0bc0*/  UIMAD UR8, UR8, UR20, URZ ;  /* 0x00000014080872a4 */ /* 0x000fe2000f8e023f */
[----:B------:R-:W-:Y:S01]  /*0bd0*/  IMAD.U32 R2, RZ, RZ, UR27 ;  /* 0x0000001bff027e24 */ /* 0x000fe2000f8e00ff */
[----:B------:R-:W-:Y:S02]  /*0be0*/  UIMAD UR14, UR10, UR14, UR17 ;  /* 0x0000000e0a0e72a4 */ /* 0x000fe4000f8e0211 */
[----:B------:R-:W-:Y:S01]  /*0bf0*/  @!UP3 UMOV UR22, URZ ;  /* 0x0000003f0016bc82 */ /* 0x000fe20008000000 */
[----:B------:R-:W-:Y:S01]  /*0c00*/  IMAD.WIDE R2, R2, 0x80, R6 ;  /* 0x0000008002027825 */ /* 0x000fe200078e0206 */
[----:B------:R-:W-:-:S02]  /*0c10*/  @UP3 UMOV UR22, UR15 ;  /* 0x0000000f00163c82 */ /* 0x000fc40008000000 */
[----:B------:R-:W-:Y:S02]  /*0c20*/  UIMAD UR4, UR10, UR5, UR4 ;  /* 0x000000050a0472a4 */ /* 0x000fe4000f8e0204 */
[----:B------:R-:W-:Y:S02]  /*0c30*/  @!UP3 UMOV UR23, URZ ;  /* 0x0000003f0017bc82 */ /* 0x000fe40008000000 */
[----:B------:R-:W-:Y:S02]  /*0c40*/  USHF.R.S32.HI UR6, URZ, 0x1f, UR8 ;  /* 0x0000001f3f067899 */ /* 0x000fe40008011408 */
[----:B------:R-:W-:Y:S01]  /*0c50*/  @UP3 USHF.R.S32.HI UR23, URZ, 0x1f, UR15 ;  /* 0x0000001f3f173899 */ /* 0x000fe2000801140f */
[----:B------:R-:W-:Y:S01]  /*0c60*/  IADD3 R9, R13, UR4, RZ ;  /* 0x000000040d097c10 */ /* 0x000fe2000fffe0ff */
[----:B------:R-:W-:Y:S02]  /*0c70*/  USHF.R.S32.HI UR7, URZ, 0x1f, UR14 ;  /* 0x0000001f3f077899 */ /* 0x000fe4000801140e */
[----:B------:R-:W-:-:S04]  /*0c80*/  UIADD3 UR8, UP1, UP0, UR8, UR22, UR14 ;  /* 0x0000001608087290 */ /* 0x000fc8000f83e00e */
[----:B------:R-:W-:Y:S01]  /*0c90*/  UIADD3.X UR6, UR6, UR23, UR7, UP1, UP0 ;  /* 0x0000001706067290 */ /* 0x000fe20008fe0407 */
[----:B------:R-:W-:Y:S06]  /*0ca0*/  @P0 BRA `(.L_x_362) ;  /* 0x000000d000000947 */ /* 0x000fec0003800000 */
        /* <DEDUP_REMOVED lines=13> */
.L_x_362:
[----:B------:R-:W-:Y:S05]  /*0d80*/  BSYNC B0 ;  /* 0x0000000000007941 */ /* 0x000fea0003800000 */
.L_x_361:
[----:B------:R-:W-:Y:S01]  /*0d90*/  IADD3 R16, R6, 0x20, RZ ;  /* 0x0000002006107810 */ /* 0x000fe20007ffe0ff */
[----:B------:R-:W-:Y:S03]  /*0da0*/  BSSY B0, `(.L_x_363) ;  /* 0x0000013000007945 */ /* 0x000fe60003800000 */
[----:B------:R-:W-:-:S13]  /*0db0*/  ISETP.GE.AND P0, PT, R16, UR28, PT ;  /* 0x0000001c10007c0c */ /* 0x000fda000bf06270 */
[----:B------:R-:W-:Y:S05]  /*0dc0*/  @P0 BRA `(.L_x_364) ;  /* 0x0000010000000947 */ /* 0x000fea0003800000 */
[----:B-1----:R-:W-:Y:S01]  /*0dd0*/  IADD3 R4, P0, R2, 0x20, RZ ;  /* 0x0000002002047810 */ /* 0x002fe20007f1e0ff */
[----:B------:R-:W-:Y:S01]  /*0de0*/  IMAD.MOV.U32 R10, RZ, RZ, R12 ;  /* 0x000000ffff0a7224 */ /* 0x000fe200078e000c */
[----:B------:R-:W-:Y:S02]  /*0df0*/  MOV R11, R9 ;  /* 0x00000009000b7202 */ /* 0x000fe40000000f00 */
[----:B------:R-:W-:Y:S01]  /*0e00*/  ISETP.GE.AND P2, PT, R0, c[0x0][0x220], PT ;  /* 0x0000880000007a0c */ /* 0x000fe20003f46270 */
[----:B------:R-:W-:Y:S01]  /*0e10*/  IMAD.X R5, RZ, RZ, R3, P0 ;  /* 0x000000ffff057224 */ /* 0x000fe200000e0603 */
        /* <DEDUP_REMOVED lines=11> */
.L_x_364:
[----:B------:R-:W-:Y:S05]  /*0ed0*/  BSYNC B0 ;  /* 0x0000000000007941 */ /* 0x000fea0003800000 */
.L_x_363:
        /* <DEDUP_REMOVED lines=20> */
.L_x_366:
[----:B------:R-:W-:Y:S05]  /*1020*/  BSYNC B0 ;  /* 0x0000000000007941 */ /* 0x000fea0003800000 */
.L_x_365:
[----:B------:R-:W-:Y:S01]  /*1030*/  IADD3 R10, R6, 0x60, RZ ;  /* 0x00000060060a7810 */ /* 0x000fe20007ffe0ff */
[----:B------:R-:W-:Y:S03]  /*1040*/  BSSY B0, `(.L_x_367) ;  /* 0x0000012000007945 */ /* 0x000fe60003800000 */
[----:B------:R-:W-:-:S13]  /*1050*/  ISETP.GE.AND P0, PT, R10, UR28, PT ;  /* 0x0000001c0a007c0c */ /* 0x000fda000bf06270 */
[----:B------:R-:W-:Y:S05]  /*1060*/  @P0 BRA `(.L_x_368) ;  /* 0x000000f000000947 */ /* 0x000fea0003800000 */
[----:B-1----:R-:W-:Y:S01]  /*1070*/  IADD3 R4, P0, R2, 0x60, RZ ;  /* 0x0000006002047810 */ /* 0x002fe20007f1e0ff */
        /* <DEDUP_REMOVED lines=14> */
.L_x_368:
[----:B------:R-:W-:Y:S05]  /*1160*/  BSYNC B0 ;  /* 0x0000000000007941 */ /* 0x000fea0003800000 */
.L_x_367:
[----:B------:R-:W-:-:S04]  /*1170*/  ISETP.NE.AND P6, PT, R15, RZ, PT ;  /* 0x000000ff0f00720c */ /* 0x000fc80003fc5270 */
[----:B------:R-:W-:Y:S02]  /*1180*/  ISETP.GE.OR P5, PT, R6, UR28, P6 ;  /* 0x0000001c06007c0c */ /* 0x000fe4000b7a6670 */
[----:B------:R-:W-:Y:S02]  /*1190*/  ISETP.GE.OR P4, PT, R16, UR28, P6 ;  /* 0x0000001c10007c0c */ /* 0x000fe4000b786670 */
[----:B------:R-:W-:Y:S02]  /*11a0*/  ISETP.GE.OR P3, PT, R14, UR28, P6 ;  /* 0x0000001c0e007c0c */ /* 0x000fe4000b766670 */
[----:B------:R-:W-:-:S07]  /*11b0*/  ISETP.GE.OR P6, PT, R10, UR28, P6 ;  /* 0x0000001c0a007c0c */ /* 0x000fce000b7c6670 */
[----:B------:R-:W-:Y:S02]  /*11c0*/  @!P5 IMAD R0, R6, UR20, RZ ;  /* 0x000000140600dc24 */ /* 0x000fe4000f8e02ff */
[----:B-1----:R-:W-:Y:S02]  /*11d0*/  @!P4 IMAD R3, R16, UR20, RZ ;  /* 0x000000141003cc24 */ /* 0x002fe4000f8e02ff */
[----:B------:R-:W-:Y:S01]  /*11e0*/  @!P3 IMAD R5, R14, UR20, RZ ;  /* 0x000000140e05bc24 */ /* 0x000fe2000f8e02ff */
[C---:B------:R-:W-:Y:S02]  /*11f0*/  @!P5 IADD3 R2, P0, R0.reuse, UR8, RZ ;  /* 0x000000080002dc10 */ /* 0x040fe4000ff1e0ff */
[----:B------:R-:W-:Y:S02]  /*1200*/  @!P4 IADD3 R9, P1, R3, UR8, RZ ;  /* 0x000000080309cc10 */ /* 0x000fe4000ff3e0ff */
[----:B------:R-:W-:Y:S02]  /*1210*/  @!P5 LEA.HI.X.SX32 R0, R0, UR6, 0x1, P0 ;  /* 0x000000060000dc11 */ /* 0x000fe400080f0eff */
[----:B------:R-:W-:-:S02]  /*1220*/  @!P5 LEA R6, P2, R2, c[0x0][0x200], 0x2 ;  /* 0x000080000206da11 */ /* 0x000fc400078410ff */
[----:B------:R-:W-:Y:S02]  /*1230*/  @!P3 IADD3 R8, P0, R5, UR8, RZ ;  /* 0x000000080508bc10 */ /* 0x000fe4000ff1e0ff */
[----:B------:R-:W-:Y:S02]  /*1240*/  @!P4 LEA.HI.X.SX32 R3, R3, UR6, 0x1, P1 ;  /* 0x000000060303cc11 */ /* 0x000fe400088f0eff */
[----:B------:R-:W-:Y:S02]  /*1250*/  @!P5 LEA.HI.X R7, R2, c[0x0][0x204], R0, 0x2, P2 ;  /* 0x000081000207da11 */ /* 0x000fe400010f1400 */
[----:B------:R-:W-:Y:S02]  /*1260*/  @!P4 LEA R4, P1, R9, c[0x0][0x200], 0x2 ;  /* 0x000080000904ca11 */ /* 0x000fe400078210ff */
[----:B------:R-:W-:Y:S02]  /*1270*/  @!P3 LEA.HI.X.SX32 R0, R5, UR6, 0x1, P0 ;  /* 0x000000060500bc11 */ /* 0x000fe400080f0eff */
        /* <DEDUP_REMOVED lines=10> */
[----:B-1----:R-:W-:-:S05]  /*1320*/  IMAD R0, R10, UR20, RZ ;  /* 0x000000140a007c24 */ /* 0x002fca000f8e02ff */
[----:B------:R-:W-:-:S04]  /*1330*/  IADD3 R3, P0, R0, UR8, RZ ;  /* 0x0000000800037c10 */ /* 0x000fc8000ff1e0ff */
[----:B------:R-:W-:Y:S02]  /*1340*/  LEA.HI.X.SX32 R0, R0, UR6, 0x1, P0 ;  /* 0x0000000600007c11 */ /* 0x000fe400080f0eff */
[----:B------:R-:W-:-:S04]  /*1350*/  LEA R2, P0, R3, c[0x0][0x200], 0x2 ;  /* 0x0000800003027a11 */ /* 0x000fc800078010ff */
[----:B------:R-:W-:Y:S01]  /*1360*/  LEA.HI.X R3, R3, c[0x0][0x204], R0, 0x2, P0 ;  /* 0x0000810003037a11 */ /* 0x000fe200000f1400 */
[----:B------:R-:W-:-:S05]  /*1370*/  IMAD.MOV.U32 R0, RZ, RZ, 0x7f800000 ;  /* 0x7f800000ff007424 */ /* 0x000fca00078e00ff */
[----:B------:R-:W-:Y:S01]  /*1380*/  STG.E [R2.64], R0 ;  /* 0x0000000002007986 */ /* 0x000fe2000c10191e */
[----:B------:R-:W-:Y:S05]  /*1390*/  EXIT ;  /* 0x000000000000794d */ /* 0x000fea0003800000 */
.L_x_360:
[----:B------:R-:W-:Y:S01]  /*13a0*/  UISETP.NE.AND UP0, UPT, UR26, -0x1, UPT ;  /* 0xffffffff1a00788c */ /* 0x000fe2000bf05270 */
[----:B------:R-:W1:Y:S01]  /*13b0*/  LDC.U8 R144, c[0x0][0x2d8] ;  /* 0x0000b600ff907b82 */ /* 0x000e620000000000 */
[----:B------:R-:W-:Y:S02]  /*13c0*/  UISETP.NE.AND UP1, UPT, UR14, -0x1, UPT ;  /* 0xffffffff0e00788c */ /* 0x000fe4000bf25270 */
[----:B------:R-:W-:Y:S02]  /*13d0*/  ULDC.64 UR4, c[0x0][0x190] ;  /* 0x0000640000047ab9 */ /* 0x000fe40000000a00 */
[----:B------:R-:W-:Y:S02]  /*13e0*/  ULDC.64 UR6, c[0x0][0x178] ;  /* 0x00005e0000067ab9 */ /* 0x000fe40000000a00 */
[----:B------:R-:W-:-:S03]  /*13f0*/  PLOP3.LUT P0, PT, PT, PT, UP1, 0x80, 0x0 ;  /* 0x000000000000781c */ /* 0x000fc60003f0f018 */
[----:B------:R-:W-:Y:S02]  /*1400*/  @UP0 UIMAD.WIDE.U32 UR22, UR26, UR4, URZ ;  /* 0x000000041a1602a5 */ /* 0x000fe4000f8e003f */
[----:B------:R-:W-:Y:S02]  /*1410*/  @!UP0 USHF.R.S32.HI UR15, URZ, 0x1f, UR11 ;  /* 0x0000001f3f0f8899 */ /* 0x000fe4000801140b */
[----:B------:R-:W-:Y:S02]  /*1420*/  @UP1 UIADD3 UR16, UR13, UR14, URZ ;  /* 0x0000000e0d101290 */ /* 0x000fe4000fffe03f */
[----:B------:R-:W-:Y:S02]  /*1430*/  @UP0 UIMAD UR12, UR26, UR5, UR23 ;  /* 0x000000051a0c02a4 */ /* 0x000fe4000f8e0217 */
[----:B------:R-:W-:Y:S02]  /*1440*/  @!UP0 UIMAD UR15, UR15, UR6, URZ ;  /* 0x000000060f0f82a4 */ /* 0x000fe4000f8e023f */
[----:B------:R-:W-:-:S02]  /*1450*/  ULDC.64 UR4, c[0x0][0x198] ;  /* 0x0000660000047ab9 */ /* 0x000fc40000000a00 */
[----:B------:R-:W-:Y:S02]  /*1460*/  @!UP0 UIMAD.WIDE.U32 UR20, UR11, UR6, URZ ;  /* 0x000000060b1482a5 */ /* 0x000fe4000f8e003f */
[----:B------:R-:W-:Y:S02]  /*1470*/  @UP1 UIMAD.WIDE.U32 UR24, UR16, UR4, URZ ;  /* 0x00000004101812a5 */ /* 0x000fe4000f8e003f */
[----:B------:R-:W-:Y:S02]  /*1480*/  @!UP0 UIMAD UR7, UR11, UR7, UR15 ;  /* 0x000000070b0782a4 */ /* 0x000fe4000f8e020f */
[----:B------:R-:W-:Y:S02]  /*1490*/  @UP1 UIMAD UR15, UR16, UR5, UR25 ;  /* 0x00000005100f12a4 */ /* 0x000fe4000f8e0219 */
[----:B------:R-:W-:Y:S02]  /*14a0*/  @UP0 UMOV UR6, UR22 ;  /* 0x0000001600060c82 */ /* 0x000fe40008000000 */
[----:B------:R-:W-:-:S02]  /*14b0*/  @!UP0 UIADD3 UR12, UR21, UR7, URZ ;  /* 0x00000007150c8290 */ /* 0x000fc4000fffe03f */
[----:B------:R-:W-:Y:S02]  /*14c0*/  @!UP0 UMOV UR6, UR20 ;  /* 0x0000001400068c82 */ /* 0x000fe40008000000 */
[----:B------:R-:W-:Y:S01]  /*14d0*/  @UP1 UMOV UR16, UR24 ;  /* 0x0000001800101c82 */ /* 0x000fe20008000000 */
[----:B------:R-:W-:Y:S05]  /*14e0*/  @P0 BRA `(.L_x_369) ;  /* 0x000000c000000947 */ /* 0x000fea0003800000 */
[----:B-1----:R-:W-:Y:S02]  /*14f0*/  USHF.R.S32.HI UR15, URZ, 0x1f, UR13 ;  /* 0x0000001f3f0f7899 */ /* 0x002fe4000801140d */
[----:B------:R-:W-:Y:S02]  /*1500*/  ULDC.64 UR4, c[0x0][0x198] ;  /* 0x0000660000047ab9 */ /* 0x000fe40000000a00 */
[----:B------:R-:W-:Y:S02]  /*1510*/  UIMAD UR15, UR15, UR4, URZ ;  /* 0x000000040f0f72a4 */ /* 0x000fe4000f8e023f */
[----:B------:R-:W-:Y:S02]  /*1520*/  UIMAD.WIDE.U32 UR16, UR13, UR4, URZ ;  /* 0x000000040d1072a5 */ /* 0x000fe4000f8e003f */
[----:B------:R-:W-:-:S02]  /*1530*/  UIMAD UR15, UR13, UR5, UR15 ;  /* 0x000000050d0f72a4 */ /* 0x000fc4000f8e020f */
[----:B------:R-:W-:Y:S02]  /*1540*/  USHF.R.S32.HI UR7, URZ, 0x1f, UR11 ;  /* 0x0000001f3f077899 */ /* 0x000fe4000801140b */
[----:B------:R-:W-:Y:S02]  /*1550*/  ULDC.64 UR4, c[0x0][0x180] ;  /* 0x0000600000047ab9 */ /* 0x000fe40000000a00 */
[----:B------:R-:W-:Y:S02]  /*1560*/  UIADD3 UR17, UR17, UR15, URZ ;  /* 0x0000000f11117290 */ /* 0x000fe4000fffe03f */
[----:B------:R-:W-:Y:S02]  /*1570*/  UIMAD UR7, UR7, UR4, URZ ;  /* 0x00000004070772a4 */ /* 0x000fe4000f8e023f */
[----:B------:R-:W-:Y:S02]  /*1580*/  UIMAD.WIDE.U32 UR16, UR11, UR4, UR16 ;  /* 0x000000040b1072a5 */ /* 0x000fe4000f8e0010 */
[----:B------:R-:W-:-:S04]  /*1590*/  UIMAD UR5, UR11, UR5, UR7 ;  /* 0x000000050b0572a4 */ /* 0x000fc8000f8e0207 */
[----:B------:R-:W-:Y:S02]  /*15a0*/  UIADD3 UR15, UR17, UR5, URZ ;  /* 0x00000005110f7290 */ /* 0x000fe4000fffe03f */
.L_x_369:
[----:B-1----:R-:W-:Y:S01]  /*15b0*/  IABS R4, c[0x0][0x1c8] ;  /* 0x0000720000047a13 */ /* 0x002fe20000000000 */
[----:B------:R-:W1:Y:S01]  /*15c0*/  S2R R5, SR_CTAID.Z ;  /* 0x0000000000057919 */ /* 0x000e620000002700 */
[----:B------:R-:W-:Y:S02]  /*15d0*/  ULDC UR4, c[0x0][0x1c8] ;  /* 0x0000720000047ab9 */ /* 0x000fe40000000800 */
[----:B------:R-:W2:Y:S01]  /*15e0*/  I2F.RP R2, R4 ;  /* 0x0000000400027306 */ /* 0x000ea20000209400 */
[----:B------:R-:W-:Y:S02]  /*15f0*/  ULOP3.LUT UR4, UR10, UR4, URZ, 0x3c, !UPT ;  /* 0x000000040a047292 */ /* 0x000fe4000f8e3c3f */
[----:B------:R-:W-:Y:S02]  /*1600*/  @UP1 UIADD3 UR14, UR13, UR14, URZ ;  /* 0x0000000e0d0e1290 */ /* 0x000fe4000fffe03f */
[----:B------:R-:W-:Y:S02]  /*1610*/  USHF.R.S32.HI UR7, URZ, 0x1f, UR10 ;  /* 0x0000001f3f077899 */ /* 0x000fe4000801140a */
[----:B------:R-:W-:Y:S01]  /*1620*/  ISETP.LE.AND P1, PT, RZ, UR4, PT ;  /* 0x00000004ff007c0c */ /* 0x000fe2000bf23270 */
[----:B------:R-:W-:-:S02]  /*1630*/  ULDC.64 UR4, c[0x0][0x1a0] ;  /* 0x0000680000047ab9 */ /* 0x000fc40000000a00 */
[----:B------:R-:W-:-:S04]  /*1640*/  @UP1 UIMAD.WIDE.U32 UR20, UR14, UR4, URZ ;  /* 0x000000040e1412a5 */ /* 0x000fc8000f8e003f */
[----:B------:R-:W-:Y:S01]  /*1650*/  @UP1 UIMAD UR14, UR14, UR5, UR21 ;  /* 0x000000050e0e12a4 */ /* 0x000fe2000f8e0215 */
[----:B--2---:R-:W2:Y:S02]  /*1660*/  MUFU.RCP R2, R2 ;  /* 0x0000000200027308 */ /* 0x004ea40000001000 */
[----:B------:R-:W-:Y:S01]  /*1670*/  @UP1 UMOV UR4, UR20 ;  /* 0x0000001400041c82 */ /* 0x000fe20008000000 */
[----:B-1----:R-:W-:Y:S02]  /*1680*/  IABS R5, R5 ;  /* 0x0000000500057213 */ /* 0x002fe40000000000 */
[----:B--2---:R-:W-:-:S04]  /*1690*/  IADD3 R2, R2, 0xffffffe, RZ ;  /* 0x0ffffffe02027810 */ /* 0x004fc80007ffe0ff */
[----:B------:R-:W1:Y:S02]  /*16a0*/  F2I.FTZ.U32.TRUNC.NTZ R3, R2 ;  /* 0x0000000200037305 */ /* 0x000e64000021f000 */
[----:B-1----:R-:W-:Y:S02]  /*16b0*/  IMAD.MOV R0, RZ, RZ, -R3 ;  /* 0x000000ffff007224 */ /* 0x002fe400078e0a03 */
[----:B------:R-:W-:Y:S02]  /*16c0*/  IMAD.MOV.U32 R2, RZ, RZ, RZ ;  /* 0x000000ffff027224 */ /* 0x000fe400078e00ff */
[----:B------:R-:W-:-:S04]  /*16d0*/  IMAD R0, R0, R4, RZ ;  /* 0x0000000400007224 */ /* 0x000fc800078e02ff */
[----:B------:R-:W-:-:S04]  /*16e0*/  IMAD.HI.U32 R0, R3, R0, R2 ;  /* 0x0000000003007227 */ /* 0x000fc800078e0002 */
[----:B------:R-:W-:-:S04]  /*16f0*/  IMAD.MOV.U32 R3, RZ, RZ, R5 ;  /* 0x000000ffff037224 */ /* 0x000fc800078e0005 */
[----:B------:R-:W-:-:S04]  /*1700*/  IMAD.HI.U32 R0, R0, R3, RZ ;  /* 0x0000000300007227 */ /* 0x000fc800078e00ff */
[----:B------:R-:W-:-:S04]  /*1710*/  IMAD.MOV R2, RZ, RZ, -R0 ;  /* 0x000000ffff027224 */ /* 0x000fc800078e0a00 */
[----:B------:R-:W-:-:S05]  /*1720*/  IMAD R2, R4, R2, R3 ;  /* 0x0000000204027224 */ /* 0x000fca00078e0203 */
[----:B------:R-:W-:-:S13]  /*1730*/  ISETP.GT.U32.AND P2, PT, R4, R2, PT ;  /* 0x000000020400720c */ /* 0x000fda0003f44070 */
[----:B------:R-:W-:Y:S01]  /*1740*/  @!P2 IMAD.IADD R2, R2, 0x1, -R4 ;  /* 0x000000010202a824 */ /* 0x000fe200078e0a04 */
[----:B------:R-:W-:Y:S02]  /*1750*/  @!P2 IADD3 R0, R0, 0x1, RZ ;  /* 0x000000010000a810 */ /* 0x000fe40007ffe0ff */
[----:B------:R-:W-:Y:S02]  /*1760*/  ISETP.NE.AND P2, PT, RZ, c[0x0][0x1c8], PT ;  /* 0x00007200ff007a0c */ /* 0x000fe40003f45270 */
[----:B------:R-:W-:-:S13]  /*1770*/  ISETP.GE.U32.AND P3, PT, R2, R4, PT ;  /* 0x000000040200720c */ /* 0x000fda0003f66070 */
[----:B------:R-:W-:-:S05]  /*1780*/  @P3 IADD3 R0, R0, 0x1, RZ ;  /* 0x0000000100003810 */ /* 0x000fca0007ffe0ff */
[----:B------:R-:W-:Y:S01]  /*1790*/  @!P1 IMAD.MOV R0, RZ, RZ, -R0 ;  /* 0x000000ffff009224 */ /* 0x000fe200078e0a00 */
[----:B------:R-:W-:Y:S01]  /*17a0*/  @!P2 LOP3.LUT R0, RZ, c[0x0][0x1c8], RZ, 0x33, !PT ;  /* 0x00007200ff00aa12 */ /* 0x000fe200078e33ff */
[----:B------:R-:W-:Y:S05]  /*17b0*/  @P0 BRA `(.L_x_370) ;  /* 0x000000d000000947 */ /* 0x000fea0003800000 */
[----:B------:R-:W-:Y:S02]  /*17c0*/  USHF.R.S32.HI UR14, URZ, 0x1f, UR13 ;  /* 0x0000001f3f0e7899 */ /* 0x000fe4000801140d */
[----:B------:R-:W-:Y:S02]  /*17d0*/  ULDC.64 UR4, c[0x0][0x1a0] ;  /* 0x0000680000047ab9 */ /* 0x000fe40000000a00 */
[----:B------:R-:W-:Y:S02]  /*17e0*/  UIMAD UR14, UR14, UR4, URZ ;  /* 0x000000040e0e72a4 */ /* 0x000fe4000f8e023f */
[----:B------:R-:W-:Y:S02]  /*17f0*/  UIMAD.WIDE.U32 UR20, UR13, UR4, URZ ;  /* 0x000000040d1472a5 */ /* 0x000fe4000f8e003f */
[----:B------:R-:W-:-:S02]  /*1800*/  UIMAD UR14, UR13, UR5, UR14 ;  /* 0x000000050d0e72a4 */ /* 0x000fc4000f8e020e */
[----:B------:R-:W-:Y:S02]  /*1810*/  USHF.R.S32.HI UR13, URZ, 0x1f, UR11 ;  /* 0x0000001f3f0d7899 */ /* 0x000fe4000801140b */
[----:B------:R-:W-:Y:S02]  /*1820*/  UIADD3 UR21, UR21, UR14, URZ ;  /* 0x0000000e15157290 */ /* 0x000fe4000fffe03f */
[----:B------:R-:W-:Y:S02]  /*1830*/  ULDC.64 UR4, c[0x0][0x188] ;  /* 0x0000620000047ab9 */ /* 0x000fe40000000a00 */
[----:B------:R-:W-:Y:S02]  /*1840*/  UIMAD UR13, UR13, UR4, URZ ;  /* 0x000000040d0d72a4 */ /* 0x000fe4000f8e023f */
[----:B------:R-:W-:Y:S02]  /*1850*/  UIMAD.WIDE.U32 UR20, UR11, UR4, UR20 ;  /* 0x000000040b1472a5 */ /* 0x000fe4000f8e0014 */
[----:B------:R-:W-:-:S04]  /*1860*/  UIMAD UR5, UR11, UR5, UR13 ;  /* 0x000000050b0572a4 */ /* 0x000fc8000f8e020d */
[----:B------:R-:W-:Y:S02]  /*1870*/  UIADD3 UR14, UR21, UR5, URZ ;  /* 0x00000005150e7290 */ /* 0x000fe4000fffe03f */
[----:B------:R-:W-:Y:S02]  /*1880*/  UMOV UR4, UR20 ;  /* 0x0000001400047c82 */ /* 0x000fe40008000000 */
.L_x_370:
[CC--:B------:R-:W-:Y:S01]  /*1890*/  LEA.HI R7, R6.reuse, R25.reuse, RZ, 0x2 ;  /* 0x0000001906077211 */ /* 0x0c0fe200078f10ff */
[----:B------:R-:W1:Y:S01]  /*18a0*/  S2R R16, SR_CTAID.Z ;  /* 0x0000000000107919 */ /* 0x000e620000002700 */
[CC--:B------:R-:W-:Y:S01]  /*18b0*/  LEA.HI R26, R6.reuse, R25.reuse, RZ, 0x3 ;  /* 0x00000019061a7211 */ /* 0x0c0fe200078f18ff */
[----:B------:R-:W-:Y:S01]  /*18c0*/  IMAD.U32 R8, RZ, RZ, UR27 ;  /* 0x0000001bff087e24 */ /* 0x000fe2000f8e00ff */
[----:B------:R-:W-:Y:S01]  /*18d0*/  LOP3.LUT R2, R7, 0xfffffffc, RZ, 0xc0, !PT ;  /* 0xfffffffc07027812 */ /* 0x000fe200078ec0ff */
[----:B------:R-:W-:Y:S01]  /*18e0*/  BSSY B0, `(.L_x_371) ;  /* 0x0000066000007945 */ /* 0x000fe20003800000 */
[----:B------:R-:W-:Y:S02]  /*18f0*/  SHF.R.S32.HI R23, RZ, 0x3, R26 ;  /* 0x00000003ff177819 */ /* 0x000fe4000001141a */
[----:B------:R-:W-:Y:S01]  /*1900*/  LEA.HI R24, R6, R25, RZ, 0x4 ;  /* 0x0000001906187211 */ /* 0x000fe200078f20ff */
[----:B------:R-:W-:Y:S01]  /*1910*/  IMAD.IADD R2, R25, 0x1, -R2 ;  /* 0x0000000119027824 */ /* 0x000fe200078e0a02 */
[----:B------:R-:W-:Y:S01]  /*1920*/  SHF.R.S32.HI R4, RZ, 0x2, R7 ;  /* 0x00000002ff047819 */ /* 0x000fe20000011407 */
[----:B------:R-:W-:Y:S01]  /*1930*/  IMAD.SHL.U32 R3, R23, 0x40, RZ ;  /* 0x0000004017037824 */ /* 0x000fe200078e00ff */
[----:B------:R-:W-:Y:S01]  /*1940*/  LOP3.LUT R6, R24, 0xfffffff0, RZ, 0xc0, !PT ;  /* 0xfffffff018067812 */ /* 0x000fe200078ec0ff */
[----:B------:R-:W-:Y:S01]  /*1950*/  IMAD.SHL.U32 R162, R2, 0x8, RZ ;  /* 0x0000000802a27824 */ /* 0x000fe200078e00ff */
[----:B------:R-:W-:-:S02]  /*1960*/  LEA.HI R7, R7, R4, RZ, 0x1 ;  /* 0x0000000407077211 */ /* 0x000fc400078f08ff */
[----:B------:R-:W-:Y:S01]  /*1970*/  LOP3.LUT R2, R3, 0xc0, RZ, 0xc0, !PT ;  /* 0x000000c003027812 */ /* 0x000fe200078ec0ff */
[----:B------:R-:W-:Y:S01]  /*1980*/  IMAD.IADD R19, R25, 0x1, -R6 ;  /* 0x0000000119137824 */ /* 0x000fe200078e0a06 */
[----:B------:R-:W-:Y:S02]  /*1990*/  SHF.R.S32.HI R145, RZ, 0x5, R10 ;  /* 0x00000005ff917819 */ /* 0x000fe4000001140a */
[----:B------:R-:W-:Y:S02]  /*19a0*/  LOP3.LUT R3, R2, 0x18, R162, 0xf8, !PT ;  /* 0x0000001802037812 */ /* 0x000fe400078ef8a2 */
[----:B------:R-:W-:Y:S02]  /*19b0*/  SHF.R.U32.HI R2, RZ, 0x3, R2 ;  /* 0x00000003ff027819 */ /* 0x000fe40000011602 */
[----:B------:R-:W-:Y:S02]  /*19c0*/  LEA.HI R21, R19, R19, RZ, 0x1 ;  /* 0x0000001313157211 */ /* 0x000fe400078f08ff */
[----:B------:R-:W-:-:S02]  /*19d0*/  LOP3.LUT R13, R3, R2, RZ, 0x3c, !PT ;  /* 0x00000002030d7212 */ /* 0x000fc400078e3cff */
[----:B------:R-:W-:Y:S02]  /*19e0*/  LOP3.LUT R3, R7, 0x7fffffe, RZ, 0xc0, !PT ;  /* 0x07fffffe07037812 */ /* 0x000fe400078ec0ff */
[--C-:B------:R-:W-:Y:S02]  /*19f0*/  SHF.R.S32.HI R10, RZ, 0x1, R21.reuse ;  /* 0x00000001ff0a7819 */ /* 0x100fe40000011415 */
[----:B------:R-:W-:Y:S01]  /*1a00*/  SHF.R.S32.HI R6, RZ, 0x1f, R21 ;  /* 0x0000001fff067819 */ /* 0x000fe20000011415 */
[----:B------:R-:W-:Y:S01]  /*1a10*/  IMAD.IADD R3, R4, 0x1, -R3 ;  /* 0x0000000104037824 */ /* 0x000fe200078e0a03 */
[----:B------:R-:W-:Y:S02]  /*1a20*/  SHF.R.S32.HI R5, RZ, 0x1f, R4 ;  /* 0x0000001fff057819 */ /* 0x000fe40000011404 */
[----:B------:R-:W-:Y:S01]  /*1a30*/  SHF.R.S32.HI R163, RZ, 0x1f, R162 ;  /* 0x0000001fffa37819 */ /* 0x000fe200000114a2 */
[----:B------:R-:W-:Y:S01]  /*1a40*/  IMAD R14, R145, 0x8, R3 ;  /* 0x00000008910e7824 */ /* 0x000fe200078e0203 */
[----:B------:R-:W-:Y:S01]  /*1a50*/  IADD3 R2, P0, R162, UR6, RZ ;  /* 0x00000006a2027c10 */ /* 0x000fe2000ff1e0ff */
[----:B------:R-:W-:Y:S01]  /*1a60*/  IMAD R12, R5, c[0x0][0x198], RZ ;  /* 0x00006600050c7a24 */ /* 0x000fe200078e02ff */
[----:B------:R-:W-:Y:S01]  /*1a70*/  LEA.HI R6, R6, R10, RZ, 0x2 ;  /* 0x0000000a06067211 */ /* 0x000fe200078f10ff */
[----:B------:R2:W-:Y:S01]  /*1a80*/  STL.64 [R1+0x60], R162 ;  /* 0x000060a201007387 */ /* 0x0005e20000100a00 */
[----:B------:R-:W-:Y:S01]  /*1a90*/  IADD3.X R3, R163, UR12, RZ, P0, !PT ;  /* 0x0000000ca3037c10 */ /* 0x000fe200087fe4ff */
[----:B------:R-:W-:Y:S01]  /*1aa0*/  IMAD R12, R4, c[0x0][0x19c], R12 ;  /* 0x00006700040c7a24 */ /* 0x000fe200078e020c */
[----:B------:R-:W-:Y:S01]  /*1ab0*/  LOP3.LUT R11, R6, 0xfffffffc, RZ, 0xc0, !PT ;  /* 0xfffffffc060b7812 */ /* 0x000fe200078ec0ff */
[----:B------:R-:W-:Y:S01]  /*1ac0*/  IMAD.WIDE.U32 R6, R4, c[0x0][0x198], R162 ;  /* 0x0000660004067a25 */ /* 0x000fe200078e00a2 */
[C---:B------:R-:W-:Y:S01]  /*1ad0*/  IADD3 R159, R162.reuse, 0x20, RZ ;  /* 0x00000020a29f7810 */ /* 0x040fe20007ffe0ff */
[----:B------:R-:W-:Y:S01]  /*1ae0*/  UIADD3 UR6, -UR8, UR28, URZ ;  /* 0x0000001c08067290 */ /* 0x000fe2000fffe13f */
[----:B------:R-:W-:Y:S01]  /*1af0*/  IADD3 R158, R162, 0x40, RZ ;  /* 0x00000040a29e7810 */ /* 0x000fe20007ffe0ff */
[----:B------:R-:W-:Y:S01]  /*1b00*/  IMAD.IADD R22, R10, 0x1, -R11 ;  /* 0x000000010a167824 */ /* 0x000fe200078e0a0b */
[----:B------:R-:W-:Y:S01]  /*1b10*/  IADD3 R6, P0, R6, UR16, RZ ;  /* 0x0000001006067c10 */ /* 0x000fe2000ff1e0ff */
[----:B-1----:R-:W-:Y:S01]  /*1b20*/  IMAD.WIDE.U32 R16, R16, c[0x0][0x1a8], R2 ;  /* 0x00006a0010107a25 */ /* 0x002fe200078e0002 */
[----:B------:R-:W-:-:S02]  /*1b30*/  SHF.R.S32.HI R10, RZ, 0x1f, R0 ;  /* 0x0000001fff0a7819 */ /* 0x000fc40000011400 */
[----:B------:R-:W-:Y:S01]  /*1b40*/  IADD3.X R7, R7, UR15, R12, P0, !PT ;  /* 0x0000000f07077c10 */ /* 0x000fe200087fe40c */
[----:B------:R-:W-:Y:S01]  /*1b50*/  IMAD R11, R5, c[0x0][0x1a0], RZ ;  /* 0x00006800050b7a24 */ /* 0x000fe200078e02ff */
[----:B------:R-:W-:Y:S01]  /*1b60*/  LOP3.LUT P1, RZ, R22, 0x2, RZ, 0xc0, !PT ;  /* 0x0000000216ff7812 */ /* 0x000fe2000782c0ff */
[----:B------:R-:W-:-:S04]  /*1b70*/  IMAD.WIDE.U32 R2, R4, c[0x0][0x1a0], R162 ;  /* 0x0000680004027a25 */ /* 0x000fc800078e00a2 */
[----:B------:R-:W-:Y:S01]  /*1b80*/  IMAD R11, R4, c[0x0][0x1a4], R11 ;  /* 0x00006900040b7a24 */ /* 0x000fe200078e020b */
[----:B------:R-:W-:Y:S01]  /*1b90*/  IADD3 R2, P0, R2, UR4, RZ ;  /* 0x0000000402027c10 */ /* 0x000fe2000ff1e0ff */
[C---:B------:R-:W-:Y:S01]  /*1ba0*/  IMAD R12, R10.reuse, c[0x0][0x1b0], RZ ;  /* 0x00006c000a0c7a24 */ /* 0x040fe200078e02ff */
[----:B------:R-:W-:Y:S01]  /*1bb0*/  ULDC.64 UR4, c[0x0][0x1a8] ;  /* 0x00006a0000047ab9 */ /* 0x000fe20000000a00 */
[----:B------:R-:W-:Y:S01]  /*1bc0*/  IMAD R10, R10, c[0x0][0x1b8], RZ ;  /* 0x00006e000a0a7a24 */ /* 0x000fe200078e02ff */
[----:B------:R-:W-:Y:S01]  /*1bd0*/  IADD3.X R3, R3, UR14, R11, P0, !PT ;  /* 0x0000000e03037c10 */ /* 0x000fe200087fe40b */
[----:B------:R-:W-:Y:S01]  /*1be0*/  IMAD.WIDE.U32 R32, R0, c[0x0][0x1b0], R6 ;  /* 0x00006c0000207a25 */ /* 0x000fe200078e0006 */
[----:B------:R-:W-:Y:S01]  /*1bf0*/  ISETP.GE.AND P0, PT, R4, UR6, PT ;  /* 0x0000000604007c0c */ /* 0x000fe2000bf06270 */
[----:B------:R-:W-:Y:S02]  /*1c00*/  UIMAD UR4, UR7, UR4, URZ ;  /* 0x00000004070472a4 */ /* 0x000fe4000f8e023f */
[C---:B------:R-:W-:Y:S01]  /*1c10*/  IMAD R10, R0.reuse, c[0x0][0x1bc], R10 ;  /* 0x00006f00000a7a24 */ /* 0x040fe200078e020a */
[----:B------:R2:W-:Y:S01]  /*1c20*/  STL.64 [R1+0x70], R32 ;  /* 0x0000702001007387 */ /* 0x0005e20000100a00 */
[----:B------:R-:W-:Y:S01]  /*1c30*/  IMAD.WIDE.U32 R28, R0, c[0x0][0x1b8], R2 ;  /* 0x00006e00001c7a25 */ /* 0x000fe200078e0002 */
[----:B------:R-:W-:-:S03]  /*1c40*/  UIMAD UR4, UR10, UR5, UR4 ;  /* 0x000000050a0472a4 */ /* 0x000fc6000f8e0204 */
[----:B------:R-:W-:Y:S01]  /*1c50*/  IMAD R12, R0, c[0x0][0x1b4], R12 ;  /* 0x00006d00000c7a24 */ /* 0x000fe200078e020c */
[----:B------:R2:W-:Y:S01]  /*1c60*/  STL.64 [R1+0x58], R28 ;  /* 0x0000581c01007387 */ /* 0x0005e20000100a00 */
[----:B------:R-:W-:Y:S01]  /*1c70*/  IMAD.IADD R31, R29, 0x1, R10 ;  /* 0x000000011d1f7824 */ /* 0x000fe200078e020a */
[----:B------:R-:W-:Y:S01]  /*1c80*/  IADD3 R11, R17, UR4, RZ ;  /* 0x00000004110b7c10 */ /* 0x000fe2000fffe0ff */
[----:B------:R-:W-:Y:S01]  /*1c90*/  IMAD.IADD R35, R33, 0x1, R12 ;  /* 0x0000000121237824 */ /* 0x000fe200078e020c */
[----:B------:R2:W-:Y:S01]  /*1ca0*/  STL [R1+0x78], R159 ;  /* 0x0000789f01007387 */ /* 0x0005e20000100800 */
[----:B------:R-:W-:Y:S02]  /*1cb0*/  IMAD.MOV.U32 R3, RZ, RZ, 0x10 ;  /* 0x00000010ff037424 */ /* 0x000fe400078e00ff */
[----:B------:R-:W-:Y:S01]  /*1cc0*/  IMAD.U32 R13, R14, 0x20, R13 ;  /* 0x000000200e0d7824 */ /* 0x000fe200078e000d */
[----:B------:R2:W-:Y:S01]  /*1cd0*/  STL [R1+0x7c], R158 ;  /* 0x00007c9e01007387 */ /* 0x0005e20000100800 */
[----:B------:R-:W-:Y:S01]  /*1ce0*/  IMAD.WIDE R8, R8, 0x80, R4 ;  /* 0x0000008008087825 */ /* 0x000fe200078e0204 */
[----:B------:R-:W-:-:S02]  /*1cf0*/  SEL R3, R3, 0xfffffff0, !P1 ;  /* 0xfffffff003037807 */ /* 0x000fc40004800000 */
[----:B------:R2:W-:Y:S01]  /*1d00*/  STL [R1+0x14], R31 ;  /* 0x0000141f01007387 */ /* 0x0005e20000100800 */
[----:B------:R-:W-:-:S03]  /*1d10*/  IMAD.SHL.U32 R222, R13, 0x2, RZ ;  /* 0x000000020dde7824 */ /* 0x000fc600078e00ff */
        /* <DEDUP_REMOVED lines=34> */
.L_x_372:
[----:B------:R-:W-:Y:S05]  /*1f40*/  BSYNC B0 ;  /* 0x0000000000007941 */ /* 0x000fea0003800000 */
.L_x_371:
[----:B------:R-:W-:Y:S01]  /*1f50*/  IADD3 R18, R4, 0x20, RZ ;  /* 0x0000002004127810 */ /* 0x000fe20007ffe0ff */
[----:B------:R-:W-:Y:S03]  /*1f60*/  BSSY B0, `(.L_x_373) ;  /* 0x0000024000007945 */ /* 0x000fe60003800000 */
[----:B------:R-:W-:-:S13]  /*1f70*/  ISETP.GE.AND P0, PT, R18, UR6, PT ;  /* 0x0000000612007c0c */ /* 0x000fda000bf06270 */
        /* <DEDUP_REMOVED lines=34> */
.L_x_374:
[----:B------:R-:W-:Y:S05]  /*21a0*/  BSYNC B0 ;  /* 0x0000000000007941 */ /* 0x000fea0003800000 */
.L_x_373:
        /* <DEDUP_REMOVED lines=37> */
.L_x_376:
[----:B------:R-:W-:Y:S05]  /*2400*/  BSYNC B0 ;  /* 0x0000000000007941 */ /* 0x000fea0003800000 */
.L_x_375:
[----:B------:R-:W-:Y:S01]  /*2410*/  IADD3 R0, R4, 0x60, RZ ;  /* 0x0000006004007810 */ /* 0x000fe20007ffe0ff */
[----:B------:R-:W-:Y:S01]  /*2420*/  UMOV UR20, 0x6 ;  /* 0x0000000600147882 */ /* 0x000fe20000000000 */
[----:B------:R-:W-:Y:S01]  /*2430*/  BSSY B0, `(.L_x_377) ;  /* 0x0000026000007945 */ /* 0x000fe20003800000 */
[----:B------:R-:W-:Y:S01]  /*2440*/  ULDC.64 UR22, c[0x0][0x198] ;  /* 0x0000660000167ab9 */ /* 0x000fe20000000a00 */
[----:B------:R-:W-:Y:S01]  /*2450*/  ISETP.GE.AND P0, PT, R0, UR6, PT ;  /* 0x0000000600007c0c */ /* 0x000fe2000bf06270 */
        /* <DEDUP_REMOVED lines=14> */
[----:B-1----:R-:W-:Y:S01]  /*2540*/  @!P2 LEA R6, P1, R10, c[0x0][0x160], 0x1 ;  /* 0x000058000a06aa11 */ /* 0x002fe200078208ff */
        /* <DEDUP_REMOVED lines=20> */
.L_x_378:
[----:B------:R-:W-:Y:S05]  /*2690*/  BSYNC B0 ;  /* 0x0000000000007941 */ /* 0x000fea0003800000 */
.L_x_377:
[----:B------:R-:W-:Y:S01]  /*26a0*/  IMAD.MOV.U32 R156, RZ, RZ, R34 ;  /* 0x000000ffff9c7224 */ /* 0x000fe200078e0022 */
[----:B------:R-:W-:Y:S01]  /*26b0*/  UIADD3 UR4, UR34, -0x1, URZ ;  /* 0xffffffff22047890 */ /* 0x000fe2000fffe03f */
[----:B------:R-:W-:Y:S01]  /*26c0*/  IMAD.MOV.U32 R157, RZ, RZ, R35 ;  /* 0x000000ffff9d7224 */ /* 0x000fe200078e0023 */
[----:B------:R-:W-:Y:S01]  /*26d0*/  MOV R156, R32 ;  /* 0x00000020009c7202 */ /* 0x000fe20000000f00 */
[----:B------:R-:W-:Y:S01]  /*26e0*/  BSSY B0, `(.L_x_379) ;  /* 0x0000026000007945 */ /* 0x000fe20003800000 */
[----:B------:R-:W-:Y:S01]  /*26f0*/  UIMAD UR11, UR4, -0x40, UR9 ;  /* 0xffffffc0040b78a4 */ /* 0x000fe2000f8e0209 */
[----:B------:R-:W-:Y:S01]  /*2700*/  MOV R153, UR7 ;  /* 0x0000000700997c02 */ /* 0x000fe20008000f00 */
[----:B------:R-:W-:Y:S01]  /*2710*/  USHF.R.S32.HI UR12, URZ, 0x1f, UR4 ;  /* 0x0000001f3f0c7899 */ /* 0x000fe20008011404 */
[----:B------:R4:W-:Y:S01]  /*2720*/  STL.64 [R1+0x68], R156 ;  /* 0x0000689c01007387 */ /* 0x0009e20000100a00 */
[----:B------:R-:W-:Y:S02]  /*2730*/  UIMAD UR10, UR5, UR4, URZ ;  /* 0x00000004050a72a4 */ /* 0x000fe4000f8e023f */
[----:B------:R-:W-:Y:S01]  /*2740*/  ISETP.GE.AND P0, PT, R4, UR11, PT ;  /* 0x0000000b04007c0c */ /* 0x000fe2000bf06270 */
[----:B-1-3--:R-:W-:Y:S01]  /*2750*/  IMAD.WIDE.U32 R6, R153, UR4, R156 ;  /* 0x0000000499067c25 */ /* 0x00afe2000f8e009c */
[----:B------:R-:W-:-:S06]  /*2760*/  UIMAD UR10, UR12, UR7, UR10 ;  /* 0x000000070c0a72a4 */ /* 0x000fcc000f8e020a */
[----:B------:R-:W-:-:S05]  /*2770*/  IADD3 R0, R7, UR10, RZ ;  /* 0x0000000a07007c10 */ /* 0x000fca000fffe0ff */
        /* <DEDUP_REMOVED lines=28> */
.L_x_380:
[----:B------:R-:W-:Y:S05]  /*2940*/  BSYNC B0 ;  /* 0x0000000000007941 */ /* 0x000fea0003800000 */
.L_x_379:
[----:B------:R-:W-:Y:S01]  /*2950*/  ISETP.GE.AND P0, PT, R18, UR11, PT ;  /* 0x0000000b12007c0c */ /* 0x000fe2000bf06270 */
[----:B------:R-:W-:Y:S01]  /*2960*/  UMOV UR10, 0x5 ;  /* 0x00000005000a7882 */ /* 0x000fe20000000000 */
[----:B------:R-:W-:Y:S01]  /*2970*/  BSSY B0, `(.L_x_381) ;  /* 0x0000023000007945 */ /* 0x000fe20003800000 */
[----:B------:R-:W-:Y:S02]  /*2980*/  ULDC UR13, c[0x0][0x19c] ;  /* 0x00006700000d7ab9 */ /* 0x000fe40000000800 */
[----:B------:R-:W-:Y:S02]  /*2990*/  ULDC.64 UR24, c[0x0][0x1a0] ;  /* 0x0000680000187ab9 */ /* 0x000fe40000000a00 */
[----:B------:R-:W-:Y:S02]  /*29a0*/  USHF.L.U32 UR23, UR22, 0x5, URZ ;  /* 0x0000000516177899 */ /* 0x000fe4000800063f */
        /* <DEDUP_REMOVED lines=31> */
.L_x_382:
[----:B------:R-:W-:Y:S05]  /*2ba0*/  BSYNC B0 ;  /* 0x0000000000007941 */ /* 0x000fea0003800000 */
.L_x_381:
[----:B------:R-:W0:Y:S01]  /*2bb0*/  LDGDEPBAR ;  /* 0x00000000000079af */ /* 0x000e220000000000 */
[----:B------:R-:W-:Y:S01]  /*2bc0*/  ISETP.GE.AND P0, PT, R4, UR11, PT ;  /* 0x0000000b04007c0c */ /* 0x000fe2000bf06270 */
[----:B------:R-:W-:Y:S01]  /*2bd0*/  IMAD.U32 R2, RZ, RZ, UR27 ;  /* 0x0000001bff027e24 */ /* 0x000fe2000f8e00ff */
[----:B------:R-:W-:Y:S01]  /*2be0*/  UIMAD UR13, UR20, UR4, URZ ;  /* 0x00000004140d72a4 */ /* 0x000fe2000f8e023f */
[----:B-1----:R-:W-:Y:S01]  /*2bf0*/  IMAD.MOV.U32 R8, RZ, RZ, R30 ;  /* 0x000000ffff087224 */ /* 0x002fe200078e001e */
[----:B------:R-:W-:Y:S01]  /*2c00*/  SHF.R.S32.HI R0, RZ, 0x1f, R20 ;  /* 0x0000001fff007819 */ /* 0x000fe20000011414 */
[----:B------:R-:W-:Y:S01]  /*2c10*/  IMAD.MOV.U32 R9, RZ, RZ, R31 ;  /* 0x000000ffff097224 */ /* 0x000fe200078e001f */
[----:B------:R-:W-:Y:S01]  /*2c20*/  LEA R154, R2, R145, 0x3 ;  /* 0x00000091029a7211 */ /* 0x000fe200078e18ff */
[----:B------:R-:W-:Y:S01]  /*2c30*/  IMAD.MOV.U32 R8, RZ, RZ, R28 ;  /* 0x000000ffff087224 */ /* 0x000fe200078e001c */
[----:B------:R-:W-:Y:S01]  /*2c40*/  UIMAD UR13, UR12, UR21, UR13 ;  /* 0x000000150c0d72a4 */ /* 0x000fe2000f8e020d */
[----:B------:R-:W-:Y:S01]  /*2c50*/  IMAD.U32 R7, RZ, RZ, UR21 ;  /* 0x00000015ff077e24 */ /* 0x000fe2000f8e00ff */
[----:B------:R-:W-:Y:S01]  /*2c60*/  LEA.HI R0, R0, R20, RZ, 0x2 ;  /* 0x0000001400007211 */ /* 0x000fe200078f10ff */
[----:B------:R-:W-:Y:S01]  /*2c70*/  BSSY B0, `(.L_x_383) ;  /* 0x000002b000007945 */ /* 0x000fe20003800000 */
[----:B------:R1:W-:Y:S01]  /*2c80*/  STL.64 [R1+0x10], R8 ;  /* 0x0000100801007387 */ /* 0x0003e20000100a00 */
[----:B------:R-:W-:Y:S01]  /*2c90*/  IMAD.WIDE.U32 R4, R7, UR4, R8 ;  /* 0x0000000407047c25 */ /* 0x000fe2000f8e0008 */
[----:B------:R-:W-:-:S02]  /*2ca0*/  SHF.L.U32 R6, R25, 0x1, RZ ;  /* 0x0000000119067819 */ /* 0x000fc400000006ff */
[----:B------:R1:W-:Y:S01]  /*2cb0*/  STL [R1+0x8], R154 ;  /* 0x0000089a01007387 */ /* 0x0003e20000100800 */
[----:B------:R-:W-:Y:S02]  /*2cc0*/  SHF.R.S32.HI R149, RZ, 0x2, R0 ;  /* 0x00000002ff957819 */ /* 0x000fe40000011400 */
[----:B------:R-:W-:Y:S02]  /*2cd0*/  IADD3 R0, R5, UR13, RZ ;  /* 0x0000000d05007c10 */ /* 0x000fe4000fffe0ff */
[----:B------:R-:W-:Y:S01]  /*2ce0*/  LOP3.LUT R150, R6, 0x6, RZ, 0xc0, !PT ;  /* 0x0000000606967812 */ /* 0x000fe200078ec0ff */
        /* <DEDUP_REMOVED lines=35> */
.L_x_384:
[----:B------:R-:W-:Y:S05]  /*2f20*/  BSYNC B0 ;  /* 0x0000000000007941 */ /* 0x000fea0003800000 */
.L_x_383:
[----:B------:R-:W-:Y:S01]  /*2f30*/  ISETP.GE.AND P0, PT, R18, UR11, PT ;  /* 0x0000000b12007c0c */ /* 0x000fe2000bf06270 */
        /* <DEDUP_REMOVED lines=35> */
.L_x_386:
[----:B------:R-:W-:Y:S05]  /*3170*/  BSYNC B0 ;  /* 0x0000000000007941 */ /* 0x000fea0003800000 */
.L_x_385:
[----:B------:R-:W-:Y:S01]  /*3180*/  LOP3.LUT R2, R26, 0xfffffff8, RZ, 0xc0, !PT ;  /* 0xfffffff81a027812 */ /* 0x000fe200078ec0ff */
[----:B------:R-:W-:Y:S01]  /*3190*/  IMAD.SHL.U32 R5, R22, 0x40, RZ ;  /* 0x0000004016057824 */ /* 0x000fe200078e00ff */
[----:B-1----:R-:W-:Y:S01]  /*31a0*/  SHF.R.S32.HI R8, RZ, 0x4, R24 ;  /* 0x00000004ff087819 */ /* 0x002fe20000011418 */
[----:B------:R-:W-:Y:S01]  /*31b0*/  UIADD3 UR12, UR9, 0x1, -UR28 ;  /* 0x00000001090c7890 */ /* 0x000fe2000fffe81c */
[----:B------:R-:W-:Y:S01]  /*31c0*/  LOP3.LUT R4, R21, 0x7fffffe, RZ, 0xc0, !PT ;  /* 0x07fffffe15047812 */ /* 0x000fe200078ec0ff */
[----:B------:R-:W-:Y:S01]  /*31d0*/  IMAD.IADD R2, R25, 0x1, -R2 ;  /* 0x0000000119027824 */ /* 0x000fe200078e0a02 */
[----:B------:R-:W-:Y:S01]  /*31e0*/  LEA.HI R6, R24, R8, RZ, 0x1 ;  /* 0x0000000818067211 */ /* 0x000fe200078f08ff */
[----:B------:R-:W-:Y:S01]  /*31f0*/  ULDC UR11, c[0x0][0x2e4] ;  /* 0x0000b900000b7ab9 */ /* 0x000fe20000000800 */
[----:B------:R-:W-:Y:S01]  /*3200*/  SHF.R.S32.HI R7, RZ, 0x1f, R19 ;  /* 0x0000001fff077819 */ /* 0x000fe20000011413 */
[----:B------:R-:W-:Y:S01]  /*3210*/  IMAD.IADD R147, R19, 0x1, -R4 ;  /* 0x0000000113937824 */ /* 0x000fe200078e0a04 */
[----:B------:R-:W-:Y:S01]  /*3220*/  LEA.HI R0, R2, R2, RZ, 0x1 ;  /* 0x0000000202007211 */ /* 0x000fe200078f08ff */
[----:B------:R-:W-:Y:S01]  /*3230*/  ULDC UR10, c[0x0][0x2e8] ;  /* 0x0000ba00000a7ab9 */ /* 0x000fe20000000800 */
[----:B------:R-:W-:Y:S01]  /*3240*/  LOP3.LUT R6, R6, 0xfffffffe, RZ, 0xc0, !PT ;  /* 0xfffffffe06067812 */ /* 0x000fe200078ec0ff */
[----:B------:R-:W-:Y:S01]  /*3250*/  UIADD3 UR11, UR9, -UR11, -UR28 ;  /* 0x8000000b090b7290 */ /* 0x000fe2000fffe81c */
[----:B------:R-:W-:Y:S01]  /*3260*/  LOP3.LUT R4, R0, 0x3fffffe, RZ, 0xc0, !PT ;  /* 0x03fffffe00047812 */ /* 0x000fe200078ec0ff */
[----:B------:R-:W-:Y:S01]  /*3270*/  UIADD3 UR10, UR12, UR10, URZ ;  /* 0x0000000a0c0a7290 */ /* 0x000fe2000fffe03f */
[----:B------:R-:W-:Y:S01]  /*3280*/  SHF.R.S32.HI R12, RZ, 0x1, R0 ;  /* 0x00000001ff0c7819 */ /* 0x000fe20000011400 */
[----:B------:R-:W-:Y:S01]  /*3290*/  IMAD.IADD R8, R8, 0x1, -R6 ;  /* 0x0000000108087824 */ /* 0x000fe200078e0a06 */
[----:B------:R-:W-:Y:S01]  /*32a0*/  LEA.HI R7, R7, R19, RZ, 0x3 ;  /* 0x0000001307077211 */ /* 0x000fe200078f18ff */
[----:B------:R-:W-:Y:S01]  /*32b0*/  IMAD.IADD R9, R2, 0x1, -R4 ;  /* 0x0000000102097824 */ /* 0x000fe200078e0a04 */
[----:B------:R-:W-:Y:S01]  /*32c0*/  LOP3.LUT R2, R5, 0xc0, RZ, 0xc0, !PT ;  /* 0x000000c005027812 */ /* 0x000fe200078ec0ff */
[C---:B------:R-:W-:Y:S01]  /*32d0*/  IMAD.SHL.U32 R0, R12.reuse, 0x40, RZ ;  /* 0x000000400c007824 */ /* 0x040fe200078e00ff */
[----:B------:R-:W-:Y:S01]  /*32e0*/  LOP3.LUT P0, RZ, R12, 0x2, RZ, 0xc0, !PT ;  /* 0x000000020cff7812 */ /* 0x000fe2000780c0ff */
[----:B------:R-:W-:Y:S01]  /*32f0*/  IMAD.SHL.U32 R4, R7, 0x20, RZ ;  /* 0x0000002007047824 */ /* 0x000fe200078e00ff */
[----:B------:R-:W0:Y:S01]  /*3300*/  LDGDEPBAR ;  /* 0x00000000000079af */ /* 0x000e220000000000 */
[----:B------:R-:W-:Y:S01]  /*3310*/  IMAD.SHL.U32 R5, R8, 0x8, RZ ;  /* 0x0000000808057824 */ /* 0x000fe200078e00ff */
[----:B------:R-:W-:Y:S01]  /*3320*/  LOP3.LUT R0, R0, 0xc0, RZ, 0xc0, !PT ;  /* 0x000000c000007812 */ /* 0x000fe200078ec0ff */
[----:B------:R-:W-:Y:S01]  /*3330*/  IMAD.SHL.U32 R7, R23, 0x8, RZ ;  /* 0x0000000817077824 */ /* 0x000fe200078e00ff */
[----:B------:R-:W-:Y:S01]  /*3340*/  LOP3.LUT R146, R4, 0xffffff00, RZ, 0xc0, !PT ;  /* 0xffffff0004927812 */ /* 0x000fe200078ec0ff */
[----:B------:R-:W-:Y:S01]  /*3350*/  UISETP.GT.AND UP0, UPT, UR4, UR19, UPT ;  /* 0x000000130400728c */ /* 0x000fe2000bf04270 */
[----:B------:R-:W-:-:S02]  /*3360*/  LOP3.LUT R6, R2, 0x8, R5, 0xf8, !PT ;  /* 0x0000000802067812 */ /* 0x000fc400078ef805 */
[----:B------:R-:W-:Y:S01]  /*3370*/  LOP3.LUT R5, R0, 0x8, R7, 0xf8, !PT ;  /* 0x0000000800057812 */ /* 0x000fe200078ef807 */
[----:B------:R-:W-:Y:S01]  /*3380*/  IMAD R7, R8, 0x8, R9 ;  /* 0x0000000808077824 */ /* 0x000fe200078e0209 */
[----:B------:R-:W-:Y:S01]  /*3390*/  SHF.R.U32.HI R4, RZ, 0x3, R2 ;  /* 0x00000003ff047819 */ /* 0x000fe20000011602 */
[----:B------:R-:W-:Y:S01]  /*33a0*/  IMAD R2, R145, 0x200, R146 ;  /* 0x0000020091027824 */ /* 0x000fe200078e0292 */
[----:B------:R-:W-:Y:S02]  /*33b0*/  SHF.R.U32.HI R0, RZ, 0x3, R0 ;  /* 0x00000003ff007819 */ /* 0x000fe40000011600 */
[----:B------:R-:W-:Y:S01]  /*33c0*/  LOP3.LUT R148, R6, R4, RZ, 0x3c, !PT ;  /* 0x0000000406947212 */ /* 0x000fe200078e3cff */
[----:B------:R-:W-:Y:S01]  /*33d0*/  IMAD R2, R147, 0x20, R2 ;  /* 0x0000002093027824 */ /* 0x000fe200078e0202 */
[----:B------:R-:W-:-:S03]  /*33e0*/  LOP3.LUT R0, R5, R0, RZ, 0x3c, !PT ;  /* 0x0000000005007212 */ /* 0x000fc600078e3cff */
[----:B------:R-:W-:Y:S02]  /*33f0*/  IMAD.IADD R2, R148, 0x1, R2 ;  /* 0x0000000194027824 */ /* 0x000fe400078e0202 */
[----:B------:R-:W-:Y:S02]  /*3400*/  IMAD.U32 R0, R7, 0x20, R0 ;  /* 0x0000002007007824 */ /* 0x000fe400078e0000 */
[----:B------:R-:W-:Y:S01]  /*3410*/  IMAD.SHL.U32 R220, R2, 0x2, RZ ;  /* 0x0000000202dc7824 */ /* 0x000fe200078e00ff */
[----:B------:R-:W-:Y:S01]  /*3420*/  LEA R2, R145, UR8, 0x4 ;  /* 0x0000000891027c11 */ /* 0x000fe2000f8e20ff */
[----:B------:R-:W-:Y:S02]  /*3430*/  IMAD.SHL.U32 R217, R0, 0x2, RZ ;  /* 0x0000000200d97824 */ /* 0x000fe400078e00ff */
[----:B------:R-:W-:Y:S01]  /*3440*/  IMAD.MOV.U32 R0, RZ, RZ, 0x20 ;  /* 0x00000020ff007424 */ /* 0x000fe200078e00ff */
[----:B------:R-:W-:Y:S01]  /*3450*/  LDSM.16.M88.4 R4, [R220+0x1000] ;  /* 0x00100000dc04783b */ /* 0x000fe20000000200 */
[----:B------:R-:W-:-:S02]  /*3460*/  IMAD R221, R3, 0x2, R220 ;  /* 0x0000000203dd7824 */ /* 0x000fc400078e02dc */
[----:B------:R-:W-:Y:S01]  /*3470*/  IMAD.IADD R2, R149, 0x1, R2 ;  /* 0x0000000195027824 */ /* 0x000fe200078e0202 */
[----:B------:R-:W1:Y:S01]  /*3480*/  LDSM.16.M88.4 R16, [R217+0x6000] ;  /* 0x00600000d910783b */ /* 0x000e620000000200 */
[----:B------:R-:W-:-:S03]  /*3490*/  SEL R0, R0, 0xffffffe0, !P0 ;  /* 0xffffffe000007807 */ /* 0x000fc60004000000 */
[----:B--2---:R-:W2:Y:S02]  /*34a0*/  LDSM.16.M88.4 R28, [R217+0x6400] ;  /* 0x00640000d91c783b */ /* 0x004ea40000000200 */
[----:B------:R-:W-:Y:S02]  /*34b0*/  IMAD.IADD R219, R217, 0x1, R0 ;  /* 0x00000001d9db7824 */ /* 0x000fe400078e0200 */
[----:B------:R-:W5:Y:S01]  /*34c0*/  LDSM.16.M88.4 R24, [R217+0x6800] ;  /* 0x00680000d918783b */ /* 0x000f620000000200 */
[----:B------:R-:W-:-:S03]  /*34d0*/  IMAD.U32 R0, RZ, RZ, UR4 ;  /* 0x00000004ff007e24 */ /* 0x000fc6000f8e00ff */
[----:B------:R-:W3:Y:S01]  /*34e0*/  LDSM.16.M88.4 R20, [R217+0x6c00] ;  /* 0x006c0000d914783b */ /* 0x000ee20000000200 */
[----:B------:R-:W-:-:S03]  /*34f0*/  IMAD R0, R0, 0x40, R150 ;  /* 0x0000004000007824 */ /* 0x000fc600078e0296 */
[----:B------:R-:W4:Y:S04]  /*3500*/  LDSM.16.M88.4 R8, [R220] ;  /* 0x00000000dc08783b */ /* 0x000f280000000200 */
[----:B------:R-:W-:Y:S04]  /*3510*/  LDSM.16.M88.4 R12, [R221+0x1000] ;  /* 0x00100000dd0c783b */ /* 0x000fe80000000200 */
[----:B------:R-:W3:Y:S04]  /*3520*/  LDSM.16.M88.4 R56, [R219+0x6000] ;  /* 0x00600000db38783b */ /* 0x000ee80000000200 */
[----:B------:R-:W3:Y:S04]  /*3530*/  LDSM.16.M88.4 R52, [R219+0x6400] ;  /* 0x00640000db34783b */ /* 0x000ee80000000200 */
[----:B------:R-:W3:Y:S04]  /*3540*/  LDSM.16.M88.4 R48, [R219+0x6800] ;  /* 0x00680000db30783b */ /* 0x000ee80000000200 */
[----:B------:R-:W3:Y:S01]  /*3550*/  LDSM.16.M88.4 R60, [R219+0x6c00] ;  /* 0x006c0000db3c783b */ /* 0x000ee20000000200 */
[C---:B-1----:R-:W-:Y:S08]  /*3560*/  HMMA.16816.F32 R68, R4.reuse, R16, RZ ;  /* 0x000000100444723c */ /* 0x042ff000000018ff */
[C---:B------:R-:W-:Y:S08]  /*3570*/  HMMA.16816.F32 R64, R4.reuse, R18, RZ ;  /* 0x000000120440723c */ /* 0x040ff000000018ff */
[C---:B--2---:R-:W-:Y:S08]  /*3580*/  HMMA.16816.F32 R44, R4.reuse, R28, RZ ;  /* 0x0000001c042c723c */ /* 0x044ff000000018ff */
[C---:B------:R-:W-:Y:S08]  /*3590*/  HMMA.16816.F32 R40, R4.reuse, R30, RZ ;  /* 0x0000001e0428723c */ /* 0x040ff000000018ff */
[C---:B-----5:R-:W-:Y:S08]  /*35a0*/  HMMA.16816.F32 R36, R4.reuse, R24, RZ ;  /* 0x000000180424723c */ /* 0x060ff000000018ff */
[----:B---3--:R-:W-:Y:S08]  /*35b0*/  HMMA.16816.F32 R32, R4, R20, RZ ;  /* 0x000000140420723c */ /* 0x008ff000000018ff */
[C---:B----4-:R-:W-:Y:S08]  /*35c0*/  HMMA.16816.F32 R92, R8.reuse, R16, RZ ;  /* 0x00000010085c723c */ /* 0x050ff000000018ff */
[----:B------:R-:W-:Y:S01]  /*35d0*/  HMMA.16816.F32 R88, R8, R18, RZ ;  /* 0x000000120858723c */ /* 0x000fe200000018ff */
[----:B------:R-:W1:Y:S07]  /*35e0*/  LDSM.16.M88.4 R16, [R221] ;  /* 0x00000000dd10783b */ /* 0x000e6e0000000200 */
[C---:B------:R-:W-:Y:S08]  /*35f0*/  HMMA.16816.F32 R72, R4.reuse, R26, RZ ;  /* 0x0000001a0448723c */ /* 0x040ff000000018ff */
[----:B------:R-:W-:Y:S08]  /*3600*/  HMMA.16816.F32 R76, R4, R22, RZ ;  /* 0x00000016044c723c */ /* 0x000ff000000018ff */
[C---:B------:R-:W-:Y:S08]  /*3610*/  HMMA.16816.F32 R84, R8.reuse, R28, RZ ;  /* 0x0000001c0854723c */ /* 0x040ff000000018ff */
[C---:B------:R-:W-:Y:S08]  /*3620*/  HMMA.16816.F32 R80, R8.reuse, R30, RZ ;  /* 0x0000001e0850723c */ /* 0x040ff000000018ff */
[C---:B------:R-:W-:Y:S08]  /*3630*/  HMMA.16816.F32 R28, R8.reuse, R24, RZ ;  /* 0x00000018081c723c */ /* 0x040ff000000018ff */
[----:B------:R-:W-:Y:S08]  /*3640*/  HMMA.16816.F32 R4, R8, R20, RZ ;  /* 0x000000140804723c */ /* 0x000ff000000018ff */
[C---:B------:R-:W-:Y:S08]  /*3650*/  HMMA.16816.F32 R140, R12.reuse, R56, R68 ;  /* 0x000000380c8c723c */ /* 0x040ff00000001844 */
[----:B------:R-:W-:Y:S08]  /*3660*/  HMMA.16816.F32 R136, R12, R58, R64 ;  /* 0x0000003a0c88723c */ /* 0x000ff00000001840 */
[C---:B------:R-:W-:Y:S08]  /*3670*/  HMMA.16816.F32 R24, R8.reuse, R26, RZ ;  /* 0x0000001a0818723c */ /* 0x040ff000000018ff */
[----:B------:R-:W-:Y:S01]  /*3680*/  HMMA.16816.F32 R20, R8, R22, RZ ;  /* 0x000000160814723c */ /* 0x000fe200000018ff */
[----:B------:R-:W-:Y:S07]  /*3690*/  LDSM.16.M88.4 R8, [R220+0x3000] ;  /* 0x00300000dc08783b */ /* 0x000fee0000000200 */
[C---:B------:R-:W-:Y:S01]  /*36a0*/  HMMA.16816.F32 R132, R12.reuse, R52, R44 ;  /* 0x000000340c84723c */ /* 0x040fe2000000182c */
[----:B------:R-:W-:Y:S07]  /*36b0*/  LDSM.16.M88.4 R44, [R217+0x7800] ;  /* 0x00780000d92c783b */ /* 0x000fee0000000200 */
[C---:B------:R-:W-:Y:S01]  /*36c0*/  HMMA.16816.F32 R68, R12.reuse, R54, R40 ;  /* 0x000000360c44723c */ /* 0x040fe20000001828 */
[----:B------:R-:W-:Y:S07]  /*36d0*/  LDSM.16.M88.4 R40, [R217+0x7c00] ;  /* 0x007c0000d928783b */ /* 0x000fee0000000200 */
[C---:B------:R-:W-:Y:S01]  /*36e0*/  HMMA.16816.F32 R64, R12.reuse, R48, R36 ;  /* 0x000000300c40723c */ /* 0x040fe20000001824 */
[----:B------:R-:W2:Y:S07]  /*36f0*/  LDSM.16.M88.4 R36, [R217+0x7000] ;  /* 0x00700000d924783b */ /* 0x000eae0000000200 */
[C---:B------:R-:W-:Y:S01]  /*3700*/  HMMA.16816.F32 R124, R12.reuse, R60, R32 ;  /* 0x0000003c0c7c723c */ /* 0x040fe20000001820 */
[----:B------:R-:W3:Y:S07]  /*3710*/  LDSM.16.M88.4 R32, [R217+0x7400] ;  /* 0x00740000d920783b */ /* 0x000eee0000000200 */
[C---:B------:R-:W-:Y:S08]  /*3720*/  HMMA.16816.F32 R128, R12.reuse, R50, R72 ;  /* 0x000000320c80723c */ /* 0x040ff00000001848 */
[----:B------:R-:W-:Y:S01]  /*3730*/  HMMA.16816.F32 R120, R12, R62, R76 ;  /* 0x0000003e0c78723c */ /* 0x000fe2000000184c */
[----:B------:R-:W4:Y:S07]  /*3740*/  LDSM.16.M88.4 R12, [R220+0x2000] ;  /* 0x00200000dc0c783b */ /* 0x000f2e0000000200 */
[C---:B-1----:R-:W-:Y:S08]  /*3750*/  HMMA.16816.F32 R108, R16.reuse, R52, R84 ;  /* 0x00000034106c723c */ /* 0x042ff00000001854 */
[C---:B------:R-:W-:Y:S08]  /*3760*/  HMMA.16816.F32 R116, R16.reuse, R56, R92 ;  /* 0x000000381074723c */ /* 0x040ff0000000185c */
[C---:B------:R-:W-:Y:S08]  /*3770*/  HMMA.16816.F32 R104, R16.reuse, R54, R80 ;  /* 0x000000361068723c */ /* 0x040ff00000001850 */
[C---:B------:R-:W-:Y:S01]  /*3780*/  HMMA.16816.F32 R112, R16.reuse, R58, R88 ;  /* 0x0000003a1070723c */ /* 0x040fe20000001858 */
[----:B------:R-:W-:Y:S07]  /*3790*/  LDSM.16.M88.4 R88, [R219+0x7c00] ;  /* 0x007c0000db58783b */ /* 0x000fee0000000200 */
[C---:B------:R-:W-:Y:S01]  /*37a0*/  HMMA.16816.F32 R96, R16.reuse, R60, R4 ;  /* 0x0000003c1060723c */ /* 0x040fe20000001804 */
[----:B------:R-:W1:Y:S07]  /*37b0*/  LDSM.16.M88.4 R4, [R221+0x3000] ;  /* 0x00300000dd04783b */ /* 0x000e6e0000000200 */
[C---:B------:R-:W-:Y:S01]  /*37c0*/  HMMA.16816.F32 R100, R16.reuse, R48, R28 ;  /* 0x000000301064723c */ /* 0x040fe2000000181c */
[----:B------:R-:W-:Y:S07]  /*37d0*/  LDSM.16.M88.4 R28, [R219+0x7000] ;  /* 0x00700000db1c783b */ /* 0x000fee0000000200 */
[C---:B------:R-:W-:Y:S01]  /*37e0*/  HMMA.16816.F32 R92, R16.reuse, R50, R24 ;  /* 0x00000032105c723c */ /* 0x040fe20000001818 */
[----:B------:R-:W-:Y:S04]  /*37f0*/  LDSM.16.M88.4 R24, [R219+0x7400] ;  /* 0x00740000db18783b */ /* 0x000fe80000000200 */
[----:B------:R-:W-:Y:S03]  /*3800*/  LDSM.16.M88.4 R48, [R219+0x7800] ;  /* 0x00780000db30783b */ /* 0x000fe60000000200 */
[----:B------:R-:W-:Y:S01]  /*3810*/  HMMA.16816.F32 R84, R16, R62, R20 ;  /* 0x0000003e1054723c */ /* 0x000fe20000001814 */
[----:B------:R-:W5:Y:S07]  /*3820*/  LDSM.16.M88.4 R20, [R221+0x2000] ;  /* 0x00200000dd14783b */ /* 0x000f6e0000000200 */
        /* <DEDUP_REMOVED lines=14> */
[----:B------:R-:W-:Y:S08]  /*3910*/  HMMA.16816.F32 R36, R12, R38, R112 ;  /* 0x000000260c24723c */ /* 0x000ff00000001870 */
[C---:B-----5:R-:W-:Y:S01]  /*3920*/  HMMA.16816.F32 R40, R20.reuse, R28, R16 ;  /* 0x0000001c1428723c */ /* 0x060fe20000001810 */
[----:B------:R-:W-:Y:S07]  /*3930*/  LDSM.16.M88.4 R16, [R220+0x4000] ;  /* 0x00400000dc10783b */ /* 0x000fee0000000200 */
[----:B------:R-:W-:Y:S01]  /*3940*/  HMMA.16816.F32 R52, R20, R26, R32 ;  /* 0x0000001a1434723c */ /* 0x000fe20000001820 */
[----:B------:R-:W1:Y:S07]  /*3950*/  LDSM.16.M88.4 R32, [R217+0x8000] ;  /* 0x00800000d920783b */ /* 0x000e6e0000000200 */
[C---:B------:R-:W-:Y:S08]  /*3960*/  HMMA.16816.F32 R100, R12.reuse, R44, R100 ;  /* 0x0000002c0c64723c */ /* 0x040ff00000001864 */
[----:B------:R-:W-:Y:S01]  /*3970*/  HMMA.16816.F32 R92, R12, R46, R92 ;  /* 0x0000002e0c5c723c */ /* 0x000fe2000000185c */
[----:B------:R-:W2:Y:S07]  /*3980*/  LDSM.16.M88.4 R12, [R220+0x5000] ;  /* 0x00500000dc0c783b */ /* 0x000eae0000000200 */
[C---:B------:R-:W-:Y:S08]  /*3990*/  HMMA.16816.F32 R104, R4.reuse, R24, R72 ;  /* 0x000000180468723c */ /* 0x040ff00000001848 */
[C---:B------:R-:W-:Y:S08]  /*39a0*/  HMMA.16816.F32 R116, R4.reuse, R88, R56 ;  /* 0x000000580474723c */ /* 0x040ff00000001838 */
[----:B------:R-:W-:Y:S08]  /*39b0*/  HMMA.16816.F32 R72, R4, R26, R68 ;  /* 0x0000001a0448723c */ /* 0x000ff00000001844 */
[----:B------:R-:W-:Y:S01]  /*39c0*/  HMMA.16816.F32 R56, R20, R24, R8 ;  /* 0x000000181438723c */ /* 0x000fe20000001808 */
[----:B------:R-:W3:Y:S04]  /*39d0*/  LDSM.16.M88.4 R24, [R217+0x8800] ;  /* 0x00880000d918783b */ /* 0x000ee80000000200 */
[----:B------:R-:W-:Y:S03]  /*39e0*/  LDSM.16.M88.4 R8, [R221+0x4000] ;  /* 0x00400000dd08783b */ /* 0x000fe60000000200 */
[C---:B------:R-:W-:Y:S08]  /*39f0*/  HMMA.16816.F32 R80, R4.reuse, R28, R80 ;  /* 0x0000001c0450723c */ /* 0x040ff00000001850 */
[----:B------:R-:W-:Y:S08]  /*3a00*/  HMMA.16816.F32 R108, R4, R50, R60 ;  /* 0x00000032046c723c */ /* 0x000ff0000000183c */
[-C--:B------:R-:W-:Y:S01]  /*3a10*/  HMMA.16816.F32 R60, R20, R30.reuse, R36 ;  /* 0x0000001e143c723c */ /* 0x080fe20000001824 */
[----:B------:R-:W4:Y:S07]  /*3a20*/  LDSM.16.M88.4 R36, [R219+0x8000] ;  /* 0x00800000db24783b */ /* 0x000f2e0000000200 */
[C---:B------:R-:W-:Y:S01]  /*3a30*/  HMMA.16816.F32 R76, R4.reuse, R30, R76 ;  /* 0x0000001e044c723c */ /* 0x040fe2000000184c */
[----:B------:R-:W5:Y:S07]  /*3a40*/  LDSM.16.M88.4 R28, [R217+0x8400] ;  /* 0x00840000d91c783b */ /* 0x000f6e0000000200 */
[-C--:B------:R-:W-:Y:S01]  /*3a50*/  HMMA.16816.F32 R112, R4, R48.reuse, R64 ;  /* 0x000000300470723c */ /* 0x080fe20000001840 */
[----:B------:R-:W2:Y:S07]  /*3a60*/  LDSM.16.M88.4 R4, [R221+0x5000] ;  /* 0x00500000dd04783b */ /* 0x000eae0000000200 */
[C---:B------:R-:W-:Y:S08]  /*3a70*/  HMMA.16816.F32 R44, R20.reuse, R48, R100 ;  /* 0x00000030142c723c */ /* 0x040ff00000001864 */
[C---:B------:R-:W-:Y:S08]  /*3a80*/  HMMA.16816.F32 R48, R20.reuse, R50, R92 ;  /* 0x000000321430723c */ /* 0x040ff0000000185c */
[C---:B------:R-:W-:Y:S08]  /*3a90*/  HMMA.16816.F32 R96, R20.reuse, R88, R96 ;  /* 0x000000581460723c */ /* 0x040ff00000001860 */
[----:B------:R-:W-:Y:S07]  /*3aa0*/  HMMA.16816.F32 R100, R20, R90, R84 ;  /* 0x0000005a1464723c */ /* 0x000fee0000001854 */
[----:B------:R-:W-:Y:S01]  /*3ab0*/  IMAD R91, R147, 0x20, R146 ;  /* 0x00000020935b7824 */ /* 0x000fe200078e0292 */
[-C--:B-1----:R-:W-:Y:S08]  /*3ac0*/  HMMA.16816.F32 R40, R16, R32.reuse, R40 ;  /* 0x000000201028723c */ /* 0x082ff00000001828 */
[C---:B--2---:R-:W-:Y:S08]  /*3ad0*/  HMMA.16816.F32 R20, R12.reuse, R32, R80 ;  /* 0x000000200c14723c */ /* 0x044ff00000001850 */
[-C--:B------:R-:W-:Y:S08]  /*3ae0*/  HMMA.16816.F32 R64, R12, R34.reuse, R76 ;  /* 0x000000220c40723c */ /* 0x080ff0000000184c */
[C---:B------:R-:W-:Y:S08]  /*3af0*/  HMMA.16816.F32 R60, R16.reuse, R34, R60 ;  /* 0x00000022103c723c */ /* 0x040ff0000000183c */
[-C--:B---3--:R-:W-:Y:S08]  /*3b00*/  HMMA.16816.F32 R80, R16, R24.reuse, R44 ;  /* 0x000000181050723c */ /* 0x088ff0000000182c */
[C---:B------:R-:W-:Y:S08]  /*3b10*/  HMMA.16816.F32 R84, R12.reuse, R24, R112 ;  /* 0x000000180c54723c */ /* 0x040ff00000001870 */
[-C--:B------:R-:W-:Y:S08]  /*3b20*/  HMMA.16816.F32 R108, R12, R26.reuse, R108 ;  /* 0x0000001a0c6c723c */ /* 0x080ff0000000186c */
[----:B------:R-:W-:Y:S01]  /*3b30*/  HMMA.16816.F32 R92, R16, R26, R48 ;  /* 0x0000001a105c723c */ /* 0x000fe20000001830 */
[----:B------:R-:W1:Y:S07]  /*3b40*/  LDSM.16.M88.4 R24, [R219+0x8400] ;  /* 0x00840000db18783b */ /* 0x000e6e0000000200 */
[----:B----4-:R-:W-:Y:S08]  /*3b50*/  HMMA.16816.F32 R40, R8, R36, R40 ;  /* 0x000000240828723c */ /* 0x010ff00000001828 */
[-C--:B-----5:R-:W-:Y:S08]  /*3b60*/  HMMA.16816.F32 R56, R16, R28.reuse, R56 ;  /* 0x0000001c1038723c */ /* 0x0a0ff00000001838 */
[----:B------:R-:W-:Y:S07]  /*3b70*/  HMMA.16816.F32 R68, R12, R28, R104 ;  /* 0x0000001c0c44723c */ /* 0x000fee0000001868 */
[----:B------:R-:W-:Y:S01]  /*3b80*/  IADD3 R28, R2, UR10, RZ ;  /* 0x0000000a021c7c10 */ /* 0x000fe2000fffe0ff */
[----:B------:R-:W-:Y:S03]  /*3b90*/  HMMA.16816.F32 R44, R4, R36, R20 ;  /* 0x00000024042c723c */ /* 0x000fe60000001814 */
[----:B------:R-:W-:-:S04]  /*3ba0*/  IMNMX R230, R28, UR9, PT ;  /* 0x000000091ce67c17 */ /* 0x000fc8000b800200 */
[C---:B------:R-:W-:Y:S01]  /*3bb0*/  IADD3 R23, R2.reuse, UR11, RZ ;  /* 0x0000000b02177c10 */ /* 0x040fe2000fffe0ff */
[-C--:B------:R-:W-:Y:S01]  /*3bc0*/  HMMA.16816.F32 R32, R4, R38.reuse, R64 ;  /* 0x000000260420723c */ /* 0x080fe20000001840 */
[C---:B------:R-:W-:Y:S02]  /*3bd0*/  IADD3 R22, R2.reuse, 0x8, RZ ;  /* 0x0000000802167810 */ /* 0x040fe40007ffe0ff */
[C---:B------:R-:W-:Y:S02]  /*3be0*/  IADD3 R21, R2.reuse, 0x40, RZ ;  /* 0x0000004002157810 */ /* 0x040fe40007ffe0ff */
[----:B------:R-:W-:Y:S02]  /*3bf0*/  IADD3 R20, R2, 0x48, RZ ;  /* 0x0000004802147810 */ /* 0x000fe40007ffe0ff */
[----:B------:R-:W-:Y:S01]  /*3c00*/  IMNMX R226, RZ, R23, !PT ;  /* 0x00000017ffe27217 */ /* 0x000fe20007800200 */
[----:B------:R-:W-:Y:S01]  /*3c10*/  HMMA.16816.F32 R36, R8, R38, R60 ;  /* 0x000000260824723c */ /* 0x000fe2000000183c */
[----:B------:R-:W-:-:S02]  /*3c20*/  IADD3 R23, R22, UR11, RZ ;  /* 0x0000000b16177c10 */ /* 0x000fc4000fffe0ff */
[C---:B------:R-:W-:Y:S02]  /*3c30*/  IADD3 R28, R21.reuse, UR11, RZ ;  /* 0x0000000b151c7c10 */ /* 0x040fe4000fffe0ff */
[----:B------:R-:W-:Y:S02]  /*3c40*/  IADD3 R29, R20, UR11, RZ ;  /* 0x0000000b141d7c10 */ /* 0x000fe4000fffe0ff */
[----:B------:R-:W-:Y:S01]  /*3c50*/  IADD3 R22, R22, UR10, RZ ;  /* 0x0000000a16167c10 */ /* 0x000fe2000fffe0ff */
[----:B------:R-:W-:Y:S01]  /*3c60*/  HMMA.16816.F32 R76, R12, R30, R72 ;  /* 0x0000001e0c4c723c */ /* 0x000fe20000001848 */
[----:B------:R-:W-:Y:S02]  /*3c70*/  IADD3 R21, R21, UR10, RZ ;  /* 0x0000000a15157c10 */ /* 0x000fe4000fffe0ff */
[----:B------:R-:W-:Y:S02]  /*3c80*/  IADD3 R20, R20, UR10, RZ ;  /* 0x0000000a14147c10 */ /* 0x000fe4000fffe0ff */
[----:B------:R-:W-:-:S02]  /*3c90*/  IADD3 R2, R0, 0x1, RZ ;  /* 0x0000000100027810 */ /* 0x000fc40007ffe0ff */
[----:B------:R-:W-:Y:S01]  /*3ca0*/  IMNMX R229, R22, UR9, PT ;  /* 0x0000000916e57c17 */ /* 0x000fe2000b800200 */
[----:B------:R-:W-:Y:S01]  /*3cb0*/  HMMA.16816.F32 R72, R16, R30, R52 ;  /* 0x0000001e1048723c */ /* 0x000fe20000001834 */
[----:B------:R-:W-:Y:S02]  /*3cc0*/  IMNMX R228, R21, UR9, PT ;  /* 0x0000000915e47c17 */ /* 0x000fe4000b800200 */
[----:B------:R-:W-:Y:S02]  /*3cd0*/  IMNMX R227, R20, UR9, PT ;  /* 0x0000000914e37c17 */ /* 0x000fe4000b800200 */
[----:B------:R-:W-:Y:S02]  /*3ce0*/  ISETP.GE.AND P6, PT, R0, R230, PT ;  /* 0x000000e60000720c */ /* 0x000fe40003fc6270 */
[----:B------:R-:W-:Y:S01]  /*3cf0*/  IMNMX R225, RZ, R23, !PT ;  /* 0x00000017ffe17217 */ /* 0x000fe20007800200 */
[----:B-1----:R-:W-:Y:S01]  /*3d00*/  HMMA.16816.F32 R48, R4, R24, R68 ;  /* 0x000000180430723c */ /* 0x002fe20000001844 */
[----:B------:R-:W-:-:S02]  /*3d10*/  IMNMX R224, RZ, R28, !PT ;  /* 0x0000001cffe07217 */ /* 0x000fc40007800200 */
[----:B------:R-:W-:Y:S02]  /*3d20*/  IMNMX R223, RZ, R29, !PT ;  /* 0x0000001dffdf7217 */ /* 0x000fe40007800200 */
[C---:B------:R-:W-:Y:S01]  /*3d30*/  ISETP.GE.AND P5, PT, R2.reuse, R230, PT ;  /* 0x000000e60200720c */ /* 0x040fe20003fa6270 */
[----:B------:R-:W1:Y:S01]  /*3d40*/  LDSM.16.M88.4 R28, [R219+0x8800] ;  /* 0x00880000db1c783b */ /* 0x000e620000000200 */
[C---:B------:R-:W-:Y:S01]  /*3d50*/  ISETP.GE.AND P4, PT, R2.reuse, R229, PT ;  /* 0x000000e50200720c */ /* 0x040fe20003f86270 */
[----:B------:R-:W-:Y:S01]  /*3d60*/  HMMA.16816.F32 R52, R8, R24, R56 ;  /* 0x000000180834723c */ /* 0x000fe20000001838 */
[C---:B------:R-:W-:Y:S02]  /*3d70*/  ISETP.GE.AND P3, PT, R2.reuse, R228, PT ;  /* 0x000000e40200720c */ /* 0x040fe40003f66270 */
[----:B------:R-:W-:Y:S02]  /*3d80*/  ISETP.GE.AND P0, PT, R2, R227, PT ;  /* 0x000000e30200720c */ /* 0x000fe40003f06270 */
[----:B------:R-:W-:-:S02]  /*3d90*/  ISETP.GE.AND P2, PT, R0, R229, PT ;  /* 0x000000e50000720c */ /* 0x000fc40003f46270 */
[C---:B------:R-:W-:Y:S02]  /*3da0*/  ISETP.LT.OR P5, PT, R2.reuse, R226, P5 ;  /* 0x000000e20200720c */ /* 0x040fe40002fa1670 */
[C---:B------:R-:W-:Y:S02]  /*3db0*/  ISETP.LT.OR P4, PT, R2.reuse, R225, P4 ;  /* 0x000000e10200720c */ /* 0x040fe40002781670 */
[C---:B------:R-:W-:Y:S02]  /*3dc0*/  ISETP.LT.OR P3, PT, R2.reuse, R224, P3 ;  /* 0x000000e00200720c */ /* 0x040fe40001f61670 */
[----:B------:R-:W-:Y:S02]  /*3dd0*/  ISETP.LT.OR P0, PT, R2, R223, P0 ;  /* 0x000000df0200720c */ /* 0x000fe40000701670 */
[C---:B------:R-:W-:Y:S02]  /*3de0*/  ISETP.LT.OR P6, PT, R0.reuse, R226, P6 ;  /* 0x000000e20000720c */ /* 0x040fe400037c1670 */
[----:B------:R-:W-:-:S02]  /*3df0*/  ISETP.LT.OR P2, PT, R0, R225, P2 ;  /* 0x000000e10000720c */ /* 0x000fc40001741670 */
[----:B------:R-:W-:Y:S02]  /*3e00*/  IADD3 R2, R0, 0x8, RZ ;  /* 0x0000000800027810 */ /* 0x000fe40007ffe0ff */
[----:B------:R-:W-:Y:S02]  /*3e10*/  FSEL R133, R40, -INF , !P6 ;  /* 0xff80000028857808 */ /* 0x000fe40007000000 */
[----:B------:R-:W-:Y:S02]  /*3e20*/  FSEL R140, R42, -INF , !P2 ;  /* 0xff8000002a8c7808 */ /* 0x000fe40005000000 */
[----:B------:R-:W-:Y:S02]  /*3e30*/  ISETP.GE.AND P6, PT, R0, R227, PT ;  /* 0x000000e30000720c */ /* 0x000fe40003fc6270 */
[----:B------:R-:W-:Y:S02]  /*3e40*/  ISETP.GE.AND P2, PT, R2, R230, PT ;  /* 0x000000e60200720c */ /* 0x000fe40003f46270 */
[----:B------:R-:W-:-:S02]  /*3e50*/  ISETP.LT.OR P6, PT, R0, R223, P6 ;  /* 0x000000df0000720c */ /* 0x000fc400037c1670 */
[----:B------:R-:W-:Y:S02]  /*3e60*/  ISETP.LT.OR P2, PT, R2, R226, P2 ;  /* 0x000000e20200720c */ /* 0x000fe40001741670 */
[----:B------:R-:W-:Y:S02]  /*3e70*/  IADD3 R20, R0, 0x9, RZ ;  /* 0x0000000900147810 */ /* 0x000fe40007ffe0ff */
[----:B------:R-:W-:Y:S02]  /*3e80*/  FSEL R90, R46, -INF , !P6 ;  /* 0xff8000002e5a7808 */ /* 0x000fe40007000000 */
[----:B------:R-:W-:Y:S01]  /*3e90*/  FSEL R88, R45, -INF , !P3 ;  /* 0xff8000002d587808 */ /* 0x000fe20005800000 */
[----:B-1----:R-:W-:Y:S01]  /*3ea0*/  HMMA.16816.F32 R60, R8, R28, R80 ;  /* 0x0000001c083c723c */ /* 0x002fe20000001850 */
[----:B------:R-:W-:Y:S02]  /*3eb0*/  FSEL R70, R47, -INF , !P0 ;  /* 0xff8000002f467808 */ /* 0x000fe40004000000 */
[----:B------:R-:W-:-:S02]  /*3ec0*/  FSEL R134, R36, -INF , !P2 ;  /* 0xff80000024867808 */ /* 0x000fc40005000000 */
[CC--:B------:R-:W-:Y:S02]  /*3ed0*/  ISETP.GE.AND P6, PT, R2.reuse, R228.reuse, PT ;  /* 0x000000e40200720c */ /* 0x0c0fe40003fc6270 */
[-C--:B------:R-:W-:Y:S01]  /*3ee0*/  ISETP.GE.AND P3, PT, R2, R227.reuse, PT ;  /* 0x000000e30200720c */ /* 0x080fe20003f66270 */
[----:B------:R-:W-:Y:S01]  /*3ef0*/  HMMA.16816.F32 R56, R4, R28, R84 ;  /* 0x0000001c0438723c */ /* 0x000fe20000001854 */
[C---:B------:R-:W-:Y:S02]  /*3f00*/  ISETP.GE.AND P0, PT, R20.reuse, R228, PT ;  /* 0x000000e41400720c */ /* 0x040fe40003f06270 */
[----:B------:R-:W-:Y:S02]  /*3f10*/  ISETP.GE.AND P2, PT, R20, R227, PT ;  /* 0x000000e31400720c */ /* 0x000fe40003f46270 */
[C---:B------:R-:W-:Y:S02]  /*3f20*/  ISETP.LT.OR P6, PT, R2.reuse, R224, P6 ;  /* 0x000000e00200720c */ /* 0x040fe400037c1670 */
[----:B------:R-:W-:-:S02]  /*3f30*/  ISETP.LT.OR P3, PT, R2, R223, P3 ;  /* 0x000000df0200720c */ /* 0x000fc40001f61670 */
[C---:B------:R-:W-:Y:S02]  /*3f40*/  ISETP.LT.OR P0, PT, R20.reuse, R224, P0 ;  /* 0x000000e01400720c */ /* 0x040fe40000701670 */
[----:B------:R-:W-:Y:S02]  /*3f50*/  ISETP.LT.OR P2, PT, R20, R223, P2 ;  /* 0x000000df1400720c */ /* 0x000fe40001741670 */
[----:B------:R-:W-:Y:S02]  /*3f60*/  FSEL R67, R32, -INF , !P6 ;  /* 0xff80000020437808 */ /* 0x000fe40007000000 */
[----:B------:R-:W-:Y:S02]  /*3f70*/  FSEL R69, R34, -INF , !P3 ;  /* 0xff80000022457808 */ /* 0x000fe40005800000 */
[----:B------:R-:W-:Y:S02]  /*3f80*/  FSEL R66, R33, -INF , !P0 ;  /* 0xff80000021427808 */ /* 0x000fe40004000000 */
[----:B------:R-:W-:-:S02]  /*3f90*/  FSEL R68, R35, -INF , !P2 ;  /* 0xff80000023447808 */ /* 0x000fc40005000000 */
[----:B------:R-:W1:Y:S01]  /*3fa0*/  LDSM.16.M88.4 R32, [R217+0x8c00] ;  /* 0x008c0000d920783b */ /* 0x000e620000000200 */
[C---:B------:R-:W-:Y:S02]  /*3fb0*/  ISETP.GE.AND P1, PT, R0.reuse, R228, PT ;  /* 0x000000e40000720c */ /* 0x040fe40003f26270 */
[----:B------:R-:W-:Y:S02]  /*3fc0*/  FSEL R104, R41, -INF , !P5 ;  /* 0xff80000029687808 */ /* 0x000fe40006800000 */
[----:B------:R-:W-:Y:S02]  /*3fd0*/  ISETP.LT.OR P1, PT, R0, R224, P1 ;  /* 0x000000e00000720c */ /* 0x000fe40000f21670 */
[----:B------:R-:W-:Y:S02]  /*3fe0*/  FSEL R139, R43, -INF , !P4 ;  /* 0xff8000002b8b7808 */ /* 0x000fe40006000000 */
[----:B------:R-:W-:Y:S01]  /*3ff0*/  FSEL R89, R44, -INF , !P1 ;  /* 0xff8000002c597808 */ /* 0x000fe20004800000 */
[----:B------:R-:W-:Y:S01]  /*4000*/  HMMA.16816.F32 R40, R8, R26, R72 ;  /* 0x0000001a0828723c */ /* 0x000fe20000001848 */
[----:B------:R-:W-:-:S02]  /*4010*/  ISETP.GE.AND P1, PT, R2, R229, PT ;  /* 0x000000e50200720c */ /* 0x000fc40003f26270 */
[----:B------:R-:W-:Y:S02]  /*4020*/  ISETP.GE.AND P5, PT, R20, R230, PT ;  /* 0x000000e61400720c */ /* 0x000fe40003fa6270 */
[----:B------:R-:W-:Y:S02]  /*4030*/  ISETP.LT.OR P1, PT, R2, R225, P1 ;  /* 0x000000e10200720c */ /* 0x000fe40000f21670 */
[----:B------:R-:W-:Y:S01]  /*4040*/  ISETP.GE.AND P4, PT, R20, R229, PT ;  /* 0x000000e51400720c */ /* 0x000fe20003f86270 */
[----:B------:R-:W-:Y:S01]  /*4050*/  HMMA.16816.F32 R44, R4, R26, R76 ;  /* 0x0000001a042c723c */ /* 0x000fe2000000184c */
[----:B------:R-:W-:Y:S01]  /*4060*/  IADD3 R2, R0, 0x10, RZ ;  /* 0x0000001000027810 */ /* 0x000fe20007ffe0ff */
[----:B------:R-:W2:Y:S01]  /*4070*/  LDSM.16.M88.4 R24, [R219+0x8c00] ;  /* 0x008c0000db18783b */ /* 0x000ea20000000200 */
[----:B------:R-:W-:Y:S01]  /*4080*/  ISETP.LT.OR P5, PT, R20, R226, P5 ;  /* 0x000000e21400720c */ /* 0x000fe20002fa1670 */
[----:B------:R-:W-:-:S04]  /*4090*/  DEPBAR.LE SB0, 0x0 ;  /* 0x000080000000791a */ /* 0x000fc80000000000 */
[----:B------:R-:W-:Y:S01]  /*40a0*/  BAR.SYNC.DEFER_BLOCKING 0x0 ;  /* 0x0000000000007b1d */ /* 0x000fe20000010000 */
[----:B------:R-:W-:Y:S02]  /*40b0*/  ISETP.LT.OR P4, PT, R20, R225, P4 ;  /* 0x000000e11400720c */ /* 0x000fe40002781670 */
[----:B------:R-:W-:Y:S02]  /*40c0*/  FSEL R138, R38, -INF , !P1 ;  /* 0xff800000268a7808 */ /* 0x000fe40004800000 */
[----:B------:R-:W-:Y:S02]  /*40d0*/  ISETP.GE.AND P1, PT, R2, R230, PT ;  /* 0x000000e60200720c */ /* 0x000fe40003f26270 */
[----:B------:R-:W-:Y:S02]  /*40e0*/  IADD3 R20, R0, 0x11, RZ ;  /* 0x0000001100147810 */ /* 0x000fe40007ffe0ff */
[C---:B------:R-:W-:Y:S02]  /*40f0*/  ISETP.GE.AND P6, PT, R2.reuse, R229, PT ;  /* 0x000000e50200720c */ /* 0x040fe40003fc6270 */
[----:B------:R-:W-:-:S02]  /*4100*/  ISETP.GE.AND P3, PT, R2, R228, PT ;  /* 0x000000e40200720c */ /* 0x000fc40003f66270 */
[C---:B------:R-:W-:Y:S02]  /*4110*/  ISETP.GE.AND P0, PT, R2.reuse, R227, PT ;  /* 0x000000e30200720c */ /* 0x040fe40003f06270 */
[----:B------:R-:W-:Y:S02]  /*4120*/  ISETP.LT.OR P1, PT, R2, R226, P1 ;  /* 0x000000e20200720c */ /* 0x000fe40000f21670 */
[----:B------:R-:W-:Y:S02]  /*4130*/  ISETP.GE.AND P2, PT, R20, R230, PT ;  /* 0x000000e61400720c */ /* 0x000fe40003f46270 */
[C---:B------:R-:W-:Y:S02]  /*4140*/  ISETP.LT.OR P6, PT, R2.reuse, R225, P6 ;  /* 0x000000e10200720c */ /* 0x040fe400037c1670 */
[C---:B------:R-:W-:Y:S02]  /*4150*/  ISETP.LT.OR P3, PT, R2.reuse, R224, P3 ;  /* 0x000000e00200720c */ /* 0x040fe40001f61670 */
[----:B------:R-:W-:-:S02]  /*4160*/  ISETP.LT.OR P0, PT, R2, R223, P0 ;  /* 0x000000df0200720c */ /* 0x000fc40000701670 */
[----:B------:R-:W-:Y:S02]  /*4170*/  FSEL R135, R39, -INF , !P4 ;  /* 0xff80000027877808 */ /* 0x000fe40006000000 */
[----:B------:R-:W-:Y:S02]  /*4180*/  FSEL R151, R52, -INF , !P1 ;  /* 0xff80000034977808 */ /* 0x000fe40004800000 */
[----:B------:R-:W-:Y:S02]  /*4190*/  ISETP.LT.OR P2, PT, R20, R226, P2 ;  /* 0x000000e21400720c */ /* 0x000fe40001741670 */
[----:B------:R-:W-:Y:S02]  /*41a0*/  IADD3 R2, R0, 0x18, RZ ;  /* 0x0000001800027810 */ /* 0x000fe40007ffe0ff */
[C---:B------:R-:W-:Y:S02]  /*41b0*/  ISETP.GE.AND P4, PT, R20.reuse, R228, PT ;  /* 0x000000e41400720c */ /* 0x040fe40003f86270 */
[----:B------:R-:W-:-:S02]  /*41c0*/  ISETP.GE.AND P1, PT, R20, R227, PT ;  /* 0x000000e31400720c */ /* 0x000fc40003f26270 */
[----:B------:R-:W-:Y:S02]  /*41d0*/  FSEL R132, R37, -INF , !P5 ;  /* 0xff80000025847808 */ /* 0x000fe40006800000 */
[----:B------:R-:W-:Y:S01]  /*41e0*/  FSEL R161, R54, -INF , !P6 ;  /* 0xff80000036a17808 */ /* 0x000fe20007000000 */
[----:B-1----:R-:W-:Y:S01]  /*41f0*/  HMMA.16816.F32 R36, R12, R32, R116 ;  /* 0x000000200c24723c */ /* 0x002fe20000001874 */
[----:B------:R-:W-:Y:S02]  /*4200*/  FSEL R71, R48, -INF , !P3 ;  /* 0xff80000030477808 */ /* 0x000fe40005800000 */
[----:B------:R-:W-:Y:S02]  /*4210*/  FSEL R74, R50, -INF , !P0 ;  /* 0xff800000324a7808 */ /* 0x000fe40004000000 */
[----:B------:R-:W-:Y:S02]  /*4220*/  FSEL R150, R53, -INF , !P2 ;  /* 0xff80000035967808 */ /* 0x000fe40005000000 */
[----:B------:R-:W-:-:S02]  /*4230*/  ISETP.GE.AND P5, PT, R20, R229, PT ;  /* 0x000000e51400720c */ /* 0x000fc40003fa6270 */
[C---:B------:R-:W-:Y:S02]  /*4240*/  ISETP.LT.OR P4, PT, R20.reuse, R224, P4 ;  /* 0x000000e01400720c */ /* 0x040fe40002781670 */
[----:B------:R-:W-:Y:S02]  /*4250*/  ISETP.LT.OR P1, PT, R20, R223, P1 ;  /* 0x000000df1400720c */ /* 0x000fe40000f21670 */
[C---:B------:R-:W-:Y:S02]  /*4260*/  ISETP.GE.AND P6, PT, R2.reuse, R230, PT ;  /* 0x000000e60200720c */ /* 0x040fe40003fc6270 */
[C---:B------:R-:W-:Y:S02]  /*4270*/  ISETP.GE.AND P3, PT, R2.reuse, R229, PT ;  /* 0x000000e50200720c */ /* 0x040fe40003f66270 */
[C---:B------:R-:W-:Y:S02]  /*4280*/  ISETP.GE.AND P0, PT, R2.reuse, R228, PT ;  /* 0x000000e40200720c */ /* 0x040fe40003f06270 */
[----:B------:R-:W-:-:S02]  /*4290*/  ISETP.GE.AND P2, PT, R2, R227, PT ;  /* 0x000000e30200720c */ /* 0x000fc40003f46270 */
[-C--:B------:R-:W-:Y:S02]  /*42a0*/  ISETP.LT.OR P5, PT, R20, R225.reuse, P5 ;  /* 0x000000e11400720c */ /* 0x080fe40002fa1670 */
[C---:B------:R-:W-:Y:S01]  /*42b0*/  ISETP.LT.OR P6, PT, R2.reuse, R226, P6 ;  /* 0x000000e20200720c */ /* 0x040fe200037c1670 */
[----:B--2---:R-:W-:Y:S01]  /*42c0*/  HMMA.16816.F32 R36, R4, R24, R36 ;  /* 0x000000180424723c */ /* 0x004fe20000001824 */
[C---:B------:R-:W-:Y:S02]  /*42d0*/  ISETP.LT.OR P3, PT, R2.reuse, R225, P3 ;  /* 0x000000e10200720c */ /* 0x040fe40001f61670 */
[C---:B------:R-:W-:Y:S02]  /*42e0*/  ISETP.LT.OR P0, PT, R2.reuse, R224, P0 ;  /* 0x000000e00200720c */ /* 0x040fe40000701670 */
[----:B------:R-:W-:Y:S02]  /*42f0*/  ISETP.LT.OR P2, PT, R2, R223, P2 ;  /* 0x000000df0200720c */ /* 0x000fe40001741670 */
[----:B------:R-:W-:-:S02]  /*4300*/  FSEL R52, R49, -INF , !P4 ;  /* 0xff80000031347808 */ /* 0x000fc40006000000 */
[----:B------:R-:W-:Y:S02]  /*4310*/  FSEL R75, R51, -INF , !P1 ;  /* 0xff800000334b7808 */ /* 0x000fe40004800000 */
[C---:B------:R-:W-:Y:S01]  /*4320*/  IADD3 R20, R0.reuse, 0x19, RZ ;  /* 0x0000001900147810 */ /* 0x040fe20007ffe0ff */
[C---:B------:R-:W-:Y:S01]  /*4330*/  HMMA.16816.F32 R48, R16.reuse, R32, R96 ;  /* 0x000000201030723c */ /* 0x040fe20000001860 */
[----:B------:R-:W-:Y:S02]  /*4340*/  IADD3 R2, R0, 0x20, RZ ;  /* 0x0000002000027810 */ /* 0x000fe40007ffe0ff */
[----:B------:R-:W-:Y:S02]  /*4350*/  FSEL R160, R55, -INF , !P5 ;  /* 0xff80000037a07808 */ /* 0x000fe40006800000 */
[----:B------:R-:W-:Y:S02]  /*4360*/  FSEL R147, R40, -INF , !P6 ;  /* 0xff80000028937808 */ /* 0x000fe40007000000 */
[----:B------:R-:W-:Y:S01]  /*4370*/  FSEL R149, R42, -INF , !P3 ;  /* 0xff8000002a957808 */ /* 0x000fe20005800000 */
[----:B------:R-:W-:Y:S01]  /*4380*/  HMMA.16816.F32 R16, R16, R34, R100 ;  /* 0x000000221010723c */ /* 0x000fe20000001864 */
[----:B------:R-:W-:-:S02]  /*4390*/  ISETP.GE.AND P5, PT, R20, R230, PT ;  /* 0x000000e61400720c */ /* 0x000fc40003fa6270 */
[----:B------:R-:W-:Y:S02]  /*43a0*/  ISETP.GE.AND P1, PT, R2, R230, PT ;  /* 0x000000e60200720c */ /* 0x000fe40003f26270 */
[C---:B------:R-:W-:Y:S02]  /*43b0*/  ISETP.GE.AND P4, PT, R20.reuse, R229, PT ;  /* 0x000000e51400720c */ /* 0x040fe40003f86270 */
[C---:B------:R-:W-:Y:S02]  /*43c0*/  ISETP.GE.AND P6, PT, R20.reuse, R228, PT ;  /* 0x000000e41400720c */ /* 0x040fe40003fc6270 */
[C---:B------:R-:W-:Y:S02]  /*43d0*/  ISETP.GE.AND P3, PT, R20.reuse, R227, PT ;  /* 0x000000e31400720c */ /* 0x040fe40003f66270 */
        /* <DEDUP_REMOVED lines=19> */
[C---:B------:R-:W-:Y:S01]  /*4510*/  ISETP.LT.OR P4, PT, R20.reuse, R226, P4 ;  /* 0x000000e21400720c */ /* 0x040fe20002781670 */
[----:B------:R-:W-:Y:S01]  /*4520*/  HMMA.16816.F32 R28, R4, R30, R108 ;  /* 0x0000001e041c723c */ /* 0x000fe2000000186c */
[C---:B------:R-:W-:Y:S02]  /*4530*/  ISETP.LT.OR P5, PT, R20.reuse, R225, P5 ;  /* 0x000000e11400720c */ /* 0x040fe40002fa1670 */
[C---:B------:R-:W-:Y:S02]  /*4540*/  ISETP.LT.OR P3, PT, R20.reuse, R224, P3 ;  /* 0x000000e01400720c */ /* 0x040fe40001f61670 */
[----:B------:R-:W-:-:S02]  /*4550*/  ISETP.LT.OR P1, PT, R20, R223, P1 ;  /* 0x000000df1400720c */ /* 0x000fc40000f21670 */
[C---:B------:R-:W-:Y:S01]  /*4560*/  ISETP.GE.AND P0, PT, R2.reuse, R229, PT ;  /* 0x000000e50200720c */ /* 0x040fe20003f06270 */
[----:B------:R-:W-:Y:S01]  /*4570*/  HMMA.16816.F32 R20, R12, R34, R120 ;  /* 0x000000220c14723c */ /* 0x000fe20000001878 */
[C---:B------:R-:W-:Y:S02]  /*4580*/  ISETP.GE.AND P2, PT, R2.reuse, R228, PT ;  /* 0x000000e40200720c */ /* 0x040fe40003f46270 */
[C---:B------:R-:W-:Y:S02]  /*4590*/  ISETP.GE.AND P6, PT, R2.reuse, R227, PT ;  /* 0x000000e30200720c */ /* 0x040fe40003fc6270 */
[C---:B------:R-:W-:Y:S02]  /*45a0*/  ISETP.LT.OR P0, PT, R2.reuse, R225, P0 ;  /* 0x000000e10200720c */ /* 0x040fe40000701670 */
[C---:B------:R-:W-:Y:S01]  /*45b0*/  ISETP.LT.OR P2, PT, R2.reuse, R224, P2 ;  /* 0x000000e00200720c */ /* 0x040fe20001741670 */
[----:B------:R-:W-:Y:S01]  /*45c0*/  HMMA.16816.F32 R8, R8, R26, R16 ;  /* 0x0000001a0808723c */ /* 0x000fe20000001810 */
[----:B------:R-:W-:-:S02]  /*45d0*/  ISETP.LT.OR P6, PT, R2, R223, P6 ;  /* 0x000000df0200720c */ /* 0x000fc400037c1670 */
[C---:B------:R-:W-:Y:S02]  /*45e0*/  IADD3 R2, R0.reuse, 0x28, RZ ;  /* 0x0000002800027810 */ /* 0x040fe40007ffe0ff */
[----:B------:R-:W-:Y:S02]  /*45f0*/  IADD3 R12, R0, 0x29, RZ ;  /* 0x00000029000c7810 */ /* 0x000fe40007ffe0ff */
[----:B------:R-:W-:Y:S02]  /*4600*/  FSEL R242, R62, -INF , !P0 ;  /* 0xff8000003ef27808 */ /* 0x000fe40004000000 */
[----:B------:R-:W-:Y:S02]  /*4610*/  FSEL R167, R56, -INF , !P2 ;  /* 0xff80000038a77808 */ /* 0x000fe40005000000 */
[----:B------:R-:W-:Y:S02]  /*4620*/  FSEL R203, R58, -INF , !P6 ;  /* 0xff8000003acb7808 */ /* 0x000fe40007000000 */
[----:B------:R-:W-:-:S02]  /*4630*/  FSEL R234, R61, -INF , !P4 ;  /* 0xff8000003dea7808 */ /* 0x000fc40006000000 */
[----:B------:R-:W-:Y:S01]  /*4640*/  FSEL R201, R59, -INF , !P1 ;  /* 0xff8000003bc97808 */ /* 0x000fe20004800000 */
[----:B------:R-:W-:Y:S01]  /*4650*/  HMMA.16816.F32 R4, R4, R26, R20 ;  /* 0x0000001a0404723c */ /* 0x000fe20000001814 */
[C---:B------:R-:W-:Y:S02]  /*4660*/  ISETP.GE.AND P0, PT, R2.reuse, R230, PT ;  /* 0x000000e60200720c */ /* 0x040fe40003f06270 */
[C---:B------:R-:W-:Y:S02]  /*4670*/  ISETP.GE.AND P2, PT, R2.reuse, R229, PT ;  /* 0x000000e50200720c */ /* 0x040fe40003f46270 */
[CC--:B------:R-:W-:Y:S02]  /*4680*/  ISETP.GE.AND P6, PT, R2.reuse, R228.reuse, PT ;  /* 0x000000e40200720c */ /* 0x0c0fe40003fc6270 */
[----:B------:R-:W-:Y:S02]  /*4690*/  ISETP.GE.AND P4, PT, R2, R227, PT ;  /* 0x000000e30200720c */ /* 0x000fe40003f86270 */
[----:B------:R-:W-:-:S02]  /*46a0*/  ISETP.GE.AND P1, PT, R12, R228, PT ;  /* 0x000000e40c00720c */ /* 0x000fc40003f26270 */
[C---:B------:R-:W-:Y:S02]  /*46b0*/  ISETP.LT.OR P0, PT, R2.reuse, R226, P0 ;  /* 0x000000e20200720c */ /* 0x040fe40000701670 */
[C---:B------:R-:W-:Y:S02]  /*46c0*/  ISETP.LT.OR P2, PT, R2.reuse, R225, P2 ;  /* 0x000000e10200720c */ /* 0x040fe40001741670 */
[CC--:B------:R-:W-:Y:S02]  /*46d0*/  ISETP.LT.OR P6, PT, R2.reuse, R224.reuse, P6 ;  /* 0x000000e00200720c */ /* 0x0c0fe400037c1670 */
[----:B------:R-:W-:Y:S02]  /*46e0*/  ISETP.LT.OR P4, PT, R2, R223, P4 ;  /* 0x000000df0200720c */ /* 0x000fe40002781670 */
[----:B------:R-:W-:Y:S02]  /*46f0*/  ISETP.LT.OR P1, PT, R12, R224, P1 ;  /* 0x000000e00c00720c */ /* 0x000fe40000f21670 */
[----:B------:R-:W-:-:S02]  /*4700*/  IADD3 R2, R0, 0x30, RZ ;  /* 0x0000003000027810 */ /* 0x000fc40007ffe0ff */
[----:B------:R-:W-:Y:S02]  /*4710*/  FSEL R238, R63, -INF , !P5 ;  /* 0xff8000003fee7808 */ /* 0x000fe40006800000 */
[----:B------:R-:W-:Y:S02]  /*4720*/  FSEL R165, R57, -INF , !P3 ;  /* 0xff80000039a57808 */ /* 0x000fe40005800000 */
[----:B------:R-:W-:Y:S02]  /*4730*/  FSEL R215, R44, -INF , !P0 ;  /* 0xff8000002cd77808 */ /* 0x000fe40004000000 */
[----:B------:R-:W-:Y:S02]  /*4740*/  FSEL R214, R46, -INF , !P2 ;  /* 0xff8000002ed67808 */ /* 0x000fe40005000000 */
[----:B------:R-:W-:Y:S02]  /*4750*/  FSEL R164, R28, -INF , !P6 ;  /* 0xff8000001ca47808 */ /* 0x000fe40007000000 */
[----:B------:R-:W-:-:S02]  /*4760*/  FSEL R202, R30, -INF , !P4 ;  /* 0xff8000001eca7808 */ /* 0x000fc40006000000 */
[----:B------:R-:W-:Y:S02]  /*4770*/  FSEL R166, R29, -INF , !P1 ;  /* 0xff8000001da67808 */ /* 0x000fe40004800000 */
[CC--:B------:R-:W-:Y:S02]  /*4780*/  ISETP.GE.AND P5, PT, R12.reuse, R230.reuse, PT ;  /* 0x000000e60c00720c */ /* 0x0c0fe40003fa6270 */
[C---:B------:R-:W-:Y:S02]  /*4790*/  ISETP.GE.AND P3, PT, R12.reuse, R229, PT ;  /* 0x000000e50c00720c */ /* 0x040fe40003f66270 */
[----:B------:R-:W-:Y:S02]  /*47a0*/  ISETP.GE.AND P0, PT, R12, R227, PT ;  /* 0x000000e30c00720c */ /* 0x000fe40003f06270 */
[C---:B------:R-:W-:Y:S02]  /*47b0*/  ISETP.GE.AND P2, PT, R2.reuse, R230, PT ;  /* 0x000000e60200720c */ /* 0x040fe40003f46270 */
[----:B------:R-:W-:-:S02]  /*47c0*/  ISETP.GE.AND P6, PT, R2, R229, PT ;  /* 0x000000e50200720c */ /* 0x000fc40003fc6270 */
[C---:B------:R-:W-:Y:S02]  /*47d0*/  ISETP.GE.AND P4, PT, R2.reuse, R228, PT ;  /* 0x000000e40200720c */ /* 0x040fe40003f86270 */
[----:B------:R-:W-:Y:S02]  /*47e0*/  ISETP.GE.AND P1, PT, R2, R227, PT ;  /* 0x000000e30200720c */ /* 0x000fe40003f26270 */
[CC--:B------:R-:W-:Y:S02]  /*47f0*/  ISETP.LT.OR P5, PT, R12.reuse, R226.reuse, P5 ;  /* 0x000000e20c00720c */ /* 0x0c0fe40002fa1670 */
        /* <DEDUP_REMOVED lines=17> */
[C---:B------:R-:W-:Y:S02]  /*4910*/  ISETP.LT.OR P3, PT, R2.reuse, R224, P3 ;  /* 0x000000e00200720c */ /* 0x040fe40001f61670 */
[----:B------:R-:W-:Y:S02]  /*4920*/  ISETP.LT.OR P2, PT, R2, R223, P2 ;  /* 0x000000df0200720c */ /* 0x000fe40001741670 */
[----:B------:R-:W-:Y:S02]  /*4930*/  IADD3 R2, R0, 0x38, RZ ;  /* 0x0000003800027810 */ /* 0x000fe40007ffe0ff */
[----:B------:R-:W-:-:S02]  /*4940*/  FSEL R245, R41, -INF , !P0 ;  /* 0xff80000029f57808 */ /* 0x000fc40004000000 */
[----:B------:R-:W-:Y:S02]  /*4950*/  ISETP.GE.AND P0, PT, R2, R227, PT ;  /* 0x000000e30200720c */ /* 0x000fe40003f06270 */
[----:B------:R-:W-:Y:S02]  /*4960*/  FSEL R241, R38, -INF , !P1 ;  /* 0xff80000026f17808 */ /* 0x000fe40004800000 */
[C---:B------:R-:W-:Y:S02]  /*4970*/  ISETP.LT.OR P0, PT, R2.reuse, R223, P0 ;  /* 0x000000df0200720c */ /* 0x040fe40000701670 */
[----:B------:R-:W-:Y:S02]  /*4980*/  ISETP.GE.AND P1, PT, R2, R228, PT ;  /* 0x000000e40200720c */ /* 0x000fe40003f26270 */
[----:B------:R-:W-:Y:S02]  /*4990*/  FSEL R239, R6, -INF , !P0 ;  /* 0xff80000006ef7808 */ /* 0x000fe40004000000 */
[----:B------:R-:W-:-:S02]  /*49a0*/  PLOP3.LUT P0, PT, PT, PT, UP0, 0x80, 0x0 ;  /* 0x000000000000781c */ /* 0x000fc40003f0f008 */
        /* <DEDUP_REMOVED lines=8> */
[CC--:B------:R-:W-:Y:S02]  /*4a30*/  ISETP.GE.AND P6, PT, R2.reuse, R230.reuse, PT ;  /* 0x000000e60200720c */ /* 0x0c0fe40003fc6270 */
[-C--:B------:R-:W-:Y:S02]  /*4a40*/  ISETP.GE.AND P4, PT, R2, R229.reuse, PT ;  /* 0x000000e50200720c */ /* 0x080fe40003f86270 */
[C---:B------:R-:W-:Y:S02]  /*4a50*/  ISETP.GE.AND P5, PT, R0.reuse, R230, PT ;  /* 0x000000e60000720c */ /* 0x040fe40003fa6270 */
[----:B------:R-:W-:-:S02]  /*4a60*/  ISETP.GE.AND P3, PT, R0, R229, PT ;  /* 0x000000e50000720c */ /* 0x000fc40003f66270 */
[C---:B------:R-:W-:Y:S02]  /*4a70*/  ISETP.GE.AND P2, PT, R0.reuse, R228, PT ;  /* 0x000000e40000720c */ /* 0x040fe40003f46270 */
[----:B------:R-:W-:Y:S02]  /*4a80*/  ISETP.GE.AND P1, PT, R0, R227, PT ;  /* 0x000000e30000720c */ /* 0x000fe40003f26270 */
[CC--:B------:R-:W-:Y:S02]  /*4a90*/  ISETP.LT.OR P6, PT, R2.reuse, R226.reuse, P6 ;  /* 0x000000e20200720c */ /* 0x0c0fe400037c1670 */
[-C--:B------:R-:W-:Y:S02]  /*4aa0*/  ISETP.LT.OR P4, PT, R2, R225.reuse, P4 ;  /* 0x000000e10200720c */ /* 0x080fe40002781670 */
[C---:B------:R-:W-:Y:S02]  /*4ab0*/  ISETP.LT.OR P5, PT, R0.reuse, R226, P5 ;  /* 0x000000e20000720c */ /* 0x040fe40002fa1670 */
[----:B------:R-:W-:-:S02]  /*4ac0*/  ISETP.LT.OR P3, PT, R0, R225, P3 ;  /* 0x000000e10000720c */ /* 0x000fc40001f61670 */
[C---:B------:R-:W-:Y:S02]  /*4ad0*/  ISETP.LT.OR P2, PT, R0.reuse, R224, P2 ;  /* 0x000000e00000720c */ /* 0x040fe40001741670 */
[----:B------:R-:W-:Y:S01]  /*4ae0*/  ISETP.LT.OR P1, PT, R0, R223, P1 ;  /* 0x000000df0000720c */ /* 0x000fe20000f21670 */
[----:B------:R-:W-:Y:S01]  /*4af0*/  IMAD.IADD R0, R148, 0x1, R91 ;  /* 0x0000000194007824 */ /* 0x000fe200078e025b */
[----:B------:R-:W-:Y:S02]  /*4b00*/  FSEL R232, R5, -INF , !P2 ;  /* 0xff80000005e87808 */ /* 0x000fe40005000000 */
[----:B------:R-:W-:Y:S02]  /*4b10*/  FSEL R240, R7, -INF , !P1 ;  /* 0xff80000007f07808 */ /* 0x000fe40004800000 */
[----:B------:R-:W-:Y:S02]  /*4b20*/  FSEL R243, R8, -INF , !P6 ;  /* 0xff80000008f37808 */ /* 0x000fe40007000000 */
[----:B------:R-:W-:-:S02]  /*4b30*/  FSEL R247, R10, -INF , !P4 ;  /* 0xff8000000af77808 */ /* 0x000fc40006000000 */
[----:B------:R-:W-:Y:S02]  /*4b40*/  FSEL R244, R9, -INF , !P5 ;  /* 0xff80000009f47808 */ /* 0x000fe40006800000 */
[----:B------:R-:W-:Y:S01]  /*4b50*/  FSEL R248, R11, -INF , !P3 ;  /* 0xff8000000bf87808 */ /* 0x000fe20005800000 */
[----:B------:R-:W-:Y:S05]  /*4b60*/  @!P0 BRA `(.L_x_387) ;  /* 0x000003b000008947 */ /* 0x000fea0003800000 */
[----:B------:R-:W-:Y:S01]  /*4b70*/  UIADD3 UR9, UR34, -0x2, URZ ;  /* 0xfffffffe22097890 */ /* 0x000fe2000fffe03f */
[----:B------:R-:W-:Y:S01]  /*4b80*/  ISETP.GE.AND P5, PT, R162, c[0x0][0x220], PT ;  /* 0x00008800a2007a0c */ /* 0x000fe20003fa6270 */
[----:B------:R-:W-:Y:S01]  /*4b90*/  BSSY B0, `(.L_x_388) ;  /* 0x0000037000007945 */ /* 0x000fe20003800000 */
[----:B------:R-:W-:Y:S01]  /*4ba0*/  ISETP.GE.AND P4, PT, R159, c[0x0][0x220], PT ;  /* 0x000088009f007a0c */ /* 0x000fe20003f86270 */
[----:B------:R-:W-:Y:S01]  /*4bb0*/  USHF.R.S32.HI UR8, URZ, 0x1f, UR9 ;  /* 0x0000001f3f087899 */ /* 0x000fe20008011409 */
[----:B------:R-:W-:Y:S01]  /*4bc0*/  ISETP.GE.AND P2, PT, R158, c[0x0][0x220], PT ;  /* 0x000088009e007a0c */ /* 0x000fe20003f46270 */
[----:B------:R-:W-:Y:S01]  /*4bd0*/  UIMAD UR5, UR5, UR9, URZ ;  /* 0x00000009050572a4 */ /* 0x000fe2000f8e023f */
[----:B------:R-:W-:-:S03]  /*4be0*/  IMAD.WIDE.U32 R4, R153, UR9, R156 ;  /* 0x0000000999047c25 */ /* 0x000fc6000f8e009c */
[----:B------:R-:W-:-:S04]  /*4bf0*/  UIMAD UR5, UR8, UR7, UR5 ;  /* 0x00000007080572a4 */ /* 0x000fc8000f8e0205 */
[C---:B------:R-:W-:Y:S01]  /*4c00*/  @!P5 LEA R14, P6, R4.reuse, c[0x0][0x168], 0x1 ;  /* 0x00005a00040eda11 */ /* 0x040fe200078c08ff */
[----:B------:R1:W-:Y:S01]  /*4c10*/  @P5 STS [R222+0x6000], RZ ;  /* 0x006000ffde005388 */ /* 0x0003e20000000800 */
[----:B------:R-:W-:Y:S02]  /*4c20*/  IADD3 R5, R5, UR5, RZ ;  /* 0x0000000505057c10 */ /* 0x000fe4000fffe0ff */
[C---:B------:R-:W-:Y:S01]  /*4c30*/  @!P4 LEA R12, P3, R4.reuse, c[0x0][0x168], 0x1 ;  /* 0x00005a00040cca11 */ /* 0x040fe200078608ff */
[----:B------:R1:W-:Y:S01]  /*4c40*/  @P5 STS [R222+0x6004], RZ ;  /* 0x006004ffde005388 */ /* 0x0003e20000000800 */
[C---:B------:R-:W-:Y:S02]  /*4c50*/  @!P2 LEA R10, P1, R4.reuse, c[0x0][0x168], 0x1 ;  /* 0x00005a00040aaa11 */ /* 0x040fe400078208ff */
[C---:B------:R-:W-:Y:S01]  /*4c60*/  @!P5 LEA.HI.X R15, R4.reuse, c[0x0][0x16c], R5, 0x1, P6 ;  /* 0x00005b00040fda11 */ /* 0x040fe200030f0c05 */
[----:B------:R1:W-:Y:S01]  /*4c70*/  @P5 STS.64 [R222+0x6008], RZ ;  /* 0x006008ffde005388 */ /* 0x0003e20000000a00 */
[----:B------:R-:W-:-:S02]  /*4c80*/  IADD3 R2, P6, R4, UR23, RZ ;  /* 0x0000001704027c10 */ /* 0x000fc4000ffde0ff */
[C-C-:B------:R-:W-:Y:S01]  /*4c90*/  @!P4 LEA.HI.X R13, R4.reuse, c[0x0][0x16c], R5.reuse, 0x1, P3 ;  /* 0x00005b00040dca11 */ /* 0x140fe200018f0c05 */
[----:B------:R-:W-:Y:S01]  /*4ca0*/  @!PT LDS RZ, [RZ] ;  /* 0x00000000fffff984 */ /* 0x000fe20000000800 */
[----:B------:R-:W-:Y:S01]  /*4cb0*/  @!PT LDS RZ, [RZ] ;  /* 0x00000000fffff984 */ /* 0x000fe20000000800 */
[----:B------:R-:W-:Y:S01]  /*4cc0*/  @!PT LDS RZ, [RZ] ;  /* 0x00000000fffff984 */ /* 0x000fe20000000800 */
[----:B------:R1:W-:Y:S01]  /*4cd0*/  @!P5 LDGSTS.E.BYPASS.LTC128B.128 [R222+0x6000], [R14.64] ;  /* 0x060000000ededfae */ /* 0x0003e2000b901d5e */
[----:B------:R-:W-:Y:S02]  /*4ce0*/  @!P2 LEA.HI.X R11, R4, c[0x0][0x16c], R5, 0x1, P1 ;  /* 0x00005b00040baa11 */ /* 0x000fe400008f0c05 */
[C---:B------:R-:W-:Y:S01]  /*4cf0*/  @!P5 LEA R8, P3, R2.reuse, c[0x0][0x168], 0x1 ;  /* 0x00005a000208da11 */ /* 0x040fe200078608ff */
[----:B------:R1:W-:Y:S01]  /*4d00*/  @P4 STS.128 [R222+0x7000], RZ ;  /* 0x007000ffde004388 */ /* 0x0003e20000000c00 */
[----:B------:R-:W-:Y:S02]  /*4d10*/  IADD3.X R4, R5, UR22, RZ, P6, !PT ;  /* 0x0000001605047c10 */ /* 0x000fe4000b7fe4ff */
[C---:B------:R-:W-:Y:S01]  /*4d20*/  @!P4 LEA R6, P1, R2.reuse, c[0x0][0x168], 0x1 ;  /* 0x00005a000206ca11 */ /* 0x040fe200078208ff */
[----:B------:R-:W-:Y:S01]  /*4d30*/  @!PT LDS RZ, [RZ] ;  /* 0x00000000fffff984 */ /* 0x000fe20000000800 */
[----:B------:R-:W-:Y:S01]  /*4d40*/  @!PT LDS RZ, [RZ] ;  /* 0x00000000fffff984 */ /* 0x000fe20000000800 */
[----:B------:R-:W-:Y:S01]  /*4d50*/  @!PT LDS RZ, [RZ] ;  /* 0x00000000fffff984 */ /* 0x000fe20000000800 */
[----:B------:R1:W-:Y:S01]  /*4d60*/  @!P4 LDGSTS.E.BYPASS.LTC128B.128 [R222+0x7000], [R12.64+0x40] ;  /* 0x070000400cdecfae */ /* 0x0003e2000b901d5e */
[----:B------:R-:W-:-:S02]  /*4d70*/  @!P5 LEA.HI.X R9, R2, c[0x0][0x16c], R4, 0x1, P3 ;  /* 0x00005b000209da11 */ /* 0x000fc400018f0c04 */
[----:B------:R-:W-:Y:S01]  /*4d80*/  @!P4 LEA.HI.X R7, R2, c[0x0][0x16c], R4, 0x1, P1 ;  /* 0x00005b000207ca11 */ /* 0x000fe200008f0c04 */
        /* <DEDUP_REMOVED lines=23> */
.L_x_389:
[----:B------:R-:W-:Y:S05]  /*4f00*/  BSYNC B0 ;  /* 0x0000000000007941 */ /* 0x000fea0003800000 */
.L_x_388:
[----:B------:R-:W0:Y:S02]  /*4f10*/  LDGDEPBAR ;  /* 0x00000000000079af */ /* 0x000e240000000000 */
.L_x_387:
[----:B------:R-:W-:Y:S01]  /*4f20*/  FMNMX.FTZ R2, R89, R88, !PT ;  /* 0x0000005859027209 */ /* 0x000fe20007810000 */
[----:B------:R-:W-:Y:S01]  /*4f30*/  USHF.L.U32 UR5, UR4, 0x1, URZ ;  /* 0x0000000104057899 */ /* 0x000fe2000800063f */
[----:B-1----:R-:W-:Y:S01]  /*4f40*/  IADD3 R7, R154, 0x4, RZ ;  /* 0x000000049a077810 */ /* 0x002fe20007ffe0ff */
[----:B------:R-:W-:Y:S01]  /*4f50*/  STL [R1+0x84], R219 ;  /* 0x000084db01007387 */ /* 0x000fe20000100800 */
[----:B------:R-:W-:Y:S01]  /*4f60*/  FMNMX.FTZ R2, R67, R2, !PT ;  /* 0x0000000243027209 */ /* 0x000fe20007810000 */
[----:B------:R-:W-:Y:S01]  /*4f70*/  UIADD3 UR15, UR33, -0x4498517b, URZ ;  /* 0xbb67ae85210f7890 */ /* 0x000fe2000fffe03f */
[----:B------:R-:W-:Y:S01]  /*4f80*/  LOP3.LUT R40, R152, UR32, RZ, 0x3c, !PT ;  /* 0x0000002098287c12 */ /* 0x000fe2000f8e3cff */
[----:B------:R-:W-:Y:S01]  /*4f90*/  IMAD.WIDE.U32 R106, R7, -0x326172a9, RZ ;  /* 0xcd9e8d57076a7825 */ /* 0x000fe200078e00ff */
[----:B------:R-:W-:Y:S01]  /*4fa0*/  FMNMX.FTZ R2, R66, R2, !PT ;  /* 0x0000000242027209 */ /* 0x000fe20007810000 */
[----:B------:R-:W-:Y:S01]  /*4fb0*/  STL [R1+0x80], R217 ;  /* 0x000080d901007387 */ /* 0x000fe20000100800 */
[----:B------:R-:W-:Y:S01]  /*4fc0*/  UIADD3 UR16, UR32, -0x61c88647, URZ ;  /* 0x9e3779b920107890 */ /* 0x000fe2000fffe03f */
[----:B------:R-:W-:Y:S01]  /*4fd0*/  IMAD.WIDE.U32 R136, R155, -0x2daee0ad, RZ ;  /* 0xd2511f539b887825 */ /* 0x000fe200078e00ff */
[----:B------:R-:W-:Y:S01]  /*4fe0*/  FMNMX.FTZ R2, R71, R2, !PT ;  /* 0x0000000247027209 */ /* 0x000fe20007810000 */
[----:B------:R1:W-:Y:S01]  /*4ff0*/  STL [R1+0x20], R7 ;  /* 0x0000200701007387 */ /* 0x0003e20000100800 */
[----:B------:R-:W-:Y:S01]  /*5000*/  UIADD3 UR14, UR32, 0x3c6ef372, URZ ;  /* 0x3c6ef372200e7890 */ /* 0x000fe2000fffe03f */
[----:B------:R-:W-:Y:S01]  /*5010*/  IMAD.SHL.U32 R216, R0, 0x2, RZ ;  /* 0x0000000200d87824 */ /* 0x000fe200078e00ff */
[----:B------:R-:W-:Y:S01]  /*5020*/  FMNMX.FTZ R2, R52, R2, !PT ;  /* 0x0000000234027209 */ /* 0x000fe20007810000 */
[----:B------:R-:W-:Y:S01]  /*5030*/  UIADD3 UR13, UR33, 0x76cf5d0a, URZ ;  /* 0x76cf5d0a210d7890 */ /* 0x000fe2000fffe03f */
[----:B------:R-:W-:Y:S01]  /*5040*/  IMAD.WIDE.U32 R170, R154, -0x326172a9, RZ ;  /* 0xcd9e8d579aaa7825 */ /* 0x000fe200078e00ff */
[----:B------:R-:W-:Y:S01]  /*5050*/  UIADD3 UR11, UR33, 0x32370b8f, URZ ;  /* 0x32370b8f210b7890 */ /* 0x000fe2000fffe03f */
[----:B------:R-:W-:Y:S01]  /*5060*/  FMNMX.FTZ R2, R53, R2, !PT ;  /* 0x0000000235027209 */ /* 0x000fe20007810000 */
[----:B------:R-:W-:Y:S01]  /*5070*/  UIADD3 UR12, UR32, -0x255992d5, URZ ;  /* 0xdaa66d2b200c7890 */ /* 0x000fe2000fffe03f */
[----:B------:R-:W-:Y:S01]  /*5080*/  IMAD R218, R3, 0x2, R216 ;  /* 0x0000000203da7824 */ /* 0x000fe200078e02d8 */
[----:B------:R-:W-:Y:S01]  /*5090*/  UIADD3 UR10, UR32, 0x78dde6e4, URZ ;  /* 0x78dde6e4200a7890 */ /* 0x000fe2000fffe03f */
[----:B------:R-:W-:Y:S01]  /*50a0*/  FMNMX.FTZ R2, R54, R2, !PT ;  /* 0x0000000236027209 */ /* 0x000fe20007810000 */
[----:B------:R-:W-:Y:S01]  /*50b0*/  UIADD3 UR7, UR33, -0x56f99767, URZ ;  /* 0xa906689921077890 */ /* 0x000fe2000fffe03f */
[----:B------:R-:W-:Y:S01]  /*50c0*/  LDSM.16.MT88.4 R76, [R216+0x9000] ;  /* 0x00900000d84c783b */ /* 0x000fe20000004200 */
[----:B------:R-:W-:Y:S01]  /*50d0*/  UIADD3 UR9, UR33, -0x126145ec, URZ ;  /* 0xed9eba1421097890 */ /* 0x000fe2000fffe03f */
[----:B------:R-:W-:Y:S01]  /*50e0*/  FMNMX.FTZ R2, R167, R2, !PT ;  /* 0x00000002a7027209 */ /* 0x000fe20007810000 */
[----:B------:R-:W-:Y:S01]  /*50f0*/  UIADD3 UR17, UR32, -0x4ab325aa, URZ ;  /* 0xb54cda5620117890 */ /* 0x000fe2000fffe03f */
[----:B------:R-:W-:Y:S01]  /*5100*/  LDSM.16.MT88.4 R92, [R216+0xa000] ;  /* 0x00a00000d85c783b */ /* 0x000fe20000004200 */
[----:B------:R-:W-:Y:S01]  /*5110*/  UIADD3 UR8, UR32, 0x1715609d, URZ ;  /* 0x1715609d20087890 */ /* 0x000fe2000fffe03f */
[----:B------:R-:W-:Y:S01]  /*5120*/  FMNMX.FTZ R4, R165, R2, !PT ;  /* 0x00000002a5047209 */ /* 0x000fe20007810000 */
[----:B------:R-:W-:Y:S01]  /*5130*/  UIADD3 UR18, UR33, 0x646e171e, URZ ;  /* 0x646e171e21127890 */ /* 0x000fe2000fffe03f */
[----:B------:R-:W-:Y:S01]  /*5140*/  FMNMX.FTZ R2, R90, R70, !PT ;  /* 0x000000465a027209 */ /* 0x000fe20007810000 */
[----:B------:R-:W-:Y:S01]  /*5150*/  LDSM.16.MT88.4 R80, [R218+0x9000] ;  /* 0x00900000da50783b */ /* 0x000fe20000004200 */
[----:B------:R-:W-:-:S02]  /*5160*/  FMNMX.FTZ R4, R164, R4, !PT ;  /* 0x00000004a4047209 */ /* 0x000fc40007810000 */
[----:B------:R-:W-:Y:S01]  /*5170*/  FMNMX.FTZ R2, R69, R2, !PT ;  /* 0x0000000245027209 */ /* 0x000fe20007810000 */
[----:B-1----:R-:W-:Y:S01]  /*5180*/  IMAD.U32 R7, RZ, RZ, UR5 ;  /* 0x00000005ff077e24 */ /* 0x002fe2000f8e00ff */
[----:B------:R-:W-:Y:S01]  /*5190*/  FMNMX.FTZ R5, R166, R4, !PT ;  /* 0x00000004a6057209 */ /* 0x000fe20007810000 */
[----:B------:R-:W-:Y:S01]  /*51a0*/  LDSM.16.MT88.4 R96, [R216+0xb000] ;  /* 0x00b00000d860783b */ /* 0x000fe20000004200 */
[----:B------:R-:W-:Y:S01]  /*51b0*/  FMNMX.FTZ R2, R68, R2, !PT ;  /* 0x0000000244027209 */ /* 0x000fe20007810000 */
[----:B------:R-:W-:Y:S01]  /*51c0*/  UIADD3 UR5, UR5, 0x1, URZ ;  /* 0x0000000105057890 */ /* 0x000fe2000fffe03f */
[----:B------:R-:W-:Y:S01]  /*51d0*/  FMNMX.FTZ R5, R235, R5, !PT ;  /* 0x00000005eb057209 */ /* 0x000fe20007810000 */
[----:B------:R-:W-:Y:S01]  /*51e0*/  LDSM.16.MT88.4 R84, [R218+0xa000] ;  /* 0x00a00000da54783b */ /* 0x000fe20000004200 */
[----:B------:R-:W-:Y:S02]  /*51f0*/  FMNMX.FTZ R2, R74, R2, !PT ;  /* 0x000000024a027209 */ /* 0x000fe40007810000 */
[----:B------:R-:W-:Y:S01]  /*5200*/  FMNMX.FTZ R5, R231, R5, !PT ;  /* 0x00000005e7057209 */ /* 0x000fe20007810000 */
[----:B------:R-:W-:Y:S01]  /*5210*/  LDSM.16.MT88.4 R120, [R216+0x9400] ;  /* 0x00940000d878783b */ /* 0x000fe20000004200 */
[----:B------:R-:W-:-:S02]  /*5220*/  FMNMX.FTZ R2, R75, R2, !PT ;  /* 0x000000024b027209 */ /* 0x000fc40007810000 */
[----:B------:R-:W-:Y:S01]  /*5230*/  FMNMX.FTZ R5, R233, R5, !PT ;  /* 0x00000005e9057209 */ /* 0x000fe20007810000 */
[----:B------:R-:W-:Y:S01]  /*5240*/  STL [R1+0x4], R40 ;  /* 0x0000042801007387 */ /* 0x000fe20000100800 */
[----:B------:R-:W-:Y:S02]  /*5250*/  FMNMX.FTZ R4, R72, R2, !PT ;  /* 0x0000000248047209 */ /* 0x000fe40007810000 */
[----:B------:R-:W-:Y:S01]  /*5260*/  FMNMX.FTZ R2, R232, R5, !PT ;  /* 0x00000005e8027209 */ /* 0x000fe20007810000 */
[----:B------:R-:W-:Y:S01]  /*5270*/  LDSM.16.MT88.4 R128, [R218+0x9400] ;  /* 0x00940000da80783b */ /* 0x000fe20000004200 */
[----:B------:R-:W-:Y:S02]  /*5280*/  FMNMX.FTZ R4, R73, R4, !PT ;  /* 0x0000000449047209 */ /* 0x000fe40007810000 */
[----:B------:R-:W-:Y:S01]  /*5290*/  LOP3.LUT R5, R107, R40, RZ, 0x3c, !PT ;  /* 0x000000286b057212 */ /* 0x000fe200078e3cff */
[----:B------:R-:W1:Y:S01]  /*52a0*/  SHFL.BFLY PT, R6, R2, 0x2, 0x1f ;  /* 0x0c401f0002067f89 */ /* 0x000e6200000e0000 */
[----:B------:R-:W-:-:S03]  /*52b0*/  FMNMX.FTZ R4, R203, R4, !PT ;  /* 0x00000004cb047209 */ /* 0x000fc60007810000 */
[----:B------:R-:W-:Y:S01]  /*52c0*/  IMAD.WIDE.U32 R100, R5, -0x2daee0ad, RZ ;  /* 0xd2511f5305647825 */ /* 0x000fe200078e00ff */
[----:B------:R-:W-:Y:S01]  /*52d0*/  FMNMX.FTZ R4, R201, R4, !PT ;  /* 0x00000004c9047209 */ /* 0x000fe20007810000 */
[----:B------:R-:W-:Y:S01]  /*52e0*/  LDSM.16.MT88.4 R108, [R216+0xa400] ;  /* 0x00a40000d86c783b */ /* 0x000fe20000004200 */
[----:B------:R-:W-:Y:S02]  /*52f0*/  LOP3.LUT R5, R137, UR33, R7, 0x96, !PT ;  /* 0x0000002189057c12 */ /* 0x000fe4000f8e9607 */
[----:B------:R-:W-:Y:S01]  /*5300*/  FMNMX.FTZ R4, R202, R4, !PT ;  /* 0x00000004ca047209 */ /* 0x000fe20007810000 */
[----:B------:R-:W-:Y:S02]  /*5310*/  LDSM.16.MT88.4 R124, [R218+0xb400] ;  /* 0x00b40000da7c783b */ /* 0x000fe40000004200 */
[----:B------:R-:W-:Y:S01]  /*5320*/  IMAD.WIDE.U32 R42, R5, -0x326172a9, RZ ;  /* 0xcd9e8d57052a7825 */ /* 0x000fe200078e00ff */
[----:B------:R-:W-:Y:S01]  /*5330*/  FMNMX.FTZ R4, R200, R4, !PT ;  /* 0x00000004c8047209 */ /* 0x000fe20007810000 */
[----:B------:R-:W-:Y:S03]  /*5340*/  LDSM.16.MT88.4 R116, [R218+0xa400] ;  /* 0x00a40000da74783b */ /* 0x000fe60000004200 */
[----:B------:R-:W-:Y:S01]  /*5350*/  FMNMX.FTZ R4, R241, R4, !PT ;  /* 0x00000004f1047209 */ /* 0x000fe20007810000 */
[----:B------:R-:W-:Y:S03]  /*5360*/  LDSM.16.MT88.4 R112, [R216+0xb400] ;  /* 0x00b40000d870783b */ /* 0x000fe60000004200 */
[----:B------:R-:W-:-:S02]  /*5370*/  FMNMX.FTZ R4, R237, R4, !PT ;  /* 0x00000004ed047209 */ /* 0x000fc40007810000 */
[----:B-1----:R-:W-:Y:S02]  /*5380*/  FMNMX.FTZ R2, R2, R6, !PT ;  /* 0x0000000602027209 */ /* 0x002fe40007810000 */
[----:B------:R-:W-:Y:S02]  /*5390*/  FMNMX.FTZ R6, R239, R4, !PT ;  /* 0x00000004ef067209 */ /* 0x000fe40007810000 */
[----:B------:R-:W-:Y:S01]  /*53a0*/  LOP3.LUT R4, R101, UR15, R136, 0x96, !PT ;  /* 0x0000000f65047c12 */ /* 0x000fe2000f8e9688 */
[----:B------:R-:W1:Y:S01]  /*53b0*/  SHFL.BFLY PT, R103, R2, 0x1, 0x1f ;  /* 0x0c201f0002677f89 */ /* 0x000e6200000e0000 */
[----:B------:R-:W-:Y:S01]  /*53c0*/  FMNMX.FTZ R6, R240, R6, !PT ;  /* 0x00000006f0067209 */ /* 0x000fe20007810000 */
[----:B------:R-:W-:Y:S02]  /*53d0*/  IMAD R101, R144, 0x10000, R144 ;  /* 0x0001000090657824 */ /* 0x000fe400078e0290 */
[----:B------:R-:W-:Y:S01]  /*53e0*/  IMAD.WIDE.U32 R64, R4, -0x326172a9, RZ ;  /* 0xcd9e8d5704407825 */ /* 0x000fe200078e00ff */
[----:B------:R-:W-:Y:S01]  /*53f0*/  LOP3.LUT R4, R43, UR16, R106, 0x96, !PT ;  /* 0x000000102b047c12 */ /* 0x000fe2000f8e966a */
[----:B------:R-:W2:Y:S03]  /*5400*/  SHFL.BFLY PT, R102, R6, 0x2, 0x1f ;  /* 0x0c401f0006667f89 */ /* 0x000ea600000e0000 */
[----:B------:R-:W-:Y:S01]  /*5410*/  LOP3.LUT R8, R65, UR14, R42, 0x96, !PT ;  /* 0x0000000e41087c12 */ /* 0x000fe2000f8e962a */
[----:B------:R-:W-:-:S04]  /*5420*/  IMAD.WIDE.U32 R4, R4, -0x2daee0ad, RZ ;  /* 0xd2511f5304047825 */ /* 0x000fc800078e00ff */
[----:B------:R-:W-:Y:S01]  /*5430*/  IMAD.WIDE.U32 R8, R8, -0x2daee0ad, RZ ;  /* 0xd2511f5308087825 */ /* 0x000fe200078e00ff */
[----:B------:R-:W-:-:S04]  /*5440*/  LOP3.LUT R5, R5, UR13, R100, 0x96, !PT ;  /* 0x0000000d05057c12 */ /* 0x000fc8000f8e9664 */
[----:B------:R-:W-:Y:S01]  /*5450*/  LOP3.LUT R7, R9, UR11, R4, 0x96, !PT ;  /* 0x0000000b09077c12 */ /* 0x000fe2000f8e9604 */
[----:B------:R-:W-:-:S04]  /*5460*/  IMAD.WIDE.U32 R4, R5, -0x326172a9, RZ ;  /* 0xcd9e8d5705047825 */ /* 0x000fc800078e00ff */
[----:B------:R-:W-:Y:S01]  /*5470*/  IMAD.WIDE.U32 R16, R7, -0x326172a9, RZ ;  /* 0xcd9e8d5707107825 */ /* 0x000fe200078e00ff */
[----:B------:R-:W-:Y:S02]  /*5480*/  LOP3.LUT R7, R5, UR12, R64, 0x96, !PT ;  /* 0x0000000c05077c12 */ /* 0x000fe4000f8e9640 */
[----:B-1----:R-:W-:Y:S02]  /*5490*/  FMNMX.FTZ R103, R2, R103, !PT ;  /* 0x0000006702677209 */ /* 0x002fe40007810000 */
[----:B------:R-:W-:Y:S02]  /*54a0*/  LOP3.LUT R4, R17, UR10, R4, 0x96, !PT ;  /* 0x0000000a11047c12 */ /* 0x000fe4000f8e9604 */
[----:B--2---:R-:W-:Y:S01]  /*54b0*/  FMNMX.FTZ R102, R6, R102, !PT ;  /* 0x0000006606667209 */ /* 0x004fe20007810000 */
[----:B------:R-:W-:Y:S01]  /*54c0*/  IMAD.WIDE.U32 R6, R7, -0x2daee0ad, RZ ;  /* 0xd2511f5307067825 */ /* 0x000fe200078e00ff */
[----:B------:R-:W-:-:S03]  /*54d0*/  FSETP.NEU.FTZ.AND P1, PT, R103, -INF , PT ;  /* 0xff8000006700780b */ /* 0x000fc60003f3d000 */
[----:B------:R-:W1:Y:S01]  /*54e0*/  SHFL.BFLY PT, R9, R102, 0x1, 0x1f ;  /* 0x0c201f0066097f89 */ /* 0x000e6200000e0000 */
[----:B------:R-:W-:-:S04]  /*54f0*/  IMAD.WIDE.U32 R14, R4, -0x2daee0ad, RZ ;  /* 0xd2511f53040e7825 */ /* 0x000fc800078e00ff */
[----:B------:R-:W-:Y:S01]  /*5500*/  FMUL.FTZ R2, R103, c[0x0][0x23c] ;  /* 0x00008f0067027a20 */ /* 0x000fe20000410000 */
[----:B------:R-:W-:Y:S02]  /*5510*/  LOP3.LUT R4, R15, UR7, R6, 0x96, !PT ;  /* 0x000000070f047c12 */ /* 0x000fe4000f8e9606 */
[----:B------:R-:W-:Y:S02]  /*5520*/  LOP3.LUT R6, R7, UR9, R8, 0x96, !PT ;  /* 0x0000000907067c12 */ /* 0x000fe4000f8e9608 */
[----:B------:R-:W-:Y:S01]  /*5530*/  FSEL R19, R2, RZ, P1 ;  /* 0x000000ff02137208 */ /* 0x000fe20000800000 */
[----:B------:R-:W-:-:S04]  /*5540*/  IMAD.WIDE.U32 R4, R4, -0x326172a9, RZ ;  /* 0xcd9e8d5704047825 */ /* 0x000fc800078e00ff */
[----:B------:R-:W-:Y:S01]  /*5550*/  IMAD.WIDE.U32 R12, R6, -0x326172a9, RZ ;  /* 0xcd9e8d57060c7825 */ /* 0x000fe200078e00ff */
[C---:B------:R-:W-:Y:S02]  /*5560*/  LOP3.LUT R2, R4.reuse, 0xffff, RZ, 0xc0, !PT ;  /* 0x0000ffff04027812 */ /* 0x040fe400078ec0ff */
[----:B------:R-:W-:Y:S01]  /*5570*/  LOP3.LUT R8, R4, 0xff, RZ, 0xc0, !PT ;  /* 0x000000ff04087812 */ /* 0x000fe200078ec0ff */
[----:B------:R-:W-:Y:S01]  /*5580*/  FFMA.FTZ R7, R89, c[0x0][0x23c], -R19 ;  /* 0x00008f0059077a23 */ /* 0x000fe20000010813 */
[----:B------:R-:W-:Y:S02]  /*5590*/  SHF.R.U32.HI R6, RZ, 0x8, R2 ;  /* 0x00000008ff067819 */ /* 0x000fe40000011602 */
[----:B------:R-:W-:Y:S01]  /*55a0*/  LOP3.LUT R2, R5, UR17, R12, 0x96, !PT ;  /* 0x0000001105027c12 */ /* 0x000fe2000f8e960c */
[----:B------:R2:W-:Y:S01]  /*55b0*/  MUFU.EX2 R252, R7 ;  /* 0x0000000700fc7308 */ /* 0x0005e20000000800 */
[----:B------:R-:W-:Y:S02]  /*55c0*/  SHF.R.U32.HI R5, RZ, 0x10, R4 ;  /* 0x00000010ff057819 */ /* 0x000fe40000011604 */
[----:B-1----:R-:W-:-:S02]  /*55d0*/  FMNMX.FTZ R102, R102, R9, !PT ;  /* 0x0000000966667209 */ /* 0x002fc40007810000 */
[----:B------:R-:W-:Y:S02]  /*55e0*/  SHF.R.U32.HI R11, RZ, 0x18, R4 ;  /* 0x00000018ff0b7819 */ /* 0x000fe40000011604 */
[----:B------:R-:W-:Y:S01]  /*55f0*/  LOP3.LUT R9, R5, 0xff, RZ, 0xc0, !PT ;  /* 0x000000ff05097812 */ /* 0x000fe200078ec0ff */
[--C-:B------:R-:W-:Y:S01]  /*5600*/  FFMA.FTZ R5, R67, c[0x0][0x23c], -R19.reuse ;  /* 0x00008f0043057a23 */ /* 0x100fe20000010813 */
[----:B------:R-:W-:Y:S02]  /*5610*/  LOP3.LUT R4, R2, 0xffff, RZ, 0xc0, !PT ;  /* 0x0000ffff02047812 */ /* 0x000fe400078ec0ff */
[----:B------:R-:W-:Y:S01]  /*5620*/  PRMT R12, R8, 0x5410, R6 ;  /* 0x00005410080c7816 */ /* 0x000fe20000000006 */
[C---:B------:R-:W-:Y:S01]  /*5630*/  FMUL.FTZ R6, R102.reuse, c[0x0][0x23c] ;  /* 0x00008f0066067a20 */ /* 0x040fe20000410000 */
[----:B------:R-:W-:Y:S01]  /*5640*/  SHF.R.U32.HI R8, RZ, 0x10, R2 ;  /* 0x00000010ff087819 */ /* 0x000fe20000011602 */
[----:B------:R1:W-:Y:S01]  /*5650*/  MUFU.EX2 R162, R5 ;  /* 0x0000000500a27308 */ /* 0x0003e20000000800 */
[----:B------:R-:W-:Y:S01]  /*5660*/  FSETP.NEU.FTZ.AND P1, PT, R102, -INF , PT ;  /* 0xff8000006600780b */ /* 0x000fe20003f3d000 */
[----:B--2---:R-:W-:Y:S01]  /*5670*/  FFMA.FTZ R7, R88, c[0x0][0x23c], -R19 ;  /* 0x00008f0058077a23 */ /* 0x004fe20000010813 */
[----:B------:R-:W-:-:S02]  /*5680*/  LOP3.LUT R10, R2, 0xff, RZ, 0xc0, !PT ;  /* 0x000000ff020a7812 */ /* 0x000fc400078ec0ff */
[----:B------:R-:W-:Y:S02]  /*5690*/  SHF.R.U32.HI R4, RZ, 0x8, R4 ;  /* 0x00000008ff047819 */ /* 0x000fe40000011604 */
[----:B------:R-:W-:Y:S01]  /*56a0*/  FSEL R18, R6, RZ, P1 ;  /* 0x000000ff06127208 */ /* 0x000fe20000800000 */
[----:B------:R2:W-:Y:S01]  /*56b0*/  MUFU.EX2 R217, R7 ;  /* 0x0000000700d97308 */ /* 0x0005e20000000800 */
[----:B------:R-:W-:Y:S02]  /*56c0*/  PRMT R10, R10, 0x5410, R4 ;  /* 0x000054100a0a7816 */ /* 0x000fe40000000004 */
[----:B------:R-:W-:Y:S01]  /*56d0*/  FMNMX.FTZ R4, R133, R104, !PT ;  /* 0x0000006885047209 */ /* 0x000fe20007810000 */
[----:B------:R-:W-:Y:S02]  /*56e0*/  FFMA.FTZ R3, R90, c[0x0][0x23c], -R18 ;  /* 0x00008f005a037a23 */ /* 0x000fe40000010812 */
[----:B------:R-:W-:Y:S01]  /*56f0*/  LDSM.16.MT88.4 R88, [R218+0xb000] ;  /* 0x00b00000da58783b */ /* 0x000fe20000004200 */
[----:B------:R-:W-:Y:S01]  /*5700*/  FMNMX.FTZ R4, R134, R4, !PT ;  /* 0x0000000486047209 */ /* 0x000fe20007810000 */
[----:B------:R-:W-:Y:S01]  /*5710*/  MUFU.EX2 R141, R3 ;  /* 0x00000003008d7308 */ /* 0x000fe20000000800 */
[----:B-1----:R-:W-:-:S02]  /*5720*/  SHF.R.U32.HI R5, RZ, 0x18, R2 ;  /* 0x00000018ff057819 */ /* 0x002fc40000011602 */
[----:B------:R-:W-:Y:S01]  /*5730*/  LOP3.LUT R2, R8, 0xff, RZ, 0xc0, !PT ;  /* 0x000000ff08027812 */ /* 0x000fe200078ec0ff */
[----:B--2---:R-:W-:-:S04]  /*5740*/  FFMA.FTZ R7, R66, c[0x0][0x23c], -R19 ;  /* 0x00008f0042077a23 */ /* 0x004fc80000010813 */
[----:B------:R1:W-:Y:S02]  /*5750*/  MUFU.EX2 R143, R7 ;  /* 0x00000007008f7308 */ /* 0x0003e40000000800 */
[----:B-1----:R-:W-:Y:S02]  /*5760*/  PRMT R7, R9, 0x5410, R11 ;  /* 0x0000541009077816 */ /* 0x002fe4000000000b */
[----:B------:R-:W-:Y:S01]  /*5770*/  PRMT R9, R2, 0x5410, R5 ;  /* 0x0000541002097816 */ /* 0x000fe20000000005 */
[--C-:B------:R-:W-:Y:S01]  /*5780*/  FFMA.FTZ R2, R69, c[0x0][0x23c], -R18.reuse ;  /* 0x00008f0045027a23 */ /* 0x100fe20000010812 */
[----:B------:R-:W-:Y:S01]  /*5790*/  FMNMX.FTZ R5, R140, R139, !PT ;  /* 0x0000008b8c057209 */ /* 0x000fe20007810000 */
[----:B------:R-:W-:Y:S02]  /*57a0*/  HSET2.LE.AND R3, R7, R101, PT ;  /* 0x0000006507037233 */ /* 0x000fe40003803000 */
[----:B------:R1:W-:Y:S01]  /*57b0*/  MUFU.EX2 R174, R2 ;  /* 0x0000000200ae7308 */ /* 0x0003e20000000800 */
[----:B------:R-:W-:Y:S01]  /*57c0*/  FMNMX.FTZ R0, R138, R5, !PT ;  /* 0x000000058a007209 */ /* 0x000fe20007810000 */
[----:B------:R-:W-:-:S03]  /*57d0*/  FFMA.FTZ R5, R68, c[0x0][0x23c], -R18 ;  /* 0x00008f0044057a23 */ /* 0x000fc60000010812 */
[----:B------:R-:W-:-:S03]  /*57e0*/  FMNMX.FTZ R0, R135, R0, !PT ;  /* 0x0000000087007209 */ /* 0x000fc60007810000 */
[----:B------:R2:W3:Y:S01]  /*57f0*/  MUFU.EX2 R157, R5 ;  /* 0x00000005009d7308 */ /* 0x0004e20000000800 */
[----:B------:R-:W-:-:S04]  /*5800*/  FMNMX.FTZ R0, R161, R0, !PT ;  /* 0x00000000a1007209 */ /* 0x000fc80007810000 */
[----:B------:R-:W-:Y:S02]  /*5810*/  FMNMX.FTZ R0, R160, R0, !PT ;  /* 0x00000000a0007209 */ /* 0x000fe40007810000 */
[----:B-1----:R-:W-:Y:S01]  /*5820*/  FMNMX.FTZ R2, R132, R4, !PT ;  /* 0x0000000484027209 */ /* 0x002fe20007810000 */
[----:B------:R-:W-:-:S03]  /*5830*/  FFMA.FTZ R4, R70, c[0x0][0x23c], -R18 ;  /* 0x00008f0046047a23 */ /* 0x000fc60000010812 */
[----:B------:R-:W-:Y:S01]  /*5840*/  FMNMX.FTZ R2, R151, R2, !PT ;  /* 0x0000000297027209 */ /* 0x000fe20007810000 */
[----:B------:R1:W4:Y:S03]  /*5850*/  MUFU.EX2 R156, R4 ;  /* 0x00000004009c7308 */ /* 0x0003260000000800 */
[----:B------:R-:W-:Y:S02]  /*5860*/  FMNMX.FTZ R2, R150, R2, !PT ;  /* 0x0000000296027209 */ /* 0x000fe40007810000 */
[----:B--2---:R-:W-:Y:S01]  /*5870*/  FMNMX.FTZ R5, R149, R0, !PT ;  /* 0x0000000095057209 */ /* 0x004fe20007810000 */
[----:B------:R-:W-:Y:S01]  /*5880*/  HSET2.LE.AND R0, R12, R101, PT ;  /* 0x000000650c007233 */ /* 0x000fe20003803000 */
[----:B------:R-:W-:Y:S02]  /*5890*/  FMNMX.FTZ R2, R147, R2, !PT ;  /* 0x0000000293027209 */ /* 0x000fe40007810000 */
[----:B---3--:R-:W-:-:S02]  /*58a0*/  F2FP.PACK_AB R7, R157, R174 ;  /* 0x000000ae9d07723e */ /* 0x008fc400000000ff */
[----:B------:R-:W-:Y:S02]  /*58b0*/  FMNMX.FTZ R6, R145, R2, !PT ;  /* 0x0000000291067209 */ /* 0x000fe40007810000 */
[----:B------:R-:W-:Y:S02]  /*58c0*/  F2FP.PACK_AB R2, R143, R162 ;  /* 0x000000a28f02723e */ /* 0x000fe400000000ff */
[----:B------:R-:W-:Y:S01]  /*58d0*/  LOP3.LUT R7, R3, R7, RZ, 0xc0, !PT ;  /* 0x0000000703077212 */ /* 0x000fe200078ec0ff */
[----:B------:R-:W-:Y:S01]  /*58e0*/  HSET2.LE.AND R3, R9, R101, PT ;  /* 0x0000006509037233 */ /* 0x000fe20003803000 */
[----:B-1----:R-:W-:Y:S02]  /*58f0*/  FMNMX.FTZ R4, R146, R5, !PT ;  /* 0x0000000592047209 */ /* 0x002fe40007810000 */
[----:B------:R-:W-:Y:S02]  /*5900*/  FMNMX.FTZ R5, R236, R6, !PT ;  /* 0x00000006ec057209 */ /* 0x000fe40007810000 */
[----:B------:R-:W-:-:S02]  /*5910*/  LOP3.LUT R6, R0, R2, RZ, 0xc0, !PT ;  /* 0x0000000200067212 */ /* 0x000fc400078ec0ff */
[----:B------:R-:W-:Y:S02]  /*5920*/  FMNMX.FTZ R0, R242, R4, !PT ;  /* 0x00000004f2007209 */ /* 0x000fe40007810000 */
[----:B------:R-:W-:Y:S02]  /*5930*/  FMNMX.FTZ R2, R234, R5, !PT ;  /* 0x00000005ea027209 */ /* 0x000fe40007810000 */
[----:B------:R-:W-:Y:S01]  /*5940*/  FMNMX.FTZ R8, R238, R0, !PT ;  /* 0x00000000ee087209 */ /* 0x000fe20007810000 */
[----:B------:R-:W-:Y:S01]  /*5950*/  HSET2.LE.AND R0, R10, R101, PT ;  /* 0x000000650a007233 */ /* 0x000fe20003803000 */
[----:B------:R-:W-:Y:S01]  /*5960*/  FMNMX.FTZ R4, R215, R2, !PT ;  /* 0x00000002d7047209 */ /* 0x000fe20007810000 */
[----:B------:R-:W-:Y:S01]  /*5970*/  FFMA.FTZ R10, R54, c[0x0][0x23c], -R19 ;  /* 0x00008f00360a7a23 */ /* 0x000fe20000010813 */
[----:B------:R-:W-:Y:S02]  /*5980*/  F2FP.PACK_AB R2, R217, R252 ;  /* 0x000000fcd902723e */ /* 0x000fe400000000ff */
[----:B------:R-:W-:Y:S01]  /*5990*/  FMNMX.FTZ R8, R214, R8, !PT ;  /* 0x00000008d6087209 */ /* 0x000fe20007810000 */
[----:B------:R1:W-:Y:S01]  /*59a0*/  MUFU.EX2 R159, R10 ;  /* 0x0000000a009f7308 */ /* 0x0003e20000000800 */
[----:B------:R-:W-:-:S02]  /*59b0*/  FMNMX.FTZ R9, R212, R4, !PT ;  /* 0x00000004d4097209 */ /* 0x000fc40007810000 */
[----:B------:R-:W-:Y:S02]  /*59c0*/  LOP3.LUT R4, R0, R2, RZ, 0xc0, !PT ;  /* 0x0000000200047212 */ /* 0x000fe400078ec0ff */
[----:B------:R-:W-:Y:S02]  /*59d0*/  FMNMX.FTZ R0, R213, R8, !PT ;  /* 0x00000008d5007209 */ /* 0x000fe40007810000 */
[----:B------:R-:W-:Y:S02]  /*59e0*/  FMNMX.FTZ R2, R246, R9, !PT ;  /* 0x00000009f6027209 */ /* 0x000fe40007810000 */
[----:B------:R-:W-:Y:S02]  /*59f0*/  FMNMX.FTZ R0, R249, R0, !PT ;  /* 0x00000000f9007209 */ /* 0x000fe40007810000 */
[----:B----4-:R-:W-:Y:S02]  /*5a00*/  F2FP.PACK_AB R5, R156, R141 ;  /* 0x0000008d9c05723e */ /* 0x010fe400000000ff */
[----:B------:R-:W-:-:S02]  /*5a10*/  FMNMX.FTZ R2, R245, R2, !PT ;  /* 0x00000002f5027209 */ /* 0x000fc40007810000 */
[----:B------:R-:W-:Y:S02]  /*5a20*/  FMNMX.FTZ R0, R250, R0, !PT ;  /* 0x00000000fa007209 */ /* 0x000fe40007810000 */
[----:B------:R-:W-:Y:S02]  /*5a30*/  LOP3.LUT R5, R3, R5, RZ, 0xc0, !PT ;  /* 0x0000000503057212 */ /* 0x000fe400078ec0ff */
[----:B------:R-:W-:Y:S02]  /*5a40*/  FMNMX.FTZ R2, R243, R2, !PT ;  /* 0x00000002f3027209 */ /* 0x000fe40007810000 */
[----:B------:R-:W-:Y:S01]  /*5a50*/  FMNMX.FTZ R3, R247, R0, !PT ;  /* 0x00000000f7037209 */ /* 0x000fe20007810000 */
[----:B------:R-:W-:Y:S01]  /*5a60*/  FFMA.FTZ R0, R71, c[0x0][0x23c], -R19 ;  /* 0x00008f0047007a23 */ /* 0x000fe20000010813 */
[----:B------:R-:W-:Y:S01]  /*5a70*/  FMNMX.FTZ R9, R244, R2, !PT ;  /* 0x00000002f4097209 */ /* 0x000fe20007810000 */
[C---:B------:R-:W-:Y:S01]  /*5a80*/  HMMA.16816.F32 R20, R4.reuse, R76, RZ ;  /* 0x0000004c0414723c */ /* 0x040fe200000018ff */
[----:B------:R-:W-:Y:S01]  /*5a90*/  FMNMX.FTZ R8, R248, R3, !PT ;  /* 0x00000003f8087209 */ /* 0x000fe20007810000 */
[----:B------:R2:W-:Y:S01]  /*5aa0*/  MUFU.EX2 R158, R0 ;  /* 0x00000000009e7308 */ /* 0x0005e20000000800 */
[----:B------:R-:W-:Y:S01]  /*5ab0*/  LOP3.LUT R2, R13, UR8, R16, 0x96, !PT ;  /* 0x000000080d027c12 */ /* 0x000fe2000f8e9610 */
[----:B------:R-:W3:Y:S04]  /*5ac0*/  SHFL.BFLY PT, R12, R9, 0x2, 0x1f ;  /* 0x0c401f00090c7f89 */ /* 0x000ee800000e0000 */
[----:B------:R-:W4:Y:S01]  /*5ad0*/  SHFL.BFLY PT, R11, R8, 0x2, 0x1f ;  /* 0x0c401f00080b7f89 */ /* 0x000f2200000e0000 */
[----:B------:R-:W-:Y:S01]  /*5ae0*/  IMAD.WIDE.U32 R2, R2, -0x2daee0ad, RZ ;  /* 0xd2511f5302027825 */ /* 0x000fe200078e00ff */
[----:B------:R-:W-:Y:S04]  /*5af0*/  HMMA.16816.F32 R24, R4, R80, RZ ;  /* 0x000000500418723c */ /* 0x000fe800000018ff */
[----:B-1----:R-:W-:-:S02]  /*5b00*/  SHF.R.U32.HI R10, RZ, 0x10, R2 ;  /* 0x00000010ff0a7819 */ /* 0x002fc40000011602 */
[----:B------:R-:W-:Y:S01]  /*5b10*/  SHF.R.U32.HI R13, RZ, 0x18, R2 ;  /* 0x00000018ff0d7819 */ /* 0x000fe20000011602 */
[----:B--2---:R-:W-:Y:S01]  /*5b20*/  FFMA.FTZ R0, R52, c[0x0][0x23c], -R19 ;  /* 0x00008f0034007a23 */ /* 0x004fe20000010813 */
[C---:B------:R-:W-:Y:S03]  /*5b30*/  HMMA.16816.F32 R28, R4.reuse, R92, RZ ;  /* 0x0000005c041c723c */ /* 0x040fe600000018ff */
[----:B------:R1:W2:Y:S05]  /*5b40*/  MUFU.EX2 R169, R0 ;  /* 0x0000000000a97308 */ /* 0x0002aa0000000800 */
[----:B------:R-:W-:Y:S01]  /*5b50*/  HMMA.16816.F32 R32, R4, R84, RZ ;  /* 0x000000540420723c */ /* 0x000fe200000018ff */
[----:B---3--:R-:W-:-:S02]  /*5b60*/  FMNMX.FTZ R15, R9, R12, !PT ;  /* 0x0000000c090f7209 */ /* 0x008fc40007810000 */
[----:B----4-:R-:W-:-:S03]  /*5b70*/  FMNMX.FTZ R17, R8, R11, !PT ;  /* 0x0000000b08117209 */ /* 0x010fc60007810000 */
[----:B------:R-:W3:Y:S01]  /*5b80*/  SHFL.BFLY PT, R16, R15, 0x1, 0x1f ;  /* 0x0c201f000f107f89 */ /* 0x000ee200000e0000 */
[----:B------:R-:W-:Y:S01]  /*5b90*/  LOP3.LUT R8, R10, 0xff, RZ, 0xc0, !PT ;  /* 0x000000ff0a087812 */ /* 0x000fe200078ec0ff */
[--C-:B------:R-:W-:Y:S01]  /*5ba0*/  FFMA.FTZ R10, R72, c[0x0][0x23c], -R18.reuse ;  /* 0x00008f00480a7a23 */ /* 0x100fe20000010812 */
[----:B------:R-:W-:Y:S01]  /*5bb0*/  HMMA.16816.F32 R48, R4, R88, RZ ;  /* 0x000000580430723c */ /* 0x000fe200000018ff */
[----:B-1----:R-:W-:Y:S02]  /*5bc0*/  FFMA.FTZ R0, R53, c[0x0][0x23c], -R19 ;  /* 0x00008f0035007a23 */ /* 0x002fe40000010813 */
[----:B------:R-:W-:Y:S01]  /*5bd0*/  MUFU.EX2 R251, R10 ;  /* 0x0000000a00fb7308 */ /* 0x000fe20000000800 */
[----:B------:R-:W-:Y:S01]  /*5be0*/  PRMT R13, R8, 0x5410, R13 ;  /* 0x00005410080d7816 */ /* 0x000fe2000000000d */
[----:B------:R-:W-:-:S03]  /*5bf0*/  FFMA.FTZ R8, R75, c[0x0][0x23c], -R18 ;  /* 0x00008f004b087a23 */ /* 0x000fc60000010812 */
[C---:B------:R-:W-:Y:S03]  /*5c00*/  HMMA.16816.F32 R52, R4.reuse, R96, RZ ;  /* 0x000000600434723c */ /* 0x040fe600000018ff */
[----:B------:R1:W4:Y:S05]  /*5c10*/  MUFU.EX2 R163, R0 ;  /* 0x0000000000a37308 */ /* 0x00032a0000000800 */
[----:B------:R-:W-:Y:S03]  /*5c20*/  HMMA.16816.F32 R44, R4, R78, RZ ;  /* 0x0000004e042c723c */ /* 0x000fe600000018ff */
[----:B------:R2:W-:Y:S01]  /*5c30*/  MUFU.EX2 R142, R8 ;  /* 0x00000008008e7308 */ /* 0x0005e20000000800 */
[----:B---3--:R-:W-:-:S04]  /*5c40*/  FMNMX.FTZ R105, R15, R16, !PT ;  /* 0x000000100f697209 */ /* 0x008fc80007810000 */
[C---:B------:R-:W-:Y:S01]  /*5c50*/  HMMA.16816.F32 R36, R4.reuse, R82, RZ ;  /* 0x000000520424723c */ /* 0x040fe200000018ff */
[----:B------:R-:W-:Y:S02]  /*5c60*/  FSETP.NEU.FTZ.AND P1, PT, R105, -INF , PT ;  /* 0xff8000006900780b */ /* 0x000fe40003f3d000 */
[----:B-1----:R-:W-:Y:S02]  /*5c70*/  LOP3.LUT R0, R3, UR18, R14, 0x96, !PT ;  /* 0x0000001203007c12 */ /* 0x002fe4000f8e960e */
[C---:B------:R-:W-:Y:S02]  /*5c80*/  LOP3.LUT R3, R2.reuse, 0xffff, RZ, 0xc0, !PT ;  /* 0x0000ffff02037812 */ /* 0x040fe400078ec0ff */
[----:B------:R-:W-:Y:S01]  /*5c90*/  LOP3.LUT R14, R2, 0xff, RZ, 0xc0, !PT ;  /* 0x000000ff020e7812 */ /* 0x000fe200078ec0ff */
[--C-:B------:R-:W-:Y:S01]  /*5ca0*/  FFMA.FTZ R2, R74, c[0x0][0x23c], -R18.reuse ;  /* 0x00008f004a027a23 */ /* 0x100fe20000010812 */
[----:B------:R-:W-:Y:S01]  /*5cb0*/  SHF.R.U32.HI R3, RZ, 0x8, R3 ;  /* 0x00000008ff037819 */ /* 0x000fe20000011603 */
[----:B------:R-:W-:Y:S01]  /*5cc0*/  HMMA.16816.F32 R56, R4, R94, RZ ;  /* 0x0000005e0438723c */ /* 0x000fe200000018ff */
[----:B------:R-:W-:Y:S01]  /*5cd0*/  LOP3.LUT R9, R0, 0xff, RZ, 0xc0, !PT ;  /* 0x000000ff00097812 */ /* 0x000fe200078ec0ff */
[----:B------:R1:W-:Y:S01]  /*5ce0*/  MUFU.EX2 R168, R2 ;  /* 0x0000000200a87308 */ /* 0x0003e20000000800 */
[----:B------:R-:W-:Y:S01]  /*5cf0*/  PRMT R11, R14, 0x5410, R3 ;  /* 0x000054100e0b7816 */ /* 0x000fe20000000003 */
[----:B------:R-:W-:Y:S01]  /*5d00*/  FFMA.FTZ R3, R73, c[0x0][0x23c], -R18 ;  /* 0x00008f0049037a23 */ /* 0x000fe20000010812 */
[----:B--2---:R-:W-:-:S03]  /*5d10*/  F2FP.PACK_AB R8, R169, R158 ;  /* 0x0000009ea908723e */ /* 0x004fc600000000ff */
[C---:B------:R-:W-:Y:S02]  /*5d20*/  HMMA.16816.F32 R68, R4.reuse, R86, RZ ;  /* 0x000000560444723c */ /* 0x040fe400000018ff */
[----:B------:R2:W3:Y:S06]  /*5d30*/  MUFU.EX2 R148, R3 ;  /* 0x0000000300947308 */ /* 0x0004ec0000000800 */
[----:B------:R-:W-:Y:S01]  /*5d40*/  HMMA.16816.F32 R72, R4, R98, RZ ;  /* 0x000000620448723c */ /* 0x000fe200000018ff */
[----:B-1----:R-:W-:-:S04]  /*5d50*/  LOP3.LUT R2, R0, 0xffff, RZ, 0xc0, !PT ;  /* 0x0000ffff00027812 */ /* 0x002fc800078ec0ff */
[----:B------:R-:W-:-:S03]  /*5d60*/  SHF.R.U32.HI R2, RZ, 0x8, R2 ;  /* 0x00000008ff027819 */ /* 0x000fc60000011602 */
[----:B------:R-:W-:Y:S01]  /*5d70*/  HMMA.16816.F32 R60, R4, R90, RZ ;  /* 0x0000005a043c723c */ /* 0x000fe200000018ff */
[----:B------:R-:W1:Y:S01]  /*5d80*/  SHFL.BFLY PT, R6, R17, 0x1, 0x1f ;  /* 0x0c201f0011067f89 */ /* 0x000e6200000e0000 */
[----:B------:R-:W-:Y:S02]  /*5d90*/  PRMT R14, R9, 0x5410, R2 ;  /* 0x00005410090e7816 */ /* 0x000fe40000000002 */
[--C-:B------:R-:W-:Y:S02]  /*5da0*/  SHF.R.U32.HI R2, RZ, 0x10, R0.reuse ;  /* 0x00000010ff027819 */ /* 0x100fe40000011600 */
[----:B------:R-:W-:Y:S01]  /*5db0*/  SHF.R.U32.HI R9, RZ, 0x18, R0 ;  /* 0x00000018ff097819 */ /* 0x000fe20000011600 */
[----:B------:R-:W-:Y:S01]  /*5dc0*/  HSET2.LE.AND R0, R11, R101, PT ;  /* 0x000000650b007233 */ /* 0x000fe20003803000 */
[----:B--2---:R-:W-:Y:S02]  /*5dd0*/  LOP3.LUT R3, R2, 0xff, RZ, 0xc0, !PT ;  /* 0x000000ff02037812 */ /* 0x004fe400078ec0ff */
[----:B----4-:R-:W-:-:S02]  /*5de0*/  F2FP.PACK_AB R2, R159, R163 ;  /* 0x000000a39f02723e */ /* 0x010fc400000000ff */
[----:B------:R-:W-:Y:S01]  /*5df0*/  PRMT R12, R3, 0x5410, R9 ;  /* 0x00005410030c7816 */ /* 0x000fe20000000009 */
[--C-:B------:R-:W-:Y:S01]  /*5e00*/  HSET2.LE.AND R3, R14, R101.reuse, PT ;  /* 0x000000650e037233 */ /* 0x100fe20003803000 */
[----:B------:R-:W-:Y:S02]  /*5e10*/  LOP3.LUT R9, R171, R40, RZ, 0x3c, !PT ;  /* 0x00000028ab097212 */ /* 0x000fe400078e3cff */
[----:B------:R-:W-:Y:S01]  /*5e20*/  LOP3.LUT R10, R0, R2, RZ, 0xc0, !PT ;  /* 0x00000002000a7212 */ /* 0x000fe200078ec0ff */
[--C-:B------:R-:W-:Y:S01]  /*5e30*/  HSET2.LE.AND R0, R13, R101.reuse, PT ;  /* 0x000000650d007233 */ /* 0x100fe20003803000 */
[----:B---3--:R-:W-:Y:S01]  /*5e40*/  F2FP.PACK_AB R2, R148, R251 ;  /* 0x000000fb9402723e */ /* 0x008fe200000000ff */
[----:B------:R-:W-:Y:S01]  /*5e50*/  IMAD.WIDE.U32 R66, R9, -0x2daee0ad, RZ ;  /* 0xd2511f5309427825 */ /* 0x000fe200078e00ff */
[----:B------:R-:W-:Y:S02]  /*5e60*/  LOP3.LUT R8, R3, R8, RZ, 0xc0, !PT ;  /* 0x0000000803087212 */ /* 0x000fe400078ec0ff */
[----:B------:R-:W-:Y:S01]  /*5e70*/  LOP3.LUT R11, R0, R2, RZ, 0xc0, !PT ;  /* 0x00000002000b7212 */ /* 0x000fe200078ec0ff */
[----:B------:R-:W-:Y:S01]  /*5e80*/  HSET2.LE.AND R0, R12, R101, PT ;  /* 0x000000650c007233 */ /* 0x000fe20003803000 */
[----:B------:R-:W-:-:S02]  /*5e90*/  F2FP.PACK_AB R2, R142, R168 ;  /* 0x000000a88e02723e */ /* 0x000fc400000000ff */
[----:B------:R-:W-:Y:S01]  /*5ea0*/  LOP3.LUT R3, R67, UR15, R136, 0x96, !PT ;  /* 0x0000000f43037c12 */ /* 0x000fe2000f8e9688 */
[----:B------:R-:W-:Y:S01]  /*5eb0*/  IMAD.MOV.U32 R136, RZ, RZ, R162 ;  /* 0x000000ffff887224 */ /* 0x000fe200078e00a2 */
[----:B------:R-:W-:Y:S01]  /*5ec0*/  LOP3.LUT R9, R0, R2, RZ, 0xc0, !PT ;  /* 0x0000000200097212 */ /* 0x000fe200078ec0ff */
[----:B------:R-:W-:Y:S01]  /*5ed0*/  FMUL.FTZ R2, R105, c[0x0][0x23c] ;  /* 0x00008f0069027a20 */ /* 0x000fe20000410000 */
[----:B------:R-:W-:Y:S01]  /*5ee0*/  LOP3.LUT R0, R43, UR16, R170, 0x96, !PT ;  /* 0x000000102b007c12 */ /* 0x000fe2000f8e96aa */
[----:B------:R-:W-:-:S03]  /*5ef0*/  IMAD.WIDE.U32 R40, R3, -0x326172a9, RZ ;  /* 0xcd9e8d5703287825 */ /* 0x000fc600078e00ff */
[----:B------:R-:W-:Y:S01]  /*5f00*/  FSEL R13, R2, RZ, P1 ;  /* 0x000000ff020d7208 */ /* 0x000fe20000800000 */
[----:B------:R-:W-:Y:S01]  /*5f10*/  IMAD.WIDE.U32 R4, R0, -0x2daee0ad, RZ ;  /* 0xd2511f5300047825 */ /* 0x000fe200078e00ff */
[----:B------:R-:W-:Y:S01]  /*5f20*/  LOP3.LUT R3, R41, UR14, R42, 0x96, !PT ;  /* 0x0000000e29037c12 */ /* 0x000fe2000f8e962a */
[C---:B------:R-:W-:Y:S02]  /*5f30*/  HMMA.16816.F32 R208, R8.reuse, R120, R20 ;  /* 0x0000007808d0723c */ /* 0x040fe40000001814 */
[----:B------:R-:W-:Y:S01]  /*5f40*/  FFMA.FTZ R0, R133, c[0x0][0x23c], -R13 ;  /* 0x00008f0085007a23 */ /* 0x000fe2000001080d */
[----:B------:R-:W-:Y:S01]  /*5f50*/  LOP3.LUT R5, R5, UR13, R66, 0x96, !PT ;  /* 0x0000000d05057c12 */ /* 0x000fe2000f8e9642 */
[----:B------:R-:W-:Y:S02]  /*5f60*/  IMAD.WIDE.U32 R2, R3, -0x2daee0ad, RZ ;  /* 0xd2511f5303027825 */ /* 0x000fe400078e00ff */
[----:B------:R2:W3:Y:S02]  /*5f70*/  MUFU.EX2 R12, R0 ;  /* 0x00000000000c7308 */ /* 0x0004e40000000800 */
[----:B------:R-:W-:Y:S01]  /*5f80*/  HMMA.16816.F32 R204, R8, R128, R24 ;  /* 0x0000008008cc723c */ /* 0x000fe20000001818 */
[----:B------:R-:W-:-:S02]  /*5f90*/  IMAD.MOV.U32 R133, RZ, RZ, R171 ;  /* 0x000000ffff857224 */ /* 0x000fc400078e00ab */
[----:B------:R-:W-:-:S04]  /*5fa0*/  IMAD.MOV.U32 R42, RZ, RZ, R143 ;  /* 0x000000ffff2a7224 */ /* 0x000fc800078e008f */
[----:B------:R-:W-:Y:S01]  /*5fb0*/  IMAD.MOV.U32 R24, RZ, RZ, R158 ;  /* 0x000000ffff187224 */ /* 0x000fe200078e009e */
[C---:B------:R-:W-:Y:S01]  /*5fc0*/  HMMA.16816.F32 R196, R8.reuse, R108, R28 ;  /* 0x0000006c08c4723c */ /* 0x040fe2000000181c */
[----:B------:R-:W-:Y:S02]  /*5fd0*/  IMAD.MOV.U32 R25, RZ, RZ, R157 ;  /* 0x000000ffff197224 */ /* 0x000fe400078e009d */
[----:B------:R-:W-:Y:S02]  /*5fe0*/  IMAD.MOV.U32 R26, RZ, RZ, R156 ;  /* 0x000000ffff1a7224 */ /* 0x000fe400078e009c */
[----:B------:R-:W-:Y:S01]  /*5ff0*/  IMAD.MOV.U32 R27, RZ, RZ, R141 ;  /* 0x000000ffff1b7224 */ /* 0x000fe200078e008d */
[----:B--2---:R-:W-:Y:S01]  /*6000*/  LOP3.LUT R0, R3, UR11, R4, 0x96, !PT ;  /* 0x0000000b03007c12 */ /* 0x004fe2000f8e9604 */
[----:B------:R-:W-:Y:S01]  /*6010*/  IMAD.WIDE.U32 R4, R5, -0x326172a9, RZ ;  /* 0xcd9e8d5705047825 */ /* 0x000fe200078e00ff */
[C---:B------:R-:W-:Y:S03]  /*6020*/  HMMA.16816.F32 R180, R8.reuse, R124, R48 ;  /* 0x0000007c08b4723c */ /* 0x040fe60000001830 */
[--C-:B------:R-:W-:Y:S01]  /*6030*/  FFMA.FTZ R3, R104, c[0x0][0x23c], -R13.reuse ;  /* 0x00008f0068037a23 */ /* 0x100fe2000001080d */
[----:B-1----:R-:W-:Y:S01]  /*6040*/  FMNMX.FTZ R104, R17, R6, !PT ;  /* 0x0000000611687209 */ /* 0x002fe20007810000 */
[----:B------:R-:W-:Y:S01]  /*6050*/  IMAD.WIDE.U32 R22, R0, -0x326172a9, RZ ;  /* 0xcd9e8d5700167825 */ /* 0x000fe200078e00ff */
[----:B------:R-:W-:Y:S01]  /*6060*/  LOP3.LUT R0, R5, UR12, R40, 0x96, !PT ;  /* 0x0000000c05007c12 */ /* 0x000fe2000f8e9628 */
[----:B------:R1:W-:Y:S01]  /*6070*/  MUFU.EX2 R175, R3 ;  /* 0x0000000300af7308 */ /* 0x0003e20000000800 */
[----:B------:R-:W-:Y:S01]  /*6080*/  FSETP.NEU.FTZ.AND P1, PT, R104, -INF , PT ;  /* 0xff8000006800780b */ /* 0x000fe20003f3d000 */
[----:B------:R-:W-:Y:S01]  /*6090*/  FFMA.FTZ R6, R134, c[0x0][0x23c], -R13 ;  /* 0x00008f0086067a23 */ /* 0x000fe2000001080d */
[----:B------:R-:W-:Y:S01]  /*60a0*/  HMMA.16816.F32 R192, R8, R116, R32 ;  /* 0x0000007408c0723c */ /* 0x000fe20000001820 */
[----:B------:R-:W-:-:S02]  /*60b0*/  IMAD.MOV.U32 R30, RZ, RZ, R168 ;  /* 0x000000ffff1e7224 */ /* 0x000fc400078e00a8 */
[----:B------:R-:W-:Y:S02]  /*60c0*/  IMAD.MOV.U32 R31, RZ, RZ, R159 ;  /* 0x000000ffff1f7224 */ /* 0x000fe400078e009f */
[----:B------:R-:W-:Y:S01]  /*60d0*/  MUFU.EX2 R172, R6 ;  /* 0x0000000600ac7308 */ /* 0x000fe20000000800 */
[----:B------:R-:W-:Y:S02]  /*60e0*/  IMAD.MOV.U32 R51, RZ, RZ, R142 ;  /* 0x000000ffff337224 */ /* 0x000fe400078e008e */
[----:B------:R-:W-:Y:S01]  /*60f0*/  HMMA.16816.F32 R188, R8, R112, R52 ;  /* 0x0000007008bc723c */ /* 0x000fe20000001834 */
[----:B------:R-:W-:Y:S01]  /*6100*/  IMAD.MOV.U32 R134, RZ, RZ, R31 ;  /* 0x000000ffff867224 */ /* 0x000fe200078e001f */
[----:B-1----:R-:W-:Y:S01]  /*6110*/  LOP3.LUT R3, R23, UR10, R4, 0x96, !PT ;  /* 0x0000000a17037c12 */ /* 0x002fe2000f8e9604 */
[----:B------:R-:W-:-:S05]  /*6120*/  IMAD.WIDE.U32 R4, R0, -0x2daee0ad, RZ ;  /* 0xd2511f5300047825 */ /* 0x000fca00078e00ff */
[----:B------:R-:W-:Y:S01]  /*6130*/  HMMA.16816.F32 R184, R8, R122, R44 ;  /* 0x0000007a08b8723c */ /* 0x000fe2000000182c */
[----:B------:R-:W-:-:S04]  /*6140*/  IMAD.WIDE.U32 R20, R3, -0x2daee0ad, RZ ;  /* 0xd2511f5303147825 */ /* 0x000fc800078e00ff */
[----:B------:R-:W-:Y:S02]  /*6150*/  FMUL.FTZ R0, R104, c[0x0][0x23c] ;  /* 0x00008f0068007a20 */ /* 0x000fe40000410000 */
[----:B------:R-:W-:Y:S01]  /*6160*/  FFMA.FTZ R3, R132, c[0x0][0x23c], -R13 ;  /* 0x00008f0084037a23 */ /* 0x000fe2000001080d */
[----:B------:R-:W-:Y:S01]  /*6170*/  HMMA.16816.F32 R176, R8, R130, R36 ;  /* 0x0000008208b0723c */ /* 0x000fe20000001824 */
[----:B------:R-:W-:Y:S01]  /*6180*/  IMAD.MOV.U32 R132, RZ, RZ, R170 ;  /* 0x000000ffff847224 */ /* 0x000fe200078e00aa */
[----:B------:R-:W-:Y:S01]  /*6190*/  FSEL R14, R0, RZ, P1 ;  /* 0x000000ff000e7208 */ /* 0x000fe20000800000 */
[----:B------:R1:W2:Y:S01]  /*61a0*/  MUFU.EX2 R43, R3 ;  /* 0x00000003002b7308 */ /* 0x0002a20000000800 */
[----:B------:R-:W-:-:S03]  /*61b0*/  LOP3.LUT R0, R5, UR9, R2, 0x96, !PT ;  /* 0x0000000905007c12 */ /* 0x000fc6000f8e9602 */
[----:B------:R-:W-:Y:S01]  /*61c0*/  FFMA.FTZ R5, R138, c[0x0][0x23c], -R14 ;  /* 0x00008f008a057a23 */ /* 0x000fe2000001080e */
[C---:B------:R-:W-:Y:S01]  /*61d0*/  HMMA.16816.F32 R152, R8.reuse, R110, R56 ;  /* 0x0000006e0898723c */ /* 0x040fe20000001838 */
[----:B------:R-:W-:Y:S02]  /*61e0*/  IMAD.WIDE.U32 R16, R0, -0x326172a9, RZ ;  /* 0xcd9e8d5700107825 */ /* 0x000fe400078e00ff */
[----:B------:R4:W-:Y:S05]  /*61f0*/  MUFU.EX2 R173, R5 ;  /* 0x0000000500ad7308 */ /* 0x0009ea0000000800 */
[----:B------:R-:W-:Y:S01]  /*6200*/  HMMA.16816.F32 R156, R8, R114, R72 ;  /* 0x00000072089c723c */ /* 0x000fe20000001848 */
[----:B-1----:R-:W-:Y:S01]  /*6210*/  LOP3.LUT R3, R21, UR7, R4, 0x96, !PT ;  /* 0x0000000715037c12 */ /* 0x002fe2000f8e9604 */
[----:B------:R-:W-:-:S04]  /*6220*/  FFMA.FTZ R4, R140, c[0x0][0x23c], -R14 ;  /* 0x00008f008c047a23 */ /* 0x000fc8000001080e */
[----:B------:R-:W-:Y:S01]  /*6230*/  IMAD.WIDE.U32 R2, R3, -0x326172a9, RZ ;  /* 0xcd9e8d5703027825 */ /* 0x000fe200078e00ff */
[----:B------:R1:W-:Y:S01]  /*6240*/  MUFU.EX2 R219, R4 ;  /* 0x0000000400db7308 */ /* 0x0003e20000000800 */
[C---:B------:R-:W-:Y:S02]  /*6250*/  HMMA.16816.F32 R140, R8.reuse, R126, R60 ;  /* 0x0000007e088c723c */ /* 0x040fe4000000183c */
[----:B----4-:R-:W-:Y:S01]  /*6260*/  FFMA.FTZ R5, R135, c[0x0][0x23c], -R14 ;  /* 0x00008f0087057a23 */ /* 0x010fe2000001080e */
[----:B------:R-:W-:Y:S01]  /*6270*/  LOP3.LUT R6, R2, 0xff, RZ, 0xc0, !PT ;  /* 0x000000ff02067812 */ /* 0x000fe200078ec0ff */
[----:B------:R-:W-:Y:S01]  /*6280*/  IMAD.MOV.U32 R135, RZ, RZ, R169 ;  /* 0x000000ffff877224 */ /* 0x000fe200078e00a9 */
[----:B------:R-:W-:Y:S02]  /*6290*/  LOP3.LUT R0, R3, UR17, R16, 0x96, !PT ;  /* 0x0000001103007c12 */ /* 0x000fe4000f8e9610 */
[----:B------:R4:W2:Y:S01]  /*62a0*/  MUFU.EX2 R144, R5 ;  /* 0x0000000500907308 */ /* 0x0008a20000000800 */
[----:B------:R-:W-:Y:S01]  /*62b0*/  SHF.R.U32.HI R16, RZ, 0x18, R2 ;  /* 0x00000018ff107819 */ /* 0x000fe20000011602 */
[----:B------:R-:W-:Y:S01]  /*62c0*/  HMMA.16816.F32 R168, R8, R118, R68 ;  /* 0x0000007608a8723c */ /* 0x000fe20000001844 */
[----:B------:R-:W-:-:S02]  /*62d0*/  LOP3.LUT R15, R0, 0xff, RZ, 0xc0, !PT ;  /* 0x000000ff000f7812 */ /* 0x000fc400078ec0ff */
[----:B-1----:R-:W-:-:S04]  /*62e0*/  LOP3.LUT R4, R2, 0xffff, RZ, 0xc0, !PT ;  /* 0x0000ffff02047812 */ /* 0x002fc800078ec0ff */
[----:B------:R-:W-:Y:S01]  /*62f0*/  IMAD.MOV.U32 R10, RZ, RZ, R30 ;  /* 0x000000ffff0a7224 */ /* 0x000fe200078e001e */
[----:B------:R-:W-:Y:S01]  /*6300*/  SHF.R.U32.HI R3, RZ, 0x10, R2 ;  /* 0x00000010ff037819 */ /* 0x000fe20000011602 */
[----:B------:R-:W-:Y:S01]  /*6310*/  IMAD.MOV.U32 R8, RZ, RZ, R24 ;  /* 0x000000ffff087224 */ /* 0x000fe200078e0018 */
[----:B------:R-:W-:Y:S01]  /*6320*/  SHF.R.U32.HI R4, RZ, 0x8, R4 ;  /* 0x00000008ff047819 */ /* 0x000fe20000011604 */
[----:B------:R-:W-:Y:S01]  /*6330*/  IMAD.MOV.U32 R11, RZ, RZ, R25 ;  /* 0x000000ffff0b7224 */ /* 0x000fe200078e0019 */
[----:B------:R-:W-:Y:S02]  /*6340*/  LOP3.LUT R7, R3, 0xff, RZ, 0xc0, !PT ;  /* 0x000000ff03077812 */ /* 0x000fe400078ec0ff */
[----:B------:R-:W-:Y:S01]  /*6350*/  PRMT R6, R6, 0x5410, R4 ;  /* 0x0000541006067816 */ /* 0x000fe20000000004 */
[----:B------:R-:W-:Y:S01]  /*6360*/  FFMA.FTZ R4, R139, c[0x0][0x23c], -R14 ;  /* 0x00008f008b047a23 */ /* 0x000fe2000001080e */
[----:B------:R-:W-:Y:S01]  /*6370*/  LOP3.LUT R2, R0, 0xffff, RZ, 0xc0, !PT ;  /* 0x0000ffff00027812 */ /* 0x000fe200078ec0ff */
[----:B---3--:R-:W-:Y:S01]  /*6380*/  IMAD.MOV.U32 R139, RZ, RZ, R12 ;  /* 0x000000ffff8b7224 */ /* 0x008fe200078e000c */
[--C-:B------:R-:W-:Y:S01]  /*6390*/  SHF.R.U32.HI R3, RZ, 0x10, R0.reuse ;  /* 0x00000010ff037819 */ /* 0x100fe20000011600 */
[----:B------:R1:W3:Y:S01]  /*63a0*/  MUFU.EX2 R138, R4 ;  /* 0x00000004008a7308 */ /* 0x0002e20000000800 */
[----:B------:R-:W-:Y:S01]  /*63b0*/  SHF.R.U32.HI R12, RZ, 0x18, R0 ;  /* 0x00000018ff0c7819 */ /* 0x000fe20000011600 */
[----:B------:R-:W-:Y:S01]  /*63c0*/  HSET2.LE.AND R0, R6, R101, PT ;  /* 0x0000006506007233 */ /* 0x000fe20003803000 */
[----:B----4-:R-:W-:-:S02]  /*63d0*/  SHF.R.U32.HI R5, RZ, 0x8, R2 ;  /* 0x00000008ff057819 */ /* 0x010fc40000011602 */
[----:B------:R-:W-:Y:S02]  /*63e0*/  LOP3.LUT R3, R3, 0xff, RZ, 0xc0, !PT ;  /* 0x000000ff03037812 */ /* 0x000fe400078ec0ff */
[----:B--2---:R-:W-:Y:S02]  /*63f0*/  F2FP.PACK_AB R2, R43, R172 ;  /* 0x000000ac2b02723e */ /* 0x004fe400000000ff */
[----:B------:R-:W-:Y:S01]  /*6400*/  PRMT R5, R15, 0x5410, R5 ;  /* 0x000054100f057816 */ /* 0x000fe20000000005 */
[----:B------:R-:W-:Y:S01]  /*6410*/  IMAD.MOV.U32 R15, RZ, RZ, R26 ;  /* 0x000000ffff0f7224 */ /* 0x000fe200078e001a */
[----:B------:R-:W-:Y:S02]  /*6420*/  LOP3.LUT R6, R0, R2, RZ, 0xc0, !PT ;  /* 0x0000000200067212 */ /* 0x000fe400078ec0ff */
[----:B------:R-:W-:Y:S02]  /*6430*/  F2FP.PACK_AB R2, R144, R173 ;  /* 0x000000ad9002723e */ /* 0x000fe400000000ff */
[----:B-1----:R-:W-:-:S02]  /*6440*/  PRMT R4, R7, 0x5410, R16 ;  /* 0x0000541007047816 */ /* 0x002fc40000000010 */
[----:B------:R-:W-:Y:S01]  /*6450*/  PRMT R7, R3, 0x5410, R12 ;  /* 0x0000541003077816 */ /* 0x000fe2000000000c */
[--C-:B------:R-:W-:Y:S01]  /*6460*/  HSET2.LE.AND R3, R5, R101.reuse, PT ;  /* 0x0000006505037233 */ /* 0x100fe20003803000 */
[----:B---3--:R-:W-:Y:S01]  /*6470*/  F2FP.PACK_AB R12, R138, R219 ;  /* 0x000000db8a0c723e */ /* 0x008fe200000000ff */
[--C-:B------:R-:W-:Y:S01]  /*6480*/  HSET2.LE.AND R0, R4, R101.reuse, PT ;  /* 0x0000006504007233 */ /* 0x100fe20003803000 */
[----:B------:R-:W-:Y:S01]  /*6490*/  F2FP.PACK_AB R4, R175, R139 ;  /* 0x0000008baf04723e */ /* 0x000fe200000000ff */
[----:B------:R-:W-:-:S03]  /*64a0*/  HSET2.LE.AND R5, R7, R101, PT ;  /* 0x0000006507057233 */ /* 0x000fc60003803000 */
[----:B------:R-:W-:Y:S01]  /*64b0*/  LOP3.LUT R7, R0, R2, RZ, 0xc0, !PT ;  /* 0x0000000200077212 */ /* 0x000fe200078ec0ff */
[----:B------:R-:W-:Y:S01]  /*64c0*/  FFMA.FTZ R0, R151, c[0x0][0x23c], -R13 ;  /* 0x00008f0097007a23 */ /* 0x000fe2000001080d */
[----:B------:R-:W-:Y:S01]  /*64d0*/  LOP3.LUT R2, R17, UR8, R22, 0x96, !PT ;  /* 0x0000000811027c12 */ /* 0x000fe2000f8e9616 */
[----:B------:R-:W-:Y:S01]  /*64e0*/  IMAD.MOV.U32 R151, RZ, RZ, R135 ;  /* 0x000000ffff977224 */ /* 0x000fe200078e0087 */
[----:B------:R-:W-:Y:S01]  /*64f0*/  LOP3.LUT R4, R3, R4, RZ, 0xc0, !PT ;  /* 0x0000000403047212 */ /* 0x000fe200078ec0ff */
[----:B------:R1:W-:Y:S01]  /*6500*/  MUFU.EX2 R9, R0 ;  /* 0x0000000000097308 */ /* 0x0003e20000000800 */
[----:B------:R-:W-:Y:S01]  /*6510*/  LOP3.LUT R5, R5, R12, RZ, 0xc0, !PT ;  /* 0x0000000c05057212 */ /* 0x000fe200078ec0ff */
[----:B------:R-:W-:-:S04]  /*6520*/  IMAD.WIDE.U32 R2, R2, -0x2daee0ad, RZ ;  /* 0xd2511f5302027825 */ /* 0x000fc800078e00ff */
[----:B------:R-:W-:Y:S02]  /*6530*/  IMAD.MOV.U32 R12, RZ, RZ, R27 ;  /* 0x000000ffff0c7224 */ /* 0x000fe400078e001b */
[C---:B------:R-:W-:Y:S07]  /*6540*/  HMMA.16816.F32 R72, R4.reuse, R98, RZ ;  /* 0x000000620448723c */ /* 0x040fee00000018ff */
[----:B------:R-:W-:Y:S01]  /*6550*/  IMAD.MOV.U32 R98, RZ, RZ, R51 ;  /* 0x000000ffff627224 */ /* 0x000fe200078e0033 */
[----:B------:R-:W-:Y:S01]  /*6560*/  HMMA.16816.F32 R44, R4, R76, RZ ;  /* 0x0000004c042c723c */ /* 0x000fe200000018ff */
[----:B-1----:R-:W-:-:S04]  /*6570*/  FFMA.FTZ R0, R150, c[0x0][0x23c], -R13 ;  /* 0x00008f0096007a23 */ /* 0x002fc8000001080d */
[----:B------:R1:W-:Y:S03]  /*6580*/  MUFU.EX2 R16, R0 ;  /* 0x0000000000107308 */ /* 0x0003e60000000800 */
[C---:B------:R-:W-:Y:S08]  /*6590*/  HMMA.16816.F32 R52, R4.reuse, R78, RZ ;  /* 0x0000004e0434723c */ /* 0x040ff000000018ff */
[----:B------:R-:W-:Y:S01]  /*65a0*/  HMMA.16816.F32 R36, R4, R80, RZ ;  /* 0x000000500424723c */ /* 0x000fe200000018ff */
[----:B-1----:R-:W-:-:S06]  /*65b0*/  FFMA.FTZ R0, R147, c[0x0][0x23c], -R13 ;  /* 0x00008f0093007a23 */ /* 0x002fcc000001080d */
[----:B------:R-:W-:Y:S01]  /*65c0*/  IMAD.MOV.U32 R80, RZ, RZ, R138 ;  /* 0x000000ffff507224 */ /* 0x000fe200078e008a */
[----:B------:R-:W-:Y:S01]  /*65d0*/  HMMA.16816.F32 R56, R4, R82, RZ ;  /* 0x000000520438723c */ /* 0x000fe200000018ff */
[----:B------:R1:W-:Y:S01]  /*65e0*/  MUFU.EX2 R99, R0 ;  /* 0x0000000000637308 */ /* 0x0003e20000000800 */
[----:B------:R-:W-:-:S06]  /*65f0*/  IMAD.MOV.U32 R81, RZ, RZ, R10 ;  /* 0x000000ffff517224 */ /* 0x000fcc00078e000a */
[C---:B------:R-:W-:Y:S08]  /*6600*/  HMMA.16816.F32 R32, R4.reuse, R92, RZ ;  /* 0x0000005c0420723c */ /* 0x040ff000000018ff */
[----:B------:R-:W-:Y:S01]  /*6610*/  HMMA.16816.F32 R60, R4, R94, RZ ;  /* 0x0000005e043c723c */ /* 0x000fe200000018ff */
[----:B-1----:R-:W-:Y:S02]  /*6620*/  LOP3.LUT R0, R3, UR18, R20, 0x96, !PT ;  /* 0x0000001203007c12 */ /* 0x002fe4000f8e9614 */
[----:B------:R-:W-:-:S05]  /*6630*/  LOP3.LUT R3, R2, 0xffff, RZ, 0xc0, !PT ;  /* 0x0000ffff02037812 */ /* 0x000fca00078ec0ff */
[C---:B------:R-:W-:Y:S08]  /*6640*/  HMMA.16816.F32 R24, R4.reuse, R84, RZ ;  /* 0x000000540418723c */ /* 0x040ff000000018ff */
[C---:B------:R-:W-:Y:S08]  /*6650*/  HMMA.16816.F32 R68, R4.reuse, R86, RZ ;  /* 0x000000560444723c */ /* 0x040ff000000018ff */
[C---:B------:R-:W-:Y:S07]  /*6660*/  HMMA.16816.F32 R28, R4.reuse, R96, RZ ;  /* 0x00000060041c723c */ /* 0x040fee00000018ff */
[----:B------:R-:W-:Y:S01]  /*6670*/  IMAD.MOV.U32 R97, RZ, RZ, R163 ;  /* 0x000000ffff617224 */ /* 0x000fe200078e00a3 */
[C---:B------:R-:W-:Y:S08]  /*6680*/  HMMA.16816.F32 R48, R4.reuse, R88, RZ ;  /* 0x000000580430723c */ /* 0x040ff000000018ff */
[----:B------:R-:W-:Y:S07]  /*6690*/  HMMA.16816.F32 R76, R4, R90, RZ ;  /* 0x0000005a044c723c */ /* 0x000fee00000018ff */
[----:B------:R-:W-:Y:S01]  /*66a0*/  LOP3.LUT R7, R2, 0xff, RZ, 0xc0, !PT ;  /* 0x000000ff02077812 */ /* 0x000fe200078ec0ff */
[----:B------:R-:W-:Y:S01]  /*66b0*/  FFMA.FTZ R4, R145, c[0x0][0x23c], -R13 ;  /* 0x00008f0091047a23 */ /* 0x000fe2000001080d */
[----:B------:R-:W-:-:S02]  /*66c0*/  SHF.R.U32.HI R6, RZ, 0x10, R2 ;  /* 0x00000010ff067819 */ /* 0x000fc40000011602 */
[----:B------:R-:W-:Y:S01]  /*66d0*/  SHF.R.U32.HI R5, RZ, 0x18, R2 ;  /* 0x00000018ff057819 */ /* 0x000fe20000011602 */
[----:B------:R1:W2:Y:S01]  /*66e0*/  MUFU.EX2 R135, R4 ;  /* 0x0000000400877308 */ /* 0x0002a20000000800 */
[----:B------:R-:W-:Y:S01]  /*66f0*/  SHF.R.U32.HI R2, RZ, 0x8, R3 ;  /* 0x00000008ff027819 */ /* 0x000fe20000011603 */
[----:B------:R-:W-:Y:S02]  /*6700*/  FFMA.FTZ R3, R149, c[0x0][0x23c], -R14 ;  /* 0x00008f0095037a23 */ /* 0x000fe4000001080e */
[----:B------:R-:W-:Y:S02]  /*6710*/  IMAD.MOV.U32 R149, RZ, RZ, R12 ;  /* 0x000000ffff957224 */ /* 0x000fe400078e000c */
[----:B------:R-:W-:Y:S01]  /*6720*/  IMAD.MOV.U32 R12, RZ, RZ, R8 ;  /* 0x000000ffff0c7224 */ /* 0x000fe200078e0008 */
[----:B------:R-:W-:Y:S01]  /*6730*/  PRMT R8, R7, 0x5410, R2 ;  /* 0x0000541007087816 */ /* 0x000fe20000000002 */
[----:B------:R3:W-:Y:S01]  /*6740*/  MUFU.EX2 R96, R3 ;  /* 0x0000000300607308 */ /* 0x0007e20000000800 */
[----:B------:R-:W-:-:S02]  /*6750*/  LOP3.LUT R2, R6, 0xff, RZ, 0xc0, !PT ;  /* 0x000000ff06027812 */ /* 0x000fc400078ec0ff */
[----:B------:R-:W-:Y:S02]  /*6760*/  LOP3.LUT R6, R0, 0xff, RZ, 0xc0, !PT ;  /* 0x000000ff00067812 */ /* 0x000fe400078ec0ff */
[----:B------:R-:W-:Y:S02]  /*6770*/  PRMT R7, R2, 0x5410, R5 ;  /* 0x0000541002077816 */ /* 0x000fe40000000005 */
[----:B------:R-:W-:Y:S02]  /*6780*/  LOP3.LUT R2, R0, 0xffff, RZ, 0xc0, !PT ;  /* 0x0000ffff00027812 */ /* 0x000fe400078ec0ff */
[----:B------:R-:W-:Y:S02]  /*6790*/  SHF.R.U32.HI R5, RZ, 0x18, R0 ;  /* 0x00000018ff057819 */ /* 0x000fe40000011600 */
[----:B-1----:R-:W-:Y:S01]  /*67a0*/  SHF.R.U32.HI R4, RZ, 0x8, R2 ;  /* 0x00000008ff047819 */ /* 0x002fe20000011602 */
[----:B------:R-:W-:-:S03]  /*67b0*/  FFMA.FTZ R2, R161, c[0x0][0x23c], -R14 ;  /* 0x00008f00a1027a23 */ /* 0x000fc6000001080e */
[----:B------:R-:W-:Y:S01]  /*67c0*/  PRMT R4, R6, 0x5410, R4 ;  /* 0x0000541006047816 */ /* 0x000fe20000000004 */
[----:B---3--:R-:W-:Y:S01]  /*67d0*/  FFMA.FTZ R3, R146, c[0x0][0x23c], -R14 ;  /* 0x00008f0092037a23 */ /* 0x008fe2000001080e */
[----:B------:R2:W-:Y:S08]  /*67e0*/  MUFU.EX2 R10, R2 ;  /* 0x00000002000a7308 */ /* 0x0005f00000000800 */
[----:B------:R1:W3:Y:S01]  /*67f0*/  MUFU.EX2 R138, R3 ;  /* 0x00000003008a7308 */ /* 0x0002e20000000800 */
[----:B--2---:R-:W-:-:S02]  /*6800*/  F2FP.PACK_AB R2, R135, R99 ;  /* 0x000000638702723e */ /* 0x004fc400000000ff */
[----:B-1----:R-:W-:-:S04]  /*6810*/  SHF.R.U32.HI R3, RZ, 0x10, R0 ;  /* 0x00000010ff037819 */ /* 0x002fc80000011600 */
[----:B------:R-:W-:Y:S01]  /*6820*/  LOP3.LUT R0, R3, 0xff, RZ, 0xc0, !PT ;  /* 0x000000ff03007812 */ /* 0x000fe200078ec0ff */
[----:B------:R-:W-:-:S03]  /*6830*/  FFMA.FTZ R3, R160, c[0x0][0x23c], -R14 ;  /* 0x00008f00a0037a23 */ /* 0x000fc6000001080e */
[----:B------:R-:W-:Y:S01]  /*6840*/  PRMT R5, R0, 0x5410, R5 ;  /* 0x0000541000057816 */ /* 0x000fe20000000005 */
[--C-:B------:R-:W-:Y:S01]  /*6850*/  HSET2.LE.AND R0, R8, R101.reuse, PT ;  /* 0x0000006508007233 */ /* 0x100fe20003803000 */
[----:B------:R-:W1:Y:S04]  /*6860*/  MUFU.EX2 R150, R3 ;  /* 0x0000000300967308 */ /* 0x000e680000000800 */
[----:B------:R-:W-:Y:S01]  /*6870*/  LOP3.LUT R6, R0, R2, RZ, 0xc0, !PT ;  /* 0x0000000200067212 */ /* 0x000fe200078ec0ff */
[----:B------:R-:W-:Y:S01]  /*6880*/  HSET2.LE.AND R0, R7, R101, PT ;  /* 0x0000006507007233 */ /* 0x000fe20003803000 */
[----:B---3--:R-:W-:-:S04]  /*6890*/  F2FP.PACK_AB R2, R138, R96 ;  /* 0x000000608a02723e */ /* 0x008fc800000000ff */
[----:B------:R-:W-:Y:S01]  /*68a0*/  LOP3.LUT R7, R0, R2, RZ, 0xc0, !PT ;  /* 0x0000000200077212 */ /* 0x000fe200078ec0ff */
[----:B------:R-:W-:Y:S01]  /*68b0*/  HSET2.LE.AND R0, R4, R101, PT ;  /* 0x0000006504007233 */ /* 0x000fe20003803000 */
[----:B------:R-:W-:-:S04]  /*68c0*/  F2FP.PACK_AB R2, R16, R9 ;  /* 0x000000091002723e */ /* 0x000fc800000000ff */
[----:B------:R-:W-:Y:S01]  /*68d0*/  LOP3.LUT R4, R0, R2, RZ, 0xc0, !PT ;  /* 0x0000000200047212 */ /* 0x000fe200078ec0ff */
[----:B------:R-:W-:Y:S01]  /*68e0*/  HSET2.LE.AND R0, R5, R101, PT ;  /* 0x0000006505007233 */ /* 0x000fe20003803000 */
[----:B-1----:R-:W-:-:S04]  /*68f0*/  F2FP.PACK_AB R2, R150, R10 ;  /* 0x0000000a9602723e */ /* 0x002fc800000000ff */
[----:B------:R-:W-:Y:S01]  /*6900*/  LOP3.LUT R5, R0, R2, RZ, 0xc0, !PT ;  /* 0x0000000200057212 */ /* 0x000fe200078ec0ff */
[----:B------:R-:W-:-:S05]  /*6910*/  IMAD.U32 R0, RZ, RZ, UR5 ;  /* 0x00000005ff007e24 */ /* 0x000fca000f8e00ff */
[----:B------:R-:W-:Y:S01]  /*6920*/  LOP3.LUT R0, R137, UR33, R0, 0x96, !PT ;  /* 0x0000002189007c12 */ /* 0x000fe2000f8e9600 */
[----:B------:R-:W-:Y:S01]  /*6930*/  HMMA.16816.F32 R88, R4, R120, R44 ;  /* 0x000000780458723c */ /* 0x000fe2000000182c */
[----:B------:R-:W-:-:S03]  /*6940*/  IMAD.MOV.U32 R137, RZ, RZ, R174 ;  /* 0x000000ffff897224 */ /* 0x000fc600078e00ae */
[----:B------:R-:W-:-:S04]  /*6950*/  IMAD.WIDE.U32 R20, R0, -0x326172a9, RZ ;  /* 0xcd9e8d5700147825 */ /* 0x000fc800078e00ff */
[----:B------:R-:W-:Y:S01]  /*6960*/  IMAD.MOV.U32 R120, RZ, RZ, R9 ;  /* 0x000000ffff787224 */ /* 0x000fe200078e0009 */
[----:B------:R-:W-:Y:S01]  /*6970*/  LOP3.LUT R0, R21, UR16, R106, 0x96, !PT ;  /* 0x0000001015007c12 */ /* 0x000fe2000f8e966a */
[----:B------:R-:W-:Y:S01]  /*6980*/  HMMA.16816.F32 R84, R4, R128, R36 ;  /* 0x000000800454723c */ /* 0x000fe20000001824 */
[----:B------:R-:W-:Y:S01]  /*6990*/  LOP3.LUT R2, R65, UR14, R20, 0x96, !PT ;  /* 0x0000000e41027c12 */ /* 0x000fe2000f8e9614 */
[----:B------:R-:W-:Y:S02]  /*69a0*/  IMAD.MOV.U32 R46, RZ, RZ, R16 ;  /* 0x000000ffff2e7224 */ /* 0x000fe400078e0010 */
[----:B------:R-:W-:-:S04]  /*69b0*/  IMAD.WIDE.U32 R8, R0, -0x2daee0ad, RZ ;  /* 0xd2511f5300087825 */ /* 0x000fc800078e00ff */
[----:B------:R-:W-:Y:S01]  /*69c0*/  IMAD.WIDE.U32 R2, R2, -0x2daee0ad, RZ ;  /* 0xd2511f5302027825 */ /* 0x000fe200078e00ff */
[----:B------:R-:W-:Y:S01]  /*69d0*/  LOP3.LUT R9, R9, UR13, R100, 0x96, !PT ;  /* 0x0000000d09097c12 */ /* 0x000fe2000f8e9664 */
[----:B------:R-:W-:Y:S02]  /*69e0*/  HMMA.16816.F32 R160, R4, R116, R24 ;  /* 0x0000007404a0723c */ /* 0x000fe40000001818 */
[----:B------:R-:W-:Y:S01]  /*69f0*/  IMAD.MOV.U32 R129, RZ, RZ, R175 ;  /* 0x000000ffff817224 */ /* 0x000fe200078e00af */
[----:B------:R-:W-:Y:S01]  /*6a00*/  LOP3.LUT R0, R3, UR11, R8, 0x96, !PT ;  /* 0x0000000b03007c12 */ /* 0x000fe2000f8e9608 */
[----:B------:R-:W-:-:S04]  /*6a10*/  IMAD.WIDE.U32 R8, R9, -0x326172a9, RZ ;  /* 0xcd9e8d5709087825 */ /* 0x000fc800078e00ff */
[----:B------:R-:W-:Y:S01]  /*6a20*/  IMAD.MOV.U32 R117, RZ, RZ, R173 ;  /* 0x000000ffff757224 */ /* 0x000fe200078e00ad */
[C---:B------:R-:W-:Y:S01]  /*6a30*/  HMMA.16816.F32 R92, R4.reuse, R112, R28 ;  /* 0x00000070045c723c */ /* 0x040fe2000000181c */
[----:B------:R-:W-:Y:S01]  /*6a40*/  IMAD.MOV.U32 R116, RZ, RZ, R172 ;  /* 0x000000ffff747224 */ /* 0x000fe200078e00ac */
[----:B------:R-:W1:Y:S01]  /*6a50*/  LDSM.16.MT88.4 R28, [R216+0x9800] ;  /* 0x00980000d81c783b */ /* 0x000e620000004200 */
[----:B------:R-:W-:Y:S02]  /*6a60*/  IMAD.MOV.U32 R128, RZ, RZ, R144 ;  /* 0x000000ffff807224 */ /* 0x000fe400078e0090 */
[----:B------:R-:W-:Y:S02]  /*6a70*/  IMAD.MOV.U32 R36, RZ, RZ, R42 ;  /* 0x000000ffff247224 */ /* 0x000fe400078e002a */
[----:B------:R-:W-:Y:S01]  /*6a80*/  IMAD.MOV.U32 R39, RZ, RZ, R11 ;  /* 0x000000ffff277224 */ /* 0x000fe200078e000b */
[----:B------:R-:W-:Y:S01]  /*6a90*/  HMMA.16816.F32 R172, R4, R124, R48 ;  /* 0x0000007c04ac723c */ /* 0x000fe20000001830 */
[----:B------:R-:W-:-:S02]  /*6aa0*/  IMAD.MOV.U32 R44, RZ, RZ, R12 ;  /* 0x000000ffff2c7224 */ /* 0x000fc400078e000c */
[----:B------:R-:W-:Y:S02]  /*6ab0*/  IMAD.MOV.U32 R121, RZ, RZ, R10 ;  /* 0x000000ffff797224 */ /* 0x000fe400078e000a */
[----:B------:R-:W-:Y:S02]  /*6ac0*/  IMAD.MOV.U32 R38, RZ, RZ, R15 ;  /* 0x000000ffff267224 */ /* 0x000fe400078e000f */
[----:B------:R-:W-:Y:S01]  /*6ad0*/  IMAD.WIDE.U32 R48, R0, -0x326172a9, RZ ;  /* 0xcd9e8d5700307825 */ /* 0x000fe200078e00ff */
[----:B------:R-:W-:Y:S01]  /*6ae0*/  LOP3.LUT R0, R9, UR12, R64, 0x96, !PT ;  /* 0x0000000c09007c12 */ /* 0x000fe2000f8e9640 */
[----:B------:R-:W-:Y:S01]  /*6af0*/  HMMA.16816.F32 R144, R4, R108, R32 ;  /* 0x0000006c0490723c */ /* 0x000fe20000001820 */
[----:B------:R-:W-:Y:S01]  /*6b00*/  LDSM.16.MT88.4 R32, [R216+0xa800] ;  /* 0x00a80000d820783b */ /* 0x000fe20000004200 */
[----:B------:R-:W-:Y:S01]  /*6b10*/  IMAD.MOV.U32 R37, RZ, RZ, R139 ;  /* 0x000000ffff257224 */ /* 0x000fe200078e008b */
[----:B------:R-:W-:Y:S01]  /*6b20*/  LOP3.LUT R3, R49, UR10, R8, 0x96, !PT ;  /* 0x0000000a31037c12 */ /* 0x000fe2000f8e9608 */
[----:B------:R-:W-:-:S04]  /*6b30*/  IMAD.WIDE.U32 R8, R0, -0x2daee0ad, RZ ;  /* 0xd2511f5300087825 */ /* 0x000fc800078e00ff */
[----:B------:R-:W-:Y:S01]  /*6b40*/  IMAD.MOV.U32 R109, RZ, RZ, R43 ;  /* 0x000000ffff6d7224 */ /* 0x000fe200078e002b */
[C---:B------:R-:W-:Y:S01]  /*6b50*/  HMMA.16816.F32 R56, R4.reuse, R130, R56 ;  /* 0x000000820438723c */ /* 0x040fe20000001838 */
[----:B------:R-:W-:Y:S02]  /*6b60*/  FFMA.FTZ R0, R167, c[0x0][0x23c], -R19 ;  /* 0x00008f00a7007a23 */ /* 0x000fe40000010813 */
[----:B------:R-:W-:Y:S01]  /*6b70*/  IMAD.WIDE.U32 R42, R3, -0x2daee0ad, RZ ;  /* 0xd2511f53032a7825 */ /* 0x000fe200078e00ff */
[----:B------:R-:W-:Y:S01]  /*6b80*/  LOP3.LUT R3, R9, UR9, R2, 0x96, !PT ;  /* 0x0000000909037c12 */ /* 0x000fe2000f8e9602 */
[----:B------:R2:W3:Y:S02]  /*6b90*/  MUFU.EX2 R113, R0 ;  /* 0x0000000000717308 */ /* 0x0004e40000000800 */
[----:B------:R-:W-:Y:S01]  /*6ba0*/  IMAD.MOV.U32 R108, RZ, RZ, R252 ;  /* 0x000000ffff6c7224 */ /* 0x000fe200078e00fc */
[----:B------:R-:W-:Y:S01]  /*6bb0*/  LOP3.LUT R2, R43, UR7, R8, 0x96, !PT ;  /* 0x000000072b027c12 */ /* 0x000fe2000f8e9608 */
[----:B------:R-:W-:Y:S01]  /*6bc0*/  IMAD.WIDE.U32 R22, R3, -0x326172a9, RZ ;  /* 0xcd9e8d5703167825 */ /* 0x000fe200078e00ff */
[----:B------:R-:W-:Y:S03]  /*6bd0*/  HMMA.16816.F32 R72, R4, R114, R72 ;  /* 0x000000720448723c */ /* 0x000fe60000001848 */
[----:B------:R-:W-:-:S04]  /*6be0*/  IMAD.WIDE.U32 R2, R2, -0x326172a9, RZ ;  /* 0xcd9e8d5702027825 */ /* 0x000fc800078e00ff */
[----:B------:R-:W-:Y:S01]  /*6bf0*/  FFMA.FTZ R8, R203, c[0x0][0x23c], -R18 ;  /* 0x00008f00cb087a23 */ /* 0x000fe20000010812 */
[C---:B------:R-:W-:Y:S01]  /*6c00*/  LOP3.LUT R9, R2.reuse, 0xffff, RZ, 0xc0, !PT ;  /* 0x0000ffff02097812 */ /* 0x040fe200078ec0ff */
[----:B------:R-:W-:Y:S01]  /*6c10*/  IMAD.MOV.U32 R139, RZ, RZ, R251 ;  /* 0x000000ffff8b7224 */ /* 0x000fe200078e00fb */
[----:B------:R-:W-:Y:S01]  /*6c20*/  LOP3.LUT R17, R2, 0xff, RZ, 0xc0, !PT ;  /* 0x000000ff02117812 */ /* 0x000fe200078ec0ff */
[----:B--2---:R-:W-:Y:S01]  /*6c30*/  FFMA.FTZ R0, R165, c[0x0][0x23c], -R19 ;  /* 0x00008f00a5007a23 */ /* 0x004fe20000010813 */
[--C-:B------:R-:W-:Y:S01]  /*6c40*/  SHF.R.U32.HI R11, RZ, 0x10, R2.reuse ;  /* 0x00000010ff0b7819 */ /* 0x100fe20000011602 */
[----:B------:R-:W-:Y:S01]  /*6c50*/  MUFU.EX2 R203, R8 ;  /* 0x0000000800cb7308 */ /* 0x000fe20000000800 */
[----:B------:R-:W-:Y:S01]  /*6c60*/  SHF.R.U32.HI R16, RZ, 0x18, R2 ;  /* 0x00000018ff107819 */ /* 0x000fe20000011602 */
[----:B------:R-:W-:Y:S01]  /*6c70*/  IMAD.MOV.U32 R47, RZ, RZ, R80 ;  /* 0x000000ffff2f7224 */ /* 0x000fe200078e0050 */
[----:B------:R-:W-:Y:S01]  /*6c80*/  HMMA.16816.F32 R60, R4, R110, R60 ;  /* 0x0000006e043c723c */ /* 0x000fe2000000183c */
[----:B------:R-:W-:-:S02]  /*6c90*/  IMAD.MOV.U32 R45, RZ, RZ, R81 ;  /* 0x000000ffff2d7224 */ /* 0x000fc400078e0051 */
[----:B------:R-:W-:Y:S02]  /*6ca0*/  IMAD.MOV.U32 R49, RZ, RZ, R128 ;  /* 0x000000ffff317224 */ /* 0x000fe400078e0080 */
[----:B------:R2:W4:Y:S01]  /*6cb0*/  MUFU.EX2 R24, R0 ;  /* 0x0000000000187308 */ /* 0x0005220000000800 */
[----:B------:R-:W-:Y:S02]  /*6cc0*/  IMAD.MOV.U32 R131, RZ, RZ, R36 ;  /* 0x000000ffff837224 */ /* 0x000fe400078e0024 */
[----:B------:R-:W-:Y:S01]  /*6cd0*/  HMMA.16816.F32 R80, R4, R122, R52 ;  /* 0x0000007a0450723c */ /* 0x000fe20000001834 */
[----:B------:R-:W-:Y:S01]  /*6ce0*/  IMAD.MOV.U32 R128, RZ, RZ, R37 ;  /* 0x000000ffff807224 */ /* 0x000fe200078e0025 */
[----:B------:R-:W-:Y:S01]  /*6cf0*/  LDSM.16.MT88.4 R52, [R218+0xb800] ;  /* 0x00b80000da34783b */ /* 0x000fe20000004200 */
[----:B------:R-:W-:Y:S02]  /*6d00*/  IMAD.MOV.U32 R125, RZ, RZ, R38 ;  /* 0x000000ffff7d7224 */ /* 0x000fe400078e0026 */
[----:B------:R-:W-:-:S02]  /*6d10*/  IMAD.MOV.U32 R130, RZ, RZ, R39 ;  /* 0x000000ffff827224 */ /* 0x000fc400078e0027 */
[----:B------:R-:W-:Y:S01]  /*6d20*/  IMAD.MOV.U32 R114, RZ, RZ, R44 ;  /* 0x000000ffff727224 */ /* 0x000fe200078e002c */
[----:B------:R-:W-:Y:S01]  /*6d30*/  LDSM.16.MT88.4 R36, [R218+0xa800] ;  /* 0x00a80000da24783b */ /* 0x000fe20000004200 */
[C---:B------:R-:W-:Y:S01]  /*6d40*/  HMMA.16816.F32 R68, R4.reuse, R118, R68 ;  /* 0x000000760444723c */ /* 0x040fe20000001844 */
[----:B------:R-:W-:Y:S02]  /*6d50*/  IMAD.MOV.U32 R112, RZ, RZ, R116 ;  /* 0x000000ffff707224 */ /* 0x000fe400078e0074 */
[----:B------:R-:W-:Y:S02]  /*6d60*/  IMAD.MOV.U32 R51, RZ, RZ, R117 ;  /* 0x000000ffff337224 */ /* 0x000fe400078e0075 */
[----:B--2---:R-:W-:Y:S02]  /*6d70*/  FFMA.FTZ R0, R164, c[0x0][0x23c], -R19 ;  /* 0x00008f00a4007a23 */ /* 0x004fe40000010813 */
[----:B------:R-:W-:Y:S01]  /*6d80*/  IMAD.MOV.U32 R100, RZ, RZ, R136 ;  /* 0x000000ffff647224 */ /* 0x000fe200078e0088 */
[----:B------:R-:W-:Y:S01]  /*6d90*/  HMMA.16816.F32 R76, R4, R126, R76 ;  /* 0x0000007e044c723c */ /* 0x000fe2000000184c */
[----:B------:R2:W-:Y:S01]  /*6da0*/  MUFU.EX2 R252, R0 ;  /* 0x0000000000fc7308 */ /* 0x0005e20000000800 */
[----:B------:R-:W-:-:S02]  /*6db0*/  IMAD.MOV.U32 R65, RZ, RZ, R137 ;  /* 0x000000ffff417224 */ /* 0x000fc400078e0089 */
[----:B------:R-:W-:Y:S02]  /*6dc0*/  IMAD.MOV.U32 R50, RZ, RZ, R108 ;  /* 0x000000ffff327224 */ /* 0x000fe400078e006c */
[----:B------:R-:W-:Y:S02]  /*6dd0*/  IMAD.MOV.U32 R64, RZ, RZ, R109 ;  /* 0x000000ffff407224 */ /* 0x000fe400078e006d */
[----:B------:R-:W-:Y:S02]  /*6de0*/  IMAD.MOV.U32 R43, RZ, RZ, R120 ;  /* 0x000000ffff2b7224 */ /* 0x000fe400078e0078 */
[----:B------:R-:W-:Y:S02]  /*6df0*/  IMAD.MOV.U32 R115, RZ, RZ, R121 ;  /* 0x000000ffff737224 */ /* 0x000fe400078e0079 */
[----:B------:R-:W-:Y:S02]  /*6e00*/  IMAD.MOV.U32 R124, RZ, RZ, R149 ;  /* 0x000000ffff7c7224 */ /* 0x000fe400078e0095 */
[----:B------:R-:W-:-:S02]  /*6e10*/  IMAD.MOV.U32 R127, RZ, RZ, R99 ;  /* 0x000000ffff7f7224 */ /* 0x000fc400078e0063 */
[----:B------:R-:W-:Y:S01]  /*6e20*/  IMAD.MOV.U32 R126, RZ, RZ, R96 ;  /* 0x000000ffff7e7224 */ /* 0x000fe200078e0060 */
[----:B--2---:R-:W-:Y:S01]  /*6e30*/  LOP3.LUT R0, R3, UR17, R22, 0x96, !PT ;  /* 0x0000001103007c12 */ /* 0x004fe2000f8e9616 */
[----:B------:R-:W-:-:S03]  /*6e40*/  FFMA.FTZ R3, R166, c[0x0][0x23c], -R19 ;  /* 0x00008f00a6037a23 */ /* 0x000fc60000010813 */
[C---:B------:R-:W-:Y:S01]  /*6e50*/  LOP3.LUT R2, R0.reuse, 0xffff, RZ, 0xc0, !PT ;  /* 0x0000ffff00027812 */ /* 0x040fe200078ec0ff */
[----:B------:R2:W-:Y:S01]  /*6e60*/  MUFU.EX2 R251, R3 ;  /* 0x0000000300fb7308 */ /* 0x0005e20000000800 */
[----:B------:R-:W-:Y:S02]  /*6e70*/  LOP3.LUT R15, R0, 0xff, RZ, 0xc0, !PT ;  /* 0x000000ff000f7812 */ /* 0x000fe400078ec0ff */
[--C-:B------:R-:W-:Y:S02]  /*6e80*/  SHF.R.U32.HI R10, RZ, 0x10, R0.reuse ;  /* 0x00000010ff0a7819 */ /* 0x100fe40000011600 */
[----:B------:R-:W-:Y:S02]  /*6e90*/  SHF.R.U32.HI R12, RZ, 0x18, R0 ;  /* 0x00000018ff0c7819 */ /* 0x000fe40000011600 */
[----:B------:R-:W-:Y:S01]  /*6ea0*/  SHF.R.U32.HI R0, RZ, 0x8, R2 ;  /* 0x00000008ff007819 */ /* 0x000fe20000011602 */
[----:B------:R-:W-:Y:S01]  /*6eb0*/  FFMA.FTZ R2, R201, c[0x0][0x23c], -R18 ;  /* 0x00008f00c9027a23 */ /* 0x000fe20000010812 */
[----:B------:R-:W-:-:S02]  /*6ec0*/  LOP3.LUT R8, R10, 0xff, RZ, 0xc0, !PT ;  /* 0x000000ff0a087812 */ /* 0x000fc400078ec0ff */
[----:B------:R-:W-:Y:S01]  /*6ed0*/  PRMT R0, R15, 0x5410, R0 ;  /* 0x000054100f007816 */ /* 0x000fe20000000000 */
[----:B------:R1:W1:Y:S01]  /*6ee0*/  MUFU.EX2 R201, R2 ;  /* 0x0000000200c97308 */ /* 0x0002620000000800 */
[----:B------:R-:W-:Y:S01]  /*6ef0*/  PRMT R8, R8, 0x5410, R12 ;  /* 0x0000541008087816 */ /* 0x000fe2000000000c */
[----:B------:R-:W-:Y:S01]  /*6f00*/  IMAD.MOV.U32 R15, RZ, RZ, R151 ;  /* 0x000000ffff0f7224 */ /* 0x000fe200078e0097 */
[----:B--2---:R-:W-:Y:S01]  /*6f10*/  SHF.R.U32.HI R3, RZ, 0x8, R9 ;  /* 0x00000008ff037819 */ /* 0x004fe20000011609 */
[----:B------:R-:W-:Y:S01]  /*6f20*/  HSET2.LE.AND R0, R0, R101, PT ;  /* 0x0000006500007233 */ /* 0x000fe20003803000 */
[----:B------:R-:W-:Y:S01]  /*6f30*/  LOP3.LUT R9, R11, 0xff, RZ, 0xc0, !PT ;  /* 0x000000ff0b097812 */ /* 0x000fe200078ec0ff */
[----:B------:R-:W-:Y:S01]  /*6f40*/  IMAD.MOV.U32 R11, RZ, RZ, R45 ;  /* 0x000000ffff0b7224 */ /* 0x000fe200078e002d */
[----:B------:R-:W-:Y:S01]  /*6f50*/  PRMT R10, R17, 0x5410, R3 ;  /* 0x00005410110a7816 */ /* 0x000fe20000000003 */
[----:B------:R-:W-:Y:S01]  /*6f60*/  FFMA.FTZ R3, R200, c[0x0][0x23c], -R18 ;  /* 0x00008f00c8037a23 */ /* 0x000fe20000010812 */
[----:B------:R-:W-:Y:S01]  /*6f70*/  PRMT R9, R9, 0x5410, R16 ;  /* 0x0000541009097816 */ /* 0x000fe20000000010 */
[----:B---3--:R-:W-:-:S02]  /*6f80*/  IMAD.MOV.U32 R200, RZ, RZ, R113 ;  /* 0x000000ffffc87224 */ /* 0x008fc400078e0071 */
[----:B------:R-:W-:Y:S01]  /*6f90*/  IMAD.MOV.U32 R17, RZ, RZ, R46 ;  /* 0x000000ffff117224 */ /* 0x000fe200078e002e */
[----:B------:R2:W-:Y:S01]  /*6fa0*/  MUFU.EX2 R107, R3 ;  /* 0x00000003006b7308 */ /* 0x0005e20000000800 */
[----:B------:R-:W-:Y:S02]  /*6fb0*/  IMAD.MOV.U32 R113, RZ, RZ, R47 ;  /* 0x000000ffff717224 */ /* 0x000fe400078e002f */
[----:B-1----:R-:W-:Y:S01]  /*6fc0*/  FFMA.FTZ R2, R202, c[0x0][0x23c], -R18 ;  /* 0x00008f00ca027a23 */ /* 0x002fe20000010812 */
[----:B------:R-:W-:Y:S01]  /*6fd0*/  LDSM.16.MT88.4 R44, [R216+0xb800] ;  /* 0x00b80000d82c783b */ /* 0x000fe20000004200 */
[----:B----4-:R-:W-:Y:S02]  /*6fe0*/  IMAD.MOV.U32 R202, RZ, RZ, R24 ;  /* 0x000000ffffca7224 */ /* 0x010fe400078e0018 */
[----:B------:R-:W-:Y:S01]  /*6ff0*/  IMAD.MOV.U32 R16, RZ, RZ, R150 ;  /* 0x000000ffff107224 */ /* 0x000fe200078e0096 */
[----:B------:R-:W1:Y:S01]  /*7000*/  LDSM.16.MT88.4 R24, [R218+0x9800] ;  /* 0x00980000da18783b */ /* 0x000e620000004200 */
[----:B------:R3:W4:Y:S01]  /*7010*/  MUFU.EX2 R106, R2 ;  /* 0x00000002006a7308 */ /* 0x0007220000000800 */
[----:B------:R-:W-:-:S02]  /*7020*/  IMAD.MOV.U32 R12, RZ, RZ, R98 ;  /* 0x000000ffff0c7224 */ /* 0x000fc400078e0062 */
[----:B--2---:R-:W-:Y:S01]  /*7030*/  IMAD.MOV.U32 R3, RZ, RZ, R97 ;  /* 0x000000ffff037224 */ /* 0x004fe200078e0061 */
[----:B---3--:R-:W-:-:S04]  /*7040*/  F2FP.PACK_AB R2, R202, R200 ;  /* 0x000000c8ca02723e */ /* 0x008fc800000000ff */
[----:B------:R-:W-:Y:S01]  /*7050*/  LOP3.LUT R4, R0, R2, RZ, 0xc0, !PT ;  /* 0x0000000200047212 */ /* 0x000fe200078ec0ff */
[----:B------:R-:W-:Y:S01]  /*7060*/  HSET2.LE.AND R0, R8, R101, PT ;  /* 0x0000006508007233 */ /* 0x000fe20003803000 */
[----:B------:R-:W-:Y:S01]  /*7070*/  F2FP.PACK_AB R2, R201, R203 ;  /* 0x000000cbc902723e */ /* 0x000fe200000000ff */
[----:B------:R-:W-:-:S03]  /*7080*/  IMAD.MOV.U32 R8, RZ, RZ, R139 ;  /* 0x000000ffff087224 */ /* 0x000fc600078e008b */
[----:B------:R-:W-:Y:S01]  /*7090*/  LOP3.LUT R5, R0, R2, RZ, 0xc0, !PT ;  /* 0x0000000200057212 */ /* 0x000fe200078ec0ff */
[----:B------:R-:W-:Y:S01]  /*70a0*/  HSET2.LE.AND R0, R10, R101, PT ;  /* 0x000000650a007233 */ /* 0x000fe20003803000 */
[----:B------:R-:W-:Y:S01]  /*70b0*/  F2FP.PACK_AB R2, R251, R252 ;  /* 0x000000fcfb02723e */ /* 0x000fe200000000ff */
[----:B------:R-:W-:-:S03]  /*70c0*/  IMAD.MOV.U32 R10, RZ, RZ, R135 ;  /* 0x000000ffff0a7224 */ /* 0x000fc600078e0087 */
[----:B------:R-:W-:Y:S01]  /*70d0*/  LOP3.LUT R6, R0, R2, RZ, 0xc0, !PT ;  /* 0x0000000200067212 */ /* 0x000fe200078ec0ff */
[----:B------:R-:W-:Y:S01]  /*70e0*/  HSET2.LE.AND R0, R9, R101, PT ;  /* 0x0000006509007233 */ /* 0x000fe20003803000 */
[----:B----4-:R-:W-:Y:S01]  /*70f0*/  F2FP.PACK_AB R2, R107, R106 ;  /* 0x0000006a6b02723e */ /* 0x010fe200000000ff */
[----:B------:R-:W-:-:S03]  /*7100*/  IMAD.MOV.U32 R9, RZ, RZ, R138 ;  /* 0x000000ffff097224 */ /* 0x000fc600078e008a */
[----:B------:R-:W-:Y:S01]  /*7110*/  LOP3.LUT R7, R0, R2, RZ, 0xc0, !PT ;  /* 0x0000000200077212 */ /* 0x000fe200078ec0ff */
[----:B------:R-:W-:-:S06]  /*7120*/  IMAD.MOV.U32 R2, RZ, RZ, R134 ;  /* 0x000000ffff027224 */ /* 0x000fcc00078e0086 */
[C---:B------:R-:W-:Y:S07]  /*7130*/  HMMA.16816.F32 R116, R4.reuse, R28, R208 ;  /* 0x0000001c0474723c */ /* 0x040fee00000018d0 */
[----:B------:R-:W-:Y:S01]  /*7140*/  IMAD.MOV.U32 R208, RZ, RZ, R132 ;  /* 0x000000ffffd07224 */ /* 0x000fe200078e0084 */
[----:B-1----:R-:W-:Y:S01]  /*7150*/  HMMA.16816.F32 R136, R4, R26, R176 ;  /* 0x0000001a0488723c */ /* 0x002fe200000018b0 */
[----:B------:R-:W-:Y:S01]  /*7160*/  IMAD.MOV.U32 R210, RZ, RZ, R2 ;  /* 0x000000ffffd27224 */ /* 0x000fe200078e0002 */
[----:B------:R-:W-:Y:S01]  /*7170*/  LOP3.LUT R2, R41, UR14, R20, 0x96, !PT ;  /* 0x0000000e29027c12 */ /* 0x000fe2000f8e9614 */
[----:B------:R-:W-:Y:S01]  /*7180*/  IMAD.MOV.U32 R209, RZ, RZ, R133 ;  /* 0x000000ffffd17224 */ /* 0x000fe200078e0085 */
[----:B------:R-:W-:Y:S01]  /*7190*/  LOP3.LUT R0, R21, UR16, R208, 0x96, !PT ;  /* 0x0000001015007c12 */ /* 0x000fe2000f8e96d0 */
[----:B------:R-:W-:-:S02]  /*71a0*/  IMAD.MOV.U32 R211, RZ, RZ, R148 ;  /* 0x000000ffffd37224 */ /* 0x000fc400078e0094 */
[----:B------:R-:W-:Y:S01]  /*71b0*/  IMAD.MOV.U32 R209, RZ, RZ, R9 ;  /* 0x000000ffffd17224 */ /* 0x000fe200078e0009 */
[----:B------:R-:W-:Y:S01]  /*71c0*/  HMMA.16816.F32 R132, R4, R24, R204 ;  /* 0x000000180484723c */ /* 0x000fe200000018cc */
[----:B------:R-:W-:-:S06]  /*71d0*/  IMAD.MOV.U32 R208, RZ, RZ, R10 ;  /* 0x000000ffffd07224 */ /* 0x000fcc00078e000a */
[----:B------:R-:W-:Y:S01]  /*71e0*/  IMAD.MOV.U32 R206, RZ, RZ, R3 ;  /* 0x000000ffffce7224 */ /* 0x000fe200078e0003 */
[----:B------:R-:W-:Y:S01]  /*71f0*/  HMMA.16816.F32 R148, R4, R32, R196 ;  /* 0x000000200494723c */ /* 0x000fe200000018c4 */
[----:B------:R-:W-:-:S04]  /*7200*/  IMAD.WIDE.U32 R2, R2, -0x2daee0ad, RZ ;  /* 0xd2511f5302027825 */ /* 0x000fc800078e00ff */
[----:B------:R-:W-:Y:S02]  /*7210*/  IMAD.MOV.U32 R207, RZ, RZ, R8 ;  /* 0x000000ffffcf7224 */ /* 0x000fe400078e0008 */
[----:B------:R-:W-:Y:S01]  /*7220*/  IMAD.MOV.U32 R197, RZ, RZ, R16 ;  /* 0x000000ffffc57224 */ /* 0x000fe200078e0010 */
[----:B------:R-:W-:Y:S01]  /*7230*/  HMMA.16816.F32 R164, R4, R36, R192 ;  /* 0x0000002404a4723c */ /* 0x000fe200000018c0 */
[----:B------:R-:W-:-:S07]  /*7240*/  IMAD.MOV.U32 R196, RZ, RZ, R17 ;  /* 0x000000ffffc47224 */ /* 0x000fce00078e0011 */
[----:B------:R-:W-:Y:S01]  /*7250*/  HMMA.16816.F32 R96, R4, R44, R188 ;  /* 0x0000002c0460723c */ /* 0x000fe200000018bc */
[----:B------:R-:W-:-:S07]  /*7260*/  IMAD.MOV.U32 R192, RZ, RZ, R43 ;  /* 0x000000ffffc07224 */ /* 0x000fce00078e002b */
[----:B------:R-:W-:Y:S01]  /*7270*/  HMMA.16816.F32 R180, R4, R52, R180 ;  /* 0x0000003404b4723c */ /* 0x000fe200000018b4 */
[----:B------:R-:W-:Y:S02]  /*7280*/  IMAD.MOV.U32 R188, RZ, RZ, R64 ;  /* 0x000000ffffbc7224 */ /* 0x000fe400078e0040 */
[----:B------:R-:W-:-:S05]  /*7290*/  IMAD.MOV.U32 R189, RZ, RZ, R49 ;  /* 0x000000ffffbd7224 */ /* 0x000fca00078e0031 */
[C---:B------:R-:W-:Y:S08]  /*72a0*/  HMMA.16816.F32 R120, R4.reuse, R30, R184 ;  /* 0x0000001e0478723c */ /* 0x040ff000000018b8 */
[----:B------:R-:W-:Y:S01]  /*72b0*/  HMMA.16816.F32 R152, R4, R34, R152 ;  /* 0x000000220498723c */ /* 0x000fe20000001898 */
[----:B------:R-:W-:Y:S02]  /*72c0*/  IMAD.MOV.U32 R186, RZ, RZ, R100 ;  /* 0x000000ffffba7224 */ /* 0x000fe400078e0064 */
[----:B------:R-:W-:-:S02]  /*72d0*/  IMAD.MOV.U32 R187, RZ, RZ, R65 ;  /* 0x000000ffffbb7224 */ /* 0x000fc400078e0041 */
[----:B------:R-:W-:-:S03]  /*72e0*/  IMAD.MOV.U32 R185, RZ, RZ, R51 ;  /* 0x000000ffffb97224 */ /* 0x000fc600078e0033 */
[C---:B------:R-:W-:Y:S08]  /*72f0*/  HMMA.16816.F32 R168, R4.reuse, R38, R168 ;  /* 0x0000002604a8723c */ /* 0x040ff000000018a8 */
[C---:B------:R-:W-:Y:S08]  /*7300*/  HMMA.16816.F32 R108, R4.reuse, R46, R156 ;  /* 0x0000002e046c723c */ /* 0x040ff0000000189c */
[----:B------:R-:W-:Y:S01]  /*7310*/  HMMA.16816.F32 R176, R4, R54, R140 ;  /* 0x0000003604b0723c */ /* 0x000fe2000000188c */
[----:B------:R-:W-:Y:S01]  /*7320*/  IMAD.MOV.U32 R51, RZ, RZ, R217 ;  /* 0x000000ffff337224 */ /* 0x000fe200078e00d9 */
[----:B------:R-:W-:Y:S01]  /*7330*/  LDSM.16.MT88.4 R140, [R218+0x9c00] ;  /* 0x009c0000da8c783b */ /* 0x000fe20000004200 */
[----:B------:R-:W-:-:S02]  /*7340*/  FFMA.FTZ R9, R237, c[0x0][0x23c], -R18 ;  /* 0x00008f00ed097a23 */ /* 0x000fc40000010812 */
[----:B------:R-:W-:Y:S01]  /*7350*/  IMAD.MOV.U32 R198, RZ, RZ, R15 ;  /* 0x000000ffffc67224 */ /* 0x000fe200078e000f */
[----:B------:R-:W-:Y:S01]  /*7360*/  LDSM.16.MT88.4 R156, [R216+0xac00] ;  /* 0x00ac0000d89c783b */ /* 0x000fe20000004200 */
[----:B------:R-:W-:-:S04]  /*7370*/  IMAD.WIDE.U32 R4, R0, -0x2daee0ad, RZ ;  /* 0xd2511f5300047825 */ /* 0x000fc800078e00ff */
[----:B------:R-:W-:Y:S01]  /*7380*/  IMAD.MOV.U32 R195, RZ, RZ, R11 ;  /* 0x000000ffffc37224 */ /* 0x000fe200078e000b */
[----:B------:R-:W-:Y:S01]  /*7390*/  LOP3.LUT R5, R5, UR13, R66, 0x96, !PT ;  /* 0x0000000d05057c12 */ /* 0x000fe2000f8e9642 */
[----:B------:R-:W-:Y:S01]  /*73a0*/  IMAD.MOV.U32 R191, RZ, RZ, R130 ;  /* 0x000000ffffbf7224 */ /* 0x000fe200078e0082 */
[----:B------:R-:W-:Y:S01]  /*73b0*/  LOP3.LUT R0, R3, UR11, R4, 0x96, !PT ;  /* 0x0000000b03007c12 */ /* 0x000fe2000f8e9604 */
[----:B------:R-:W-:Y:S02]  /*73c0*/  IMAD.MOV.U32 R190, RZ, RZ, R131 ;  /* 0x000000ffffbe7224 */ /* 0x000fe400078e0083 */
[----:B------:R-:W-:-:S04]  /*73d0*/  IMAD.WIDE.U32 R4, R5, -0x326172a9, RZ ;  /* 0xcd9e8d5705047825 */ /* 0x000fc800078e00ff */
[----:B------:R-:W-:Y:S01]  /*73e0*/  IMAD.WIDE.U32 R20, R0, -0x326172a9, RZ ;  /* 0xcd9e8d5700147825 */ /* 0x000fe200078e00ff */
[----:B------:R-:W-:-:S03]  /*73f0*/  LOP3.LUT R3, R5, UR12, R40, 0x96, !PT ;  /* 0x0000000c05037c12 */ /* 0x000fc6000f8e9628 */
[----:B------:R-:W-:Y:S01]  /*7400*/  IMAD.MOV.U32 R199, RZ, RZ, R12 ;  /* 0x000000ffffc77224 */ /* 0x000fe200078e000c */
[----:B------:R-:W-:Y:S01]  /*7410*/  LOP3.LUT R0, R21, UR10, R4, 0x96, !PT ;  /* 0x0000000a15007c12 */ /* 0x000fe2000f8e9604 */
[----:B------:R-:W-:Y:S02]  /*7420*/  FFMA.FTZ R6, R236, c[0x0][0x23c], -R13 ;  /* 0x00008f00ec067a23 */ /* 0x000fe4000001080d */
[----:B------:R-:W-:-:S04]  /*7430*/  IMAD.WIDE.U32 R4, R3, -0x2daee0ad, RZ ;  /* 0xd2511f5303047825 */ /* 0x000fc800078e00ff */
[----:B------:R-:W-:Y:S01]  /*7440*/  IMAD.WIDE.U32 R40, R0, -0x2daee0ad, RZ ;  /* 0xd2511f5300287825 */ /* 0x000fe200078e00ff */
[----:B------:R1:W-:Y:S03]  /*7450*/  MUFU.EX2 R100, R6 ;  /* 0x0000000600647308 */ /* 0x0003e60000000800 */
[----:B------:R-:W-:Y:S02]  /*7460*/  FFMA.FTZ R0, R234, c[0x0][0x23c], -R13 ;  /* 0x00008f00ea007a23 */ /* 0x000fe4000001080d */
[----:B------:R-:W-:Y:S02]  /*7470*/  IMAD.MOV.U32 R184, RZ, RZ, R112 ;  /* 0x000000ffffb87224 */ /* 0x000fe400078e0070 */
[----:B------:R-:W-:Y:S02]  /*7480*/  IMAD.MOV.U32 R112, RZ, RZ, R219 ;  /* 0x000000ffff707224 */ /* 0x000fe400078e00db */
[----:B------:R-:W-:-:S02]  /*7490*/  IMAD.MOV.U32 R194, RZ, RZ, R114 ;  /* 0x000000ffffc27224 */ /* 0x000fc400078e0072 */
[----:B------:R-:W-:Y:S02]  /*74a0*/  IMAD.MOV.U32 R193, RZ, RZ, R115 ;  /* 0x000000ffffc17224 */ /* 0x000fe400078e0073 */
[----:B------:R-:W-:Y:S02]  /*74b0*/  IMAD.MOV.U32 R204, RZ, RZ, R127 ;  /* 0x000000ffffcc7224 */ /* 0x000fe400078e007f */
[----:B------:R-:W-:Y:S01]  /*74c0*/  IMAD.MOV.U32 R205, RZ, RZ, R126 ;  /* 0x000000ffffcd7224 */ /* 0x000fe200078e007e */
[----:B-1----:R-:W-:Y:S01]  /*74d0*/  LOP3.LUT R6, R5, UR9, R2, 0x96, !PT ;  /* 0x0000000905067c12 */ /* 0x002fe2000f8e9602 */
[----:B------:R1:W-:Y:S01]  /*74e0*/  MUFU.EX2 R66, R0 ;  /* 0x0000000000427308 */ /* 0x0003e20000000800 */
[----:B------:R-:W-:Y:S01]  /*74f0*/  LOP3.LUT R2, R41, UR7, R4, 0x96, !PT ;  /* 0x0000000729027c12 */ /* 0x000fe2000f8e9604 */
[--C-:B------:R-:W-:Y:S01]  /*7500*/  FFMA.FTZ R4, R215, c[0x0][0x23c], -R13.reuse ;  /* 0x00008f00d7047a23 */ /* 0x100fe2000001080d */
[----:B------:R2:W5:Y:S03]  /*7510*/  LDL.LU R219, [R1+0x84] ;  /* 0x0000840001db7983 */ /* 0x0005660000300800 */
[----:B------:R-:W-:Y:S01]  /*7520*/  IMAD.WIDE.U32 R2, R2, -0x326172a9, RZ ;  /* 0xcd9e8d5702027825 */ /* 0x000fe200078e00ff */
[----:B------:R2:W5:Y:S01]  /*7530*/  LDL.LU R217, [R1+0x80] ;  /* 0x0000800001d97983 */ /* 0x0005620000300800 */
[----:B------:R3:W-:Y:S02]  /*7540*/  MUFU.EX2 R67, R4 ;  /* 0x0000000400437308 */ /* 0x0007e40000000800 */
[----:B------:R-:W-:-:S02]  /*7550*/  FFMA.FTZ R5, R212, c[0x0][0x23c], -R13 ;  /* 0x00008f00d4057a23 */ /* 0x000fc4000001080d */
[----:B------:R-:W-:Y:S01]  /*7560*/  IMAD.WIDE.U32 R16, R6, -0x326172a9, RZ ;  /* 0xcd9e8d5706107825 */ /* 0x000fe200078e00ff */
[----:B-1----:R-:W-:-:S03]  /*7570*/  LOP3.LUT R0, R2, 0xffff, RZ, 0xc0, !PT ;  /* 0x0000ffff02007812 */ /* 0x002fc600078ec0ff */
[----:B------:R1:W4:Y:S01]  /*7580*/  MUFU.EX2 R65, R5 ;  /* 0x0000000500417308 */ /* 0x0003220000000800 */
[----:B------:R-:W-:Y:S02]  /*7590*/  IMAD.MOV.U32 R212, RZ, RZ, R51 ;  /* 0x000000ffffd47224 */ /* 0x000fe400078e0033 */
[----:B------:R-:W-:Y:S02]  /*75a0*/  IMAD.MOV.U32 R215, RZ, RZ, R50 ;  /* 0x000000ffffd77224 */ /* 0x000fe400078e0032 */
[----:B------:R-:W-:Y:S01]  /*75b0*/  IMAD.MOV.U32 R236, RZ, RZ, R124 ;  /* 0x000000ffffec7224 */ /* 0x000fe200078e007c */
[----:B---3--:R-:W-:Y:S01]  /*75c0*/  SHF.R.U32.HI R4, RZ, 0x8, R0 ;  /* 0x00000008ff047819 */ /* 0x008fe20000011600 */
[----:B------:R-:W-:Y:S01]  /*75d0*/  IMAD.MOV.U32 R234, RZ, RZ, R125 ;  /* 0x000000ffffea7224 */ /* 0x000fe200078e007d */
[----:B------:R-:W-:Y:S01]  /*75e0*/  LOP3.LUT R0, R2, 0xff, RZ, 0xc0, !PT ;  /* 0x000000ff02007812 */ /* 0x000fe200078ec0ff */
[----:B------:R-:W-:Y:S03]  /*75f0*/  LDSM.16.MT88.4 R124, [R216+0x9c00] ;  /* 0x009c0000d87c783b */ /* 0x000fe60000004200 */
[----:B------:R-:W-:Y:S01]  /*7600*/  PRMT R8, R0, 0x5410, R4 ;  /* 0x0000541000087816 */ /* 0x000fe20000000004 */
[----:B------:R-:W-:Y:S01]  /*7610*/  FFMA.FTZ R4, R214, c[0x0][0x23c], -R14 ;  /* 0x00008f00d6047a23 */ /* 0x000fe2000001080e */
[----:B------:R-:W-:Y:S01]  /*7620*/  SHF.R.U32.HI R0, RZ, 0x10, R2 ;  /* 0x00000010ff007819 */ /* 0x000fe20000011602 */
[----:B------:R-:W-:Y:S01]  /*7630*/  IMAD.MOV.U32 R214, RZ, RZ, R112 ;  /* 0x000000ffffd67224 */ /* 0x000fe200078e0070 */
[----:B-1----:R-:W-:Y:S01]  /*7640*/  SHF.R.U32.HI R5, RZ, 0x18, R2 ;  /* 0x00000018ff057819 */ /* 0x002fe20000011602 */
[----:B------:R1:W-:Y:S01]  /*7650*/  MUFU.EX2 R64, R4 ;  /* 0x0000000400407308 */ /* 0x0003e20000000800 */
[----:B------:R-:W-:Y:S01]  /*7660*/  LOP3.LUT R2, R3, UR17, R16, 0x96, !PT ;  /* 0x0000001103027c12 */ /* 0x000fe2000f8e9610 */
[----:B------:R-:W-:Y:S01]  /*7670*/  FFMA.FTZ R3, R213, c[0x0][0x23c], -R14 ;  /* 0x00008f00d5037a23 */ /* 0x000fe2000001080e */
[----:B------:R-:W-:Y:S01]  /*7680*/  LOP3.LUT R0, R0, 0xff, RZ, 0xc0, !PT ;  /* 0x000000ff00007812 */ /* 0x000fe200078ec0ff */
[----:B------:R-:W-:Y:S01]  /*7690*/  IMAD.MOV.U32 R213, RZ, RZ, R113 ;  /* 0x000000ffffd57224 */ /* 0x000fe200078e0071 */
[----:B------:R-:W-:-:S02]  /*76a0*/  LOP3.LUT R6, R2, 0xff, RZ, 0xc0, !PT ;  /* 0x000000ff02067812 */ /* 0x000fc400078ec0ff */
[----:B------:R-:W-:Y:S01]  /*76b0*/  PRMT R7, R0, 0x5410, R5 ;  /* 0x0000541000077816 */ /* 0x000fe20000000005 */
[----:B------:R3:W2:Y:S01]  /*76c0*/  MUFU.EX2 R51, R3 ;  /* 0x0000000300337308 */ /* 0x0006a20000000800 */
[----:B------:R-:W-:Y:S02]  /*76d0*/  LOP3.LUT R0, R2, 0xffff, RZ, 0xc0, !PT ;  /* 0x0000ffff02007812 */ /* 0x000fe400078ec0ff */
[----:B------:R-:W-:Y:S02]  /*76e0*/  SHF.R.U32.HI R5, RZ, 0x18, R2 ;  /* 0x00000018ff057819 */ /* 0x000fe40000011602 */
[----:B-1----:R-:W-:-:S04]  /*76f0*/  SHF.R.U32.HI R4, RZ, 0x8, R0 ;  /* 0x00000008ff047819 */ /* 0x002fc80000011600 */
[----:B------:R-:W-:Y:S02]  /*7700*/  PRMT R4, R6, 0x5410, R4 ;  /* 0x0000541006047816 */ /* 0x000fe40000000004 */
[----:B---3--:R-:W-:Y:S01]  /*7710*/  SHF.R.U32.HI R3, RZ, 0x10, R2 ;  /* 0x00000010ff037819 */ /* 0x008fe20000011602 */
[----:B------:R-:W-:Y:S02]  /*7720*/  FFMA.FTZ R2, R242, c[0x0][0x23c], -R14 ;  /* 0x00008f00f2027a23 */ /* 0x000fe4000001080e */
[----:B------:R-:W-:Y:S01]  /*7730*/  IMAD.MOV.U32 R242, RZ, RZ, R128 ;  /* 0x000000fffff27224 */ /* 0x000fe200078e0080 */
[----:B------:R-:W-:Y:S01]  /*7740*/  LOP3.LUT R0, R3, 0xff, RZ, 0xc0, !PT ;  /* 0x000000ff03007812 */ /* 0x000fe200078ec0ff */
[----:B------:R-:W-:Y:S01]  /*7750*/  FFMA.FTZ R3, R238, c[0x0][0x23c], -R14 ;  /* 0x00008f00ee037a23 */ /* 0x000fe2000001080e */
[----:B------:R4:W-:Y:S01]  /*7760*/  MUFU.EX2 R50, R2 ;  /* 0x0000000200327308 */ /* 0x0009e20000000800 */
[----:B------:R-:W-:Y:S01]  /*7770*/  IMAD.MOV.U32 R238, RZ, RZ, R129 ;  /* 0x000000ffffee7224 */ /* 0x000fe200078e0081 */
[----:B------:R-:W-:Y:S01]  /*7780*/  PRMT R5, R0, 0x5410, R5 ;  /* 0x0000541000057816 */ /* 0x000fe20000000005 */
[----:B------:R-:W-:-:S05]  /*7790*/  HSET2.LE.AND R0, R8, R101, PT ;  /* 0x0000006508007233 */ /* 0x000fca0003803000 */
[----:B------:R-:W1:Y:S01]  /*77a0*/  MUFU.EX2 R49, R3 ;  /* 0x0000000300317308 */ /* 0x000e620000000800 */
[----:B----4-:R-:W-:-:S04]  /*77b0*/  F2FP.PACK_AB R2, R65, R67 ;  /* 0x000000434102723e */ /* 0x010fc800000000ff */
[----:B------:R-:W-:Y:S01]  /*77c0*/  LOP3.LUT R6, R0, R2, RZ, 0xc0, !PT ;  /* 0x0000000200067212 */ /* 0x000fe200078ec0ff */
[----:B------:R-:W-:Y:S01]  /*77d0*/  HSET2.LE.AND R0, R7, R101, PT ;  /* 0x0000006507007233 */ /* 0x000fe20003803000 */
[----:B--2---:R-:W-:-:S04]  /*77e0*/  F2FP.PACK_AB R2, R51, R64 ;  /* 0x000000403302723e */ /* 0x004fc800000000ff */
[----:B------:R-:W-:Y:S01]  /*77f0*/  LOP3.LUT R7, R0, R2, RZ, 0xc0, !PT ;  /* 0x0000000200077212 */ /* 0x000fe200078ec0ff */
[----:B------:R-:W-:Y:S01]  /*7800*/  HSET2.LE.AND R0, R4, R101, PT ;  /* 0x0000006504007233 */ /* 0x000fe20003803000 */
[----:B------:R-:W-:-:S04]  /*7810*/  F2FP.PACK_AB R2, R66, R100 ;  /* 0x000000644202723e */ /* 0x000fc800000000ff */
[----:B------:R-:W-:Y:S01]  /*7820*/  LOP3.LUT R4, R0, R2, RZ, 0xc0, !PT ;  /* 0x0000000200047212 */ /* 0x000fe200078ec0ff */
[----:B------:R-:W-:Y:S01]  /*7830*/  HSET2.LE.AND R0, R5, R101, PT ;  /* 0x0000006505007233 */ /* 0x000fe20003803000 */
[----:B-1----:R-:W-:-:S04]  /*7840*/  F2FP.PACK_AB R2, R49, R50 ;  /* 0x000000323102723e */ /* 0x002fc800000000ff */
[----:B------:R-:W-:Y:S01]  /*7850*/  LOP3.LUT R5, R0, R2, RZ, 0xc0, !PT ;  /* 0x0000000200057212 */ /* 0x000fe200078ec0ff */
[----:B------:R-:W-:Y:S01]  /*7860*/  FFMA.FTZ R0, R235, c[0x0][0x23c], -R19 ;  /* 0x00008f00eb007a23 */ /* 0x000fe20000010813 */
[----:B------:R-:W-:-:S03]  /*7870*/  LOP3.LUT R2, R23, UR8, R48, 0x96, !PT ;  /* 0x0000000817027c12 */ /* 0x000fc6000f8e9630 */
[----:B------:R1:W-:Y:S02]  /*7880*/  MUFU.EX2 R43, R0 ;  /* 0x00000000002b7308 */ /* 0x0003e40000000800 */
[----:B------:R-:W-:Y:S01]  /*7890*/  HMMA.16816.F32 R60, R4, R34, R60 ;  /* 0x00000022043c723c */ /* 0x000fe2000000183c */
[----:B------:R-:W-:-:S05]  /*78a0*/  IMAD.WIDE.U32 R2, R2, -0x2daee0ad, RZ ;  /* 0xd2511f5302027825 */ /* 0x000fca00078e00ff */
[C---:B------:R-:W-:Y:S02]  /*78b0*/  LOP3.LUT R10, R2.reuse, 0xffff, RZ, 0xc0, !PT ;  /* 0x0000ffff020a7812 */ /* 0x040fe400078ec0ff */
[C---:B------:R-:W-:Y:S01]  /*78c0*/  HMMA.16816.F32 R144, R4.reuse, R32, R144 ;  /* 0x000000200490723c */ /* 0x040fe20000001890 */
[----:B------:R-:W-:Y:S02]  /*78d0*/  LOP3.LUT R16, R2, 0xff, RZ, 0xc0, !PT ;  /* 0x000000ff02107812 */ /* 0x000fe400078ec0ff */
[--C-:B------:R-:W-:Y:S02]  /*78e0*/  SHF.R.U32.HI R11, RZ, 0x10, R2.reuse ;  /* 0x00000010ff0b7819 */ /* 0x100fe40000011602 */
[----:B------:R-:W-:Y:S01]  /*78f0*/  SHF.R.U32.HI R15, RZ, 0x18, R2 ;  /* 0x00000018ff0f7819 */ /* 0x000fe20000011602 */
[--C-:B-1----:R-:W-:Y:S01]  /*7900*/  FFMA.FTZ R0, R231, c[0x0][0x23c], -R19.reuse ;  /* 0x00008f00e7007a23 */ /* 0x102fe20000010813 */
[----:B------:R-:W-:Y:S01]  /*7910*/  SHF.R.U32.HI R10, RZ, 0x8, R10 ;  /* 0x00000008ff0a7819 */ /* 0x000fe2000001160a */
[C---:B------:R-:W-:Y:S01]  /*7920*/  HMMA.16816.F32 R56, R4.reuse, R26, R56 ;  /* 0x0000001a0438723c */ /* 0x040fe20000001838 */
[----:B------:R-:W-:Y:S07]  /*7930*/  MUFU.EX2 R27, R9 ;  /* 0x00000009001b7308 */ /* 0x000fee0000000800 */
        /* <DEDUP_REMOVED lines=11> */
[----:B------:R-:W3:Y:S06]  /*79f0*/  LDSM.16.MT88.4 R80, [R216+0xbc00] ;  /* 0x00bc0000d850783b */ /* 0x000eec0000004200 */
[C---:B------:R-:W-:Y:S01]  /*7a00*/  HMMA.16816.F32 R84, R4.reuse, R52, R172 ;  /* 0x000000340454723c */ /* 0x040fe200000018ac */
[----:B------:R-:W4:Y:S07]  /*7a10*/  LDSM.16.MT88.4 R172, [R218+0xac00] ;  /* 0x00ac0000daac783b */ /* 0x000f2e0000004200 */
[----:B------:R-:W-:Y:S01]  /*7a20*/  HMMA.16816.F32 R44, R4, R46, R72 ;  /* 0x0000002e042c723c */ /* 0x000fe20000001848 */
[----:B-1----:R-:W-:-:S04]  /*7a30*/  FFMA.FTZ R0, R241, c[0x0][0x23c], -R18 ;  /* 0x00008f00f1007a23 */ /* 0x002fc80000010812 */
[----:B------:R1:W1:Y:S03]  /*7a40*/  MUFU.EX2 R32, R0 ;  /* 0x0000000000207308 */ /* 0x0002660000000800 */
[----:B------:R-:W-:Y:S07]  /*7a50*/  HMMA.16816.F32 R52, R4, R54, R76 ;  /* 0x000000360434723c */ /* 0x000fee000000184c */
[----:B------:R-:W-:-:S02]  /*7a60*/  FFMA.FTZ R4, R247, c[0x0][0x23c], -R14 ;  /* 0x00008f00f7047a23 */ /* 0x000fc4000001080e */
[----:B------:R-:W-:Y:S01]  /*7a70*/  FFMA.FTZ R6, R250, c[0x0][0x23c], -R14 ;  /* 0x00008f00fa067a23 */ /* 0x000fe2000001080e */
[----:B-1----:R-:W-:-:S04]  /*7a80*/  LOP3.LUT R0, R3, UR18, R42, 0x96, !PT ;  /* 0x0000001203007c12 */ /* 0x002fc8000f8e962a */
[C---:B------:R-:W-:Y:S02]  /*7a90*/  LOP3.LUT R8, R0.reuse, 0xffff, RZ, 0xc0, !PT ;  /* 0x0000ffff00087812 */ /* 0x040fe400078ec0ff */
[----:B------:R-:W-:Y:S02]  /*7aa0*/  LOP3.LUT R9, R0, 0xff, RZ, 0xc0, !PT ;  /* 0x000000ff00097812 */ /* 0x000fe400078ec0ff */
[----:B------:R-:W-:Y:S01]  /*7ab0*/  SHF.R.U32.HI R3, RZ, 0x8, R8 ;  /* 0x00000008ff037819 */ /* 0x000fe20000011608 */
[----:B------:R-:W-:Y:S01]  /*7ac0*/  FFMA.FTZ R8, R239, c[0x0][0x23c], -R18 ;  /* 0x00008f00ef087a23 */ /* 0x000fe20000010812 */
[--C-:B------:R-:W-:Y:S02]  /*7ad0*/  SHF.R.U32.HI R12, RZ, 0x18, R0.reuse ;  /* 0x00000018ff0c7819 */ /* 0x100fe40000011600 */
[----:B------:R-:W-:Y:S01]  /*7ae0*/  PRMT R2, R9, 0x5410, R3 ;  /* 0x0000541009027816 */ /* 0x000fe20000000003 */
[----:B------:R1:W-:Y:S01]  /*7af0*/  MUFU.EX2 R26, R8 ;  /* 0x00000008001a7308 */ /* 0x0003e20000000800 */
[----:B------:R-:W-:-:S02]  /*7b00*/  SHF.R.U32.HI R3, RZ, 0x10, R0 ;  /* 0x00000010ff037819 */ /* 0x000fc40000011600 */
[----:B------:R-:W-:Y:S01]  /*7b10*/  LOP3.LUT R9, R11, 0xff, RZ, 0xc0, !PT ;  /* 0x000000ff0b097812 */ /* 0x000fe200078ec0ff */
[--C-:B------:R-:W-:Y:S01]  /*7b20*/  HSET2.LE.AND R0, R2, R101.reuse, PT ;  /* 0x0000006502007233 */ /* 0x100fe20003803000 */
[----:B--2---:R-:W-:Y:S02]  /*7b30*/  F2FP.PACK_AB R2, R41, R43 ;  /* 0x0000002b2902723e */ /* 0x004fe400000000ff */
[----:B------:R-:W-:Y:S02]  /*7b40*/  PRMT R9, R9, 0x5410, R15 ;  /* 0x0000541009097816 */ /* 0x000fe4000000000f */
[----:B------:R-:W-:Y:S01]  /*7b50*/  LOP3.LUT R92, R0, R2, RZ, 0xc0, !PT ;  /* 0x00000002005c7212 */ /* 0x000fe200078ec0ff */
[----:B------:R2:W-:Y:S01]  /*7b60*/  MUFU.EX2 R15, R4 ;  /* 0x00000004000f7308 */ /* 0x0005e20000000800 */
[----:B------:R-:W-:Y:S01]  /*7b70*/  F2FP.PACK_AB R2, R27, R32 ;  /* 0x000000201b02723e */ /* 0x000fe200000000ff */
[----:B------:R-:W-:Y:S01]  /*7b80*/  HSET2.LE.AND R9, R9, R101, PT ;  /* 0x0000006509097233 */ /* 0x000fe20003803000 */
[----:B-1----:R-:W-:-:S05]  /*7b90*/  FFMA.FTZ R8, R240, c[0x0][0x23c], -R18 ;  /* 0x00008f00f0087a23 */ /* 0x002fca0000010812 */
[----:B------:R1:W1:Y:S01]  /*7ba0*/  MUFU.EX2 R25, R8 ;  /* 0x0000000800197308 */ /* 0x0002620000000800 */
[----:B--2---:R-:W-:Y:S01]  /*7bb0*/  FFMA.FTZ R4, R248, c[0x0][0x23c], -R14 ;  /* 0x00008f00f8047a23 */ /* 0x004fe2000001080e */
[----:B-1----:R-:W-:Y:S02]  /*7bc0*/  LOP3.LUT R8, R3, 0xff, RZ, 0xc0, !PT ;  /* 0x000000ff03087812 */ /* 0x002fe400078ec0ff */
[----:B------:R-:W-:Y:S02]  /*7bd0*/  PRMT R3, R16, 0x5410, R10 ;  /* 0x0000541010037816 */ /* 0x000fe4000000000a */
[----:B------:R-:W-:Y:S02]  /*7be0*/  PRMT R8, R8, 0x5410, R12 ;  /* 0x0000541008087816 */ /* 0x000fe4000000000c */
[----:B------:R-:W-:Y:S01]  /*7bf0*/  F2FP.PACK_AB R10, R25, R26 ;  /* 0x0000001a190a723e */ /* 0x000fe200000000ff */
[--C-:B------:R-:W-:Y:S01]  /*7c00*/  HSET2.LE.AND R3, R3, R101.reuse, PT ;  /* 0x0000006503037233 */ /* 0x100fe20003803000 */
[----:B------:R-:W-:Y:S01]  /*7c10*/  MUFU.EX2 R12, R6 ;  /* 0x00000006000c7308 */ /* 0x000fe20000000800 */
[----:B------:R-:W-:Y:S01]  /*7c20*/  HSET2.LE.AND R0, R8, R101, PT ;  /* 0x0000006508007233 */ /* 0x000fe20003803000 */
[----:B------:R-:W-:-:S02]  /*7c30*/  F2FP.PACK_AB R8, R33, R34 ;  /* 0x000000222108723e */ /* 0x000fc400000000ff */
[----:B------:R-:W-:Y:S02]  /*7c40*/  LOP3.LUT R95, R9, R10, RZ, 0xc0, !PT ;  /* 0x0000000a095f7212 */ /* 0x000fe400078ec0ff */
[----:B------:R-:W-:Y:S01]  /*7c50*/  LOP3.LUT R93, R0, R2, RZ, 0xc0, !PT ;  /* 0x00000002005d7212 */ /* 0x000fe200078ec0ff */
[----:B------:R-:W-:Y:S01]  /*7c60*/  FFMA.FTZ R0, R246, c[0x0][0x23c], -R13 ;  /* 0x00008f00f6007a23 */ /* 0x000fe2000001080d */
[----:B------:R-:W-:Y:S02]  /*7c70*/  LOP3.LUT R2, R17, UR8, R20, 0x96, !PT ;  /* 0x0000000811027c12 */ /* 0x000fe4000f8e9614 */
[----:B------:R-:W-:Y:S01]  /*7c80*/  LOP3.LUT R94, R3, R8, RZ, 0xc0, !PT ;  /* 0x00000008035e7212 */ /* 0x000fe200078ec0ff */
[----:B------:R1:W-:Y:S01]  /*7c90*/  MUFU.EX2 R24, R0 ;  /* 0x0000000000187308 */ /* 0x0003e20000000800 */
[----:B------:R-:W2:Y:S01]  /*7ca0*/  LDSM.16.MT88.4 R16, [R218+0xbc00] ;  /* 0x00bc0000da10783b */ /* 0x000ea20000004200 */
[----:B------:R-:W-:-:S04]  /*7cb0*/  IMAD.WIDE.U32 R2, R2, -0x2daee0ad, RZ ;  /* 0xd2511f5302027825 */ /* 0x000fc800078e00ff */
[C---:B---3--:R-:W-:Y:S01]  /*7cc0*/  HMMA.16816.F32 R72, R92.reuse, R80, R96 ;  /* 0x000000505c48723c */ /* 0x048fe20000001860 */
[C---:B------:R-:W-:Y:S02]  /*7cd0*/  LOP3.LUT R5, R2.reuse, 0xffff, RZ, 0xc0, !PT ;  /* 0x0000ffff02057812 */ /* 0x040fe400078ec0ff */
[----:B------:R-:W-:Y:S02]  /*7ce0*/  LOP3.LUT R8, R2, 0xff, RZ, 0xc0, !PT ;  /* 0x000000ff02087812 */ /* 0x000fe400078ec0ff */
[----:B------:R-:W-:Y:S02]  /*7cf0*/  SHF.R.U32.HI R11, RZ, 0x18, R2 ;  /* 0x00000018ff0b7819 */ /* 0x000fe40000011602 */
[----:B------:R-:W-:Y:S01]  /*7d00*/  SHF.R.U32.HI R5, RZ, 0x8, R5 ;  /* 0x00000008ff057819 */ /* 0x000fe20000011605 */
[----:B------:R-:W-:Y:S01]  /*7d10*/  HMMA.16816.F32 R116, R92, R124, R116 ;  /* 0x0000007c5c74723c */ /* 0x000fe20000001874 */
[----:B-1----:R-:W-:-:S04]  /*7d20*/  FFMA.FTZ R0, R245, c[0x0][0x23c], -R13 ;  /* 0x00008f00f5007a23 */ /* 0x002fc8000001080d */
[----:B------:R1:W3:Y:S03]  /*7d30*/  MUFU.EX2 R23, R0 ;  /* 0x0000000000177308 */ /* 0x0002e60000000800 */
[C---:B------:R-:W-:Y:S08]  /*7d40*/  HMMA.16816.F32 R120, R92.reuse, R126, R120 ;  /* 0x0000007e5c78723c */ /* 0x040ff00000001878 */
[----:B------:R-:W-:Y:S01]  /*7d50*/  HMMA.16816.F32 R132, R92, R140, R132 ;  /* 0x0000008c5c84723c */ /* 0x000fe20000001884 */
[----:B-1----:R-:W-:Y:S01]  /*7d60*/  FFMA.FTZ R0, R243, c[0x0][0x23c], -R13 ;  /* 0x00008f00f3007a23 */ /* 0x002fe2000001080d */
[----:B---3--:R-:W-:-:S06]  /*7d70*/  F2FP.PACK_AB R6, R23, R24 ;  /* 0x000000181706723e */ /* 0x008fcc00000000ff */
[C---:B------:R-:W-:Y:S01]  /*7d80*/  HMMA.16816.F32 R136, R92.reuse, R142, R136 ;  /* 0x0000008e5c88723c */ /* 0x040fe20000001888 */
[----:B------:R1:W-:Y:S07]  /*7d90*/  MUFU.EX2 R22, R0 ;  /* 0x0000000000167308 */ /* 0x0003ee0000000800 */
[C---:B------:R-:W-:Y:S08]  /*7da0*/  HMMA.16816.F32 R148, R92.reuse, R156, R148 ;  /* 0x0000009c5c94723c */ /* 0x040ff00000001894 */
[----:B------:R-:W-:Y:S01]  /*7db0*/  HMMA.16816.F32 R152, R92, R158, R152 ;  /* 0x0000009e5c98723c */ /* 0x000fe20000001898 */
[----:B-1----:R-:W-:-:S02]  /*7dc0*/  FFMA.FTZ R0, R244, c[0x0][0x23c], -R13 ;  /* 0x00008f00f4007a23 */ /* 0x002fc4000001080d */
[----:B------:R-:W-:Y:S05]  /*7dd0*/  MUFU.EX2 R13, R4 ;  /* 0x00000004000d7308 */ /* 0x000fea0000000800 */
[C---:B----4-:R-:W-:Y:S03]  /*7de0*/  HMMA.16816.F32 R164, R92.reuse, R172, R164 ;  /* 0x000000ac5ca4723c */ /* 0x050fe600000018a4 */
[----:B------:R1:W3:Y:S05]  /*7df0*/  MUFU.EX2 R21, R0 ;  /* 0x0000000000157308 */ /* 0x0002ea0000000800 */
[C---:B------:R-:W-:Y:S08]  /*7e00*/  HMMA.16816.F32 R168, R92.reuse, R174, R168 ;  /* 0x000000ae5ca8723c */ /* 0x040ff000000018a8 */
[----:B------:R-:W-:Y:S01]  /*7e10*/  HMMA.16816.F32 R76, R92, R82, R108 ;  /* 0x000000525c4c723c */ /* 0x000fe2000000186c */
[----:B-1----:R-:W-:-:S04]  /*7e20*/  FFMA.FTZ R0, R249, c[0x0][0x23c], -R14 ;  /* 0x00008f00f9007a23 */ /* 0x002fc8000001080e */
[----:B------:R1:W4:Y:S03]  /*7e30*/  MUFU.EX2 R20, R0 ;  /* 0x0000000000147308 */ /* 0x0003260000000800 */
[C---:B--2---:R-:W-:Y:S08]  /*7e40*/  HMMA.16816.F32 R88, R92.reuse, R16, R180 ;  /* 0x000000105c58723c */ /* 0x044ff000000018b4 */
[----:B------:R-:W-:Y:S01]  /*7e50*/  HMMA.16816.F32 R92, R92, R18, R176 ;  /* 0x000000125c5c723c */ /* 0x000fe200000018b0 */
[----:B-1----:R-:W-:-:S02]  /*7e60*/  LOP3.LUT R0, R3, UR18, R40, 0x96, !PT ;  /* 0x0000001203007c12 */ /* 0x002fc4000f8e9628 */
[----:B------:R-:W-:Y:S02]  /*7e70*/  SHF.R.U32.HI R3, RZ, 0x10, R2 ;  /* 0x00000010ff037819 */ /* 0x000fe40000011602 */
[C---:B------:R-:W-:Y:S02]  /*7e80*/  LOP3.LUT R2, R0.reuse, 0xffff, RZ, 0xc0, !PT ;  /* 0x0000ffff00027812 */ /* 0x040fe400078ec0ff */
[----:B------:R-:W-:Y:S02]  /*7e90*/  LOP3.LUT R7, R3, 0xff, RZ, 0xc0, !PT ;  /* 0x000000ff03077812 */ /* 0x000fe400078ec0ff */
[--C-:B------:R-:W-:Y:S02]  /*7ea0*/  SHF.R.U32.HI R3, RZ, 0x10, R0.reuse ;  /* 0x00000010ff037819 */ /* 0x100fe40000011600 */
[----:B------:R-:W-:Y:S02]  /*7eb0*/  LOP3.LUT R10, R0, 0xff, RZ, 0xc0, !PT ;  /* 0x000000ff000a7812 */ /* 0x000fe400078ec0ff */
[----:B------:R-:W-:-:S02]  /*7ec0*/  SHF.R.U32.HI R9, RZ, 0x18, R0 ;  /* 0x00000018ff097819 */ /* 0x000fc40000011600 */
[----:B------:R-:W-:Y:S02]  /*7ed0*/  SHF.R.U32.HI R4, RZ, 0x8, R2 ;  /* 0x00000008ff047819 */ /* 0x000fe40000011602 */
[----:B------:R-:W-:Y:S02]  /*7ee0*/  PRMT R0, R8, 0x5410, R5 ;  /* 0x0000541008007816 */ /* 0x000fe40000000005 */
[----:B------:R-:W-:Y:S02]  /*7ef0*/  LOP3.LUT R2, R3, 0xff, RZ, 0xc0, !PT ;  /* 0x000000ff03027812 */ /* 0x000fe400078ec0ff */
[----:B------:R-:W-:Y:S01]  /*7f00*/  PRMT R3, R7, 0x5410, R11 ;  /* 0x0000541007037816 */ /* 0x000fe2000000000b */
[--C-:B------:R-:W-:Y:S01]  /*7f10*/  HSET2.LE.AND R0, R0, R101.reuse, PT ;  /* 0x0000006500007233 */ /* 0x100fe20003803000 */
[----:B------:R-:W-:Y:S02]  /*7f20*/  PRMT R7, R2, 0x5410, R9 ;  /* 0x0000541002077816 */ /* 0x000fe40000000009 */
[----:B---3--:R-:W-:Y:S01]  /*7f30*/  F2FP.PACK_AB R2, R21, R22 ;  /* 0x000000161502723e */ /* 0x008fe200000000ff */
[--C-:B------:R-:W-:Y:S01]  /*7f40*/  HSET2.LE.AND R3, R3, R101.reuse, PT ;  /* 0x0000006503037233 */ /* 0x100fe20003803000 */
[----:B------:R-:W-:Y:S01]  /*7f50*/  PRMT R5, R10, 0x5410, R4 ;  /* 0x000054100a057816 */ /* 0x000fe20000000004 */
[----:B------:R-:W-:Y:S01]  /*7f60*/  HSET2.LE.AND R7, R7, R101, PT ;  /* 0x0000006507077233 */ /* 0x000fe20003803000 */
[----:B------:R-:W-:-:S02]  /*7f70*/  F2FP.PACK_AB R4, R13, R15 ;  /* 0x0000000f0d04723e */ /* 0x000fc400000000ff */
[----:B------:R-:W-:Y:S01]  /*7f80*/  LOP3.LUT R98, R0, R2, RZ, 0xc0, !PT ;  /* 0x0000000200627212 */ /* 0x000fe200078ec0ff */
[----:B------:R-:W-:Y:S01]  /*7f90*/  FADD.FTZ R2, R214, R213 ;  /* 0x000000d5d6027221 */ /* 0x000fe20000010000 */
[----:B----4-:R-:W-:Y:S01]  /*7fa0*/  F2FP.PACK_AB R0, R12, R20 ;  /* 0x000000140c00723e */ /* 0x010fe200000000ff */
[----:B------:R-:W-:Y:S01]  /*7fb0*/  HSET2.LE.AND R5, R5, R101, PT ;  /* 0x0000006505057233 */ /* 0x000fe20003803000 */
[----:B------:R-:W-:Y:S01]  /*7fc0*/  LOP3.LUT R99, R3, R4, RZ, 0xc0, !PT ;  /* 0x0000000403637212 */ /* 0x000fe200078ec0ff */
[----:B------:R-:W-:Y:S01]  /*7fd0*/  FADD.FTZ R3, R242, R238 ;  /* 0x000000eef2037221 */ /* 0x000fe20000010000 */
[----:B------:R-:W-:Y:S01]  /*7fe0*/  LOP3.LUT R97, R7, R0, RZ, 0xc0, !PT ;  /* 0x0000000007617212 */ /* 0x000fe200078ec0ff */
        /* <DEDUP_REMOVED lines=76> */
[----:B------:R-:W2:Y:S01]  /*84b0*/  LDL.64 R208, [R1+0x60] ;  /* 0x0000600001d07983 */ /* 0x000ea20000100a00 */
[----:B------:R-:W-:-:S04]  /*84c0*/  DEPBAR.LE SB0, 0x0 ;  /* 0x000080000000791a */ /* 0x000fc80000000000 */
[----:B------:R-:W3:Y:S04]  /*84d0*/  LDL R202, [R1+0x78] ;  /* 0x0000780001ca7983 */ /* 0x000ee80000100800 */
[----:B------:R-:W4:Y:S04]  /*84e0*/  LDL R200, [R1+0x7c] ;  /* 0x00007c0001c87983 */ /* 0x000f280000100800 */
[----:B------:R-:W4:Y:S01]  /*84f0*/  LDL.64 R210, [R1+0x10] ;  /* 0x0000100001d27983 */ /* 0x000f220000100a00 */
[----:B------:R-:W-:-:S03]  /*8500*/  UIADD3 UR29, UR34, -0x2, URZ ;  /* 0xfffffffe221d7890 */ /* 0x000fc6000fffe03f */
[----:B------:R-:W1:Y:S01]  /*8510*/  S2R R101, SR_TID.X ;  /* 0x0000000000657919 */ /* 0x000e620000002100 */
[----:B------:R-:W-:Y:S02]  /*8520*/  USHF.R.S32.HI UR5, URZ, 0x1f, UR29 ;  /* 0x0000001f3f057899 */ /* 0x000fe4000801141d */
[----:B------:R-:W-:Y:S02]  /*8530*/  UIMAD UR4, UR20, UR29, URZ ;  /* 0x0000001d140472a4 */ /* 0x000fe4000f8e023f */
[----:B------:R-:W-:Y:S02]  /*8540*/  UISETP.GT.AND UP0, UPT, UR29, UR19, UPT ;  /* 0x000000131d00728c */ /* 0x000fe4000bf04270 */
[----:B------:R-:W-:Y:S01]  /*8550*/  UIMAD UR4, UR5, UR21, UR4 ;  /* 0x00000015050472a4 */ /* 0x000fe2000f8e0204 */
[----:B-1----:R-:W-:-:S05]  /*8560*/  IMAD.SHL.U32 R101, R101, 0x2, RZ ;  /* 0x0000000265657824 */ /* 0x002fca00078e00ff */
[----:B------:R-:W-:Y:S01]  /*8570*/  LOP3.LUT R101, R101, 0x6, RZ, 0xc0, !PT ;  /* 0x0000000665657812 */ /* 0x000fe200078ec0ff */
[----:B------:R-:W-:Y:S01]  /*8580*/  BAR.SYNC.DEFER_BLOCKING 0x0 ;  /* 0x0000000000007b1d */ /* 0x000fe20000010000 */
[----:B--2---:R-:W-:Y:S02]  /*8590*/  ISETP.GE.AND P4, PT, R208, c[0x0][0x220], PT ;  /* 0x00008800d0007a0c */ /* 0x004fe40003f86270 */
[----:B---3--:R-:W-:Y:S01]  /*85a0*/  ISETP.GE.AND P3, PT, R202, c[0x0][0x220], PT ;  /* 0x00008800ca007a0c */ /* 0x008fe20003f66270 */
[----:B------:R-:W-:Y:S01]  /*85b0*/  IMAD.U32 R202, RZ, RZ, UR21 ;  /* 0x00000015ffca7e24 */ /* 0x000fe2000f8e00ff */
[----:B----4-:R-:W-:-:S03]  /*85c0*/  ISETP.GE.AND P2, PT, R200, c[0x0][0x220], PT ;  /* 0x00008800c8007a0c */ /* 0x010fc60003f46270 */
[----:B------:R-:W-:-:S06]  /*85d0*/  IMAD.WIDE.U32 R2, R202, UR29, R210 ;  /* 0x0000001dca027c25 */ /* 0x000fcc000f8e00d2 */
[----:B------:R-:W-:Y:S01]  /*85e0*/  @P4 STS [R222+0x9000], RZ ;  /* 0x009000ffde004388 */ /* 0x000fe20000000800 */
[----:B------:R-:W-:-:S03]  /*85f0*/  @!P4 LEA R12, P6, R2, c[0x0][0x170], 0x1 ;  /* 0x00005c00020cca11 */ /* 0x000fc600078c08ff */
[----:B------:R-:W-:Y:S01]  /*8600*/  @P4 STS [R222+0x9004], RZ ;  /* 0x009004ffde004388 */ /* 0x000fe20000000800 */
[----:B------:R-:W-:Y:S02]  /*8610*/  IADD3 R3, R3, UR4, RZ ;  /* 0x0000000403037c10 */ /* 0x000fe4000fffe0ff */
[C---:B------:R-:W-:Y:S01]  /*8620*/  @!P3 LEA R10, P1, R2.reuse, c[0x0][0x170], 0x1 ;  /* 0x00005c00020aba11 */ /* 0x040fe200078208ff */
[----:B------:R-:W-:Y:S01]  /*8630*/  @P4 STS.64 [R222+0x9008], RZ ;  /* 0x009008ffde004388 */ /* 0x000fe20000000a00 */
[C---:B------:R-:W-:Y:S02]  /*8640*/  @!P2 LEA R8, P0, R2.reuse, c[0x0][0x170], 0x1 ;  /* 0x00005c000208aa11 */ /* 0x040fe400078008ff */
[C---:B------:R-:W-:Y:S02]  /*8650*/  IADD3 R0, P5, R2.reuse, UR25, RZ ;  /* 0x0000001902007c10 */ /* 0x040fe4000ffbe0ff */
[C-C-:B------:R-:W-:Y:S02]  /*8660*/  @!P4 LEA.HI.X R13, R2.reuse, c[0x0][0x174], R3.reuse, 0x1, P6 ;  /* 0x00005d00020dca11 */ /* 0x140fe400030f0c03 */
        /* <DEDUP_REMOVED lines=8> */
[----:B------:R-:W-:Y:S01]  /*86f0*/  @P3 STS.128 [R222+0xa000], RZ ;  /* 0x00a000ffde003388 */ /* 0x000fe20000000c00 */
[C---:B------:R-:W-:Y:S02]  /*8700*/  @!P3 LEA R4, P5, R0.reuse, c[0x0][0x170], 0x1 ;  /* 0x00005c000004ba11 */ /* 0x040fe400078a08ff */
[C---:B------:R-:W-:Y:S01]  /*8710*/  @!P2 LEA R2, P1, R0.reuse, c[0x0][0x170], 0x1 ;  /* 0x00005c000002aa11 */ /* 0x040fe200078208ff */
[----:B------:R-:W-:Y:S01]  /*8720*/  @!PT LDS RZ, [RZ] ;  /* 0x00000000fffff984 */ /* 0x000fe20000000800 */
[----:B------:R-:W-:Y:S01]  /*8730*/  @!PT LDS RZ, [RZ] ;  /* 0x00000000fffff984 */ /* 0x000fe20000000800 */
[----:B------:R-:W-:Y:S01]  /*8740*/  @!PT LDS RZ, [RZ] ;  /* 0x00000000fffff984 */ /* 0x000fe20000000800 */
[----:B------:R2:W-:Y:S01]  /*8750*/  @!P3 LDGSTS.E.BYPASS.LTC128B.128 [R222+0xa000], [R10.64+0x40] ;  /* 0x0a0000400adebfae */ /* 0x0005e2000b901d5e */
[----:B------:R-:W-:-:S02]  /*8760*/  @!P4 LEA.HI.X R7, R0, c[0x0][0x174], R3, 0x1, P0 ;  /* 0x00005d000007ca11 */ /* 0x000fc400000f0c03 */
[C-C-:B------:R-:W-:Y:S01]  /*8770*/  @!P3 LEA.HI.X R5, R0.reuse, c[0x0][0x174], R3.reuse, 0x1, P5 ;  /* 0x00005d000005ba11 */ /* 0x140fe200028f0c03 */
[----:B------:R-:W-:Y:S01]  /*8780*/  @P2 STS.128 [R222+0xb000], RZ ;  /* 0x00b000ffde002388 */ /* 0x000fe20000000c00 */
[----:B------:R-:W-:Y:S01]  /*8790*/  @!P2 LEA.HI.X R3, R0, c[0x0][0x174], R3, 0x1, P1 ;  /* 0x00005d000003aa11 */ /* 0x000fe200008f0c03 */
[----:B------:R-:W-:Y:S02]  /*87a0*/  IMAD.U32 R0, RZ, RZ, UR29 ;  /* 0x0000001dff007e24 */ /* 0x000fe4000f8e00ff */
[----:B------:R-:W-:Y:S01]  /*87b0*/  @!PT LDS RZ, [RZ] ;  /* 0x00000000fffff984 */ /* 0x000fe20000000800 */
[----:B------:R-:W-:Y:S01]  /*87c0*/  @!PT LDS RZ, [RZ] ;  /* 0x00000000fffff984 */ /* 0x000fe20000000800 */
[----:B------:R-:W-:Y:S01]  /*87d0*/  @!PT LDS RZ, [RZ] ;  /* 0x00000000fffff984 */ /* 0x000fe20000000800 */
[----:B------:R2:W-:Y:S02]  /*87e0*/  @!P2 LDGSTS.E.BYPASS.LTC128B.128 [R222+0xb000], [R8.64+0x80] ;  /* 0x0b00008008deafae */ /* 0x0005e4000b901d5e */
[----:B------:R-:W-:Y:S02]  /*87f0*/  IMAD R0, R0, 0x40, R101 ;  /* 0x0000004000007824 */ /* 0x000fe400078e0265 */
[----:B------:R-:W-:Y:S03]  /*8800*/  @P4 STS.128 [R222+0x9800], RZ ;  /* 0x009800ffde004388 */ /* 0x000fe60000000c00 */
[C---:B------:R-:W-:Y:S01]  /*8810*/  ISETP.GE.AND P0, PT, R0.reuse, R227, PT ;  /* 0x000000e30000720c */ /* 0x040fe20003f06270 */
[----:B------:R-:W-:Y:S01]  /*8820*/  @!PT LDS RZ, [RZ] ;  /* 0x00000000fffff984 */ /* 0x000fe20000000800 */
[----:B------:R-:W-:Y:S01]  /*8830*/  @!PT LDS RZ, [RZ] ;  /* 0x00000000fffff984 */ /* 0x000fe20000000800 */
[----:B------:R-:W-:Y:S01]  /*8840*/  @!PT LDS RZ, [RZ] ;  /* 0x00000000fffff984 */ /* 0x000fe20000000800 */
[----:B------:R3:W-:Y:S01]  /*8850*/  @!P4 LDGSTS.E.BYPASS.LTC128B.128 [R222+0x9800], [R6.64] ;  /* 0x0980000006decfae */ /* 0x0007e2000b901d5e */
[----:B------:R-:W-:-:S02]  /*8860*/  ISETP.GE.AND P1, PT, R0, R228, PT ;  /* 0x000000e40000720c */ /* 0x000fc40003f26270 */
[C---:B------:R-:W-:Y:S01]  /*8870*/  ISETP.LT.OR P0, PT, R0.reuse, R223, P0 ;  /* 0x000000df0000720c */ /* 0x040fe20000701670 */
[----:B------:R-:W-:Y:S01]  /*8880*/  @P3 STS.128 [R222+0xa800], RZ ;  /* 0x00a800ffde003388 */ /* 0x000fe20000000c00 */
[C---:B------:R-:W-:Y:S02]  /*8890*/  ISETP.LT.OR P1, PT, R0.reuse, R224, P1 ;  /* 0x000000e00000720c */ /* 0x040fe40000f21670 */
[C---:B------:R-:W-:Y:S01]  /*88a0*/  ISETP.GE.AND P6, PT, R0.reuse, R230, PT ;  /* 0x000000e60000720c */ /* 0x040fe20003fc6270 */
[----:B------:R-:W-:Y:S01]  /*88b0*/  @!PT LDS RZ, [RZ] ;  /* 0x00000000fffff984 */ /* 0x000fe20000000800 */
[----:B------:R-:W-:Y:S01]  /*88c0*/  @!PT LDS RZ, [RZ] ;  /* 0x00000000fffff984 */ /* 0x000fe20000000800 */
[----:B------:R-:W-:Y:S01]  /*88d0*/  @!PT LDS RZ, [RZ] ;  /* 0x00000000fffff984 */ /* 0x000fe20000000800 */
[----:B------:R3:W-:Y:S03]  /*88e0*/  @!P3 LDGSTS.E.BYPASS.LTC128B.128 [R222+0xa800], [R4.64+0x40] ;  /* 0x0a80004004debfae */ /* 0x0007e6000b901d5e */
[C---:B------:R-:W-:Y:S01]  /*88f0*/  ISETP.LT.OR P6, PT, R0.reuse, R226, P6 ;  /* 0x000000e20000720c */ /* 0x040fe200037c1670 */
[----:B------:R-:W-:Y:S04]  /*8900*/  @P2 STS.128 [R222+0xb800], RZ ;  /* 0x00b800ffde002388 */ /* 0x000fe80000000c00 */
[----:B------:R-:W-:Y:S01]  /*8910*/  @!PT LDS RZ, [RZ] ;  /* 0x00000000fffff984 */ /* 0x000fe20000000800 */
[----:B------:R-:W-:Y:S01]  /*8920*/  @!PT LDS RZ, [RZ] ;  /* 0x00000000fffff984 */ /* 0x000fe20000000800 */
[----:B------:R-:W-:Y:S01]  /*8930*/  @!PT LDS RZ, [RZ] ;  /* 0x00000000fffff984 */ /* 0x000fe20000000800 */
[----:B------:R4:W-:Y:S04]  /*8940*/  @!P2 LDGSTS.E.BYPASS.LTC128B.128 [R222+0xb800], [R2.64+0x80] ;  /* 0x0b80008002deafae */ /* 0x0009e8000b901d5e */
[----:B-1----:R-:W-:Y:S04]  /*8950*/  LDSM.16.M88.4 R12, [R220] ;  /* 0x00000000dc0c783b */ /* 0x002fe80000000200 */
[----:B-----5:R-:W1:Y:S04]  /*8960*/  LDSM.16.M88.4 R32, [R217+0x6000] ;  /* 0x00600000d920783b */ /* 0x020e680000000200 */
[----:B------:R-:W1:Y:S04]  /*8970*/  LDSM.16.M88.4 R28, [R217+0x6400] ;  /* 0x00640000d91c783b */ /* 0x000e680000000200 */
[----:B------:R-:W1:Y:S04]  /*8980*/  LDSM.16.M88.4 R24, [R217+0x6800] ;  /* 0x00680000d918783b */ /* 0x000e680000000200 */
[----:B------:R-:W1:Y:S04]  /*8990*/  LDSM.16.M88.4 R20, [R217+0x6c00] ;  /* 0x006c0000d914783b */ /* 0x000e680000000200 */
[----:B--2---:R-:W2:Y:S01]  /*89a0*/  LDSM.16.M88.4 R8, [R220+0x1000] ;  /* 0x00100000dc08783b */ /* 0x004ea20000000200 */
[----:B----4-:R-:W-:-:S03]  /*89b0*/  IADD3 R2, R0, 0x1, RZ ;  /* 0x0000000100027810 */ /* 0x010fc60007ffe0ff */
[----:B---3--:R-:W-:Y:S01]  /*89c0*/  LDSM.16.M88.4 R4, [R221] ;  /* 0x00000000dd04783b */ /* 0x008fe20000000200 */
[----:B------:R-:W-:Y:S02]  /*89d0*/  IADD3 R3, R0, 0x8, RZ ;  /* 0x0000000800037810 */ /* 0x000fe40007ffe0ff */
[C---:B------:R-:W-:Y:S01]  /*89e0*/  ISETP.GE.AND P5, PT, R2.reuse, R228, PT ;  /* 0x000000e40200720c */ /* 0x040fe20003fa6270 */
[----:B------:R-:W3:Y:S03]  /*89f0*/  LDSM.16.M88.4 R36, [R219+0x6000] ;  /* 0x00600000db24783b */ /* 0x000ee60000000200 */
[----:B------:R-:W-:Y:S01]  /*8a00*/  ISETP.LT.OR P5, PT, R2, R224, P5 ;  /* 0x000000e00200720c */ /* 0x000fe20002fa1670 */
[----:B------:R-:W4:Y:S04]  /*8a10*/  LDSM.16.M88.4 R40, [R219+0x6400] ;  /* 0x00640000db28783b */ /* 0x000f280000000200 */
[----:B------:R-:W2:Y:S04]  /*8a20*/  LDSM.16.M88.4 R48, [R219+0x6800] ;  /* 0x00680000db30783b */ /* 0x000ea80000000200 */
[----:B------:R-:W2:Y:S01]  /*8a30*/  LDSM.16.M88.4 R44, [R219+0x6c00] ;  /* 0x006c0000db2c783b */ /* 0x000ea20000000200 */
[C---:B-1----:R-:W-:Y:S03]  /*8a40*/  HMMA.16816.F32 R64, R12.reuse, R32, RZ ;  /* 0x000000200c40723c */ /* 0x042fe600000018ff */
[----:B------:R-:W1:Y:S04]  /*8a50*/  LDSM.16.M88.4 R16, [R221+0x1000] ;  /* 0x00100000dd10783b */ /* 0x000e680000000200 */
[----:B------:R-:W0:Y:S01]  /*8a60*/  LDGDEPBAR ;  /* 0x00000000000079af */ /* 0x000e220000000000 */
[C---:B------:R-:W-:Y:S08]  /*8a70*/  HMMA.16816.F32 R60, R12.reuse, R28, RZ ;  /* 0x0000001c0c3c723c */ /* 0x040ff000000018ff */
[C---:B------:R-:W-:Y:S08]  /*8a80*/  HMMA.16816.F32 R56, R12.reuse, R24, RZ ;  /* 0x000000180c38723c */ /* 0x040ff000000018ff */
[C---:B------:R-:W-:Y:S08]  /*8a90*/  HMMA.16816.F32 R52, R12.reuse, R20, RZ ;  /* 0x000000140c34723c */ /* 0x040ff000000018ff */
[C---:B------:R-:W-:Y:S08]  /*8aa0*/  HMMA.16816.F32 R108, R12.reuse, R34, RZ ;  /* 0x000000220c6c723c */ /* 0x040ff000000018ff */
[C---:B------:R-:W-:Y:S08]  /*8ab0*/  HMMA.16816.F32 R180, R12.reuse, R30, RZ ;  /* 0x0000001e0cb4723c */ /* 0x040ff000000018ff */
[C---:B------:R-:W-:Y:S08]  /*8ac0*/  HMMA.16816.F32 R188, R12.reuse, R26, RZ ;  /* 0x0000001a0cbc723c */ /* 0x040ff000000018ff */
[----:B------:R-:W-:Y:S08]  /*8ad0*/  HMMA.16816.F32 R12, R12, R22, RZ ;  /* 0x000000160c0c723c */ /* 0x000ff000000018ff */
[C---:B--2---:R-:W-:Y:S08]  /*8ae0*/  HMMA.16816.F32 R192, R8.reuse, R32, RZ ;  /* 0x0000002008c0723c */ /* 0x044ff000000018ff */
[----:B------:R-:W-:Y:S08]  /*8af0*/  HMMA.16816.F32 R240, R8, R34, RZ ;  /* 0x0000002208f0723c */ /* 0x000ff000000018ff */
[C---:B---3--:R-:W-:Y:S08]  /*8b00*/  HMMA.16816.F32 R196, R4.reuse, R36, R64 ;  /* 0x0000002404c4723c */ /* 0x048ff00000001840 */
[C---:B----4-:R-:W-:Y:S08]  /*8b10*/  HMMA.16816.F32 R184, R4.reuse, R40, R60 ;  /* 0x0000002804b8723c */ /* 0x050ff0000000183c */
[----:B------:R-:W-:Y:S08]  /*8b20*/  HMMA.16816.F32 R176, R4, R48, R56 ;  /* 0x0000003004b0723c */ /* 0x000ff00000001838 */
        /* <DEDUP_REMOVED lines=8> */
[----:B------:R-:W-:Y:S04]  /*8bb0*/  LDSM.16.M88.4 R8, [R217+0x7000] ;  /* 0x00700000d908783b */ /* 0x000fe80000000200 */
[----:B------:R-:W-:Y:S03]  /*8bc0*/  LDSM.16.M88.4 R20, [R217+0x7c00] ;  /* 0x007c0000d914783b */ /* 0x000fe60000000200 */
[C---:B------:R-:W-:Y:S08]  /*8bd0*/  HMMA.16816.F32 R52, R4.reuse, R44, R52 ;  /* 0x0000002c0434723c */ /* 0x040ff00000001834 */
[C---:B------:R-:W-:Y:S08]  /*8be0*/  HMMA.16816.F32 R64, R4.reuse, R38, R108 ;  /* 0x000000260440723c */ /* 0x040ff0000000186c */
[C---:B------:R-:W-:Y:S08]  /*8bf0*/  HMMA.16816.F32 R60, R4.reuse, R42, R180 ;  /* 0x0000002a043c723c */ /* 0x040ff000000018b4 */
[C---:B------:R-:W-:Y:S08]  /*8c00*/  HMMA.16816.F32 R56, R4.reuse, R50, R188 ;  /* 0x000000320438723c */ /* 0x040ff000000018bc */
[----:B------:R-:W-:Y:S01]  /*8c10*/  HMMA.16816.F32 R32, R4, R46, R12 ;  /* 0x0000002e0420723c */ /* 0x000fe2000000180c */
[----:B------:R-:W2:Y:S04]  /*8c20*/  LDSM.16.M88.4 R4, [R220+0x2000] ;  /* 0x00200000dc04783b */ /* 0x000ea80000000200 */
[----:B------:R-:W3:Y:S03]  /*8c30*/  LDSM.16.M88.4 R12, [R220+0x3000] ;  /* 0x00300000dc0c783b */ /* 0x000ee60000000200 */
[C---:B-1----:R-:W-:Y:S08]  /*8c40*/  HMMA.16816.F32 R192, R16.reuse, R36, R192 ;  /* 0x0000002410c0723c */ /* 0x042ff000000018c0 */
[C---:B------:R-:W-:Y:S08]  /*8c50*/  HMMA.16816.F32 R36, R16.reuse, R38, R240 ;  /* 0x000000261024723c */ /* 0x040ff000000018f0 */
[C---:B------:R-:W-:Y:S08]  /*8c60*/  HMMA.16816.F32 R244, R16.reuse, R48, R208 ;  /* 0x0000003010f4723c */ /* 0x040ff000000018d0 */
[C---:B------:R-:W-:Y:S08]  /*8c70*/  HMMA.16816.F32 R212, R16.reuse, R40, R212 ;  /* 0x0000002810d4723c */ /* 0x040ff000000018d4 */
[----:B------:R-:W-:Y:S08]  /*8c80*/  HMMA.16816.F32 R204, R16, R44, R204 ;  /* 0x0000002c10cc723c */ /* 0x000ff000000018cc */
[C---:B--2---:R-:W-:Y:S08]  /*8c90*/  HMMA.16816.F32 R180, R4.reuse, R24, R176 ;  /* 0x0000001804b4723c */ /* 0x044ff000000018b0 */
[----:B------:R-:W-:Y:S08]  /*8ca0*/  HMMA.16816.F32 R108, R4, R10, R64 ;  /* 0x0000000a046c723c */ /* 0x000ff00000001840 */
[C---:B------:R-:W-:Y:S01]  /*8cb0*/  HMMA.16816.F32 R208, R16.reuse, R42, R236 ;  /* 0x0000002a10d0723c */ /* 0x040fe200000018ec */
[----:B------:R-:W-:Y:S07]  /*8cc0*/  LDSM.16.M88.4 R40, [R219+0x7400] ;  /* 0x00740000db28783b */ /* 0x000fee0000000200 */
[C---:B------:R-:W-:Y:S01]  /*8cd0*/  HMMA.16816.F32 R188, R16.reuse, R50, R232 ;  /* 0x0000003210bc723c */ /* 0x040fe200000018e8 */
[----:B------:R-:W-:Y:S07]  /*8ce0*/  LDSM.16.M88.4 R48, [R219+0x7800] ;  /* 0x00780000db30783b */ /* 0x000fee0000000200 */
[----:B------:R-:W-:Y:S01]  /*8cf0*/  HMMA.16816.F32 R200, R16, R46, R200 ;  /* 0x0000002e10c8723c */ /* 0x000fe200000018c8 */
[----:B------:R-:W-:Y:S04]  /*8d00*/  LDSM.16.M88.4 R44, [R219+0x7c00] ;  /* 0x007c0000db2c783b */ /* 0x000fe80000000200 */
[----:B------:R-:W-:Y:S03]  /*8d10*/  LDSM.16.M88.4 R16, [R219+0x7000] ;  /* 0x00700000db10783b */ /* 0x000fe60000000200 */
[C---:B------:R-:W-:Y:S08]  /*8d20*/  HMMA.16816.F32 R196, R4.reuse, R8, R196 ;  /* 0x0000000804c4723c */ /* 0x040ff000000018c4 */
[C---:B------:R-:W-:Y:S08]  /*8d30*/  HMMA.16816.F32 R184, R4.reuse, R28, R184 ;  /* 0x0000001c04b8723c */ /* 0x040ff000000018b8 */
[C---:B------:R-:W-:Y:S08]  /*8d40*/  HMMA.16816.F32 R176, R4.reuse, R20, R52 ;  /* 0x0000001404b0723c */ /* 0x040ff00000001834 */
[C---:B------:R-:W-:Y:S08]  /*8d50*/  HMMA.16816.F32 R64, R4.reuse, R30, R60 ;  /* 0x0000001e0440723c */ /* 0x040ff0000000183c */
[C---:B------:R-:W-:Y:S08]  /*8d60*/  HMMA.16816.F32 R56, R4.reuse, R26, R56 ;  /* 0x0000001a0438723c */ /* 0x040ff00000001838 */
[----:B------:R-:W-:Y:S01]  /*8d70*/  HMMA.16816.F32 R32, R4, R22, R32 ;  /* 0x000000160420723c */ /* 0x000fe20000001820 */
[----:B------:R-:W1:Y:S07]  /*8d80*/  LDSM.16.M88.4 R4, [R221+0x2000] ;  /* 0x00200000dd04783b */ /* 0x000e6e0000000200 */
[C---:B---3--:R-:W-:Y:S08]  /*8d90*/  HMMA.16816.F32 R52, R12.reuse, R8, R192 ;  /* 0x000000080c34723c */ /* 0x048ff000000018c0 */
[C---:B------:R-:W-:Y:S01]  /*8da0*/  HMMA.16816.F32 R36, R12.reuse, R10, R36 ;  /* 0x0000000a0c24723c */ /* 0x040fe20000001824 */
[----:B------:R-:W2:Y:S07]  /*8db0*/  LDSM.16.M88.4 R8, [R221+0x3000] ;  /* 0x00300000dd08783b */ /* 0x000eae0000000200 */
[C---:B------:R-:W-:Y:S08]  /*8dc0*/  HMMA.16816.F32 R60, R12.reuse, R28, R212 ;  /* 0x0000001c0c3c723c */ /* 0x040ff000000018d4 */
[C---:B------:R-:W-:Y:S08]  /*8dd0*/  HMMA.16816.F32 R208, R12.reuse, R30, R208 ;  /* 0x0000001e0cd0723c */ /* 0x040ff000000018d0 */
[C---:B------:R-:W-:Y:S08]  /*8de0*/  HMMA.16816.F32 R232, R12.reuse, R24, R244 ;  /* 0x000000180ce8723c */ /* 0x040ff000000018f4 */
[C---:B------:R-:W-:Y:S01]  /*8df0*/  HMMA.16816.F32 R28, R12.reuse, R26, R188 ;  /* 0x0000001a0c1c723c */ /* 0x040fe200000018bc */
[----:B------:R-:W-:Y:S07]  /*8e00*/  LDSM.16.M88.4 R24, [R217+0x8400] ;  /* 0x00840000d918783b */ /* 0x000fee0000000200 */
[----:B------:R-:W-:Y:S08]  /*8e10*/  HMMA.16816.F32 R212, R12, R20, R204 ;  /* 0x000000140cd4723c */ /* 0x000ff000000018cc */
[C---:B-1----:R-:W-:Y:S08]  /*8e20*/  HMMA.16816.F32 R240, R4.reuse, R40, R184 ;  /* 0x0000002804f0723c */ /* 0x042ff000000018b8 */
[C---:B------:R-:W-:Y:S08]  /*8e30*/  HMMA.16816.F32 R204, R4.reuse, R48, R180 ;  /* 0x0000003004cc723c */ /* 0x040ff000000018b4 */
[----:B------:R-:W-:Y:S08]  /*8e40*/  HMMA.16816.F32 R188, R4, R44, R176 ;  /* 0x0000002c04bc723c */ /* 0x000ff000000018b0 */
[----:B------:R-:W-:Y:S01]  /*8e50*/  HMMA.16816.F32 R200, R12, R22, R200 ;  /* 0x000000160cc8723c */ /* 0x000fe200000018c8 */
[----:B------:R-:W-:Y:S04]  /*8e60*/  LDSM.16.M88.4 R20, [R217+0x8800] ;  /* 0x00880000d914783b */ /* 0x000fe80000000200 */
[----:B------:R-:W-:Y:S03]  /*8e70*/  LDSM.16.M88.4 R12, [R221+0x4000] ;  /* 0x00400000dd0c783b */ /* 0x000fe60000000200 */
[C---:B------:R-:W-:Y:S08]  /*8e80*/  HMMA.16816.F32 R196, R4.reuse, R16, R196 ;  /* 0x0000001004c4723c */ /* 0x040ff000000018c4 */
[C---:B------:R-:W-:Y:S08]  /*8e90*/  HMMA.16816.F32 R244, R4.reuse, R18, R108 ;  /* 0x0000001204f4723c */ /* 0x040ff0000000186c */
[----:B------:R-:W-:Y:S01]  /*8ea0*/  HMMA.16816.F32 R184, R4, R46, R32 ;  /* 0x0000002e04b8723c */ /* 0x000fe20000001820 */
[----:B------:R-:W-:Y:S07]  /*8eb0*/  LDSM.16.M88.4 R32, [R217+0x8000] ;  /* 0x00800000d920783b */ /* 0x000fee0000000200 */
[C---:B--2---:R-:W-:Y:S08]  /*8ec0*/  HMMA.16816.F32 R180, R8.reuse, R16, R52 ;  /* 0x0000001008b4723c */ /* 0x044ff00000001834 */
[----:B------:R-:W-:Y:S01]  /*8ed0*/  HMMA.16816.F32 R176, R8, R18, R36 ;  /* 0x0000001208b0723c */ /* 0x000fe20000001824 */
[----:B------:R-:W1:Y:S04]  /*8ee0*/  LDSM.16.M88.4 R16, [R220+0x5000] ;  /* 0x00500000dc10783b */ /* 0x000e680000000200 */
[----:B------:R-:W-:Y:S03]  /*8ef0*/  LDSM.16.M88.4 R36, [R217+0x8c00] ;  /* 0x008c0000d924783b */ /* 0x000fe60000000200 */
[C---:B------:R-:W-:Y:S08]  /*8f00*/  HMMA.16816.F32 R236, R4.reuse, R42, R64 ;  /* 0x0000002a04ec723c */ /* 0x040ff00000001840 */
[----:B------:R-:W-:Y:S01]  /*8f10*/  HMMA.16816.F32 R192, R4, R50, R56 ;  /* 0x0000003204c0723c */ /* 0x000fe20000001838 */
[----:B------:R-:W2:Y:S07]  /*8f20*/  LDSM.16.M88.4 R4, [R220+0x4000] ;  /* 0x00400000dc04783b */ /* 0x000eae0000000200 */
[C---:B------:R-:W-:Y:S08]  /*8f30*/  HMMA.16816.F32 R108, R8.reuse, R40, R60 ;  /* 0x00000028086c723c */ /* 0x040ff0000000183c */
[C---:B------:R-:W-:Y:S08]  /*8f40*/  HMMA.16816.F32 R60, R8.reuse, R48, R232 ;  /* 0x00000030083c723c */ /* 0x040ff000000018e8 */
[C---:B------:R-:W-:Y:S01]  /*8f50*/  HMMA.16816.F32 R56, R8.reuse, R50, R28 ;  /* 0x000000320838723c */ /* 0x040fe2000000181c */
[----:B------:R-:W-:Y:S07]  /*8f60*/  LDSM.16.M88.4 R28, [R219+0x8000] ;  /* 0x00800000db1c783b */ /* 0x000fee0000000200 */
[C---:B------:R-:W-:Y:S08]  /*8f70*/  HMMA.16816.F32 R48, R8.reuse, R44, R212 ;  /* 0x0000002c0830723c */ /* 0x040ff000000018d4 */
[C---:B------:R-:W-:Y:S08]  /*8f80*/  HMMA.16816.F32 R64, R8.reuse, R42, R208 ;  /* 0x0000002a0840723c */ /* 0x040ff000000018d0 */
[----:B------:R-:W-:Y:S01]  /*8f90*/  HMMA.16816.F32 R212, R8, R46, R200 ;  /* 0x0000002e08d4723c */ /* 0x000fe200000018c8 */
[----:B------:R-:W3:Y:S07]  /*8fa0*/  LDSM.16.M88.4 R8, [R221+0x5000] ;  /* 0x00500000dd08783b */ /* 0x000eee0000000200 */
[-C--:B-1----:R-:W-:Y:S08]  /*8fb0*/  HMMA.16816.F32 R40, R16, R32.reuse, R180 ;  /* 0x000000201028723c */ /* 0x082ff000000018b4 */
[C---:B--2---:R-:W-:Y:S08]  /*8fc0*/  HMMA.16816.F32 R52, R4.reuse, R32, R196 ;  /* 0x000000200434723c */ /* 0x044ff000000018c4 */
[C---:B------:R-:W-:Y:S08]  /*8fd0*/  HMMA.16816.F32 R196, R4.reuse, R34, R244 ;  /* 0x0000002204c4723c */ /* 0x040ff000000018f4 */
[C---:B------:R-:W-:Y:S08]  /*8fe0*/  HMMA.16816.F32 R200, R4.reuse, R24, R240 ;  /* 0x0000001804c8723c */ /* 0x040ff000000018f0 */
        /* <DEDUP_REMOVED lines=8> */
[----:B------:R-:W-:Y:S08]  /*9070*/  HMMA.16816.F32 R56, R16, R22, R56 ;  /* 0x000000161038723c */ /* 0x000ff00000001838 */
[----:B---3--:R-:W-:Y:S08]  /*9080*/  HMMA.16816.F32 R20, R8, R28, R40 ;  /* 0x0000001c0814723c */ /* 0x008ff00000001828 */
[----:B------:R-:W-:Y:S08]  /*9090*/  HMMA.16816.F32 R108, R16, R24, R108 ;  /* 0x00000018106c723c */ /* 0x000ff0000000186c */
[----:B------:R-:W-:Y:S08]  /*90a0*/  HMMA.16816.F32 R32, R12, R28, R52 ;  /* 0x0000001c0c20723c */ /* 0x000ff00000001834 */
[----:B------:R-:W-:Y:S01]  /*90b0*/  HMMA.16816.F32 R44, R8, R30, R44 ;  /* 0x0000001e082c723c */ /* 0x000fe2000000182c */
[----:B------:R-:W-:-:S02]  /*90c0*/  FSEL R181, R22, -INF , !P0 ;  /* 0xff80000016b57808 */ /* 0x000fc40004000000 */
[----:B------:R-:W-:Y:S02]  /*90d0*/  ISETP.GE.AND P0, PT, R2, R227, PT ;  /* 0x000000e30200720c */ /* 0x000fe40003f06270 */
[----:B------:R-:W-:Y:S02]  /*90e0*/  FSEL R107, R20, -INF , !P1 ;  /* 0xff800000146b7808 */ /* 0x000fe40004800000 */
[C---:B------:R-:W-:Y:S01]  /*90f0*/  ISETP.GE.AND P1, PT, R2.reuse, R229, PT ;  /* 0x000000e50200720c */ /* 0x040fe20003f26270 */
[----:B------:R-:W-:Y:S01]  /*9100*/  HMMA.16816.F32 R28, R12, R30, R196 ;  /* 0x0000001e0c1c723c */ /* 0x000fe200000018c4 */
[C---:B------:R-:W-:Y:S02]  /*9110*/  ISETP.LT.OR P0, PT, R2.reuse, R223, P0 ;  /* 0x000000df0200720c */ /* 0x040fe40000701670 */
[----:B------:R-:W-:Y:S02]  /*9120*/  ISETP.LT.OR P1, PT, R2, R225, P1 ;  /* 0x000000e10200720c */ /* 0x000fe40000f21670 */
[----:B------:R-:W-:-:S02]  /*9130*/  FSEL R180, R21, -INF , !P5 ;  /* 0xff80000015b47808 */ /* 0x000fc40006800000 */
[----:B------:R-:W-:Y:S01]  /*9140*/  ISETP.GE.AND P5, PT, R0, R229, PT ;  /* 0x000000e50000720c */ /* 0x000fe20003fa6270 */
[----:B------:R-:W-:Y:S01]  /*9150*/  HMMA.16816.F32 R64, R16, R26, R64 ;  /* 0x0000001a1040723c */ /* 0x000fe20000001840 */
[----:B------:R-:W-:Y:S02]  /*9160*/  FSEL R101, R35, -INF , !P1 ;  /* 0xff80000023657808 */ /* 0x000fe40004800000 */
[----:B------:R-:W-:Y:S02]  /*9170*/  FSEL R100, R32, -INF , !P6 ;  /* 0xff80000020647808 */ /* 0x000fe40007000000 */
[----:B------:R-:W-:Y:S02]  /*9180*/  ISETP.GE.AND P6, PT, R2, R230, PT ;  /* 0x000000e60200720c */ /* 0x000fe40003fc6270 */
[----:B------:R-:W-:Y:S01]  /*9190*/  ISETP.LT.OR P5, PT, R0, R225, P5 ;  /* 0x000000e10000720c */ /* 0x000fe20002fa1670 */
[----:B-1----:R-:W-:Y:S01]  /*91a0*/  HMMA.16816.F32 R24, R8, R4, R108 ;  /* 0x000000040818723c */ /* 0x002fe2000000186c */
[----:B------:R-:W-:-:S02]  /*91b0*/  ISETP.LT.OR P6, PT, R2, R226, P6 ;  /* 0x000000e20200720c */ /* 0x000fc400037c1670 */
[----:B------:R-:W-:Y:S02]  /*91c0*/  IADD3 R2, R0, 0x9, RZ ;  /* 0x0000000900027810 */ /* 0x000fe40007ffe0ff */
[----:B------:R-:W-:Y:S02]  /*91d0*/  FSEL R55, R34, -INF , !P5 ;  /* 0xff80000022377808 */ /* 0x000fe40006800000 */
[----:B------:R-:W-:Y:S01]  /*91e0*/  FSEL R109, R23, -INF , !P0 ;  /* 0xff800000176d7808 */ /* 0x000fe20004000000 */
[----:B------:R-:W-:Y:S01]  /*91f0*/  HMMA.16816.F32 R40, R12, R4, R200 ;  /* 0x000000040c28723c */ /* 0x000fe200000018c8 */
[C---:B------:R-:W-:Y:S01]  /*9200*/  ISETP.GE.AND P0, PT, R3.reuse, R230, PT ;  /* 0x000000e60300720c */ /* 0x040fe20003f06270 */
[----:B------:R-:W1:Y:S01]  /*9210*/  LDSM.16.M88.4 R20, [R219+0x8800] ;  /* 0x00880000db14783b */ /* 0x000e620000000200 */
[C---:B------:R-:W-:Y:S02]  /*9220*/  ISETP.GE.AND P5, PT, R3.reuse, R229, PT ;  /* 0x000000e50300720c */ /* 0x040fe40003fa6270 */
[----:B------:R-:W-:-:S02]  /*9230*/  ISETP.LT.OR P1, PT, R3, R226, P0 ;  /* 0x000000e20300720c */ /* 0x000fc40000721670 */
[C---:B------:R-:W-:Y:S01]  /*9240*/  ISETP.GE.AND P0, PT, R3.reuse, R227, PT ;  /* 0x000000e30300720c */ /* 0x040fe20003f06270 */
[----:B------:R-:W-:Y:S01]  /*9250*/  HMMA.16816.F32 R176, R16, R36, R48 ;  /* 0x0000002410b0723c */ /* 0x000fe20000001830 */
[----:B------:R-:W-:Y:S02]  /*9260*/  FSEL R54, R28, -INF , !P1 ;  /* 0xff8000001c367808 */ /* 0x000fe40004800000 */
[----:B------:R-:W-:Y:S02]  /*9270*/  ISETP.LT.OR P0, PT, R3, R223, P0 ;  /* 0x000000df0300720c */ /* 0x000fe40000701670 */
[----:B------:R-:W-:Y:S02]  /*9280*/  ISETP.GE.AND P1, PT, R2, R228, PT ;  /* 0x000000e40200720c */ /* 0x000fe40003f26270 */
[----:B------:R-:W-:Y:S01]  /*9290*/  FSEL R37, R33, -INF , !P6 ;  /* 0xff80000021257808 */ /* 0x000fe20007000000 */
[----:B------:R-:W-:Y:S01]  /*92a0*/  HMMA.16816.F32 R48, R8, R6, R64 ;  /* 0x000000060830723c */ /* 0x000fe20000001840 */
[----:B------:R-:W-:-:S02]  /*92b0*/  FSEL R108, R46, -INF , !P0 ;  /* 0xff8000002e6c7808 */ /* 0x000fc40004000000 */
[C---:B------:R-:W-:Y:S02]  /*92c0*/  ISETP.GE.AND P6, PT, R3.reuse, R228, PT ;  /* 0x000000e40300720c */ /* 0x040fe40003fc6270 */
[C---:B------:R-:W-:Y:S02]  /*92d0*/  ISETP.GE.AND P0, PT, R2.reuse, R227, PT ;  /* 0x000000e30200720c */ /* 0x040fe40003f06270 */
[CC--:B------:R-:W-:Y:S01]  /*92e0*/  ISETP.LT.OR P6, PT, R3.reuse, R224.reuse, P6 ;  /* 0x000000e00300720c */ /* 0x0c0fe200037c1670 */
[----:B------:R-:W-:Y:S01]  /*92f0*/  HMMA.16816.F32 R32, R12, R6, R208 ;  /* 0x000000060c20723c */ /* 0x000fe200000018d0 */
[----:B------:R-:W-:Y:S01]  /*9300*/  ISETP.LT.OR P1, PT, R2, R224, P1 ;  /* 0x000000e00200720c */ /* 0x000fe20000f21670 */
[----:B------:R-:W2:Y:S01]  /*9310*/  LDSM.16.M88.4 R4, [R219+0x8c00] ;  /* 0x008c0000db04783b */ /* 0x000ea20000000200 */
[----:B------:R-:W-:Y:S01]  /*9320*/  ISETP.LT.OR P5, PT, R3, R225, P5 ;  /* 0x000000e10300720c */ /* 0x000fe20002fa1670 */
[----:B------:R-:W-:-:S04]  /*9330*/  DEPBAR.LE SB0, 0x0 ;  /* 0x000080000000791a */ /* 0x000fc80000000000 */
[----:B------:R-:W-:Y:S01]  /*9340*/  BAR.SYNC.DEFER_BLOCKING 0x0 ;  /* 0x0000000000007b1d */ /* 0x000fe20000010000 */
[----:B------:R-:W-:Y:S01]  /*9350*/  ISETP.LT.OR P0, PT, R2, R223, P0 ;  /* 0x000000df0200720c */ /* 0x000fe20000701670 */
[----:B------:R-:W-:Y:S01]  /*9360*/  HMMA.16816.F32 R16, R16, R38, R212 ;  /* 0x000000261010723c */ /* 0x000fe200000018d4 */
[----:B------:R-:W-:Y:S02]  /*9370*/  IADD3 R3, R0, 0x10, RZ ;  /* 0x0000001000037810 */ /* 0x000fe40007ffe0ff */
[----:B------:R-:W-:Y:S02]  /*9380*/  FSEL R106, R44, -INF , !P6 ;  /* 0xff8000002c6a7808 */ /* 0x000fe40007000000 */
[----:B------:R-:W-:Y:S02]  /*9390*/  FSEL R64, R45, -INF , !P1 ;  /* 0xff8000002d407808 */ /* 0x000fe40004800000 */
[----:B------:R-:W-:Y:S02]  /*93a0*/  FSEL R65, R47, -INF , !P0 ;  /* 0xff8000002f417808 */ /* 0x000fe40004000000 */
[C---:B------:R-:W-:Y:S01]  /*93b0*/  ISETP.GE.AND P6, PT, R2.reuse, R230, PT ;  /* 0x000000e60200720c */ /* 0x040fe20003fc6270 */
[----:B-1----:R-:W-:Y:S01]  /*93c0*/  HMMA.16816.F32 R44, R12, R20, R204 ;  /* 0x000000140c2c723c */ /* 0x002fe200000018cc */
[----:B------:R-:W-:-:S02]  /*93d0*/  ISETP.GE.AND P1, PT, R2, R229, PT ;  /* 0x000000e50200720c */ /* 0x000fc40003f26270 */
[C---:B------:R-:W-:Y:S02]  /*93e0*/  ISETP.GE.AND P0, PT, R3.reuse, R230, PT ;  /* 0x000000e60300720c */ /* 0x040fe40003f06270 */
[CC--:B------:R-:W-:Y:S02]  /*93f0*/  ISETP.LT.OR P6, PT, R2.reuse, R226.reuse, P6 ;  /* 0x000000e20200720c */ /* 0x0c0fe400037c1670 */
        /* <DEDUP_REMOVED lines=9> */
[----:B------:R-:W-:Y:S01]  /*9490*/  FSEL R198, R41, -INF , !P0 ;  /* 0xff80000029c67808 */ /* 0x000fe20004000000 */
[----:B------:R-:W-:Y:S01]  /*94a0*/  HMMA.16816.F32 R28, R8, R20, R60 ;  /* 0x00000014081c723c */ /* 0x000fe2000000183c */
[----:B------:R-:W-:-:S02]  /*94b0*/  ISETP.GE.AND P6, PT, R3, R229, PT ;  /* 0x000000e50300720c */ /* 0x000fc40003fc6270 */
[C---:B------:R-:W-:Y:S02]  /*94c0*/  ISETP.GE.AND P5, PT, R3.reuse, R228, PT ;  /* 0x000000e40300720c */ /* 0x040fe40003fa6270 */
[CC--:B------:R-:W-:Y:S02]  /*94d0*/  ISETP.GE.AND P1, PT, R3.reuse, R227.reuse, PT ;  /* 0x000000e30300720c */ /* 0x0c0fe40003f26270 */
[----:B------:R-:W-:Y:S02]  /*94e0*/  ISETP.GE.AND P0, PT, R2, R227, PT ;  /* 0x000000e30200720c */ /* 0x000fe40003f06270 */
        /* <DEDUP_REMOVED lines=15> */
[C---:B------:R-:W-:Y:S02]  /*95e0*/  ISETP.LT.OR P1, PT, R3.reuse, R226, P1 ;  /* 0x000000e20300720c */ /* 0x040fe40000f21670 */
[----:B------:R-:W-:Y:S02]  /*95f0*/  ISETP.LT.OR P0, PT, R3, R223, P0 ;  /* 0x000000df0300720c */ /* 0x000fe40000701670 */
[----:B------:R-:W-:Y:S02]  /*9600*/  IADD3 R2, R0, 0x19, RZ ;  /* 0x0000001900027810 */ /* 0x000fe40007ffe0ff */
[----:B------:R-:W-:Y:S02]  /*9610*/  FSEL R197, R43, -INF , !P6 ;  /* 0xff8000002bc57808 */ /* 0x000fe40007000000 */
[----:B------:R-:W-:Y:S01]  /*9620*/  FSEL R201, R25, -INF , !P5 ;  /* 0xff80000019c97808 */ /* 0x000fe20006800000 */
[----:B--2---:R-:W-:Y:S01]  /*9630*/  HMMA.16816.F32 R40, R12, R4, R188 ;  /* 0x000000040c28723c */ /* 0x004fe200000018bc */
[----:B------:R-:W-:-:S02]  /*9640*/  FSEL R196, R32, -INF , !P1 ;  /* 0xff80000020c47808 */ /* 0x000fc40004800000 */
[----:B------:R-:W-:Y:S02]  /*9650*/  FSEL R204, R50, -INF , !P0 ;  /* 0xff80000032cc7808 */ /* 0x000fe40004000000 */
[CC--:B------:R-:W-:Y:S02]  /*9660*/  ISETP.GE.AND P6, PT, R3.reuse, R228.reuse, PT ;  /* 0x000000e40300720c */ /* 0x0c0fe40003fc6270 */
[C---:B------:R-:W-:Y:S01]  /*9670*/  ISETP.GE.AND P5, PT, R3.reuse, R229, PT ;  /* 0x000000e50300720c */ /* 0x040fe20003fa6270 */
[----:B------:R-:W-:Y:S01]  /*9680*/  HMMA.16816.F32 R24, R8, R22, R56 ;  /* 0x000000160818723c */ /* 0x000fe20000001838 */
[C---:B------:R-:W-:Y:S02]  /*9690*/  ISETP.GE.AND P1, PT, R2.reuse, R228, PT ;  /* 0x000000e40200720c */ /* 0x040fe40003f26270 */
[----:B------:R-:W-:Y:S02]  /*96a0*/  ISETP.GE.AND P0, PT, R2, R227, PT ;  /* 0x000000e30200720c */ /* 0x000fe40003f06270 */
[----:B------:R-:W-:-:S02]  /*96b0*/  ISETP.LT.OR P6, PT, R3, R224, P6 ;  /* 0x000000e00300720c */ /* 0x000fc400037c1670 */
[C---:B------:R-:W-:Y:S01]  /*96c0*/  ISETP.LT.OR P1, PT, R2.reuse, R224, P1 ;  /* 0x000000e00200720c */ /* 0x040fe20000f21670 */
[C---:B------:R-:W-:Y:S01]  /*96d0*/  HMMA.16816.F32 R20, R12.reuse, R22, R192 ;  /* 0x000000160c14723c */ /* 0x040fe200000018c0 */
[----:B------:R-:W-:Y:S02]  /*96e0*/  ISETP.LT.OR P5, PT, R3, R225, P5 ;  /* 0x000000e10300720c */ /* 0x000fe40002fa1670 */
[----:B------:R-:W-:Y:S02]  /*96f0*/  ISETP.LT.OR P0, PT, R2, R223, P0 ;  /* 0x000000df0200720c */ /* 0x000fe40000701670 */
[----:B------:R-:W-:Y:S02]  /*9700*/  IADD3 R3, R0, 0x20, RZ ;  /* 0x0000002000037810 */ /* 0x000fe40007ffe0ff */
[----:B------:R-:W-:Y:S01]  /*9710*/  FSEL R202, R48, -INF , !P6 ;  /* 0xff80000030ca7808 */ /* 0x000fe20007000000 */
[----:B------:R-:W-:Y:S01]  /*9720*/  HMMA.16816.F32 R12, R12, R6, R184 ;  /* 0x000000060c0c723c */ /* 0x000fe200000018b8 */
[----:B------:R-:W-:-:S02]  /*9730*/  FSEL R203, R49, -INF , !P1 ;  /* 0xff80000031cb7808 */ /* 0x000fc40004800000 */
[----:B------:R-:W-:Y:S02]  /*9740*/  FSEL R195, R51, -INF , !P0 ;  /* 0xff80000033c37808 */ /* 0x000fe40004000000 */
[CC--:B------:R-:W-:Y:S02]  /*9750*/  ISETP.GE.AND P6, PT, R2.reuse, R230.reuse, PT ;  /* 0x000000e60200720c */ /* 0x0c0fe40003fc6270 */
[C---:B------:R-:W-:Y:S02]  /*9760*/  ISETP.GE.AND P1, PT, R2.reuse, R229, PT ;  /* 0x000000e50200720c */ /* 0x040fe40003f26270 */
[----:B------:R-:W-:Y:S02]  /*9770*/  ISETP.GE.AND P0, PT, R3, R230, PT ;  /* 0x000000e60300720c */ /* 0x000fe40003f06270 */
[C---:B------:R-:W-:Y:S02]  /*9780*/  ISETP.LT.OR P6, PT, R2.reuse, R226, P6 ;  /* 0x000000e20200720c */ /* 0x040fe400037c1670 */
[----:B------:R-:W-:-:S02]  /*9790*/  ISETP.LT.OR P1, PT, R2, R225, P1 ;  /* 0x000000e10200720c */ /* 0x000fc40000f21670 */
[C---:B------:R-:W-:Y:S02]  /*97a0*/  ISETP.LT.OR P0, PT, R3.reuse, R226, P0 ;  /* 0x000000e20300720c */ /* 0x040fe40000701670 */
[----:B------:R-:W-:Y:S02]  /*97b0*/  IADD3 R2, R0, 0x21, RZ ;  /* 0x0000002100027810 */ /* 0x000fe40007ffe0ff */
[----:B------:R-:W-:Y:S02]  /*97c0*/  FSEL R237, R44, -INF , !P0 ;  /* 0xff8000002ced7808 */ /* 0x000fe40004000000 */
[----:B------:R-:W-:Y:S02]  /*97d0*/  ISETP.GE.AND P0, PT, R2, R230, PT ;  /* 0x000000e60200720c */ /* 0x000fe40003f06270 */
[----:B------:R-:W-:Y:S02]  /*97e0*/  FSEL R193, R34, -INF , !P5 ;  /* 0xff80000022c17808 */ /* 0x000fe40006800000 */
[----:B------:R-:W-:-:S02]  /*97f0*/  ISETP.GE.AND P5, PT, R3, R228, PT ;  /* 0x000000e40300720c */ /* 0x000fc40003fa6270 */
[----:B------:R-:W-:Y:S02]  /*9800*/  ISETP.LT.OR P0, PT, R2, R226, P0 ;  /* 0x000000e20200720c */ /* 0x000fe40000701670 */
[----:B------:R-:W-:Y:S02]  /*9810*/  FSEL R192, R33, -INF , !P6 ;  /* 0xff80000021c07808 */ /* 0x000fe40007000000 */
[----:B------:R-:W-:Y:S02]  /*9820*/  FSEL R194, R35, -INF , !P1 ;  /* 0xff80000023c27808 */ /* 0x000fe40004800000 */
[----:B------:R-:W-:Y:S01]  /*9830*/  ISETP.LT.OR P5, PT, R3, R224, P5 ;  /* 0x000000e00300720c */ /* 0x000fe20002fa1670 */
[----:B------:R-:W-:Y:S01]  /*9840*/  HMMA.16816.F32 R32, R8, R4, R176 ;  /* 0x000000040820723c */ /* 0x000fe200000018b0 */
[----:B------:R-:W-:Y:S02]  /*9850*/  FSEL R235, R45, -INF , !P0 ;  /* 0xff8000002deb7808 */ /* 0x000fe40004000000 */
[----:B------:R-:W-:-:S02]  /*9860*/  ISETP.GE.AND P6, PT, R3, R229, PT ;  /* 0x000000e50300720c */ /* 0x000fc40003fc6270 */
[CC--:B------:R-:W-:Y:S02]  /*9870*/  ISETP.GE.AND P1, PT, R3.reuse, R227.reuse, PT ;  /* 0x000000e30300720c */ /* 0x0c0fe40003f26270 */
[----:B------:R-:W-:Y:S01]  /*9880*/  ISETP.GE.AND P0, PT, R2, R227, PT ;  /* 0x000000e30200720c */ /* 0x000fe20003f06270 */
[----:B------:R-:W-:Y:S01]  /*9890*/  HMMA.16816.F32 R8, R8, R6, R16 ;  /* 0x000000060808723c */ /* 0x000fe20000001810 */
        /* <DEDUP_REMOVED lines=24> */
[C---:B------:R-:W-:Y:S02]  /*9a20*/  ISETP.GE.AND P0, PT, R2.reuse, R227, PT ;  /* 0x000000e30200720c */ /* 0x040fe40003f06270 */
        /* <DEDUP_REMOVED lines=19> */
[----:B------:R-:W-:Y:S02]  /*9b60*/  ISETP.GE.AND P5, PT, R3, R228, PT ;  /* 0x000000e40300720c */ /* 0x000fe40003fa6270 */
[----:B------:R-:W-:-:S02]  /*9b70*/  ISETP.GE.AND P0, PT, R2, R230, PT ;  /* 0x000000e60200720c */ /* 0x000fc40003f06270 */
[C---:B------:R-:W-:Y:S02]  /*9b80*/  ISETP.LT.OR P6, PT, R3.reuse, R225, P6 ;  /* 0x000000e10300720c */ /* 0x040fe400037c1670 */
[----:B------:R-:W-:Y:S02]  /*9b90*/  ISETP.LT.OR P5, PT, R3, R224, P5 ;  /* 0x000000e00300720c */ /* 0x000fe40002fa1670 */
[----:B------:R-:W-:Y:S02]  /*9ba0*/  ISETP.LT.OR P0, PT, R2, R226, P0 ;  /* 0x000000e20200720c */ /* 0x000fe40000701670 */
[----:B------:R-:W-:Y:S02]  /*9bb0*/  FSEL R67, R42, -INF , !P6 ;  /* 0xff8000002a437808 */ /* 0x000fe40007000000 */
[----:B------:R-:W-:Y:S02]  /*9bc0*/  FSEL R241, R32, -INF , !P5 ;  /* 0xff80000020f17808 */ /* 0x000fe40006800000 */
[----:B------:R-:W-:-:S02]  /*9bd0*/  FSEL R252, R41, -INF , !P0 ;  /* 0xff80000029fc7808 */ /* 0x000fc40004000000 */
[C---:B------:R-:W-:Y:S02]  /*9be0*/  ISETP.GE.AND P6, PT, R2.reuse, R229, PT ;  /* 0x000000e50200720c */ /* 0x040fe40003fc6270 */
[C---:B------:R-:W-:Y:S02]  /*9bf0*/  ISETP.GE.AND P5, PT, R2.reuse, R228, PT ;  /* 0x000000e40200720c */ /* 0x040fe40003fa6270 */
[C---:B------:R-:W-:Y:S02]  /*9c00*/  ISETP.GE.AND P0, PT, R2.reuse, R227, PT ;  /* 0x000000e30200720c */ /* 0x040fe40003f06270 */
[C---:B------:R-:W-:Y:S02]  /*9c10*/  ISETP.LT.OR P6, PT, R2.reuse, R225, P6 ;  /* 0x000000e10200720c */ /* 0x040fe400037c1670 */
[C---:B------:R-:W-:Y:S02]  /*9c20*/  ISETP.LT.OR P5, PT, R2.reuse, R224, P5 ;  /* 0x000000e00200720c */ /* 0x040fe40002fa1670 */
[----:B------:R-:W-:-:S02]  /*9c30*/  ISETP.LT.OR P0, PT, R2, R223, P0 ;  /* 0x000000df0200720c */ /* 0x000fc40000701670 */
[----:B------:R-:W-:Y:S02]  /*9c40*/  IADD3 R2, R0, 0x38, RZ ;  /* 0x0000003800027810 */ /* 0x000fe40007ffe0ff */
[----:B------:R-:W-:Y:S02]  /*9c50*/  FSEL R242, R35, -INF , !P0 ;  /* 0xff80000023f27808 */ /* 0x000fe40004000000 */
[----:B------:R-:W-:Y:S02]  /*9c60*/  ISETP.GE.AND P0, PT, R2, R229, PT ;  /* 0x000000e50200720c */ /* 0x000fe40003f06270 */
[----:B------:R-:W-:Y:S02]  /*9c70*/  IADD3 R0, R0, 0x39, RZ ;  /* 0x0000003900007810 */ /* 0x000fe40007ffe0ff */
[----:B------:R-:W-:Y:S02]  /*9c80*/  ISETP.LT.OR P0, PT, R2, R225, P0 ;  /* 0x000000e10200720c */ /* 0x000fe40000701670 */
[----:B------:R-:W-:-:S02]  /*9c90*/  FSEL R214, R23, -INF , !P1 ;  /* 0xff80000017d67808 */ /* 0x000fc40004800000 */
[C---:B------:R-:W-:Y:S02]  /*9ca0*/  ISETP.GE.AND P1, PT, R3.reuse, R227, PT ;  /* 0x000000e30300720c */ /* 0x040fe40003f26270 */
[----:B------:R-:W-:Y:S02]  /*9cb0*/  FSEL R62, R14, -INF , !P0 ;  /* 0xff8000000e3e7808 */ /* 0x000fe40004000000 */
[C---:B------:R-:W-:Y:S02]  /*9cc0*/  ISETP.GE.AND P0, PT, R0.reuse, R228, PT ;  /* 0x000000e40000720c */ /* 0x040fe40003f06270 */
[----:B------:R-:W-:Y:S02]  /*9cd0*/  ISETP.LT.OR P1, PT, R3, R223, P1 ;  /* 0x000000df0300720c */ /* 0x000fe40000f21670 */
[----:B------:R-:W-:Y:S02]  /*9ce0*/  ISETP.LT.OR P0, PT, R0, R224, P0 ;  /* 0x000000e00000720c */ /* 0x000fe40000701670 */
[----:B------:R-:W-:-:S02]  /*9cf0*/  FSEL R111, R43, -INF , !P6 ;  /* 0xff8000002b6f7808 */ /* 0x000fc40007000000 */
[----:B------:R-:W-:Y:S02]  /*9d00*/  FSEL R240, R34, -INF , !P1 ;  /* 0xff80000022f07808 */ /* 0x000fe40004800000 */
[----:B------:R-:W-:Y:S02]  /*9d10*/  FSEL R238, R33, -INF , !P5 ;  /* 0xff80000021ee7808 */ /* 0x000fe40006800000 */
[C---:B------:R-:W-:Y:S02]  /*9d20*/  ISETP.GE.AND P6, PT, R2.reuse, R230, PT ;  /* 0x000000e60200720c */ /* 0x040fe40003fc6270 */
[C---:B------:R-:W-:Y:S02]  /*9d30*/  ISETP.GE.AND P5, PT, R2.reuse, R228, PT ;  /* 0x000000e40200720c */ /* 0x040fe40003fa6270 */
[----:B------:R-:W-:Y:S02]  /*9d40*/  ISETP.GE.AND P1, PT, R2, R227, PT ;  /* 0x000000e30200720c */ /* 0x000fe40003f26270 */
[----:B------:R-:W-:-:S02]  /*9d50*/  FSEL R215, R9, -INF , !P0 ;  /* 0xff80000009d77808 */ /* 0x000fc40004000000 */
[----:B------:R-:W-:Y:S02]  /*9d60*/  PLOP3.LUT P0, PT, PT, PT, UP0, 0x40, 0x0 ;  /* 0x000000000000781c */ /* 0x000fe40003f0e808 */
[C---:B------:R-:W-:Y:S02]  /*9d70*/  ISETP.LT.OR P6, PT, R2.reuse, R226, P6 ;  /* 0x000000e20200720c */ /* 0x040fe400037c1670 */
[C---:B------:R-:W-:Y:S02]  /*9d80*/  ISETP.LT.OR P5, PT, R2.reuse, R224, P5 ;  /* 0x000000e00200720c */ /* 0x040fe40002fa1670 */
[----:B------:R-:W-:Y:S02]  /*9d90*/  ISETP.LT.OR P1, PT, R2, R223, P1 ;  /* 0x000000df0200720c */ /* 0x000fe40000f21670 */
[----:B------:R-:W-:Y:S02]  /*9da0*/  FSEL R247, R12, -INF , !P6 ;  /* 0xff8000000cf77808 */ /* 0x000fe40007000000 */
[----:B------:R-:W-:-:S02]  /*9db0*/  FSEL R236, R8, -INF , !P5 ;  /* 0xff80000008ec7808 */ /* 0x000fc40006800000 */
[----:B------:R-:W-:Y:S02]  /*9dc0*/  FSEL R244, R10, -INF , !P1 ;  /* 0xff8000000af47808 */ /* 0x000fe40004800000 */
[C---:B------:R-:W-:Y:S02]  /*9dd0*/  ISETP.GE.AND P6, PT, R0.reuse, R230, PT ;  /* 0x000000e60000720c */ /* 0x040fe40003fc6270 */
[C---:B------:R-:W-:Y:S02]  /*9de0*/  ISETP.GE.AND P5, PT, R0.reuse, R229, PT ;  /* 0x000000e50000720c */ /* 0x040fe40003fa6270 */
[C---:B------:R-:W-:Y:S02]  /*9df0*/  ISETP.GE.AND P1, PT, R0.reuse, R227, PT ;  /* 0x000000e30000720c */ /* 0x040fe40003f26270 */
[C---:B------:R-:W-:Y:S02]  /*9e00*/  ISETP.LT.OR P6, PT, R0.reuse, R226, P6 ;  /* 0x000000e20000720c */ /* 0x040fe400037c1670 */
[----:B------:R-:W-:-:S02]  /*9e10*/  ISETP.LT.OR P5, PT, R0, R225, P5 ;  /* 0x000000e10000720c */ /* 0x000fc40002fa1670 */
[----:B------:R-:W-:Y:S02]  /*9e20*/  ISETP.LT.OR P1, PT, R0, R223, P1 ;  /* 0x000000df0000720c */ /* 0x000fe40000f21670 */
[----:B------:R-:W-:Y:S02]  /*9e30*/  FSEL R246, R13, -INF , !P6 ;  /* 0xff8000000df67808 */ /* 0x000fe40007000000 */
[----:B------:R-:W-:Y:S02]  /*9e40*/  FSEL R245, R11, -INF , !P1 ;  /* 0xff8000000bf57808 */ /* 0x000fe40004800000 */
[----:B------:R-:W-:Y:S01]  /*9e50*/  FSEL R66, R15, -INF , !P5 ;  /* 0xff8000000f427808 */ /* 0x000fe20006800000 */
[----:B------:R-:W-:Y:S05]  /*9e60*/  @P0 BRA `(.L_x_391) ;  /* 0x0000040000000947 */ /* 0x000fea0003800000 */
[----:B------:R-:W2:Y:S04]  /*9e70*/  LDL.64 R60, [R1+0x70] ;  /* 0x00007000013c7983 */ /* 0x000ea80000100a00 */
[----:B------:R-:W3:Y:S01]  /*9e80*/  LDL.64 R182, [R1+0x68] ;  /* 0x0000680001b67983 */ /* 0x000ee20000100a00 */
[----:B------:R-:W-:Y:S01]  /*9e90*/  UIADD3 UR36, UR34, -0x3, URZ ;  /* 0xfffffffd22247890 */ /* 0x000fe2000fffe03f */
[----:B------:R-:W-:Y:S01]  /*9ea0*/  BSSY B0, `(.L_x_392) ;  /* 0x000003b000007945 */ /* 0x000fe20003800000 */
[----:B------:R-:W-:Y:S01]  /*9eb0*/  ULDC.64 UR4, c[0x0][0x198] ;  /* 0x0000660000047ab9 */ /* 0x000fe20000000a00 */
[----:B------:R1:W-:Y:S01]  /*9ec0*/  @P4 STS [R222+0x6000], RZ ;  /* 0x006000ffde004388 */ /* 0x0003e20000000800 */
[----:B------:R-:W-:-:S02]  /*9ed0*/  USHF.R.S32.HI UR35, URZ, 0x1f, UR36 ;  /* 0x0000001f3f237899 */ /* 0x000fc40008011424 */
[----:B------:R-:W-:Y:S01]  /*9ee0*/  UIMAD.WIDE.U32 UR38, UR36, UR4, URZ ;  /* 0x00000004242672a5 */ /* 0x000fe2000f8e003f */
[----:B------:R1:W-:Y:S01]  /*9ef0*/  @P4 STS [R222+0x6004], RZ ;  /* 0x006004ffde004388 */ /* 0x0003e20000000800 */
[----:B------:R-:W-:-:S03]  /*9f00*/  UIMAD UR35, UR35, UR4, URZ ;  /* 0x00000004232372a4 */ /* 0x000fc6000f8e023f */
[----:B------:R1:W-:Y:S01]  /*9f10*/  @P4 STS.64 [R222+0x6008], RZ ;  /* 0x006008ffde004388 */ /* 0x0003e20000000a00 */
[----:B------:R-:W-:Y:S01]  /*9f20*/  UIMAD UR5, UR36, UR5, UR35 ;  /* 0x00000005240572a4 */ /* 0x000fe2000f8e0223 */
[----:B------:R-:W-:Y:S02]  /*9f30*/  IMAD.U32 R0, RZ, RZ, UR38 ;  /* 0x00000026ff007e24 */ /* 0x000fe4000f8e00ff */
[----:B------:R-:W-:Y:S01]  /*9f40*/  IMAD.U32 R2, RZ, RZ, UR38 ;  /* 0x00000026ff027e24 */ /* 0x000fe2000f8e00ff */
[----:B------:R-:W-:-:S06]  /*9f50*/  UIADD3 UR5, UR39, UR5, URZ ;  /* 0x0000000527057290 */ /* 0x000fcc000fffe03f */
[----:B------:R-:W-:Y:S01]  /*9f60*/  IMAD.U32 R3, RZ, RZ, UR5 ;  /* 0x00000005ff037e24 */ /* 0x000fe2000f8e00ff */
[----:B--2---:R-:W-:-:S04]  /*9f70*/  LEA R0, P0, R0, R60, 0x6 ;  /* 0x0000003c00007211 */ /* 0x004fc800078030ff */
[----:B---3--:R-:W-:Y:S02]  /*9f80*/  LEA.HI.X R3, R2, R183, R3, 0x6, P0 ;  /* 0x000000b702037211 */ /* 0x008fe400000f3403 */
[C---:B------:R-:W-:Y:S02]  /*9f90*/  @!P4 LEA R12, P5, R0.reuse, c[0x0][0x168], 0x1 ;  /* 0x00005a00000cca11 */ /* 0x040fe400078a08ff */
[C---:B------:R-:W-:Y:S02]  /*9fa0*/  @!P3 LEA R8, P0, R0.reuse, c[0x0][0x168], 0x1 ;  /* 0x00005a000008ba11 */ /* 0x040fe400078008ff */
        /* <DEDUP_REMOVED lines=42> */
.L_x_393:
[----:B------:R-:W-:Y:S05]  /*a250*/  BSYNC B0 ;  /* 0x0000000000007941 */ /* 0x000fea0003800000 */
.L_x_392:
[----:B------:R-:W0:Y:S02]  /*a260*/  LDGDEPBAR ;  /* 0x00000000000079af */ /* 0x000e240000000000 */
.L_x_391:
[----:B------:R-:W2:Y:S04]  /*a270*/  LDL R0, [R1+0x18] ;  /* 0x0000180001007983 */ /* 0x000ea80000100800 */
[----:B------:R-:W3:Y:S04]  /*a280*/  LDL R3, [R1+0x8] ;  /* 0x0000080001037983 */ /* 0x000ee80000100800 */
[----:B------:R-:W4:Y:S04]  /*a290*/  LDL R2, [R1+0x20] ;  /* 0x0000200001027983 */ /* 0x000f280000100800 */
[----:B-1----:R-:W5:Y:S01]  /*a2a0*/  LDL R5, [R1+0x4] ;  /* 0x0000040001057983 */ /* 0x002f620000100800 */
[----:B------:R-:W-:Y:S01]  /*a2b0*/  USHF.L.U32 UR4, UR29, 0x1, URZ ;  /* 0x000000011d047899 */ /* 0x000fe2000800063f */
[----:B------:R-:W-:Y:S01]  /*a2c0*/  IMAD.MOV.U32 R42, RZ, RZ, R250 ;  /* 0x000000ffff2a7224 */ /* 0x000fe200078e00fa */
[----:B------:R-:W-:Y:S01]  /*a2d0*/  MOV R56, R249 ;  /* 0x000000f900387202 */ /* 0x000fe20000000f00 */
[----:B------:R-:W-:Y:S01]  /*a2e0*/  IMAD.MOV.U32 R23, RZ, RZ, R248 ;  /* 0x000000ffff177224 */ /* 0x000fe200078e00f8 */
[----:B------:R-:W1:Y:S01]  /*a2f0*/  LDC.U8 R251, c[0x0][0x2d8] ;  /* 0x0000b600fffb7b82 */ /* 0x000e620000000000 */
[----:B------:R-:W-:-:S02]  /*a300*/  IMAD.MOV.U32 R22, RZ, RZ, R231 ;  /* 0x000000ffff167224 */ /* 0x000fc400078e00e7 */
[----:B------:R-:W-:Y:S02]  /*a310*/  IMAD.MOV.U32 R110, RZ, RZ, R56 ;  /* 0x000000ffff6e7224 */ /* 0x000fe400078e0038 */
[----:B--2---:R-:W-:-:S04]  /*a320*/  IMAD.WIDE.U32 R188, R0, -0x2daee0ad, RZ ;  /* 0xd2511f5300bc7825 */ /* 0x004fc800078e00ff */
[----:B------:R-:W-:Y:S02]  /*a330*/  IMAD.U32 R0, RZ, RZ, UR33 ;  /* 0x00000021ff007e24 */ /* 0x000fe4000f8e00ff */
[----:B---3--:R-:W-:-:S03]  /*a340*/  IMAD.WIDE.U32 R46, R3, -0x326172a9, RZ ;  /* 0xcd9e8d57032e7825 */ /* 0x008fc600078e00ff */
[----:B------:R-:W-:Y:S01]  /*a350*/  LOP3.LUT R0, R189, UR4, R0, 0x96, !PT ;  /* 0x00000004bd007c12 */ /* 0x000fe2000f8e9600 */
[----:B----4-:R-:W-:Y:S01]  /*a360*/  IMAD.WIDE.U32 R20, R2, -0x326172a9, RZ ;  /* 0xcd9e8d5702147825 */ /* 0x010fe200078e00ff */
[----:B------:R-:W-:Y:S01]  /*a370*/  UIADD3 UR4, UR4, 0x1, URZ ;  /* 0x0000000104047890 */ /* 0x000fe2000fffe03f */
[-C--:B-----5:R-:W-:Y:S02]  /*a380*/  LOP3.LUT R4, R47, R5.reuse, RZ, 0x3c, !PT ;  /* 0x000000052f047212 */ /* 0x0a0fe400078e3cff */
[----:B------:R-:W-:Y:S01]  /*a390*/  IMAD.WIDE.U32 R2, R0, -0x326172a9, RZ ;  /* 0xcd9e8d5700027825 */ /* 0x000fe200078e00ff */
[----:B------:R-:W-:Y:S02]  /*a3a0*/  LOP3.LUT R0, R21, R5, RZ, 0x3c, !PT ;  /* 0x0000000515007212 */ /* 0x000fe400078e3cff */
[----:B------:R-:W-:Y:S01]  /*a3b0*/  FMNMX.FTZ R5, R105, R100, !PT ;  /* 0x0000006469057209 */ /* 0x000fe20007810000 */
[----:B------:R-:W-:Y:S01]  /*a3c0*/  IMAD.WIDE.U32 R182, R4, -0x2daee0ad, RZ ;  /* 0xd2511f5304b67825 */ /* 0x000fe200078e00ff */
[----:B------:R-:W-:-:S02]  /*a3d0*/  LOP3.LUT R4, R3, UR16, R46, 0x96, !PT ;  /* 0x0000001003047c12 */ /* 0x000fc4000f8e962e */
[----:B------:R-:W-:Y:S01]  /*a3e0*/  LOP3.LUT R3, R3, UR16, R20, 0x96, !PT ;  /* 0x0000001003037c12 */ /* 0x000fe2000f8e9614 */
[----:B------:R-:W-:Y:S01]  /*a3f0*/  IMAD.WIDE.U32 R178, R0, -0x2daee0ad, RZ ;  /* 0xd2511f5300b27825 */ /* 0x000fe200078e00ff */
[--C-:B------:R-:W-:Y:S02]  /*a400*/  LOP3.LUT R6, R183, UR15, R188.reuse, 0x96, !PT ;  /* 0x0000000fb7067c12 */ /* 0x100fe4000f8e96bc */
[----:B------:R-:W-:Y:S01]  /*a410*/  FMNMX.FTZ R0, R37, R5, !PT ;  /* 0x0000000525007209 */ /* 0x000fe20007810000 */
[----:B------:R-:W-:Y:S01]  /*a420*/  IMAD.WIDE.U32 R4, R4, -0x2daee0ad, RZ ;  /* 0xd2511f5304047825 */ /* 0x000fe200078e00ff */
[----:B------:R-:W-:Y:S02]  /*a430*/  LOP3.LUT R7, R179, UR15, R188, 0x96, !PT ;  /* 0x0000000fb3077c12 */ /* 0x000fe4000f8e96bc */
[----:B------:R-:W-:Y:S01]  /*a440*/  FMNMX.FTZ R0, R54, R0, !PT ;  /* 0x0000000036007209 */ /* 0x000fe20007810000 */
[----:B------:R-:W-:Y:S01]  /*a450*/  IMAD.WIDE.U32 R176, R6, -0x326172a9, RZ ;  /* 0xcd9e8d5706b07825 */ /* 0x000fe200078e00ff */
[----:B------:R-:W-:-:S02]  /*a460*/  LOP3.LUT R6, R5, UR13, R182, 0x96, !PT ;  /* 0x0000000d05067c12 */ /* 0x000fc4000f8e96b6 */
[----:B------:R-:W-:Y:S01]  /*a470*/  FMNMX.FTZ R0, R36, R0, !PT ;  /* 0x0000000024007209 */ /* 0x000fe20007810000 */
[----:B------:R-:W-:Y:S01]  /*a480*/  IMAD.WIDE.U32 R48, R7, -0x326172a9, RZ ;  /* 0xcd9e8d5707307825 */ /* 0x000fe200078e00ff */
[--C-:B------:R-:W-:Y:S02]  /*a490*/  LOP3.LUT R8, R177, UR14, R2.reuse, 0x96, !PT ;  /* 0x0000000eb1087c12 */ /* 0x100fe4000f8e9602 */
[----:B------:R-:W-:Y:S01]  /*a4a0*/  FMNMX.FTZ R5, R199, R0, !PT ;  /* 0x00000000c7057209 */ /* 0x000fe20007810000 */
[----:B------:R-:W-:Y:S01]  /*a4b0*/  IMAD.WIDE.U32 R6, R6, -0x326172a9, RZ ;  /* 0xcd9e8d5706067825 */ /* 0x000fe200078e00ff */
[----:B------:R-:W-:Y:S02]  /*a4c0*/  LOP3.LUT R10, R49, UR14, R2, 0x96, !PT ;  /* 0x0000000e310a7c12 */ /* 0x000fe4000f8e9602 */
[----:B-1----:R-:W-:Y:S01]  /*a4d0*/  PRMT R179, R251, 0x7054, R251 ;  /* 0x00007054fbb37816 */ /* 0x002fe200000000fb */
[----:B------:R-:W-:Y:S01]  /*a4e0*/  IMAD.WIDE.U32 R8, R8, -0x2daee0ad, RZ ;  /* 0xd2511f5308087825 */ /* 0x000fe200078e00ff */
[----:B------:R-:W-:-:S02]  /*a4f0*/  LOP3.LUT R12, R7, UR12, R176, 0x96, !PT ;  /* 0x0000000c070c7c12 */ /* 0x000fc4000f8e96b0 */
[----:B------:R-:W-:Y:S01]  /*a500*/  FMNMX.FTZ R7, R198, R5, !PT ;  /* 0x00000005c6077209 */ /* 0x000fe20007810000 */
[----:B------:R-:W-:Y:S01]  /*a510*/  IMAD.WIDE.U32 R2, R3, -0x2daee0ad, RZ ;  /* 0xd2511f5303027825 */ /* 0x000fe200078e00ff */
[----:B------:R-:W-:-:S03]  /*a520*/  LOP3.LUT R0, R9, UR11, R4, 0x96, !PT ;  /* 0x0000000b09007c12 */ /* 0x000fc6000f8e9604 */
[----:B------:R-:W-:Y:S01]  /*a530*/  IMAD.WIDE.U32 R4, R12, -0x2daee0ad, RZ ;  /* 0xd2511f530c047825 */ /* 0x000fe200078e00ff */
[----:B------:R-:W-:-:S03]  /*a540*/  LOP3.LUT R3, R3, UR13, R178, 0x96, !PT ;  /* 0x0000000d03037c12 */ /* 0x000fc6000f8e96b2 */
[----:B------:R-:W-:Y:S01]  /*a550*/  IMAD.WIDE.U32 R50, R0, -0x326172a9, RZ ;  /* 0xcd9e8d5700327825 */ /* 0x000fe200078e00ff */
[----:B------:R-:W-:Y:S02]  /*a560*/  FMNMX.FTZ R0, R104, R55, !PT ;  /* 0x0000003768007209 */ /* 0x000fe40007810000 */
[----:B------:R-:W-:Y:S01]  /*a570*/  LOP3.LUT R8, R5, UR9, R8, 0x96, !PT ;  /* 0x0000000905087c12 */ /* 0x000fe2000f8e9608 */
[----:B------:R-:W-:Y:S01]  /*a580*/  IMAD.WIDE.U32 R10, R10, -0x2daee0ad, RZ ;  /* 0xd2511f530a0a7825 */ /* 0x000fe200078e00ff */
[----:B------:R-:W-:Y:S02]  /*a590*/  FMNMX.FTZ R5, R196, R7, !PT ;  /* 0x00000007c4057209 */ /* 0x000fe40007810000 */
[----:B------:R-:W-:Y:S01]  /*a5a0*/  LOP3.LUT R6, R51, UR10, R6, 0x96, !PT ;  /* 0x0000000a33067c12 */ /* 0x000fe2000f8e9606 */
[----:B------:R-:W-:Y:S01]  /*a5b0*/  IMAD.WIDE.U32 R26, R8, -0x326172a9, RZ ;  /* 0xcd9e8d57081a7825 */ /* 0x000fe200078e00ff */
[----:B------:R-:W-:Y:S02]  /*a5c0*/  LOP3.LUT R9, R11, UR11, R2, 0x96, !PT ;  /* 0x0000000b0b097c12 */ /* 0x000fe4000f8e9602 */
[----:B------:R-:W-:Y:S01]  /*a5d0*/  FMNMX.FTZ R0, R101, R0, !PT ;  /* 0x0000000065007209 */ /* 0x000fe20007810000 */
[----:B------:R-:W-:Y:S01]  /*a5e0*/  IMAD.WIDE.U32 R2, R3, -0x326172a9, RZ ;  /* 0xcd9e8d5703027825 */ /* 0x000fe200078e00ff */
[----:B------:R-:W-:-:S02]  /*a5f0*/  FMNMX.FTZ R5, R192, R5, !PT ;  /* 0x00000005c0057209 */ /* 0x000fc40007810000 */
[----:B------:R-:W-:Y:S01]  /*a600*/  FMNMX.FTZ R0, R53, R0, !PT ;  /* 0x0000000035007209 */ /* 0x000fe20007810000 */
[----:B------:R-:W-:Y:S01]  /*a610*/  IMAD.WIDE.U32 R38, R6, -0x2daee0ad, RZ ;  /* 0xd2511f5306267825 */ /* 0x000fe200078e00ff */
[----:B------:R-:W-:Y:S02]  /*a620*/  FMNMX.FTZ R5, R237, R5, !PT ;  /* 0x00000005ed057209 */ /* 0x000fe40007810000 */
[----:B------:R-:W-:Y:S01]  /*a630*/  LOP3.LUT R3, R3, UR12, R48, 0x96, !PT ;  /* 0x0000000c03037c12 */ /* 0x000fe2000f8e9630 */
[----:B------:R-:W-:Y:S01]  /*a640*/  IMAD.WIDE.U32 R30, R9, -0x326172a9, RZ ;  /* 0xcd9e8d57091e7825 */ /* 0x000fe200078e00ff */
[----:B------:R-:W-:Y:S02]  /*a650*/  FMNMX.FTZ R0, R52, R0, !PT ;  /* 0x0000000034007209 */ /* 0x000fe40007810000 */
[----:B------:R-:W-:Y:S02]  /*a660*/  LOP3.LUT R4, R39, UR7, R4, 0x96, !PT ;  /* 0x0000000727047c12 */ /* 0x000fe4000f8e9604 */
[----:B------:R-:W-:-:S02]  /*a670*/  FMNMX.FTZ R5, R235, R5, !PT ;  /* 0x00000005eb057209 */ /* 0x000fc40007810000 */
[----:B------:R-:W-:Y:S01]  /*a680*/  LOP3.LUT R6, R31, UR10, R2, 0x96, !PT ;  /* 0x0000000a1f067c12 */ /* 0x000fe2000f8e9602 */
[----:B------:R-:W-:Y:S01]  /*a690*/  IMAD.WIDE.U32 R2, R3, -0x2daee0ad, RZ ;  /* 0xd2511f5303027825 */ /* 0x000fe200078e00ff */
[----:B------:R-:W-:Y:S02]  /*a6a0*/  FMNMX.FTZ R9, R200, R0, !PT ;  /* 0x00000000c8097209 */ /* 0x000fe40007810000 */
[----:B------:R-:W-:Y:S01]  /*a6b0*/  FMNMX.FTZ R0, R234, R5, !PT ;  /* 0x00000005ea007209 */ /* 0x000fe20007810000 */
[----:B------:R-:W-:Y:S01]  /*a6c0*/  IMAD.WIDE.U32 R4, R4, -0x326172a9, RZ ;  /* 0xcd9e8d5704047825 */ /* 0x000fe200078e00ff */
[----:B------:R-:W-:Y:S02]  /*a6d0*/  LOP3.LUT R13, R3, UR9, R10, 0x96, !PT ;  /* 0x00000009030d7c12 */ /* 0x000fe4000f8e960a */
[----:B------:R-:W-:Y:S01]  /*a6e0*/  FMNMX.FTZ R3, R212, R0, !PT ;  /* 0x00000000d4037209 */ /* 0x000fe20007810000 */
[----:B------:R-:W-:Y:S01]  /*a6f0*/  IMAD.WIDE.U32 R28, R6, -0x2daee0ad, RZ ;  /* 0xd2511f53061c7825 */ /* 0x000fe200078e00ff */
[----:B------:R-:W-:-:S02]  /*a700*/  LOP3.LUT R0, R4, 0xffff, RZ, 0xc0, !PT ;  /* 0x0000ffff04007812 */ /* 0x000fc400078ec0ff */
[----:B------:R-:W-:Y:S01]  /*a710*/  LOP3.LUT R7, R4, 0xff, RZ, 0xc0, !PT ;  /* 0x000000ff04077812 */ /* 0x000fe200078ec0ff */
[----:B------:R-:W-:Y:S01]  /*a720*/  IMAD.WIDE.U32 R24, R13, -0x326172a9, RZ ;  /* 0xcd9e8d570d187825 */ /* 0x000fe200078e00ff */
[----:B------:R-:W-:Y:S02]  /*a730*/  LOP3.LUT R2, R29, UR7, R2, 0x96, !PT ;  /* 0x000000071d027c12 */ /* 0x000fe4000f8e9602 */
[----:B------:R-:W-:Y:S02]  /*a740*/  SHF.R.U32.HI R6, RZ, 0x8, R0 ;  /* 0x00000008ff067819 */ /* 0x000fe40000011600 */
[----:B------:R-:W-:Y:S02]  /*a750*/  FMNMX.FTZ R9, R197, R9, !PT ;  /* 0x00000009c5097209 */ /* 0x000fe40007810000 */
[----:B------:R-:W-:Y:S01]  /*a760*/  FMNMX.FTZ R10, R63, R3, !PT ;  /* 0x000000033f0a7209 */ /* 0x000fe20007810000 */
[----:B------:R-:W-:Y:S01]  /*a770*/  IMAD.WIDE.U32 R2, R2, -0x326172a9, RZ ;  /* 0xcd9e8d5702027825 */ /* 0x000fe200078e00ff */
[----:B------:R-:W-:-:S02]  /*a780*/  LOP3.LUT R0, R5, UR17, R26, 0x96, !PT ;  /* 0x0000001105007c12 */ /* 0x000fc4000f8e961a */
[----:B------:R-:W-:Y:S02]  /*a790*/  PRMT R15, R7, 0x5410, R6 ;  /* 0x00005410070f7816 */ /* 0x000fe40000000006 */
[--C-:B------:R-:W-:Y:S02]  /*a7a0*/  SHF.R.U32.HI R8, RZ, 0x10, R4.reuse ;  /* 0x00000010ff087819 */ /* 0x100fe40000011604 */
[----:B------:R-:W-:Y:S02]  /*a7b0*/  FMNMX.FTZ R5, R193, R9, !PT ;  /* 0x00000009c1057209 */ /* 0x000fe40007810000 */
[----:B------:R-:W-:Y:S02]  /*a7c0*/  FMNMX.FTZ R7, R252, R10, !PT ;  /* 0x0000000afc077209 */ /* 0x000fe40007810000 */
[----:B------:R-:W-:Y:S02]  /*a7d0*/  SHF.R.U32.HI R11, RZ, 0x18, R4 ;  /* 0x00000018ff0b7819 */ /* 0x000fe40000011604 */
[----:B------:R-:W-:-:S02]  /*a7e0*/  LOP3.LUT R4, R2, 0xffff, RZ, 0xc0, !PT ;  /* 0x0000ffff02047812 */ /* 0x000fc400078ec0ff */
[----:B------:R-:W-:Y:S02]  /*a7f0*/  LOP3.LUT R8, R8, 0xff, RZ, 0xc0, !PT ;  /* 0x000000ff08087812 */ /* 0x000fe400078ec0ff */
[----:B------:R-:W-:Y:S02]  /*a800*/  FMNMX.FTZ R6, R194, R5, !PT ;  /* 0x00000005c2067209 */ /* 0x000fe40007810000 */
[----:B------:R-:W-:Y:S02]  /*a810*/  FMNMX.FTZ R7, R247, R7, !PT ;  /* 0x00000007f7077209 */ /* 0x000fe40007810000 */
[----:B------:R-:W-:Y:S02]  /*a820*/  LOP3.LUT R9, R2, 0xff, RZ, 0xc0, !PT ;  /* 0x000000ff02097812 */ /* 0x000fe400078ec0ff */
[----:B------:R-:W-:Y:S02]  /*a830*/  SHF.R.U32.HI R5, RZ, 0x8, R4 ;  /* 0x00000008ff057819 */ /* 0x000fe40000011604 */
[----:B------:R-:W-:-:S02]  /*a840*/  PRMT R14, R8, 0x5410, R11 ;  /* 0x00005410080e7816 */ /* 0x000fc4000000000b */
[----:B------:R-:W-:Y:S02]  /*a850*/  FMNMX.FTZ R6, R243, R6, !PT ;  /* 0x00000006f3067209 */ /* 0x000fe40007810000 */
[----:B------:R-:W-:Y:S02]  /*a860*/  FMNMX.FTZ R4, R246, R7, !PT ;  /* 0x00000007f6047209 */ /* 0x000fe40007810000 */
[----:B------:R-:W-:Y:S02]  /*a870*/  FMNMX.FTZ R8, R103, R107, !PT ;  /* 0x0000006b67087209 */ /* 0x000fe40007810000 */
[----:B------:R-:W-:Y:S02]  /*a880*/  PRMT R19, R9, 0x5410, R5 ;  /* 0x0000541009137816 */ /* 0x000fe40000000005 */
[----:B------:R-:W-:Y:S01]  /*a890*/  FMNMX.FTZ R5, R102, R181, !PT ;  /* 0x000000b566057209 */ /* 0x000fe20007810000 */
[----:B------:R-:W1:Y:S01]  /*a8a0*/  SHFL.BFLY PT, R9, R4, 0x2, 0x1f ;  /* 0x0c401f0004097f89 */ /* 0x000e6200000e0000 */
        /* <DEDUP_REMOVED lines=21> */
[----:B------:R-:W1:Y:S01]  /*aa00*/  SHFL.BFLY PT, R10, R4, 0x1, 0x1f ;  /* 0x0c201f00040a7f89 */ /* 0x000e6200000e0000 */
[----:B------:R-:W-:Y:S02]  /*aa10*/  FMNMX.FTZ R6, R195, R8, !PT ;  /* 0x00000008c3067209 */ /* 0x000fe40007810000 */
[----:B------:R-:W-:Y:S01]  /*aa20*/  FMNMX.FTZ R7, R209, R7, !PT ;  /* 0x00000007d1077209 */ /* 0x000fe20007810000 */
[----:B------:R-:W2:Y:S01]  /*aa30*/  SHFL.BFLY PT, R9, R5, 0x2, 0x1f ;  /* 0x0c401f0005097f89 */ /* 0x000ea200000e0000 */
[----:B------:R-:W-:Y:S02]  /*aa40*/  FMNMX.FTZ R6, R210, R6, !PT ;  /* 0x00000006d2067209 */ /* 0x000fe40007810000 */
[----:B------:R-:W-:-:S02]  /*aa50*/  FMNMX.FTZ R8, R190, R7, !PT ;  /* 0x00000007be087209 */ /* 0x000fc40007810000 */
[----:B------:R-:W-:Y:S02]  /*aa60*/  FMNMX.FTZ R7, R232, R6, !PT ;  /* 0x00000006e8077209 */ /* 0x000fe40007810000 */
[--C-:B------:R-:W-:Y:S02]  /*aa70*/  SHF.R.U32.HI R6, RZ, 0x10, R2.reuse ;  /* 0x00000010ff067819 */ /* 0x100fe40000011602 */
[----:B------:R-:W-:Y:S02]  /*aa80*/  FMNMX.FTZ R8, R191, R8, !PT ;  /* 0x00000008bf087209 */ /* 0x000fe40007810000 */
[----:B------:R-:W-:Y:S02]  /*aa90*/  FMNMX.FTZ R7, R233, R7, !PT ;  /* 0x00000007e9077209 */ /* 0x000fe40007810000 */
[----:B------:R-:W-:Y:S02]  /*aaa0*/  LOP3.LUT R6, R6, 0xff, RZ, 0xc0, !PT ;  /* 0x000000ff06067812 */ /* 0x000fe400078ec0ff */
[----:B------:R-:W-:-:S02]  /*aab0*/  SHF.R.U32.HI R2, RZ, 0x18, R2 ;  /* 0x00000018ff027819 */ /* 0x000fc40000011602 */
[----:B------:R-:W-:Y:S02]  /*aac0*/  FMNMX.FTZ R8, R207, R8, !PT ;  /* 0x00000008cf087209 */ /* 0x000fe40007810000 */
[----:B------:R-:W-:Y:S02]  /*aad0*/  FMNMX.FTZ R7, R211, R7, !PT ;  /* 0x00000007d3077209 */ /* 0x000fe40007810000 */
[----:B------:R-:W-:Y:S02]  /*aae0*/  PRMT R18, R6, 0x5410, R2 ;  /* 0x0000541006127816 */ /* 0x000fe40000000002 */
[----:B------:R-:W-:Y:S02]  /*aaf0*/  FMNMX.FTZ R6, R241, R8, !PT ;  /* 0x00000008f1067209 */ /* 0x000fe40007810000 */
[----:B------:R-:W-:Y:S02]  /*ab00*/  FMNMX.FTZ R2, R240, R7, !PT ;  /* 0x00000007f0027209 */ /* 0x000fe40007810000 */
[----:B------:R-:W-:-:S02]  /*ab10*/  FMNMX.FTZ R6, R238, R6, !PT ;  /* 0x00000006ee067209 */ /* 0x000fc40007810000 */
[----:B------:R-:W-:Y:S02]  /*ab20*/  FMNMX.FTZ R2, R242, R2, !PT ;  /* 0x00000002f2027209 */ /* 0x000fe40007810000 */
[----:B------:R-:W-:Y:S02]  /*ab30*/  FMNMX.FTZ R6, R236, R6, !PT ;  /* 0x00000006ec067209 */ /* 0x000fe40007810000 */
[----:B-1----:R-:W-:Y:S02]  /*ab40*/  FMNMX.FTZ R250, R4, R10, !PT ;  /* 0x0000000a04fa7209 */ /* 0x002fe40007810000 */
[----:B--2---:R-:W-:Y:S02]  /*ab50*/  FMNMX.FTZ R5, R5, R9, !PT ;  /* 0x0000000905057209 */ /* 0x004fe40007810000 */
[----:B------:R-:W-:Y:S01]  /*ab60*/  FMNMX.FTZ R4, R244, R2, !PT ;  /* 0x00000002f4047209 */ /* 0x000fe20007810000 */
[----:B------:R-:W-:Y:S01]  /*ab70*/  FMUL.FTZ R35, R250, c[0x0][0x23c] ;  /* 0x00008f00fa237a20 */ /* 0x000fe20000410000 */
[C---:B------:R-:W-:Y:S01]  /*ab80*/  LOP3.LUT R2, R0.reuse, 0xffff, RZ, 0xc0, !PT ;  /* 0x0000ffff00027812 */ /* 0x040fe200078ec0ff */
[----:B------:R-:W1:Y:S01]  /*ab90*/  SHFL.BFLY PT, R12, R5, 0x1, 0x1f ;  /* 0x0c201f00050c7f89 */ /* 0x000e6200000e0000 */
[----:B------:R-:W-:-:S02]  /*aba0*/  LOP3.LUT R10, R0, 0xff, RZ, 0xc0, !PT ;  /* 0x000000ff000a7812 */ /* 0x000fc400078ec0ff */
[--C-:B------:R-:W-:Y:S02]  /*abb0*/  SHF.R.U32.HI R7, RZ, 0x10, R0.reuse ;  /* 0x00000010ff077819 */ /* 0x100fe40000011600 */
[----:B------:R-:W-:Y:S02]  /*abc0*/  SHF.R.U32.HI R9, RZ, 0x18, R0 ;  /* 0x00000018ff097819 */ /* 0x000fe40000011600 */
[----:B------:R-:W-:Y:S02]  /*abd0*/  FMNMX.FTZ R0, R215, R6, !PT ;  /* 0x00000006d7007209 */ /* 0x000fe40007810000 */
[----:B------:R-:W-:Y:S02]  /*abe0*/  FMNMX.FTZ R4, R245, R4, !PT ;  /* 0x00000004f5047209 */ /* 0x000fe40007810000 */
[----:B------:R-:W-:Y:S01]  /*abf0*/  FSETP.NEU.FTZ.AND P5, PT, R250, -INF , PT ;  /* 0xff800000fa00780b */ /* 0x000fe20003fbd000 */
[----:B------:R-:W2:Y:S01]  /*ac00*/  SHFL.BFLY PT, R11, R0, 0x2, 0x1f ;  /* 0x0c401f00000b7f89 */ /* 0x000ea200000e0000 */
[----:B------:R-:W-:-:S02]  /*ac10*/  LOP3.LUT R6, R7, 0xff, RZ, 0xc0, !PT ;  /* 0x000000ff07067812 */ /* 0x000fc400078ec0ff */
[----:B------:R-:W-:Y:S01]  /*ac20*/  FSEL R35, R35, RZ, P5 ;  /* 0x000000ff23237208 */ /* 0x000fe20002800000 */
[----:B------:R-:W3:Y:S01]  /*ac30*/  SHFL.BFLY PT, R13, R4, 0x2, 0x1f ;  /* 0x0c401f00040d7f89 */ /* 0x000ee200000e0000 */
[----:B------:R-:W-:Y:S02]  /*ac40*/  SHF.R.U32.HI R8, RZ, 0x8, R2 ;  /* 0x00000008ff087819 */ /* 0x000fe40000011602 */
[----:B------:R-:W-:Y:S01]  /*ac50*/  LOP3.LUT R2, R3, UR17, R24, 0x96, !PT ;  /* 0x0000001103027c12 */ /* 0x000fe2000f8e9618 */
[----:B------:R-:W-:Y:S01]  /*ac60*/  FFMA.FTZ R7, R37, c[0x0][0x23c], -R35 ;  /* 0x00008f0025077a23 */ /* 0x000fe20000010823 */
[----:B------:R-:W-:Y:S01]  /*ac70*/  PRMT R9, R6, 0x5410, R9 ;  /* 0x0000541006097816 */ /* 0x000fe20000000009 */
[--C-:B------:R-:W-:Y:S01]  /*ac80*/  FFMA.FTZ R6, R100, c[0x0][0x23c], -R35.reuse ;  /* 0x00008f0064067a23 */ /* 0x100fe20000010823 */
[----:B------:R-:W-:Y:S01]  /*ac90*/  LOP3.LUT R3, R2, 0xffff, RZ, 0xc0, !PT ;  /* 0x0000ffff02037812 */ /* 0x000fe200078ec0ff */
[----:B------:R-:W-:Y:S01]  /*aca0*/  MUFU.EX2 R45, R7 ;  /* 0x00000007002d7308 */ /* 0x000fe20000000800 */
[----:B-1----:R-:W-:Y:S01]  /*acb0*/  FMNMX.FTZ R249, R5, R12, !PT ;  /* 0x0000000c05f97209 */ /* 0x002fe20007810000 */
[----:B------:R-:W-:Y:S01]  /*acc0*/  FFMA.FTZ R5, R54, c[0x0][0x23c], -R35 ;  /* 0x00008f0036057a23 */ /* 0x000fe20000010823 */
[----:B------:R-:W-:Y:S01]  /*acd0*/  PRMT R8, R10, 0x5410, R8 ;  /* 0x000054100a087816 */ /* 0x000fe20000000008 */
[--C-:B------:R-:W-:Y:S01]  /*ace0*/  HSET2.LE.AND R10, R15, R179.reuse, PT ;  /* 0x000000b30f0a7233 */ /* 0x100fe20003803000 */
[C---:B------:R-:W-:Y:S01]  /*acf0*/  FSETP.NEU.FTZ.AND P1, PT, R249.reuse, -INF , PT ;  /* 0xff800000f900780b */ /* 0x040fe20003f3d000 */
[----:B------:R-:W-:Y:S01]  /*ad00*/  FMUL.FTZ R34, R249, c[0x0][0x23c] ;  /* 0x00008f00f9227a20 */ /* 0x000fe20000410000 */
[--C-:B------:R-:W-:Y:S01]  /*ad10*/  HSET2.LE.AND R9, R9, R179.reuse, PT ;  /* 0x000000b309097233 */ /* 0x100fe20003803000 */
[----:B------:R1:W-:Y:S01]  /*ad20*/  MUFU.EX2 R57, R6 ;  /* 0x0000000600397308 */ /* 0x0003e20000000800 */
[----:B------:R-:W-:Y:S01]  /*ad30*/  HSET2.LE.AND R8, R8, R179, PT ;  /* 0x000000b308087233 */ /* 0x000fe20003803000 */
[----:B------:R-:W-:-:S02]  /*ad40*/  MOV R54, R63 ;  /* 0x0000003f00367202 */ /* 0x000fc40000000f00 */
[----:B--2---:R-:W-:Y:S01]  /*ad50*/  FMNMX.FTZ R0, R0, R11, !PT ;  /* 0x0000000b00007209 */ /* 0x004fe20007810000 */
[----:B------:R-:W-:Y:S01]  /*ad60*/  HSET2.LE.AND R11, R14, R179, PT ;  /* 0x000000b30e0b7233 */ /* 0x000fe20003803000 */
[----:B------:R-:W-:Y:S02]  /*ad70*/  FSEL R34, R34, RZ, P1 ;  /* 0x000000ff22227208 */ /* 0x000fe40000800000 */
[----:B------:R2:W-:Y:S01]  /*ad80*/  MUFU.EX2 R43, R5 ;  /* 0x00000005002b7308 */ /* 0x0005e20000000800 */
[----:B-1----:R-:W-:Y:S02]  /*ad90*/  SHF.R.U32.HI R6, RZ, 0x8, R3 ;  /* 0x00000008ff067819 */ /* 0x002fe40000011603 */
[----:B------:R-:W-:-:S04]  /*ada0*/  LOP3.LUT R3, R2, 0xff, RZ, 0xc0, !PT ;  /* 0x000000ff02037812 */ /* 0x000fc800078ec0ff */
[----:B------:R-:W-:Y:S02]  /*adb0*/  PRMT R17, R3, 0x5410, R6 ;  /* 0x0000541003117816 */ /* 0x000fe40000000006 */
[----:B------:R-:W1:Y:S01]  /*adc0*/  SHFL.BFLY PT, R6, R0, 0x1, 0x1f ;  /* 0x0c201f0000067f89 */ /* 0x000e6200000e0000 */
[----:B--2---:R-:W-:Y:S01]  /*add0*/  FFMA.FTZ R5, R36, c[0x0][0x23c], -R35 ;  /* 0x00008f0024057a23 */ /* 0x004fe20000010823 */
[----:B---3--:R-:W-:Y:S02]  /*ade0*/  FMNMX.FTZ R3, R4, R13, !PT ;  /* 0x0000000d04037209 */ /* 0x008fe40007810000 */
[--C-:B------:R-:W-:Y:S01]  /*adf0*/  SHF.R.U32.HI R4, RZ, 0x10, R2.reuse ;  /* 0x00000010ff047819 */ /* 0x100fe20000011602 */
[----:B------:R2:W-:Y:S01]  /*ae00*/  MUFU.EX2 R58, R5 ;  /* 0x00000005003a7308 */ /* 0x0005e20000000800 */
[----:B------:R-:W-:Y:S01]  /*ae10*/  LDSM.16.MT88.4 R12, [R216+0x9000] ;  /* 0x00900000d80c783b */ /* 0x000fe20000004200 */
[----:B--2---:R-:W-:Y:S02]  /*ae20*/  SHF.R.U32.HI R5, RZ, 0x18, R2 ;  /* 0x00000018ff057819 */ /* 0x004fe40000011602 */
[----:B------:R-:W-:Y:S01]  /*ae30*/  LOP3.LUT R2, R4, 0xff, RZ, 0xc0, !PT ;  /* 0x000000ff04027812 */ /* 0x000fe200078ec0ff */
[--C-:B------:R-:W-:Y:S01]  /*ae40*/  FFMA.FTZ R4, R55, c[0x0][0x23c], -R34.reuse ;  /* 0x00008f0037047a23 */ /* 0x100fe20000010822 */
[----:B-1----:R-:W-:Y:S01]  /*ae50*/  FMNMX.FTZ R248, R0, R6, !PT ;  /* 0x0000000600f87209 */ /* 0x002fe20007810000 */
[----:B------:R-:W-:Y:S01]  /*ae60*/  FFMA.FTZ R0, R53, c[0x0][0x23c], -R34 ;  /* 0x00008f0035007a23 */ /* 0x000fe20000010822 */
[----:B------:R-:W-:Y:S01]  /*ae70*/  PRMT R16, R2, 0x5410, R5 ;  /* 0x0000541002107816 */ /* 0x000fe20000000005 */
[----:B------:R1:W2:Y:S01]  /*ae80*/  MUFU.EX2 R33, R4 ;  /* 0x0000000400217308 */ /* 0x0002a20000000800 */
[C---:B------:R-:W-:Y:S01]  /*ae90*/  FSETP.NEU.FTZ.AND P0, PT, R248.reuse, -INF , PT ;  /* 0xff800000f800780b */ /* 0x040fe20003f1d000 */
[----:B------:R-:W-:-:S02]  /*aea0*/  FMUL.FTZ R32, R248, c[0x0][0x23c] ;  /* 0x00008f00f8207a20 */ /* 0x000fc40000410000 */
[--C-:B------:R-:W-:Y:S02]  /*aeb0*/  FFMA.FTZ R2, R101, c[0x0][0x23c], -R34.reuse ;  /* 0x00008f0065027a23 */ /* 0x100fe40000010822 */
[----:B------:R-:W-:Y:S01]  /*aec0*/  IMAD.MOV.U32 R53, RZ, RZ, R21 ;  /* 0x000000ffff357224 */ /* 0x000fe200078e0015 */
[----:B------:R-:W-:Y:S01]  /*aed0*/  FSEL R32, R32, RZ, P0 ;  /* 0x000000ff20207208 */ /* 0x000fe20000000000 */
[----:B------:R3:W4:Y:S01]  /*aee0*/  MUFU.EX2 R44, R0 ;  /* 0x00000000002c7308 */ /* 0x0007220000000800 */
[----:B------:R-:W-:Y:S01]  /*aef0*/  IMAD.MOV.U32 R55, RZ, RZ, R67 ;  /* 0x000000ffff377224 */ /* 0x000fe200078e0043 */
[----:B-1----:R-:W1:Y:S06]  /*af00*/  SHFL.BFLY PT, R4, R3, 0x1, 0x1f ;  /* 0x0c201f0003047f89 */ /* 0x002e6c00000e0000 */
[----:B------:R5:W-:Y:S01]  /*af10*/  MUFU.EX2 R41, R2 ;  /* 0x0000000200297308 */ /* 0x000be20000000800 */
[----:B---3--:R-:W-:-:S07]  /*af20*/  FFMA.FTZ R0, R52, c[0x0][0x23c], -R34 ;  /* 0x00008f0034007a23 */ /* 0x008fce0000010822 */
[----:B------:R3:W-:Y:S01]  /*af30*/  MUFU.EX2 R40, R0 ;  /* 0x0000000000287308 */ /* 0x0007e20000000800 */
[----:B-----5:R-:W-:Y:S02]  /*af40*/  FSEL R2, R250, RZ, P5 ;  /* 0x000000fffa027208 */ /* 0x020fe40002800000 */
[----:B-1----:R-:W-:-:S03]  /*af50*/  FMNMX.FTZ R231, R3, R4, !PT ;  /* 0x0000000403e77209 */ /* 0x002fc60007810000 */
[----:B------:R-:W-:Y:S01]  /*af60*/  FADD.FTZ R4, R105, -R2 ;  /* 0x8000000269047221 */ /* 0x000fe20000010000 */
[----:B------:R-:W-:Y:S01]  /*af70*/  FSEL R2, R249, RZ, P1 ;  /* 0x000000fff9027208 */ /* 0x000fe20000800000 */
[----:B--2---:R-:W-:Y:S01]  /*af80*/  IMAD.MOV.U32 R105, RZ, RZ, R33 ;  /* 0x000000ffff697224 */ /* 0x004fe200078e0021 */
[----:B------:R-:W-:Y:S01]  /*af90*/  FSETP.NEU.FTZ.AND P1, PT, R231, -INF , PT ;  /* 0xff800000e700780b */ /* 0x000fe20003f3d000 */
[----:B---3--:R-:W-:Y:S01]  /*afa0*/  FFMA.FTZ R0, R107, c[0x0][0x23c], -R32 ;  /* 0x00008f006b007a23 */ /* 0x008fe20000010820 */
[----:B----4-:R-:W-:Y:S01]  /*afb0*/  MOV R107, R44 ;  /* 0x0000002c006b7202 */ /* 0x010fe20000000f00 */
[----:B------:R-:W-:Y:S02]  /*afc0*/  FMUL.FTZ R33, R231, c[0x0][0x23c] ;  /* 0x00008f00e7217a20 */ /* 0x000fe40000410000 */
[----:B------:R1:W2:Y:S01]  /*afd0*/  MUFU.EX2 R5, R0 ;  /* 0x0000000000057308 */ /* 0x0002a20000000800 */
[----:B------:R-:W-:Y:S01]  /*afe0*/  FADD.FTZ R6, R104, -R2 ;  /* 0x8000000268067221 */ /* 0x000fe20000010000 */
[----:B------:R-:W-:Y:S01]  /*aff0*/  FSEL R2, R248, RZ, P0 ;  /* 0x000000fff8027208 */ /* 0x000fe20000000000 */
[----:B------:R-:W-:Y:S01]  /*b000*/  FMUL.FTZ R4, R4, c[0x0][0x23c] ;  /* 0x00008f0004047a20 */ /* 0x000fe20000410000 */
[----:B------:R-:W-:Y:S01]  /*b010*/  FSEL R33, R33, RZ, P1 ;  /* 0x000000ff21217208 */ /* 0x000fe20000800000 */
[----:B------:R-:W-:Y:S01]  /*b020*/  FMUL.FTZ R6, R6, c[0x0][0x23c] ;  /* 0x00008f0006067a20 */ /* 0x000fe20000410000 */
[----:B------:R-:W-:Y:S01]  /*b030*/  PLOP3.LUT P0, PT, PT, PT, UP0, 0x40, 0x0 ;  /* 0x000000000000781c */ /* 0x000fe20003f0e808 */
[----:B------:R-:W-:Y:S01]  /*b040*/  FADD.FTZ R3, R103, -R2 ;  /* 0x8000000267037221 */ /* 0x000fe20000010000 */
[----:B------:R-:W-:Y:S01]  /*b050*/  FSEL R2, R231, RZ, P1 ;  /* 0x000000ffe7027208 */ /* 0x000fe20000800000 */
[----:B------:R-:W3:Y:S02]  /*b060*/  MUFU.EX2 R101, R6 ;  /* 0x0000000600657308 */ /* 0x000ee40000000800 */
[----:B------:R-:W-:-:S02]  /*b070*/  FMUL.FTZ R3, R3, c[0x0][0x23c] ;  /* 0x00008f0003037a20 */ /* 0x000fc40000410000 */
[----:B-1----:R-:W-:-:S04]  /*b080*/  FFMA.FTZ R0, R180, c[0x0][0x23c], -R32 ;  /* 0x00008f00b4007a23 */ /* 0x002fc80000010820 */
[----:B------:R-:W1:Y:S01]  /*b090*/  MUFU.EX2 R100, R4 ;  /* 0x0000000400647308 */ /* 0x000e620000000800 */
[----:B--2---:R-:W-:Y:S02]  /*b0a0*/  IMAD.MOV.U32 R180, RZ, RZ, R5 ;  /* 0x000000ffffb47224 */ /* 0x004fe400078e0005 */
[----:B------:R-:W-:Y:S02]  /*b0b0*/  FADD.FTZ R5, R102, -R2 ;  /* 0x8000000266057221 */ /* 0x000fe40000010000 */
[----:B------:R-:W-:Y:S02]  /*b0c0*/  FFMA.FTZ R2, R108, c[0x0][0x23c], -R33 ;  /* 0x00008f006c027a23 */ /* 0x000fe40000010821 */
[----:B------:R-:W-:Y:S01]  /*b0d0*/  FMUL.FTZ R5, R5, c[0x0][0x23c] ;  /* 0x00008f0005057a20 */ /* 0x000fe20000410000 */
[----:B------:R2:W-:Y:S01]  /*b0e0*/  MUFU.EX2 R36, R0 ;  /* 0x0000000000247308 */ /* 0x0005e20000000800 */
[-C--:B---3--:R-:W-:Y:S02]  /*b0f0*/  FMUL.FTZ R114, R114, R101.reuse ;  /* 0x0000006572727220 */ /* 0x088fe40000410000 */
[----:B------:R-:W-:-:S02]  /*b100*/  FMUL.FTZ R115, R115, R101 ;  /* 0x0000006573737220 */ /* 0x000fc40000410000 */
[-C--:B------:R-:W-:Y:S02]  /*b110*/  FMUL.FTZ R126, R126, R101.reuse ;  /* 0x000000657e7e7220 */ /* 0x080fe40000410000 */
[----:B------:R-:W-:Y:S01]  /*b120*/  FMUL.FTZ R127, R127, R101 ;  /* 0x000000657f7f7220 */ /* 0x000fe20000410000 */
[----:B------:R3:W-:Y:S01]  /*b130*/  MUFU.EX2 R37, R2 ;  /* 0x0000000200257308 */ /* 0x0007e20000000800 */
[-C--:B-1----:R-:W-:Y:S02]  /*b140*/  FMUL.FTZ R112, R112, R100.reuse ;  /* 0x0000006470707220 */ /* 0x082fe40000410000 */
[-C--:B------:R-:W-:Y:S02]  /*b150*/  FMUL.FTZ R113, R113, R100.reuse ;  /* 0x0000006471717220 */ /* 0x080fe40000410000 */
[-C--:B------:R-:W-:Y:S02]  /*b160*/  FMUL.FTZ R124, R124, R100.reuse ;  /* 0x000000647c7c7220 */ /* 0x080fe40000410000 */
[----:B------:R-:W-:Y:S01]  /*b170*/  FMUL.FTZ R125, R125, R100 ;  /* 0x000000647d7d7220 */ /* 0x000fe20000410000 */
[----:B------:R-:W1:Y:S01]  /*b180*/  MUFU.EX2 R103, R3 ;  /* 0x0000000300677308 */ /* 0x000e620000000800 */
[----:B--2---:R-:W-:-:S02]  /*b190*/  FFMA.FTZ R0, R106, c[0x0][0x23c], -R32 ;  /* 0x00008f006a007a23 */ /* 0x004fc40000010820 */
[-C--:B------:R-:W-:Y:S02]  /*b1a0*/  FMUL.FTZ R128, R128, R100.reuse ;  /* 0x0000006480807220 */ /* 0x080fe40000410000 */
[-C--:B------:R-:W-:Y:S02]  /*b1b0*/  FMUL.FTZ R129, R129, R100.reuse ;  /* 0x0000006481817220 */ /* 0x080fe40000410000 */
[-C--:B------:R-:W-:Y:S01]  /*b1c0*/  FMUL.FTZ R130, R130, R101.reuse ;  /* 0x0000006582827220 */ /* 0x080fe20000410000 */
[----:B------:R2:W-:Y:S01]  /*b1d0*/  MUFU.EX2 R44, R0 ;  /* 0x00000000002c7308 */ /* 0x0005e20000000800 */
[----:B---3--:R-:W-:Y:S02]  /*b1e0*/  FFMA.FTZ R2, R65, c[0x0][0x23c], -R33 ;  /* 0x00008f0041027a23 */ /* 0x008fe40000010821 */
[----:B------:R-:W-:Y:S02]  /*b1f0*/  FMUL.FTZ R131, R131, R101 ;  /* 0x0000006583837220 */ /* 0x000fe40000410000 */
[----:B------:R-:W-:-:S02]  /*b200*/  FMUL.FTZ R140, R140, R100 ;  /* 0x000000648c8c7220 */ /* 0x000fc40000410000 */
[----:B------:R-:W-:Y:S01]  /*b210*/  FMUL.FTZ R141, R141, R100 ;  /* 0x000000648d8d7220 */ /* 0x000fe20000410000 */
[----:B------:R-:W-:Y:S01]  /*b220*/  MUFU.EX2 R52, R2 ;  /* 0x0000000200347308 */ /* 0x000fe20000000800 */
[----:B-1----:R-:W-:Y:S01]  /*b230*/  FMUL.FTZ R116, R116, R103 ;  /* 0x0000006774747220 */ /* 0x002fe20000410000 */
[----:B------:R-:W-:Y:S01]  /*b240*/  MOV R3, R23 ;  /* 0x0000001700037202 */ /* 0x000fe20000000f00 */
        /* <DEDUP_REMOVED lines=8> */
[----:B------:R-:W2:Y:S01]  /*b2d0*/  MUFU.EX2 R104, R0 ;  /* 0x0000000000687308 */ /* 0x000ea20000000800 */
[----:B------:R-:W-:Y:S02]  /*b2e0*/  FMUL.FTZ R137, R137, R103 ;  /* 0x0000006789897220 */ /* 0x000fe40000410000 */
[-C--:B------:R-:W-:Y:S02]  /*b2f0*/  FMUL.FTZ R142, R142, R101.reuse ;  /* 0x000000658e8e7220 */ /* 0x080fe40000410000 */
[----:B------:R-:W-:-:S02]  /*b300*/  FMUL.FTZ R143, R143, R101 ;  /* 0x000000658f8f7220 */ /* 0x000fc40000410000 */
[----:B------:R-:W-:Y:S02]  /*b310*/  FMUL.FTZ R144, R144, R100 ;  /* 0x0000006490907220 */ /* 0x000fe40000410000 */
[-C--:B-1----:R-:W-:Y:S02]  /*b320*/  FMUL.FTZ R118, R118, R102.reuse ;  /* 0x0000006676767220 */ /* 0x082fe40000410000 */
[-C--:B------:R-:W-:Y:S02]  /*b330*/  FMUL.FTZ R119, R119, R102.reuse ;  /* 0x0000006677777220 */ /* 0x080fe40000410000 */
[-C--:B------:R-:W-:Y:S02]  /*b340*/  FMUL.FTZ R122, R122, R102.reuse ;  /* 0x000000667a7a7220 */ /* 0x080fe40000410000 */
[----:B------:R-:W-:Y:S01]  /*b350*/  FMUL.FTZ R123, R123, R102 ;  /* 0x000000667b7b7220 */ /* 0x000fe20000410000 */
[----:B--2---:R-:W-:Y:S01]  /*b360*/  F2FP.PACK_AB R2, R104, R44 ;  /* 0x0000002c6802723e */ /* 0x004fe200000000ff */
[----:B------:R-:W-:Y:S01]  /*b370*/  FFMA.FTZ R0, R181, c[0x0][0x23c], -R33 ;  /* 0x00008f00b5007a23 */ /* 0x000fe20000010821 */
[----:B------:R-:W-:Y:S01]  /*b380*/  MOV R181, R57 ;  /* 0x0000003900b57202 */ /* 0x000fe20000000f00 */
[----:B------:R-:W-:-:S02]  /*b390*/  IMAD.MOV.U32 R57, RZ, RZ, R42 ;  /* 0x000000ffff397224 */ /* 0x000fc400078e002a */
[----:B------:R1:W-:Y:S01]  /*b3a0*/  MUFU.EX2 R42, R0 ;  /* 0x00000000002a7308 */ /* 0x0003e20000000800 */
[-C--:B------:R-:W-:Y:S02]  /*b3b0*/  FMUL.FTZ R134, R134, R102.reuse ;  /* 0x0000006686867220 */ /* 0x080fe40000410000 */
[-C--:B------:R-:W-:Y:S02]  /*b3c0*/  FMUL.FTZ R135, R135, R102.reuse ;  /* 0x0000006687877220 */ /* 0x080fe40000410000 */
[-C--:B------:R-:W-:Y:S02]  /*b3d0*/  FMUL.FTZ R138, R138, R102.reuse ;  /* 0x000000668a8a7220 */ /* 0x080fe40000410000 */
[----:B------:R-:W-:Y:S02]  /*b3e0*/  FMUL.FTZ R139, R139, R102 ;  /* 0x000000668b8b7220 */ /* 0x000fe40000410000 */
[----:B------:R-:W-:Y:S02]  /*b3f0*/  FMUL.FTZ R145, R145, R100 ;  /* 0x0000006491917220 */ /* 0x000fe40000410000 */
[----:B------:R-:W-:-:S02]  /*b400*/  FMUL.FTZ R146, R146, R101 ;  /* 0x0000006592927220 */ /* 0x000fc40000410000 */
[----:B------:R-:W-:Y:S02]  /*b410*/  FMUL.FTZ R147, R147, R101 ;  /* 0x0000006593937220 */ /* 0x000fe40000410000 */
[-C--:B------:R-:W-:Y:S02]  /*b420*/  FMUL.FTZ R148, R148, R103.reuse ;  /* 0x0000006794947220 */ /* 0x080fe40000410000 */
[----:B-1----:R-:W-:Y:S02]  /*b430*/  FFMA.FTZ R0, R109, c[0x0][0x23c], -R33 ;  /* 0x00008f006d007a23 */ /* 0x002fe40000010821 */
[----:B------:R-:W-:Y:S02]  /*b440*/  FMUL.FTZ R149, R149, R103 ;  /* 0x0000006795957220 */ /* 0x000fe40000410000 */
[----:B------:R1:W2:Y:S01]  /*b450*/  MUFU.EX2 R109, R0 ;  /* 0x00000000006d7308 */ /* 0x0002a20000000800 */
[-C--:B------:R-:W-:Y:S02]  /*b460*/  FMUL.FTZ R150, R150, R102.reuse ;  /* 0x0000006696967220 */ /* 0x080fe40000410000 */
[----:B------:R-:W-:-:S02]  /*b470*/  FMUL.FTZ R151, R151, R102 ;  /* 0x0000006697977220 */ /* 0x000fc40000410000 */
[-C--:B------:R-:W-:Y:S02]  /*b480*/  FMUL.FTZ R152, R152, R103.reuse ;  /* 0x0000006798987220 */ /* 0x080fe40000410000 */
[----:B------:R-:W-:Y:S02]  /*b490*/  FMUL.FTZ R153, R153, R103 ;  /* 0x0000006799997220 */ /* 0x000fe40000410000 */
[-C--:B------:R-:W-:Y:S02]  /*b4a0*/  FMUL.FTZ R154, R154, R102.reuse ;  /* 0x000000669a9a7220 */ /* 0x080fe40000410000 */
[----:B------:R-:W-:Y:S02]  /*b4b0*/  FMUL.FTZ R155, R155, R102 ;  /* 0x000000669b9b7220 */ /* 0x000fe40000410000 */
[-C--:B------:R-:W-:Y:S02]  /*b4c0*/  FMUL.FTZ R156, R156, R100.reuse ;  /* 0x000000649c9c7220 */ /* 0x080fe40000410000 */
[----:B------:R-:W-:Y:S01]  /*b4d0*/  FMUL.FTZ R157, R157, R100 ;  /* 0x000000649d9d7220 */ /* 0x000fe20000410000 */
[----:B-1----:R-:W-:Y:S01]  /*b4e0*/  F2FP.PACK_AB R0, R58, R43 ;  /* 0x0000002b3a00723e */ /* 0x002fe200000000ff */
[----:B------:R-:W-:-:S02]  /*b4f0*/  FMUL.FTZ R158, R158, R101 ;  /* 0x000000659e9e7220 */ /* 0x000fc40000410000 */
[----:B------:R-:W-:Y:S01]  /*b500*/  FMUL.FTZ R159, R159, R101 ;  /* 0x000000659f9f7220 */ /* 0x000fe20000410000 */
[----:B------:R-:W-:Y:S01]  /*b510*/  LOP3.LUT R10, R10, R0, RZ, 0xc0, !PT ;  /* 0x000000000a0a7212 */ /* 0x000fe200078ec0ff */
[----:B------:R-:W-:Y:S01]  /*b520*/  IMAD.MOV.U32 R108, RZ, RZ, R22 ;  /* 0x000000ffff6c7224 */ /* 0x000fe200078e0016 */
[----:B------:R-:W-:Y:S01]  /*b530*/  F2FP.PACK_AB R0, R40, R107 ;  /* 0x0000006b2800723e */ /* 0x000fe200000000ff */
[-C--:B------:R-:W-:Y:S02]  /*b540*/  FMUL.FTZ R160, R160, R100.reuse ;  /* 0x00000064a0a07220 */ /* 0x080fe40000410000 */
[----:B------:R-:W-:Y:S01]  /*b550*/  FMUL.FTZ R161, R161, R100 ;  /* 0x00000064a1a17220 */ /* 0x000fe20000410000 */
[----:B------:R-:W-:Y:S01]  /*b560*/  LOP3.LUT R11, R11, R0, RZ, 0xc0, !PT ;  /* 0x000000000b0b7212 */ /* 0x000fe200078ec0ff */
[----:B------:R-:W-:Y:S01]  /*b570*/  FMUL.FTZ R162, R162, R101 ;  /* 0x00000065a2a27220 */ /* 0x000fe20000410000 */
[----:B------:R-:W-:Y:S01]  /*b580*/  F2FP.PACK_AB R0, R45, R181 ;  /* 0x000000b52d00723e */ /* 0x000fe200000000ff */
[----:B------:R-:W-:-:S02]  /*b590*/  FMUL.FTZ R163, R163, R101 ;  /* 0x00000065a3a37220 */ /* 0x000fc40000410000 */
[-C--:B------:R-:W-:Y:S01]  /*b5a0*/  FMUL.FTZ R164, R164, R103.reuse ;  /* 0x00000067a4a47220 */ /* 0x080fe20000410000 */
[----:B------:R-:W-:Y:S01]  /*b5b0*/  LOP3.LUT R8, R8, R0, RZ, 0xc0, !PT ;  /* 0x0000000008087212 */ /* 0x000fe200078ec0ff */
[----:B------:R-:W-:Y:S01]  /*b5c0*/  FMUL.FTZ R165, R165, R103 ;  /* 0x00000067a5a57220 */ /* 0x000fe20000410000 */
[----:B------:R-:W-:Y:S01]  /*b5d0*/  F2FP.PACK_AB R0, R41, R105 ;  /* 0x000000692900723e */ /* 0x000fe200000000ff */
[-C--:B------:R-:W-:Y:S02]  /*b5e0*/  FMUL.FTZ R166, R166, R102.reuse ;  /* 0x00000066a6a67220 */ /* 0x080fe40000410000 */
[----:B------:R-:W-:Y:S01]  /*b5f0*/  FMUL.FTZ R167, R167, R102 ;  /* 0x00000066a7a77220 */ /* 0x000fe20000410000 */
[----:B------:R-:W-:Y:S01]  /*b600*/  LOP3.LUT R9, R9, R0, RZ, 0xc0, !PT ;  /* 0x0000000009097212 */ /* 0x000fe200078ec0ff */
[----:B------:R-:W-:Y:S01]  /*b610*/  HSET2.LE.AND R0, R19, R179, PT ;  /* 0x000000b313007233 */ /* 0x000fe20003803000 */
[-C--:B------:R-:W-:Y:S02]  /*b620*/  FMUL.FTZ R88, R88, R103.reuse ;  /* 0x0000006758587220 */ /* 0x080fe40000410000 */
[----:B------:R-:W-:-:S02]  /*b630*/  FMUL.FTZ R89, R89, R103 ;  /* 0x0000006759597220 */ /* 0x000fc40000410000 */
[----:B------:R-:W-:Y:S01]  /*b640*/  LOP3.LUT R6, R0, R2, RZ, 0xc0, !PT ;  /* 0x0000000200067212 */ /* 0x000fe200078ec0ff */
[--C-:B------:R-:W-:Y:S01]  /*b650*/  HSET2.LE.AND R0, R18, R179.reuse, PT ;  /* 0x000000b312007233 */ /* 0x100fe20003803000 */
[----:B------:R-:W-:Y:S01]  /*b660*/  F2FP.PACK_AB R2, R52, R37 ;  /* 0x000000253402723e */ /* 0x000fe200000000ff */
[C---:B------:R-:W-:Y:S01]  /*b670*/  HMMA.16816.F32 R112, R8.reuse, R12, R112 ;  /* 0x0000000c0870723c */ /* 0x040fe20000001870 */
[----:B------:R-:W-:Y:S02]  /*b680*/  FMUL.FTZ R90, R90, R102 ;  /* 0x000000665a5a7220 */ /* 0x000fe40000410000 */
[----:B------:R-:W-:Y:S01]  /*b690*/  LOP3.LUT R7, R0, R2, RZ, 0xc0, !PT ;  /* 0x0000000200077212 */ /* 0x000fe200078ec0ff */
[--C-:B------:R-:W-:Y:S01]  /*b6a0*/  HSET2.LE.AND R0, R17, R179.reuse, PT ;  /* 0x000000b311007233 */ /* 0x100fe20003803000 */
[----:B------:R-:W-:Y:S01]  /*b6b0*/  F2FP.PACK_AB R2, R36, R180 ;  /* 0x000000b42402723e */ /* 0x000fe200000000ff */
[----:B------:R-:W-:Y:S02]  /*b6c0*/  FMUL.FTZ R91, R91, R102 ;  /* 0x000000665b5b7220 */ /* 0x000fe40000410000 */
[----:B------:R-:W-:Y:S01]  /*b6d0*/  HMMA.16816.F32 R184, R8, R14, R124 ;  /* 0x0000000e08b8723c */ /* 0x000fe2000000187c */
[----:B------:R-:W-:Y:S01]  /*b6e0*/  LOP3.LUT R4, R0, R2, RZ, 0xc0, !PT ;  /* 0x0000000200047212 */ /* 0x000fe200078ec0ff */
[----:B------:R-:W-:Y:S01]  /*b6f0*/  HSET2.LE.AND R2, R16, R179, PT ;  /* 0x000000b310027233 */ /* 0x000fe20003803000 */
[----:B--2---:R-:W-:Y:S01]  /*b700*/  F2FP.PACK_AB R0, R109, R42 ;  /* 0x0000002a6d00723e */ /* 0x004fe200000000ff */
[----:B------:R-:W1:Y:S01]  /*b710*/  LDSM.16.MT88.4 R16, [R218+0x9000] ;  /* 0x00900000da10783b */ /* 0x000e620000004200 */
[----:B------:R-:W-:-:S02]  /*b720*/  FMUL.FTZ R72, R72, R103 ;  /* 0x0000006748487220 */ /* 0x000fc40000410000 */
[----:B------:R-:W-:Y:S01]  /*b730*/  LOP3.LUT R5, R2, R0, RZ, 0xc0, !PT ;  /* 0x0000000002057212 */ /* 0x000fe200078ec0ff */
[----:B------:R-:W-:Y:S01]  /*b740*/  IMAD.MOV.U32 R0, RZ, RZ, R52 ;  /* 0x000000ffff007224 */ /* 0x000fe200078e0034 */
[----:B------:R-:W-:Y:S01]  /*b750*/  MOV R52, R20 ;  /* 0x0000001400347202 */ /* 0x000fe20000000f00 */
[-C--:B------:R-:W-:Y:S01]  /*b760*/  FMUL.FTZ R73, R73, R103.reuse ;  /* 0x0000006749497220 */ /* 0x080fe20000410000 */
[----:B------:R-:W-:Y:S01]  /*b770*/  LDSM.16.MT88.4 R20, [R218+0xb000] ;  /* 0x00b00000da14783b */ /* 0x000fe20000004200 */
[-C--:B------:R-:W-:Y:S02]  /*b780*/  FMUL.FTZ R74, R74, R102.reuse ;  /* 0x000000664a4a7220 */ /* 0x080fe40000410000 */
[----:B------:R-:W-:Y:S01]  /*b790*/  HMMA.16816.F32 R116, R4, R12, R116 ;  /* 0x0000000c0474723c */ /* 0x000fe20000001874 */
[----:B------:R-:W-:Y:S02]  /*b7a0*/  FMUL.FTZ R75, R75, R102 ;  /* 0x000000664b4b7220 */ /* 0x000fe40000410000 */
[----:B------:R-:W-:-:S02]  /*b7b0*/  FMUL.FTZ R76, R76, R103 ;  /* 0x000000674c4c7220 */ /* 0x000fc40000410000 */
[-C--:B------:R-:W-:Y:S02]  /*b7c0*/  FMUL.FTZ R77, R77, R103.reuse ;  /* 0x000000674d4d7220 */ /* 0x080fe40000410000 */
[-C--:B------:R-:W-:Y:S01]  /*b7d0*/  FMUL.FTZ R78, R78, R102.reuse ;  /* 0x000000664e4e7220 */ /* 0x080fe20000410000 */
[----:B------:R-:W-:Y:S01]  /*b7e0*/  HMMA.16816.F32 R120, R4, R14, R120 ;  /* 0x0000000e0478723c */ /* 0x000fe20000001878 */
[----:B------:R-:W2:Y:S01]  /*b7f0*/  LDSM.16.MT88.4 R12, [R216+0xa000] ;  /* 0x00a00000d80c783b */ /* 0x000ea20000004200 */
[-C--:B------:R-:W-:Y:S02]  /*b800*/  FMUL.FTZ R79, R79, R102.reuse ;  /* 0x000000664f4f7220 */ /* 0x080fe40000410000 */
[-C--:B------:R-:W-:Y:S02]  /*b810*/  FMUL.FTZ R92, R92, R103.reuse ;  /* 0x000000675c5c7220 */ /* 0x080fe40000410000 */
[----:B------:R-:W-:Y:S02]  /*b820*/  FMUL.FTZ R93, R93, R103 ;  /* 0x000000675d5d7220 */ /* 0x000fe40000410000 */
[----:B------:R-:W-:-:S02]  /*b830*/  FMUL.FTZ R94, R94, R102 ;  /* 0x000000665e5e7220 */ /* 0x000fc40000410000 */
[----:B------:R-:W-:Y:S02]  /*b840*/  FMUL.FTZ R95, R95, R102 ;  /* 0x000000665f5f7220 */ /* 0x000fe40000410000 */
[-C--:B------:R-:W-:Y:S02]  /*b850*/  FMUL.FTZ R68, R68, R100.reuse ;  /* 0x0000006444447220 */ /* 0x080fe40000410000 */
[----:B------:R-:W-:Y:S02]  /*b860*/  FMUL.FTZ R69, R69, R100 ;  /* 0x0000006445457220 */ /* 0x000fe40000410000 */
[-C--:B------:R-:W-:Y:S02]  /*b870*/  FMUL.FTZ R70, R70, R101.reuse ;  /* 0x0000006546467220 */ /* 0x080fe40000410000 */
[----:B------:R-:W-:Y:S02]  /*b880*/  FMUL.FTZ R71, R71, R101 ;  /* 0x0000006547477220 */ /* 0x000fe40000410000 */
[----:B------:R-:W-:Y:S01]  /*b890*/  IMAD.MOV.U32 R2, RZ, RZ, R66 ;  /* 0x000000ffff027224 */ /* 0x000fe200078e0042 */
[----:B-1----:R-:W-:Y:S01]  /*b8a0*/  HMMA.16816.F32 R128, R8, R16, R128 ;  /* 0x000000100880723c */ /* 0x002fe20000001880 */
[----:B------:R-:W-:-:S02]  /*b8b0*/  IMAD.MOV.U32 R106, RZ, RZ, R62 ;  /* 0x000000ffff6a7224 */ /* 0x000fc400078e003e */
[-C--:B------:R-:W-:Y:S02]  /*b8c0*/  FMUL.FTZ R168, R168, R103.reuse ;  /* 0x00000067a8a87220 */ /* 0x080fe40000410000 */
[----:B------:R-:W-:Y:S02]  /*b8d0*/  FMUL.FTZ R169, R169, R103 ;  /* 0x00000067a9a97220 */ /* 0x000fe40000410000 */
[-C--:B------:R-:W-:Y:S01]  /*b8e0*/  FMUL.FTZ R170, R170, R102.reuse ;  /* 0x00000066aaaa7220 */ /* 0x080fe20000410000 */
[----:B------:R-:W-:Y:S01]  /*b8f0*/  HMMA.16816.F32 R132, R4, R16, R132 ;  /* 0x000000100484723c */ /* 0x000fe20000001884 */
[----:B------:R-:W-:Y:S02]  /*b900*/  FMUL.FTZ R171, R171, R102 ;  /* 0x00000066abab7220 */ /* 0x000fe40000410000 */
[-C--:B------:R-:W-:Y:S02]  /*b910*/  FMUL.FTZ R172, R172, R100.reuse ;  /* 0x00000064acac7220 */ /* 0x080fe40000410000 */
[----:B------:R-:W-:-:S02]  /*b920*/  FMUL.FTZ R173, R173, R100 ;  /* 0x00000064adad7220 */ /* 0x000fc40000410000 */
[-C--:B------:R-:W-:Y:S01]  /*b930*/  FMUL.FTZ R174, R174, R101.reuse ;  /* 0x00000065aeae7220 */ /* 0x080fe20000410000 */
[-C--:B------:R-:W-:Y:S01]  /*b940*/  HMMA.16816.F32 R136, R4, R18.reuse, R136 ;  /* 0x000000120488723c */ /* 0x080fe20000001888 */
[-C--:B------:R-:W-:Y:S02]  /*b950*/  FMUL.FTZ R175, R175, R101.reuse ;  /* 0x00000065afaf7220 */ /* 0x080fe40000410000 */
[-C--:B------:R-:W-:Y:S02]  /*b960*/  FMUL.FTZ R80, R80, R100.reuse ;  /* 0x0000006450507220 */ /* 0x080fe40000410000 */
[----:B------:R-:W-:Y:S02]  /*b970*/  FMUL.FTZ R81, R81, R100 ;  /* 0x0000006451517220 */ /* 0x000fe40000410000 */
[-C--:B------:R-:W-:Y:S01]  /*b980*/  FMUL.FTZ R82, R82, R101.reuse ;  /* 0x0000006552527220 */ /* 0x080fe20000410000 */
[----:B------:R-:W-:Y:S01]  /*b990*/  HMMA.16816.F32 R124, R8, R18, R140 ;  /* 0x00000012087c723c */ /* 0x000fe2000000188c */
[----:B------:R-:W1:Y:S01]  /*b9a0*/  LDSM.16.MT88.4 R16, [R218+0xa000] ;  /* 0x00a00000da10783b */ /* 0x000e620000004200 */
[----:B------:R-:W-:-:S02]  /*b9b0*/  FMUL.FTZ R83, R83, R101 ;  /* 0x0000006553537220 */ /* 0x000fc40000410000 */
[-C--:B------:R-:W-:Y:S02]  /*b9c0*/  FMUL.FTZ R84, R84, R100.reuse ;  /* 0x0000006454547220 */ /* 0x080fe40000410000 */
[----:B------:R-:W-:Y:S01]  /*b9d0*/  FMUL.FTZ R85, R85, R100 ;  /* 0x0000006455557220 */ /* 0x000fe20000410000 */
[----:B------:R-:W-:Y:S01]  /*b9e0*/  MOV R141, R44 ;  /* 0x0000002c008d7202 */ /* 0x000fe20000000f00 */
[-C--:B--2---:R-:W-:Y:S01]  /*b9f0*/  HMMA.16816.F32 R144, R8, R12.reuse, R144 ;  /* 0x0000000c0890723c */ /* 0x084fe20000001890 */
[-C--:B------:R-:W-:Y:S02]  /*ba00*/  FMUL.FTZ R86, R86, R101.reuse ;  /* 0x0000006556567220 */ /* 0x080fe40000410000 */
[----:B------:R-:W-:Y:S02]  /*ba10*/  FMUL.FTZ R87, R87, R101 ;  /* 0x0000006557577220 */ /* 0x000fe40000410000 */
[----:B------:R-:W-:Y:S02]  /*ba20*/  IMAD.MOV.U32 R142, RZ, RZ, R46 ;  /* 0x000000ffff8e7224 */ /* 0x000fe400078e002e */
[----:B------:R-:W-:Y:S01]  /*ba30*/  IMAD.MOV.U32 R143, RZ, RZ, R47 ;  /* 0x000000ffff8f7224 */ /* 0x000fe200078e002f */
[----:B------:R-:W-:Y:S01]  /*ba40*/  HMMA.16816.F32 R148, R4, R12, R148 ;  /* 0x0000000c0494723c */ /* 0x000fe20000001894 */
[----:B------:R-:W-:-:S02]  /*ba50*/  FMUL.FTZ R96, R96, R100 ;  /* 0x0000006460607220 */ /* 0x000fc40000410000 */
[----:B------:R-:W-:Y:S02]  /*ba60*/  FMUL.FTZ R97, R97, R100 ;  /* 0x0000006461617220 */ /* 0x000fe40000410000 */
[-C--:B------:R-:W-:Y:S02]  /*ba70*/  FMUL.FTZ R98, R98, R101.reuse ;  /* 0x0000006562627220 */ /* 0x080fe40000410000 */
[----:B------:R-:W-:Y:S01]  /*ba80*/  FMUL.FTZ R99, R99, R101 ;  /* 0x0000006563637220 */ /* 0x000fe20000410000 */
[----:B------:R-:W-:Y:S01]  /*ba90*/  HMMA.16816.F32 R152, R4, R14, R152 ;  /* 0x0000000e0498723c */ /* 0x000fe20000001898 */
[----:B------:R-:W-:-:S07]  /*baa0*/  IMAD.MOV.U32 R140, RZ, RZ, R3 ;  /* 0x000000ffff8c7224 */ /* 0x000fce00078e0003 */
[C---:B------:R-:W-:Y:S01]  /*bab0*/  HMMA.16816.F32 R156, R8.reuse, R14, R156 ;  /* 0x0000000e089c723c */ /* 0x040fe2000000189c */
[----:B------:R-:W2:Y:S07]  /*bac0*/  LDSM.16.MT88.4 R12, [R216+0xb000] ;  /* 0x00b00000d80c783b */ /* 0x000eae0000004200 */
[-C--:B-1----:R-:W-:Y:S08]  /*bad0*/  HMMA.16816.F32 R160, R8, R16.reuse, R160 ;  /* 0x0000001008a0723c */ /* 0x082ff000000018a0 */
[C---:B------:R-:W-:Y:S07]  /*bae0*/  HMMA.16816.F32 R164, R4.reuse, R16, R164 ;  /* 0x0000001004a4723c */ /* 0x040fee00000018a4 */
[----:B------:R-:W-:Y:S01]  /*baf0*/  IMAD.MOV.U32 R17, RZ, RZ, R58 ;  /* 0x000000ffff117224 */ /* 0x000fe200078e003a */
[----:B------:R-:W-:Y:S01]  /*bb00*/  MOV R16, R57 ;  /* 0x0000003900107202 */ /* 0x000fe20000000f00 */
[C---:B------:R-:W-:Y:S08]  /*bb10*/  HMMA.16816.F32 R168, R4.reuse, R18, R168 ;  /* 0x0000001204a8723c */ /* 0x040ff000000018a8 */
[C---:B------:R-:W-:Y:S07]  /*bb20*/  HMMA.16816.F32 R56, R4.reuse, R20, R88 ;  /* 0x000000140438723c */ /* 0x040fee0000001858 */
[----:B------:R-:W-:Y:S01]  /*bb30*/  MOV R90, R0 ;  /* 0x00000000005a7202 */ /* 0x000fe20000000f00 */
[----:B--2---:R-:W-:Y:S01]  /*bb40*/  HMMA.16816.F32 R64, R4, R12, R72 ;  /* 0x0000000c0440723c */ /* 0x004fe20000001848 */
[----:B------:R-:W-:Y:S01]  /*bb50*/  MOV R89, R55 ;  /* 0x0000003700597202 */ /* 0x000fe20000000f00 */
[----:B------:R-:W-:-:S02]  /*bb60*/  IMAD.MOV.U32 R88, RZ, RZ, R54 ;  /* 0x000000ffff587224 */ /* 0x000fc400078e0036 */
[----:B------:R-:W-:Y:S02]  /*bb70*/  FFMA.FTZ R0, R199, c[0x0][0x23c], -R35 ;  /* 0x00008f00c7007a23 */ /* 0x000fe40000010823 */
[----:B------:R-:W-:Y:S02]  /*bb80*/  IMAD.MOV.U32 R91, RZ, RZ, R2 ;  /* 0x000000ffff5b7224 */ /* 0x000fe400078e0002 */
[----:B------:R-:W-:Y:S01]  /*bb90*/  IMAD.MOV.U32 R74, RZ, RZ, R52 ;  /* 0x000000ffff4a7224 */ /* 0x000fe200078e0034 */
[----:B------:R-:W-:Y:S01]  /*bba0*/  HMMA.16816.F32 R60, R4, R14, R76 ;  /* 0x0000000e043c723c */ /* 0x000fe2000000184c */
[----:B------:R-:W-:Y:S02]  /*bbb0*/  IMAD.MOV.U32 R75, RZ, RZ, R53 ;  /* 0x000000ffff4b7224 */ /* 0x000fe400078e0035 */
[----:B------:R-:W-:-:S04]  /*bbc0*/  FFMA.FTZ R2, R197, c[0x0][0x23c], -R34 ;  /* 0x00008f00c5027a23 */ /* 0x000fc80000010822 */
[----:B------:R-:W-:Y:S01]  /*bbd0*/  IMAD.MOV.U32 R77, RZ, RZ, R42 ;  /* 0x000000ffff4d7224 */ /* 0x000fe200078e002a */
[----:B------:R-:W-:Y:S01]  /*bbe0*/  HMMA.16816.F32 R52, R4, R22, R92 ;  /* 0x000000160434723c */ /* 0x000fe2000000185c */
[----:B------:R-:W-:Y:S01]  /*bbf0*/  MOV R76, R40 ;  /* 0x00000028004c7202 */ /* 0x000fe20000000f00 */
[----:B------:R-:W-:Y:S01]  /*bc00*/  IMAD.MOV.U32 R78, RZ, RZ, R108 ;  /* 0x000000ffff4e7224 */ /* 0x000fe200078e006c */
[----:B------:R-:W-:-:S04]  /*bc10*/  MOV R79, R109 ;  /* 0x0000006d004f7202 */ /* 0x000fc80000000f00 */
[----:B------:R-:W-:Y:S01]  /*bc20*/  MOV R94, R43 ;  /* 0x0000002b005e7202 */ /* 0x000fe20000000f00 */
[----:B------:R-:W-:Y:S01]  /*bc30*/  IMAD.MOV.U32 R95, RZ, RZ, R41 ;  /* 0x000000ffff5f7224 */ /* 0x000fe200078e0029 */
[----:B------:R-:W-:Y:S01]  /*bc40*/  HMMA.16816.F32 R172, R8, R18, R172 ;  /* 0x0000001208ac723c */ /* 0x000fe200000018ac */
[----:B------:R-:W-:Y:S02]  /*bc50*/  IMAD.MOV.U32 R92, RZ, RZ, R106 ;  /* 0x000000ffff5c7224 */ /* 0x000fe400078e006a */
[----:B------:R-:W-:-:S04]  /*bc60*/  IMAD.MOV.U32 R93, RZ, RZ, R107 ;  /* 0x000000ffff5d7224 */ /* 0x000fc800078e006b */
[----:B------:R-:W-:Y:S01]  /*bc70*/  MOV R19, R104 ;  /* 0x0000006800137202 */ /* 0x000fe20000000f00 */
[----:B------:R-:W-:Y:S01]  /*bc80*/  HMMA.16816.F32 R40, R8, R12, R68 ;  /* 0x0000000c0828723c */ /* 0x000fe20000001844 */
[----:B------:R1:W-:Y:S01]  /*bc90*/  MUFU.EX2 R68, R0 ;  /* 0x0000000000447308 */ /* 0x0003e20000000800 */
[----:B------:R-:W-:-:S05]  /*bca0*/  IMAD.MOV.U32 R18, RZ, RZ, R105 ;  /* 0x000000ffff127224 */ /* 0x000fca00078e0069 */
[----:B------:R-:W-:Y:S01]  /*bcb0*/  MOV R70, R45 ;  /* 0x0000002d00467202 */ /* 0x000fe20000000f00 */
[----:B------:R-:W-:Y:S01]  /*bcc0*/  HMMA.16816.F32 R104, R8, R14, R80 ;  /* 0x0000000e0868723c */ /* 0x000fe20000001850 */
[----:B------:R2:W-:Y:S01]  /*bcd0*/  MUFU.EX2 R81, R2 ;  /* 0x0000000200517308 */ /* 0x0005e20000000800 */
[----:B------:R-:W-:Y:S02]  /*bce0*/  IMAD.MOV.U32 R71, RZ, RZ, R110 ;  /* 0x000000ffff477224 */ /* 0x000fe400078e006e */
[----:B------:R-:W-:-:S03]  /*bcf0*/  IMAD.MOV.U32 R69, RZ, RZ, R111 ;  /* 0x000000ffff457224 */ /* 0x000fc600078e006f */
[----:B------:R-:W-:Y:S01]  /*bd00*/  MOV R82, R18 ;  /* 0x0000001200527202 */ /* 0x000fe20000000f00 */
[C---:B------:R-:W-:Y:S01]  /*bd10*/  HMMA.16816.F32 R44, R8.reuse, R20, R84 ;  /* 0x00000014082c723c */ /* 0x040fe20000001854 */
[----:B-1----:R-:W-:Y:S02]  /*bd20*/  FFMA.FTZ R0, R198, c[0x0][0x23c], -R35 ;  /* 0x00008f00c6007a23 */ /* 0x002fe40000010823 */
[----:B------:R-:W-:Y:S02]  /*bd30*/  IMAD.MOV.U32 R18, RZ, RZ, R92 ;  /* 0x000000ffff127224 */ /* 0x000fe400078e005c */
[----:B------:R1:W-:Y:S01]  /*bd40*/  MUFU.EX2 R73, R0 ;  /* 0x0000000000497308 */ /* 0x0003e20000000800 */
[----:B------:R-:W-:Y:S01]  /*bd50*/  IMAD.MOV.U32 R92, RZ, RZ, R89 ;  /* 0x000000ffff5c7224 */ /* 0x000fe200078e0059 */
[----:B------:R-:W-:Y:S01]  /*bd60*/  MOV R89, R91 ;  /* 0x0000005b00597202 */ /* 0x000fe20000000f00 */
[----:B------:R-:W-:Y:S01]  /*bd70*/  HMMA.16816.F32 R108, R8, R22, R96 ;  /* 0x00000016086c723c */ /* 0x000fe20000001860 */
[----:B--2---:R-:W-:Y:S01]  /*bd80*/  LOP3.LUT R2, R25, UR8, R30, 0x96, !PT ;  /* 0x0000000819027c12 */ /* 0x004fe2000f8e961e */
[----:B------:R-:W-:Y:S01]  /*bd90*/  IMAD.MOV.U32 R91, RZ, RZ, R17 ;  /* 0x000000ffff5b7224 */ /* 0x000fe200078e0011 */
[----:B------:R-:W-:Y:S03]  /*bda0*/  LDSM.16.MT88.4 R20, [R218+0xa400] ;  /* 0x00a40000da14783b */ /* 0x000fe60000004200 */
[----:B------:R-:W-:-:S05]  /*bdb0*/  IMAD.WIDE.U32 R2, R2, -0x2daee0ad, RZ ;  /* 0xd2511f5302027825 */ /* 0x000fca00078e00ff */
[----:B------:R-:W-:Y:S01]  /*bdc0*/  LOP3.LUT R12, R2, 0xff, RZ, 0xc0, !PT ;  /* 0x000000ff020c7812 */ /* 0x000fe200078ec0ff */
[--C-:B-1----:R-:W-:Y:S01]  /*bdd0*/  FFMA.FTZ R0, R196, c[0x0][0x23c], -R35.reuse ;  /* 0x00008f00c4007a23 */ /* 0x102fe20000010823 */
[--C-:B------:R-:W-:Y:S02]  /*bde0*/  SHF.R.U32.HI R9, RZ, 0x10, R2.reuse ;  /* 0x00000010ff097819 */ /* 0x100fe40000011602 */
[----:B------:R-:W-:Y:S01]  /*bdf0*/  SHF.R.U32.HI R11, RZ, 0x18, R2 ;  /* 0x00000018ff0b7819 */ /* 0x000fe20000011602 */
[----:B------:R1:W-:Y:S02]  /*be00*/  MUFU.EX2 R80, R0 ;  /* 0x0000000000507308 */ /* 0x0003e40000000800 */
[----:B-1----:R-:W-:Y:S02]  /*be10*/  FFMA.FTZ R0, R192, c[0x0][0x23c], -R35 ;  /* 0x00008f00c0007a23 */ /* 0x002fe40000010823 */
[----:B------:R-:W-:Y:S01]  /*be20*/  IMAD.MOV.U32 R192, RZ, RZ, R82 ;  /* 0x000000ffffc07224 */ /* 0x000fe200078e0052 */
[----:B------:R-:W-:-:S03]  /*be30*/  MOV R82, R93 ;  /* 0x0000005d00527202 */ /* 0x000fc60000000f00 */
[----:B------:R1:W-:Y:S02]  /*be40*/  MUFU.EX2 R87, R0 ;  /* 0x0000000000577308 */ /* 0x0003e40000000800 */
[----:B-1----:R-:W-:-:S06]  /*be50*/  FFMA.FTZ R0, R200, c[0x0][0x23c], -R34 ;  /* 0x00008f00c8007a23 */ /* 0x002fcc0000010822 */
[----:B------:R1:W-:Y:S02]  /*be60*/  MUFU.EX2 R72, R0 ;  /* 0x0000000000487308 */ /* 0x0003e40000000800 */
[----:B-1----:R-:W-:Y:S02]  /*be70*/  LOP3.LUT R0, R27, UR8, R50, 0x96, !PT ;  /* 0x000000081b007c12 */ /* 0x002fe4000f8e9632 */
[----:B------:R-:W1:Y:S01]  /*be80*/  LDSM.16.MT88.4 R24, [R216+0x9400] ;  /* 0x00940000d818783b */ /* 0x000e620000004200 */
[----:B------:R-:W-:Y:S01]  /*be90*/  MOV R50, R69 ;  /* 0x0000004500327202 */ /* 0x000fe20000000f00 */
[----:B------:R-:W-:Y:S02]  /*bea0*/  IMAD.MOV.U32 R69, RZ, RZ, R92 ;  /* 0x000000ffff457224 */ /* 0x000fe400078e005c */
[----:B------:R-:W-:-:S04]  /*beb0*/  IMAD.WIDE.U32 R4, R0, -0x2daee0ad, RZ ;  /* 0xd2511f5300047825 */ /* 0x000fc800078e00ff */
[----:B------:R-:W-:Y:S01]  /*bec0*/  FFMA.FTZ R0, R193, c[0x0][0x23c], -R34 ;  /* 0x00008f00c1007a23 */ /* 0x000fe20000010822 */
[----:B------:R-:W-:Y:S01]  /*bed0*/  LOP3.LUT R6, R5, UR18, R38, 0x96, !PT ;  /* 0x0000001205067c12 */ /* 0x000fe2000f8e9626 */
[----:B------:R-:W-:Y:S01]  /*bee0*/  IMAD.MOV.U32 R193, RZ, RZ, R70 ;  /* 0x000000ffffc17224 */ /* 0x000fe200078e0046 */
[----:B------:R-:W-:Y:S01]  /*bef0*/  LOP3.LUT R7, R4, 0xffff, RZ, 0xc0, !PT ;  /* 0x0000ffff04077812 */ /* 0x000fe200078ec0ff */
[----:B------:R-:W-:Y:S01]  /*bf00*/  FFMA.FTZ R5, R194, c[0x0][0x23c], -R34 ;  /* 0x00008f00c2057a23 */ /* 0x000fe20000010822 */
[----:B------:R2:W-:Y:S01]  /*bf10*/  MUFU.EX2 R15, R0 ;  /* 0x00000000000f7308 */ /* 0x0005e20000000800 */
[----:B------:R-:W-:Y:S02]  /*bf20*/  LOP3.LUT R10, R4, 0xff, RZ, 0xc0, !PT ;  /* 0x000000ff040a7812 */ /* 0x000fe400078ec0ff */
[--C-:B------:R-:W-:Y:S02]  /*bf30*/  SHF.R.U32.HI R8, RZ, 0x10, R4.reuse ;  /* 0x00000010ff087819 */ /* 0x100fe40000011604 */
[----:B------:R-:W-:-:S02]  /*bf40*/  SHF.R.U32.HI R13, RZ, 0x18, R4 ;  /* 0x00000018ff0d7819 */ /* 0x000fc40000011604 */
[----:B------:R-:W-:Y:S01]  /*bf50*/  SHF.R.U32.HI R4, RZ, 0x8, R7 ;  /* 0x00000008ff047819 */ /* 0x000fe20000011607 */
[----:B------:R3:W4:Y:S01]  /*bf60*/  MUFU.EX2 R83, R5 ;  /* 0x0000000500537308 */ /* 0x0007220000000800 */
[----:B------:R-:W-:Y:S01]  /*bf70*/  FFMA.FTZ R7, R201, c[0x0][0x23c], -R32 ;  /* 0x00008f00c9077a23 */ /* 0x000fe20000010820 */
[----:B------:R-:W-:Y:S02]  /*bf80*/  LOP3.LUT R8, R8, 0xff, RZ, 0xc0, !PT ;  /* 0x000000ff08087812 */ /* 0x000fe400078ec0ff */
[----:B------:R-:W-:Y:S02]  /*bf90*/  PRMT R14, R10, 0x5410, R4 ;  /* 0x000054100a0e7816 */ /* 0x000fe40000000004 */
[----:B------:R-:W-:Y:S02]  /*bfa0*/  PRMT R10, R8, 0x5410, R13 ;  /* 0x00005410080a7816 */ /* 0x000fe4000000000d */
[----:B--2---:R-:W-:Y:S01]  /*bfb0*/  LOP3.LUT R0, R3, UR18, R28, 0x96, !PT ;  /* 0x0000001203007c12 */ /* 0x004fe2000f8e961c */
[----:B------:R2:W-:Y:S01]  /*bfc0*/  MUFU.EX2 R200, R7 ;  /* 0x0000000700c87308 */ /* 0x0005e20000000800 */
[----:B------:R-:W-:Y:S01]  /*bfd0*/  LOP3.LUT R3, R2, 0xffff, RZ, 0xc0, !PT ;  /* 0x0000ffff02037812 */ /* 0x000fe200078ec0ff */
[----:B------:R-:W-:Y:S01]  /*bfe0*/  LDSM.16.MT88.4 R28, [R216+0xb400] ;  /* 0x00b40000d81c783b */ /* 0x000fe20000004200 */
[----:B------:R-:W-:-:S02]  /*bff0*/  LOP3.LUT R2, R6, 0xffff, RZ, 0xc0, !PT ;  /* 0x0000ffff06027812 */ /* 0x000fc400078ec0ff */
[----:B------:R-:W-:Y:S01]  /*c000*/  SHF.R.U32.HI R4, RZ, 0x8, R3 ;  /* 0x00000008ff047819 */ /* 0x000fe20000011603 */
[----:B---3--:R-:W-:Y:S01]  /*c010*/  FFMA.FTZ R5, R208, c[0x0][0x23c], -R32 ;  /* 0x00008f00d0057a23 */ /* 0x008fe20000010820 */
[----:B------:R-:W-:Y:S01]  /*c020*/  LOP3.LUT R3, R9, 0xff, RZ, 0xc0, !PT ;  /* 0x000000ff09037812 */ /* 0x000fe200078ec0ff */
[----:B----4-:R-:W-:Y:S01]  /*c030*/  IMAD.MOV.U32 R201, RZ, RZ, R83 ;  /* 0x000000ffffc97224 */ /* 0x010fe200078e0053 */
[----:B------:R-:W-:Y:S01]  /*c040*/  LOP3.LUT R9, R6, 0xff, RZ, 0xc0, !PT ;  /* 0x000000ff06097812 */ /* 0x000fe200078ec0ff */
[----:B------:R3:W-:Y:S01]  /*c050*/  MUFU.EX2 R208, R5 ;  /* 0x0000000500d07308 */ /* 0x0007e20000000800 */
[----:B------:R-:W-:Y:S01]  /*c060*/  IMAD.MOV.U32 R83, RZ, RZ, R71 ;  /* 0x000000ffff537224 */ /* 0x000fe200078e0047 */
[----:B------:R-:W-:Y:S01]  /*c070*/  PRMT R17, R3, 0x5410, R11 ;  /* 0x0000541003117816 */ /* 0x000fe2000000000b */
[----:B------:R-:W-:Y:S01]  /*c080*/  IMAD.MOV.U32 R71, RZ, RZ, R19 ;  /* 0x000000ffff477224 */ /* 0x000fe200078e0013 */
[----:B------:R-:W-:Y:S01]  /*c090*/  MOV R19, R88 ;  /* 0x0000005800137202 */ /* 0x000fe20000000f00 */
[----:B------:R-:W-:Y:S01]  /*c0a0*/  IMAD.MOV.U32 R88, RZ, RZ, R90 ;  /* 0x000000ffff587224 */ /* 0x000fe200078e005a */
[----:B------:R-:W-:Y:S01]  /*c0b0*/  SHF.R.U32.HI R3, RZ, 0x10, R0 ;  /* 0x00000010ff037819 */ /* 0x000fe20000011600 */
[----:B------:R-:W-:Y:S01]  /*c0c0*/  IMAD.MOV.U32 R90, RZ, RZ, R16 ;  /* 0x000000ffff5a7224 */ /* 0x000fe200078e0010 */
[----:B------:R-:W-:Y:S01]  /*c0d0*/  PRMT R16, R12, 0x5410, R4 ;  /* 0x000054100c107816 */ /* 0x000fe20000000004 */
[----:B------:R-:W-:Y:S01]  /*c0e0*/  IMAD.MOV.U32 R70, RZ, RZ, R19 ;  /* 0x000000ffff467224 */ /* 0x000fe200078e0013 */
[--C-:B------:R-:W-:Y:S01]  /*c0f0*/  SHF.R.U32.HI R4, RZ, 0x10, R6.reuse ;  /* 0x00000010ff047819 */ /* 0x100fe20000011606 */
[----:B------:R-:W-:Y:S01]  /*c100*/  IMAD.MOV.U32 R51, RZ, RZ, R83 ;  /* 0x000000ffff337224 */ /* 0x000fe200078e0053 */
[----:B------:R-:W-:Y:S01]  /*c110*/  SHF.R.U32.HI R8, RZ, 0x18, R6 ;  /* 0x00000018ff087819 */ /* 0x000fe20000011606 */
[----:B------:R-:W-:Y:S01]  /*c120*/  IMAD.MOV.U32 R83, RZ, RZ, R94 ;  /* 0x000000ffff537224 */ /* 0x000fe200078e005e */
[----:B--2---:R-:W-:-:S02]  /*c130*/  LOP3.LUT R7, R0, 0xff, RZ, 0xc0, !PT ;  /* 0x000000ff00077812 */ /* 0x004fc400078ec0ff */
[----:B---3--:R-:W-:Y:S01]  /*c140*/  SHF.R.U32.HI R5, RZ, 0x8, R2 ;  /* 0x00000008ff057819 */ /* 0x008fe20000011602 */
[----:B------:R-:W-:Y:S01]  /*c150*/  FFMA.FTZ R2, R202, c[0x0][0x23c], -R32 ;  /* 0x00008f00ca027a23 */ /* 0x000fe20000010820 */
[----:B------:R-:W-:Y:S02]  /*c160*/  SHF.R.U32.HI R6, RZ, 0x18, R0 ;  /* 0x00000018ff067819 */ /* 0x000fe40000011600 */
[----:B------:R-:W-:Y:S01]  /*c170*/  PRMT R9, R9, 0x5410, R5 ;  /* 0x0000541009097816 */ /* 0x000fe20000000005 */
[----:B------:R2:W-:Y:S01]  /*c180*/  MUFU.EX2 R199, R2 ;  /* 0x0000000200c77308 */ /* 0x0005e20000000800 */
[----:B------:R-:W-:Y:S01]  /*c190*/  MOV R202, R87 ;  /* 0x0000005700ca7202 */ /* 0x000fe20000000f00 */
[----:B------:R-:W-:Y:S01]  /*c1a0*/  FFMA.FTZ R5, R203, c[0x0][0x23c], -R32 ;  /* 0x00008f00cb057a23 */ /* 0x000fe20000010820 */
[----:B------:R-:W-:Y:S01]  /*c1b0*/  LOP3.LUT R4, R4, 0xff, RZ, 0xc0, !PT ;  /* 0x000000ff04047812 */ /* 0x000fe200078ec0ff */
[----:B------:R-:W-:-:S03]  /*c1c0*/  IMAD.MOV.U32 R203, RZ, RZ, R15 ;  /* 0x000000ffffcb7224 */ /* 0x000fc600078e000f */
[----:B------:R-:W-:Y:S01]  /*c1d0*/  PRMT R12, R4, 0x5410, R8 ;  /* 0x00005410040c7816 */ /* 0x000fe20000000008 */
[----:B------:R3:W4:Y:S01]  /*c1e0*/  MUFU.EX2 R198, R5 ;  /* 0x0000000500c67308 */ /* 0x0007220000000800 */
[----:B------:R-:W-:Y:S02]  /*c1f0*/  F2FP.PACK_AB R4, R201, R203 ;  /* 0x000000cbc904723e */ /* 0x000fe400000000ff */
[----:B--2---:R-:W-:Y:S02]  /*c200*/  LOP3.LUT R2, R0, 0xffff, RZ, 0xc0, !PT ;  /* 0x0000ffff00027812 */ /* 0x004fe400078ec0ff */
[----:B------:R-:W-:Y:S01]  /*c210*/  LOP3.LUT R0, R3, 0xff, RZ, 0xc0, !PT ;  /* 0x000000ff03007812 */ /* 0x000fe200078ec0ff */
[--C-:B------:R-:W-:Y:S01]  /*c220*/  FFMA.FTZ R3, R204, c[0x0][0x23c], -R33.reuse ;  /* 0x00008f00cc037a23 */ /* 0x100fe20000010821 */
[----:B------:R-:W-:Y:S01]  /*c230*/  SHF.R.U32.HI R2, RZ, 0x8, R2 ;  /* 0x00000008ff027819 */ /* 0x000fe20000011602 */
[----:B------:R-:W-:Y:S01]  /*c240*/  IMAD.MOV.U32 R204, RZ, RZ, R80 ;  /* 0x000000ffffcc7224 */ /* 0x000fe200078e0050 */
[----:B------:R-:W-:Y:S01]  /*c250*/  PRMT R15, R0, 0x5410, R6 ;  /* 0x00005410000f7816 */ /* 0x000fe20000000006 */
[--C-:B------:R-:W-:Y:S01]  /*c260*/  HSET2.LE.AND R0, R14, R179.reuse, PT ;  /* 0x000000b30e007233 */ /* 0x100fe20003803000 */
[----:B------:R-:W-:Y:S01]  /*c270*/  PRMT R13, R7, 0x5410, R2 ;  /* 0x00005410070d7816 */ /* 0x000fe20000000002 */
[----:B------:R2:W-:Y:S01]  /*c280*/  MUFU.EX2 R196, R3 ;  /* 0x0000000300c47308 */ /* 0x0005e20000000800 */
[----:B------:R-:W-:Y:S01]  /*c290*/  F2FP.PACK_AB R2, R202, R204 ;  /* 0x000000ccca02723e */ /* 0x000fe200000000ff */
[----:B------:R-:W-:Y:S01]  /*c2a0*/  FFMA.FTZ R7, R195, c[0x0][0x23c], -R33 ;  /* 0x00008f00c3077a23 */ /* 0x000fe20000010821 */
[----:B---3--:R-:W-:Y:S01]  /*c2b0*/  HSET2.LE.AND R5, R9, R179, PT ;  /* 0x000000b309057233 */ /* 0x008fe20003803000 */
[----:B------:R-:W-:-:S04]  /*c2c0*/  F2FP.PACK_AB R6, R73, R68 ;  /* 0x000000444906723e */ /* 0x000fc800000000ff */
[----:B------:R-:W3:Y:S01]  /*c2d0*/  MUFU.EX2 R197, R7 ;  /* 0x0000000700c57308 */ /* 0x000ee20000000800 */
[----:B------:R-:W-:Y:S01]  /*c2e0*/  LOP3.LUT R8, R5, R6, RZ, 0xc0, !PT ;  /* 0x0000000605087212 */ /* 0x000fe200078ec0ff */
[--C-:B--2---:R-:W-:Y:S01]  /*c2f0*/  HSET2.LE.AND R3, R10, R179.reuse, PT ;  /* 0x000000b30a037233 */ /* 0x104fe20003803000 */
[----:B------:R-:W-:Y:S01]  /*c300*/  LOP3.LUT R10, R0, R2, RZ, 0xc0, !PT ;  /* 0x00000002000a7212 */ /* 0x000fe200078ec0ff */
[--C-:B------:R-:W-:Y:S01]  /*c310*/  FFMA.FTZ R2, R205, c[0x0][0x23c], -R33.reuse ;  /* 0x00008f00cd027a23 */ /* 0x100fe20000010821 */
[----:B------:R-:W-:Y:S01]  /*c320*/  MOV R205, R81 ;  /* 0x0000005100cd7202 */ /* 0x000fe20000000f00 */
[----:B------:R-:W-:Y:S01]  /*c330*/  HSET2.LE.AND R0, R12, R179, PT ;  /* 0x000000b30c007233 */ /* 0x000fe20003803000 */
[----:B------:R-:W-:Y:S01]  /*c340*/  LOP3.LUT R11, R3, R4, RZ, 0xc0, !PT ;  /* 0x00000004030b7212 */ /* 0x000fe200078ec0ff */
[----:B------:R2:W-:Y:S01]  /*c350*/  MUFU.EX2 R195, R2 ;  /* 0x0000000200c37308 */ /* 0x0005e20000000800 */
[----:B------:R-:W-:Y:S02]  /*c360*/  FFMA.FTZ R3, R206, c[0x0][0x23c], -R33 ;  /* 0x00008f00ce037a23 */ /* 0x000fe40000010821 */
[----:B------:R-:W-:-:S05]  /*c370*/  IMAD.MOV.U32 R206, RZ, RZ, R95 ;  /* 0x000000ffffce7224 */ /* 0x000fca00078e005f */
[----:B------:R5:W1:Y:S01]  /*c380*/  MUFU.EX2 R194, R3 ;  /* 0x0000000300c27308 */ /* 0x000a620000000800 */
[----:B--2---:R-:W-:-:S04]  /*c390*/  F2FP.PACK_AB R2, R205, R72 ;  /* 0x00000048cd02723e */ /* 0x004fc800000000ff */
[----:B------:R-:W-:Y:S01]  /*c3a0*/  LOP3.LUT R9, R0, R2, RZ, 0xc0, !PT ;  /* 0x0000000200097212 */ /* 0x000fe200078ec0ff */
[--C-:B------:R-:W-:Y:S01]  /*c3b0*/  HSET2.LE.AND R0, R16, R179.reuse, PT ;  /* 0x000000b310007233 */ /* 0x100fe20003803000 */
[----:B----4-:R-:W-:Y:S01]  /*c3c0*/  F2FP.PACK_AB R2, R198, R199 ;  /* 0x000000c7c602723e */ /* 0x010fe200000000ff */
[----:B-----5:R-:W-:Y:S01]  /*c3d0*/  IMAD.MOV.U32 R3, RZ, RZ, R71 ;  /* 0x000000ffff037224 */ /* 0x020fe200078e0047 */
[----:B------:R-:W-:Y:S02]  /*c3e0*/  MOV R71, R18 ;  /* 0x0000001200477202 */ /* 0x000fe40000000f00 */
[----:B------:R-:W-:Y:S01]  /*c3f0*/  LOP3.LUT R6, R0, R2, RZ, 0xc0, !PT ;  /* 0x0000000200067212 */ /* 0x000fe200078ec0ff */
[--C-:B------:R-:W-:Y:S01]  /*c400*/  HSET2.LE.AND R0, R17, R179.reuse, PT ;  /* 0x000000b311007233 */ /* 0x100fe20003803000 */
[----:B---3--:R-:W-:Y:S01]  /*c410*/  F2FP.PACK_AB R2, R197, R196 ;  /* 0x000000c4c502723e */ /* 0x008fe200000000ff */
[----:B------:R-:W2:Y:S01]  /*c420*/  LDSM.16.MT88.4 R16, [R218+0x9400] ;  /* 0x00940000da10783b */ /* 0x000ea20000004200 */
[----:B-1----:R-:W-:Y:S02]  /*c430*/  HMMA.16816.F32 R112, R8, R24, R112 ;  /* 0x000000180870723c */ /* 0x002fe40000001870 */
[----:B------:R-:W-:Y:S01]  /*c440*/  LOP3.LUT R7, R0, R2, RZ, 0xc0, !PT ;  /* 0x0000000200077212 */ /* 0x000fe200078ec0ff */
[----:B------:R-:W-:Y:S01]  /*c450*/  HSET2.LE.AND R0, R13, R179, PT ;  /* 0x000000b30d007233 */ /* 0x000fe20003803000 */
[----:B------:R-:W-:-:S04]  /*c460*/  F2FP.PACK_AB R2, R200, R208 ;  /* 0x000000d0c802723e */ /* 0x000fc800000000ff */
[----:B------:R-:W-:Y:S01]  /*c470*/  LOP3.LUT R4, R0, R2, RZ, 0xc0, !PT ;  /* 0x0000000200047212 */ /* 0x000fe200078ec0ff */
[----:B------:R-:W-:Y:S01]  /*c480*/  HSET2.LE.AND R0, R15, R179, PT ;  /* 0x000000b30f007233 */ /* 0x000fe20003803000 */
[----:B------:R-:W-:Y:S01]  /*c490*/  F2FP.PACK_AB R2, R194, R195 ;  /* 0x000000c3c202723e */ /* 0x000fe200000000ff */
[----:B------:R-:W1:Y:S01]  /*c4a0*/  LDSM.16.MT88.4 R12, [R216+0xa400] ;  /* 0x00a40000d80c783b */ /* 0x000e620000004200 */
[C---:B------:R-:W-:Y:S02]  /*c4b0*/  HMMA.16816.F32 R160, R8.reuse, R20, R160 ;  /* 0x0000001408a0723c */ /* 0x040fe400000018a0 */
[----:B------:R-:W-:Y:S01]  /*c4c0*/  LOP3.LUT R5, R0, R2, RZ, 0xc0, !PT ;  /* 0x0000000200057212 */ /* 0x000fe200078ec0ff */
[----:B------:R-:W-:Y:S01]  /*c4d0*/  IMAD.MOV.U32 R2, RZ, RZ, R36 ;  /* 0x000000ffff027224 */ /* 0x000fe200078e0024 */
[----:B------:R-:W-:Y:S02]  /*c4e0*/  MOV R0, R37 ;  /* 0x0000002500007202 */ /* 0x000fe40000000f00 */
[----:B------:R-:W3:Y:S02]  /*c4f0*/  LDSM.16.MT88.4 R36, [R218+0xb400] ;  /* 0x00b40000da24783b */ /* 0x000ee40000004200 */
[----:B------:R-:W-:Y:S08]  /*c500*/  HMMA.16816.F32 R172, R8, R22, R172 ;  /* 0x0000001608ac723c */ /* 0x000ff000000018ac */
[C---:B------:R-:W-:Y:S07]  /*c510*/  HMMA.16816.F32 R96, R4.reuse, R24, R116 ;  /* 0x000000180460723c */ /* 0x040fee0000001874 */
[----:B------:R-:W-:Y:S01]  /*c520*/  IMAD.MOV.U32 R24, RZ, RZ, R206 ;  /* 0x000000ffff187224 */ /* 0x000fe200078e00ce */
[----:B------:R-:W-:Y:S01]  /*c530*/  HMMA.16816.F32 R92, R4, R26, R120 ;  /* 0x0000001a045c723c */ /* 0x000fe20000001878 */
[----:B------:R-:W-:Y:S01]  /*c540*/  IMAD.MOV.U32 R206, RZ, RZ, R73 ;  /* 0x000000ffffce7224 */ /* 0x000fe200078e0049 */
[----:B------:R-:W-:-:S05]  /*c550*/  MOV R25, R2 ;  /* 0x0000000200197202 */ /* 0x000fca0000000f00 */
[----:B------:R-:W-:Y:S01]  /*c560*/  IMAD.MOV.U32 R121, RZ, RZ, R90 ;  /* 0x000000ffff797224 */ /* 0x000fe200078e005a */
[----:B--2---:R-:W-:Y:S01]  /*c570*/  HMMA.16816.F32 R84, R4, R18, R136 ;  /* 0x000000120454723c */ /* 0x004fe20000001888 */
[----:B------:R-:W-:Y:S01]  /*c580*/  IMAD.MOV.U32 R122, RZ, RZ, R88 ;  /* 0x000000ffff7a7224 */ /* 0x000fe200078e0058 */
[----:B------:R-:W-:Y:S01]  /*c590*/  MOV R123, R89 ;  /* 0x00000059007b7202 */ /* 0x000fe20000000f00 */
[----:B------:R-:W-:-:S04]  /*c5a0*/  IMAD.MOV.U32 R120, RZ, RZ, R91 ;  /* 0x000000ffff787224 */ /* 0x000fc800078e005b */
[----:B------:R-:W-:Y:S01]  /*c5b0*/  MOV R137, R82 ;  /* 0x0000005200897202 */ /* 0x000fe20000000f00 */
[----:B------:R-:W-:Y:S01]  /*c5c0*/  IMAD.MOV.U32 R136, RZ, RZ, R83 ;  /* 0x000000ffff887224 */ /* 0x000fe200078e0053 */
[----:B-1----:R-:W-:Y:S01]  /*c5d0*/  HMMA.16816.F32 R144, R8, R12, R144 ;  /* 0x0000000c0890723c */ /* 0x002fe20000001890 */
[----:B------:R-:W-:Y:S02]  /*c5e0*/  IMAD.MOV.U32 R139, RZ, RZ, R78 ;  /* 0x000000ffff8b7224 */ /* 0x000fe400078e004e */
[----:B------:R-:W-:-:S05]  /*c5f0*/  IMAD.MOV.U32 R138, RZ, RZ, R79 ;  /* 0x000000ffff8a7224 */ /* 0x000fca00078e004f */
[C---:B------:R-:W-:Y:S07]  /*c600*/  HMMA.16816.F32 R80, R4.reuse, R12, R148 ;  /* 0x0000000c0450723c */ /* 0x040fee0000001894 */
[----:B------:R-:W-:Y:S01]  /*c610*/  IMAD.MOV.U32 R151, RZ, RZ, R0 ;  /* 0x000000ffff977224 */ /* 0x000fe200078e0000 */
[----:B------:R-:W-:Y:S01]  /*c620*/  MOV R148, R77 ;  /* 0x0000004d00947202 */ /* 0x000fe20000000f00 */
[----:B------:R-:W-:Y:S01]  /*c630*/  IMAD.U32 R0, RZ, RZ, UR33 ;  /* 0x00000021ff007e24 */ /* 0x000fe2000f8e00ff */
[----:B------:R-:W-:Y:S01]  /*c640*/  MOV R150, R72 ;  /* 0x0000004800967202 */ /* 0x000fe20000000f00 */
[----:B------:R-:W-:Y:S01]  /*c650*/  IMAD.MOV.U32 R149, RZ, RZ, R76 ;  /* 0x000000ffff957224 */ /* 0x000fe200078e004c */
[----:B------:R-:W-:Y:S02]  /*c660*/  HMMA.16816.F32 R88, R4, R16, R132 ;  /* 0x000000100458723c */ /* 0x000fe40000001884 */
[----:B------:R-:W-:Y:S01]  /*c670*/  LOP3.LUT R0, R189, UR4, R0, 0x96, !PT ;  /* 0x00000004bd007c12 */ /* 0x000fe2000f8e9600 */
[----:B------:R-:W-:-:S04]  /*c680*/  UMOV UR4, UR29 ;  /* 0x0000001d00047c82 */ /* 0x000fc80008000000 */
[----:B------:R-:W-:Y:S01]  /*c690*/  IMAD.WIDE.U32 R12, R0, -0x326172a9, RZ ;  /* 0xcd9e8d57000c7825 */ /* 0x000fe200078e00ff */
[----:B------:R-:W-:Y:S04]  /*c6a0*/  HMMA.16816.F32 R76, R4, R14, R152 ;  /* 0x0000000e044c723c */ /* 0x000fe80000001898 */
[----:B------:R-:W-:-:S03]  /*c6b0*/  LOP3.LUT R0, R49, UR14, R12, 0x96, !PT ;  /* 0x0000000e31007c12 */ /* 0x000fc6000f8e960c */
[----:B------:R-:W-:Y:S01]  /*c6c0*/  IMAD.MOV.U32 R154, RZ, RZ, R74 ;  /* 0x000000ffff9a7224 */ /* 0x000fe200078e004a */
[----:B------:R-:W-:Y:S01]  /*c6d0*/  MOV R155, R75 ;  /* 0x0000004b009b7202 */ /* 0x000fe20000000f00 */
[----:B------:R-:W-:Y:S03]  /*c6e0*/  HMMA.16816.F32 R64, R4, R28, R64 ;  /* 0x0000001c0440723c */ /* 0x000fe60000001840 */
[----:B------:R-:W-:-:S05]  /*c6f0*/  LOP3.LUT R2, R13, UR16, R154, 0x96, !PT ;  /* 0x000000100d027c12 */ /* 0x000fca000f8e969a */
[C---:B------:R-:W-:Y:S07]  /*c700*/  HMMA.16816.F32 R72, R4.reuse, R20, R164 ;  /* 0x000000140448723c */ /* 0x040fee00000018a4 */
[----:B------:R-:W-:Y:S01]  /*c710*/  IMAD.MOV.U32 R164, RZ, RZ, R68 ;  /* 0x000000ffffa47224 */ /* 0x000fe200078e0044 */
[----:B------:R-:W-:Y:S01]  /*c720*/  MOV R166, R70 ;  /* 0x0000004600a67202 */ /* 0x000fe20000000f00 */
[----:B------:R-:W-:Y:S01]  /*c730*/  IMAD.MOV.U32 R165, RZ, RZ, R69 ;  /* 0x000000ffffa57224 */ /* 0x000fe200078e0045 */
[----:B------:R-:W-:Y:S01]  /*c740*/  HMMA.16816.F32 R60, R4, R30, R60 ;  /* 0x0000001e043c723c */ /* 0x000fe2000000183c */
[----:B------:R-:W-:-:S07]  /*c750*/  IMAD.MOV.U32 R167, RZ, RZ, R71 ;  /* 0x000000ffffa77224 */ /* 0x000fce00078e0047 */
[C---:B------:R-:W-:Y:S01]  /*c760*/  HMMA.16816.F32 R68, R4.reuse, R22, R168 ;  /* 0x000000160444723c */ /* 0x040fe200000018a8 */
[----:B------:R-:W-:Y:S06]  /*c770*/  LDSM.16.MT88.4 R20, [R218+0x9800] ;  /* 0x00980000da14783b */ /* 0x000fec0000004200 */
[----:B------:R-:W-:Y:S01]  /*c780*/  IMAD.MOV.U32 R170, RZ, RZ, R149 ;  /* 0x000000ffffaa7224 */ /* 0x000fe200078e0095 */
[----:B------:R-:W-:Y:S01]  /*c790*/  MOV R149, R121 ;  /* 0x0000007900957202 */ /* 0x000fe20000000f00 */
[----:B---3--:R-:W-:Y:S01]  /*c7a0*/  HMMA.16816.F32 R56, R4, R36, R56 ;  /* 0x000000240438723c */ /* 0x008fe20000001838 */
[----:B------:R-:W-:-:S02]  /*c7b0*/  IMAD.MOV.U32 R121, RZ, RZ, R3 ;  /* 0x000000ffff797224 */ /* 0x000fc400078e0003 */
[----:B------:R-:W-:-:S04]  /*c7c0*/  IMAD.WIDE.U32 R2, R2, -0x2daee0ad, RZ ;  /* 0xd2511f5302027825 */ /* 0x000fc800078e00ff */
[----:B------:R-:W-:Y:S01]  /*c7d0*/  IMAD.MOV.U32 R169, RZ, RZ, R166 ;  /* 0x000000ffffa97224 */ /* 0x000fe200078e00a6 */
[----:B------:R-:W-:Y:S01]  /*c7e0*/  HMMA.16816.F32 R52, R4, R38, R52 ;  /* 0x000000260434723c */ /* 0x000fe20000001834 */
[----:B------:R-:W-:Y:S01]  /*c7f0*/  LOP3.LUT R3, R3, UR13, R178, 0x96, !PT ;  /* 0x0000000d03037c12 */ /* 0x000fe2000f8e96b2 */
[----:B------:R-:W-:Y:S01]  /*c800*/  IMAD.MOV.U32 R171, RZ, RZ, R151 ;  /* 0x000000ffffab7224 */ /* 0x000fe200078e0097 */
[----:B------:R-:W-:Y:S01]  /*c810*/  MOV R166, R148 ;  /* 0x0000009400a67202 */ /* 0x000fe20000000f00 */
[----:B------:R-:W-:Y:S02]  /*c820*/  IMAD.MOV.U32 R148, RZ, RZ, R120 ;  /* 0x000000ffff947224 */ /* 0x000fe400078e0078 */
[----:B------:R-:W-:Y:S02]  /*c830*/  IMAD.MOV.U32 R120, RZ, RZ, R193 ;  /* 0x000000ffff787224 */ /* 0x000fe400078e00c1 */
[----:B------:R-:W-:Y:S01]  /*c840*/  IMAD.WIDE.U32 R4, R0, -0x2daee0ad, RZ ;  /* 0xd2511f5300047825 */ /* 0x000fe200078e00ff */
[----:B------:R-:W-:Y:S03]  /*c850*/  HMMA.16816.F32 R152, R8, R28, R40 ;  /* 0x0000001c0898723c */ /* 0x000fe60000001828 */
[----:B------:R-:W-:Y:S01]  /*c860*/  IMAD.MOV.U32 R7, RZ, RZ, R149 ;  /* 0x000000ffff077224 */ /* 0x000fe200078e0095 */
[----:B------:R-:W-:Y:S01]  /*c870*/  LOP3.LUT R0, R5, UR11, R2, 0x96, !PT ;  /* 0x0000000b05007c12 */ /* 0x000fe2000f8e9602 */
[----:B------:R-:W-:-:S02]  /*c880*/  FFMA.FTZ R5, R190, c[0x0][0x23c], -R32 ;  /* 0x00008f00be057a23 */ /* 0x000fc40000010820 */
[----:B------:R-:W-:Y:S01]  /*c890*/  MOV R43, R164 ;  /* 0x000000a4002b7202 */ /* 0x000fe20000000f00 */
[----:B------:R-:W-:Y:S01]  /*c8a0*/  IMAD.MOV.U32 R42, RZ, RZ, R165 ;  /* 0x000000ffff2a7224 */ /* 0x000fe200078e00a5 */
[----:B------:R-:W-:Y:S01]  /*c8b0*/  MOV R165, R136 ;  /* 0x0000008800a57202 */ /* 0x000fe20000000f00 */
[----:B------:R-:W-:Y:S01]  /*c8c0*/  IMAD.MOV.U32 R164, RZ, RZ, R137 ;  /* 0x000000ffffa47224 */ /* 0x000fe200078e0089 */
[----:B------:R-:W-:Y:S01]  /*c8d0*/  MOV R137, R50 ;  /* 0x0000003200897202 */ /* 0x000fe20000000f00 */
[----:B------:R-:W-:Y:S01]  /*c8e0*/  IMAD.MOV.U32 R136, RZ, RZ, R51 ;  /* 0x000000ffff887224 */ /* 0x000fe200078e0033 */
[----:B------:R1:W-:Y:S01]  /*c8f0*/  MUFU.EX2 R193, R5 ;  /* 0x0000000500c17308 */ /* 0x0003e20000000800 */
[----:B------:R-:W-:Y:S01]  /*c900*/  IMAD.WIDE.U32 R2, R3, -0x326172a9, RZ ;  /* 0xcd9e8d5703027825 */ /* 0x000fe200078e00ff */
[----:B------:R-:W-:Y:S01]  /*c910*/  HMMA.16816.F32 R116, R8, R26, R184 ;  /* 0x0000001a0874723c */ /* 0x000fe200000018b8 */
[----:B------:R-:W-:Y:S02]  /*c920*/  MOV R178, R165 ;  /* 0x000000a500b27202 */ /* 0x000fe40000000f00 */
[----:B------:R-:W-:Y:S01]  /*c930*/  IMAD.WIDE.U32 R50, R0, -0x326172a9, RZ ;  /* 0xcd9e8d5700327825 */ /* 0x000fe200078e00ff */
[----:B------:R-:W-:-:S02]  /*c940*/  LOP3.LUT R3, R3, UR12, R48, 0x96, !PT ;  /* 0x0000000c03037c12 */ /* 0x000fc4000f8e9630 */
[----:B------:R-:W-:Y:S01]  /*c950*/  MOV R165, R25 ;  /* 0x0000001900a57202 */ /* 0x000fe20000000f00 */
[----:B------:R-:W-:Y:S01]  /*c960*/  FFMA.FTZ R0, R191, c[0x0][0x23c], -R32 ;  /* 0x00008f00bf007a23 */ /* 0x000fe20000010820 */
[C---:B------:R-:W-:Y:S01]  /*c970*/  HMMA.16816.F32 R132, R8.reuse, R14, R156 ;  /* 0x0000000e0884723c */ /* 0x040fe2000000189c */
[----:B------:R-:W-:Y:S01]  /*c980*/  IMAD.MOV.U32 R187, RZ, RZ, R170 ;  /* 0x000000ffffbb7224 */ /* 0x000fe200078e00aa */
[----:B------:R-:W-:Y:S01]  /*c990*/  MOV R191, R169 ;  /* 0x000000a900bf7202 */ /* 0x000fe20000000f00 */
[----:B------:R2:W-:Y:S01]  /*c9a0*/  MUFU.EX2 R190, R0 ;  /* 0x0000000000be7308 */ /* 0x0005e20000000800 */
[----:B------:R-:W-:Y:S01]  /*c9b0*/  MOV R169, R148 ;  /* 0x0000009400a97202 */ /* 0x000fe20000000f00 */
[----:B------:R-:W-:Y:S01]  /*c9c0*/  FFMA.FTZ R6, R209, c[0x0][0x23c], -R32 ;  /* 0x00008f00d1067a23 */ /* 0x000fe20000010820 */
[----:B-1----:R-:W-:Y:S01]  /*c9d0*/  LOP3.LUT R5, R51, UR10, R2, 0x96, !PT ;  /* 0x0000000a33057c12 */ /* 0x002fe2000f8e9602 */
[----:B------:R-:W-:Y:S01]  /*c9e0*/  IMAD.WIDE.U32 R2, R3, -0x2daee0ad, RZ ;  /* 0xd2511f5303027825 */ /* 0x000fe200078e00ff */
[----:B------:R-:W-:Y:S01]  /*c9f0*/  MOV R148, R139 ;  /* 0x0000008b00947202 */ /* 0x000fe20000000f00 */
[----:B------:R-:W-:Y:S01]  /*ca00*/  HMMA.16816.F32 R128, R8, R16, R128 ;  /* 0x000000100880723c */ /* 0x000fe20000001880 */
[----:B------:R-:W-:Y:S01]  /*ca10*/  MOV R184, R121 ;  /* 0x0000007900b87202 */ /* 0x000fe20000000f00 */
[----:B------:R-:W-:-:S04]  /*ca20*/  IMAD.WIDE.U32 R48, R5, -0x2daee0ad, RZ ;  /* 0xd2511f5305307825 */ /* 0x000fc800078e00ff */
[----:B------:R-:W-:Y:S01]  /*ca30*/  FFMA.FTZ R5, R210, c[0x0][0x23c], -R33 ;  /* 0x00008f00d2057a23 */ /* 0x000fe20000010821 */
[----:B------:R-:W-:Y:S01]  /*ca40*/  LOP3.LUT R2, R49, UR7, R2, 0x96, !PT ;  /* 0x0000000731027c12 */ /* 0x000fe2000f8e9602 */
[----:B------:R-:W-:Y:S01]  /*ca50*/  IMAD.MOV.U32 R210, RZ, RZ, R187 ;  /* 0x000000ffffd27224 */ /* 0x000fe200078e00bb */
[C---:B------:R-:W-:Y:S01]  /*ca60*/  HMMA.16816.F32 R124, R8.reuse, R18, R124 ;  /* 0x00000012087c723c */ /* 0x040fe2000000187c */
[----:B--2---:R-:W-:Y:S01]  /*ca70*/  FFMA.FTZ R0, R207, c[0x0][0x23c], -R32 ;  /* 0x00008f00cf007a23 */ /* 0x004fe20000010820 */
[----:B------:R-:W-:Y:S01]  /*ca80*/  MUFU.EX2 R188, R5 ;  /* 0x0000000500bc7308 */ /* 0x000fe20000000800 */
[----:B------:R-:W-:Y:S02]  /*ca90*/  IMAD.MOV.U32 R170, RZ, RZ, R171 ;  /* 0x000000ffffaa7224 */ /* 0x000fe400078e00ab */
[----:B------:R-:W-:Y:S01]  /*caa0*/  IMAD.MOV.U32 R149, RZ, RZ, R138 ;  /* 0x000000ffff957224 */ /* 0x000fe200078e008a */
[----:B------:R-:W-:Y:S01]  /*cab0*/  MOV R138, R142 ;  /* 0x0000008e008a7202 */ /* 0x000fe20000000f00 */
[----:B------:R-:W-:Y:S01]  /*cac0*/  IMAD.MOV.U32 R168, RZ, RZ, R140 ;  /* 0x000000ffffa87224 */ /* 0x000fe200078e008c */
[----:B------:R-:W-:Y:S01]  /*cad0*/  HMMA.16816.F32 R156, R8, R36, R44 ;  /* 0x00000024089c723c */ /* 0x000fe2000000182c */
[----:B------:R-:W-:Y:S01]  /*cae0*/  IMAD.MOV.U32 R171, RZ, RZ, R141 ;  /* 0x000000ffffab7224 */ /* 0x000fe200078e008d */
[----:B------:R1:W-:Y:S01]  /*caf0*/  MUFU.EX2 R189, R0 ;  /* 0x0000000000bd7308 */ /* 0x0003e20000000800 */
[----:B------:R-:W-:Y:S01]  /*cb00*/  IMAD.MOV.U32 R139, RZ, RZ, R143 ;  /* 0x000000ffff8b7224 */ /* 0x000fe200078e008f */
[----:B------:R-:W-:Y:S01]  /*cb10*/  LDSM.16.MT88.4 R44, [R218+0xb800] ;  /* 0x00b80000da2c783b */ /* 0x000fe20000004200 */
[----:B------:R-:W-:-:S02]  /*cb20*/  IMAD.MOV.U32 R151, RZ, RZ, R192 ;  /* 0x000000ffff977224 */ /* 0x000fc400078e00c0 */
[----:B------:R-:W-:Y:S01]  /*cb30*/  IMAD.MOV.U32 R207, RZ, RZ, R122 ;  /* 0x000000ffffcf7224 */ /* 0x000fe200078e007a */
[----:B------:R-:W-:Y:S01]  /*cb40*/  HMMA.16816.F32 R140, R8, R30, R104 ;  /* 0x0000001e088c723c */ /* 0x000fe20000001868 */
[----:B------:R-:W-:Y:S01]  /*cb50*/  LDSM.16.MT88.4 R28, [R218+0xa800] ;  /* 0x00a80000da1c783b */ /* 0x000fe20000004200 */
[----:B------:R2:W3:Y:S01]  /*cb60*/  MUFU.EX2 R192, R6 ;  /* 0x0000000600c07308 */ /* 0x0004e20000000800 */
[----:B------:R-:W-:-:S05]  /*cb70*/  IMAD.MOV.U32 R209, RZ, RZ, R150 ;  /* 0x000000ffffd17224 */ /* 0x000fca00078e0096 */
[----:B------:R-:W-:Y:S01]  /*cb80*/  HMMA.16816.F32 R104, R8, R38, R108 ;  /* 0x000000260868723c */ /* 0x000fe2000000186c */
[----:B------:R-:W-:Y:S01]  /*cb90*/  LDSM.16.MT88.4 R36, [R216+0xb800] ;  /* 0x00b80000d824783b */ /* 0x000fe20000004200 */
[----:B-1----:R-:W-:Y:S01]  /*cba0*/  LOP3.LUT R0, R3, UR9, R4, 0x96, !PT ;  /* 0x0000000903007c12 */ /* 0x002fe2000f8e9604 */
[----:B------:R-:W-:-:S04]  /*cbb0*/  IMAD.WIDE.U32 R2, R2, -0x326172a9, RZ ;  /* 0xcd9e8d5702027825 */ /* 0x000fc800078e00ff */
[----:B------:R-:W-:Y:S01]  /*cbc0*/  IMAD.WIDE.U32 R40, R0, -0x326172a9, RZ ;  /* 0xcd9e8d5700287825 */ /* 0x000fe200078e00ff */
[C---:B------:R-:W-:Y:S02]  /*cbd0*/  LOP3.LUT R0, R2.reuse, 0xffff, RZ, 0xc0, !PT ;  /* 0x0000ffff02007812 */ /* 0x040fe400078ec0ff */
[----:B------:R-:W-:Y:S01]  /*cbe0*/  LOP3.LUT R5, R2, 0xff, RZ, 0xc0, !PT ;  /* 0x000000ff02057812 */ /* 0x000fe200078ec0ff */
[----:B------:R-:W-:Y:S01]  /*cbf0*/  FFMA.FTZ R4, R232, c[0x0][0x23c], -R33 ;  /* 0x00008f00e8047a23 */ /* 0x000fe20000010821 */
[----:B------:R-:W-:Y:S01]  /*cc00*/  SHF.R.U32.HI R14, RZ, 0x10, R2 ;  /* 0x00000010ff0e7819 */ /* 0x000fe20000011602 */
[----:B------:R-:W-:Y:S01]  /*cc10*/  IMAD.MOV.U32 R111, RZ, RZ, R166 ;  /* 0x000000ffff6f7224 */ /* 0x000fe200078e00a6 */
[----:B------:R-:W-:Y:S01]  /*cc20*/  SHF.R.U32.HI R15, RZ, 0x18, R2 ;  /* 0x00000018ff0f7819 */ /* 0x000fe20000011602 */
[----:B------:R1:W4:Y:S01]  /*cc30*/  MUFU.EX2 R187, R4 ;  /* 0x0000000400bb7308 */ /* 0x0003220000000800 */
[----:B------:R-:W-:Y:S01]  /*cc40*/  LOP3.LUT R2, R3, UR17, R40, 0x96, !PT ;  /* 0x0000001103027c12 */ /* 0x000fe2000f8e9628 */
[----:B------:R-:W-:Y:S01]  /*cc50*/  IMAD.MOV.U32 R166, RZ, RZ, R24 ;  /* 0x000000ffffa67224 */ /* 0x000fe200078e0018 */
[----:B------:R-:W-:Y:S01]  /*cc60*/  MOV R232, R7 ;  /* 0x0000000700e87202 */ /* 0x000fe20000000f00 */
[----:B------:R-:W5:Y:S01]  /*cc70*/  LDSM.16.MT88.4 R24, [R216+0x9800] ;  /* 0x00980000d818783b */ /* 0x000f620000004200 */
[C---:B------:R-:W-:Y:S01]  /*cc80*/  LOP3.LUT R3, R2.reuse, 0xffff, RZ, 0xc0, !PT ;  /* 0x0000ffff02037812 */ /* 0x040fe200078ec0ff */
[----:B------:R-:W-:Y:S01]  /*cc90*/  IMAD.MOV.U32 R108, RZ, RZ, R120 ;  /* 0x000000ffff6c7224 */ /* 0x000fe200078e0078 */
[----:B------:R-:W-:Y:S01]  /*cca0*/  LOP3.LUT R7, R2, 0xff, RZ, 0xc0, !PT ;  /* 0x000000ff02077812 */ /* 0x000fe200078ec0ff */
[----:B------:R-:W-:Y:S01]  /*ccb0*/  IMAD.MOV.U32 R110, RZ, RZ, R148 ;  /* 0x000000ffff6e7224 */ /* 0x000fe200078e0094 */
[----:B--2---:R-:W-:Y:S01]  /*ccc0*/  SHF.R.U32.HI R6, RZ, 0x18, R2 ;  /* 0x00000018ff067819 */ /* 0x004fe20000011602 */
[----:B------:R-:W-:Y:S01]  /*ccd0*/  IMAD.MOV.U32 R10, RZ, RZ, R136 ;  /* 0x000000ffff0a7224 */ /* 0x000fe200078e0088 */
[----:B------:R-:W-:-:S02]  /*cce0*/  MOV R109, R123 ;  /* 0x0000007b006d7202 */ /* 0x000fc40000000f00 */
[----:B------:R-:W-:Y:S02]  /*ccf0*/  MOV R9, R151 ;  /* 0x0000009700097202 */ /* 0x000fe40000000f00 */
[----:B------:R-:W-:Y:S02]  /*cd00*/  MOV R11, R137 ;  /* 0x00000089000b7202 */ /* 0x000fe40000000f00 */
[----:B-1----:R-:W-:Y:S01]  /*cd10*/  SHF.R.U32.HI R4, RZ, 0x8, R0 ;  /* 0x00000008ff047819 */ /* 0x002fe20000011600 */
[----:B------:R-:W-:Y:S02]  /*cd20*/  FFMA.FTZ R0, R233, c[0x0][0x23c], -R33 ;  /* 0x00008f00e9007a23 */ /* 0x000fe40000010821 */
[----:B------:R-:W-:Y:S01]  /*cd30*/  IMAD.MOV.U32 R233, RZ, RZ, R169 ;  /* 0x000000ffffe97224 */ /* 0x000fe200078e00a9 */
[----:B------:R-:W-:Y:S01]  /*cd40*/  PRMT R16, R5, 0x5410, R4 ;  /* 0x0000541005107816 */ /* 0x000fe20000000004 */
[----:B------:R-:W-:Y:S01]  /*cd50*/  FFMA.FTZ R5, R211, c[0x0][0x23c], -R33 ;  /* 0x00008f00d3057a23 */ /* 0x000fe20000010821 */
[----:B------:R-:W-:Y:S01]  /*cd60*/  SHF.R.U32.HI R4, RZ, 0x10, R2 ;  /* 0x00000010ff047819 */ /* 0x000fe20000011602 */
[----:B------:R1:W-:Y:S01]  /*cd70*/  MUFU.EX2 R185, R0 ;  /* 0x0000000000b97308 */ /* 0x0003e20000000800 */
[----:B------:R-:W-:-:S02]  /*cd80*/  SHF.R.U32.HI R2, RZ, 0x8, R3 ;  /* 0x00000008ff027819 */ /* 0x000fc40000011603 */
[----:B------:R-:W-:Y:S02]  /*cd90*/  LOP3.LUT R3, R4, 0xff, RZ, 0xc0, !PT ;  /* 0x000000ff04037812 */ /* 0x000fe400078ec0ff */
[----:B------:R-:W-:Y:S02]  /*cda0*/  MOV R211, R170 ;  /* 0x000000aa00d37202 */ /* 0x000fe40000000f00 */
[----:B------:R-:W-:Y:S01]  /*cdb0*/  PRMT R3, R3, 0x5410, R6 ;  /* 0x0000541003037816 */ /* 0x000fe20000000006 */
[--C-:B------:R-:W-:Y:S01]  /*cdc0*/  HSET2.LE.AND R6, R16, R179.reuse, PT ;  /* 0x000000b310067233 */ /* 0x100fe20003803000 */
[----:B------:R4:W2:Y:S01]  /*cdd0*/  MUFU.EX2 R186, R5 ;  /* 0x0000000500ba7308 */ /* 0x0008a20000000800 */
[----:B------:R-:W5:Y:S02]  /*cde0*/  LDSM.16.MT88.4 R16, [R216+0xa800] ;  /* 0x00a80000d810783b */ /* 0x000f640000004200 */
[----:B------:R-:W-:Y:S01]  /*cdf0*/  HSET2.LE.AND R3, R3, R179, PT ;  /* 0x000000b303037233 */ /* 0x000fe20003803000 */
[----:B-1----:R-:W-:-:S04]  /*ce00*/  LOP3.LUT R0, R14, 0xff, RZ, 0xc0, !PT ;  /* 0x000000ff0e007812 */ /* 0x002fc800078ec0ff */
[----:B------:R-:W-:Y:S01]  /*ce10*/  PRMT R14, R0, 0x5410, R15 ;  /* 0x00005410000e7816 */ /* 0x000fe2000000000f */
[----:B------:R-:W-:Y:S01]  /*ce20*/  IMAD.MOV.U32 R15, RZ, RZ, R168 ;  /* 0x000000ffff0f7224 */ /* 0x000fe200078e00a8 */
[----:B------:R-:W-:Y:S02]  /*ce30*/  PRMT R0, R7, 0x5410, R2 ;  /* 0x0000541007007816 */ /* 0x000fe40000000002 */
[----:B---3--:R-:W-:Y:S02]  /*ce40*/  F2FP.PACK_AB R2, R193, R192 ;  /* 0x000000c0c102723e */ /* 0x008fe400000000ff */
[----:B------:R-:W-:Y:S01]  /*ce50*/  F2FP.PACK_AB R7, R189, R190 ;  /* 0x000000bebd07723e */ /* 0x000fe200000000ff */
[----:B------:R-:W-:Y:S01]  /*ce60*/  HSET2.LE.AND R0, R0, R179, PT ;  /* 0x000000b300007233 */ /* 0x000fe20003803000 */
[----:B----4-:R-:W-:Y:S02]  /*ce70*/  F2FP.PACK_AB R5, R187, R188 ;  /* 0x000000bcbb05723e */ /* 0x010fe400000000ff */
[----:B------:R-:W-:-:S02]  /*ce80*/  LOP3.LUT R6, R6, R7, RZ, 0xc0, !PT ;  /* 0x0000000706067212 */ /* 0x000fc400078ec0ff */
[----:B------:R-:W-:Y:S01]  /*ce90*/  LOP3.LUT R4, R0, R2, RZ, 0xc0, !PT ;  /* 0x0000000200047212 */ /* 0x000fe200078ec0ff */
[----:B------:R-:W-:Y:S01]  /*cea0*/  HSET2.LE.AND R0, R14, R179, PT ;  /* 0x000000b30e007233 */ /* 0x000fe20003803000 */
[----:B--2---:R-:W-:Y:S01]  /*ceb0*/  F2FP.PACK_AB R2, R186, R185 ;  /* 0x000000b9ba02723e */ /* 0x004fe200000000ff */
[----:B------:R-:W-:Y:S01]  /*cec0*/  IMAD.MOV.U32 R14, RZ, RZ, R164 ;  /* 0x000000ffff0e7224 */ /* 0x000fe200078e00a4 */
[----:B------:R-:W-:Y:S01]  /*ced0*/  LOP3.LUT R5, R3, R5, RZ, 0xc0, !PT ;  /* 0x0000000503057212 */ /* 0x000fe200078ec0ff */
[----:B------:R-:W-:Y:S01]  /*cee0*/  IMAD.MOV.U32 R3, RZ, RZ, R171 ;  /* 0x000000ffff037224 */ /* 0x000fe200078e00ab */
[----:B------:R-:W-:Y:S02]  /*cef0*/  LOP3.LUT R7, R0, R2, RZ, 0xc0, !PT ;  /* 0x0000000200077212 */ /* 0x000fe400078ec0ff */
[----:B------:R-:W-:Y:S02]  /*cf00*/  MOV R164, R149 ;  /* 0x0000009500a47202 */ /* 0x000fe40000000f00 */
[----:B------:R-:W-:-:S03]  /*cf10*/  LOP3.LUT R0, R177, UR14, R12, 0x96, !PT ;  /* 0x0000000eb1007c12 */ /* 0x000fc6000f8e960c */
[C---:B-----5:R-:W-:Y:S07]  /*cf20*/  HMMA.16816.F32 R120, R4.reuse, R26, R92 ;  /* 0x0000001a0478723c */ /* 0x060fee000000185c */
[----:B------:R-:W-:Y:S01]  /*cf30*/  IMAD.MOV.U32 R94, RZ, RZ, R138 ;  /* 0x000000ffff5e7224 */ /* 0x000fe200078e008a */
[----:B------:R-:W-:Y:S01]  /*cf40*/  HMMA.16816.F32 R148, R4, R16, R80 ;  /* 0x000000100494723c */ /* 0x000fe20000001850 */
[----:B------:R-:W-:-:S03]  /*cf50*/  MOV R95, R139 ;  /* 0x0000008b005f7202 */ /* 0x000fc60000000f00 */
[----:B------:R-:W-:-:S03]  /*cf60*/  LOP3.LUT R2, R13, UR16, R94, 0x96, !PT ;  /* 0x000000100d027c12 */ /* 0x000fc6000f8e965e */
[----:B------:R-:W-:Y:S01]  /*cf70*/  MOV R80, R108 ;  /* 0x0000006c00507202 */ /* 0x000fe20000000f00 */
[----:B------:R-:W-:Y:S01]  /*cf80*/  IMAD.MOV.U32 R108, RZ, RZ, R111 ;  /* 0x000000ffff6c7224 */ /* 0x000fe200078e006f */
[----:B------:R-:W-:Y:S01]  /*cf90*/  HMMA.16816.F32 R96, R4, R24, R96 ;  /* 0x000000180460723c */ /* 0x000fe20000001860 */
[----:B------:R-:W-:Y:S01]  /*cfa0*/  MOV R111, R3 ;  /* 0x00000003006f7202 */ /* 0x000fe20000000f00 */
[----:B------:R-:W-:Y:S01]  /*cfb0*/  IMAD.WIDE.U32 R2, R2, -0x2daee0ad, RZ ;  /* 0xd2511f5302027825 */ /* 0x000fe200078e00ff */
[----:B------:R-:W-:-:S03]  /*cfc0*/  MOV R82, R10 ;  /* 0x0000000a00527202 */ /* 0x000fc60000000f00 */
[----:B------:R-:W-:Y:S01]  /*cfd0*/  IMAD.MOV.U32 R81, RZ, RZ, R11 ;  /* 0x000000ffff517224 */ /* 0x000fe200078e000b */
[----:B------:R-:W-:Y:S01]  /*cfe0*/  LOP3.LUT R3, R3, UR13, R182, 0x96, !PT ;  /* 0x0000000d03037c12 */ /* 0x000fe2000f8e96b6 */
[C---:B------:R-:W-:Y:S01]  /*cff0*/  HMMA.16816.F32 R88, R4.reuse, R20, R88 ;  /* 0x000000140458723c */ /* 0x040fe20000001858 */
[----:B------:R-:W-:Y:S01]  /*d000*/  IMAD.MOV.U32 R10, RZ, RZ, R109 ;  /* 0x000000ffff0a7224 */ /* 0x000fe200078e006d */
[----:B------:R-:W-:Y:S01]  /*d010*/  MOV R11, R110 ;  /* 0x0000006e000b7202 */ /* 0x000fe20000000f00 */
[----:B------:R-:W-:Y:S01]  /*d020*/  IMAD.MOV.U32 R110, RZ, RZ, R15 ;  /* 0x000000ffff6e7224 */ /* 0x000fe200078e000f */
[----:B------:R-:W-:Y:S01]  /*d030*/  MOV R109, R232 ;  /* 0x000000e8006d7202 */ /* 0x000fe20000000f00 */
[----:B------:R-:W-:Y:S01]  /*d040*/  IMAD.MOV.U32 R232, RZ, RZ, R210 ;  /* 0x000000ffffe87224 */ /* 0x000fe200078e00d2 */
[----:B------:R-:W-:Y:S01]  /*d050*/  MOV R15, R191 ;  /* 0x000000bf000f7202 */ /* 0x000fe20000000f00 */
[----:B------:R-:W-:Y:S01]  /*d060*/  IMAD.MOV.U32 R210, RZ, RZ, R42 ;  /* 0x000000ffffd27224 */ /* 0x000fe200078e002a */
        /* <DEDUP_REMOVED lines=9> */
[----:B------:R-:W-:-:S02]  /*d100*/  IMAD.MOV.U32 R95, RZ, RZ, R9 ;  /* 0x000000ffff5f7224 */ /* 0x000fc400078e0009 */
[----:B------:R-:W-:-:S05]  /*d110*/  IMAD.MOV.U32 R109, RZ, RZ, R181 ;  /* 0x000000ffff6d7224 */ /* 0x000fca00078e00b5 */
[C---:B------:R-:W-:Y:S08]  /*d120*/  HMMA.16816.F32 R72, R4.reuse, R28, R72 ;  /* 0x0000001c0448723c */ /* 0x040ff00000001848 */
[C---:B------:R-:W-:Y:S08]  /*d130*/  HMMA.16816.F32 R168, R4.reuse, R30, R68 ;  /* 0x0000001e04a8723c */ /* 0x040ff00000001844 */
[C---:B------:R-:W-:Y:S08]  /*d140*/  HMMA.16816.F32 R64, R4.reuse, R36, R64 ;  /* 0x000000240440723c */ /* 0x040ff00000001840 */
[C---:B------:R-:W-:Y:S08]  /*d150*/  HMMA.16816.F32 R60, R4.reuse, R38, R60 ;  /* 0x00000026043c723c */ /* 0x040ff0000000183c */
[C---:B------:R-:W-:Y:S08]  /*d160*/  HMMA.16816.F32 R56, R4.reuse, R44, R56 ;  /* 0x0000002c0438723c */ /* 0x040ff00000001838 */
[----:B------:R-:W-:Y:S07]  /*d170*/  HMMA.16816.F32 R52, R4, R46, R52 ;  /* 0x0000002e0434723c */ /* 0x000fee0000001834 */
[----:B------:R-:W-:-:S05]  /*d180*/  IMAD.WIDE.U32 R4, R0, -0x2daee0ad, RZ ;  /* 0xd2511f5300047825 */ /* 0x000fca00078e00ff */
[----:B------:R-:W-:Y:S01]  /*d190*/  LOP3.LUT R0, R5, UR11, R2, 0x96, !PT ;  /* 0x0000000b05007c12 */ /* 0x000fe2000f8e9602 */
[----:B------:R-:W-:-:S04]  /*d1a0*/  IMAD.WIDE.U32 R2, R3, -0x326172a9, RZ ;  /* 0xcd9e8d5703027825 */ /* 0x000fc800078e00ff */
[----:B------:R-:W-:Y:S01]  /*d1b0*/  IMAD.WIDE.U32 R12, R0, -0x326172a9, RZ ;  /* 0xcd9e8d57000c7825 */ /* 0x000fe200078e00ff */
[----:B------:R-:W-:-:S03]  /*d1c0*/  LOP3.LUT R3, R3, UR12, R176, 0x96, !PT ;  /* 0x0000000c03037c12 */ /* 0x000fc6000f8e96b0 */
[----:B------:R-:W-:Y:S01]  /*d1d0*/  FFMA.FTZ R5, R235, c[0x0][0x23c], -R35 ;  /* 0x00008f00eb057a23 */ /* 0x000fe20000010823 */
[----:B------:R-:W-:Y:S01]  /*d1e0*/  LOP3.LUT R0, R13, UR10, R2, 0x96, !PT ;  /* 0x0000000a0d007c12 */ /* 0x000fe2000f8e9602 */
[----:B------:R-:W-:Y:S02]  /*d1f0*/  IMAD.WIDE.U32 R2, R3, -0x2daee0ad, RZ ;  /* 0xd2511f5303027825 */ /* 0x000fe400078e00ff */
[----:B------:R-:W-:Y:S02]  /*d200*/  MUFU.EX2 R181, R5 ;  /* 0x0000000500b57308 */ /* 0x000fe40000000800 */
[----:B------:R-:W-:Y:S01]  /*d210*/  IMAD.WIDE.U32 R42, R0, -0x2daee0ad, RZ ;  /* 0xd2511f53002a7825 */ /* 0x000fe200078e00ff */
[----:B------:R-:W-:-:S03]  /*d220*/  LOP3.LUT R6, R3, UR9, R4, 0x96, !PT ;  /* 0x0000000903067c12 */ /* 0x000fc6000f8e9604 */
[----:B------:R-:W-:Y:S01]  /*d230*/  FFMA.FTZ R4, R237, c[0x0][0x23c], -R35 ;  /* 0x00008f00ed047a23 */ /* 0x000fe20000010823 */
[----:B------:R-:W-:Y:S01]  /*d240*/  LOP3.LUT R2, R43, UR7, R2, 0x96, !PT ;  /* 0x000000072b027c12 */ /* 0x000fe2000f8e9602 */
[----:B------:R-:W-:Y:S02]  /*d250*/  IMAD.MOV.U32 R43, RZ, RZ, R10 ;  /* 0x000000ffff2b7224 */ /* 0x000fe400078e000a */
[----:B------:R1:W-:Y:S02]  /*d260*/  MUFU.EX2 R182, R4 ;  /* 0x0000000400b67308 */ /* 0x0003e40000000800 */
[----:B------:R-:W-:-:S05]  /*d270*/  IMAD.WIDE.U32 R2, R2, -0x326172a9, RZ ;  /* 0xcd9e8d5702027825 */ /* 0x000fca00078e00ff */
[----:B------:R-:W-:-:S04]  /*d280*/  LOP3.LUT R0, R2, 0xffff, RZ, 0xc0, !PT ;  /* 0x0000ffff02007812 */ /* 0x000fc800078ec0ff */
[----:B-1----:R-:W-:Y:S02]  /*d290*/  SHF.R.U32.HI R4, RZ, 0x8, R0 ;  /* 0x00000008ff047819 */ /* 0x002fe40000011600 */
[----:B------:R-:W-:-:S04]  /*d2a0*/  LOP3.LUT R0, R2, 0xff, RZ, 0xc0, !PT ;  /* 0x000000ff02007812 */ /* 0x000fc800078ec0ff */
[----:B------:R-:W-:Y:S01]  /*d2b0*/  PRMT R10, R0, 0x5410, R4 ;  /* 0x00005410000a7816 */ /* 0x000fe20000000004 */
[----:B------:R-:W-:Y:S01]  /*d2c0*/  FFMA.FTZ R4, R234, c[0x0][0x23c], -R35 ;  /* 0x00008f00ea047a23 */ /* 0x000fe20000010823 */
[----:B------:R-:W-:-:S03]  /*d2d0*/  SHF.R.U32.HI R0, RZ, 0x10, R2 ;  /* 0x00000010ff007819 */ /* 0x000fc60000011602 */
[----:B------:R1:W-:Y:S01]  /*d2e0*/  MUFU.EX2 R184, R4 ;  /* 0x0000000400b87308 */ /* 0x0003e20000000800 */
[----:B------:R-:W-:Y:S02]  /*d2f0*/  LOP3.LUT R5, R0, 0xff, RZ, 0xc0, !PT ;  /* 0x000000ff00057812 */ /* 0x000fe400078ec0ff */
[----:B------:R-:W-:-:S04]  /*d300*/  SHF.R.U32.HI R0, RZ, 0x18, R2 ;  /* 0x00000018ff007819 */ /* 0x000fc80000011602 */
[----:B------:R-:W-:Y:S01]  /*d310*/  PRMT R7, R5, 0x5410, R0 ;  /* 0x0000541005077816 */ /* 0x000fe20000000000 */
[----:B-1----:R-:W-:Y:S01]  /*d320*/  FFMA.FTZ R4, R212, c[0x0][0x23c], -R35 ;  /* 0x00008f00d4047a23 */ /* 0x002fe20000010823 */
[----:B------:R-:W-:Y:S01]  /*d330*/  MOV R212, R8 ;  /* 0x0000000800d47202 */ /* 0x000fe20000000f00 */
[----:B------:R-:W-:Y:S02]  /*d340*/  IMAD.WIDE.U32 R8, R6, -0x326172a9, RZ ;  /* 0xcd9e8d5706087825 */ /* 0x000fe400078e00ff */
[----:B------:R1:W2:Y:S03]  /*d350*/  MUFU.EX2 R183, R4 ;  /* 0x0000000400b77308 */ /* 0x0002a60000000800 */
[----:B------:R-:W-:Y:S01]  /*d360*/  LOP3.LUT R2, R3, UR17, R8, 0x96, !PT ;  /* 0x0000001103027c12 */ /* 0x000fe2000f8e9608 */
[----:B------:R-:W-:Y:S01]  /*d370*/  FFMA.FTZ R3, R213, c[0x0][0x23c], -R34 ;  /* 0x00008f00d5037a23 */ /* 0x000fe20000010822 */
[----:B------:R-:W-:Y:S01]  /*d380*/  MOV R213, R11 ;  /* 0x0000000b00d57202 */ /* 0x000fe20000000f00 */
[----:B------:R-:W-:Y:S01]  /*d390*/  IMAD.MOV.U32 R11, RZ, RZ, R108 ;  /* 0x000000ffff0b7224 */ /* 0x000fe200078e006c */
[----:B------:R-:W-:Y:S01]  /*d3a0*/  MOV R108, R109 ;  /* 0x0000006d006c7202 */ /* 0x000fe20000000f00 */
[----:B------:R-:W-:Y:S01]  /*d3b0*/  IMAD.MOV.U32 R109, RZ, RZ, R110 ;  /* 0x000000ffff6d7224 */ /* 0x000fe200078e006e */
[----:B------:R-:W-:Y:S01]  /*d3c0*/  MOV R110, R111 ;  /* 0x0000006f006e7202 */ /* 0x000fe20000000f00 */
[----:B------:R-:W-:Y:S01]  /*d3d0*/  IMAD.MOV.U32 R111, RZ, RZ, R14 ;  /* 0x000000ffff6f7224 */ /* 0x000fe200078e000e */
[----:B------:R-:W-:-:S02]  /*d3e0*/  LOP3.LUT R0, R2, 0xffff, RZ, 0xc0, !PT ;  /* 0x0000ffff02007812 */ /* 0x000fc400078ec0ff */
[----:B------:R-:W-:Y:S01]  /*d3f0*/  MOV R14, R178 ;  /* 0x000000b2000e7202 */ /* 0x000fe20000000f00 */
[----:B------:R-:W-:Y:S01]  /*d400*/  IMAD.MOV.U32 R235, RZ, RZ, R111 ;  /* 0x000000ffffeb7224 */ /* 0x000fe200078e006f */
[----:B------:R3:W-:Y:S01]  /*d410*/  MUFU.EX2 R178, R3 ;  /* 0x0000000300b27308 */ /* 0x0007e20000000800 */
[----:B-1----:R-:W-:Y:S01]  /*d420*/  FFMA.FTZ R4, R214, c[0x0][0x23c], -R34 ;  /* 0x00008f00d6047a23 */ /* 0x002fe20000010822 */
[----:B------:R-:W-:Y:S01]  /*d430*/  MOV R237, R110 ;  /* 0x0000006e00ed7202 */ /* 0x000fe20000000f00 */
[----:B------:R-:W-:Y:S01]  /*d440*/  IMAD.MOV.U32 R214, RZ, RZ, R180 ;  /* 0x000000ffffd67224 */ /* 0x000fe200078e00b4 */
[----:B------:R-:W-:-:S04]  /*d450*/  MOV R234, R14 ;  /* 0x0000000e00ea7202 */ /* 0x000fc80000000f00 */
[----:B------:R-:W1:Y:S01]  /*d460*/  MUFU.EX2 R180, R4 ;  /* 0x0000000400b47308 */ /* 0x000e620000000800 */
[----:B---3--:R-:W-:Y:S02]  /*d470*/  SHF.R.U32.HI R3, RZ, 0x8, R0 ;  /* 0x00000008ff037819 */ /* 0x008fe40000011600 */
[----:B------:R-:W-:-:S04]  /*d480*/  LOP3.LUT R0, R2, 0xff, RZ, 0xc0, !PT ;  /* 0x000000ff02007812 */ /* 0x000fc800078ec0ff */
[----:B------:R-:W-:Y:S02]  /*d490*/  PRMT R8, R0, 0x5410, R3 ;  /* 0x0000541000087816 */ /* 0x000fe40000000003 */
[--C-:B------:R-:W-:Y:S02]  /*d4a0*/  SHF.R.U32.HI R0, RZ, 0x10, R2.reuse ;  /* 0x00000010ff007819 */ /* 0x100fe40000011602 */
[----:B------:R-:W-:Y:S01]  /*d4b0*/  SHF.R.U32.HI R3, RZ, 0x18, R2 ;  /* 0x00000018ff037819 */ /* 0x000fe20000011602 */
[--C-:B------:R-:W-:Y:S01]  /*d4c0*/  FFMA.FTZ R2, R243, c[0x0][0x23c], -R34.reuse ;  /* 0x00008f00f3027a23 */ /* 0x100fe20000010822 */
[----:B------:R-:W-:Y:S02]  /*d4d0*/  LOP3.LUT R0, R0, 0xff, RZ, 0xc0, !PT ;  /* 0x000000ff00007812 */ /* 0x000fe400078ec0ff */
[----:B------:R-:W-:Y:S01]  /*d4e0*/  MOV R243, R95 ;  /* 0x0000005f00f37202 */ /* 0x000fe20000000f00 */
[----:B------:R2:W-:Y:S01]  /*d4f0*/  MUFU.EX2 R177, R2 ;  /* 0x0000000200b17308 */ /* 0x0005e20000000800 */
[----:B------:R-:W-:Y:S01]  /*d500*/  PRMT R5, R0, 0x5410, R3 ;  /* 0x0000541000057816 */ /* 0x000fe20000000003 */
[----:B------:R-:W-:Y:S01]  /*d510*/  FFMA.FTZ R3, R239, c[0x0][0x23c], -R34 ;  /* 0x00008f00ef037a23 */ /* 0x000fe20000010822 */
[----:B------:R-:W-:Y:S01]  /*d520*/  HSET2.LE.AND R0, R10, R179, PT ;  /* 0x000000b30a007233 */ /* 0x000fe20003803000 */
[----:B------:R-:W-:-:S04]  /*d530*/  IMAD.MOV.U32 R239, RZ, RZ, R11 ;  /* 0x000000ffffef7224 */ /* 0x000fc800078e000b */
[----:B------:R-:W3:Y:S01]  /*d540*/  MUFU.EX2 R176, R3 ;  /* 0x0000000300b07308 */ /* 0x000ee20000000800 */
[----:B--2---:R-:W-:-:S04]  /*d550*/  F2FP.PACK_AB R2, R183, R184 ;  /* 0x000000b8b702723e */ /* 0x004fc800000000ff */
[----:B------:R-:W-:Y:S01]  /*d560*/  LOP3.LUT R6, R0, R2, RZ, 0xc0, !PT ;  /* 0x0000000200067212 */ /* 0x000fe200078ec0ff */
[----:B------:R-:W-:Y:S01]  /*d570*/  HSET2.LE.AND R0, R7, R179, PT ;  /* 0x000000b307007233 */ /* 0x000fe20003803000 */
[----:B-1----:R-:W-:-:S04]  /*d580*/  F2FP.PACK_AB R2, R180, R178 ;  /* 0x000000b2b402723e */ /* 0x002fc800000000ff */
[----:B------:R-:W-:Y:S01]  /*d590*/  LOP3.LUT R7, R0, R2, RZ, 0xc0, !PT ;  /* 0x0000000200077212 */ /* 0x000fe200078ec0ff */
[----:B------:R-:W-:Y:S01]  /*d5a0*/  HSET2.LE.AND R0, R8, R179, PT ;  /* 0x000000b308007233 */ /* 0x000fe20003803000 */
[----:B------:R-:W-:-:S04]  /*d5b0*/  F2FP.PACK_AB R2, R181, R182 ;  /* 0x000000b6b502723e */ /* 0x000fc800000000ff */
[----:B------:R-:W-:Y:S01]  /*d5c0*/  LOP3.LUT R4, R0, R2, RZ, 0xc0, !PT ;  /* 0x0000000200047212 */ /* 0x000fe200078ec0ff */
[----:B------:R-:W-:Y:S01]  /*d5d0*/  HSET2.LE.AND R0, R5, R179, PT ;  /* 0x000000b305007233 */ /* 0x000fe20003803000 */
[----:B---3--:R-:W-:-:S04]  /*d5e0*/  F2FP.PACK_AB R2, R176, R177 ;  /* 0x000000b1b002723e */ /* 0x008fc800000000ff */
[----:B------:R-:W-:Y:S01]  /*d5f0*/  LOP3.LUT R5, R0, R2, RZ, 0xc0, !PT ;  /* 0x0000000200057212 */ /* 0x000fe200078ec0ff */
[----:B------:R-:W-:Y:S01]  /*d600*/  FFMA.FTZ R0, R241, c[0x0][0x23c], -R32 ;  /* 0x00008f00f1007a23 */ /* 0x000fe20000010820 */
[----:B------:R-:W-:Y:S01]  /*d610*/  LOP3.LUT R2, R41, UR8, R50, 0x96, !PT ;  /* 0x0000000829027c12 */ /* 0x000fe2000f8e9632 */
[----:B------:R-:W-:Y:S01]  /*d620*/  IMAD.MOV.U32 R241, RZ, RZ, R243 ;  /* 0x000000fffff17224 */ /* 0x000fe200078e00f3 */
[----:B------:R-:W-:-:S03]  /*d630*/  MOV R243, R80 ;  /* 0x0000005000f37202 */ /* 0x000fc60000000f00 */
[----:B------:R-:W-:Y:S01]  /*d640*/  HMMA.16816.F32 R144, R4, R16, R144 ;  /* 0x000000100490723c */ /* 0x000fe20000001890 */
[----:B------:R-:W-:-:S05]  /*d650*/  IMAD.WIDE.U32 R2, R2, -0x2daee0ad, RZ ;  /* 0xd2511f5302027825 */ /* 0x000fca00078e00ff */
[C---:B------:R-:W-:Y:S02]  /*d660*/  LOP3.LUT R10, R2.reuse, 0xffff, RZ, 0xc0, !PT ;  /* 0x0000ffff020a7812 */ /* 0x040fe400078ec0ff */
[C---:B------:R-:W-:Y:S01]  /*d670*/  HMMA.16816.F32 R16, R4.reuse, R18, R132 ;  /* 0x000000120410723c */ /* 0x040fe20000001884 */
[----:B------:R-:W-:Y:S02]  /*d680*/  LOP3.LUT R14, R2, 0xff, RZ, 0xc0, !PT ;  /* 0x000000ff020e7812 */ /* 0x000fe400078ec0ff */
[--C-:B------:R-:W-:Y:S02]  /*d690*/  SHF.R.U32.HI R11, RZ, 0x10, R2.reuse ;  /* 0x00000010ff0b7819 */ /* 0x100fe40000011602 */
[----:B------:R-:W-:Y:S02]  /*d6a0*/  SHF.R.U32.HI R13, RZ, 0x18, R2 ;  /* 0x00000018ff0d7819 */ /* 0x000fe40000011602 */
[----:B------:R-:W-:Y:S01]  /*d6b0*/  MOV R135, R108 ;  /* 0x0000006c00877202 */ /* 0x000fe20000000f00 */
[----:B------:R-:W-:Y:S01]  /*d6c0*/  IMAD.MOV.U32 R134, RZ, RZ, R109 ;  /* 0x000000ffff867224 */ /* 0x000fe200078e006d */
[----:B------:R1:W-:Y:S01]  /*d6d0*/  MUFU.EX2 R108, R0 ;  /* 0x00000000006c7308 */ /* 0x0003e20000000800 */
[----:B------:R-:W-:Y:S01]  /*d6e0*/  IMAD.MOV.U32 R133, RZ, RZ, R15 ;  /* 0x000000ffff857224 */ /* 0x000fe200078e000f */
[----:B------:R-:W-:Y:S01]  /*d6f0*/  LOP3.LUT R15, R9, UR8, R12, 0x96, !PT ;  /* 0x00000008090f7c12 */ /* 0x000fe2000f8e960c */
[----:B------:R-:W-:Y:S01]  /*d700*/  FFMA.FTZ R9, R242, c[0x0][0x23c], -R33 ;  /* 0x00008f00f2097a23 */ /* 0x000fe20000010821 */
[----:B------:R-:W-:Y:S01]  /*d710*/  SHF.R.U32.HI R10, RZ, 0x8, R10 ;  /* 0x00000008ff0a7819 */ /* 0x000fe2000001160a */
[----:B------:R-:W-:Y:S01]  /*d720*/  HMMA.16816.F32 R128, R4, R20, R128 ;  /* 0x000000140480723c */ /* 0x000fe20000001880 */
[----:B------:R-:W-:-:S02]  /*d730*/  MOV R40, R134 ;  /* 0x0000008600287202 */ /* 0x000fc40000000f00 */
[----:B------:R-:W-:Y:S05]  /*d740*/  MUFU.EX2 R50, R9 ;  /* 0x0000000900327308 */ /* 0x000fea0000000800 */
[C---:B------:R-:W-:Y:S01]  /*d750*/  HMMA.16816.F32 R20, R4.reuse, R22, R124 ;  /* 0x000000160414723c */ /* 0x040fe2000000187c */
[----:B------:R-:W2:Y:S01]  /*d760*/  LDSM.16.MT88.4 R124, [R216+0x9c00] ;  /* 0x009c0000d87c783b */ /* 0x000ea20000004200 */
[--C-:B-1----:R-:W-:Y:S02]  /*d770*/  FFMA.FTZ R0, R238, c[0x0][0x23c], -R32.reuse ;  /* 0x00008f00ee007a23 */ /* 0x102fe40000010820 */
[----:B------:R-:W-:Y:S01]  /*d780*/  IMAD.MOV.U32 R238, RZ, RZ, R213 ;  /* 0x000000ffffee7224 */ /* 0x000fe200078e00d5 */
[----:B------:R-:W-:Y:S01]  /*d790*/  MOV R213, R82 ;  /* 0x0000005200d57202 */ /* 0x000fe20000000f00 */
[----:B------:R1:W3:Y:S02]  /*d7a0*/  MUFU.EX2 R110, R0 ;  /* 0x00000000006e7308 */ /* 0x0002e40000000800 */
[C---:B------:R-:W-:Y:S08]  /*d7b0*/  HMMA.16816.F32 R112, R4.reuse, R24, R112 ;  /* 0x000000180470723c */ /* 0x040ff00000001870 */
[----:B------:R-:W-:Y:S01]  /*d7c0*/  HMMA.16816.F32 R160, R4, R28, R160 ;  /* 0x0000001c04a0723c */ /* 0x000fe200000018a0 */
[----:B-1----:R-:W-:-:S07]  /*d7d0*/  FFMA.FTZ R0, R236, c[0x0][0x23c], -R32 ;  /* 0x00008f00ec007a23 */ /* 0x002fce0000010820 */
[C---:B------:R-:W-:Y:S01]  /*d7e0*/  HMMA.16816.F32 R68, R4.reuse, R36, R152 ;  /* 0x000000240444723c */ /* 0x040fe20000001898 */
[----:B------:R-:W-:Y:S01]  /*d7f0*/  MOV R236, R214 ;  /* 0x000000d600ec7202 */ /* 0x000fe20000000f00 */
[----:B------:R-:W-:Y:S01]  /*d800*/  IMAD.MOV.U32 R214, RZ, RZ, R81 ;  /* 0x000000ffffd67224 */ /* 0x000fe200078e0051 */
[----:B------:R1:W-:Y:S05]  /*d810*/  MUFU.EX2 R111, R0 ;  /* 0x00000000006f7308 */ /* 0x0003ea0000000800 */
[C---:B------:R-:W-:Y:S08]  /*d820*/  HMMA.16816.F32 R24, R4.reuse, R26, R116 ;  /* 0x0000001a0418723c */ /* 0x040ff00000001874 */
[C---:B------:R-:W-:Y:S01]  /*d830*/  HMMA.16816.F32 R28, R4.reuse, R30, R172 ;  /* 0x0000001e041c723c */ /* 0x040fe200000018ac */
[----:B------:R-:W-:Y:S01]  /*d840*/  LDSM.16.MT88.4 R172, [R218+0xac00] ;  /* 0x00ac0000daac783b */ /* 0x000fe20000004200 */
[----:B-1----:R-:W-:Y:S01]  /*d850*/  FFMA.FTZ R0, R215, c[0x0][0x23c], -R32 ;  /* 0x00008f00d7007a23 */ /* 0x002fe20000010820 */
[----:B------:R-:W-:Y:S01]  /*d860*/  MOV R215, R239 ;  /* 0x000000ef00d77202 */ /* 0x000fe20000000f00 */
[----:B------:R-:W-:Y:S01]  /*d870*/  IMAD.MOV.U32 R32, RZ, RZ, R43 ;  /* 0x000000ffff207224 */ /* 0x000fe200078e002b */
[----:B------:R-:W-:Y:S01]  /*d880*/  MOV R239, R212 ;  /* 0x000000d400ef7202 */ /* 0x000fe20000000f00 */
[----:B------:R1:W-:Y:S02]  /*d890*/  MUFU.EX2 R109, R0 ;  /* 0x00000000006d7308 */ /* 0x0003e40000000800 */
[C---:B------:R-:W-:Y:S01]  /*d8a0*/  HMMA.16816.F32 R36, R4.reuse, R38, R140 ;  /* 0x000000260424723c */ /* 0x040fe2000000188c */
[----:B------:R-:W-:Y:S01]  /*d8b0*/  IMAD.MOV.U32 R212, RZ, RZ, R83 ;  /* 0x000000ffffd47224 */ /* 0x000fe200078e0053 */
[----:B------:R-:W-:Y:S01]  /*d8c0*/  MOV R242, R32 ;  /* 0x0000002000f27202 */ /* 0x000fe20000000f00 */
[----:B------:R-:W-:Y:S01]  /*d8d0*/  IMAD.MOV.U32 R32, RZ, RZ, R214 ;  /* 0x000000ffff207224 */ /* 0x000fe200078e00d6 */
[----:B------:R-:W-:Y:S01]  /*d8e0*/  MOV R214, R166 ;  /* 0x000000a600d67202 */ /* 0x000fe20000000f00 */
[----:B------:R-:W-:Y:S03]  /*d8f0*/  LDSM.16.MT88.4 R140, [R218+0x9c00] ;  /* 0x009c0000da8c783b */ /* 0x000fe60000004200 */
[----:B------:R-:W-:Y:S01]  /*d900*/  HMMA.16816.F32 R84, R4, R44, R156 ;  /* 0x0000002c0454723c */ /* 0x000fe2000000189c */
[----:B------:R-:W4:Y:S04]  /*d910*/  LDSM.16.MT88.4 R156, [R216+0xac00] ;  /* 0x00ac0000d89c783b */ /* 0x000f280000004200 */
[----:B------:R-:W5:Y:S01]  /*d920*/  LDSM.16.MT88.4 R80, [R216+0xbc00] ;  /* 0x00bc0000d850783b */ /* 0x000f620000004200 */
[----:B-1----:R-:W-:-:S02]  /*d930*/  FFMA.FTZ R0, R240, c[0x0][0x23c], -R33 ;  /* 0x00008f00f0007a23 */ /* 0x002fc40000010821 */
[----:B------:R-:W-:Y:S01]  /*d940*/  HMMA.16816.F32 R104, R4, R46, R104 ;  /* 0x0000002e0468723c */ /* 0x000fe20000001868 */
[----:B------:R-:W-:Y:S01]  /*d950*/  IMAD.MOV.U32 R240, RZ, RZ, R135 ;  /* 0x000000fffff07224 */ /* 0x000fe200078e0087 */
[----:B------:R1:W1:Y:S05]  /*d960*/  MUFU.EX2 R51, R0 ;  /* 0x0000000000337308 */ /* 0x00026a0000000800 */
[--C-:B------:R-:W-:Y:S02]  /*d970*/  FFMA.FTZ R4, R247, c[0x0][0x23c], -R35.reuse ;  /* 0x00008f00f7047a23 */ /* 0x100fe40000010823 */
[----:B------:R-:W-:Y:S02]  /*d980*/  FFMA.FTZ R5, R246, c[0x0][0x23c], -R35 ;  /* 0x00008f00f6057a23 */ /* 0x000fe40000010823 */
[----:B------:R-:W-:Y:S01]  /*d990*/  MUFU.EX2 R41, R4 ;  /* 0x0000000400297308 */ /* 0x000fe20000000800 */
        /* <DEDUP_REMOVED lines=11> */
[----:B---3--:R-:W-:Y:S02]  /*da50*/  F2FP.PACK_AB R2, R110, R108 ;  /* 0x0000006c6e02723e */ /* 0x008fe400000000ff */
[----:B------:R-:W-:Y:S02]  /*da60*/  PRMT R9, R9, 0x5410, R13 ;  /* 0x0000541009097816 */ /* 0x000fe4000000000d */
[----:B------:R-:W-:Y:S02]  /*da70*/  LOP3.LUT R92, R0, R2, RZ, 0xc0, !PT ;  /* 0x00000002005c7212 */ /* 0x000fe400078ec0ff */
[----:B------:R-:W-:Y:S01]  /*da80*/  F2FP.PACK_AB R2, R50, R51 ;  /* 0x000000333202723e */ /* 0x000fe200000000ff */
[----:B------:R-:W-:Y:S01]  /*da90*/  HSET2.LE.AND R9, R9, R179, PT ;  /* 0x000000b309097233 */ /* 0x000fe20003803000 */
[----:B-1----:R-:W-:-:S04]  /*daa0*/  FFMA.FTZ R8, R245, c[0x0][0x23c], -R33 ;  /* 0x00008f00f5087a23 */ /* 0x002fc80000010821 */
[----:B------:R1:W3:Y:S02]  /*dab0*/  MUFU.EX2 R48, R8 ;  /* 0x0000000800307308 */ /* 0x0002e40000000800 */
[----:B-1----:R-:W-:Y:S02]  /*dac0*/  LOP3.LUT R8, R3, 0xff, RZ, 0xc0, !PT ;  /* 0x000000ff03087812 */ /* 0x002fe400078ec0ff */
[----:B------:R-:W-:Y:S02]  /*dad0*/  PRMT R3, R14, 0x5410, R10 ;  /* 0x000054100e037816 */ /* 0x000fe4000000000a */
[----:B------:R-:W-:Y:S02]  /*dae0*/  PRMT R8, R8, 0x5410, R12 ;  /* 0x0000541008087816 */ /* 0x000fe4000000000c */
[----:B---3--:R-:W-:Y:S01]  /*daf0*/  F2FP.PACK_AB R10, R48, R49 ;  /* 0x00000031300a723e */ /* 0x008fe200000000ff */
[--C-:B------:R-:W-:Y:S02]  /*db00*/  HSET2.LE.AND R3, R3, R179.reuse, PT ;  /* 0x000000b303037233 */ /* 0x100fe40003803000 */
[----:B------:R-:W-:Y:S01]  /*db10*/  HSET2.LE.AND R0, R8, R179, PT ;  /* 0x000000b308007233 */ /* 0x000fe20003803000 */
[----:B------:R-:W-:-:S02]  /*db20*/  F2FP.PACK_AB R8, R109, R111 ;  /* 0x0000006f6d08723e */ /* 0x000fc400000000ff */
[----:B------:R-:W-:Y:S01]  /*db30*/  LOP3.LUT R95, R9, R10, RZ, 0xc0, !PT ;  /* 0x0000000a095f7212 */ /* 0x000fe200078ec0ff */
[----:B------:R-:W-:Y:S01]  /*db40*/  FFMA.FTZ R10, R40, R100, R240 ;  /* 0x00000064280a7223 */ /* 0x000fe200000100f0 */
[----:B------:R-:W-:Y:S01]  /*db50*/  LOP3.LUT R93, R0, R2, RZ, 0xc0, !PT ;  /* 0x00000002005d7212 */ /* 0x000fe200078ec0ff */
[----:B------:R-:W-:Y:S01]  /*db60*/  FFMA.FTZ R0, R133, c[0x0][0x23c], -R35 ;  /* 0x00008f0085007a23 */ /* 0x000fe20000010823 */
[----:B------:R-:W-:Y:S01]  /*db70*/  LOP3.LUT R94, R3, R8, RZ, 0xc0, !PT ;  /* 0x00000008035e7212 */ /* 0x000fe200078ec0ff */
[----:B------:R-:W-:Y:S01]  /*db80*/  IMAD.WIDE.U32 R2, R15, -0x2daee0ad, RZ ;  /* 0xd2511f530f027825 */ /* 0x000fe200078e00ff */
[----:B------:R-:W-:Y:S01]  /*db90*/  MUFU.EX2 R40, R5 ;  /* 0x0000000500287308 */ /* 0x000fe20000000800 */
[----:B------:R-:W1:Y:S02]  /*dba0*/  LDSM.16.MT88.4 R12, [R218+0xbc00] ;  /* 0x00bc0000da0c783b */ /* 0x000e640000004200 */
[----:B------:R-:W-:Y:S01]  /*dbb0*/  IMAD.MOV.U32 R240, RZ, RZ, R212 ;  /* 0x000000fffff07224 */ /* 0x000fe200078e00d4 */
[----:B------:R-:W-:Y:S01]  /*dbc0*/  LOP3.LUT R7, R2, 0xff, RZ, 0xc0, !PT ;  /* 0x000000ff02077812 */ /* 0x000fe200078ec0ff */
[----:B--2---:R-:W-:Y:S01]  /*dbd0*/  HMMA.16816.F32 R116, R92, R124, R96 ;  /* 0x0000007c5c74723c */ /* 0x004fe20000001860 */
[----:B------:R-:W-:-:S02]  /*dbe0*/  SHF.R.U32.HI R4, RZ, 0x10, R2 ;  /* 0x00000010ff047819 */ /* 0x000fc40000011602 */
[----:B------:R2:W-:Y:S01]  /*dbf0*/  MUFU.EX2 R43, R0 ;  /* 0x00000000002b7308 */ /* 0x0005e20000000800 */
[----:B------:R-:W-:Y:S02]  /*dc00*/  SHF.R.U32.HI R6, RZ, 0x18, R2 ;  /* 0x00000018ff067819 */ /* 0x000fe40000011602 */
[----:B------:R-:W-:Y:S02]  /*dc10*/  MOV R212, R164 ;  /* 0x000000a400d47202 */ /* 0x000fe40000000f00 */
[C---:B----4-:R-:W-:Y:S08]  /*dc20*/  HMMA.16816.F32 R152, R92.reuse, R158, R76 ;  /* 0x0000009e5c98723c */ /* 0x050ff0000000184c */
[----:B------:R-:W-:Y:S01]  /*dc30*/  HMMA.16816.F32 R120, R92, R126, R120 ;  /* 0x0000007e5c78723c */ /* 0x000fe20000001878 */
[----:B--2---:R-:W-:-:S04]  /*dc40*/  FFMA.FTZ R0, R252, c[0x0][0x23c], -R35 ;  /* 0x00008f00fc007a23 */ /* 0x004fc80000010823 */
[----:B------:R2:W-:Y:S03]  /*dc50*/  MUFU.EX2 R44, R0 ;  /* 0x00000000002c7308 */ /* 0x0005e60000000800 */
[C---:B------:R-:W-:Y:S08]  /*dc60*/  HMMA.16816.F32 R132, R92.reuse, R140, R88 ;  /* 0x0000008c5c84723c */ /* 0x040ff00000001858 */
[----:B------:R-:W-:Y:S01]  /*dc70*/  HMMA.16816.F32 R136, R92, R142, R136 ;  /* 0x0000008e5c88723c */ /* 0x000fe20000001888 */
[----:B--2---:R-:W-:-:S07]  /*dc80*/  LOP3.LUT R0, R3, UR18, R42, 0x96, !PT ;  /* 0x0000001203007c12 */ /* 0x004fce000f8e962a */
[C---:B------:R-:W-:Y:S01]  /*dc90*/  HMMA.16816.F32 R148, R92.reuse, R156, R148 ;  /* 0x0000009c5c94723c */ /* 0x040fe20000001894 */
[----:B------:R-:W-:Y:S01]  /*dca0*/  LOP3.LUT R3, R2, 0xffff, RZ, 0xc0, !PT ;  /* 0x0000ffff02037812 */ /* 0x000fe200078ec0ff */
[--C-:B------:R-:W-:Y:S01]  /*dcb0*/  FFMA.FTZ R2, R215, c[0x0][0x23c], -R34.reuse ;  /* 0x00008f00d7027a23 */ /* 0x100fe20000010822 */
[----:B------:R-:W-:Y:S01]  /*dcc0*/  MOV R215, R213 ;  /* 0x000000d500d77202 */ /* 0x000fe20000000f00 */
[----:B------:R-:W-:Y:S01]  /*dcd0*/  IMAD.MOV.U32 R213, RZ, RZ, R165 ;  /* 0x000000ffffd57224 */ /* 0x000fe200078e00a5 */
[----:B------:R-:W-:Y:S01]  /*dce0*/  SHF.R.U32.HI R5, RZ, 0x8, R3 ;  /* 0x00000008ff057819 */ /* 0x000fe20000011603 */
[----:B------:R2:W-:Y:S01]  /*dcf0*/  MUFU.EX2 R33, R2 ;  /* 0x0000000200217308 */ /* 0x0005e20000000800 */
[----:B------:R-:W-:Y:S01]  /*dd00*/  FFMA.FTZ R3, R167, c[0x0][0x23c], -R34 ;  /* 0x00008f00a7037a23 */ /* 0x000fe20000010822 */
[----:B------:R-:W-:Y:S01]  /*dd10*/  HMMA.16816.F32 R168, R92, R174, R168 ;  /* 0x000000ae5ca8723c */ /* 0x000fe200000018a8 */
[----:B------:R-:W-:Y:S01]  /*dd20*/  PRMT R8, R7, 0x5410, R5 ;  /* 0x0000541007087816 */ /* 0x000fe20000000005 */
[----:B------:R-:W-:Y:S01]  /*dd30*/  FFMA.FTZ R9, R215, R101, R240 ;  /* 0x00000065d7097223 */ /* 0x000fe200000100f0 */
[----:B------:R-:W-:-:S03]  /*dd40*/  LOP3.LUT R5, R0, 0xff, RZ, 0xc0, !PT ;  /* 0x000000ff00057812 */ /* 0x000fc600078ec0ff */
[----:B------:R3:W-:Y:S02]  /*dd50*/  MUFU.EX2 R35, R3 ;  /* 0x0000000300237308 */ /* 0x0007e40000000800 */
[----:B------:R-:W-:Y:S01]  /*dd60*/  HMMA.16816.F32 R164, R92, R172, R72 ;  /* 0x000000ac5ca4723c */ /* 0x000fe20000001848 */
[----:B--2---:R-:W-:Y:S01]  /*dd70*/  LOP3.LUT R2, R4, 0xff, RZ, 0xc0, !PT ;  /* 0x000000ff04027812 */ /* 0x004fe200078ec0ff */
[----:B------:R-:W-:-:S06]  /*dd80*/  FFMA.FTZ R4, R32, c[0x0][0x23c], -R34 ;  /* 0x00008f0020047a23 */ /* 0x000fcc0000010822 */
[----:B-----5:R-:W-:Y:S01]  /*dd90*/  HMMA.16816.F32 R72, R92, R80, R64 ;  /* 0x000000505c48723c */ /* 0x020fe20000001840 */
[----:B------:R-:W-:Y:S01]  /*dda0*/  PRMT R6, R2, 0x5410, R6 ;  /* 0x0000541002067816 */ /* 0x000fe20000000006 */
[----:B------:R-:W-:Y:S01]  /*ddb0*/  FFMA.FTZ R2, R242, c[0x0][0x23c], -R34 ;  /* 0x00008f00f2027a23 */ /* 0x000fe20000010822 */
[----:B------:R-:W-:Y:S01]  /*ddc0*/  MUFU.EX2 R11, R4 ;  /* 0x00000004000b7308 */ /* 0x000fe20000000800 */
[----:B---3--:R-:W-:-:S04]  /*ddd0*/  SHF.R.U32.HI R3, RZ, 0x10, R0 ;  /* 0x00000010ff037819 */ /* 0x008fc80000011600 */
[C---:B------:R-:W-:Y:S01]  /*dde0*/  HMMA.16816.F32 R76, R92.reuse, R82, R60 ;  /* 0x000000525c4c723c */ /* 0x040fe2000000183c */
[----:B------:R-:W-:Y:S02]  /*ddf0*/  LOP3.LUT R3, R3, 0xff, RZ, 0xc0, !PT ;  /* 0x000000ff03037812 */ /* 0x000fe400078ec0ff */
[----:B------:R2:W3:Y:S05]  /*de00*/  MUFU.EX2 R32, R2 ;  /* 0x0000000200207308 */ /* 0x0004ea0000000800 */
[C---:B-1----:R-:W-:Y:S08]  /*de10*/  HMMA.16816.F32 R88, R92.reuse, R12, R56 ;  /* 0x0000000c5c58723c */ /* 0x042ff00000001838 */
[----:B------:R-:W-:Y:S01]  /*de20*/  HMMA.16816.F32 R92, R92, R14, R52 ;  /* 0x0000000e5c5c723c */ /* 0x000fe20000001834 */
[----:B--2---:R-:W-:-:S02]  /*de30*/  LOP3.LUT R2, R0, 0xffff, RZ, 0xc0, !PT ;  /* 0x0000ffff00027812 */ /* 0x004fc400078ec0ff */
[----:B------:R-:W-:Y:S02]  /*de40*/  SHF.R.U32.HI R0, RZ, 0x18, R0 ;  /* 0x00000018ff007819 */ /* 0x000fe40000011600 */
[----:B------:R-:W-:Y:S02]  /*de50*/  SHF.R.U32.HI R2, RZ, 0x8, R2 ;  /* 0x00000008ff027819 */ /* 0x000fe40000011602 */
[----:B------:R-:W-:Y:S01]  /*de60*/  PRMT R7, R3, 0x5410, R0 ;  /* 0x0000541003077816 */ /* 0x000fe20000000000 */
[--C-:B------:R-:W-:Y:S01]  /*de70*/  HSET2.LE.AND R0, R8, R179.reuse, PT ;  /* 0x000000b308007233 */ /* 0x100fe20003803000 */
[----:B------:R-:W-:Y:S01]  /*de80*/  PRMT R2, R5, 0x5410, R2 ;  /* 0x0000541005027816 */ /* 0x000fe20000000002 */
[--C-:B------:R-:W-:Y:S01]  /*de90*/  HSET2.LE.AND R3, R6, R179.reuse, PT ;  /* 0x000000b306037233 */ /* 0x100fe20003803000 */
[----:B---3--:R-:W-:Y:S01]  /*dea0*/  F2FP.PACK_AB R4, R32, R35 ;  /* 0x000000232004723e */ /* 0x008fe200000000ff */
[--C-:B------:R-:W-:Y:S01]  /*deb0*/  HSET2.LE.AND R7, R7, R179.reuse, PT ;  /* 0x000000b307077233 */ /* 0x100fe20003803000 */
[----:B------:R-:W-:Y:S01]  /*dec0*/  F2FP.PACK_AB R6, R44, R43 ;  /* 0x0000002b2c06723e */ /* 0x000fe200000000ff */
[----:B------:R-:W-:Y:S01]  /*ded0*/  HSET2.LE.AND R5, R2, R179, PT ;  /* 0x000000b302057233 */ /* 0x000fe20003803000 */
[----:B------:R-:W-:-:S02]  /*dee0*/  F2FP.PACK_AB R2, R40, R41 ;  /* 0x000000292802723e */ /* 0x000fc400000000ff */
[----:B------:R-:W-:Y:S01]  /*def0*/  LOP3.LUT R99, R3, R4, RZ, 0xc0, !PT ;  /* 0x0000000403637212 */ /* 0x000fe200078ec0ff */
[----:B------:R-:W-:Y:S01]  /*df00*/  FADD.FTZ R3, R243, R10 ;  /* 0x0000000af3037221 */ /* 0x000fe20000010000 */
[----:B------:R-:W-:Y:S01]  /*df10*/  LOP3.LUT R98, R0, R2, RZ, 0xc0, !PT ;  /* 0x0000000200627212 */ /* 0x000fe200078ec0ff */
[----:B------:R-:W-:Y:S01]  /*df20*/  FFMA.FTZ R2, R238, R103, R236 ;  /* 0x00000067ee027223 */ /* 0x000fe200000100ec */
[----:B------:R-:W-:Y:S01]  /*df30*/  F2FP.PACK_AB R0, R11, R33 ;  /* 0x000000210b00723e */ /* 0x000fe200000000ff */
[----:B------:R-:W-:Y:S01]  /*df40*/  FADD.FTZ R4, R214, R9 ;  /* 0x00000009d6047221 */ /* 0x000fe20000010000 */
[----:B------:R-:W-:Y:S01]  /*df50*/  LOP3.LUT R96, R5, R6, RZ, 0xc0, !PT ;  /* 0x0000000605607212 */ /* 0x000fe200078ec0ff */
[----:B------:R-:W-:Y:S01]  /*df60*/  FADD.FTZ R6, R213, R2 ;  /* 0x00000002d5067221 */ /* 0x000fe20000010000 */
[----:B------:R-:W-:Y:S01]  /*df70*/  LOP3.LUT R97, R7, R0, RZ, 0xc0, !PT ;  /* 0x0000000007617212 */ /* 0x000fe200078ec0ff */
[----:B------:R-:W-:Y:S01]  /*df80*/  FFMA.FTZ R0, R239, R102, R241 ;  /* 0x00000066ef007223 */ /* 0x000fe200000100f1 */
[----:B------:R-:W-:Y:S01]  /*df90*/  MOV R103, R248 ;  /* 0x000000f800677202 */ /* 0x000fe20000000f00 */
        /* <DEDUP_REMOVED lines=63> */
[----:B------:R-:W-:Y:S01]  /*e390*/  MOV R105, R250 ;  /* 0x000000fa00697202 */ /* 0x000fe20000000f00 */
[----:B------:R-:W-:Y:S02]  /*e3a0*/  FADD.FTZ R2, R111, R0 ;  /* 0x000000006f027221 */ /* 0x000fe40000010000 */
[----:B------:R-:W-:Y:S02]  /*e3b0*/  FADD.FTZ R0, R49, R4 ;  /* 0x0000000431007221 */ /* 0x000fe40000010000 */
[----:B------:R-:W-:Y:S02]  /*e3c0*/  FADD.FTZ R4, R40, R5 ;  /* 0x0000000528047221 */ /* 0x000fe40000010000 */
[----:B------:R-:W-:Y:S02]  /*e3d0*/  FADD.FTZ R3, R32, R3 ;  /* 0x0000000320037221 */ /* 0x000fe40000010000 */
[----:B------:R-:W-:Y:S01]  /*e3e0*/  FADD.FTZ R2, R109, R2 ;  /* 0x000000026d027221 */ /* 0x000fe20000010000 */
[----:B------:R1:W-:Y:S01]  /*e3f0*/  STL [R1+0x48], R4 ;  /* 0x0000480401007387 */ /* 0x0003e20000100800 */
[----:B------:R-:W-:-:S02]  /*e400*/  FADD.FTZ R252, R48, R0 ;  /* 0x0000000030fc7221 */ /* 0x000fc40000010000 */
[----:B------:R-:W-:Y:S01]  /*e410*/  IMAD.MOV.U32 R104, RZ, RZ, R249 ;  /* 0x000000ffff687224 */ /* 0x000fe200078e00f9 */
[----:B------:R1:W-:Y:S01]  /*e420*/  STL [R1+0x4c], R3 ;  /* 0x00004c0301007387 */ /* 0x0003e20000100800 */
[----:B------:R-:W-:-:S03]  /*e430*/  IMAD.MOV.U32 R102, RZ, RZ, R231 ;  /* 0x000000ffff667224 */ /* 0x000fc600078e00e7 */
[----:B------:R1:W-:Y:S04]  /*e440*/  STL [R1+0x50], R2 ;  /* 0x0000500201007387 */ /* 0x0003e80000100800 */
[----:B------:R1:W-:Y:S01]  /*e450*/  STL [R1+0x54], R252 ;  /* 0x000054fc01007387 */ /* 0x0003e20000100800 */
[----:B------:R-:W-:Y:S05]  /*e460*/  @P0 BRA `(.L_x_390) ;  /* 0x0000648000000947 */ /* 0x000fea0003800000 */
[----:B------:R-:W2:Y:S04]  /*e470*/  LDL.64 R204, [R1+0x58] ;  /* 0x0000580001cc7983 */ /* 0x000ea80000100a00 */
[----:B------:R-:W3:Y:S01]  /*e480*/  LDL.64 R202, [R1+0x10] ;  /* 0x0000100001ca7983 */ /* 0x000ee20000100a00 */
[----:B------:R-:W-:Y:S01]  /*e490*/  UIADD3 UR29, UR34, -0x3, URZ ;  /* 0xfffffffd221d7890 */ /* 0x000fe2000fffe03f */
[----:B------:R-:W-:-:S04]  /*e4a0*/  DEPBAR.LE SB0, 0x0 ;  /* 0x000080000000791a */ /* 0x000fc80000000000 */
[----:B------:R-:W-:Y:S01]  /*e4b0*/  USHF.R.S32.HI UR35, URZ, 0x1f, UR29 ;  /* 0x0000001f3f237899 */ /* 0x000fe2000801141d */
[----:B------:R-:W-:Y:S01]  /*e4c0*/  BAR.SYNC.DEFER_BLOCKING 0x0 ;  /* 0x0000000000007b1d */ /* 0x000fe20000010000 */
[----:B------:R-:W-:-:S05]  /*e4d0*/  UISETP.GT.AND UP0, UPT, UR29, UR19, UPT ;  /* 0x000000131d00728c */ /* 0x000fca000bf04270 */
[----:B------:R-:W-:Y:S02]  /*e4e0*/  ULDC.64 UR4, c[0x0][0x1a0] ;  /* 0x0000680000047ab9 */ /* 0x000fe40000000a00 */
[----:B------:R-:W-:Y:S02]  /*e4f0*/  UIMAD UR35, UR35, UR4, URZ ;  /* 0x00000004232372a4 */ /* 0x000fe4000f8e023f */
[----:B------:R-:W-:Y:S02]  /*e500*/  UIMAD.WIDE.U32 UR36, UR29, UR4, URZ ;  /* 0x000000041d2472a5 */ /* 0x000fe4000f8e003f */
[----:B------:R-:W-:-:S04]  /*e510*/  UIMAD UR5, UR29, UR5, UR35 ;  /* 0x000000051d0572a4 */ /* 0x000fc8000f8e0223 */
[----:B------:R-:W-:Y:S01]  /*e520*/  UIADD3 UR5, UR37, UR5, URZ ;  /* 0x0000000525057290 */ /* 0x000fe2000fffe03f */
[----:B-1----:R-:W-:Y:S02]  /*e530*/  IMAD.U32 R2, RZ, RZ, UR36 ;  /* 0x00000024ff027e24 */ /* 0x002fe4000f8e00ff */
[----:B------:R-:W-:-:S03]  /*e540*/  IMAD.U32 R3, RZ, RZ, UR37 ;  /* 0x00000025ff037e24 */ /* 0x000fc6000f8e00ff */
[----:B------:R-:W-:Y:S01]  /*e550*/  IMAD.U32 R3, RZ, RZ, UR5 ;  /* 0x00000005ff037e24 */ /* 0x000fe2000f8e00ff */
[----:B------:R-:W-:Y:S04]  /*e560*/  @P4 STS [R222+0x9000], RZ ;  /* 0x009000ffde004388 */ /* 0x000fe80000000800 */
[----:B------:R-:W-:Y:S04]  /*e570*/  @P4 STS [R222+0x9004], RZ ;  /* 0x009004ffde004388 */ /* 0x000fe80000000800 */
[----:B------:R-:W-:Y:S01]  /*e580*/  @P4 STS.64 [R222+0x9008], RZ ;  /* 0x009008ffde004388 */ /* 0x000fe20000000a00 */
[----:B--2---:R-:W-:-:S04]  /*e590*/  LEA R0, P0, R2, R204, 0x6 ;  /* 0x000000cc02007211 */ /* 0x004fc800078030ff */
[----:B------:R-:W-:Y:S02]  /*e5a0*/  @!P4 LEA R14, P5, R0, c[0x0][0x170], 0x1 ;  /* 0x00005c00000eca11 */ /* 0x000fe400078a08ff */
[----:B---3--:R-:W-:Y:S02]  /*e5b0*/  LEA.HI.X R3, R2, R203, R3, 0x6, P0 ;  /* 0x000000cb02037211 */ /* 0x008fe400000f3403 */
        /* <DEDUP_REMOVED lines=22> */
[----:B------:R-:W-:Y:S02]  /*e720*/  @!P2 LEA.HI.X R5, R2, c[0x0][0x174], R3, 0x1, P0 ;  /* 0x00005d000205aa11 */ /* 0x000fe400000f0c03 */
[----:B------:R-:W-:Y:S01]  /*e730*/  PLOP3.LUT P0, PT, PT, PT, UP0, 0x80, 0x0 ;  /* 0x000000000000781c */ /* 0x000fe20003f0f008 */
        /* <DEDUP_REMOVED lines=23> */
[----:B------:R-:W4:Y:S04]  /*e8b0*/  LDSM.16.M88.4 R24, [R217+0x6400] ;  /* 0x00640000d918783b */ /* 0x000f280000000200 */
[----:B-1----:R-:W-:Y:S04]  /*e8c0*/  LDSM.16.M88.4 R12, [R221+0x1000] ;  /* 0x00100000dd0c783b */ /* 0x002fe80000000200 */
[----:B---3--:R-:W1:Y:S04]  /*e8d0*/  LDSM.16.M88.4 R4, [R220+0x1000] ;  /* 0x00100000dc04783b */ /* 0x008e680000000200 */
[----:B------:R-:W3:Y:S04]  /*e8e0*/  LDSM.16.M88.4 R32, [R219+0x6c00] ;  /* 0x006c0000db20783b */ /* 0x000ee80000000200 */
[----:B------:R-:W5:Y:S04]  /*e8f0*/  LDSM.16.M88.4 R36, [R219+0x6800] ;  /* 0x00680000db24783b */ /* 0x000f680000000200 */
[----:B------:R-:W3:Y:S04]  /*e900*/  LDSM.16.M88.4 R44, [R219+0x6000] ;  /* 0x00600000db2c783b */ /* 0x000ee80000000200 */
[----:B------:R-:W3:Y:S01]  /*e910*/  LDSM.16.M88.4 R40, [R219+0x6400] ;  /* 0x00640000db28783b */ /* 0x000ee20000000200 */
[C---:B--2---:R-:W-:Y:S03]  /*e920*/  HMMA.16816.F32 R232, R8.reuse, R28, RZ ;  /* 0x0000001c08e8723c */ /* 0x044fe600000018ff */
[----:B------:R-:W0:Y:S05]  /*e930*/  LDGDEPBAR ;  /* 0x00000000000079af */ /* 0x000e2a0000000000 */
[C---:B------:R-:W-:Y:S08]  /*e940*/  HMMA.16816.F32 R212, R8.reuse, R30, RZ ;  /* 0x0000001e08d4723c */ /* 0x040ff000000018ff */
[----:B----4-:R-:W-:Y:S08]  /*e950*/  HMMA.16816.F32 R184, R8, R24, RZ ;  /* 0x0000001808b8723c */ /* 0x010ff000000018ff */
[C---:B-1----:R-:W-:Y:S08]  /*e960*/  HMMA.16816.F32 R104, R4.reuse, R28, RZ ;  /* 0x0000001c0468723c */ /* 0x042ff000000018ff */
[C---:B------:R-:W-:Y:S08]  /*e970*/  HMMA.16816.F32 R100, R4.reuse, R30, RZ ;  /* 0x0000001e0464723c */ /* 0x040ff000000018ff */
[C---:B------:R-:W-:Y:S08]  /*e980*/  HMMA.16816.F32 R28, R4.reuse, R18, RZ ;  /* 0x00000012041c723c */ /* 0x040ff000000018ff */
[C---:B------:R-:W-:Y:S08]  /*e990*/  HMMA.16816.F32 R56, R4.reuse, R20, RZ ;  /* 0x000000140438723c */ /* 0x040ff000000018ff */
        /* <DEDUP_REMOVED lines=13> */
[----:B------:R-:W2:Y:S03]  /*ea70*/  LDSM.16.M88.4 R16, [R217+0x7c00] ;  /* 0x007c0000d910783b */ /* 0x000ea60000000200 */
[C---:B---3--:R-:W-:Y:S01]  /*ea80*/  HMMA.16816.F32 R208, R12.reuse, R34, R28 ;  /* 0x000000220cd0723c */ /* 0x048fe2000000181c */
[----:B------:R-:W3:Y:S07]  /*ea90*/  LDSM.16.M88.4 R28, [R217+0x7000] ;  /* 0x00700000d91c783b */ /* 0x000eee0000000200 */
[C---:B-----5:R-:W-:Y:S08]  /*eaa0*/  HMMA.16816.F32 R196, R12.reuse, R36, R56 ;  /* 0x000000240cc4723c */ /* 0x060ff00000001838 */
[C---:B------:R-:W-:Y:S08]  /*eab0*/  HMMA.16816.F32 R56, R12.reuse, R32, R48 ;  /* 0x000000200c38723c */ /* 0x040ff00000001830 */
[C---:B------:R-:W-:Y:S08]  /*eac0*/  HMMA.16816.F32 R48, R12.reuse, R46, R100 ;  /* 0x0000002e0c30723c */ /* 0x040ff00000001864 */
        /* <DEDUP_REMOVED lines=9> */
[C---:B------:R-:W-:Y:S01]  /*eb60*/  HMMA.16816.F32 R104, R4.reuse, R46, R212 ;  /* 0x0000002e0468723c */ /* 0x040fe200000018d4 */
[----:B------:R-:W-:Y:S07]  /*eb70*/  LDSM.16.M88.4 R44, [R219+0x7c00] ;  /* 0x007c0000db2c783b */ /* 0x000fee0000000200 */
[C---:B------:R-:W-:Y:S08]  /*eb80*/  HMMA.16816.F32 R64, R4.reuse, R42, R204 ;  /* 0x0000002a0440723c */ /* 0x040ff000000018cc */
[C---:B------:R-:W-:Y:S08]  /*eb90*/  HMMA.16816.F32 R60, R4.reuse, R38, R200 ;  /* 0x00000026043c723c */ /* 0x040ff000000018c8 */
[----:B------:R-:W-:Y:S01]  /*eba0*/  HMMA.16816.F32 R32, R4, R34, R180 ;  /* 0x000000220420723c */ /* 0x000fe200000018b4 */
[----:B------:R-:W1:Y:S07]  /*ebb0*/  LDSM.16.M88.4 R4, [R220+0x2000] ;  /* 0x00200000dc04783b */ /* 0x000e6e0000000200 */
[C---:B--2---:R-:W-:Y:S01]  /*ebc0*/  HMMA.16816.F32 R204, R8.reuse, R16, R56 ;  /* 0x0000001008cc723c */ /* 0x044fe20000001838 */
[----:B------:R-:W2:Y:S07]  /*ebd0*/  LDSM.16.M88.4 R56, [R219+0x7000] ;  /* 0x00700000db38783b */ /* 0x000eae0000000200 */
[C---:B---3--:R-:W-:Y:S01]  /*ebe0*/  HMMA.16816.F32 R36, R8.reuse, R30, R48 ;  /* 0x0000001e0824723c */ /* 0x048fe20000001830 */
[----:B------:R-:W-:Y:S07]  /*ebf0*/  LDSM.16.M88.4 R48, [R219+0x7800] ;  /* 0x00780000db30783b */ /* 0x000fee0000000200 */
[C---:B------:R-:W-:Y:S01]  /*ec00*/  HMMA.16816.F32 R180, R8.reuse, R22, R52 ;  /* 0x0000001608b4723c */ /* 0x040fe20000001834 */
[----:B------:R-:W3:Y:S07]  /*ec10*/  LDSM.16.M88.4 R52, [R219+0x7400] ;  /* 0x00740000db34783b */ /* 0x000eee0000000200 */
[C---:B------:R-:W-:Y:S08]  /*ec20*/  HMMA.16816.F32 R40, R8.reuse, R28, R192 ;  /* 0x0000001c0828723c */ /* 0x040ff000000018c0 */
[C---:B------:R-:W-:Y:S08]  /*ec30*/  HMMA.16816.F32 R184, R8.reuse, R24, R188 ;  /* 0x0000001808b8723c */ /* 0x040ff000000018bc */
[C---:B------:R-:W-:Y:S08]  /*ec40*/  HMMA.16816.F32 R196, R8.reuse, R20, R196 ;  /* 0x0000001408c4723c */ /* 0x040ff000000018c4 */
[C---:B------:R-:W-:Y:S08]  /*ec50*/  HMMA.16816.F32 R100, R8.reuse, R26, R100 ;  /* 0x0000001a0864723c */ /* 0x040ff00000001864 */
[----:B------:R-:W-:Y:S01]  /*ec60*/  HMMA.16816.F32 R192, R8, R18, R208 ;  /* 0x0000001208c0723c */ /* 0x000fe200000018d0 */
[----:B------:R-:W4:Y:S07]  /*ec70*/  LDSM.16.M88.4 R8, [R221+0x2000] ;  /* 0x00200000dd08783b */ /* 0x000f2e0000000200 */
        /* <DEDUP_REMOVED lines=9> */
[----:B------:R-:W1:Y:S03]  /*ed10*/  LDSM.16.M88.4 R16, [R217+0x8000] ;  /* 0x00800000d910783b */ /* 0x000e660000000200 */
[C---:B--2---:R-:W-:Y:S01]  /*ed20*/  HMMA.16816.F32 R176, R12.reuse, R56, R40 ;  /* 0x000000380cb0723c */ /* 0x044fe20000001828 */
[----:B------:R-:W2:Y:S04]  /*ed30*/  LDSM.16.M88.4 R32, [R217+0x8400] ;  /* 0x00840000d920783b */ /* 0x000ea80000000200 */
[----:B------:R-:W5:Y:S03]  /*ed40*/  LDSM.16.M88.4 R40, [R217+0x8800] ;  /* 0x00880000d928783b */ /* 0x000f660000000200 */
[C---:B------:R-:W-:Y:S01]  /*ed50*/  HMMA.16816.F32 R108, R12.reuse, R58, R36 ;  /* 0x0000003a0c6c723c */ /* 0x040fe20000001824 */
[----:B------:R-:W1:Y:S07]  /*ed60*/  LDSM.16.M88.4 R36, [R217+0x8c00] ;  /* 0x008c0000d924783b */ /* 0x000e6e0000000200 */
[C---:B---3--:R-:W-:Y:S08]  /*ed70*/  HMMA.16816.F32 R104, R12.reuse, R52, R184 ;  /* 0x000000340c68723c */ /* 0x048ff000000018b8 */
[C---:B------:R-:W-:Y:S08]  /*ed80*/  HMMA.16816.F32 R100, R12.reuse, R54, R100 ;  /* 0x000000360c64723c */ /* 0x040ff00000001864 */
[C---:B------:R-:W-:Y:S08]  /*ed90*/  HMMA.16816.F32 R64, R12.reuse, R48, R196 ;  /* 0x000000300c40723c */ /* 0x040ff000000018c4 */
[C---:B------:R-:W-:Y:S08]  /*eda0*/  HMMA.16816.F32 R60, R12.reuse, R50, R180 ;  /* 0x000000320c3c723c */ /* 0x040ff000000018b4 */
[C---:B------:R-:W-:Y:S08]  /*edb0*/  HMMA.16816.F32 R28, R12.reuse, R44, R204 ;  /* 0x0000002c0c1c723c */ /* 0x040ff000000018cc */
[----:B------:R-:W-:Y:S01]  /*edc0*/  HMMA.16816.F32 R24, R12, R46, R192 ;  /* 0x0000002e0c18723c */ /* 0x000fe200000018c0 */
[----:B------:R-:W3:Y:S07]  /*edd0*/  LDSM.16.M88.4 R12, [R220+0x4000] ;  /* 0x00400000dc0c783b */ /* 0x000eee0000000200 */
        /* <DEDUP_REMOVED lines=11> */
[C---:B--2---:R-:W-:Y:S08]  /*ee90*/  HMMA.16816.F32 R180, R4.reuse, R32, R104 ;  /* 0x0000002004b4723c */ /* 0x044ff00000001868 */
[C---:B------:R-:W-:Y:S08]  /*eea0*/  HMMA.16816.F32 R176, R4.reuse, R34, R100 ;  /* 0x0000002204b0723c */ /* 0x040ff00000001864 */
[C---:B-----5:R-:W-:Y:S08]  /*eeb0*/  HMMA.16816.F32 R108, R4.reuse, R40, R64 ;  /* 0x00000028046c723c */ /* 0x060ff00000001840 */
[C---:B------:R-:W-:Y:S08]  /*eec0*/  HMMA.16816.F32 R104, R4.reuse, R42, R60 ;  /* 0x0000002a0468723c */ /* 0x040ff0000000183c */
[C---:B------:R-:W-:Y:S01]  /*eed0*/  HMMA.16816.F32 R100, R4.reuse, R36, R28 ;  /* 0x000000240464723c */ /* 0x040fe2000000181c */
[----:B------:R-:W-:Y:S07]  /*eee0*/  LDSM.16.M88.4 R28, [R219+0x8000] ;  /* 0x00800000db1c783b */ /* 0x000fee0000000200 */
[----:B------:R-:W-:Y:S01]  /*eef0*/  HMMA.16816.F32 R64, R4, R38, R24 ;  /* 0x000000260440723c */ /* 0x000fe20000001818 */
[----:B------:R-:W-:Y:S04]  /*ef00*/  LDSM.16.M88.4 R4, [R221+0x5000] ;  /* 0x00500000dd04783b */ /* 0x000fe80000000200 */
[----:B------:R-:W-:Y:S03]  /*ef10*/  LDSM.16.M88.4 R24, [R219+0x8400] ;  /* 0x00840000db18783b */ /* 0x000fe60000000200 */
[C---:B---3--:R-:W-:Y:S01]  /*ef20*/  HMMA.16816.F32 R60, R12.reuse, R16, R20 ;  /* 0x000000100c3c723c */ /* 0x048fe20000001814 */
[----:B------:R-:W1:Y:S07]  /*ef30*/  LDSM.16.M88.4 R20, [R219+0x8800] ;  /* 0x00880000db14783b */ /* 0x000e6e0000000200 */
[----:B------:R-:W-:Y:S01]  /*ef40*/  HMMA.16816.F32 R56, R12, R18, R56 ;  /* 0x000000120c38723c */ /* 0x000fe20000001838 */
[----:B------:R-:W2:Y:S01]  /*ef50*/  LDSM.16.M88.4 R16, [R219+0x8c00] ;  /* 0x008c0000db10783b */ /* 0x000ea20000000200 */
[----:B------:R-:W-:-:S06]  /*ef60*/  DEPBAR.LE SB0, 0x0 ;  /* 0x000080000000791a */ /* 0x000fcc0000000000 */
        /* <DEDUP_REMOVED lines=8> */
[----:B------:R-:W-:Y:S08]  /*eff0*/  HMMA.16816.F32 R64, R4, R18, R64 ;  /* 0x000000120440723c */ /* 0x000ff00000001840 */
[----:B------:R-:W-:Y:S08]  /*f000*/  HMMA.16816.F32 R32, R8, R16, R32 ;  /* 0x000000100820723c */ /* 0x000ff00000001820 */
        /* <DEDUP_REMOVED lines=76> */
.L_x_396:
[----:B------:R-:W-:Y:S05]  /*f4d0*/  BSYNC B0 ;  /* 0x0000000000007941 */ /* 0x000fea0003800000 */
.L_x_395:
[----:B------:R-:W0:Y:S02]  /*f4e0*/  LDGDEPBAR ;  /* 0x00000000000079af */ /* 0x000e240000000000 */
.L_x_394:
[----:B-1----:R-:W2:Y:S04]  /*f4f0*/  LDL R4, [R1+0x20] ;  /* 0x0000200001047983 */ /* 0x002ea80000100800 */
[----:B------:R-:W3:Y:S04]  /*f500*/  LDL.LU R6, [R1+0x4c] ;  /* 0x00004c0001067983 */ /* 0x000ee80000300800 */
[----:B------:R-:W4:Y:S04]  /*f510*/  LDL.LU R7, [R1+0x48] ;  /* 0x0000480001077983 */ /* 0x000f280000300800 */
[----:B------:R-:W2:Y:S04]  /*f520*/  LDL.LU R5, [R1+0x50] ;  /* 0x0000500001057983 */ /* 0x000ea80000300800 */
[----:B------:R-:W3:Y:S04]  /*f530*/  LDL R2, [R1+0x18] ;  /* 0x0000180001027983 */ /* 0x000ee80000100800 */
[----:B------:R-:W4:Y:S04]  /*f540*/  LDL R3, [R1+0x8] ;  /* 0x0000080001037983 */ /* 0x000f280000100800 */
[----:B------:R-:W1:Y:S01]  /*f550*/  S2R R8, SR_TID.X ;  /* 0x0000000000087919 */ /* 0x000e620000002100 */
[----:B------:R-:W-:-:S03]  /*f560*/  IMAD.U32 R0, RZ, RZ, UR29 ;  /* 0x0000001dff007e24 */ /* 0x000fc6000f8e00ff */
[----:B------:R2:W-:Y:S01]  /*f570*/  STL [R1+0x90], R222 ;  /* 0x000090de01007387 */ /* 0x0005e20000100800 */
[----:B-1----:R-:W-:-:S05]  /*f580*/  IMAD.SHL.U32 R8, R8, 0x2, RZ ;  /* 0x0000000208087824 */ /* 0x002fca00078e00ff */
[----:B------:R-:W-:-:S05]  /*f590*/  LOP3.LUT R8, R8, 0x6, RZ, 0xc0, !PT ;  /* 0x0000000608087812 */ /* 0x000fca00078ec0ff */
[----:B------:R-:W-:Y:S01]  /*f5a0*/  IMAD R0, R0, 0x40, R8 ;  /* 0x0000004000007824 */ /* 0x000fe200078e0208 */
[----:B------:R-:W-:Y:S04]  /*f5b0*/  STL [R1+0x8c], R221 ;  /* 0x00008cdd01007387 */ /* 0x000fe80000100800 */
[C---:B------:R-:W-:Y:S01]  /*f5c0*/  ISETP.GE.AND P1, PT, R0.reuse, R230, PT ;  /* 0x000000e60000720c */ /* 0x040fe20003f26270 */
[----:B------:R-:W-:Y:S03]  /*f5d0*/  STL [R1+0x88], R220 ;  /* 0x000088dc01007387 */ /* 0x000fe60000100800 */
[----:B------:R-:W-:Y:S01]  /*f5e0*/  ISETP.LT.OR P1, PT, R0, R226, P1 ;  /* 0x000000e20000720c */ /* 0x000fe20000f21670 */
[----:B------:R-:W-:Y:S04]  /*f5f0*/  STL [R1+0x84], R219 ;  /* 0x000084db01007387 */ /* 0x000fe80000100800 */
[----:B------:R-:W-:Y:S01]  /*f600*/  STL [R1+0x80], R217 ;  /* 0x000080d901007387 */ /* 0x000fe20000100800 */
[----:B------:R-:W-:-:S02]  /*f610*/  FSEL R20, R60, -INF , !P1 ;  /* 0xff8000003c147808 */ /* 0x000fc40004800000 */
[C---:B------:R-:W-:Y:S02]  /*f620*/  ISETP.GE.AND P0, PT, R0.reuse, R229, PT ;  /* 0x000000e50000720c */ /* 0x040fe40003f06270 */
[C---:B------:R-:W-:Y:S02]  /*f630*/  ISETP.GE.AND P2, PT, R0.reuse, R228, PT ;  /* 0x000000e40000720c */ /* 0x040fe40003f46270 */
[C---:B------:R-:W-:Y:S02]  /*f640*/  ISETP.GE.AND P1, PT, R0.reuse, R227, PT ;  /* 0x000000e30000720c */ /* 0x040fe40003f26270 */
[C---:B------:R-:W-:Y:S02]  /*f650*/  ISETP.LT.OR P0, PT, R0.reuse, R225, P0 ;  /* 0x000000e10000720c */ /* 0x040fe40000701670 */
[C---:B------:R-:W-:Y:S02]  /*f660*/  ISETP.LT.OR P2, PT, R0.reuse, R224, P2 ;  /* 0x000000e00000720c */ /* 0x040fe40001741670 */
[----:B------:R-:W-:-:S02]  /*f670*/  ISETP.LT.OR P1, PT, R0, R223, P1 ;  /* 0x000000df0000720c */ /* 0x000fc40000f21670 */
[----:B------:R-:W-:Y:S02]  /*f680*/  FSEL R23, R62, -INF , !P0 ;  /* 0xff8000003e177808 */ /* 0x000fe40004000000 */
[----:B------:R-:W-:Y:S02]  /*f690*/  FSEL R29, R188, -INF , !P2 ;  /* 0xff800000bc1d7808 */ /* 0x000fe40005000000 */
[----:B------:R-:W-:Y:S01]  /*f6a0*/  FSEL R39, R190, -INF , !P1 ;  /* 0xff800000be277808 */ /* 0x000fe20004800000 */
[----:B--2---:R-:W-:Y:S02]  /*f6b0*/  IMAD.MOV.U32 R8, RZ, RZ, R5 ;  /* 0x000000ffff087224 */ /* 0x004fe400078e0005 */
[----:B------:R-:W2:Y:S01]  /*f6c0*/  LDL R5, [R1+0x4] ;  /* 0x0000040001057983 */ /* 0x000ea20000100800 */
[----:B---3--:R-:W-:Y:S01]  /*f6d0*/  IMAD.MOV.U32 R10, RZ, RZ, R2 ;  /* 0x000000ffff0a7224 */ /* 0x008fe200078e0002 */
        /* <DEDUP_REMOVED lines=9> */
[----:B------:R-:W-:Y:S02]  /*f770*/  IADD3 R2, R0, 0x8, RZ ;  /* 0x0000000800027810 */ /* 0x000fe40007ffe0ff */
[----:B------:R-:W-:Y:S02]  /*f780*/  FSEL R21, R61, -INF , !P6 ;  /* 0xff8000003d157808 */ /* 0x000fe40007000000 */
[C---:B------:R-:W-:Y:S02]  /*f790*/  ISETP.GE.AND P0, PT, R2.reuse, R230, PT ;  /* 0x000000e60200720c */ /* 0x040fe40003f06270 */
[----:B------:R-:W-:-:S02]  /*f7a0*/  ISETP.GE.AND P2, PT, R2, R229, PT ;  /* 0x000000e50200720c */ /* 0x000fc40003f46270 */
[C---:B------:R-:W-:Y:S02]  /*f7b0*/  ISETP.GE.AND P1, PT, R2.reuse, R228, PT ;  /* 0x000000e40200720c */ /* 0x040fe40003f26270 */
[C---:B------:R-:W-:Y:S01]  /*f7c0*/  ISETP.GE.AND P6, PT, R2.reuse, R227, PT ;  /* 0x000000e30200720c */ /* 0x040fe20003fc6270 */
[----:B----4-:R-:W-:Y:S01]  /*f7d0*/  IMAD.MOV.U32 R9, RZ, RZ, R3 ;  /* 0x000000ffff097224 */ /* 0x010fe200078e0003 */
[C---:B------:R-:W-:Y:S02]  /*f7e0*/  ISETP.LT.OR P0, PT, R2.reuse, R226, P0 ;  /* 0x000000e20200720c */ /* 0x040fe40000701670 */
[C---:B------:R-:W-:Y:S02]  /*f7f0*/  ISETP.LT.OR P2, PT, R2.reuse, R225, P2 ;  /* 0x000000e10200720c */ /* 0x040fe40001741670 */
[C---:B------:R-:W-:Y:S02]  /*f800*/  ISETP.LT.OR P1, PT, R2.reuse, R224, P1 ;  /* 0x000000e00200720c */ /* 0x040fe40000f21670 */
[----:B------:R-:W-:-:S02]  /*f810*/  ISETP.LT.OR P6, PT, R2, R223, P6 ;  /* 0x000000df0200720c */ /* 0x000fc400037c1670 */
[C---:B------:R-:W-:Y:S02]  /*f820*/  IADD3 R3, R0.reuse, 0x9, RZ ;  /* 0x0000000900037810 */ /* 0x040fe40007ffe0ff */
        /* <DEDUP_REMOVED lines=8> */
[C---:B------:R-:W-:Y:S02]  /*f8b0*/  ISETP.GE.AND P4, PT, R3.reuse, R228, PT ;  /* 0x000000e40300720c */ /* 0x040fe40003f86270 */
[----:B------:R-:W-:Y:S02]  /*f8c0*/  ISETP.GE.AND P0, PT, R3, R227, PT ;  /* 0x000000e30300720c */ /* 0x000fe40003f06270 */
[----:B------:R-:W-:-:S02]  /*f8d0*/  ISETP.GE.AND P2, PT, R2, R230, PT ;  /* 0x000000e60200720c */ /* 0x000fc40003f46270 */
[C---:B------:R-:W-:Y:S02]  /*f8e0*/  ISETP.LT.OR P3, PT, R3.reuse, R226, P3 ;  /* 0x000000e20300720c */ /* 0x040fe40001f61670 */
[C---:B------:R-:W-:Y:S02]  /*f8f0*/  ISETP.LT.OR P5, PT, R3.reuse, R225, P5 ;  /* 0x000000e10300720c */ /* 0x040fe40002fa1670 */
[C---:B------:R-:W-:Y:S02]  /*f900*/  ISETP.LT.OR P4, PT, R3.reuse, R224, P4 ;  /* 0x000000e00300720c */ /* 0x040fe40002781670 */
        /* <DEDUP_REMOVED lines=12> */
[----:B------:R-:W-:Y:S02]  /*f9d0*/  ISETP.GE.AND P3, PT, R2, R227, PT ;  /* 0x000000e30200720c */ /* 0x000fe40003f66270 */
[C---:B------:R-:W-:Y:S02]  /*f9e0*/  ISETP.GE.AND P0, PT, R3.reuse, R230, PT ;  /* 0x000000e60300720c */ /* 0x040fe40003f06270 */
[----:B------:R-:W-:-:S02]  /*f9f0*/  ISETP.GE.AND P5, PT, R3, R229, PT ;  /* 0x000000e50300720c */ /* 0x000fc40003fa6270 */
[C---:B------:R-:W-:Y:S02]  /*fa00*/  ISETP.GE.AND P4, PT, R3.reuse, R228, PT ;  /* 0x000000e40300720c */ /* 0x040fe40003f86270 */
[C---:B------:R-:W-:Y:S02]  /*fa10*/  ISETP.GE.AND P2, PT, R3.reuse, R227, PT ;  /* 0x000000e30300720c */ /* 0x040fe40003f46270 */
[C---:B------:R-:W-:Y:S02]  /*fa20*/  ISETP.LT.OR P1, PT, R2.reuse, R225, P1 ;  /* 0x000000e10200720c */ /* 0x040fe40000f21670 */
[C---:B------:R-:W-:Y:S02]  /*fa30*/  ISETP.LT.OR P6, PT, R2.reuse, R224, P6 ;  /* 0x000000e00200720c */ /* 0x040fe400037c1670 */
[----:B------:R-:W-:Y:S02]  /*fa40*/  ISETP.LT.OR P3, PT, R2, R223, P3 ;  /* 0x000000df0200720c */ /* 0x000fe40001f61670 */
[----:B------:R-:W-:-:S02]  /*fa50*/  ISETP.LT.OR P0, PT, R3, R226, P0 ;  /* 0x000000e20300720c */ /* 0x000fc40000701670 */
[C---:B------:R-:W-:Y:S02]  /*fa60*/  ISETP.LT.OR P5, PT, R3.reuse, R225, P5 ;  /* 0x000000e10300720c */ /* 0x040fe40002fa1670 */
[C---:B------:R-:W-:Y:S02]  /*fa70*/  ISETP.LT.OR P4, PT, R3.reuse, R224, P4 ;  /* 0x000000e00300720c */ /* 0x040fe40002781670 */
[----:B------:R-:W-:Y:S02]  /*fa80*/  ISETP.LT.OR P2, PT, R3, R223, P2 ;  /* 0x000000df0300720c */ /* 0x000fe40001741670 */
[C---:B------:R-:W-:Y:S02]  /*fa90*/  IADD3 R2, R0.reuse, 0x18, RZ ;  /* 0x0000001800027810 */ /* 0x040fe40007ffe0ff */
[----:B------:R-:W-:Y:S02]  /*faa0*/  IADD3 R3, R0, 0x19, RZ ;  /* 0x0000001900037810 */ /* 0x000fe40007ffe0ff */
[----:B------:R-:W-:-:S02]  /*fab0*/  FSEL R187, R54, -INF , !P1 ;  /* 0xff80000036bb7808 */ /* 0x000fc40004800000 */
[----:B------:R-:W-:Y:S02]  /*fac0*/  FSEL R188, R180, -INF , !P6 ;  /* 0xff800000b4bc7808 */ /* 0x000fe40007000000 */
[----:B------:R-:W-:Y:S02]  /*fad0*/  FSEL R198, R182, -INF , !P3 ;  /* 0xff800000b6c67808 */ /* 0x000fe40005800000 */
[----:B------:R-:W-:Y:S02]  /*fae0*/  FSEL R184, R53, -INF , !P0 ;  /* 0xff80000035b87808 */ /* 0x000fe40004000000 */
[----:B------:R-:W-:Y:S02]  /*faf0*/  FSEL R189, R181, -INF , !P4 ;  /* 0xff800000b5bd7808 */ /* 0x000fe40006000000 */
[C---:B------:R-:W-:Y:S02]  /*fb00*/  ISETP.GE.AND P1, PT, R2.reuse, R230, PT ;  /* 0x000000e60200720c */ /* 0x040fe40003f26270 */
[----:B------:R-:W-:-:S02]  /*fb10*/  ISETP.GE.AND P6, PT, R2, R229, PT ;  /* 0x000000e50200720c */ /* 0x000fc40003fc6270 */
[C---:B------:R-:W-:Y:S02]  /*fb20*/  ISETP.GE.AND P3, PT, R2.reuse, R228, PT ;  /* 0x000000e40200720c */ /* 0x040fe40003f66270 */
[C---:B------:R-:W-:Y:S02]  /*fb30*/  ISETP.GE.AND P0, PT, R2.reuse, R227, PT ;  /* 0x000000e30200720c */ /* 0x040fe40003f06270 */
[----:B------:R-:W-:Y:S02]  /*fb40*/  ISETP.GE.AND P4, PT, R3, R230, PT ;  /* 0x000000e60300720c */ /* 0x000fe40003f86270 */
[C---:B------:R-:W-:Y:S02]  /*fb50*/  ISETP.LT.OR P1, PT, R2.reuse, R226, P1 ;  /* 0x000000e20200720c */ /* 0x040fe40000f21670 */
[C---:B------:R-:W-:Y:S02]  /*fb60*/  ISETP.LT.OR P6, PT, R2.reuse, R225, P6 ;  /* 0x000000e10200720c */ /* 0x040fe400037c1670 */
[----:B------:R-:W-:-:S02]  /*fb70*/  ISETP.LT.OR P3, PT, R2, R224, P3 ;  /* 0x000000e00200720c */ /* 0x000fc40001f61670 */
[----:B------:R-:W-:Y:S02]  /*fb80*/  ISETP.LT.OR P0, PT, R2, R223, P0 ;  /* 0x000000df0200720c */ /* 0x000fe40000701670 */
[----:B------:R-:W-:Y:S02]  /*fb90*/  ISETP.LT.OR P4, PT, R3, R226, P4 ;  /* 0x000000e20300720c */ /* 0x000fe40002781670 */
[----:B------:R-:W-:Y:S02]  /*fba0*/  IADD3 R2, R0, 0x20, RZ ;  /* 0x0000002000027810 */ /* 0x000fe40007ffe0ff */
[----:B------:R-:W-:Y:S02]  /*fbb0*/  FSEL R199, R183, -INF , !P2 ;  /* 0xff800000b7c77808 */ /* 0x000fe40005000000 */
[----:B------:R-:W-:Y:S02]  /*fbc0*/  FSEL R185, R55, -INF , !P5 ;  /* 0xff80000037b97808 */ /* 0x000fe40006800000 */
        /* <DEDUP_REMOVED lines=9> */
[C---:B------:R-:W-:Y:S02]  /*fc60*/  ISETP.GE.AND P3, PT, R2.reuse, R229, PT ;  /* 0x000000e50200720c */ /* 0x040fe40003f66270 */
[C---:B------:R-:W-:Y:S02]  /*fc70*/  ISETP.GE.AND P0, PT, R2.reuse, R228, PT ;  /* 0x000000e40200720c */ /* 0x040fe40003f06270 */
[----:B------:R-:W-:Y:S02]  /*fc80*/  ISETP.GE.AND P4, PT, R2, R227, PT ;  /* 0x000000e30200720c */ /* 0x000fe40003f86270 */
[----:B------:R-:W-:-:S02]  /*fc90*/  ISETP.LT.OR P5, PT, R3, R225, P5 ;  /* 0x000000e10300720c */ /* 0x000fc40002fa1670 */
[C---:B------:R-:W-:Y:S02]  /*fca0*/  ISETP.LT.OR P2, PT, R3.reuse, R224, P2 ;  /* 0x000000e00300720c */ /* 0x040fe40001741670 */
[----:B------:R-:W-:Y:S02]  /*fcb0*/  ISETP.LT.OR P1, PT, R3, R223, P1 ;  /* 0x000000df0300720c */ /* 0x000fe40000f21670 */
        /* <DEDUP_REMOVED lines=39> */
[----:B------:R-:W-:-:S02]  /*ff30*/  ISETP.GE.AND P2, PT, R3, R229, PT ;  /* 0x000000e50300720c */ /* 0x000fc40003f46270 */
[CC--:B------:R-:W-:Y:S02]  /*ff40*/  ISETP.GE.AND P3, PT, R3.reuse, R228.reuse, PT ;  /* 0x000000e40300720c */ /* 0x0c0fe40003f66270 */
[C---:B------:R-:W-:Y:S02]  /*ff50*/  ISETP.GE.AND P4, PT, R3.reuse, R227, PT ;  /* 0x000000e30300720c */ /* 0x040fe40003f86270 */
        /* <DEDUP_REMOVED lines=17> */
[----:B------:R-:W-:Y:S02]  /*10070*/  ISETP.LT.OR P0, PT, R3, R224, P0 ;  /* 0x000000e00300720c */ /* 0x000fe40000701670 */
[----:B------:R-:W-:Y:S02]  /*10080*/  IADD3 R2, R0, 0x38, RZ ;  /* 0x0000003800027810 */ /* 0x000fe40007ffe0ff */
[----:B------:R-:W-:Y:S02]  /*10090*/  FSEL R222, R105, -INF , !P0 ;  /* 0xff80000069de7808 */ /* 0x000fe40004000000 */
[----:B------:R-:W-:Y:S02]  /*100a0*/  ISETP.GE.AND P0, PT, R2, R229, PT ;  /* 0x000000e50200720c */ /* 0x000fe40003f06270 */
[----:B------:R-:W-:-:S02]  /*100b0*/  FSEL R34, R34, -INF , !P1 ;  /* 0xff80000022227808 */ /* 0x000fc40004800000 */
[----:B------:R-:W-:Y:S02]  /*100c0*/  ISETP.LT.OR P0, PT, R2, R225, P0 ;  /* 0x000000e10200720c */ /* 0x000fe40000701670 */
[C---:B------:R-:W-:Y:S01]  /*100d0*/  ISETP.GE.AND P1, PT, R3.reuse, R229, PT ;  /* 0x000000e50300720c */ /* 0x040fe20003f26270 */
[----:B------:R-:W-:Y:S01]  /*100e0*/  IMAD.WIDE.U32 R244, R10, -0x2daee0ad, RZ ;  /* 0xd2511f530af47825 */ /* 0x000fe200078e00ff */
[----:B------:R-:W-:Y:S02]  /*100f0*/  FSEL R10, R18, -INF , !P0 ;  /* 0xff800000120a7808 */ /* 0x000fe40004000000 */
[----:B------:R-:W-:Y:S02]  /*10100*/  ISETP.LT.OR P1, PT, R3, R225, P1 ;  /* 0x000000e10300720c */ /* 0x000fe40000f21670 */
[----:B------:R-:W-:Y:S01]  /*10110*/  IADD3 R0, R0, 0x39, RZ ;  /* 0x0000003900007810 */ /* 0x000fe20007ffe0ff */
[----:B------:R1:W-:Y:S01]  /*10120*/  STL [R1+0x94], R230 ;  /* 0x000094e601007387 */ /* 0x0003e20000100800 */
[----:B------:R-:W-:-:S02]  /*10130*/  FSEL R236, R32, -INF , !P2 ;  /* 0xff80000020ec7808 */ /* 0x000fc40005000000 */
[----:B------:R-:W-:Y:S01]  /*10140*/  FSEL R35, R35, -INF , !P1 ;  /* 0xff80000023237808 */ /* 0x000fe20004800000 */
[----:B------:R-:W-:Y:S01]  /*10150*/  STL [R1], R10 ;  /* 0x0000000a01007387 */ /* 0x000fe20000100800 */
[-C--:B------:R-:W-:Y:S02]  /*10160*/  ISETP.GE.AND P2, PT, R3, R230.reuse, PT ;  /* 0x000000e60300720c */ /* 0x080fe40003f46270 */
[-C--:B------:R-:W-:Y:S01]  /*10170*/  ISETP.GE.AND P1, PT, R2, R230.reuse, PT ;  /* 0x000000e60200720c */ /* 0x080fe20003f26270 */
[----:B------:R3:W-:Y:S01]  /*10180*/  STL [R1+0x98], R229 ;  /* 0x000098e501007387 */ /* 0x0007e20000100800 */
[----:B------:R-:W-:-:S03]  /*10190*/  ISETP.GE.AND P0, PT, R0, R230, PT ;  /* 0x000000e60000720c */ /* 0x000fc60003f06270 */
[----:B-1----:R-:W4:Y:S01]  /*101a0*/  LDL.LU R230, [R1] ;  /* 0x0000000001e67983 */ /* 0x002f220000300800 */
[----:B------:R-:W-:-:S04]  /*101b0*/  ISETP.LT.OR P2, PT, R3, R226, P2 ;  /* 0x000000e20300720c */ /* 0x000fc80001741670 */
[----:B------:R-:W-:Y:S02]  /*101c0*/  FSEL R33, R33, -INF , !P2 ;  /* 0xff80000021217808 */ /* 0x000fe40005000000 */
[C---:B------:R-:W-:Y:S01]  /*101d0*/  ISETP.GE.AND P2, PT, R3.reuse, R227, PT ;  /* 0x000000e30300720c */ /* 0x040fe20003f46270 */
[----:B------:R-:W-:Y:S01]  /*101e0*/  USHF.L.U32 UR4, UR29, 0x1, URZ ;  /* 0x000000011d047899 */ /* 0x000fe2000800063f */
[----:B------:R-:W-:Y:S02]  /*101f0*/  ISETP.LT.OR P1, PT, R2, R226, P1 ;  /* 0x000000e20200720c */ /* 0x000fe40000f21670 */
[----:B------:R-:W-:Y:S01]  /*10200*/  ISETP.LT.OR P2, PT, R3, R223, P2 ;  /* 0x000000df0300720c */ /* 0x000fe20001741670 */
[----:B------:R-:W-:Y:S02]  /*10210*/  IMAD.U32 R3, RZ, RZ, UR33 ;  /* 0x00000021ff037e24 */ /* 0x000fe4000f8e00ff */
[----:B------:R-:W-:Y:S01]  /*10220*/  IMAD.WIDE.U32 R240, R9, -0x326172a9, RZ ;  /* 0xcd9e8d5709f07825 */ /* 0x000fe200078e00ff */
[----:B------:R-:W-:-:S02]  /*10230*/  FSEL R234, R16, -INF , !P1 ;  /* 0xff80000010ea7808 */ /* 0x000fc40004800000 */
[----:B------:R-:W-:Y:S01]  /*10240*/  ISETP.GE.AND P1, PT, R2, R228, PT ;  /* 0x000000e40200720c */ /* 0x000fe20003f26270 */
[----:B------:R-:W-:Y:S01]  /*10250*/  IMAD.WIDE.U32 R232, R4, -0x326172a9, RZ ;  /* 0xcd9e8d5704e87825 */ /* 0x000fe200078e00ff */
[----:B------:R-:W-:Y:S02]  /*10260*/  ISETP.LT.OR P0, PT, R0, R226, P0 ;  /* 0x000000e20000720c */ /* 0x000fe40000701670 */
[----:B------:R-:W-:Y:S02]  /*10270*/  LOP3.LUT R4, R245, UR4, R3, 0x96, !PT ;  /* 0x00000004f5047c12 */ /* 0x000fe4000f8e9603 */
[----:B--2---:R-:W-:Y:S02]  /*10280*/  LOP3.LUT R3, R241, R5, RZ, 0x3c, !PT ;  /* 0x00000005f1037212 */ /* 0x004fe400078e3cff */
[----:B------:R-:W-:Y:S02]  /*10290*/  ISETP.LT.OR P1, PT, R2, R224, P1 ;  /* 0x000000e00200720c */ /* 0x000fe40000f21670 */
[----:B------:R-:W-:Y:S01]  /*102a0*/  FSEL R44, R17, -INF , !P0 ;  /* 0xff800000112c7808 */ /* 0x000fe20004000000 */
[----:B------:R-:W-:Y:S01]  /*102b0*/  IMAD.WIDE.U32 R212, R3, -0x2daee0ad, RZ ;  /* 0xd2511f5303d47825 */ /* 0x000fe200078e00ff */
[----:B------:R-:W-:-:S02]  /*102c0*/  ISETP.GE.AND P0, PT, R0, R228, PT ;  /* 0x000000e40000720c */ /* 0x000fc40003f06270 */
[----:B------:R-:W-:Y:S01]  /*102d0*/  FSEL R46, R64, -INF , !P1 ;  /* 0xff800000402e7808 */ /* 0x000fe20004800000 */
[----:B------:R-:W-:Y:S01]  /*102e0*/  IMAD.MOV.U32 R11, RZ, RZ, R7 ;  /* 0x000000ffff0b7224 */ /* 0x000fe200078e0007 */
[C---:B------:R-:W-:Y:S01]  /*102f0*/  ISETP.GE.AND P1, PT, R0.reuse, R229, PT ;  /* 0x000000e50000720c */ /* 0x040fe20003f26270 */
[----:B------:R-:W-:Y:S01]  /*10300*/  IMAD.MOV.U32 R12, RZ, RZ, R6 ;  /* 0x000000ffff0c7224 */ /* 0x000fe200078e0006 */
[----:B------:R-:W-:Y:S02]  /*10310*/  LOP3.LUT R7, R233, R5, RZ, 0x3c, !PT ;  /* 0x00000005e9077212 */ /* 0x000fe400078e3cff */
[----:B------:R-:W-:Y:S02]  /*10320*/  ISETP.LT.OR P0, PT, R0, R224, P0 ;  /* 0x000000e00000720c */ /* 0x000fe40000701670 */
[----:B------:R-:W-:Y:S01]  /*10330*/  LOP3.LUT R6, R213, UR15, R244, 0x96, !PT ;  /* 0x0000000fd5067c12 */ /* 0x000fe2000f8e96f4 */
[----:B------:R-:W-:Y:S01]  /*10340*/  IMAD.WIDE.U32 R4, R4, -0x326172a9, RZ ;  /* 0xcd9e8d5704047825 */ /* 0x000fe200078e00ff */
[----:B------:R-:W-:-:S02]  /*10350*/  ISETP.LT.OR P1, PT, R0, R225, P1 ;  /* 0x000000e10000720c */ /* 0x000fc40000f21670 */
[----:B---3--:R-:W-:Y:S01]  /*10360*/  FSEL R229, R65, -INF , !P0 ;  /* 0xff80000041e57808 */ /* 0x008fe20004000000 */
[----:B------:R-:W-:Y:S01]  /*10370*/  IMAD.WIDE.U32 R178, R7, -0x2daee0ad, RZ ;  /* 0xd2511f5307b27825 */ /* 0x000fe200078e00ff */
[-C--:B------:R-:W-:Y:S02]  /*10380*/  ISETP.GE.AND P0, PT, R0, R227.reuse, PT ;  /* 0x000000e30000720c */ /* 0x080fe40003f06270 */
[----:B------:R-:W-:Y:S01]  /*10390*/  FSEL R43, R19, -INF , !P1 ;  /* 0xff800000132b7808 */ /* 0x000fe20004800000 */
[----:B------:R-:W-:Y:S01]  /*103a0*/  IMAD.WIDE.U32 R176, R6, -0x326172a9, RZ ;  /* 0xcd9e8d5706b07825 */ /* 0x000fe200078e00ff */
[----:B------:R-:W-:Y:S02]  /*103b0*/  FMNMX.FTZ R6, R250, R20, !PT ;  /* 0x00000014fa067209 */ /* 0x000fe40007810000 */
[----:B------:R-:W-:Y:S01]  /*103c0*/  ISETP.GE.AND P1, PT, R2, R227, PT ;  /* 0x000000e30200720c */ /* 0x000fe20003f26270 */
[----:B------:R-:W-:Y:S01]  /*103d0*/  IMAD.MOV.U32 R9, RZ, RZ, R8 ;  /* 0x000000ffff097224 */ /* 0x000fe200078e0008 */
[----:B------:R-:W-:-:S02]  /*103e0*/  LOP3.LUT R3, R5, UR16, R240, 0x96, !PT ;  /* 0x0000001005037c12 */ /* 0x000fc4000f8e96f0 */
[-C--:B------:R-:W-:Y:S02]  /*103f0*/  ISETP.LT.OR P0, PT, R0, R223.reuse, P0 ;  /* 0x000000df0000720c */ /* 0x080fe40000701670 */
[----:B------:R-:W-:Y:S02]  /*10400*/  LOP3.LUT R0, R179, UR15, R244, 0x96, !PT ;  /* 0x0000000fb3007c12 */ /* 0x000fe4000f8e96f4 */
[----:B------:R-:W-:Y:S02]  /*10410*/  LOP3.LUT R8, R5, UR16, R232, 0x96, !PT ;  /* 0x0000001005087c12 */ /* 0x000fe4000f8e96e8 */
[----:B------:R-:W-:Y:S01]  /*10420*/  FMNMX.FTZ R6, R21, R6, !PT ;  /* 0x0000000615067209 */ /* 0x000fe20007810000 */
[----:B------:R-:W-:Y:S01]  /*10430*/  IMAD.MOV.U32 R213, RZ, RZ, R12 ;  /* 0x000000ffffd57224 */ /* 0x000fe200078e000c */
[----:B------:R-:W-:Y:S01]  /*10440*/  ISETP.LT.OR P1, PT, R2, R223, P1 ;  /* 0x000000df0200720c */ /* 0x000fe20000f21670 */
[----:B------:R-:W-:Y:S01]  /*10450*/  IMAD.WIDE.U32 R2, R3, -0x2daee0ad, RZ ;  /* 0xd2511f5303027825 */ /* 0x000fe200078e00ff */
[----:B------:R-:W-:-:S03]  /*10460*/  LOP3.LUT R12, R177, UR14, R4, 0x96, !PT ;  /* 0x0000000eb10c7c12 */ /* 0x000fc6000f8e9604 */
[----:B------:R-:W-:Y:S02]  /*10470*/  IMAD.MOV.U32 R101, RZ, RZ, R9 ;  /* 0x000000ffff657224 */ /* 0x000fe400078e0009 */
[----:B------:R-:W-:Y:S01]  /*10480*/  IMAD.WIDE.U32 R48, R0, -0x326172a9, RZ ;  /* 0xcd9e8d5700307825 */ /* 0x000fe200078e00ff */
[----:B------:R-:W-:-:S03]  /*10490*/  FMNMX.FTZ R0, R22, R6, !PT ;  /* 0x0000000616007209 */ /* 0x000fc60007810000 */
[----:B------:R-:W-:Y:S01]  /*104a0*/  IMAD.WIDE.U32 R8, R8, -0x2daee0ad, RZ ;  /* 0xd2511f5308087825 */ /* 0x000fe200078e00ff */
[----:B------:R-:W-:Y:S02]  /*104b0*/  LOP3.LUT R10, R3, UR13, R212, 0x96, !PT ;  /* 0x0000000d030a7c12 */ /* 0x000fe4000f8e96d4 */
[----:B------:R-:W-:Y:S01]  /*104c0*/  LOP3.LUT R4, R49, UR14, R4, 0x96, !PT ;  /* 0x0000000e31047c12 */ /* 0x000fe2000f8e9604 */
[----:B------:R-:W-:Y:S01]  /*104d0*/  IMAD.WIDE.U32 R12, R12, -0x2daee0ad, RZ ;  /* 0xd2511f530c0c7825 */ /* 0x000fe200078e00ff */
[----:B------:R-:W-:Y:S02]  /*104e0*/  FMNMX.FTZ R0, R24, R0, !PT ;  /* 0x0000000018007209 */ /* 0x000fe40007810000 */
[----:B------:R-:W-:Y:S01]  /*104f0*/  LOP3.LUT R3, R9, UR13, R178, 0x96, !PT ;  /* 0x0000000d09037c12 */ /* 0x000fe2000f8e96b2 */
[----:B------:R-:W-:Y:S01]  /*10500*/  IMAD.MOV.U32 R100, RZ, RZ, R11 ;  /* 0x000000ffff647224 */ /* 0x000fe200078e000b */
[----:B------:R-:W-:Y:S01]  /*10510*/  FMNMX.FTZ R0, R186, R0, !PT ;  /* 0x00000000ba007209 */ /* 0x000fe20007810000 */
[----:B------:R-:W-:Y:S01]  /*10520*/  IMAD.WIDE.U32 R10, R10, -0x326172a9, RZ ;  /* 0xcd9e8d570a0a7825 */ /* 0x000fe200078e00ff */
[----:B------:R-:W-:-:S03]  /*10530*/  LOP3.LUT R14, R13, UR11, R2, 0x96, !PT ;  /* 0x0000000b0d0e7c12 */ /* 0x000fc6000f8e9602 */
[----:B------:R-:W-:Y:S01]  /*10540*/  IMAD.WIDE.U32 R4, R4, -0x2daee0ad, RZ ;  /* 0xd2511f5304047825 */ /* 0x000fe200078e00ff */
[----:B------:R-:W-:-:S03]  /*10550*/  FMNMX.FTZ R0, R184, R0, !PT ;  /* 0x00000000b8007209 */ /* 0x000fc60007810000 */
[----:B------:R-:W-:Y:S01]  /*10560*/  IMAD.WIDE.U32 R2, R3, -0x326172a9, RZ ;  /* 0xcd9e8d5703027825 */ /* 0x000fe200078e00ff */
[----:B------:R-:W-:Y:S02]  /*10570*/  LOP3.LUT R6, R11, UR12, R176, 0x96, !PT ;  /* 0x0000000c0b067c12 */ /* 0x000fe4000f8e96b0 */
[----:B------:R-:W-:Y:S02]  /*10580*/  LOP3.LUT R11, R5, UR11, R8, 0x96, !PT ;  /* 0x0000000b050b7c12 */ /* 0x000fe4000f8e9608 */
[----:B------:R-:W-:Y:S02]  /*10590*/  LOP3.LUT R8, R3, UR12, R48, 0x96, !PT ;  /* 0x0000000c03087c12 */ /* 0x000fe4000f8e9630 */
[----:B------:R-:W-:Y:S01]  /*105a0*/  FMNMX.FTZ R3, R182, R0, !PT ;  /* 0x00000000b6037209 */ /* 0x000fe20007810000 */
[----:B------:R-:W-:Y:S01]  /*105b0*/  IMAD.WIDE.U32 R14, R14, -0x326172a9, RZ ;  /* 0xcd9e8d570e0e7825 */ /* 0x000fe200078e00ff */
[----:B------:R-:W-:Y:S02]  /*105c0*/  FMNMX.FTZ R0, R249, R23, !PT ;  /* 0x00000017f9007209 */ /* 0x000fe40007810000 */
[----:B------:R-:W-:-:S02]  /*105d0*/  FMNMX.FTZ R3, R180, R3, !PT ;  /* 0x00000003b4037209 */ /* 0x000fc40007810000 */
[----:B------:R-:W-:Y:S01]  /*105e0*/  FMNMX.FTZ R0, R25, R0, !PT ;  /* 0x0000000019007209 */ /* 0x000fe20007810000 */
[----:B------:R-:W-:Y:S01]  /*105f0*/  IMAD.WIDE.U32 R8, R8, -0x2daee0ad, RZ ;  /* 0xd2511f5308087825 */ /* 0x000fe200078e00ff */
[----:B------:R-:W-:Y:S02]  /*10600*/  LOP3.LUT R5, R15, UR10, R10, 0x96, !PT ;  /* 0x0000000a0f057c12 */ /* 0x000fe4000f8e960a */
[----:B------:R-:W-:Y:S01]  /*10610*/  FMNMX.FTZ R0, R26, R0, !PT ;  /* 0x000000001a007209 */ /* 0x000fe20007810000 */
[----:B------:R-:W-:Y:S01]  /*10620*/  IMAD.WIDE.U32 R10, R11, -0x326172a9, RZ ;  /* 0xcd9e8d570b0a7825 */ /* 0x000fe200078e00ff */
[----:B------:R-:W-:Y:S02]  /*10630*/  FMNMX.FTZ R3, R242, R3, !PT ;  /* 0x00000003f2037209 */ /* 0x000fe40007810000 */
[----:B------:R-:W-:Y:S01]  /*10640*/  LOP3.LUT R9, R9, UR9, R4, 0x96, !PT ;  /* 0x0000000909097c12 */ /* 0x000fe2000f8e9604 */
[----:B------:R-:W-:Y:S01]  /*10650*/  IMAD.WIDE.U32 R6, R6, -0x2daee0ad, RZ ;  /* 0xd2511f5306067825 */ /* 0x000fe200078e00ff */
[----:B------:R-:W-:-:S02]  /*10660*/  LOP3.LUT R4, R11, UR10, R2, 0x96, !PT ;  /* 0x0000000a0b047c12 */ /* 0x000fc4000f8e9602 */
[----:B------:R-:W-:Y:S02]  /*10670*/  FMNMX.FTZ R0, R27, R0, !PT ;  /* 0x000000001b007209 */ /* 0x000fe40007810000 */
[----:B------:R-:W-:Y:S01]  /*10680*/  FMNMX.FTZ R2, R45, R3, !PT ;  /* 0x000000032d027209 */ /* 0x000fe20007810000 */
[----:B------:R-:W-:Y:S01]  /*10690*/  IMAD.WIDE.U32 R58, R5, -0x2daee0ad, RZ ;  /* 0xd2511f53053a7825 */ /* 0x000fe200078e00ff */
[----:B------:R-:W-:Y:S02]  /*106a0*/  FMNMX.FTZ R3, R248, R29, !PT ;  /* 0x0000001df8037209 */ /* 0x000fe40007810000 */
[----:B------:R-:W-:Y:S02]  /*106b0*/  FMNMX.FTZ R0, R187, R0, !PT ;  /* 0x00000000bb007209 */ /* 0x000fe40007810000 */
[----:B------:R-:W-:Y:S02]  /*106c0*/  LOP3.LUT R7, R7, UR9, R12, 0x96, !PT ;  /* 0x0000000907077c12 */ /* 0x000fe4000f8e960c */
[----:B------:R-:W-:-:S02]  /*106d0*/  FMNMX.FTZ R2, R238, R2, !PT ;  /* 0x00000002ee027209 */ /* 0x000fc40007810000 */
[----:B------:R-:W-:Y:S02]  /*106e0*/  FMNMX.FTZ R3, R38, R3, !PT ;  /* 0x0000000326037209 */ /* 0x000fe40007810000 */
[----:B------:R-:W-:Y:S02]  /*106f0*/  FMNMX.FTZ R0, R185, R0, !PT ;  /* 0x00000000b9007209 */ /* 0x000fe40007810000 */
[----:B------:R-:W-:Y:S01]  /*10700*/  LOP3.LUT R5, R59, UR7, R6, 0x96, !PT ;  /* 0x000000073b057c12 */ /* 0x000fe2000f8e9606 */
[----:B------:R-:W-:Y:S01]  /*10710*/  IMAD.WIDE.U32 R6, R7, -0x326172a9, RZ ;  /* 0xcd9e8d5707067825 */ /* 0x000fe200078e00ff */
[----:B------:R-:W-:Y:S02]  /*10720*/  FMNMX.FTZ R2, R41, R2, !PT ;  /* 0x0000000229027209 */ /* 0x000fe40007810000 */
[----:B------:R-:W-:Y:S02]  /*10730*/  FMNMX.FTZ R3, R37, R3, !PT ;  /* 0x0000000325037209 */ /* 0x000fe40007810000 */
[----:B------:R-:W-:-:S02]  /*10740*/  FMNMX.FTZ R0, R183, R0, !PT ;  /* 0x00000000b7007209 */ /* 0x000fc40007810000 */
[----:B------:R-:W-:Y:S01]  /*10750*/  FMNMX.FTZ R2, R236, R2, !PT ;  /* 0x00000002ec027209 */ /* 0x000fe20007810000 */
[----:B------:R-:W-:Y:S01]  /*10760*/  IMAD.WIDE.U32 R50, R4, -0x2daee0ad, RZ ;  /* 0xd2511f5304327825 */ /* 0x000fe200078e00ff */
[----:B------:R-:W-:Y:S02]  /*10770*/  LOP3.LUT R59, R7, UR8, R14, 0x96, !PT ;  /* 0x00000008073b7c12 */ /* 0x000fe4000f8e960e */
[----:B------:R-:W-:Y:S02]  /*10780*/  FMNMX.FTZ R3, R36, R3, !PT ;  /* 0x0000000324037209 */ /* 0x000fe40007810000 */
[----:B------:R-:W-:Y:S02]  /*10790*/  FMNMX.FTZ R7, R181, R0, !PT ;  /* 0x00000000b5077209 */ /* 0x000fe40007810000 */
[----:B------:R-:W-:Y:S02]  /*107a0*/  FMNMX.FTZ R2, R33, R2, !PT ;  /* 0x0000000221027209 */ /* 0x000fe40007810000 */
[----:B------:R-:W-:-:S02]  /*107b0*/  FMNMX.FTZ R0, R188, R3, !PT ;  /* 0x00000003bc007209 */ /* 0x000fc40007810000 */
[----:B------:R-:W-:Y:S01]  /*107c0*/  LOP3.LUT R11, R51, UR7, R8, 0x96, !PT ;  /* 0x00000007330b7c12 */ /* 0x000fe2000f8e9608 */
[----:B------:R-:W-:Y:S01]  /*107d0*/  IMAD.WIDE.U32 R8, R9, -0x326172a9, RZ ;  /* 0xcd9e8d5709087825 */ /* 0x000fe200078e00ff */
[----:B------:R-:W-:Y:S02]  /*107e0*/  FMNMX.FTZ R3, R211, R7, !PT ;  /* 0x00000007d3037209 */ /* 0x000fe40007810000 */
[----:B------:R-:W-:Y:S01]  /*107f0*/  FMNMX.FTZ R2, R234, R2, !PT ;  /* 0x00000002ea027209 */ /* 0x000fe20007810000 */
[----:B------:R-:W-:Y:S01]  /*10800*/  IMAD.WIDE.U32 R4, R5, -0x326172a9, RZ ;  /* 0xcd9e8d5705047825 */ /* 0x000fe200078e00ff */
[----:B------:R-:W-:Y:S02]  /*10810*/  FMNMX.FTZ R7, R189, R0, !PT ;  /* 0x00000000bd077209 */ /* 0x000fe40007810000 */
[----:B------:R-:W-:Y:S02]  /*10820*/  FMNMX.FTZ R0, R47, R3, !PT ;  /* 0x000000032f007209 */ /* 0x000fe40007810000 */
[----:B------:R-:W-:-:S02]  /*10830*/  FMNMX.FTZ R105, R44, R2, !PT ;  /* 0x000000022c697209 */ /* 0x000fc40007810000 */
[----:B------:R-:W-:Y:S02]  /*10840*/  LOP3.LUT R51, R9, UR8, R10, 0x96, !PT ;  /* 0x0000000809337c12 */ /* 0x000fe4000f8e960a */
[----:B------:R-:W-:Y:S02]  /*10850*/  LOP3.LUT R6, R5, UR17, R6, 0x96, !PT ;  /* 0x0000001105067c12 */ /* 0x000fe4000f8e9606 */
[----:B------:R-:W-:Y:S01]  /*10860*/  LOP3.LUT R9, R4, 0xffff, RZ, 0xc0, !PT ;  /* 0x0000ffff04097812 */ /* 0x000fe200078ec0ff */
[----:B------:R-:W-:Y:S01]  /*10870*/  IMAD.WIDE.U32 R2, R11, -0x326172a9, RZ ;  /* 0xcd9e8d570b027825 */ /* 0x000fe200078e00ff */
[----:B------:R-:W-:Y:S01]  /*10880*/  FMNMX.FTZ R5, R235, R0, !PT ;  /* 0x00000000eb057209 */ /* 0x000fe20007810000 */
[----:B------:R-:W1:Y:S03]  /*10890*/  SHFL.BFLY PT, R12, R105, 0x2, 0x1f ;  /* 0x0c401f00690c7f89 */ /* 0x000e6600000e0000 */
[----:B------:R-:W-:-:S02]  /*108a0*/  FMNMX.FTZ R5, R201, R5, !PT ;  /* 0x00000005c9057209 */ /* 0x000fc40007810000 */
[----:B------:R-:W-:Y:S02]  /*108b0*/  LOP3.LUT R0, R3, UR17, R8, 0x96, !PT ;  /* 0x0000001103007c12 */ /* 0x000fe4000f8e9608 */
[----:B------:R-:W-:Y:S02]  /*108c0*/  LOP3.LUT R8, R2, 0xffff, RZ, 0xc0, !PT ;  /* 0x0000ffff02087812 */ /* 0x000fe400078ec0ff */
[----:B------:R-:W-:Y:S02]  /*108d0*/  FMNMX.FTZ R3, R34, R5, !PT ;  /* 0x0000000522037209 */ /* 0x000fe40007810000 */
[----:B------:R-:W-:Y:S02]  /*108e0*/  LOP3.LUT R14, R2, 0xff, RZ, 0xc0, !PT ;  /* 0x000000ff020e7812 */ /* 0x000fe400078ec0ff */
[--C-:B------:R-:W-:Y:S02]  /*108f0*/  SHF.R.U32.HI R15, RZ, 0x10, R2.reuse ;  /* 0x00000010ff0f7819 */ /* 0x100fe40000011602 */
[----:B------:R-:W-:-:S02]  /*10900*/  SHF.R.U32.HI R16, RZ, 0x18, R2 ;  /* 0x00000018ff107819 */ /* 0x000fc40000011602 */
[----:B------:R-:W-:Y:S02]  /*10910*/  FMNMX.FTZ R2, R35, R3, !PT ;  /* 0x0000000323027209 */ /* 0x000fe40007810000 */
[----:B------:R-:W-:Y:S02]  /*10920*/  FMNMX.FTZ R3, R231, R39, !PT ;  /* 0x00000027e7037209 */ /* 0x000fe40007810000 */
[----:B------:R-:W-:Y:S02]  /*10930*/  LOP3.LUT R10, R4, 0xff, RZ, 0xc0, !PT ;  /* 0x000000ff040a7812 */ /* 0x000fe400078ec0ff */
[--C-:B------:R-:W-:Y:S02]  /*10940*/  SHF.R.U32.HI R11, RZ, 0x10, R4.reuse ;  /* 0x00000010ff0b7819 */ /* 0x100fe40000011604 */
[----:B------:R-:W-:Y:S02]  /*10950*/  SHF.R.U32.HI R13, RZ, 0x18, R4 ;  /* 0x00000018ff0d7819 */ /* 0x000fe40000011604 */
        /* <DEDUP_REMOVED lines=10> */
[----:B------:R-:W-:Y:S02]  /*10a00*/  SHF.R.U32.HI R5, RZ, 0x8, R9 ;  /* 0x00000008ff057819 */ /* 0x000fe40000011609 */
[----:B------:R-:W-:Y:S02]  /*10a10*/  FMNMX.FTZ R4, R192, R4, !PT ;  /* 0x00000004c0047209 */ /* 0x000fe40007810000 */
[----:B------:R-:W-:Y:S02]  /*10a20*/  FMNMX.FTZ R3, R199, R3, !PT ;  /* 0x00000003c7037209 */ /* 0x000fe40007810000 */
[----:B------:R-:W-:-:S02]  /*10a30*/  PRMT R10, R10, 0x5410, R5 ;  /* 0x000054100a0a7816 */ /* 0x000fc40000000005 */
[----:B------:R-:W-:Y:S02]  /*10a40*/  FMNMX.FTZ R103, R193, R4, !PT ;  /* 0x00000004c1677209 */ /* 0x000fe40007810000 */
[----:B------:R-:W-:Y:S02]  /*10a50*/  FMNMX.FTZ R3, R196, R3, !PT ;  /* 0x00000003c4037209 */ /* 0x000fe40007810000 */
[----:B------:R-:W-:Y:S02]  /*10a60*/  FMNMX.FTZ R103, R215, R103, !PT ;  /* 0x00000067d7677209 */ /* 0x000fe40007810000 */
[----:B------:R-:W-:Y:S02]  /*10a70*/  FMNMX.FTZ R3, R197, R3, !PT ;  /* 0x00000003c5037209 */ /* 0x000fe40007810000 */
[----:B------:R-:W-:Y:S02]  /*10a80*/  FMNMX.FTZ R103, R222, R103, !PT ;  /* 0x00000067de677209 */ /* 0x000fe40007810000 */
[----:B------:R-:W-:-:S02]  /*10a90*/  FSEL R179, R111, -INF , !P6 ;  /* 0xff8000006fb37808 */ /* 0x000fc40007000000 */
[----:B------:R-:W-:Y:S02]  /*10aa0*/  FMNMX.FTZ R3, R210, R3, !PT ;  /* 0x00000003d2037209 */ /* 0x000fe40007810000 */
[----:B------:R-:W-:Y:S02]  /*10ab0*/  FMNMX.FTZ R103, R46, R103, !PT ;  /* 0x000000672e677209 */ /* 0x000fe40007810000 */
[----:B------:R-:W-:Y:S02]  /*10ac0*/  FSEL R194, R194, -INF , !P5 ;  /* 0xff800000c2c27808 */ /* 0x000fe40006800000 */
[----:B------:R-:W-:Y:S02]  /*10ad0*/  FMNMX.FTZ R3, R179, R3, !PT ;  /* 0x00000003b3037209 */ /* 0x000fe40007810000 */
[----:B------:R-:W-:Y:S02]  /*10ae0*/  FMNMX.FTZ R103, R229, R103, !PT ;  /* 0x00000067e5677209 */ /* 0x000fe40007810000 */
[----:B------:R-:W-:-:S02]  /*10af0*/  FSEL R195, R195, -INF , !P4 ;  /* 0xff800000c3c37808 */ /* 0x000fc40006000000 */
[----:B------:R-:W-:Y:S02]  /*10b00*/  FMNMX.FTZ R3, R194, R3, !PT ;  /* 0x00000003c2037209 */ /* 0x000fe40007810000 */
[----:B-1----:R-:W-:Y:S02]  /*10b10*/  FMNMX.FTZ R105, R105, R7, !PT ;  /* 0x0000000769697209 */ /* 0x002fe40007810000 */
[----:B------:R-:W-:Y:S01]  /*10b20*/  SHFL.BFLY PT, R7, R103, 0x2, 0x1f ;  /* 0x0c401f0067077f89 */ /* 0x000fe200000e0000 */
[----:B------:R-:W-:Y:S02]  /*10b30*/  FSEL R246, R106, -INF , !P3 ;  /* 0xff8000006af67808 */ /* 0x000fe40005800000 */
[----:B------:R-:W-:Y:S02]  /*10b40*/  FMNMX.FTZ R3, R195, R3, !PT ;  /* 0x00000003c3037209 */ /* 0x000fe40007810000 */
[----:B------:R-:W-:Y:S02]  /*10b50*/  FSEL R244, R107, -INF , !P2 ;  /* 0xff8000006bf47808 */ /* 0x000fe40005000000 */
[----:B------:R-:W-:Y:S01]  /*10b60*/  FMNMX.FTZ R3, R246, R3, !PT ;  /* 0x00000003f6037209 */ /* 0x000fe20007810000 */
[----:B------:R-:W-:Y:S01]  /*10b70*/  IMAD.MOV.U32 R200, RZ, RZ, R252 ;  /* 0x000000ffffc87224 */ /* 0x000fe200078e00fc */
[----:B------:R-:W-:-:S02]  /*10b80*/  FSEL R252, R66, -INF , !P1 ;  /* 0xff80000042fc7808 */ /* 0x000fc40004800000 */
[----:B----4-:R-:W-:-:S04]  /*10b90*/  FMNMX.FTZ R2, R230, R2, !PT ;  /* 0x00000002e6027209 */ /* 0x010fc80007810000 */
[----:B------:R-:W-:-:S05]  /*10ba0*/  FMNMX.FTZ R2, R43, R2, !PT ;  /* 0x000000022b027209 */ /* 0x000fca0007810000 */
[----:B------:R-:W1:Y:S01]  /*10bb0*/  SHFL.BFLY PT, R5, R2, 0x2, 0x1f ;  /* 0x0c401f0002057f89 */ /* 0x000e6200000e0000 */
[----:B------:R-:W-:Y:S02]  /*10bc0*/  FMNMX.FTZ R3, R244, R3, !PT ;  /* 0x00000003f4037209 */ /* 0x000fe40007810000 */
[----:B------:R-:W-:Y:S02]  /*10bd0*/  FSEL R247, R67, -INF , !P0 ;  /* 0xff80000043f77808 */ /* 0x000fe40004000000 */
[----:B------:R-:W-:-:S04]  /*10be0*/  FMNMX.FTZ R102, R252, R3, !PT ;  /* 0x00000003fc667209 */ /* 0x000fc80007810000 */
[----:B------:R-:W-:Y:S02]  /*10bf0*/  FMNMX.FTZ R102, R247, R102, !PT ;  /* 0x00000066f7667209 */ /* 0x000fe40007810000 */
[----:B-1----:R-:W-:-:S05]  /*10c00*/  FMNMX.FTZ R2, R2, R5, !PT ;  /* 0x0000000502027209 */ /* 0x002fca0007810000 */
[----:B------:R-:W1:Y:S01]  /*10c10*/  SHFL.BFLY PT, R104, R2, 0x1, 0x1f ;  /* 0x0c201f0002687f89 */ /* 0x000e6200000e0000 */
[----:B------:R-:W-:Y:S01]  /*10c20*/  LOP3.LUT R5, R15, 0xff, RZ, 0xc0, !PT ;  /* 0x000000ff0f057812 */ /* 0x000fe200078ec0ff */
[----:B------:R-:W-:Y:S01]  /*10c30*/  FMUL.FTZ R31, R105, c[0x0][0x23c] ;  /* 0x00008f00691f7a20 */ /* 0x000fe20000410000 */
[----:B------:R-:W-:Y:S02]  /*10c40*/  LOP3.LUT R4, R11, 0xff, RZ, 0xc0, !PT ;  /* 0x000000ff0b047812 */ /* 0x000fe400078ec0ff */
[----:B------:R-:W-:Y:S02]  /*10c50*/  PRMT R18, R5, 0x5410, R16 ;  /* 0x0000541005127816 */ /* 0x000fe40000000010 */
[----:B------:R-:W2:Y:S01]  /*10c60*/  SHFL.BFLY PT, R5, R102, 0x2, 0x1f ;  /* 0x0c401f0066057f89 */ /* 0x000ea200000e0000 */
[----:B------:R-:W-:Y:S02]  /*10c70*/  FSETP.NEU.FTZ.AND P5, PT, R105, -INF , PT ;  /* 0xff8000006900780b */ /* 0x000fe40003fbd000 */
[----:B------:R-:W-:-:S02]  /*10c80*/  FMNMX.FTZ R103, R103, R7, !PT ;  /* 0x0000000767677209 */ /* 0x000fc40007810000 */
[----:B------:R-:W-:Y:S02]  /*10c90*/  PRMT R11, R4, 0x5410, R13 ;  /* 0x00005410040b7816 */ /* 0x000fe4000000000d */
[----:B------:R-:W-:Y:S01]  /*10ca0*/  SHF.R.U32.HI R4, RZ, 0x8, R8 ;  /* 0x00000008ff047819 */ /* 0x000fe20000011608 */
[----:B------:R-:W3:Y:S01]  /*10cb0*/  SHFL.BFLY PT, R7, R103, 0x1, 0x1f ;  /* 0x0c201f0067077f89 */ /* 0x000ee200000e0000 */
[----:B------:R-:W-:Y:S02]  /*10cc0*/  FSEL R31, R31, RZ, P5 ;  /* 0x000000ff1f1f7208 */ /* 0x000fe40002800000 */
[----:B------:R-:W-:-:S03]  /*10cd0*/  PRMT R14, R14, 0x5410, R4 ;  /* 0x000054100e0e7816 */ /* 0x000fc60000000004 */
[----:B------:R-:W-:Y:S01]  /*10ce0*/  FFMA.FTZ R4, R20, c[0x0][0x23c], -R31 ;  /* 0x00008f0014047a23 */ /* 0x000fe2000001081f */
[----:B-1----:R-:W-:-:S03]  /*10cf0*/  FMNMX.FTZ R104, R2, R104, !PT ;  /* 0x0000006802687209 */ /* 0x002fc60007810000 */
[----:B------:R1:W-:Y:S01]  /*10d00*/  MUFU.EX2 R19, R4 ;  /* 0x0000000400137308 */ /* 0x0003e20000000800 */
[----:B------:R-:W-:Y:S01]  /*10d10*/  FFMA.FTZ R2, R22, c[0x0][0x23c], -R31 ;  /* 0x00008f0016027a23 */ /* 0x000fe2000001081f */
[----:B------:R-:W-:Y:S01]  /*10d20*/  LOP3.LUT R3, R6, 0xffff, RZ, 0xc0, !PT ;  /* 0x0000ffff06037812 */ /* 0x000fe200078ec0ff */
[C---:B------:R-:W-:Y:S01]  /*10d30*/  FMUL.FTZ R30, R104.reuse, c[0x0][0x23c] ;  /* 0x00008f00681e7a20 */ /* 0x040fe20000410000 */
[----:B------:R-:W-:-:S04]  /*10d40*/  FSETP.NEU.FTZ.AND P2, PT, R104, -INF , PT ;  /* 0xff8000006800780b */ /* 0x000fc80003f5d000 */
[----:B------:R4:W-:Y:S01]  /*10d50*/  MUFU.EX2 R110, R2 ;  /* 0x00000002006e7308 */ /* 0x0009e20000000800 */
[----:B------:R-:W-:Y:S01]  /*10d60*/  FSEL R30, R30, RZ, P2 ;  /* 0x000000ff1e1e7208 */ /* 0x000fe20001000000 */
[----:B-1----:R-:W-:-:S06]  /*10d70*/  FFMA.FTZ R4, R21, c[0x0][0x23c], -R31 ;  /* 0x00008f0015047a23 */ /* 0x002fcc000001081f */
[----:B------:R1:W-:Y:S01]  /*10d80*/  MUFU.EX2 R32, R4 ;  /* 0x0000000400207308 */ /* 0x0003e20000000800 */
[----:B--2---:R-:W-:Y:S02]  /*10d90*/  FMNMX.FTZ R102, R102, R5, !PT ;  /* 0x0000000566667209 */ /* 0x004fe40007810000 */
[----:B----4-:R-:W-:-:S03]  /*10da0*/  LOP3.LUT R2, R6, 0xff, RZ, 0xc0, !PT ;  /* 0x000000ff06027812 */ /* 0x010fc600078ec0ff */
[----:B------:R-:W2:Y:S01]  /*10db0*/  SHFL.BFLY PT, R5, R102, 0x1, 0x1f ;  /* 0x0c201f0066057f89 */ /* 0x000ea200000e0000 */
[----:B-1----:R-:W-:Y:S01]  /*10dc0*/  SHF.R.U32.HI R4, RZ, 0x8, R3 ;  /* 0x00000008ff047819 */ /* 0x002fe20000011603 */
[----:B------:R-:W-:-:S03]  /*10dd0*/  FFMA.FTZ R3, R24, c[0x0][0x23c], -R31 ;  /* 0x00008f0018037a23 */ /* 0x000fc6000001081f */
[----:B------:R-:W-:Y:S01]  /*10de0*/  PRMT R8, R2, 0x5410, R4 ;  /* 0x0000541002087816 */ /* 0x000fe20000000004 */
[----:B------:R1:W4:Y:S01]  /*10df0*/  MUFU.EX2 R239, R3 ;  /* 0x0000000300ef7308 */ /* 0x0003220000000800 */
[----:B------:R-:W-:Y:S01]  /*10e00*/  FFMA.FTZ R2, R23, c[0x0][0x23c], -R30 ;  /* 0x00008f0017027a23 */ /* 0x000fe2000001081e */
[----:B---3--:R-:W-:Y:S01]  /*10e10*/  FMNMX.FTZ R103, R103, R7, !PT ;  /* 0x0000000767677209 */ /* 0x008fe20007810000 */
[----:B------:R-:W-:Y:S05]  /*10e20*/  LDSM.16.MT88.4 R20, [R218+0x9000] ;  /* 0x00900000da14783b */ /* 0x000fea0000004200 */
[----:B------:R3:W-:Y:S01]  /*10e30*/  MUFU.EX2 R108, R2 ;  /* 0x00000002006c7308 */ /* 0x0007e20000000800 */
[----:B-1----:R-:W-:-:S02]  /*10e40*/  SHF.R.U32.HI R3, RZ, 0x10, R6 ;  /* 0x00000010ff037819 */ /* 0x002fc40000011606 */
[----:B------:R-:W-:Y:S01]  /*10e50*/  SHF.R.U32.HI R6, RZ, 0x18, R6 ;  /* 0x00000018ff067819 */ /* 0x000fe20000011606 */
[----:B------:R-:W-:Y:S01]  /*10e60*/  FMUL.FTZ R28, R103, c[0x0][0x23c] ;  /* 0x00008f00671c7a20 */ /* 0x000fe20000410000 */
[----:B---3--:R-:W-:Y:S01]  /*10e70*/  LOP3.LUT R2, R3, 0xff, RZ, 0xc0, !PT ;  /* 0x000000ff03027812 */ /* 0x008fe200078ec0ff */
[----:B------:R-:W-:Y:S01]  /*10e80*/  FFMA.FTZ R3, R25, c[0x0][0x23c], -R30 ;  /* 0x00008f0019037a23 */ /* 0x000fe2000001081e */
[----:B------:R-:W-:Y:S02]  /*10e90*/  FSETP.NEU.FTZ.AND P1, PT, R103, -INF , PT ;  /* 0xff8000006700780b */ /* 0x000fe40003f3d000 */
[----:B------:R-:W-:Y:S01]  /*10ea0*/  PRMT R6, R2, 0x5410, R6 ;  /* 0x0000541002067816 */ /* 0x000fe20000000006 */
[----:B------:R1:W-:Y:S01]  /*10eb0*/  MUFU.EX2 R214, R3 ;  /* 0x0000000300d67308 */ /* 0x0003e20000000800 */
[----:B------:R-:W-:Y:S02]  /*10ec0*/  LOP3.LUT R2, R0, 0xffff, RZ, 0xc0, !PT ;  /* 0x0000ffff00027812 */ /* 0x000fe400078ec0ff */
[----:B------:R-:W-:-:S02]  /*10ed0*/  FSEL R28, R28, RZ, P1 ;  /* 0x000000ff1c1c7208 */ /* 0x000fc40000800000 */
[----:B------:R-:W-:Y:S02]  /*10ee0*/  SHF.R.U32.HI R4, RZ, 0x8, R2 ;  /* 0x00000008ff047819 */ /* 0x000fe40000011602 */
[----:B------:R-:W-:Y:S01]  /*10ef0*/  LOP3.LUT R2, R0, 0xff, RZ, 0xc0, !PT ;  /* 0x000000ff00027812 */ /* 0x000fe200078ec0ff */
[----:B-1----:R-:W-:-:S03]  /*10f00*/  FFMA.FTZ R3, R26, c[0x0][0x23c], -R30 ;  /* 0x00008f001a037a23 */ /* 0x002fc6000001081e */
[----:B------:R-:W-:Y:S01]  /*10f10*/  PRMT R17, R2, 0x5410, R4 ;  /* 0x0000541002117816 */ /* 0x000fe20000000004 */
[----:B------:R1:W-:Y:S01]  /*10f20*/  MUFU.EX2 R217, R3 ;  /* 0x0000000300d97308 */ /* 0x0003e20000000800 */
[----:B------:R-:W-:Y:S01]  /*10f30*/  FFMA.FTZ R2, R29, c[0x0][0x23c], -R28 ;  /* 0x00008f001d027a23 */ /* 0x000fe2000001081c */
[----:B--2---:R-:W-:-:S06]  /*10f40*/  FMNMX.FTZ R102, R102, R5, !PT ;  /* 0x0000000566667209 */ /* 0x004fcc0007810000 */
[----:B------:R2:W-:Y:S01]  /*10f50*/  MUFU.EX2 R219, R2 ;  /* 0x0000000200db7308 */ /* 0x0005e20000000800 */
[----:B-1----:R-:W-:Y:S01]  /*10f60*/  FFMA.FTZ R3, R27, c[0x0][0x23c], -R30 ;  /* 0x00008f001b037a23 */ /* 0x002fe2000001081e */
[C---:B------:R-:W-:Y:S01]  /*10f70*/  FSETP.NEU.FTZ.AND P0, PT, R102.reuse, -INF , PT ;  /* 0xff8000006600780b */ /* 0x040fe20003f1d000 */
[----:B------:R-:W-:Y:S01]  /*10f80*/  FMUL.FTZ R29, R102, c[0x0][0x23c] ;  /* 0x00008f00661d7a20 */ /* 0x000fe20000410000 */
[----:B------:R-:W-:-:S04]  /*10f90*/  PRMT R42, R251, 0x7054, R251 ;  /* 0x00007054fb2a7816 */ /* 0x000fc800000000fb */
[----:B------:R1:W3:Y:S01]  /*10fa0*/  MUFU.EX2 R221, R3 ;  /* 0x0000000300dd7308 */ /* 0x0002e20000000800 */
[----:B------:R-:W-:Y:S01]  /*10fb0*/  IMAD.MOV.U32 R237, RZ, RZ, R101 ;  /* 0x000000ffffed7224 */ /* 0x000fe200078e0065 */
[----:B------:R-:W-:Y:S01]  /*10fc0*/  LDSM.16.MT88.4 R24, [R218+0xa000] ;  /* 0x00a00000da18783b */ /* 0x000fe20000004200 */
[--C-:B--2---:R-:W-:Y:S02]  /*10fd0*/  SHF.R.U32.HI R2, RZ, 0x18, R0.reuse ;  /* 0x00000018ff027819 */ /* 0x104fe40000011600 */
[----:B-1----:R-:W-:-:S04]  /*10fe0*/  SHF.R.U32.HI R3, RZ, 0x10, R0 ;  /* 0x00000010ff037819 */ /* 0x002fc80000011600 */
[----:B------:R-:W-:-:S04]  /*10ff0*/  LOP3.LUT R0, R3, 0xff, RZ, 0xc0, !PT ;  /* 0x000000ff03007812 */ /* 0x000fc800078ec0ff */
[----:B------:R-:W-:Y:S01]  /*11000*/  PRMT R16, R0, 0x5410, R2 ;  /* 0x0000541000107816 */ /* 0x000fe20000000002 */
[----:B------:R-:W-:Y:S01]  /*11010*/  FFMA.FTZ R0, R37, c[0x0][0x23c], -R28 ;  /* 0x00008f0025007a23 */ /* 0x000fe2000001081c */
[----:B------:R-:W-:-:S03]  /*11020*/  FSEL R29, R29, RZ, P0 ;  /* 0x000000ff1d1d7208 */ /* 0x000fc60000000000 */
[----:B------:R1:W-:Y:S01]  /*11030*/  MUFU.EX2 R220, R0 ;  /* 0x0000000000dc7308 */ /* 0x0003e20000000800 */
[----:B------:R-:W-:Y:S01]  /*11040*/  FFMA.FTZ R2, R36, c[0x0][0x23c], -R28 ;  /* 0x00008f0024027a23 */ /* 0x000fe2000001081c */
[----:B-1----:R-:W-:-:S05]  /*11050*/  FSEL R0, R105, RZ, P5 ;  /* 0x000000ff69007208 */ /* 0x002fca0002800000 */
[----:B------:R-:W-:Y:S02]  /*11060*/  FADD.FTZ R4, R250, -R0 ;  /* 0x80000000fa047221 */ /* 0x000fe40000010000 */
[----:B------:R-:W-:-:S04]  /*11070*/  FFMA.FTZ R0, R39, c[0x0][0x23c], -R29 ;  /* 0x00008f0027007a23 */ /* 0x000fc8000001081d */
[----:B------:R1:W-:Y:S01]  /*11080*/  MUFU.EX2 R251, R0 ;  /* 0x0000000000fb7308 */ /* 0x0003e20000000800 */
[--C-:B------:R-:W-:Y:S02]  /*11090*/  HSET2.LE.AND R10, R10, R42.reuse, PT ;  /* 0x0000002a0a0a7233 */ /* 0x100fe40003803000 */
[----:B------:R-:W-:-:S05]  /*110a0*/  HSET2.LE.AND R11, R11, R42, PT ;  /* 0x0000002a0b0b7233 */ /* 0x000fca0003803000 */
[----:B------:R2:W2:Y:S01]  /*110b0*/  MUFU.EX2 R40, R2 ;  /* 0x0000000200287308 */ /* 0x0004a20000000800 */
[----:B-1----:R-:W-:-:S07]  /*110c0*/  FFMA.FTZ R0, R60, c[0x0][0x23c], -R29 ;  /* 0x00008f003c007a23 */ /* 0x002fce000001081d */
[----:B------:R4:W-:Y:S01]  /*110d0*/  MUFU.EX2 R250, R0 ;  /* 0x0000000000fa7308 */ /* 0x0009e20000000800 */
[----:B--2---:R-:W-:Y:S01]  /*110e0*/  FSEL R2, R104, RZ, P2 ;  /* 0x000000ff68027208 */ /* 0x004fe20001000000 */
[----:B------:R-:W-:-:S04]  /*110f0*/  HSET2.LE.AND R8, R8, R42, PT ;  /* 0x0000002a08087233 */ /* 0x000fc80003803000 */
[----:B------:R-:W-:Y:S01]  /*11100*/  FADD.FTZ R5, R249, -R2 ;  /* 0x80000002f9057221 */ /* 0x000fe20000010000 */
[----:B----4-:R-:W-:-:S04]  /*11110*/  F2FP.PACK_AB R0, R239, R110 ;  /* 0x0000006eef00723e */ /* 0x010fc800000000ff */
[----:B------:R-:W-:Y:S02]  /*11120*/  LOP3.LUT R10, R10, R0, RZ, 0xc0, !PT ;  /* 0x000000000a0a7212 */ /* 0x000fe400078ec0ff */
[----:B---3--:R-:W-:Y:S02]  /*11130*/  F2FP.PACK_AB R0, R221, R217 ;  /* 0x000000d9dd00723e */ /* 0x008fe400000000ff */
[----:B------:R-:W-:Y:S02]  /*11140*/  FSEL R2, R102, RZ, P0 ;  /* 0x000000ff66027208 */ /* 0x000fe40000000000 */
[----:B------:R-:W-:Y:S01]  /*11150*/  LOP3.LUT R11, R11, R0, RZ, 0xc0, !PT ;  /* 0x000000000b0b7212 */ /* 0x000fe200078ec0ff */
[----:B------:R-:W-:Y:S01]  /*11160*/  FFMA.FTZ R3, R38, c[0x0][0x23c], -R28 ;  /* 0x00008f0026037a23 */ /* 0x000fe2000001081c */
[----:B------:R-:W-:Y:S01]  /*11170*/  F2FP.PACK_AB R0, R32, R19 ;  /* 0x000000132000723e */ /* 0x000fe200000000ff */
[----:B------:R-:W-:Y:S01]  /*11180*/  FADD.FTZ R7, R231, -R2 ;  /* 0x80000002e7077221 */ /* 0x000fe20000010000 */
[----:B------:R-:W-:Y:S01]  /*11190*/  HSET2.LE.AND R9, R6, R42, PT ;  /* 0x0000002a06097233 */ /* 0x000fe20003803000 */
[----:B------:R-:W-:Y:S01]  /*111a0*/  FFMA.FTZ R2, R56, c[0x0][0x23c], -R29 ;  /* 0x00008f0038027a23 */ /* 0x000fe2000001081d */
[----:B------:R-:W-:Y:S01]  /*111b0*/  LOP3.LUT R8, R8, R0, RZ, 0xc0, !PT ;  /* 0x0000000008087212 */ /* 0x000fe200078ec0ff */
[----:B------:R1:W-:Y:S01]  /*111c0*/  MUFU.EX2 R109, R3 ;  /* 0x00000003006d7308 */ /* 0x0003e20000000800 */
[----:B------:R-:W-:-:S04]  /*111d0*/  F2FP.PACK_AB R0, R214, R108 ;  /* 0x0000006cd600723e */ /* 0x000fc800000000ff */
[----:B------:R-:W-:-:S03]  /*111e0*/  LOP3.LUT R9, R9, R0, RZ, 0xc0, !PT ;  /* 0x0000000009097212 */ /* 0x000fc600078ec0ff */
[----:B------:R2:W-:Y:S01]  /*111f0*/  MUFU.EX2 R249, R2 ;  /* 0x0000000200f97308 */ /* 0x0005e20000000800 */
[----:B------:R-:W-:Y:S02]  /*11200*/  HSET2.LE.AND R0, R14, R42, PT ;  /* 0x0000002a0e007233 */ /* 0x000fe40003803000 */
[----:B------:R-:W3:Y:S01]  /*11210*/  LDSM.16.MT88.4 R12, [R216+0x9000] ;  /* 0x00900000d80c783b */ /* 0x000ee20000004200 */
[----:B-1----:R-:W-:-:S05]  /*11220*/  FSEL R3, R103, RZ, P1 ;  /* 0x000000ff67037208 */ /* 0x002fca0000800000 */
[----:B------:R-:W-:Y:S02]  /*11230*/  FADD.FTZ R3, R248, -R3 ;  /* 0x80000003f8037221 */ /* 0x000fe40000010000 */
[----:B--2---:R-:W-:-:S04]  /*11240*/  FFMA.FTZ R2, R57, c[0x0][0x23c], -R29 ;  /* 0x00008f0039027a23 */ /* 0x004fc8000001081d */
[----:B------:R1:W2:Y:S01]  /*11250*/  MUFU.EX2 R248, R2 ;  /* 0x0000000200f87308 */ /* 0x0002a20000000800 */
[----:B------:R-:W-:Y:S02]  /*11260*/  FMUL.FTZ R106, R7, c[0x0][0x23c] ;  /* 0x00008f00076a7a20 */ /* 0x000fe40000410000 */
[----:B------:R-:W-:Y:S02]  /*11270*/  FMUL.FTZ R4, R4, c[0x0][0x23c] ;  /* 0x00008f0004047a20 */ /* 0x000fe40000410000 */
[----:B------:R-:W-:Y:S02]  /*11280*/  FMUL.FTZ R5, R5, c[0x0][0x23c] ;  /* 0x00008f0005057a20 */ /* 0x000fe40000410000 */
[----:B------:R-:W-:Y:S01]  /*11290*/  FMUL.FTZ R3, R3, c[0x0][0x23c] ;  /* 0x00008f0003037a20 */ /* 0x000fe20000410000 */
[----:B------:R-:W-:Y:S01]  /*112a0*/  MUFU.EX2 R106, R106 ;  /* 0x0000006a006a7308 */ /* 0x000fe20000000800 */
[----:B------:R-:W-:Y:S01]  /*112b0*/  IMAD.MOV.U32 R62, RZ, RZ, R100 ;  /* 0x000000ffff3e7224 */ /* 0x000fe200078e0064 */
[----:B-1----:R-:W-:-:S06]  /*112c0*/  F2FP.PACK_AB R2, R40, R220 ;  /* 0x000000dc2802723e */ /* 0x002fcc00000000ff */
[----:B------:R1:W4:Y:S01]  /*112d0*/  MUFU.EX2 R100, R4 ;  /* 0x0000000400647308 */ /* 0x0003220000000800 */
[----:B------:R-:W-:Y:S01]  /*112e0*/  LOP3.LUT R6, R0, R2, RZ, 0xc0, !PT ;  /* 0x0000000200067212 */ /* 0x000fe200078ec0ff */
[----:B------:R-:W-:Y:S01]  /*112f0*/  HSET2.LE.AND R0, R18, R42, PT ;  /* 0x0000002a12007233 */ /* 0x000fe20003803000 */
[----:B--2---:R-:W-:-:S05]  /*11300*/  F2FP.PACK_AB R2, R248, R249 ;  /* 0x000000f9f802723e */ /* 0x004fca00000000ff */
[----:B------:R2:W2:Y:S01]  /*11310*/  MUFU.EX2 R101, R5 ;  /* 0x0000000500657308 */ /* 0x0004a20000000800 */
[----:B------:R-:W-:Y:S01]  /*11320*/  LOP3.LUT R7, R0, R2, RZ, 0xc0, !PT ;  /* 0x0000000200077212 */ /* 0x000fe200078ec0ff */
[----:B------:R-:W-:-:S06]  /*11330*/  HSET2.LE.AND R0, R17, R42, PT ;  /* 0x0000002a11007233 */ /* 0x000fcc0003803000 */
[----:B------:R-:W3:Y:S01]  /*11340*/  MUFU.EX2 R107, R3 ;  /* 0x00000003006b7308 */ /* 0x000ee20000000800 */
[----:B------:R-:W-:-:S04]  /*11350*/  F2FP.PACK_AB R2, R109, R219 ;  /* 0x000000db6d02723e */ /* 0x000fc800000000ff */
[----:B-1----:R-:W-:Y:S01]  /*11360*/  LOP3.LUT R4, R0, R2, RZ, 0xc0, !PT ;  /* 0x0000000200047212 */ /* 0x002fe200078ec0ff */
[----:B------:R-:W-:Y:S01]  /*11370*/  HSET2.LE.AND R2, R16, R42, PT ;  /* 0x0000002a10027233 */ /* 0x000fe20003803000 */
[----:B------:R-:W-:Y:S01]  /*11380*/  F2FP.PACK_AB R0, R250, R251 ;  /* 0x000000fbfa00723e */ /* 0x000fe200000000ff */
[-C--:B----4-:R-:W-:Y:S02]  /*11390*/  FMUL.FTZ R112, R112, R100.reuse ;  /* 0x0000006470707220 */ /* 0x090fe40000410000 */
[----:B------:R-:W-:Y:S01]  /*113a0*/  FMUL.FTZ R113, R113, R100 ;  /* 0x0000006471717220 */ /* 0x000fe20000410000 */
[----:B--2---:R-:W-:Y:S01]  /*113b0*/  LOP3.LUT R5, R2, R0, RZ, 0xc0, !PT ;  /* 0x0000000002057212 */ /* 0x004fe200078ec0ff */
[-C--:B------:R-:W-:Y:S02]  /*113c0*/  FMUL.FTZ R114, R114, R101.reuse ;  /* 0x0000006572727220 */ /* 0x080fe40000410000 */
[----:B------:R-:W-:Y:S02]  /*113d0*/  FMUL.FTZ R115, R115, R101 ;  /* 0x0000006573737220 */ /* 0x000fe40000410000 */
[----:B---3--:R-:W-:-:S02]  /*113e0*/  FMUL.FTZ R116, R116, R107 ;  /* 0x0000006b74747220 */ /* 0x008fc40000410000 */
        /* <DEDUP_REMOVED lines=10> */
[----:B------:R-:W-:Y:S01]  /*11490*/  FMUL.FTZ R127, R127, R101 ;  /* 0x000000657f7f7220 */ /* 0x000fe20000410000 */
[----:B------:R-:W-:Y:S01]  /*114a0*/  HMMA.16816.F32 R204, R8, R12, R112 ;  /* 0x0000000c08cc723c */ /* 0x000fe20000001870 */
[----:B------:R-:W-:-:S02]  /*114b0*/  IMAD.MOV.U32 R56, RZ, RZ, R201 ;  /* 0x000000ffff387224 */ /* 0x000fc400078e00c9 */
[----:B------:R-:W-:-:S05]  /*114c0*/  IMAD.MOV.U32 R243, RZ, RZ, R200 ;  /* 0x000000fffff37224 */ /* 0x000fca00078e00c8 */
[----:B------:R-:W-:Y:S01]  /*114d0*/  HMMA.16816.F32 R36, R4, R12, R116 ;  /* 0x0000000c0424723c */ /* 0x000fe20000001874 */
[----:B------:R-:W-:-:S07]  /*114e0*/  FMUL.FTZ R128, R128, R100 ;  /* 0x0000006480807220 */ /* 0x000fce0000410000 */
[----:B------:R-:W-:Y:S01]  /*114f0*/  HMMA.16816.F32 R120, R4, R14, R120 ;  /* 0x0000000e0478723c */ /* 0x000fe20000001878 */
[----:B------:R-:W-:-:S07]  /*11500*/  FMUL.FTZ R129, R129, R100 ;  /* 0x0000006481817220 */ /* 0x000fce0000410000 */
[----:B------:R-:W-:Y:S01]  /*11510*/  HMMA.16816.F32 R200, R8, R14, R124 ;  /* 0x0000000e08c8723c */ /* 0x000fe2000000187c */
[----:B------:R-:W1:Y:S01]  /*11520*/  LDSM.16.MT88.4 R12, [R218+0xb000] ;  /* 0x00b00000da0c783b */ /* 0x000e620000004200 */
[-C--:B------:R-:W-:Y:S02]  /*11530*/  FMUL.FTZ R130, R130, R101.reuse ;  /* 0x0000006582827220 */ /* 0x080fe40000410000 */
[----:B------:R-:W-:Y:S02]  /*11540*/  FMUL.FTZ R131, R131, R101 ;  /* 0x0000006583837220 */ /* 0x000fe40000410000 */
[----:B------:R-:W-:Y:S02]  /*11550*/  IMAD.MOV.U32 R231, RZ, RZ, R35 ;  /* 0x000000ffffe77224 */ /* 0x000fe400078e0023 */
[----:B------:R-:W-:-:S03]  /*11560*/  IMAD.MOV.U32 R57, RZ, RZ, R33 ;  /* 0x000000ffff397224 */ /* 0x000fc600078e0021 */
[----:B------:R-:W-:Y:S07]  /*11570*/  HMMA.16816.F32 R124, R8, R20, R128 ;  /* 0x00000014087c723c */ /* 0x000fee0000001880 */
[----:B------:R-:W-:Y:S02]  /*11580*/  IMAD.MOV.U32 R131, RZ, RZ, R32 ;  /* 0x000000ffff837224 */ /* 0x000fe400078e0020 */
[----:B------:R-:W-:Y:S02]  /*11590*/  IMAD.MOV.U32 R130, RZ, RZ, R34 ;  /* 0x000000ffff827224 */ /* 0x000fe400078e0022 */
[----:B------:R-:W2:Y:S01]  /*115a0*/  LDSM.16.MT88.4 R32, [R216+0xb000] ;  /* 0x00b00000d820783b */ /* 0x000ea20000004200 */
[----:B------:R-:W-:-:S02]  /*115b0*/  FMUL.FTZ R92, R92, R107 ;  /* 0x0000006b5c5c7220 */ /* 0x000fc40000410000 */
[----:B------:R-:W-:Y:S02]  /*115c0*/  FMUL.FTZ R93, R93, R107 ;  /* 0x0000006b5d5d7220 */ /* 0x000fe40000410000 */
[-C--:B------:R-:W-:Y:S02]  /*115d0*/  FMUL.FTZ R94, R94, R106.reuse ;  /* 0x0000006a5e5e7220 */ /* 0x080fe40000410000 */
[----:B------:R-:W-:Y:S02]  /*115e0*/  FMUL.FTZ R95, R95, R106 ;  /* 0x0000006a5f5f7220 */ /* 0x000fe40000410000 */
[----:B------:R-:W-:Y:S02]  /*115f0*/  IMAD.MOV.U32 R128, RZ, RZ, R19 ;  /* 0x000000ffff807224 */ /* 0x000fe400078e0013 */
[----:B------:R-:W3:Y:S01]  /*11600*/  LDSM.16.MT88.4 R16, [R216+0xa000] ;  /* 0x00a00000d810783b */ /* 0x000ee20000004200 */
[----:B------:R-:W-:Y:S02]  /*11610*/  FFMA.FTZ R0, R186, c[0x0][0x23c], -R31 ;  /* 0x00008f00ba007a23 */ /* 0x000fe4000001081f */
[----:B-1----:R-:W-:Y:S07]  /*11620*/  HMMA.16816.F32 R52, R4, R14, R92 ;  /* 0x0000000e0434723c */ /* 0x002fee000000185c */
[----:B------:R-:W-:-:S02]  /*11630*/  IMAD.MOV.U32 R92, RZ, RZ, R240 ;  /* 0x000000ffff5c7224 */ /* 0x000fc400078e00f0 */
[----:B------:R1:W-:Y:S01]  /*11640*/  MUFU.EX2 R240, R0 ;  /* 0x0000000000f07308 */ /* 0x0003e20000000800 */
[----:B------:R-:W-:Y:S02]  /*11650*/  IMAD.MOV.U32 R93, RZ, RZ, R241 ;  /* 0x000000ffff5d7224 */ /* 0x000fe400078e00f1 */
[-C--:B------:R-:W-:Y:S02]  /*11660*/  FMUL.FTZ R72, R72, R107.reuse ;  /* 0x0000006b48487220 */ /* 0x080fe40000410000 */
[----:B------:R-:W-:Y:S02]  /*11670*/  FMUL.FTZ R73, R73, R107 ;  /* 0x0000006b49497220 */ /* 0x000fe40000410000 */
[-C--:B------:R-:W-:Y:S02]  /*11680*/  FMUL.FTZ R74, R74, R106.reuse ;  /* 0x0000006a4a4a7220 */ /* 0x080fe40000410000 */
[----:B------:R-:W-:Y:S02]  /*11690*/  FMUL.FTZ R75, R75, R106 ;  /* 0x0000006a4b4b7220 */ /* 0x000fe40000410000 */
[----:B-1----:R-:W-:-:S04]  /*116a0*/  FFMA.FTZ R0, R184, c[0x0][0x23c], -R31 ;  /* 0x00008f00b8007a23 */ /* 0x002fc8000001081f */
[----:B------:R1:W-:Y:S01]  /*116b0*/  MUFU.EX2 R241, R0 ;  /* 0x0000000000f17308 */ /* 0x0003e20000000800 */
[----:B------:R-:W-:Y:S02]  /*116c0*/  IMAD.MOV.U32 R94, RZ, RZ, R242 ;  /* 0x000000ffff5e7224 */ /* 0x000fe400078e00f2 */
[-C--:B------:R-:W-:Y:S02]  /*116d0*/  FMUL.FTZ R76, R76, R107.reuse ;  /* 0x0000006b4c4c7220 */ /* 0x080fe40000410000 */
[-C--:B------:R-:W-:Y:S02]  /*116e0*/  FMUL.FTZ R77, R77, R107.reuse ;  /* 0x0000006b4d4d7220 */ /* 0x080fe40000410000 */
[-C--:B------:R-:W-:Y:S02]  /*116f0*/  FMUL.FTZ R78, R78, R106.reuse ;  /* 0x0000006a4e4e7220 */ /* 0x080fe40000410000 */
[----:B------:R-:W-:Y:S02]  /*11700*/  FMUL.FTZ R79, R79, R106 ;  /* 0x0000006a4f4f7220 */ /* 0x000fe40000410000 */
[----:B-1----:R-:W-:Y:S01]  /*11710*/  FFMA.FTZ R0, R182, c[0x0][0x23c], -R31 ;  /* 0x00008f00b6007a23 */ /* 0x002fe2000001081f */
[----:B--2---:R-:W-:Y:S03]  /*11720*/  HMMA.16816.F32 R64, R4, R32, R72 ;  /* 0x000000200440723c */ /* 0x004fe60000001848 */
[----:B------:R1:W-:Y:S01]  /*11730*/  MUFU.EX2 R242, R0 ;  /* 0x0000000000f27308 */ /* 0x0003e20000000800 */
[----:B------:R-:W-:-:S03]  /*11740*/  FMUL.FTZ R88, R88, R107 ;  /* 0x0000006b58587220 */ /* 0x000fc60000410000 */
[----:B------:R-:W-:Y:S02]  /*11750*/  IMAD.MOV.U32 R74, RZ, RZ, R243 ;  /* 0x000000ffff4a7224 */ /* 0x000fe400078e00f3 */
[----:B------:R-:W-:Y:S02]  /*11760*/  FMUL.FTZ R89, R89, R107 ;  /* 0x0000006b59597220 */ /* 0x000fe40000410000 */
[-C--:B------:R-:W-:Y:S02]  /*11770*/  FMUL.FTZ R90, R90, R106.reuse ;  /* 0x0000006a5a5a7220 */ /* 0x080fe40000410000 */
[----:B------:R-:W-:Y:S02]  /*11780*/  FMUL.FTZ R91, R91, R106 ;  /* 0x0000006a5b5b7220 */ /* 0x000fe40000410000 */
[----:B-1----:R-:W-:Y:S02]  /*11790*/  FFMA.FTZ R0, R180, c[0x0][0x23c], -R31 ;  /* 0x00008f00b4007a23 */ /* 0x002fe4000001081f */
[----:B------:R-:W-:-:S02]  /*117a0*/  IMAD.MOV.U32 R129, RZ, RZ, R62 ;  /* 0x000000ffff817224 */ /* 0x000fc400078e003e */
[----:B------:R1:W-:Y:S01]  /*117b0*/  MUFU.EX2 R243, R0 ;  /* 0x0000000000f37308 */ /* 0x0003e20000000800 */
[C---:B------:R-:W-:Y:S07]  /*117c0*/  HMMA.16816.F32 R60, R4.reuse, R34, R76 ;  /* 0x00000022043c723c */ /* 0x040fee000000184c */
[----:B------:R-:W-:Y:S01]  /*117d0*/  IMAD.MOV.U32 R79, RZ, RZ, R236 ;  /* 0x000000ffff4f7224 */ /* 0x000fe200078e00ec */
[----:B------:R-:W-:Y:S01]  /*117e0*/  HMMA.16816.F32 R116, R4, R12, R88 ;  /* 0x0000000c0474723c */ /* 0x000fe20000001858 */
[----:B-1----:R-:W-:-:S04]  /*117f0*/  FFMA.FTZ R0, R187, c[0x0][0x23c], -R30 ;  /* 0x00008f00bb007a23 */ /* 0x002fc8000001081e */
[----:B------:R1:W-:Y:S02]  /*11800*/  MUFU.EX2 R236, R0 ;  /* 0x0000000000ec7308 */ /* 0x0003e40000000800 */
[----:B------:R-:W-:Y:S01]  /*11810*/  IMAD.MOV.U32 R89, RZ, RZ, R237 ;  /* 0x000000ffff597224 */ /* 0x000fe200078e00ed */
[----:B------:R-:W-:Y:S01]  /*11820*/  MOV R88, R238 ;  /* 0x000000ee00587202 */ /* 0x000fe20000000f00 */
[-C--:B------:R-:W-:Y:S02]  /*11830*/  FMUL.FTZ R132, R132, R107.reuse ;  /* 0x0000006b84847220 */ /* 0x080fe40000410000 */
[----:B------:R-:W-:Y:S02]  /*11840*/  FMUL.FTZ R133, R133, R107 ;  /* 0x0000006b85857220 */ /* 0x000fe40000410000 */
[-C--:B------:R-:W-:Y:S02]  /*11850*/  FMUL.FTZ R134, R134, R106.reuse ;  /* 0x0000006a86867220 */ /* 0x080fe40000410000 */
[----:B------:R-:W-:-:S02]  /*11860*/  FMUL.FTZ R135, R135, R106 ;  /* 0x0000006a87877220 */ /* 0x000fc40000410000 */
[----:B-1----:R-:W-:-:S04]  /*11870*/  FFMA.FTZ R0, R185, c[0x0][0x23c], -R30 ;  /* 0x00008f00b9007a23 */ /* 0x002fc8000001081e */
[----:B------:R1:W2:Y:S01]  /*11880*/  MUFU.EX2 R237, R0 ;  /* 0x0000000000ed7308 */ /* 0x0002a20000000800 */
[-C--:B------:R-:W-:Y:S02]  /*11890*/  FMUL.FTZ R136, R136, R107.reuse ;  /* 0x0000006b88887220 */ /* 0x080fe40000410000 */
[-C--:B------:R-:W-:Y:S02]  /*118a0*/  FMUL.FTZ R137, R137, R107.reuse ;  /* 0x0000006b89897220 */ /* 0x080fe40000410000 */
[-C--:B------:R-:W-:Y:S02]  /*118b0*/  FMUL.FTZ R148, R148, R107.reuse ;  /* 0x0000006b94947220 */ /* 0x080fe40000410000 */
[-C--:B------:R-:W-:Y:S02]  /*118c0*/  FMUL.FTZ R138, R138, R106.reuse ;  /* 0x0000006a8a8a7220 */ /* 0x080fe40000410000 */
[----:B------:R-:W-:Y:S02]  /*118d0*/  FMUL.FTZ R139, R139, R106 ;  /* 0x0000006a8b8b7220 */ /* 0x000fe40000410000 */
[----:B------:R-:W-:-:S02]  /*118e0*/  FMUL.FTZ R149, R149, R107 ;  /* 0x0000006b95957220 */ /* 0x000fc40000410000 */
[-C--:B------:R-:W-:Y:S02]  /*118f0*/  FMUL.FTZ R152, R152, R107.reuse ;  /* 0x0000006b98987220 */ /* 0x080fe40000410000 */
[----:B-1----:R-:W-:Y:S02]  /*11900*/  FFMA.FTZ R0, R183, c[0x0][0x23c], -R30 ;  /* 0x00008f00b7007a23 */ /* 0x002fe4000001081e */
        /* <DEDUP_REMOVED lines=22> */
[----:B-1----:R-:W-:-:S02]  /*11a70*/  FFMA.FTZ R0, R181, c[0x0][0x23c], -R30 ;  /* 0x00008f00b5007a23 */ /* 0x002fc4000001081e */
[----:B------:R-:W-:Y:S02]  /*11a80*/  FFMA.FTZ R2, R188, c[0x0][0x23c], -R28 ;  /* 0x00008f00bc027a23 */ /* 0x000fe4000001081c */
        /* <DEDUP_REMOVED lines=25> */
[----:B------:R-:W-:Y:S02]  /*11c20*/  FMUL.FTZ R97, R97, R100 ;  /* 0x0000006461617220 */ /* 0x000fe40000410000 */
[-C--:B------:R-:W-:Y:S02]  /*11c30*/  FMUL.FTZ R98, R98, R101.reuse ;  /* 0x0000006562627220 */ /* 0x080fe40000410000 */
[----:B------:R-:W-:Y:S01]  /*11c40*/  FMUL.FTZ R99, R99, R101 ;  /* 0x0000006563637220 */ /* 0x000fe20000410000 */
[----:B------:R-:W-:Y:S01]  /*11c50*/  HMMA.16816.F32 R132, R4, R20, R132 ;  /* 0x000000140484723c */ /* 0x000fe20000001884 */
[----:B------:R-:W-:-:S02]  /*11c60*/  IMAD.MOV.U32 R95, RZ, RZ, R239 ;  /* 0x000000ffff5f7224 */ /* 0x000fc400078e00ef */
[----:B------:R-:W-:Y:S01]  /*11c70*/  IMAD.MOV.U32 R72, RZ, RZ, R235 ;  /* 0x000000ffff487224 */ /* 0x000fe200078e00eb */
[----:B------:R1:W-:Y:S04]  /*11c80*/  MUFU.EX2 R239, R0 ;  /* 0x0000000000ef7308 */ /* 0x0003e80000000800 */
[C---:B------:R-:W-:Y:S04]  /*11c90*/  HMMA.16816.F32 R136, R4.reuse, R22, R136 ;  /* 0x000000160488723c */ /* 0x040fe80000001888 */
[----:B------:R4:W-:Y:S04]  /*11ca0*/  MUFU.EX2 R235, R2 ;  /* 0x0000000200eb7308 */ /* 0x0009e80000000800 */
[----:B---3--:R-:W-:Y:S01]  /*11cb0*/  HMMA.16816.F32 R148, R4, R16, R148 ;  /* 0x000000100494723c */ /* 0x008fe20000001894 */
[----:B------:R-:W-:-:S02]  /*11cc0*/  IMAD.MOV.U32 R90, RZ, RZ, R110 ;  /* 0x000000ffff5a7224 */ /* 0x000fc400078e006e */
[----:B-1----:R-:W-:-:S05]  /*11cd0*/  FFMA.FTZ R0, R189, c[0x0][0x23c], -R28 ;  /* 0x00008f00bd007a23 */ /* 0x002fca000001081c */
[----:B------:R-:W-:Y:S01]  /*11ce0*/  HMMA.16816.F32 R152, R4, R18, R152 ;  /* 0x000000120498723c */ /* 0x000fe20000001898 */
[----:B------:R-:W-:Y:S02]  /*11cf0*/  IMAD.MOV.U32 R91, RZ, RZ, R109 ;  /* 0x000000ffff5b7224 */ /* 0x000fe400078e006d */
[----:B----4-:R-:W-:-:S05]  /*11d00*/  IMAD.WIDE.U32 R2, R51, -0x2daee0ad, RZ ;  /* 0xd2511f5333027825 */ /* 0x010fca00078e00ff */
[----:B------:R-:W-:Y:S01]  /*11d10*/  HMMA.16816.F32 R164, R4, R24, R164 ;  /* 0x0000001804a4723c */ /* 0x000fe200000018a4 */
[----:B------:R-:W-:Y:S02]  /*11d20*/  IMAD.MOV.U32 R76, RZ, RZ, R108 ;  /* 0x000000ffff4c7224 */ /* 0x000fe400078e006c */
[----:B------:R-:W-:-:S05]  /*11d30*/  IMAD.MOV.U32 R77, RZ, RZ, R47 ;  /* 0x000000ffff4d7224 */ /* 0x000fca00078e002f */
[----:B------:R-:W-:Y:S01]  /*11d40*/  HMMA.16816.F32 R168, R4, R26, R168 ;  /* 0x0000001a04a8723c */ /* 0x000fe200000018a8 */
[----:B------:R-:W-:Y:S02]  /*11d50*/  IMAD.MOV.U32 R78, RZ, RZ, R46 ;  /* 0x000000ffff4e7224 */ /* 0x000fe400078e002e */
[----:B------:R-:W-:-:S04]  /*11d60*/  IMAD.MOV.U32 R73, RZ, RZ, R44 ;  /* 0x000000ffff497224 */ /* 0x000fc800078e002c */
[----:B------:R-:W-:Y:S01]  /*11d70*/  IMAD.WIDE.U32 R4, R59, -0x2daee0ad, RZ ;  /* 0xd2511f533b047825 */ /* 0x000fe200078e00ff */
[C---:B------:R-:W-:Y:S03]  /*11d80*/  HMMA.16816.F32 R140, R8.reuse, R22, R140 ;  /* 0x00000016088c723c */ /* 0x040fe6000000188c */
[----:B------:R-:W-:Y:S02]  /*11d90*/  IMAD.MOV.U32 R20, RZ, RZ, R45 ;  /* 0x000000ffff147224 */ /* 0x000fe400078e002d */
[----:B------:R-:W-:Y:S02]  /*11da0*/  IMAD.MOV.U32 R21, RZ, RZ, R43 ;  /* 0x000000ffff157224 */ /* 0x000fe400078e002b */
[----:B------:R-:W-:Y:S01]  /*11db0*/  IMAD.MOV.U32 R22, RZ, RZ, R41 ;  /* 0x000000ffff167224 */ /* 0x000fe200078e0029 */
[----:B------:R-:W-:Y:S01]  /*11dc0*/  HMMA.16816.F32 R144, R8, R16, R144 ;  /* 0x000000100890723c */ /* 0x000fe20000001890 */
[----:B------:R-:W-:-:S02]  /*11dd0*/  IMAD.MOV.U32 R75, RZ, RZ, R42 ;  /* 0x000000ffff4b7224 */ /* 0x000fc400078e002a */
[----:B------:R-:W-:Y:S01]  /*11de0*/  IMAD.MOV.U32 R23, RZ, RZ, R234 ;  /* 0x000000ffff177224 */ /* 0x000fe200078e00ea */
[----:B------:R-:W-:Y:S01]  /*11df0*/  LOP3.LUT R6, R5, UR18, R58, 0x96, !PT ;  /* 0x0000001205067c12 */ /* 0x000fe2000f8e963a */
[----:B------:R1:W-:Y:S02]  /*11e00*/  MUFU.EX2 R234, R0 ;  /* 0x0000000000ea7308 */ /* 0x0003e40000000800 */
[----:B------:R-:W-:Y:S01]  /*11e10*/  IMAD.MOV.U32 R17, RZ, RZ, R40 ;  /* 0x000000ffff117224 */ /* 0x000fe200078e0028 */
[----:B------:R-:W-:Y:S01]  /*11e20*/  HMMA.16816.F32 R156, R8, R18, R156 ;  /* 0x00000012089c723c */ /* 0x000fe2000000189c */
[----:B------:R-:W-:Y:S02]  /*11e30*/  LOP3.LUT R5, R4, 0xffff, RZ, 0xc0, !PT ;  /* 0x0000ffff04057812 */ /* 0x000fe400078ec0ff */
[----:B------:R-:W-:-:S05]  /*11e40*/  SHF.R.U32.HI R7, RZ, 0x18, R4 ;  /* 0x00000018ff077819 */ /* 0x000fca0000011604 */
[----:B------:R-:W-:Y:S01]  /*11e50*/  HMMA.16816.F32 R160, R8, R24, R160 ;  /* 0x0000001808a0723c */ /* 0x000fe200000018a0 */
[----:B-1----:R-:W-:Y:S01]  /*11e60*/  LOP3.LUT R0, R3, UR18, R50, 0x96, !PT ;  /* 0x0000001203007c12 */ /* 0x002fe2000f8e9632 */
[----:B------:R-:W-:-:S06]  /*11e70*/  IMAD.MOV.U32 R50, RZ, RZ, R22 ;  /* 0x000000ffff327224 */ /* 0x000fcc00078e0016 */
[----:B------:R-:W-:Y:S01]  /*11e80*/  HMMA.16816.F32 R172, R8, R26, R172 ;  /* 0x0000001a08ac723c */ /* 0x000fe200000018ac */
[----:B------:R-:W-:Y:S02]  /*11e90*/  IMAD.MOV.U32 R22, RZ, RZ, R128 ;  /* 0x000000ffff167224 */ /* 0x000fe400078e0080 */
[----:B------:R-:W-:-:S05]  /*11ea0*/  IMAD.MOV.U32 R128, RZ, RZ, R56 ;  /* 0x000000ffff807224 */ /* 0x000fca00078e0038 */
[----:B------:R-:W-:Y:S01]  /*11eb0*/  HMMA.16816.F32 R112, R8, R32, R68 ;  /* 0x000000200870723c */ /* 0x000fe20000001844 */
[----:B------:R-:W-:Y:S01]  /*11ec0*/  IMAD.MOV.U32 R56, RZ, RZ, R232 ;  /* 0x000000ffff387224 */ /* 0x000fe200078e00e8 */
[----:B------:R-:W-:-:S06]  /*11ed0*/  SHF.R.U32.HI R5, RZ, 0x8, R5 ;  /* 0x00000008ff057819 */ /* 0x000fcc0000011605 */
[C---:B------:R-:W-:Y:S01]  /*11ee0*/  HMMA.16816.F32 R44, R8.reuse, R34, R80 ;  /* 0x00000022082c723c */ /* 0x040fe20000001850 */
[----:B------:R-:W-:Y:S01]  /*11ef0*/  IMAD.MOV.U32 R18, RZ, RZ, R57 ;  /* 0x000000ffff127224 */ /* 0x000fe200078e0039 */
[----:B------:R-:W-:Y:S06]  /*11f00*/  LDSM.16.MT88.4 R32, [R216+0xb400] ;  /* 0x00b40000d820783b */ /* 0x000fec0000004200 */
[C---:B------:R-:W-:Y:S07]  /*11f10*/  HMMA.16816.F32 R40, R8.reuse, R12, R84 ;  /* 0x0000000c0828723c */ /* 0x040fee0000001854 */
[C---:B------:R-:W-:Y:S01]  /*11f20*/  LOP3.LUT R12, R2.reuse, 0xffff, RZ, 0xc0, !PT ;  /* 0x0000ffff020c7812 */ /* 0x040fe200078ec0ff */
[----:B------:R-:W-:Y:S01]  /*11f30*/  HMMA.16816.F32 R108, R8, R14, R96 ;  /* 0x0000000e086c723c */ /* 0x000fe20000001860 */
[----:B------:R-:W-:-:S06]  /*11f40*/  LOP3.LUT R13, R2, 0xff, RZ, 0xc0, !PT ;  /* 0x000000ff020d7812 */ /* 0x000fcc00078ec0ff */
[----:B------:R-:W-:Y:S02]  /*11f50*/  SHF.R.U32.HI R8, RZ, 0x10, R4 ;  /* 0x00000010ff087819 */ /* 0x000fe40000011604 */
[--C-:B------:R-:W-:Y:S02]  /*11f60*/  SHF.R.U32.HI R9, RZ, 0x10, R2.reuse ;  /* 0x00000010ff097819 */ /* 0x100fe40000011602 */
[----:B------:R-:W-:Y:S01]  /*11f70*/  SHF.R.U32.HI R11, RZ, 0x18, R2 ;  /* 0x00000018ff0b7819 */ /* 0x000fe20000011602 */
[--C-:B------:R-:W-:Y:S01]  /*11f80*/  FFMA.FTZ R2, R191, c[0x0][0x23c], -R28.reuse ;  /* 0x00008f00bf027a23 */ /* 0x100fe2000001081c */
[----:B------:R-:W-:Y:S01]  /*11f90*/  LOP3.LUT R10, R4, 0xff, RZ, 0xc0, !PT ;  /* 0x000000ff040a7812 */ /* 0x000fe200078ec0ff */
[----:B------:R-:W-:Y:S01]  /*11fa0*/  FFMA.FTZ R4, R190, c[0x0][0x23c], -R28 ;  /* 0x00008f00be047a23 */ /* 0x000fe2000001081c */
[----:B------:R-:W-:Y:S01]  /*11fb0*/  LOP3.LUT R3, R8, 0xff, RZ, 0xc0, !PT ;  /* 0x000000ff08037812 */ /* 0x000fe200078ec0ff */
[----:B------:R1:W-:Y:S01]  /*11fc0*/  MUFU.EX2 R232, R2 ;  /* 0x0000000200e87308 */ /* 0x0003e20000000800 */
[----:B------:R-:W-:Y:S01]  /*11fd0*/  IMAD.MOV.U32 R57, RZ, RZ, R233 ;  /* 0x000000ffff397224 */ /* 0x000fe200078e00e9 */
[----:B------:R-:W-:-:S02]  /*11fe0*/  PRMT R10, R10, 0x5410, R5 ;  /* 0x000054100a0a7816 */ /* 0x000fc40000000005 */
[----:B------:R-:W-:Y:S01]  /*11ff0*/  PRMT R15, R3, 0x5410, R7 ;  /* 0x00005410030f7816 */ /* 0x000fe20000000007 */
[----:B------:R-:W-:Y:S01]  /*12000*/  IMAD.MOV.U32 R51, RZ, RZ, R17 ;  /* 0x000000ffff337224 */ /* 0x000fe200078e0011 */
[----:B------:R-:W-:Y:S02]  /*12010*/  LOP3.LUT R7, R6, 0xffff, RZ, 0xc0, !PT ;  /* 0x0000ffff06077812 */ /* 0x000fe400078ec0ff */
[----:B------:R3:W4:Y:S01]  /*12020*/  MUFU.EX2 R233, R4 ;  /* 0x0000000400e97308 */ /* 0x0007220000000800 */
[----:B------:R-:W-:Y:S01]  /*12030*/  SHF.R.U32.HI R5, RZ, 0x10, R6 ;  /* 0x00000010ff057819 */ /* 0x000fe20000011606 */
[----:B------:R-:W-:Y:S01]  /*12040*/  IMAD.MOV.U32 R188, RZ, RZ, R23 ;  /* 0x000000ffffbc7224 */ /* 0x000fe200078e0017 */
[----:B------:R-:W-:Y:S02]  /*12050*/  SHF.R.U32.HI R3, RZ, 0x8, R12 ;  /* 0x00000008ff037819 */ /* 0x000fe4000001160c */
[----:B-1----:R-:W-:Y:S01]  /*12060*/  LOP3.LUT R2, R9, 0xff, RZ, 0xc0, !PT ;  /* 0x000000ff09027812 */ /* 0x002fe200078ec0ff */
[----:B------:R-:W-:-:S03]  /*12070*/  IMAD.MOV.U32 R17, RZ, RZ, R129 ;  /* 0x000000ffff117224 */ /* 0x000fc600078e0081 */
[----:B------:R-:W-:Y:S01]  /*12080*/  PRMT R16, R2, 0x5410, R11 ;  /* 0x0000541002107816 */ /* 0x000fe2000000000b */
[--C-:B------:R-:W-:Y:S02]  /*12090*/  FFMA.FTZ R2, R196, c[0x0][0x23c], -R29.reuse ;  /* 0x00008f00c4027a23 */ /* 0x100fe4000001081d */
[----:B---3--:R-:W-:Y:S01]  /*120a0*/  FFMA.FTZ R4, R198, c[0x0][0x23c], -R29 ;  /* 0x00008f00c6047a23 */ /* 0x008fe2000001081d */
[----:B------:R-:W-:Y:S01]  /*120b0*/  LOP3.LUT R8, R6, 0xff, RZ, 0xc0, !PT ;  /* 0x000000ff06087812 */ /* 0x000fe200078ec0ff */
[----:B------:R-:W-:Y:S01]  /*120c0*/  IMAD.MOV.U32 R23, RZ, RZ, R74 ;  /* 0x000000ffff177224 */ /* 0x000fe200078e004a */
[----:B------:R-:W-:Y:S01]  /*120d0*/  SHF.R.U32.HI R7, RZ, 0x8, R7 ;  /* 0x00000008ff077819 */ /* 0x000fe20000011607 */
[----:B------:R-:W-:Y:S01]  /*120e0*/  IMAD.MOV.U32 R129, RZ, RZ, R231 ;  /* 0x000000ffff817224 */ /* 0x000fe200078e00e7 */
[----:B------:R-:W-:Y:S01]  /*120f0*/  SHF.R.U32.HI R6, RZ, 0x18, R6 ;  /* 0x00000018ff067819 */ /* 0x000fe20000011606 */
[----:B------:R-:W-:Y:S01]  /*12100*/  IMAD.MOV.U32 R74, RZ, RZ, R131 ;  /* 0x000000ffff4a7224 */ /* 0x000fe200078e0083 */
[----:B------:R1:W-:Y:S01]  /*12110*/  MUFU.EX2 R231, R4 ;  /* 0x0000000400e77308 */ /* 0x0003e20000000800 */
[----:B------:R-:W-:Y:S01]  /*12120*/  IMAD.MOV.U32 R131, RZ, RZ, R215 ;  /* 0x000000ffff837224 */ /* 0x000fe200078e00d7 */
[----:B------:R-:W-:-:S02]  /*12130*/  PRMT R12, R13, 0x5410, R3 ;  /* 0x000054100d0c7816 */ /* 0x000fc40000000003 */
[----:B------:R-:W-:Y:S02]  /*12140*/  LOP3.LUT R3, R0, 0xffff, RZ, 0xc0, !PT ;  /* 0x0000ffff00037812 */ /* 0x000fe400078ec0ff */
[----:B------:R-:W-:Y:S02]  /*12150*/  PRMT R9, R8, 0x5410, R7 ;  /* 0x0000541008097816 */ /* 0x000fe40000000007 */
[----:B------:R3:W-:Y:S01]  /*12160*/  MUFU.EX2 R215, R2 ;  /* 0x0000000200d77308 */ /* 0x0007e20000000800 */
[----:B-1----:R-:W-:-:S04]  /*12170*/  LOP3.LUT R4, R5, 0xff, RZ, 0xc0, !PT ;  /* 0x000000ff05047812 */ /* 0x002fc800078ec0ff */
[----:B------:R-:W-:Y:S02]  /*12180*/  PRMT R8, R4, 0x5410, R6 ;  /* 0x0000541004087816 */ /* 0x000fe40000000006 */
[--C-:B---3--:R-:W-:Y:S02]  /*12190*/  SHF.R.U32.HI R2, RZ, 0x10, R0.reuse ;  /* 0x00000010ff027819 */ /* 0x108fe40000011600 */
[----:B------:R-:W-:Y:S02]  /*121a0*/  SHF.R.U32.HI R4, RZ, 0x8, R3 ;  /* 0x00000008ff047819 */ /* 0x000fe40000011603 */
[----:B------:R-:W-:Y:S02]  /*121b0*/  SHF.R.U32.HI R6, RZ, 0x18, R0 ;  /* 0x00000018ff067819 */ /* 0x000fe40000011600 */
[----:B------:R-:W-:Y:S01]  /*121c0*/  LOP3.LUT R3, R2, 0xff, RZ, 0xc0, !PT ;  /* 0x000000ff02037812 */ /* 0x000fe200078ec0ff */
[----:B------:R-:W-:-:S03]  /*121d0*/  IMAD.MOV.U32 R68, RZ, RZ, R22 ;  /* 0x000000ffff447224 */ /* 0x000fc600078e0016 */
[----:B------:R-:W-:Y:S01]  /*121e0*/  PRMT R14, R3, 0x5410, R6 ;  /* 0x00005410030e7816 */ /* 0x000fe20000000006 */
[----:B------:R-:W-:Y:S02]  /*121f0*/  FFMA.FTZ R3, R199, c[0x0][0x23c], -R29 ;  /* 0x00008f00c7037a23 */ /* 0x000fe4000001081d */
[----:B------:R-:W-:Y:S02]  /*12200*/  IMAD.MOV.U32 R199, RZ, RZ, R23 ;  /* 0x000000ffffc77224 */ /* 0x000fe400078e0017 */
[----:B------:R-:W-:Y:S02]  /*12210*/  IMAD.MOV.U32 R184, RZ, RZ, R20 ;  /* 0x000000ffffb87224 */ /* 0x000fe400078e0014 */
[----:B------:R-:W-:Y:S02]  /*12220*/  IMAD.MOV.U32 R186, RZ, RZ, R21 ;  /* 0x000000ffffba7224 */ /* 0x000fe400078e0015 */
[----:B------:R-:W-:Y:S01]  /*12230*/  IMAD.MOV.U32 R19, RZ, RZ, R130 ;  /* 0x000000ffff137224 */ /* 0x000fe200078e0082 */
[----:B------:R-:W1:Y:S01]  /*12240*/  LDSM.16.MT88.4 R20, [R216+0x9400] ;  /* 0x00940000d814783b */ /* 0x000e620000004200 */
[----:B------:R-:W-:-:S02]  /*12250*/  MOV R130, R213 ;  /* 0x000000d500827202 */ /* 0x000fc40000000f00 */
[----:B------:R3:W3:Y:S01]  /*12260*/  MUFU.EX2 R213, R3 ;  /* 0x0000000300d57308 */ /* 0x0006e20000000800 */
[----:B------:R-:W-:Y:S01]  /*12270*/  FFMA.FTZ R5, R197, c[0x0][0x23c], -R29 ;  /* 0x00008f00c5057a23 */ /* 0x000fe2000001081d */
[----:B------:R-:W-:Y:S01]  /*12280*/  LOP3.LUT R7, R0, 0xff, RZ, 0xc0, !PT ;  /* 0x000000ff00077812 */ /* 0x000fe200078ec0ff */
[----:B------:R-:W-:Y:S01]  /*12290*/  IMAD.MOV.U32 R25, RZ, RZ, R214 ;  /* 0x000000ffff197224 */ /* 0x000fe200078e00d6 */
[----:B--2---:R-:W-:Y:S02]  /*122a0*/  F2FP.PACK_AB R6, R237, R236 ;  /* 0x000000eced06723e */ /* 0x004fe400000000ff */
[----:B------:R-:W-:Y:S02]  /*122b0*/  PRMT R13, R7, 0x5410, R4 ;  /* 0x00005410070d7816 */ /* 0x000fe40000000004 */
[----:B------:R2:W1:Y:S01]  /*122c0*/  MUFU.EX2 R214, R5 ;  /* 0x0000000500d67308 */ /* 0x0004620000000800 */
[--C-:B------:R-:W-:Y:S01]  /*122d0*/  HSET2.LE.AND R7, R12, R75.reuse, PT ;  /* 0x0000004b0c077233 */ /* 0x100fe20003803000 */
[----:B----4-:R-:W-:Y:S01]  /*122e0*/  F2FP.PACK_AB R12, R232, R233 ;  /* 0x000000e9e80c723e */ /* 0x010fe200000000ff */
[--C-:B------:R-:W-:Y:S01]  /*122f0*/  HSET2.LE.AND R0, R10, R75.reuse, PT ;  /* 0x0000004b0a007233 */ /* 0x100fe20003803000 */
[----:B------:R-:W-:Y:S01]  /*12300*/  F2FP.PACK_AB R4, R241, R240 ;  /* 0x000000f0f104723e */ /* 0x000fe200000000ff */
[--C-:B---3--:R-:W-:Y:S01]  /*12310*/  HSET2.LE.AND R3, R9, R75.reuse, PT ;  /* 0x0000004b09037233 */ /* 0x108fe20003803000 */
[----:B------:R-:W-:Y:S01]  /*12320*/  F2FP.PACK_AB R2, R243, R242 ;  /* 0x000000f2f302723e */ /* 0x000fe200000000ff */
[----:B--2---:R-:W-:-:S03]  /*12330*/  HSET2.LE.AND R5, R8, R75, PT ;  /* 0x0000004b08057233 */ /* 0x004fc60003803000 */
[----:B------:R-:W-:Y:S01]  /*12340*/  LOP3.LUT R8, R3, R4, RZ, 0xc0, !PT ;  /* 0x0000000403087212 */ /* 0x000fe200078ec0ff */
[--C-:B------:R-:W-:Y:S01]  /*12350*/  HSET2.LE.AND R3, R13, R75.reuse, PT ;  /* 0x0000004b0d037233 */ /* 0x100fe20003803000 */
[----:B------:R-:W-:Y:S01]  /*12360*/  LOP3.LUT R9, R5, R6, RZ, 0xc0, !PT ;  /* 0x0000000605097212 */ /* 0x000fe200078ec0ff */
[--C-:B------:R-:W-:Y:S01]  /*12370*/  HSET2.LE.AND R5, R14, R75.reuse, PT ;  /* 0x0000004b0e057233 */ /* 0x100fe20003803000 */
[----:B------:R-:W-:Y:S02]  /*12380*/  LOP3.LUT R6, R7, R12, RZ, 0xc0, !PT ;  /* 0x0000000c07067212 */ /* 0x000fe400078ec0ff */
[----:B------:R-:W-:Y:S02]  /*12390*/  F2FP.PACK_AB R12, R213, R231 ;  /* 0x000000e7d50c723e */ /* 0x000fe400000000ff */
[----:B------:R-:W-:Y:S01]  /*123a0*/  LOP3.LUT R10, R0, R2, RZ, 0xc0, !PT ;  /* 0x00000002000a7212 */ /* 0x000fe200078ec0ff */
[----:B------:R-:W-:Y:S01]  /*123b0*/  HSET2.LE.AND R0, R15, R75, PT ;  /* 0x0000004b0f007233 */ /* 0x000fe20003803000 */
[----:B------:R-:W-:-:S02]  /*123c0*/  F2FP.PACK_AB R4, R234, R235 ;  /* 0x000000ebea04723e */ /* 0x000fc400000000ff */
[----:B------:R-:W-:Y:S02]  /*123d0*/  F2FP.PACK_AB R2, R239, R238 ;  /* 0x000000eeef02723e */ /* 0x000fe400000000ff */
[----:B------:R-:W-:Y:S02]  /*123e0*/  LOP3.LUT R5, R5, R12, RZ, 0xc0, !PT ;  /* 0x0000000c05057212 */ /* 0x000fe400078ec0ff */
[----:B------:R-:W-:Y:S01]  /*123f0*/  LOP3.LUT R4, R3, R4, RZ, 0xc0, !PT ;  /* 0x0000000403047212 */ /* 0x000fe200078ec0ff */
[----:B------:R-:W2:Y:S01]  /*12400*/  LDSM.16.MT88.4 R12, [R216+0xa400] ;  /* 0x00a40000d80c783b */ /* 0x000ea20000004200 */
[----:B------:R-:W-:Y:S01]  /*12410*/  IMAD.MOV.U32 R3, RZ, RZ, R25 ;  /* 0x000000ffff037224 */ /* 0x000fe200078e0019 */
[----:B------:R-:W-:Y:S01]  /*12420*/  LOP3.LUT R11, R0, R2, RZ, 0xc0, !PT ;  /* 0x00000002000b7212 */ /* 0x000fe200078ec0ff */
[----:B------:R-:W-:Y:S01]  /*12430*/  HSET2.LE.AND R0, R16, R75, PT ;  /* 0x0000004b10007233 */ /* 0x000fe20003803000 */
[----:B------:R-:W3:Y:S01]  /*12440*/  LDSM.16.MT88.4 R24, [R218+0xa400] ;  /* 0x00a40000da18783b */ /* 0x000ee20000004200 */
[----:B------:R-:W-:-:S02]  /*12450*/  IMAD.MOV.U32 R71, RZ, RZ, R18 ;  /* 0x000000ffff477224 */ /* 0x000fc400078e0012 */
[----:B------:R-:W-:Y:S02]  /*12460*/  IMAD.MOV.U32 R70, RZ, RZ, R19 ;  /* 0x000000ffff467224 */ /* 0x000fe400078e0013 */
[----:B------:R-:W-:Y:S01]  /*12470*/  IMAD.MOV.U32 R69, RZ, RZ, R17 ;  /* 0x000000ffff457224 */ /* 0x000fe200078e0011 */
[----:B-1----:R-:W-:Y:S01]  /*12480*/  F2FP.PACK_AB R2, R214, R215 ;  /* 0x000000d7d602723e */ /* 0x002fe200000000ff */
[----:B------:R-:W1:Y:S03]  /*12490*/  LDSM.16.MT88.4 R16, [R218+0x9400] ;  /* 0x00940000da10783b */ /* 0x000e660000004200 */
[----:B------:R-:W-:-:S07]  /*124a0*/  LOP3.LUT R7, R0, R2, RZ, 0xc0, !PT ;  /* 0x0000000200077212 */ /* 0x000fce00078ec0ff */
[----:B------:R-:W-:Y:S01]  /*124b0*/  HMMA.16816.F32 R96, R4, R20, R36 ;  /* 0x000000140460723c */ /* 0x000fe20000001824 */
[----:B------:R-:W4:Y:S01]  /*124c0*/  LDSM.16.MT88.4 R36, [R218+0xb400] ;  /* 0x00b40000da24783b */ /* 0x000f220000004200 */
[----:B------:R-:W-:Y:S01]  /*124d0*/  UIADD3 UR4, UR4, 0x1, URZ ;  /* 0x0000000104047890 */ /* 0x000fe2000fffe03f */
[----:B------:R-:W-:Y:S02]  /*124e0*/  IMAD.U32 R0, RZ, RZ, UR33 ;  /* 0x00000021ff007e24 */ /* 0x000fe4000f8e00ff */
[----:B------:R-:W-:Y:S02]  /*124f0*/  IMAD.MOV.U32 R189, RZ, RZ, R89 ;  /* 0x000000ffffbd7224 */ /* 0x000fe400078e0059 */
[----:B------:R-:W-:Y:S02]  /*12500*/  IMAD.MOV.U32 R191, RZ, RZ, R95 ;  /* 0x000000ffffbf7224 */ /* 0x000fe400078e005f */
[----:B------:R-:W-:Y:S02]  /*12510*/  IMAD.MOV.U32 R190, RZ, RZ, R88 ;  /* 0x000000ffffbe7224 */ /* 0x000fe400078e0058 */
[----:B------:R-:W-:-:S02]  /*12520*/  IMAD.MOV.U32 R181, RZ, RZ, R77 ;  /* 0x000000ffffb57224 */ /* 0x000fc400078e004d */
[----:B------:R-:W-:Y:S02]  /*12530*/  IMAD.MOV.U32 R183, RZ, RZ, R78 ;  /* 0x000000ffffb77224 */ /* 0x000fe400078e004e */
[----:B------:R-:W-:Y:S01]  /*12540*/  IMAD.MOV.U32 R180, RZ, RZ, R73 ;  /* 0x000000ffffb47224 */ /* 0x000fe200078e0049 */
[----:B------:R-:W-:Y:S01]  /*12550*/  LOP3.LUT R0, R245, UR4, R0, 0x96, !PT ;  /* 0x00000004f5007c12 */ /* 0x000fe2000f8e9600 */
[----:B------:R-:W-:Y:S01]  /*12560*/  IMAD.MOV.U32 R185, RZ, RZ, R79 ;  /* 0x000000ffffb97224 */ /* 0x000fe200078e004f */
[----:B--2---:R-:W-:Y:S01]  /*12570*/  HMMA.16816.F32 R80, R4, R12, R148 ;  /* 0x0000000c0450723c */ /* 0x004fe20000001894 */
[----:B------:R-:W-:Y:S02]  /*12580*/  IMAD.MOV.U32 R187, RZ, RZ, R72 ;  /* 0x000000ffffbb7224 */ /* 0x000fe400078e0048 */
[----:B------:R-:W-:Y:S02]  /*12590*/  IMAD.MOV.U32 R198, RZ, RZ, R94 ;  /* 0x000000ffffc67224 */ /* 0x000fe400078e005e */
[----:B------:R-:W-:-:S02]  /*125a0*/  IMAD.MOV.U32 R196, RZ, RZ, R92 ;  /* 0x000000ffffc47224 */ /* 0x000fc400078e005c */
[----:B------:R-:W-:Y:S01]  /*125b0*/  MOV R149, R74 ;  /* 0x0000004a00957202 */ /* 0x000fe20000000f00 */
[----:B------:R-:W-:Y:S02]  /*125c0*/  IMAD.MOV.U32 R150, RZ, RZ, R75 ;  /* 0x000000ffff967224 */ /* 0x000fe400078e004b */
[----:B------:R-:W-:Y:S01]  /*125d0*/  IMAD.MOV.U32 R197, RZ, RZ, R93 ;  /* 0x000000ffffc57224 */ /* 0x000fe200078e005d */
[C---:B---3--:R-:W-:Y:S01]  /*125e0*/  HMMA.16816.F32 R72, R4.reuse, R24, R164 ;  /* 0x000000180448723c */ /* 0x048fe200000018a4 */
        /* <DEDUP_REMOVED lines=9> */
[----:B-1----:R-:W-:Y:S01]  /*12680*/  HMMA.16816.F32 R84, R4, R18, R136 ;  /* 0x000000120454723c */ /* 0x002fe20000001888 */
[----:B------:R-:W-:Y:S02]  /*12690*/  IMAD.MOV.U32 R165, RZ, RZ, R187 ;  /* 0x000000ffffa57224 */ /* 0x000fe400078e00bb */
[----:B------:R-:W-:Y:S02]  /*126a0*/  IMAD.MOV.U32 R190, RZ, RZ, R184 ;  /* 0x000000ffffbe7224 */ /* 0x000fe400078e00b8 */
[----:B------:R-:W-:-:S02]  /*126b0*/  IMAD.MOV.U32 R191, RZ, RZ, R186 ;  /* 0x000000ffffbf7224 */ /* 0x000fc400078e00ba */
[----:B------:R-:W-:Y:S01]  /*126c0*/  IMAD.MOV.U32 R138, RZ, RZ, R68 ;  /* 0x000000ffff8a7224 */ /* 0x000fe200078e0044 */
[----:B------:R-:W-:Y:S01]  /*126d0*/  HMMA.16816.F32 R184, R8, R12, R144 ;  /* 0x0000000c08b8723c */ /* 0x000fe20000001890 */
[----:B------:R-:W-:Y:S02]  /*126e0*/  IMAD.MOV.U32 R181, RZ, RZ, R69 ;  /* 0x000000ffffb57224 */ /* 0x000fe400078e0045 */
[----:B------:R-:W-:Y:S02]  /*126f0*/  IMAD.MOV.U32 R183, RZ, RZ, R70 ;  /* 0x000000ffffb77224 */ /* 0x000fe400078e0046 */
[----:B------:R-:W-:Y:S02]  /*12700*/  IMAD.MOV.U32 R180, RZ, RZ, R71 ;  /* 0x000000ffffb47224 */ /* 0x000fe400078e0047 */
[----:B------:R-:W-:Y:S01]  /*12710*/  IMAD.WIDE.U32 R12, R0, -0x326172a9, RZ ;  /* 0xcd9e8d57000c7825 */ /* 0x000fe200078e00ff */
[----:B------:R-:W-:Y:S07]  /*12720*/  HMMA.16816.F32 R68, R4, R26, R168 ;  /* 0x0000001a0444723c */ /* 0x000fee00000018a8 */
[----:B------:R-:W-:Y:S01]  /*12730*/  IMAD.MOV.U32 R170, RZ, RZ, R56 ;  /* 0x000000ffffaa7224 */ /* 0x000fe200078e0038 */
[----:B------:R-:W-:Y:S01]  /*12740*/  LOP3.LUT R0, R49, UR14, R12, 0x96, !PT ;  /* 0x0000000e31007c12 */ /* 0x000fe2000f8e960c */
[----:B------:R-:W-:-:S02]  /*12750*/  IMAD.MOV.U32 R58, RZ, RZ, R90 ;  /* 0x000000ffff3a7224 */ /* 0x000fc400078e005a */
[----:B------:R-:W-:Y:S01]  /*12760*/  IMAD.MOV.U32 R59, RZ, RZ, R91 ;  /* 0x000000ffff3b7224 */ /* 0x000fe200078e005b */
[----:B------:R-:W-:Y:S01]  /*12770*/  LOP3.LUT R2, R13, UR16, R170, 0x96, !PT ;  /* 0x000000100d027c12 */ /* 0x000fe2000f8e96aa */
[----:B------:R-:W-:Y:S01]  /*12780*/  IMAD.MOV.U32 R182, RZ, RZ, R76 ;  /* 0x000000ffffb67224 */ /* 0x000fe200078e004c */
[----:B------:R-:W-:Y:S01]  /*12790*/  MOV R146, R165 ;  /* 0x000000a500927202 */ /* 0x000fe20000000f00 */
[----:B------:R-:W-:Y:S01]  /*127a0*/  IMAD.MOV.U32 R136, RZ, RZ, R58 ;  /* 0x000000ffff887224 */ /* 0x000fe200078e003a */
[----:B------:R-:W-:Y:S01]  /*127b0*/  HMMA.16816.F32 R88, R4, R16, R132 ;  /* 0x000000100458723c */ /* 0x000fe20000001884 */
[----:B------:R-:W-:Y:S02]  /*127c0*/  IMAD.MOV.U32 R137, RZ, RZ, R59 ;  /* 0x000000ffff897224 */ /* 0x000fe400078e003b */
[----:B------:R-:W-:Y:S02]  /*127d0*/  IMAD.MOV.U32 R171, RZ, RZ, R57 ;  /* 0x000000ffffab7224 */ /* 0x000fe400078e0039 */
[----:B------:R-:W-:-:S02]  /*127e0*/  IMAD.MOV.U32 R165, RZ, RZ, R3 ;  /* 0x000000ffffa57224 */ /* 0x000fc400078e0003 */
[----:B------:R-:W-:Y:S01]  /*127f0*/  IMAD.WIDE.U32 R2, R2, -0x2daee0ad, RZ ;  /* 0xd2511f5302027825 */ /* 0x000fe200078e00ff */
[C---:B------:R-:W-:Y:S08]  /*12800*/  HMMA.16816.F32 R76, R4.reuse, R14, R152 ;  /* 0x0000000e044c723c */ /* 0x040ff00000001898 */
[C---:B------:R-:W-:Y:S08]  /*12810*/  HMMA.16816.F32 R64, R4.reuse, R32, R64 ;  /* 0x000000200440723c */ /* 0x040ff00000001840 */
[C---:B------:R-:W-:Y:S08]  /*12820*/  HMMA.16816.F32 R60, R4.reuse, R34, R60 ;  /* 0x00000022043c723c */ /* 0x040ff0000000183c */
[C---:B----4-:R-:W-:Y:S08]  /*12830*/  HMMA.16816.F32 R56, R4.reuse, R36, R116 ;  /* 0x000000240438723c */ /* 0x050ff00000001874 */
[----:B------:R-:W-:Y:S07]  /*12840*/  HMMA.16816.F32 R52, R4, R38, R52 ;  /* 0x000000260434723c */ /* 0x000fee0000001834 */
[----:B------:R-:W-:Y:S01]  /*12850*/  IMAD.WIDE.U32 R4, R0, -0x2daee0ad, RZ ;  /* 0xd2511f5300047825 */ /* 0x000fe200078e00ff */
[----:B------:R-:W-:-:S03]  /*12860*/  LOP3.LUT R6, R3, UR13, R178, 0x96, !PT ;  /* 0x0000000d03067c12 */ /* 0x000fc6000f8e96b2 */
[----:B------:R-:W-:Y:S01]  /*12870*/  FFMA.FTZ R3, R209, c[0x0][0x23c], -R28 ;  /* 0x00008f00d1037a23 */ /* 0x000fe2000001081c */
[----:B------:R-:W-:Y:S01]  /*12880*/  LOP3.LUT R0, R5, UR11, R2, 0x96, !PT ;  /* 0x0000000b05007c12 */ /* 0x000fe2000f8e9602 */
[----:B------:R-:W-:Y:S01]  /*12890*/  IMAD.MOV.U32 R147, RZ, RZ, R164 ;  /* 0x000000ffff937224 */ /* 0x000fe200078e00a4 */
[----:B------:R-:W-:Y:S01]  /*128a0*/  HMMA.16816.F32 R132, R8, R22, R200 ;  /* 0x000000160884723c */ /* 0x000fe200000018c8 */
[----:B------:R-:W-:Y:S01]  /*128b0*/  IMAD.MOV.U32 R171, RZ, RZ, R166 ;  /* 0x000000ffffab7224 */ /* 0x000fe200078e00a6 */
[----:B------:R1:W-:Y:S01]  /*128c0*/  MUFU.EX2 R203, R3 ;  /* 0x0000000300cb7308 */ /* 0x0003e20000000800 */
[----:B------:R-:W-:Y:S02]  /*128d0*/  IMAD.MOV.U32 R164, RZ, RZ, R149 ;  /* 0x000000ffffa47224 */ /* 0x000fe400078e0095 */
[----:B------:R-:W-:Y:S02]  /*128e0*/  IMAD.MOV.U32 R166, RZ, RZ, R50 ;  /* 0x000000ffffa67224 */ /* 0x000fe400078e0032 */
[----:B------:R-:W-:-:S02]  /*128f0*/  IMAD.MOV.U32 R149, RZ, RZ, R51 ;  /* 0x000000ffff957224 */ /* 0x000fc400078e0033 */
[----:B------:R-:W-:Y:S02]  /*12900*/  FFMA.FTZ R5, R208, c[0x0][0x23c], -R28 ;  /* 0x00008f00d0057a23 */ /* 0x000fe4000001081c */
[----:B------:R-:W-:Y:S02]  /*12910*/  IMAD.WIDE.U32 R50, R0, -0x326172a9, RZ ;  /* 0xcd9e8d5700327825 */ /* 0x000fe400078e00ff */
[----:B------:R2:W3:Y:S02]  /*12920*/  MUFU.EX2 R202, R5 ;  /* 0x0000000500ca7308 */ /* 0x0004e40000000800 */
[----:B-1----:R-:W-:-:S05]  /*12930*/  IMAD.WIDE.U32 R2, R6, -0x326172a9, RZ ;  /* 0xcd9e8d5706027825 */ /* 0x002fca00078e00ff */
[----:B------:R-:W-:Y:S02]  /*12940*/  LOP3.LUT R3, R3, UR12, R48, 0x96, !PT ;  /* 0x0000000c03037c12 */ /* 0x000fe4000f8e9630 */
[----:B--2---:R-:W-:-:S03]  /*12950*/  LOP3.LUT R5, R51, UR10, R2, 0x96, !PT ;  /* 0x0000000a33057c12 */ /* 0x004fc6000f8e9602 */
[----:B------:R-:W-:-:S04]  /*12960*/  IMAD.WIDE.U32 R2, R3, -0x2daee0ad, RZ ;  /* 0xd2511f5303027825 */ /* 0x000fc800078e00ff */
[----:B------:R-:W-:-:S04]  /*12970*/  IMAD.WIDE.U32 R48, R5, -0x2daee0ad, RZ ;  /* 0xd2511f5305307825 */ /* 0x000fc800078e00ff */
[----:B------:R-:W-:Y:S01]  /*12980*/  FFMA.FTZ R0, R192, c[0x0][0x23c], -R28 ;  /* 0x00008f00c0007a23 */ /* 0x000fe2000001081c */
[----:B------:R-:W-:Y:S02]  /*12990*/  LOP3.LUT R2, R49, UR7, R2, 0x96, !PT ;  /* 0x0000000731027c12 */ /* 0x000fe4000f8e9602 */
[----:B------:R-:W-:Y:S01]  /*129a0*/  LOP3.LUT R4, R3, UR9, R4, 0x96, !PT ;  /* 0x0000000903047c12 */ /* 0x000fe2000f8e9604 */
[----:B------:R1:W-:Y:S01]  /*129b0*/  MUFU.EX2 R201, R0 ;  /* 0x0000000000c97308 */ /* 0x0003e20000000800 */
[----:B------:R-:W-:Y:S01]  /*129c0*/  HMMA.16816.F32 R152, R8, R16, R124 ;  /* 0x000000100898723c */ /* 0x000fe2000000187c */
[----:B------:R-:W-:-:S04]  /*129d0*/  IMAD.WIDE.U32 R2, R2, -0x326172a9, RZ ;  /* 0xcd9e8d5702027825 */ /* 0x000fc800078e00ff */
[----:B------:R-:W-:Y:S02]  /*129e0*/  IMAD.MOV.U32 R51, RZ, RZ, R165 ;  /* 0x000000ffff337224 */ /* 0x000fe400078e00a5 */
[----:B------:R-:W-:Y:S01]  /*129f0*/  IMAD.MOV.U32 R165, RZ, RZ, R166 ;  /* 0x000000ffffa57224 */ /* 0x000fe200078e00a6 */
[----:B------:R-:W-:Y:S01]  /*12a00*/  HMMA.16816.F32 R124, R8, R32, R112 ;  /* 0x00000020087c723c */ /* 0x000fe20000001870 */
[----:B------:R-:W-:Y:S02]  /*12a10*/  IMAD.MOV.U32 R166, RZ, RZ, R151 ;  /* 0x000000ffffa67224 */ /* 0x000fe400078e0097 */
[----:B-1----:R-:W-:-:S05]  /*12a20*/  FFMA.FTZ R0, R193, c[0x0][0x23c], -R28 ;  /* 0x00008f00c1007a23 */ /* 0x002fca000001081c */
[----:B------:R-:W-:Y:S01]  /*12a30*/  HMMA.16816.F32 R112, R8, R34, R44 ;  /* 0x000000220870723c */ /* 0x000fe2000000182c */
[----:B------:R-:W-:Y:S01]  /*12a40*/  IMAD.MOV.U32 R151, RZ, RZ, R136 ;  /* 0x000000ffff977224 */ /* 0x000fe200078e0088 */
[----:B------:R-:W1:Y:S01]  /*12a50*/  LDSM.16.MT88.4 R32, [R216+0x9800] ;  /* 0x00980000d820783b */ /* 0x000e620000004200 */
[----:B------:R2:W-:Y:S01]  /*12a60*/  MUFU.EX2 R200, R0 ;  /* 0x0000000000c87308 */ /* 0x0005e20000000800 */
[----:B------:R-:W-:-:S03]  /*12a70*/  IMAD.MOV.U32 R136, RZ, RZ, R137 ;  /* 0x000000ffff887224 */ /* 0x000fc600078e0089 */
[----:B------:R-:W-:Y:S01]  /*12a80*/  IMAD.WIDE.U32 R44, R4, -0x326172a9, RZ ;  /* 0xcd9e8d57042c7825 */ /* 0x000fe200078e00ff */
[C---:B------:R-:W-:Y:S01]  /*12a90*/  LOP3.LUT R4, R2.reuse, 0xffff, RZ, 0xc0, !PT ;  /* 0x0000ffff02047812 */ /* 0x040fe200078ec0ff */
[C---:B------:R-:W-:Y:S02]  /*12aa0*/  HMMA.16816.F32 R160, R8.reuse, R24, R160 ;  /* 0x0000001808a0723c */ /* 0x040fe400000018a0 */
[----:B------:R-:W-:Y:S01]  /*12ab0*/  IMAD.MOV.U32 R137, RZ, RZ, R191 ;  /* 0x000000ffff897224 */ /* 0x000fe200078e00bf */
[----:B------:R-:W-:Y:S01]  /*12ac0*/  LOP3.LUT R6, R2, 0xff, RZ, 0xc0, !PT ;  /* 0x000000ff02067812 */ /* 0x000fe200078ec0ff */
[--C-:B------:R-:W-:Y:S02]  /*12ad0*/  FFMA.FTZ R5, R179, c[0x0][0x23c], -R29.reuse ;  /* 0x00008f00b3057a23 */ /* 0x100fe4000001081d */
[----:B--2---:R-:W-:Y:S02]  /*12ae0*/  FFMA.FTZ R0, R210, c[0x0][0x23c], -R29 ;  /* 0x00008f00d2007a23 */ /* 0x004fe4000001081d */
[----:B------:R-:W-:Y:S01]  /*12af0*/  HMMA.16816.F32 R172, R8, R26, R172 ;  /* 0x0000001a08ac723c */ /* 0x000fe200000018ac */
[----:B------:R-:W-:Y:S01]  /*12b00*/  SHF.R.U32.HI R4, RZ, 0x8, R4 ;  /* 0x00000008ff047819 */ /* 0x000fe20000011604 */
[----:B------:R-:W2:Y:S01]  /*12b10*/  LDSM.16.MT88.4 R24, [R218+0x9800] ;  /* 0x00980000da18783b */ /* 0x000ea20000004200 */
[----:B------:R4:W-:Y:S01]  /*12b20*/  MUFU.EX2 R191, R0 ;  /* 0x0000000000bf7308 */ /* 0x0009e20000000800 */
[----:B------:R-:W-:Y:S01]  /*12b30*/  SHF.R.U32.HI R7, RZ, 0x10, R2 ;  /* 0x00000010ff077819 */ /* 0x000fe20000011602 */
[----:B------:R-:W-:-:S03]  /*12b40*/  IMAD.MOV.U32 R139, RZ, RZ, R128 ;  /* 0x000000ffff8b7224 */ /* 0x000fc600078e0080 */
[----:B------:R-:W-:Y:S01]  /*12b50*/  HMMA.16816.F32 R156, R8, R14, R156 ;  /* 0x0000000e089c723c */ /* 0x000fe2000000189c */
[----:B------:R-:W-:Y:S02]  /*12b60*/  IMAD.MOV.U32 R120, RZ, RZ, R129 ;  /* 0x000000ffff787224 */ /* 0x000fe400078e0081 */
[----:B------:R-:W-:Y:S02]  /*12b70*/  IMAD.MOV.U32 R121, RZ, RZ, R130 ;  /* 0x000000ffff797224 */ /* 0x000fe400078e0082 */
[----:B------:R-:W-:Y:S02]  /*12b80*/  IMAD.MOV.U32 R122, RZ, RZ, R131 ;  /* 0x000000ffff7a7224 */ /* 0x000fe400078e0083 */
[----:B------:R-:W-:Y:S02]  /*12b90*/  SHF.R.U32.HI R14, RZ, 0x18, R2 ;  /* 0x00000018ff0e7819 */ /* 0x000fe40000011602 */
[----:B----4-:R-:W-:Y:S01]  /*12ba0*/  LOP3.LUT R0, R3, UR17, R44, 0x96, !PT ;  /* 0x0000001103007c12 */ /* 0x010fe2000f8e962c */
[----:B------:R-:W-:-:S02]  /*12bb0*/  IMAD.MOV.U32 R44, RZ, RZ, R165 ;  /* 0x000000ffff2c7224 */ /* 0x000fc400078e00a5 */
[----:B------:R-:W-:Y:S01]  /*12bc0*/  IMAD.MOV.U32 R165, RZ, RZ, R151 ;  /* 0x000000ffffa57224 */ /* 0x000fe200078e0097 */
[----:B------:R-:W-:Y:S01]  /*12bd0*/  LOP3.LUT R2, R0, 0xffff, RZ, 0xc0, !PT ;  /* 0x0000ffff00027812 */ /* 0x000fe200078ec0ff */
[----:B------:R-:W-:Y:S01]  /*12be0*/  IMAD.MOV.U32 R151, RZ, RZ, R190 ;  /* 0x000000ffff977224 */ /* 0x000fe200078e00be */
[----:B------:R-:W-:Y:S01]  /*12bf0*/  PRMT R15, R6, 0x5410, R4 ;  /* 0x00005410060f7816 */ /* 0x000fe20000000004 */
[----:B------:R4:W1:Y:S01]  /*12c00*/  MUFU.EX2 R190, R5 ;  /* 0x0000000500be7308 */ /* 0x0008620000000800 */
[----:B------:R-:W-:Y:S01]  /*12c10*/  FFMA.FTZ R3, R194, c[0x0][0x23c], -R29 ;  /* 0x00008f00c2037a23 */ /* 0x000fe2000001081d */
[C---:B------:R-:W-:Y:S01]  /*12c20*/  HMMA.16816.F32 R128, R8.reuse, R20, R204 ;  /* 0x000000140880723c */ /* 0x040fe200000018cc */
[----:B------:R-:W-:Y:S01]  /*12c30*/  IMAD.MOV.U32 R46, RZ, RZ, R164 ;  /* 0x000000ffff2e7224 */ /* 0x000fe200078e00a4 */
[----:B------:R-:W-:Y:S01]  /*12c40*/  SHF.R.U32.HI R6, RZ, 0x10, R0 ;  /* 0x00000010ff067819 */ /* 0x000fe20000011600 */
[----:B------:R-:W-:Y:S01]  /*12c50*/  IMAD.MOV.U32 R164, RZ, RZ, R136 ;  /* 0x000000ffffa47224 */ /* 0x000fe200078e0088 */
[----:B------:R-:W-:Y:S01]  /*12c60*/  LDSM.16.MT88.4 R20, [R218+0xa800] ;  /* 0x00a80000da14783b */ /* 0x000fe20000004200 */
[----:B------:R-:W-:Y:S01]  /*12c70*/  IMAD.MOV.U32 R47, RZ, RZ, R171 ;  /* 0x000000ffff2f7224 */ /* 0x000fe200078e00ab */
[----:B------:R-:W-:Y:S01]  /*12c80*/  SHF.R.U32.HI R4, RZ, 0x8, R2 ;  /* 0x00000008ff047819 */ /* 0x000fe20000011602 */
[----:B------:R-:W-:Y:S01]  /*12c90*/  IMAD.MOV.U32 R136, RZ, RZ, R189 ;  /* 0x000000ffff887224 */ /* 0x000fe200078e00bd */
[----:B------:R-:W-:Y:S01]  /*12ca0*/  HMMA.16816.F32 R140, R8, R18, R140 ;  /* 0x00000012088c723c */ /* 0x000fe2000000188c */
[----:B------:R-:W2:Y:S01]  /*12cb0*/  LDSM.16.MT88.4 R16, [R216+0xa800] ;  /* 0x00a80000d810783b */ /* 0x000ea20000004200 */
[----:B------:R-:W-:Y:S01]  /*12cc0*/  IMAD.MOV.U32 R171, RZ, RZ, R137 ;  /* 0x000000ffffab7224 */ /* 0x000fe200078e0089 */
[----:B------:R1:W-:Y:S01]  /*12cd0*/  MUFU.EX2 R189, R3 ;  /* 0x0000000300bd7308 */ /* 0x0003e20000000800 */
[----:B----4-:R-:W-:-:S04]  /*12ce0*/  FFMA.FTZ R5, R195, c[0x0][0x23c], -R29 ;  /* 0x00008f00c3057a23 */ /* 0x010fc8000001081d */
[C---:B------:R-:W-:Y:S01]  /*12cf0*/  HMMA.16816.F32 R116, R8.reuse, R36, R40 ;  /* 0x000000240874723c */ /* 0x040fe20000001828 */
[----:B------:R-:W-:Y:S01]  /*12d00*/  LDSM.16.MT88.4 R40, [R218+0xb800] ;  /* 0x00b80000da28783b */ /* 0x000fe20000004200 */
[----:B------:R-:W-:Y:S01]  /*12d10*/  IMAD.MOV.U32 R137, RZ, RZ, R188 ;  /* 0x000000ffff897224 */ /* 0x000fe200078e00bc */
[----:B------:R-:W-:Y:S01]  /*12d20*/  LOP3.LUT R2, R0, 0xff, RZ, 0xc0, !PT ;  /* 0x000000ff00027812 */ /* 0x000fe200078ec0ff */
[----:B------:R4:W2:Y:S04]  /*12d30*/  MUFU.EX2 R188, R5 ;  /* 0x0000000500bc7308 */ /* 0x0008a80000000800 */
[----:B------:R-:W-:Y:S01]  /*12d40*/  HMMA.16816.F32 R108, R8, R38, R108 ;  /* 0x00000026086c723c */ /* 0x000fe2000000186c */
[----:B------:R-:W2:Y:S01]  /*12d50*/  LDSM.16.MT88.4 R36, [R216+0xb800] ;  /* 0x00b80000d824783b */ /* 0x000ea20000004200 */
[----:B-1----:R-:W-:-:S02]  /*12d60*/  SHF.R.U32.HI R3, RZ, 0x18, R0 ;  /* 0x00000018ff037819 */ /* 0x002fc40000011600 */
[----:B------:R-:W-:Y:S02]  /*12d70*/  LOP3.LUT R0, R6, 0xff, RZ, 0xc0, !PT ;  /* 0x000000ff06007812 */ /* 0x000fe400078ec0ff */
[----:B------:R-:W-:Y:S02]  /*12d80*/  PRMT R2, R2, 0x5410, R4 ;  /* 0x0000541002027816 */ /* 0x000fe40000000004 */
[----:B------:R-:W-:Y:S02]  /*12d90*/  PRMT R3, R0, 0x5410, R3 ;  /* 0x0000541000037816 */ /* 0x000fe40000000003 */
[----:B------:R-:W-:Y:S01]  /*12da0*/  LOP3.LUT R4, R7, 0xff, RZ, 0xc0, !PT ;  /* 0x000000ff07047812 */ /* 0x000fe200078ec0ff */
[--C-:B------:R-:W-:Y:S01]  /*12db0*/  HSET2.LE.AND R0, R2, R150.reuse, PT ;  /* 0x0000009602007233 */ /* 0x100fe20003803000 */
[----:B---3--:R-:W-:Y:S01]  /*12dc0*/  F2FP.PACK_AB R2, R202, R203 ;  /* 0x000000cbca02723e */ /* 0x008fe200000000ff */
[----:B------:R-:W-:Y:S01]  /*12dd0*/  HSET2.LE.AND R3, R3, R150, PT ;  /* 0x0000009603037233 */ /* 0x000fe20003803000 */
[----:B----4-:R-:W-:-:S02]  /*12de0*/  F2FP.PACK_AB R5, R190, R191 ;  /* 0x000000bfbe05723e */ /* 0x010fc400000000ff */
[----:B------:R-:W-:Y:S02]  /*12df0*/  PRMT R6, R4, 0x5410, R14 ;  /* 0x0000541004067816 */ /* 0x000fe4000000000e */
[----:B------:R-:W-:Y:S01]  /*12e00*/  LOP3.LUT R4, R0, R2, RZ, 0xc0, !PT ;  /* 0x0000000200047212 */ /* 0x000fe200078ec0ff */
[--C-:B------:R-:W-:Y:S01]  /*12e10*/  HSET2.LE.AND R0, R15, R150.reuse, PT ;  /* 0x000000960f007233 */ /* 0x100fe20003803000 */
[----:B------:R-:W-:Y:S01]  /*12e20*/  LOP3.LUT R5, R3, R5, RZ, 0xc0, !PT ;  /* 0x0000000503057212 */ /* 0x000fe200078ec0ff */
[----:B------:R-:W-:Y:S01]  /*12e30*/  HSET2.LE.AND R3, R6, R150, PT ;  /* 0x0000009606037233 */ /* 0x000fe20003803000 */
[----:B------:R-:W-:Y:S02]  /*12e40*/  F2FP.PACK_AB R2, R200, R201 ;  /* 0x000000c9c802723e */ /* 0x000fe400000000ff */
[----:B--2---:R-:W-:Y:S02]  /*12e50*/  F2FP.PACK_AB R7, R188, R189 ;  /* 0x000000bdbc07723e */ /* 0x004fe400000000ff */
[----:B------:R-:W-:-:S02]  /*12e60*/  LOP3.LUT R6, R0, R2, RZ, 0xc0, !PT ;  /* 0x0000000200067212 */ /* 0x000fc400078ec0ff */
[----:B------:R-:W-:Y:S01]  /*12e70*/  LOP3.LUT R7, R3, R7, RZ, 0xc0, !PT ;  /* 0x0000000703077212 */ /* 0x000fe200078ec0ff */
[----:B------:R-:W-:Y:S02]  /*12e80*/  IMAD.MOV.U32 R49, RZ, RZ, R120 ;  /* 0x000000ffff317224 */ /* 0x000fe400078e0078 */
[----:B------:R-:W-:Y:S02]  /*12e90*/  IMAD.MOV.U32 R144, RZ, RZ, R121 ;  /* 0x000000ffff907224 */ /* 0x000fe400078e0079 */
[----:B------:R-:W-:Y:S02]  /*12ea0*/  IMAD.MOV.U32 R145, RZ, RZ, R122 ;  /* 0x000000ffff917224 */ /* 0x000fe400078e007a */
[----:B------:R-:W-:Y:S02]  /*12eb0*/  IMAD.MOV.U32 R178, RZ, RZ, R123 ;  /* 0x000000ffffb27224 */ /* 0x000fe400078e007b */
[----:B------:R-:W-:Y:S01]  /*12ec0*/  HMMA.16816.F32 R120, R4, R34, R92 ;  /* 0x000000220478723c */ /* 0x000fe2000000185c */
[----:B------:R-:W-:-:S02]  /*12ed0*/  IMAD.MOV.U32 R0, RZ, RZ, R150 ;  /* 0x000000ffff007224 */ /* 0x000fc400078e0096 */
[----:B------:R-:W-:Y:S02]  /*12ee0*/  IMAD.MOV.U32 R9, RZ, RZ, R164 ;  /* 0x000000ffff097224 */ /* 0x000fe400078e00a4 */
[----:B------:R-:W-:Y:S02]  /*12ef0*/  IMAD.MOV.U32 R10, RZ, RZ, R165 ;  /* 0x000000ffff0a7224 */ /* 0x000fe400078e00a5 */
[----:B------:R-:W-:Y:S02]  /*12f00*/  IMAD.MOV.U32 R92, RZ, RZ, R196 ;  /* 0x000000ffff5c7224 */ /* 0x000fe400078e00c4 */
[----:B------:R-:W-:Y:S02]  /*12f10*/  IMAD.MOV.U32 R14, RZ, RZ, R166 ;  /* 0x000000ffff0e7224 */ /* 0x000fe400078e00a6 */
[----:B------:R-:W-:Y:S02]  /*12f20*/  IMAD.MOV.U32 R8, RZ, RZ, R167 ;  /* 0x000000ffff087224 */ /* 0x000fe400078e00a7 */
[----:B------:R-:W-:-:S02]  /*12f30*/  IMAD.MOV.U32 R164, RZ, RZ, R136 ;  /* 0x000000ffffa47224 */ /* 0x000fc400078e0088 */
[----:B------:R-:W-:Y:S02]  /*12f40*/  IMAD.MOV.U32 R166, RZ, RZ, R137 ;  /* 0x000000ffffa67224 */ /* 0x000fe400078e0089 */
[----:B------:R-:W-:Y:S02]  /*12f50*/  IMAD.MOV.U32 R167, RZ, RZ, R138 ;  /* 0x000000ffffa77224 */ /* 0x000fe400078e008a */
[----:B------:R-:W-:Y:S02]  /*12f60*/  IMAD.MOV.U32 R165, RZ, RZ, R139 ;  /* 0x000000ffffa57224 */ /* 0x000fe400078e008b */
[----:B------:R-:W-:Y:S01]  /*12f70*/  HMMA.16816.F32 R136, R4, R26, R84 ;  /* 0x0000001a0488723c */ /* 0x000fe20000001854 */
[----:B------:R-:W-:Y:S01]  /*12f80*/  IMAD.MOV.U32 R3, RZ, RZ, R151 ;  /* 0x000000ffff037224 */ /* 0x000fe200078e0097 */
[----:B------:R-:W-:Y:S01]  /*12f90*/  LOP3.LUT R2, R13, UR16, R92, 0x96, !PT ;  /* 0x000000100d027c12 */ /* 0x000fe2000f8e965c */
[----:B------:R-:W-:-:S04]  /*12fa0*/  IMAD.MOV.U32 R11, RZ, RZ, R171 ;  /* 0x000000ffff0b7224 */ /* 0x000fc800078e00ab */
        /* <DEDUP_REMOVED lines=9> */
[----:B------:R-:W-:Y:S01]  /*13040*/  IMAD.MOV.U32 R86, RZ, RZ, R3 ;  /* 0x000000ffff567224 */ /* 0x000fe200078e0003 */
[----:B------:R-:W-:Y:S01]  /*13050*/  HMMA.16816.F32 R88, R4, R24, R88 ;  /* 0x000000180458723c */ /* 0x000fe20000001858 */
[----:B------:R-:W-:-:S07]  /*13060*/  IMAD.WIDE.U32 R2, R2, -0x2daee0ad, RZ ;  /* 0xd2511f5302027825 */ /* 0x000fce00078e00ff */
[----:B------:R-:W-:Y:S01]  /*13070*/  HMMA.16816.F32 R148, R4, R16, R80 ;  /* 0x000000100494723c */ /* 0x000fe20000001850 */
[----:B------:R-:W-:-:S07]  /*13080*/  LOP3.LUT R3, R3, UR13, R212, 0x96, !PT ;  /* 0x0000000d03037c12 */ /* 0x000fce000f8e96d4 */
[C---:B------:R-:W-:Y:S08]  /*13090*/  HMMA.16816.F32 R76, R4.reuse, R18, R76 ;  /* 0x00000012044c723c */ /* 0x040ff0000000184c */
        /* <DEDUP_REMOVED lines=8> */
[----:B------:R-:W-:Y:S02]  /*13120*/  IMAD.MOV.U32 R92, RZ, RZ, R8 ;  /* 0x000000ffff5c7224 */ /* 0x000fe400078e0008 */
[----:B------:R-:W-:Y:S02]  /*13130*/  IMAD.MOV.U32 R8, RZ, RZ, R11 ;  /* 0x000000ffff087224 */ /* 0x000fe400078e000b */
[----:B------:R-:W-:Y:S02]  /*13140*/  IMAD.MOV.U32 R93, RZ, RZ, R44 ;  /* 0x000000ffff5d7224 */ /* 0x000fe400078e002c */
[----:B------:R-:W-:Y:S02]  /*13150*/  IMAD.MOV.U32 R44, RZ, RZ, R46 ;  /* 0x000000ffff2c7224 */ /* 0x000fe400078e002e */
[----:B------:R-:W-:Y:S02]  /*13160*/  IMAD.MOV.U32 R11, RZ, RZ, R47 ;  /* 0x000000ffff0b7224 */ /* 0x000fe400078e002f */
[----:B------:R-:W-:-:S04]  /*13170*/  IMAD.WIDE.U32 R2, R3, -0x326172a9, RZ ;  /* 0xcd9e8d5703027825 */ /* 0x000fc800078e00ff */
[----:B------:R-:W-:Y:S01]  /*13180*/  IMAD.WIDE.U32 R46, R0, -0x326172a9, RZ ;  /* 0xcd9e8d57002e7825 */ /* 0x000fe200078e00ff */
[----:B------:R-:W-:-:S03]  /*13190*/  LOP3.LUT R3, R3, UR12, R176, 0x96, !PT ;  /* 0x0000000c03037c12 */ /* 0x000fc6000f8e96b0 */
[----:B------:R-:W-:Y:S01]  /*131a0*/  IMAD.MOV.U32 R85, RZ, RZ, R94 ;  /* 0x000000ffff557224 */ /* 0x000fe200078e005e */
[----:B------:R-:W-:Y:S01]  /*131b0*/  LOP3.LUT R0, R47, UR10, R2, 0x96, !PT ;  /* 0x0000000a2f007c12 */ /* 0x000fe2000f8e9602 */
[----:B------:R-:W-:-:S04]  /*131c0*/  IMAD.WIDE.U32 R2, R3, -0x2daee0ad, RZ ;  /* 0xd2511f5303027825 */ /* 0x000fc800078e00ff */
[----:B------:R-:W-:Y:S02]  /*131d0*/  FFMA.FTZ R5, R85, c[0x0][0x23c], -R31 ;  /* 0x00008f0055057a23 */ /* 0x000fe4000001081f */
[----:B------:R-:W-:-:S04]  /*131e0*/  IMAD.WIDE.U32 R52, R0, -0x2daee0ad, RZ ;  /* 0xd2511f5300347825 */ /* 0x000fc800078e00ff */
[----:B------:R-:W-:Y:S02]  /*131f0*/  IMAD.MOV.U32 R94, RZ, RZ, R146 ;  /* 0x000000ffff5e7224 */ /* 0x000fe400078e0092 */
[----:B------:R-:W-:Y:S01]  /*13200*/  IMAD.MOV.U32 R85, RZ, RZ, R86 ;  /* 0x000000ffff557224 */ /* 0x000fe200078e0056 */
[----:B------:R-:W-:Y:S01]  /*13210*/  MOV R86, R87 ;  /* 0x0000005700567202 */ /* 0x000fe20000000f00 */
[----:B------:R-:W-:Y:S01]  /*13220*/  IMAD.MOV.U32 R87, RZ, RZ, R92 ;  /* 0x000000ffff577224 */ /* 0x000fe200078e005c */
[----:B------:R-:W-:Y:S01]  /*13230*/  LOP3.LUT R2, R53, UR7, R2, 0x96, !PT ;  /* 0x0000000735027c12 */ /* 0x000fe2000f8e9602 */
[----:B------:R-:W-:Y:S02]  /*13240*/  IMAD.MOV.U32 R92, RZ, RZ, R93 ;  /* 0x000000ffff5c7224 */ /* 0x000fe400078e005d */
[----:B------:R-:W-:Y:S02]  /*13250*/  IMAD.MOV.U32 R93, RZ, RZ, R94 ;  /* 0x000000ffff5d7224 */ /* 0x000fe400078e005e */
[----:B------:R-:W-:-:S02]  /*13260*/  IMAD.MOV.U32 R94, RZ, RZ, R165 ;  /* 0x000000ffff5e7224 */ /* 0x000fc400078e00a5 */
[----:B------:R-:W-:Y:S02]  /*13270*/  FFMA.FTZ R0, R85, c[0x0][0x23c], -R31 ;  /* 0x00008f0055007a23 */ /* 0x000fe4000001081f */
[----:B------:R-:W-:Y:S02]  /*13280*/  IMAD.MOV.U32 R12, RZ, RZ, R86 ;  /* 0x000000ffff0c7224 */ /* 0x000fe400078e0056 */
[----:B------:R-:W-:Y:S01]  /*13290*/  IMAD.MOV.U32 R85, RZ, RZ, R87 ;  /* 0x000000ffff557224 */ /* 0x000fe200078e0057 */
[----:B------:R-:W-:Y:S01]  /*132a0*/  LOP3.LUT R6, R3, UR9, R4, 0x96, !PT ;  /* 0x0000000903067c12 */ /* 0x000fe2000f8e9604 */
[----:B------:R-:W-:Y:S02]  /*132b0*/  IMAD.MOV.U32 R86, RZ, RZ, R92 ;  /* 0x000000ffff567224 */ /* 0x000fe400078e005c */
[----:B------:R-:W-:Y:S02]  /*132c0*/  IMAD.MOV.U32 R87, RZ, RZ, R93 ;  /* 0x000000ffff577224 */ /* 0x000fe400078e005d */
[----:B------:R-:W-:-:S02]  /*132d0*/  IMAD.MOV.U32 R92, RZ, RZ, R94 ;  /* 0x000000ffff5c7224 */ /* 0x000fc400078e005e */
[----:B------:R-:W-:Y:S01]  /*132e0*/  IMAD.WIDE.U32 R2, R2, -0x326172a9, RZ ;  /* 0xcd9e8d5702027825 */ /* 0x000fe200078e00ff */
[----:B------:R1:W-:Y:S03]  /*132f0*/  MUFU.EX2 R53, R0 ;  /* 0x0000000000357308 */ /* 0x0003e60000000800 */
[----:B------:R-:W-:Y:S02]  /*13300*/  IMAD.MOV.U32 R93, RZ, RZ, R95 ;  /* 0x000000ffff5d7224 */ /* 0x000fe400078e005f */
[----:B------:R-:W-:Y:S02]  /*13310*/  FFMA.FTZ R4, R85, c[0x0][0x23c], -R31 ;  /* 0x00008f0055047a23 */ /* 0x000fe4000001081f */
[----:B------:R-:W-:Y:S02]  /*13320*/  IMAD.MOV.U32 R94, RZ, RZ, R179 ;  /* 0x000000ffff5e7224 */ /* 0x000fe400078e00b3 */
[----:B------:R-:W-:-:S02]  /*13330*/  IMAD.MOV.U32 R85, RZ, RZ, R86 ;  /* 0x000000ffff557224 */ /* 0x000fc400078e0056 */
[----:B------:R-:W-:Y:S02]  /*13340*/  IMAD.MOV.U32 R86, RZ, RZ, R87 ;  /* 0x000000ffff567224 */ /* 0x000fe400078e0057 */
[----:B------:R-:W-:Y:S02]  /*13350*/  IMAD.MOV.U32 R87, RZ, RZ, R92 ;  /* 0x000000ffff577224 */ /* 0x000fe400078e005c */
[----:B------:R-:W-:Y:S01]  /*13360*/  IMAD.MOV.U32 R92, RZ, RZ, R93 ;  /* 0x000000ffff5c7224 */ /* 0x000fe200078e005d */
[----:B-1----:R-:W-:Y:S01]  /*13370*/  LOP3.LUT R0, R2, 0xffff, RZ, 0xc0, !PT ;  /* 0x0000ffff02007812 */ /* 0x002fe200078ec0ff */
[----:B------:R-:W-:Y:S01]  /*13380*/  IMAD.MOV.U32 R93, RZ, RZ, R94 ;  /* 0x000000ffff5d7224 */ /* 0x000fe200078e005e */
[----:B------:R1:W-:Y:S01]  /*13390*/  MUFU.EX2 R56, R4 ;  /* 0x0000000400387308 */ /* 0x0003e20000000800 */
[----:B------:R-:W-:Y:S02]  /*133a0*/  IMAD.MOV.U32 R94, RZ, RZ, R15 ;  /* 0x000000ffff5e7224 */ /* 0x000fe400078e000f */
[----:B------:R-:W-:-:S02]  /*133b0*/  IMAD.MOV.U32 R15, RZ, RZ, R220 ;  /* 0x000000ffff0f7224 */ /* 0x000fc400078e00dc */
[----:B------:R-:W-:-:S03]  /*133c0*/  IMAD.MOV.U32 R83, RZ, RZ, R87 ;  /* 0x000000ffff537224 */ /* 0x000fc600078e0057 */
[----:B------:R2:W-:Y:S01]  /*133d0*/  MUFU.EX2 R54, R5 ;  /* 0x0000000500367308 */ /* 0x0005e20000000800 */
[----:B------:R-:W-:Y:S02]  /*133e0*/  IMAD.MOV.U32 R82, RZ, RZ, R86 ;  /* 0x000000ffff527224 */ /* 0x000fe400078e0056 */
[----:B------:R-:W-:Y:S02]  /*133f0*/  IMAD.MOV.U32 R87, RZ, RZ, R9 ;  /* 0x000000ffff577224 */ /* 0x000fe400078e0009 */
[----:B------:R-:W-:Y:S01]  /*13400*/  IMAD.MOV.U32 R84, RZ, RZ, R92 ;  /* 0x000000ffff547224 */ /* 0x000fe200078e005c */
[----:B-1----:R-:W-:Y:S02]  /*13410*/  SHF.R.U32.HI R4, RZ, 0x8, R0 ;  /* 0x00000008ff047819 */ /* 0x002fe40000011600 */
[----:B------:R-:W-:Y:S01]  /*13420*/  LOP3.LUT R0, R2, 0xff, RZ, 0xc0, !PT ;  /* 0x000000ff02007812 */ /* 0x000fe200078ec0ff */
[----:B------:R-:W-:Y:S01]  /*13430*/  IMAD.MOV.U32 R9, RZ, RZ, R14 ;  /* 0x000000ffff097224 */ /* 0x000fe200078e000e */
[----:B------:R-:W-:Y:S01]  /*13440*/  MOV R92, R8 ;  /* 0x00000008005c7202 */ /* 0x000fe20000000f00 */
[----:B------:R-:W-:-:S02]  /*13450*/  IMAD.MOV.U32 R86, RZ, RZ, R10 ;  /* 0x000000ffff567224 */ /* 0x000fc400078e000a */
[----:B--2---:R-:W-:Y:S02]  /*13460*/  FFMA.FTZ R5, R85, c[0x0][0x23c], -R31 ;  /* 0x00008f0055057a23 */ /* 0x004fe4000001081f */
[----:B------:R-:W-:Y:S02]  /*13470*/  IMAD.MOV.U32 R85, RZ, RZ, R93 ;  /* 0x000000ffff557224 */ /* 0x000fe400078e005d */
[----:B------:R-:W-:Y:S01]  /*13480*/  IMAD.MOV.U32 R93, RZ, RZ, R15 ;  /* 0x000000ffff5d7224 */ /* 0x000fe200078e000f */
[----:B------:R-:W-:Y:S01]  /*13490*/  PRMT R8, R0, 0x5410, R4 ;  /* 0x0000541000087816 */ /* 0x000fe20000000004 */
[----:B------:R-:W-:Y:S01]  /*134a0*/  IMAD.WIDE.U32 R14, R6, -0x326172a9, RZ ;  /* 0xcd9e8d57060e7825 */ /* 0x000fe200078e00ff */
[----:B------:R1:W2:Y:S03]  /*134b0*/  MUFU.EX2 R55, R5 ;  /* 0x0000000500377308 */ /* 0x0002a60000000800 */
[----:B------:R-:W-:-:S02]  /*134c0*/  IMAD.MOV.U32 R10, RZ, RZ, R219 ;  /* 0x000000ffff0a7224 */ /* 0x000fc400078e00db */
[----:B------:R-:W-:Y:S02]  /*134d0*/  FFMA.FTZ R4, R82, c[0x0][0x23c], -R30 ;  /* 0x00008f0052047a23 */ /* 0x000fe4000001081e */
[----:B------:R-:W-:Y:S01]  /*134e0*/  IMAD.MOV.U32 R81, RZ, RZ, R83 ;  /* 0x000000ffff517224 */ /* 0x000fe200078e0053 */
[----:B------:R-:W-:Y:S01]  /*134f0*/  SHF.R.U32.HI R0, RZ, 0x10, R2 ;  /* 0x00000010ff007819 */ /* 0x000fe20000011602 */
[----:B------:R-:W-:Y:S02]  /*13500*/  IMAD.MOV.U32 R82, RZ, RZ, R84 ;  /* 0x000000ffff527224 */ /* 0x000fe400078e0054 */
[----:B------:R-:W-:Y:S02]  /*13510*/  IMAD.MOV.U32 R83, RZ, RZ, R85 ;  /* 0x000000ffff537224 */ /* 0x000fe400078e0055 */
[----:B------:R-:W-:Y:S02]  /*13520*/  IMAD.MOV.U32 R85, RZ, RZ, R9 ;  /* 0x000000ffff557224 */ /* 0x000fe400078e0009 */
[----:B------:R-:W-:Y:S01]  /*13530*/  IMAD.MOV.U32 R84, RZ, RZ, R10 ;  /* 0x000000ffff547224 */ /* 0x000fe200078e000a */
[----:B-1----:R-:W-:Y:S01]  /*13540*/  SHF.R.U32.HI R5, RZ, 0x18, R2 ;  /* 0x00000018ff057819 */ /* 0x002fe20000011602 */
[----:B------:R-:W-:Y:S01]  /*13550*/  IMAD.MOV.U32 R9, RZ, RZ, R11 ;  /* 0x000000ffff097224 */ /* 0x000fe200078e000b */
[----:B------:R-:W-:Y:S01]  /*13560*/  LOP3.LUT R2, R3, UR17, R14, 0x96, !PT ;  /* 0x0000001103027c12 */ /* 0x000fe2000f8e960e */
[----:B------:R-:W-:-:S02]  /*13570*/  IMAD.MOV.U32 R10, RZ, RZ, R44 ;  /* 0x000000ffff0a7224 */ /* 0x000fc400078e002c */
[----:B------:R-:W-:Y:S02]  /*13580*/  FFMA.FTZ R3, R81, c[0x0][0x23c], -R30 ;  /* 0x00008f0051037a23 */ /* 0x000fe4000001081e */
[----:B------:R-:W-:Y:S02]  /*13590*/  IMAD.MOV.U32 R11, RZ, RZ, R51 ;  /* 0x000000ffff0b7224 */ /* 0x000fe400078e0033 */
[----:B------:R-:W-:Y:S01]  /*135a0*/  IMAD.MOV.U32 R81, RZ, RZ, R82 ;  /* 0x000000ffff517224 */ /* 0x000fe200078e0052 */
[----:B------:R-:W-:Y:S01]  /*135b0*/  LOP3.LUT R0, R0, 0xff, RZ, 0xc0, !PT ;  /* 0x000000ff00007812 */ /* 0x000fe200078ec0ff */
[----:B------:R-:W-:Y:S02]  /*135c0*/  IMAD.MOV.U32 R44, RZ, RZ, R217 ;  /* 0x000000ffff2c7224 */ /* 0x000fe400078e00d9 */
[----:B------:R-:W-:Y:S02]  /*135d0*/  IMAD.MOV.U32 R82, RZ, RZ, R83 ;  /* 0x000000ffff527224 */ /* 0x000fe400078e0053 */
[----:B------:R-:W-:-:S02]  /*135e0*/  IMAD.MOV.U32 R83, RZ, RZ, R9 ;  /* 0x000000ffff537224 */ /* 0x000fc400078e0009 */
[----:B------:R-:W-:Y:S02]  /*135f0*/  IMAD.MOV.U32 R9, RZ, RZ, R10 ;  /* 0x000000ffff097224 */ /* 0x000fe400078e000a */
[----:B------:R-:W-:Y:S01]  /*13600*/  IMAD.MOV.U32 R10, RZ, RZ, R11 ;  /* 0x000000ffff0a7224 */ /* 0x000fe200078e000b */
[----:B------:R-:W-:Y:S01]  /*13610*/  PRMT R7, R0, 0x5410, R5 ;  /* 0x0000541000077816 */ /* 0x000fe20000000005 */
[----:B------:R-:W-:Y:S01]  /*13620*/  IMAD.MOV.U32 R11, RZ, RZ, R44 ;  /* 0x000000ffff0b7224 */ /* 0x000fe200078e002c */
[C---:B------:R-:W-:Y:S01]  /*13630*/  LOP3.LUT R0, R2.reuse, 0xffff, RZ, 0xc0, !PT ;  /* 0x0000ffff02007812 */ /* 0x040fe200078ec0ff */
[----:B------:R-:W-:Y:S01]  /*13640*/  IMAD.MOV.U32 R44, RZ, RZ, R49 ;  /* 0x000000ffff2c7224 */ /* 0x000fe200078e0031 */
[----:B------:R1:W-:Y:S01]  /*13650*/  MUFU.EX2 R51, R4 ;  /* 0x0000000400337308 */ /* 0x0003e20000000800 */
[----:B------:R-:W-:Y:S02]  /*13660*/  LOP3.LUT R6, R2, 0xff, RZ, 0xc0, !PT ;  /* 0x000000ff02067812 */ /* 0x000fe400078ec0ff */
[----:B------:R-:W-:-:S05]  /*13670*/  SHF.R.U32.HI R5, RZ, 0x18, R2 ;  /* 0x00000018ff057819 */ /* 0x000fca0000011602 */
[----:B------:R3:W4:Y:S01]  /*13680*/  MUFU.EX2 R49, R3 ;  /* 0x0000000300317308 */ /* 0x0007220000000800 */
[----:B-1----:R-:W-:Y:S02]  /*13690*/  SHF.R.U32.HI R4, RZ, 0x8, R0 ;  /* 0x00000008ff047819 */ /* 0x002fe40000011600 */
[----:B---3--:R-:W-:Y:S01]  /*136a0*/  SHF.R.U32.HI R3, RZ, 0x10, R2 ;  /* 0x00000010ff037819 */ /* 0x008fe20000011602 */
[----:B------:R-:W-:-:S03]  /*136b0*/  FFMA.FTZ R2, R81, c[0x0][0x23c], -R30 ;  /* 0x00008f0051027a23 */ /* 0x000fc6000001081e */
[----:B------:R-:W-:Y:S01]  /*136c0*/  LOP3.LUT R0, R3, 0xff, RZ, 0xc0, !PT ;  /* 0x000000ff03007812 */ /* 0x000fe200078ec0ff */
[----:B------:R-:W-:Y:S01]  /*136d0*/  FFMA.FTZ R3, R82, c[0x0][0x23c], -R30 ;  /* 0x00008f0052037a23 */ /* 0x000fe2000001081e */
[----:B------:R2:W-:Y:S02]  /*136e0*/  MUFU.EX2 R47, R2 ;  /* 0x00000002002f7308 */ /* 0x0005e40000000800 */
[----:B------:R-:W-:Y:S01]  /*136f0*/  PRMT R5, R0, 0x5410, R5 ;  /* 0x0000541000057816 */ /* 0x000fe20000000005 */
[----:B------:R-:W-:Y:S01]  /*13700*/  HSET2.LE.AND R0, R8, R12, PT ;  /* 0x0000000c08007233 */ /* 0x000fe20003803000 */
[----:B------:R-:W-:Y:S01]  /*13710*/  IMAD.MOV.U32 R81, RZ, RZ, R44 ;  /* 0x000000ffff517224 */ /* 0x000fe200078e002c */
[----:B------:R-:W-:-:S03]  /*13720*/  PRMT R4, R6, 0x5410, R4 ;  /* 0x0000541006047816 */ /* 0x000fc60000000004 */
[----:B------:R-:W1:Y:S01]  /*13730*/  MUFU.EX2 R44, R3 ;  /* 0x00000003002c7308 */ /* 0x000e620000000800 */
[----:B--2---:R-:W-:-:S04]  /*13740*/  F2FP.PACK_AB R2, R55, R56 ;  /* 0x000000383702723e */ /* 0x004fc800000000ff */
[----:B------:R-:W-:Y:S01]  /*13750*/  LOP3.LUT R6, R0, R2, RZ, 0xc0, !PT ;  /* 0x0000000200067212 */ /* 0x000fe200078ec0ff */
[----:B------:R-:W-:Y:S01]  /*13760*/  HSET2.LE.AND R0, R7, R12, PT ;  /* 0x0000000c07007233 */ /* 0x000fe20003803000 */
[----:B----4-:R-:W-:-:S04]  /*13770*/  F2FP.PACK_AB R2, R49, R51 ;  /* 0x000000333102723e */ /* 0x010fc800000000ff */
[----:B------:R-:W-:Y:S01]  /*13780*/  LOP3.LUT R7, R0, R2, RZ, 0xc0, !PT ;  /* 0x0000000200077212 */ /* 0x000fe200078ec0ff */
[----:B------:R-:W-:Y:S01]  /*13790*/  HSET2.LE.AND R0, R4, R12, PT ;  /* 0x0000000c04007233 */ /* 0x000fe20003803000 */
[----:B------:R-:W-:-:S04]  /*137a0*/  F2FP.PACK_AB R2, R53, R54 ;  /* 0x000000363502723e */ /* 0x000fc800000000ff */
[----:B------:R-:W-:Y:S01]  /*137b0*/  LOP3.LUT R4, R0, R2, RZ, 0xc0, !PT ;  /* 0x0000000200047212 */ /* 0x000fe200078ec0ff */
[----:B------:R-:W-:Y:S01]  /*137c0*/  HSET2.LE.AND R0, R5, R12, PT ;  /* 0x0000000c05007233 */ /* 0x000fe20003803000 */
[----:B-1----:R-:W-:Y:S02]  /*137d0*/  F2FP.PACK_AB R2, R44, R47 ;  /* 0x0000002f2c02723e */ /* 0x002fe400000000ff */
[----:B------:R-:W-:Y:S02]  /*137e0*/  MOV R58, R145 ;  /* 0x00000091003a7202 */ /* 0x000fe40000000f00 */
[----:B------:R-:W-:Y:S01]  /*137f0*/  LOP3.LUT R5, R0, R2, RZ, 0xc0, !PT ;  /* 0x0000000200057212 */ /* 0x000fe200078ec0ff */
[----:B------:R-:W-:Y:S02]  /*13800*/  IMAD.MOV.U32 R146, RZ, RZ, R229 ;  /* 0x000000ffff927224 */ /* 0x000fe400078e00e5 */
[----:B------:R-:W-:Y:S02]  /*13810*/  FFMA.FTZ R0, R58, c[0x0][0x23c], -R28 ;  /* 0x00008f003a007a23 */ /* 0x000fe4000001081c */
[----:B------:R-:W-:-:S02]  /*13820*/  IMAD.MOV.U32 R179, RZ, RZ, R222 ;  /* 0x000000ffffb37224 */ /* 0x000fc400078e00de */
[----:B------:R-:W-:Y:S02]  /*13830*/  IMAD.MOV.U32 R80, RZ, RZ, R11 ;  /* 0x000000ffff507224 */ /* 0x000fe400078e000b */
[----:B------:R-:W-:Y:S01]  /*13840*/  IMAD.MOV.U32 R82, RZ, RZ, R144 ;  /* 0x000000ffff527224 */ /* 0x000fe200078e0090 */
[C---:B------:R-:W-:Y:S01]  /*13850*/  HMMA.16816.F32 R60, R4.reuse, R32, R128 ;  /* 0x00000020043c723c */ /* 0x040fe20000001880 */
[----:B------:R-:W-:Y:S01]  /*13860*/  IMAD.MOV.U32 R59, RZ, RZ, R146 ;  /* 0x000000ffff3b7224 */ /* 0x000fe200078e0092 */
[----:B------:R-:W-:Y:S01]  /*13870*/  LOP3.LUT R2, R45, UR8, R50, 0x96, !PT ;  /* 0x000000082d027c12 */ /* 0x000fe2000f8e9632 */
[----:B------:R-:W-:Y:S01]  /*13880*/  IMAD.MOV.U32 R11, RZ, RZ, R147 ;  /* 0x000000ffff0b7224 */ /* 0x000fe200078e0093 */
[----:B------:R1:W5:Y:S04]  /*13890*/  LDL.LU R229, [R1+0x98] ;  /* 0x0000980001e57983 */ /* 0x0003680000300800 */
[----:B------:R-:W-:Y:S01]  /*138a0*/  HMMA.16816.F32 R144, R4, R26, R140 ;  /* 0x0000001a0490723c */ /* 0x000fe2000000188c */
[----:B------:R2:W-:Y:S01]  /*138b0*/  MUFU.EX2 R27, R0 ;  /* 0x00000000001b7308 */ /* 0x0005e20000000800 */
[----:B------:R-:W-:Y:S01]  /*138c0*/  IMAD.MOV.U32 R165, RZ, RZ, R230 ;  /* 0x000000ffffa57224 */ /* 0x000fe200078e00e6 */
[----:B------:R-:W-:Y:S01]  /*138d0*/  LDSM.16.MT88.4 R140, [R218+0x9c00] ;  /* 0x009c0000da8c783b */ /* 0x000fe20000004200 */
[----:B------:R-:W-:-:S02]  /*138e0*/  IMAD.MOV.U32 R70, RZ, RZ, R9 ;  /* 0x000000ffff467224 */ /* 0x000fc400078e0009 */
[----:B--2---:R-:W-:Y:S02]  /*138f0*/  FFMA.FTZ R0, R179, c[0x0][0x23c], -R28 ;  /* 0x00008f00b3007a23 */ /* 0x004fe4000001081c */
[----:B------:R-:W-:Y:S01]  /*13900*/  FFMA.FTZ R8, R244, c[0x0][0x23c], -R29 ;  /* 0x00008f00f4087a23 */ /* 0x000fe2000001081d */
[----:B------:R-:W-:Y:S01]  /*13910*/  HMMA.16816.F32 R128, R4, R24, R152 ;  /* 0x000000180480723c */ /* 0x000fe20000001898 */
[----:B------:R2:W3:Y:S01]  /*13920*/  MUFU.EX2 R32, R0 ;  /* 0x0000000000207308 */ /* 0x0004e20000000800 */
[----:B------:R-:W-:Y:S01]  /*13930*/  IMAD.MOV.U32 R9, RZ, RZ, R165 ;  /* 0x000000ffff097224 */ /* 0x000fe200078e00a5 */
[----:B------:R1:W5:Y:S01]  /*13940*/  LDL.LU R230, [R1+0x94] ;  /* 0x0000940001e67983 */ /* 0x0003620000300800 */
[----:B------:R-:W-:-:S03]  /*13950*/  IMAD.WIDE.U32 R2, R2, -0x2daee0ad, RZ ;  /* 0xd2511f5302027825 */ /* 0x000fc600078e00ff */
[----:B------:R1:W5:Y:S01]  /*13960*/  LDL.LU R222, [R1+0x90] ;  /* 0x0000900001de7983 */ /* 0x0003620000300800 */
[----:B--2---:R-:W-:-:S04]  /*13970*/  FFMA.FTZ R0, R178, c[0x0][0x23c], -R28 ;  /* 0x00008f00b2007a23 */ /* 0x004fc8000001081c */
[----:B------:R2:W-:Y:S01]  /*13980*/  MUFU.EX2 R33, R0 ;  /* 0x0000000000217308 */ /* 0x0005e20000000800 */
[----:B------:R-:W-:Y:S01]  /*13990*/  IMAD.MOV.U32 R68, RZ, RZ, R166 ;  /* 0x000000ffff447224 */ /* 0x000fe200078e00a6 */
[C---:B------:R-:W-:Y:S01]  /*139a0*/  LOP3.LUT R14, R2.reuse, 0xff, RZ, 0xc0, !PT ;  /* 0x000000ff020e7812 */ /* 0x040fe200078ec0ff */
[----:B------:R-:W-:Y:S01]  /*139b0*/  IMAD.MOV.U32 R154, RZ, RZ, R9 ;  /* 0x000000ffff9a7224 */ /* 0x000fe200078e0009 */
[----:B------:R-:W-:Y:S01]  /*139c0*/  LOP3.LUT R9, R2, 0xffff, RZ, 0xc0, !PT ;  /* 0x0000ffff02097812 */ /* 0x000fe200078ec0ff */
[----:B------:R-:W-:Y:S01]  /*139d0*/  IMAD.MOV.U32 R152, RZ, RZ, R11 ;  /* 0x000000ffff987224 */ /* 0x000fe200078e000b */
[----:B------:R-:W-:Y:S01]  /*139e0*/  SHF.R.U32.HI R11, RZ, 0x18, R2 ;  /* 0x00000018ff0b7819 */ /* 0x000fe20000011602 */
[----:B------:R-:W-:Y:S01]  /*139f0*/  IMAD.MOV.U32 R71, RZ, RZ, R83 ;  /* 0x000000ffff477224 */ /* 0x000fe200078e0053 */
[----:B------:R4:W-:Y:S01]  /*13a00*/  MUFU.EX2 R24, R8 ;  /* 0x0000000800187308 */ /* 0x0009e20000000800 */
[----:B--2---:R-:W-:-:S07]  /*13a10*/  FFMA.FTZ R0, R59, c[0x0][0x23c], -R28 ;  /* 0x00008f003b007a23 */ /* 0x004fce000001081c */
[----:B------:R2:W-:Y:S01]  /*13a20*/  MUFU.EX2 R26, R0 ;  /* 0x00000000001a7308 */ /* 0x0005e20000000800 */
[----:B------:R-:W-:Y:S01]  /*13a30*/  IMAD.MOV.U32 R69, RZ, RZ, R10 ;  /* 0x000000ffff457224 */ /* 0x000fe200078e000a */
[----:B----4-:R-:W-:Y:S01]  /*13a40*/  SHF.R.U32.HI R8, RZ, 0x10, R2 ;  /* 0x00000010ff087819 */ /* 0x010fe20000011602 */
[----:B------:R-:W-:Y:S01]  /*13a50*/  FFMA.FTZ R2, R252, c[0x0][0x23c], -R29 ;  /* 0x00008f00fc027a23 */ /* 0x000fe2000001081d */
[----:B------:R-:W-:Y:S01]  /*13a60*/  HMMA.16816.F32 R176, R4, R22, R172 ;  /* 0x0000001604b0723c */ /* 0x000fe200000018ac */
[----:B------:R-:W-:Y:S02]  /*13a70*/  IMAD.MOV.U32 R13, RZ, RZ, R68 ;  /* 0x000000ffff0d7224 */ /* 0x000fe400078e0044 */
[----:B------:R-:W-:Y:S02]  /*13a80*/  IMAD.MOV.U32 R57, RZ, RZ, R69 ;  /* 0x000000ffff397224 */ /* 0x000fe400078e0045 */
[----:B--2---:R-:W-:Y:S01]  /*13a90*/  FFMA.FTZ R0, R246, c[0x0][0x23c], -R29 ;  /* 0x00008f00f6007a23 */ /* 0x004fe2000001081d */
[----:B------:R-:W-:Y:S01]  /*13aa0*/  MUFU.EX2 R23, R2 ;  /* 0x0000000200177308 */ /* 0x000fe20000000800 */
[----:B------:R-:W-:-:S02]  /*13ab0*/  IMAD.MOV.U32 R58, RZ, RZ, R70 ;  /* 0x000000ffff3a7224 */ /* 0x000fc400078e0046 */
[----:B------:R-:W-:Y:S02]  /*13ac0*/  IMAD.MOV.U32 R59, RZ, RZ, R71 ;  /* 0x000000ffff3b7224 */ /* 0x000fe400078e0047 */
[----:B------:R-:W-:Y:S01]  /*13ad0*/  IMAD.MOV.U32 R10, RZ, RZ, R164 ;  /* 0x000000ffff0a7224 */ /* 0x000fe200078e00a4 */
[----:B------:R-:W-:Y:S01]  /*13ae0*/  LOP3.LUT R8, R8, 0xff, RZ, 0xc0, !PT ;  /* 0x000000ff08087812 */ /* 0x000fe200078ec0ff */
[----:B------:R-:W-:Y:S01]  /*13af0*/  IMAD.MOV.U32 R165, RZ, RZ, R167 ;  /* 0x000000ffffa57224 */ /* 0x000fe200078e00a7 */
[----:B------:R2:W4:Y:S01]  /*13b00*/  MUFU.EX2 R25, R0 ;  /* 0x0000000000197308 */ /* 0x0005220000000800 */
[C---:B------:R-:W-:Y:S01]  /*13b10*/  HMMA.16816.F32 R68, R4.reuse, R36, R124 ;  /* 0x000000240444723c */ /* 0x040fe2000000187c */
[----:B------:R-:W-:Y:S01]  /*13b20*/  IMAD.MOV.U32 R45, RZ, RZ, R13 ;  /* 0x000000ffff2d7224 */ /* 0x000fe200078e000d */
[----:B------:R-:W1:Y:S01]  /*13b30*/  LDSM.16.MT88.4 R124, [R216+0x9c00] ;  /* 0x009c0000d87c783b */ /* 0x000e620000004200 */
[----:B------:R-:W-:Y:S02]  /*13b40*/  IMAD.MOV.U32 R153, RZ, RZ, R10 ;  /* 0x000000ffff997224 */ /* 0x000fe400078e000a */
[----:B------:R-:W-:Y:S01]  /*13b50*/  IMAD.MOV.U32 R166, RZ, RZ, R181 ;  /* 0x000000ffffa67224 */ /* 0x000fe200078e00b5 */
[----:B------:R-:W-:Y:S02]  /*13b60*/  LDSM.16.MT88.4 R172, [R218+0xac00] ;  /* 0x00ac0000daac783b */ /* 0x000fe40000004200 */
[----:B------:R-:W-:Y:S01]  /*13b70*/  HMMA.16816.F32 R36, R4, R38, R112 ;  /* 0x000000260424723c */ /* 0x000fe20000001870 */
[----:B--2---:R-:W-:-:S06]  /*13b80*/  LOP3.LUT R0, R3, UR18, R48, 0x96, !PT ;  /* 0x0000001203007c12 */ /* 0x004fcc000f8e9630 */
[----:B------:R-:W-:Y:S01]  /*13b90*/  IMAD.MOV.U32 R114, RZ, RZ, R12 ;  /* 0x000000ffff727224 */ /* 0x000fe200078e000c */
[C---:B------:R-:W-:Y:S02]  /*13ba0*/  LOP3.LUT R2, R0.reuse, 0xffff, RZ, 0xc0, !PT ;  /* 0x0000ffff00027812 */ /* 0x040fe400078ec0ff */
[----:B------:R-:W-:Y:S02]  /*13bb0*/  LOP3.LUT R13, R0, 0xff, RZ, 0xc0, !PT ;  /* 0x000000ff000d7812 */ /* 0x000fe400078ec0ff */
[--C-:B------:R-:W-:Y:S02]  /*13bc0*/  SHF.R.U32.HI R3, RZ, 0x10, R0.reuse ;  /* 0x00000010ff037819 */ /* 0x100fe40000011600 */
[----:B------:R-:W-:Y:S02]  /*13bd0*/  SHF.R.U32.HI R12, RZ, 0x18, R0 ;  /* 0x00000018ff0c7819 */ /* 0x000fe40000011600 */
[----:B------:R-:W-:Y:S01]  /*13be0*/  SHF.R.U32.HI R0, RZ, 0x8, R9 ;  /* 0x00000008ff007819 */ /* 0x000fe20000011609 */
[----:B------:R-:W-:Y:S01]  /*13bf0*/  FFMA.FTZ R10, R247, c[0x0][0x23c], -R29 ;  /* 0x00008f00f70a7a23 */ /* 0x000fe2000001081d */
[----:B------:R-:W-:-:S02]  /*13c00*/  SHF.R.U32.HI R9, RZ, 0x8, R2 ;  /* 0x00000008ff097819 */ /* 0x000fc40000011602 */
[----:B------:R-:W-:Y:S02]  /*13c10*/  PRMT R0, R14, 0x5410, R0 ;  /* 0x000054100e007816 */ /* 0x000fe40000000000 */
[----:B------:R-:W-:Y:S01]  /*13c20*/  PRMT R2, R8, 0x5410, R11 ;  /* 0x0000541008027816 */ /* 0x000fe2000000000b */
[C---:B------:R-:W-:Y:S01]  /*13c30*/  HMMA.16816.F32 R64, R4.reuse, R34, R132 ;  /* 0x000000220440723c */ /* 0x040fe20000001884 */
[----:B------:R-:W-:Y:S01]  /*13c40*/  PRMT R8, R13, 0x5410, R9 ;  /* 0x000054100d087816 */ /* 0x000fe20000000009 */
[----:B------:R-:W2:Y:S01]  /*13c50*/  MUFU.EX2 R22, R10 ;  /* 0x0000000a00167308 */ /* 0x000ea20000000800 */
[----:B------:R-:W-:Y:S01]  /*13c60*/  LOP3.LUT R3, R3, 0xff, RZ, 0xc0, !PT ;  /* 0x000000ff03037812 */ /* 0x000fe200078ec0ff */
        /* <DEDUP_REMOVED lines=8> */
[C---:B------:R-:W-:Y:S01]  /*13cf0*/  HMMA.16816.F32 R180, R4.reuse, R18, R156 ;  /* 0x0000001204b4723c */ /* 0x040fe2000000189c */
[----:B------:R-:W-:Y:S01]  /*13d00*/  PRMT R3, R3, 0x5410, R12 ;  /* 0x0000541003037816 */ /* 0x000fe2000000000c */
[----:B------:R-:W-:Y:S01]  /*13d10*/  IMAD.MOV.U32 R155, RZ, RZ, R92 ;  /* 0x000000ffff9b7224 */ /* 0x000fe200078e005c */
[----:B------:R-:W1:Y:S05]  /*13d20*/  LDSM.16.MT88.4 R156, [R216+0xac00] ;  /* 0x00ac0000d89c783b */ /* 0x000e6a0000004200 */
[----:B------:R-:W-:Y:S01]  /*13d30*/  HMMA.16816.F32 R160, R4, R20, R160 ;  /* 0x0000001404a0723c */ /* 0x000fe200000018a0 */
[----:B------:R-:W-:-:S07]  /*13d40*/  HSET2.LE.AND R3, R3, R114, PT ;  /* 0x0000007203037233 */ /* 0x000fce0003803000 */
[C---:B------:R-:W-:Y:S08]  /*13d50*/  HMMA.16816.F32 R84, R4.reuse, R40, R116 ;  /* 0x000000280454723c */ /* 0x040ff00000001874 */
[----:B------:R-:W-:Y:S07]  /*13d60*/  HMMA.16816.F32 R108, R4, R42, R108 ;  /* 0x0000002a046c723c */ /* 0x000fee000000186c */
[----:B------:R-:W-:-:S02]  /*13d70*/  HSET2.LE.AND R5, R0, R114, PT ;  /* 0x0000007200057233 */ /* 0x000fc40003803000 */
[--C-:B------:R-:W-:Y:S01]  /*13d80*/  HSET2.LE.AND R7, R2, R114.reuse, PT ;  /* 0x0000007202077233 */ /* 0x100fe20003803000 */
[----:B---3--:R-:W-:Y:S01]  /*13d90*/  F2FP.PACK_AB R2, R32, R27 ;  /* 0x0000001b2002723e */ /* 0x008fe200000000ff */
[----:B------:R-:W-:Y:S01]  /*13da0*/  HSET2.LE.AND R0, R8, R114, PT ;  /* 0x0000007208007233 */ /* 0x000fe20003803000 */
[----:B------:R-:W-:Y:S01]  /*13db0*/  IMAD.MOV.U32 R134, RZ, RZ, R59 ;  /* 0x000000ffff867224 */ /* 0x000fe200078e003b */
[----:B----4-:R-:W-:-:S03]  /*13dc0*/  F2FP.PACK_AB R4, R24, R25 ;  /* 0x000000191804723e */ /* 0x010fc600000000ff */
[----:B------:R-:W-:Y:S01]  /*13dd0*/  LOP3.LUT R92, R0, R2, RZ, 0xc0, !PT ;  /* 0x00000002005c7212 */ /* 0x000fe200078ec0ff */
[----:B------:R-:W-:Y:S01]  /*13de0*/  FFMA.FTZ R0, R152, c[0x0][0x23c], -R31 ;  /* 0x00008f0098007a23 */ /* 0x000fe2000001081f */
[----:B------:R-:W-:Y:S01]  /*13df0*/  LOP3.LUT R2, R15, UR8, R46, 0x96, !PT ;  /* 0x000000080f027c12 */ /* 0x000fe2000f8e962e */
[----:B------:R-:W-:Y:S01]  /*13e00*/  IMAD.MOV.U32 R212, RZ, RZ, R57 ;  /* 0x000000ffffd47224 */ /* 0x000fe200078e0039 */
[----:B------:R-:W-:Y:S01]  /*13e10*/  F2FP.PACK_AB R6, R26, R33 ;  /* 0x000000211a06723e */ /* 0x000fe200000000ff */
[----:B------:R-:W-:Y:S01]  /*13e20*/  IMAD.MOV.U32 R57, RZ, RZ, R93 ;  /* 0x000000ffff397224 */ /* 0x000fe200078e005d */
[----:B------:R-:W-:Y:S01]  /*13e30*/  LOP3.LUT R93, R3, R4, RZ, 0xc0, !PT ;  /* 0x00000004035d7212 */ /* 0x000fe200078ec0ff */
[----:B------:R-:W-:Y:S01]  /*13e40*/  IMAD.MOV.U32 R17, RZ, RZ, R134 ;  /* 0x000000ffff117224 */ /* 0x000fe200078e0086 */
[----:B------:R3:W-:Y:S01]  /*13e50*/  MUFU.EX2 R20, R0 ;  /* 0x0000000000147308 */ /* 0x0007e20000000800 */
[----:B------:R-:W-:Y:S01]  /*13e60*/  IMAD.MOV.U32 R95, RZ, RZ, R221 ;  /* 0x000000ffff5f7224 */ /* 0x000fe200078e00dd */
[----:B--2---:R-:W-:Y:S01]  /*13e70*/  F2FP.PACK_AB R8, R22, R23 ;  /* 0x000000171608723e */ /* 0x004fe200000000ff */
[----:B------:R-:W-:Y:S01]  /*13e80*/  IMAD.WIDE.U32 R2, R2, -0x2daee0ad, RZ ;  /* 0xd2511f5302027825 */ /* 0x000fe200078e00ff */
[----:B------:R-:W-:Y:S03]  /*13e90*/  LDSM.16.MT88.4 R12, [R218+0xbc00] ;  /* 0x00bc0000da0c783b */ /* 0x000fe60000004200 */
[----:B------:R-:W-:Y:S01]  /*13ea0*/  FFMA.FTZ R4, R45, c[0x0][0x23c], -R31 ;  /* 0x00008f002d047a23 */ /* 0x000fe2000001081f */
[----:B------:R2:W5:Y:S01]  /*13eb0*/  LDL.LU R221, [R1+0x8c] ;  /* 0x00008c0001dd7983 */ /* 0x0005620000300800 */
[----:B------:R-:W-:Y:S01]  /*13ec0*/  IMAD.MOV.U32 R135, RZ, RZ, R58 ;  /* 0x000000ffff877224 */ /* 0x000fe200078e003a */
[----:B------:R-:W-:Y:S01]  /*13ed0*/  MOV R58, R94 ;  /* 0x0000005e003a7202 */ /* 0x000fe20000000f00 */
[----:B------:R-:W-:-:S02]  /*13ee0*/  IMAD.MOV.U32 R59, RZ, RZ, R95 ;  /* 0x000000ffff3b7224 */ /* 0x000fc400078e005f */
[----:B---3--:R-:W-:Y:S01]  /*13ef0*/  FFMA.FTZ R0, R83, c[0x0][0x23c], -R31 ;  /* 0x00008f0053007a23 */ /* 0x008fe2000001081f */
[----:B------:R-:W-:Y:S01]  /*13f00*/  LOP3.LUT R94, R5, R6, RZ, 0xc0, !PT ;  /* 0x00000006055e7212 */ /* 0x000fe200078ec0ff */
[----:B------:R-:W-:Y:S01]  /*13f10*/  IMAD.MOV.U32 R45, RZ, RZ, R17 ;  /* 0x000000ffff2d7224 */ /* 0x000fe200078e0011 */
[----:B------:R-:W-:Y:S01]  /*13f20*/  LOP3.LUT R95, R7, R8, RZ, 0xc0, !PT ;  /* 0x00000008075f7212 */ /* 0x000fe200078ec0ff */
[----:B------:R3:W-:Y:S01]  /*13f30*/  MUFU.EX2 R19, R0 ;  /* 0x0000000000137308 */ /* 0x0007e20000000800 */
[----:B------:R-:W-:Y:S01]  /*13f40*/  LOP3.LUT R6, R2, 0xff, RZ, 0xc0, !PT ;  /* 0x000000ff02067812 */ /* 0x000fe200078ec0ff */
[----:B------:R-:W-:Y:S01]  /*13f50*/  IMAD.MOV.U32 R16, RZ, RZ, R154 ;  /* 0x000000ffff107224 */ /* 0x000fe200078e009a */
[----:B------:R-:W-:Y:S01]  /*13f60*/  SHF.R.U32.HI R7, RZ, 0x18, R2 ;  /* 0x00000018ff077819 */ /* 0x000fe20000011602 */
[----:B------:R-:W-:Y:S01]  /*13f70*/  IMAD.MOV.U32 R50, RZ, RZ, R153 ;  /* 0x000000ffff327224 */ /* 0x000fe200078e0099 */
[----:B------:R2:W5:Y:S03]  /*13f80*/  LDL.LU R220, [R1+0x88] ;  /* 0x0000880001dc7983 */ /* 0x0005660000300800 */
[----:B------:R4:W-:Y:S01]  /*13f90*/  MUFU.EX2 R17, R4 ;  /* 0x0000000400117308 */ /* 0x0009e20000000800 */
[----:B------:R-:W-:-:S02]  /*13fa0*/  IMAD.MOV.U32 R28, RZ, RZ, R155 ;  /* 0x000000ffff1c7224 */ /* 0x000fc400078e009b */
[----:B------:R-:W-:Y:S02]  /*13fb0*/  IMAD.MOV.U32 R18, RZ, RZ, R133 ;  /* 0x000000ffff127224 */ /* 0x000fe400078e0085 */
[----:B------:R-:W-:Y:S01]  /*13fc0*/  IMAD.MOV.U32 R21, RZ, RZ, R132 ;  /* 0x000000ffff157224 */ /* 0x000fe200078e0084 */
[----:B-1----:R-:W-:Y:S01]  /*13fd0*/  HMMA.16816.F32 R116, R92, R124, R96 ;  /* 0x0000007c5c74723c */ /* 0x002fe20000001860 */
[----:B---3--:R-:W-:Y:S01]  /*13fe0*/  LOP3.LUT R0, R3, UR18, R52, 0x96, !PT ;  /* 0x0000001203007c12 */ /* 0x008fe2000f8e9634 */
[----:B------:R-:W-:Y:S01]  /*13ff0*/  IMAD.MOV.U32 R154, RZ, RZ, R81 ;  /* 0x000000ffff9a7224 */ /* 0x000fe200078e0051 */
[----:B------:R-:W-:Y:S01]  /*14000*/  LOP3.LUT R3, R2, 0xffff, RZ, 0xc0, !PT ;  /* 0x0000ffff02037812 */ /* 0x000fe200078ec0ff */
[----:B------:R-:W-:Y:S01]  /*14010*/  FFMA.FTZ R5, R50, c[0x0][0x23c], -R31 ;  /* 0x00008f0032057a23 */ /* 0x000fe2000001081f */
[----:B------:R2:W5:Y:S01]  /*14020*/  LDL.LU R219, [R1+0x84] ;  /* 0x0000840001db7983 */ /* 0x0005620000300800 */
[----:B----4-:R-:W-:Y:S01]  /*14030*/  SHF.R.U32.HI R4, RZ, 0x10, R2 ;  /* 0x00000010ff047819 */ /* 0x010fe20000011602 */
[----:B------:R-:W-:Y:S01]  /*14040*/  FFMA.FTZ R2, R167, c[0x0][0x23c], -R30 ;  /* 0x00008f00a7027a23 */ /* 0x000fe2000001081e */
[----:B------:R-:W-:Y:S01]  /*14050*/  SHF.R.U32.HI R3, RZ, 0x8, R3 ;  /* 0x00000008ff037819 */ /* 0x000fe20000011603 */
[----:B------:R-:W-:Y:S01]  /*14060*/  IMAD.MOV.U32 R112, RZ, RZ, R28 ;  /* 0x000000ffff707224 */ /* 0x000fe200078e001c */
[----:B------:R2:W5:Y:S01]  /*14070*/  LDL.LU R217, [R1+0x80] ;  /* 0x0000800001d97983 */ /* 0x0005620000300800 */
[----:B------:R1:W-:Y:S01]  /*14080*/  MUFU.EX2 R10, R2 ;  /* 0x00000002000a7308 */ /* 0x0003e20000000800 */
[----:B------:R-:W-:Y:S01]  /*14090*/  IMAD.MOV.U32 R113, RZ, RZ, R154 ;  /* 0x000000ffff717224 */ /* 0x000fe200078e009a */
[----:B------:R-:W-:Y:S01]  /*140a0*/  PRMT R8, R6, 0x5410, R3 ;  /* 0x0000541006087816 */ /* 0x000fe20000000003 */
[----:B------:R-:W-:-:S02]  /*140b0*/  IMAD.MOV.U32 R48, RZ, RZ, R18 ;  /* 0x000000ffff307224 */ /* 0x000fc400078e0012 */
[----:B------:R-:W-:-:S03]  /*140c0*/  FFMA.FTZ R3, R112, c[0x0][0x23c], -R30 ;  /* 0x00008f0070037a23 */ /* 0x000fc6000001081e */
[----:B------:R3:W4:Y:S01]  /*140d0*/  MUFU.EX2 R18, R5 ;  /* 0x0000000500127308 */ /* 0x0007220000000800 */
[----:B-1----:R-:W-:-:S07]  /*140e0*/  FFMA.FTZ R2, R16, c[0x0][0x23c], -R30 ;  /* 0x00008f0010027a23 */ /* 0x002fce000001081e */
[----:B------:R1:W-:Y:S01]  /*140f0*/  MUFU.EX2 R16, R2 ;  /* 0x0000000200107308 */ /* 0x0003e20000000800 */
[----:B---3--:R-:W-:-:S07]  /*14100*/  FFMA.FTZ R5, R113, c[0x0][0x23c], -R30 ;  /* 0x00008f0071057a23 */ /* 0x008fce000001081e */
[----:B------:R3:W-:Y:S01]  /*14110*/  MUFU.EX2 R11, R3 ;  /* 0x00000003000b7308 */ /* 0x0007e20000000800 */
[----:B-1----:R-:W-:-:S04]  /*14120*/  LOP3.LUT R2, R4, 0xff, RZ, 0xc0, !PT ;  /* 0x000000ff04027812 */ /* 0x002fc800078ec0ff */
[----:B------:R-:W-:Y:S02]  /*14130*/  PRMT R6, R2, 0x5410, R7 ;  /* 0x0000541002067816 */ /* 0x000fe40000000007 */
[C---:B------:R-:W-:Y:S01]  /*14140*/  LOP3.LUT R2, R0.reuse, 0xffff, RZ, 0xc0, !PT ;  /* 0x0000ffff00027812 */ /* 0x040fe200078ec0ff */
[----:B------:R1:W1:Y:S01]  /*14150*/  MUFU.EX2 R9, R5 ;  /* 0x0000000500097308 */ /* 0x0002620000000800 */
[--C-:B---3--:R-:W-:Y:S02]  /*14160*/  SHF.R.U32.HI R3, RZ, 0x10, R0.reuse ;  /* 0x00000010ff037819 */ /* 0x108fe40000011600 */
[----:B------:R-:W-:Y:S02]  /*14170*/  LOP3.LUT R4, R0, 0xff, RZ, 0xc0, !PT ;  /* 0x000000ff00047812 */ /* 0x000fe400078ec0ff */
[----:B------:R-:W-:Y:S02]  /*14180*/  SHF.R.U32.HI R7, RZ, 0x18, R0 ;  /* 0x00000018ff077819 */ /* 0x000fe40000011600 */
[----:B------:R-:W-:-:S02]  /*14190*/  SHF.R.U32.HI R0, RZ, 0x8, R2 ;  /* 0x00000008ff007819 */ /* 0x000fc40000011602 */
[----:B------:R-:W-:Y:S02]  /*141a0*/  LOP3.LUT R3, R3, 0xff, RZ, 0xc0, !PT ;  /* 0x000000ff03037812 */ /* 0x000fe400078ec0ff */
[----:B------:R-:W-:Y:S01]  /*141b0*/  PRMT R2, R4, 0x5410, R0 ;  /* 0x0000541004027816 */ /* 0x000fe20000000000 */
[--C-:B------:R-:W-:Y:S01]  /*141c0*/  HSET2.LE.AND R0, R8, R114.reuse, PT ;  /* 0x0000007208007233 */ /* 0x100fe20003803000 */
[----:B------:R-:W-:Y:S01]  /*141d0*/  PRMT R7, R3, 0x5410, R7 ;  /* 0x0000541003077816 */ /* 0x000fe20000000007 */
[----:B------:R-:W-:Y:S02]  /*141e0*/  IMAD.MOV.U32 R155, RZ, RZ, R82 ;  /* 0x000000ffff9b7224 */ /* 0x000fe400078e0052 */
[--C-:B-1----:R-:W-:Y:S01]  /*141f0*/  HSET2.LE.AND R5, R2, R114.reuse, PT ;  /* 0x0000007202057233 */ /* 0x102fe20003803000 */
[----:B----4-:R-:W-:Y:S01]  /*14200*/  F2FP.PACK_AB R2, R18, R17 ;  /* 0x000000111202723e */ /* 0x010fe200000000ff */
[----:B------:R-:W-:Y:S01]  /*14210*/  IMAD.MOV.U32 R152, RZ, RZ, R135 ;  /* 0x000000ffff987224 */ /* 0x000fe200078e0087 */
[--C-:B------:R-:W-:Y:S01]  /*14220*/  HSET2.LE.AND R7, R7, R114.reuse, PT ;  /* 0x0000007207077233 */ /* 0x100fe20003803000 */
[----:B------:R-:W-:Y:S01]  /*14230*/  IMAD.MOV.U32 R153, RZ, RZ, R212 ;  /* 0x000000ffff997224 */ /* 0x000fe200078e00d4 */
[----:B------:R-:W-:Y:S01]  /*14240*/  LOP3.LUT R98, R0, R2, RZ, 0xc0, !PT ;  /* 0x0000000200627212 */ /* 0x000fe200078ec0ff */
[----:B------:R-:W-:Y:S01]  /*14250*/  IMAD.MOV.U32 R244, RZ, RZ, R155 ;  /* 0x000000fffff47224 */ /* 0x000fe200078e009b */
[----:B------:R-:W-:Y:S01]  /*14260*/  HSET2.LE.AND R3, R6, R114, PT ;  /* 0x0000007206037233 */ /* 0x000fe20003803000 */
[----:B------:R-:W-:Y:S01]  /*14270*/  IMAD.MOV.U32 R115, RZ, RZ, R164 ;  /* 0x000000ffff737224 */ /* 0x000fe200078e00a4 */
[----:B------:R-:W-:Y:S01]  /*14280*/  F2FP.PACK_AB R0, R9, R10 ;  /* 0x0000000a0900723e */ /* 0x000fe200000000ff */
[----:B------:R-:W-:Y:S01]  /*14290*/  IMAD.MOV.U32 R246, RZ, RZ, R21 ;  /* 0x000000fffff67224 */ /* 0x000fe200078e0015 */
[----:B------:R-:W-:Y:S01]  /*142a0*/  F2FP.PACK_AB R4, R11, R16 ;  /* 0x000000100b04723e */ /* 0x000fe200000000ff */
[----:B------:R-:W-:-:S02]  /*142b0*/  IMAD.MOV.U32 R50, RZ, RZ, R152 ;  /* 0x000000ffff327224 */ /* 0x000fc400078e0098 */
[----:B------:R-:W-:Y:S01]  /*142c0*/  FFMA.FTZ R21, R166, R100, R165 ;  /* 0x00000064a6157223 */ /* 0x000fe200000100a5 */
[----:B------:R-:W-:Y:S01]  /*142d0*/  LOP3.LUT R97, R7, R0, RZ, 0xc0, !PT ;  /* 0x0000000007617212 */ /* 0x000fe200078ec0ff */
[----:B------:R-:W-:Y:S02]  /*142e0*/  IMAD.MOV.U32 R28, RZ, RZ, R153 ;  /* 0x000000ffff1c7224 */ /* 0x000fe400078e0099 */
[----:B------:R-:W-:Y:S01]  /*142f0*/  FFMA.FTZ R8, R244, R101, R115 ;  /* 0x00000065f4087223 */ /* 0x000fe20000010073 */
[----:B------:R-:W-:Y:S01]  /*14300*/  F2FP.PACK_AB R6, R19, R20 ;  /* 0x000000141306723e */ /* 0x000fe200000000ff */
[----:B------:R-:W-:Y:S01]  /*14310*/  FFMA.FTZ R2, R246, R107, R48 ;  /* 0x0000006bf6027223 */ /* 0x000fe20000010030 */
[----:B------:R-:W-:Y:S01]  /*14320*/  LOP3.LUT R99, R3, R4, RZ, 0xc0, !PT ;  /* 0x0000000403637212 */ /* 0x000fe200078ec0ff */
[----:B------:R-:W-:Y:S02]  /*14330*/  FFMA.FTZ R0, R45, R106, R251 ;  /* 0x0000006a2d007223 */ /* 0x000fe400000100fb */
[----:B------:R-:W-:-:S02]  /*14340*/  FADD.FTZ R3, R50, R21 ;  /* 0x0000001532037221 */ /* 0x000fc40000010000 */
[----:B------:R-:W-:Y:S02]  /*14350*/  IMAD.MOV.U32 R212, RZ, RZ, R80 ;  /* 0x000000ffffd47224 */ /* 0x000fe400078e0050 */
[----:B------:R-:W-:Y:S01]  /*14360*/  FADD.FTZ R4, R28, R8 ;  /* 0x000000081c047221 */ /* 0x000fe20000010000 */
[----:B------:R-:W-:Y:S01]  /*14370*/  LOP3.LUT R96, R5, R6, RZ, 0xc0, !PT ;  /* 0x0000000605607212 */ /* 0x000fe200078ec0ff */
[----:B------:R-:W-:Y:S01]  /*14380*/  FADD.FTZ R2, R34, R2 ;  /* 0x0000000222027221 */ /* 0x000fe20000010000 */
[----:B------:R-:W1:Y:S01]  /*14390*/  LDSM.16.MT88.4 R80, [R216+0xbc00] ;  /* 0x00bc0000d850783b */ /* 0x000e620000004200 */
        /* <DEDUP_REMOVED lines=61> */
[----:B------:R-:W-:Y:S03]  /*14770*/  HMMA.16816.F32 R136, R92, R142, R136 ;  /* 0x0000008e5c88723c */ /* 0x000fe60000001888 */
[----:B------:R2:W-:Y:S05]  /*14780*/  STL [R1+0x54], R0 ;  /* 0x0000540001007387 */ /* 0x0005ea0000100800 */
[----:B------:R-:W-:Y:S08]  /*14790*/  HMMA.16816.F32 R128, R96, R140, R128 ;  /* 0x0000008c6080723c */ /* 0x000ff00000001880 */
[C---:B------:R-:W-:Y:S08]  /*147a0*/  HMMA.16816.F32 R152, R92.reuse, R158, R76 ;  /* 0x0000009e5c98723c */ /* 0x040ff0000000184c */
[----:B------:R-:W-:Y:S08]  /*147b0*/  HMMA.16816.F32 R164, R92, R172, R72 ;  /* 0x000000ac5ca4723c */ /* 0x000ff00000001848 */
[----:B------:R-:W-:Y:S08]  /*147c0*/  HMMA.16816.F32 R140, R96, R142, R144 ;  /* 0x0000008e608c723c */ /* 0x000ff00000001890 */
[C---:B------:R-:W-:Y:S08]  /*147d0*/  HMMA.16816.F32 R120, R92.reuse, R126, R120 ;  /* 0x0000007e5c78723c */ /* 0x040ff00000001878 */
[C---:B------:R-:W-:Y:S08]  /*147e0*/  HMMA.16816.F32 R148, R92.reuse, R156, R148 ;  /* 0x0000009c5c94723c */ /* 0x040ff00000001894 */
[C---:B------:R-:W-:Y:S08]  /*147f0*/  HMMA.16816.F32 R168, R92.reuse, R174, R168 ;  /* 0x000000ae5ca8723c */ /* 0x040ff000000018a8 */
[C---:B-1----:R-:W-:Y:S08]  /*14800*/  HMMA.16816.F32 R72, R92.reuse, R80, R192 ;  /* 0x000000505c48723c */ /* 0x042ff000000018c0 */
        /* <DEDUP_REMOVED lines=13> */
[----:B------:R-:W-:-:S07]  /*148e0*/  UMOV UR4, UR29 ;  /* 0x0000001d00047c82 */ /* 0x000fce0008000000 */
.L_x_390:
[----:B--2---:R-:W-:-:S06]  /*148f0*/  UISETP.GT.AND UP0, UPT, UR4, UR19, UPT ;  /* 0x000000130400728c */ /* 0x004fcc000bf04270 */
[----:B------:R-:W-:-:S13]  /*14900*/  PLOP3.LUT P0, PT, PT, PT, UP0, 0x80, 0x0 ;  /* 0x000000000000781c */ /* 0x000fda0003f0f008 */
[----:B------:R-:W-:Y:S05]  /*14910*/  @!P0 BRA `(.L_x_397) ;  /* 0x0000631000008947 */ /* 0x000fea0003800000 */
[----:B------:R-:W2:Y:S01]  /*14920*/  LDL.LU R10, [R1+0x20] ;  /* 0x00002000010a7983 */ /* 0x000ea20000300800 */
[----:B------:R-:W3:Y:S01]  /*14930*/  LDC.U8 R0, c[0x0][0x2d8] ;  /* 0x0000b600ff007b82 */ /* 0x000ee20000000000 */
[----:B------:R-:W-:Y:S01]  /*14940*/  IMAD.MOV.U32 R100, RZ, RZ, R104 ;  /* 0x000000ffff647224 */ /* 0x000fe200078e0068 */
[----:B------:R-:W-:Y:S01]  /*14950*/  MOV R107, R102 ;  /* 0x00000066006b7202 */ /* 0x000fe20000000f00 */
[----:B------:R-:W4:Y:S01]  /*14960*/  LDL.64 R14, [R1+0x60] ;  /* 0x00006000010e7983 */ /* 0x000f220000100a00 */
[----:B-1----:R-:W-:Y:S02]  /*14970*/  IMAD.MOV.U32 R3, RZ, RZ, R105 ;  /* 0x000000ffff037224 */ /* 0x002fe400078e0069 */
[----:B------:R-:W-:Y:S01]  /*14980*/  IMAD.MOV.U32 R106, RZ, RZ, R103 ;  /* 0x000000ffff6a7224 */ /* 0x000fe200078e0067 */
[----:B------:R-:W2:Y:S04]  /*14990*/  LDL R12, [R1+0x78] ;  /* 0x00007800010c7983 */ /* 0x000ea80000100800 */
[----:B------:R-:W2:Y:S04]  /*149a0*/  LDL R9, [R1+0x7c] ;  /* 0x00007c0001097983 */ /* 0x000ea80000100800 */
[----:B------:R-:W2:Y:S04]  /*149b0*/  LDL.LU R2, [R1+0x4] ;  /* 0x0000040001027983 */ /* 0x000ea80000300800 */
[----:B------:R-:W2:Y:S04]  /*149c0*/  LDL.LU R8, [R1+0x18] ;  /* 0x0000180001087983 */ /* 0x000ea80000300800 */
[----:B------:R-:W2:Y:S01]  /*149d0*/  LDL.LU.64 R6, [R1+0x10] ;  /* 0x0000100001067983 */ /* 0x000ea20000300a00 */
[----:B---3--:R-:W-:-:S03]  /*149e0*/  PRMT R0, R0, 0x7054, R0 ;  /* 0x0000705400007816 */ /* 0x008fc60000000000 */
[----:B------:R-:W3:Y:S04]  /*149f0*/  LDL.LU.64 R4, [R1+0x58] ;  /* 0x0000580001047983 */ /* 0x000ee80000300a00 */
[----:B------:R-:W3:Y:S01]  /*14a00*/  LDL.LU R11, [R1+0x8] ;  /* 0x00000800010b7983 */ /* 0x000ee20000300800 */
[----:B----4-:R-:W-:Y:S02]  /*14a10*/  MOV R16, R14 ;  /* 0x0000000e00107202 */ /* 0x010fe40000000f00 */
[----:B--2---:R-:W-:Y:S02]  /*14a20*/  MOV R14, R12 ;  /* 0x0000000c000e7202 */ /* 0x004fe40000000f00 */
[----:B------:R-:W-:Y:S01]  /*14a30*/  ISETP.GE.AND P4, PT, R9, c[0x0][0x220], PT ;  /* 0x0000880009007a0c */ /* 0x000fe20003f86270 */
[----:B---3--:R-:W-:-:S04]  /*14a40*/  IMAD.WIDE.U32 R12, R11, -0x326172a9, RZ ;  /* 0xcd9e8d570b0c7825 */ /* 0x008fc800078e00ff */
[----:B------:R-:W-:Y:S01]  /*14a50*/  IMAD.WIDE.U32 R10, R10, -0x326172a9, RZ ;  /* 0xcd9e8d570a0a7825 */ /* 0x000fe200078e00ff */
[-C--:B------:R-:W-:Y:S01]  /*14a60*/  LOP3.LUT R0, R13, R2.reuse, RZ, 0x3c, !PT ;  /* 0x000000020d007212 */ /* 0x080fe200078e3cff */
[----:B------:R1:W-:Y:S03]  /*14a70*/  STL.64 [R1+0x40], R12 ;  /* 0x0000400c01007387 */ /* 0x0003e60000100a00 */
[----:B------:R-:W-:Y:S01]  /*14a80*/  LOP3.LUT R2, R11, R2, RZ, 0x3c, !PT ;  /* 0x000000020b027212 */ /* 0x000fe200078e3cff */
[----:B------:R2:W-:Y:S01]  /*14a90*/  STL.64 [R1+0x38], R10 ;  /* 0x0000380a01007387 */ /* 0x0005e20000100a00 */
[----:B------:R-:W-:Y:S01]  /*14aa0*/  MOV R5, R7 ;  /* 0x0000000700057202 */ /* 0x000fe20000000f00 */
[----:B-1----:R-:W-:-:S04]  /*14ab0*/  IMAD.WIDE.U32 R12, R8, -0x2daee0ad, RZ ;  /* 0xd2511f53080c7825 */ /* 0x002fc800078e00ff */
[----:B--2---:R-:W-:Y:S01]  /*14ac0*/  IMAD.WIDE.U32 R10, R0, -0x2daee0ad, RZ ;  /* 0xd2511f53000a7825 */ /* 0x004fe200078e00ff */
[----:B------:R1:W-:Y:S03]  /*14ad0*/  STL.64 [R1+0x20], R12 ;  /* 0x0000200c01007387 */ /* 0x0003e60000100a00 */
[----:B------:R-:W-:Y:S01]  /*14ae0*/  IMAD.WIDE.U32 R8, R2, -0x2daee0ad, RZ ;  /* 0xd2511f5302087825 */ /* 0x000fe200078e00ff */
[----:B------:R1:W-:Y:S04]  /*14af0*/  STL.64 [R1+0x30], R10 ;  /* 0x0000300a01007387 */ /* 0x0003e80000100a00 */
[----:B------:R1:W-:Y:S04]  /*14b00*/  STL.64 [R1+0x58], R4 ;  /* 0x0000580401007387 */ /* 0x0003e80000100a00 */
[----:B------:R1:W-:Y:S01]  /*14b10*/  STL.64 [R1+0x28], R8 ;  /* 0x0000280801007387 */ /* 0x0003e20000100a00 */
[----:B------:R-:W-:Y:S01]  /*14b20*/  IMAD.MOV.U32 R17, RZ, RZ, R15 ;  /* 0x000000ffff117224 */ /* 0x000fe200078e000f */
[----:B------:R-:W-:-:S02]  /*14b30*/  ISETP.GE.AND P6, PT, R16, c[0x0][0x220], PT ;  /* 0x0000880010007a0c */ /* 0x000fc40003fc6270 */
[----:B------:R-:W-:Y:S01]  /*14b40*/  ISETP.GE.AND P5, PT, R14, c[0x0][0x220], PT ;  /* 0x000088000e007a0c */ /* 0x000fe20003fa6270 */
[----:B------:R-:W-:Y:S05]  /*14b50*/  BRA `(.L_x_398) ;  /* 0x000003e000007947 */ /* 0x000fea0003800000 */
.L_x_400:
[----:B------:R-:W2:Y:S01]  /*14b60*/  LDL.64 R232, [R1+0x70] ;  /* 0x0000700001e87983 */ /* 0x000ea20000100a00 */
[----:B------:R-:W-:Y:S03]  /*14b70*/  UIADD3 UR35, UR4, -0x2, URZ ;  /* 0xfffffffe04237890 */ /* 0x000fe6000fffe03f */
[----:B------:R-:W3:Y:S01]  /*14b80*/  LDL.64 R104, [R1+0x68] ;  /* 0x0000680001687983 */ /* 0x000ee20000100a00 */
[----:B------:R-:W-:Y:S02]  /*14b90*/  USHF.R.S32.HI UR34, URZ, 0x1f, UR35 ;  /* 0x0000001f3f227899 */ /* 0x000fe40008011423 */
[----:B------:R-:W-:Y:S01]  /*14ba0*/  ULDC.64 UR4, c[0x0][0x198] ;  /* 0x0000660000047ab9 */ /* 0x000fe20000000a00 */
[----:B------:R1:W-:Y:S01]  /*14bb0*/  @P6 STS [R222+0x6000], RZ ;  /* 0x006000ffde006388 */ /* 0x0003e20000000800 */
[----:B------:R-:W-:Y:S02]  /*14bc0*/  UIMAD UR34, UR34, UR4, URZ ;  /* 0x00000004222272a4 */ /* 0x000fe4000f8e023f */
[----:B------:R-:W-:Y:S01]  /*14bd0*/  UIMAD.WIDE.U32 UR36, UR35, UR4, URZ ;  /* 0x00000004232472a5 */ /* 0x000fe2000f8e003f */
[----:B------:R1:W-:Y:S01]  /*14be0*/  @P6 STS [R222+0x6004], RZ ;  /* 0x006004ffde006388 */ /* 0x0003e20000000800 */
[----:B------:R-:W-:Y:S03]  /*14bf0*/  UIMAD UR34, UR35, UR5, UR34 ;  /* 0x00000005232272a4 */ /* 0x000fe6000f8e0222 */
[----:B------:R1:W-:Y:S01]  /*14c00*/  @P6 STS.64 [R222+0x6008], RZ ;  /* 0x006008ffde006388 */ /* 0x0003e20000000a00 */
[----:B------:R-:W-:Y:S01]  /*14c10*/  UIADD3 UR34, UR37, UR34, URZ ;  /* 0x0000002225227290 */ /* 0x000fe2000fffe03f */
[----:B------:R-:W-:Y:S02]  /*14c20*/  IMAD.U32 R0, RZ, RZ, UR36 ;  /* 0x00000024ff007e24 */ /* 0x000fe4000f8e00ff */
[----:B------:R-:W-:Y:S03]  /*14c30*/  IMAD.U32 R102, RZ, RZ, UR36 ;  /* 0x00000024ff667e24 */ /* 0x000fe6000f8e00ff */
[----:B------:R-:W-:Y:S01]  /*14c40*/  IMAD.U32 R101, RZ, RZ, UR34 ;  /* 0x00000022ff657e24 */ /* 0x000fe2000f8e00ff */
        /* <DEDUP_REMOVED lines=47> */
.L_x_398:
[----:B-1----:R-:W2:Y:S01]  /*14f40*/  LDL.64 R4, [R1+0x58] ;  /* 0x0000580001047983 */ /* 0x002ea20000100a00 */
[----:B------:R-:W-:Y:S04]  /*14f50*/  DEPBAR.LE SB0, 0x0 ;  /* 0x000080000000791a */ /* 0x000fe80000000000 */
[----:B------:R-:W-:Y:S01]  /*14f60*/  UIADD3 UR29, UR4, -0x1, URZ ;  /* 0xffffffff041d7890 */ /* 0x000fe2000fffe03f */
[----:B------:R-:W-:Y:S01]  /*14f70*/  BAR.SYNC.DEFER_BLOCKING 0x0 ;  /* 0x0000000000007b1d */ /* 0x000fe20000010000 */
[----:B------:R-:W-:Y:S02]  /*14f80*/  IMAD.U32 R0, RZ, RZ, UR21 ;  /* 0x00000015ff007e24 */ /* 0x000fe4000f8e00ff */
[----:B------:R-:W-:Y:S02]  /*14f90*/  USHF.R.S32.HI UR34, URZ, 0x1f, UR29 ;  /* 0x0000001f3f227899 */ /* 0x000fe4000801141d */
[----:B------:R-:W-:Y:S02]  /*14fa0*/  UIMAD UR5, UR20, UR29, URZ ;  /* 0x0000001d140572a4 */ /* 0x000fe4000f8e023f */
[----:B------:R-:W-:Y:S02]  /*14fb0*/  UISETP.GT.AND UP0, UPT, UR29, UR19, UPT ;  /* 0x000000131d00728c */ /* 0x000fe4000bf04270 */
[----:B------:R-:W-:Y:S01]  /*14fc0*/  UIMAD UR5, UR34, UR21, UR5 ;  /* 0x00000015220572a4 */ /* 0x000fe2000f8e0205 */
[----:B-----5:R-:W-:Y:S06]  /*14fd0*/  @P6 STS [R222+0x9000], RZ ;  /* 0x009000ffde006388 */ /* 0x020fec0000000800 */
[----:B------:R-:W-:Y:S06]  /*14fe0*/  @P6 STS [R222+0x9004], RZ ;  /* 0x009004ffde006388 */ /* 0x000fec0000000800 */
[----:B------:R-:W-:Y:S01]  /*14ff0*/  @P6 STS.64 [R222+0x9008], RZ ;  /* 0x009008ffde006388 */ /* 0x000fe20000000a00 */
[----:B--2---:R-:W-:Y:S05]  /*15000*/  IMAD.WIDE.U32 R4, R0, UR29, R4 ;  /* 0x0000001d00047c25 */ /* 0x004fea000f8e0004 */
[C---:B------:R-:W-:Y:S02]  /*15010*/  @!P6 LEA R16, P1, R4.reuse, c[0x0][0x170], 0x1 ;  /* 0x00005c000410ea11 */ /* 0x040fe400078208ff */
[----:B------:R-:W-:Y:S02]  /*15020*/  IADD3 R2, R5, UR5, RZ ;  /* 0x0000000505027c10 */ /* 0x000fe4000fffe0ff */
        /* <DEDUP_REMOVED lines=22> */
[----:B------:R-:W-:Y:S02]  /*15190*/  @!P4 LEA.HI.X R7, R0, c[0x0][0x174], R5, 0x1, P0 ;  /* 0x00005d000007ca11 */ /* 0x000fe400000f0c05 */
[----:B------:R-:W-:Y:S03]  /*151a0*/  PLOP3.LUT P0, PT, PT, PT, UP0, 0x80, 0x0 ;  /* 0x000000000000781c */ /* 0x000fe60003f0f008 */
        /* <DEDUP_REMOVED lines=24> */
[----:B------:R-:W1:Y:S06]  /*15330*/  LDSM.16.M88.4 R48, [R217+0x6800] ;  /* 0x00680000d930783b */ /* 0x000e6c0000000200 */
        /* <DEDUP_REMOVED lines=130> */
.L_x_399:
[----:B------:R-:W2:Y:S01]  /*15b60*/  S2R R2, SR_TID.X ;  /* 0x0000000000027919 */ /* 0x000ea20000002100 */
[----:B------:R-:W-:Y:S01]  /*15b70*/  IMAD.U32 R0, RZ, RZ, UR29 ;  /* 0x0000001dff007e24 */ /* 0x000fe2000f8e00ff */
[----:B------:R-:W-:Y:S02]  /*15b80*/  USHF.L.U32 UR4, UR29, 0x1, URZ ;  /* 0x000000011d047899 */ /* 0x000fe4000800063f */
[----:B------:R-:W-:Y:S04]  /*15b90*/  UISETP.GT.AND UP0, UPT, UR29, UR19, UPT ;  /* 0x000000131d00728c */ /* 0x000fe8000bf04270 */
[----:B------:R-:W-:Y:S04]  /*15ba0*/  STL [R1+0x90], R222 ;  /* 0x000090de01007387 */ /* 0x000fe80000100800 */
[----:B------:R-:W-:Y:S04]  /*15bb0*/  STL [R1+0x8c], R221 ;  /* 0x00008cdd01007387 */ /* 0x000fe80000100800 */
[----:B------:R-:W-:Y:S04]  /*15bc0*/  STL [R1+0x88], R220 ;  /* 0x000088dc01007387 */ /* 0x000fe80000100800 */
[----:B------:R-:W-:Y:S01]  /*15bd0*/  STL [R1+0x84], R219 ;  /* 0x000084db01007387 */ /* 0x000fe20000100800 */
[----:B--2---:R-:W-:Y:S03]  /*15be0*/  IMAD.SHL.U32 R2, R2, 0x2, RZ ;  /* 0x0000000202027824 */ /* 0x004fe600078e00ff */
[----:B------:R2:W-:Y:S02]  /*15bf0*/  STL [R1+0x80], R217 ;  /* 0x000080d901007387 */ /* 0x0005e40000100800 */
[----:B------:R-:W-:Y:S02]  /*15c00*/  LOP3.LUT R2, R2, 0x6, RZ, 0xc0, !PT ;  /* 0x0000000602027812 */ /* 0x000fe400078ec0ff */
[----:B------:R-:W3:Y:S03]  /*15c10*/  LDL.64 R234, [R1+0x20] ;  /* 0x0000200001ea7983 */ /* 0x000ee60000100a00 */
[----:B------:R-:W-:Y:S03]  /*15c20*/  IMAD R0, R0, 0x40, R2 ;  /* 0x0000004000007824 */ /* 0x000fe600078e0202 */
[----:B------:R-:W-:Y:S02]  /*15c30*/  STL [R1+0x94], R226 ;  /* 0x000094e201007387 */ /* 0x000fe40000100800 */
[C---:B------:R-:W-:Y:S02]  /*15c40*/  IADD3 R2, R0.reuse, 0x1, RZ ;  /* 0x0000000100027810 */ /* 0x040fe40007ffe0ff */
[----:B------:R4:W-:Y:S01]  /*15c50*/  STL [R1+0x98], R225 ;  /* 0x000098e101007387 */ /* 0x0009e20000100800 */
[-C--:B------:R-:W-:Y:S02]  /*15c60*/  ISETP.GE.AND P3, PT, R0, R226.reuse, PT ;  /* 0x000000e20000720c */ /* 0x080fe40003f66270 */
[C---:B------:R-:W-:Y:S01]  /*15c70*/  ISETP.GE.AND P2, PT, R2.reuse, R226, PT ;  /* 0x000000e20200720c */ /* 0x040fe20003f46270 */
[----:B------:R-:W-:Y:S01]  /*15c80*/  STL [R1+0x9c], R230 ;  /* 0x00009ce601007387 */ /* 0x000fe20000100800 */
[-C--:B------:R-:W-:Y:S02]  /*15c90*/  ISETP.GE.AND P0, PT, R2, R225.reuse, PT ;  /* 0x000000e10200720c */ /* 0x080fe40003f06270 */
[C---:B------:R-:W-:Y:S02]  /*15ca0*/  ISETP.GE.AND P1, PT, R0.reuse, R225, PT ;  /* 0x000000e10000720c */ /* 0x040fe40003f26270 */
[-C--:B------:R-:W-:Y:S02]  /*15cb0*/  ISETP.GE.OR P3, PT, R0, R230.reuse, !P3 ;  /* 0x000000e60000720c */ /* 0x080fe40005f66670 */
[C---:B------:R-:W-:Y:S02]  /*15cc0*/  ISETP.GE.OR P2, PT, R2.reuse, R230, !P2 ;  /* 0x000000e60200720c */ /* 0x040fe40005746670 */
[-C--:B------:R-:W-:Y:S02]  /*15cd0*/  ISETP.GE.OR P0, PT, R2, R229.reuse, !P0 ;  /* 0x000000e50200720c */ /* 0x080fe40004706670 */
[C---:B-1----:R-:W-:Y:S02]  /*15ce0*/  IADD3 R104, R0.reuse, 0x8, RZ ;  /* 0x0000000800687810 */ /* 0x042fe40007ffe0ff */
[C---:B------:R-:W-:Y:S02]  /*15cf0*/  IADD3 R103, R0.reuse, 0x9, RZ ;  /* 0x0000000900677810 */ /* 0x040fe40007ffe0ff */
[----:B------:R-:W-:Y:S02]  /*15d00*/  ISETP.GE.OR P1, PT, R0, R229, !P1 ;  /* 0x000000e50000720c */ /* 0x000fe40004f26670 */
[----:B------:R-:W-:Y:S02]  /*15d10*/  FSEL R177, R4, -INF , !P3 ;  /* 0xff80000004b17808 */ /* 0x000fe40005800000 */
[CC--:B------:R-:W-:Y:S02]  /*15d20*/  ISETP.GE.AND P3, PT, R104.reuse, R226.reuse, PT ;  /* 0x000000e26800720c */ /* 0x0c0fe40003f66270 */
[----:B------:R-:W-:Y:S02]  /*15d30*/  FSEL R179, R5, -INF , !P2 ;  /* 0xff80000005b37808 */ /* 0x000fe40005000000 */
[----:B------:R-:W-:Y:S02]  /*15d40*/  ISETP.GE.AND P2, PT, R103, R226, PT ;  /* 0x000000e26700720c */ /* 0x000fe40003f46270 */
[----:B------:R-:W-:Y:S02]  /*15d50*/  FSEL R180, R7, -INF , !P0 ;  /* 0xff80000007b47808 */ /* 0x000fe40004000000 */
[CC--:B------:R-:W-:Y:S02]  /*15d60*/  ISETP.GE.AND P0, PT, R103.reuse, R225.reuse, PT ;  /* 0x000000e16700720c */ /* 0x0c0fe40003f06270 */
[-C--:B------:R-:W-:Y:S02]  /*15d70*/  ISETP.GE.OR P3, PT, R104, R230.reuse, !P3 ;  /* 0x000000e66800720c */ /* 0x080fe40005f66670 */
[C---:B------:R-:W-:Y:S02]  /*15d80*/  ISETP.GE.OR P2, PT, R103.reuse, R230, !P2 ;  /* 0x000000e66700720c */ /* 0x040fe40005746670 */
[----:B------:R-:W-:Y:S02]  /*15d90*/  FSEL R178, R6, -INF , !P1 ;  /* 0xff80000006b27808 */ /* 0x000fe40004800000 */
[----:B------:R-:W-:Y:S02]  /*15da0*/  ISETP.GE.AND P1, PT, R104, R225, PT ;  /* 0x000000e16800720c */ /* 0x000fe40003f26270 */
[C---:B------:R-:W-:Y:S02]  /*15db0*/  IADD3 R102, R0.reuse, 0x10, RZ ;  /* 0x0000001000667810 */ /* 0x040fe40007ffe0ff */
[----:B------:R-:W-:Y:S02]  /*15dc0*/  IADD3 R101, R0, 0x11, RZ ;  /* 0x0000001100657810 */ /* 0x000fe40007ffe0ff */
[-C--:B------:R-:W-:Y:S02]  /*15dd0*/  ISETP.GE.OR P0, PT, R103, R229.reuse, !P0 ;  /* 0x000000e56700720c */ /* 0x080fe40004706670 */
[----:B------:R-:W-:Y:S02]  /*15de0*/  ISETP.GE.OR P1, PT, R104, R229, !P1 ;  /* 0x000000e56800720c */ /* 0x000fe40004f26670 */
[----:B------:R-:W-:Y:S02]  /*15df0*/  FSEL R109, R16, -INF , !P3 ;  /* 0xff800000106d7808 */ /* 0x000fe40005800000 */
[-C--:B------:R-:W-:Y:S02]  /*15e00*/  ISETP.GE.AND P3, PT, R102, R226.reuse, PT ;  /* 0x000000e26600720c */ /* 0x080fe40003f66270 */
[----:B------:R-:W-:Y:S02]  /*15e10*/  FSEL R110, R17, -INF , !P2 ;  /* 0xff800000116e7808 */ /* 0x000fe40005000000 */
[----:B------:R-:W-:Y:S02]  /*15e20*/  ISETP.GE.AND P2, PT, R101, R226, PT ;  /* 0x000000e26500720c */ /* 0x000fe40003f46270 */
[----:B------:R-:W-:Y:S02]  /*15e30*/  FSEL R111, R19, -INF , !P0 ;  /* 0xff800000136f7808 */ /* 0x000fe40004000000 */
[C---:B------:R-:W-:Y:S02]  /*15e40*/  ISETP.GE.AND P0, PT, R101.reuse, R225, PT ;  /* 0x000000e16500720c */ /* 0x040fe40003f06270 */
[----:B------:R-:W-:Y:S02]  /*15e50*/  FSEL R176, R18, -INF , !P1 ;  /* 0xff80000012b07808 */ /* 0x000fe40004800000 */
[-C--:B------:R-:W-:Y:S02]  /*15e60*/  ISETP.GE.OR P3, PT, R102, R230.reuse, !P3 ;  /* 0x000000e66600720c */ /* 0x080fe40005f66670 */
[C---:B------:R-:W-:Y:S02]  /*15e70*/  ISETP.GE.OR P2, PT, R101.reuse, R230, !P2 ;  /* 0x000000e66500720c */ /* 0x040fe40005746670 */
[----:B------:R-:W-:Y:S02]  /*15e80*/  ISETP.GE.OR P0, PT, R101, R229, !P0 ;  /* 0x000000e56500720c */ /* 0x000fe40004706670 */
[C---:B------:R-:W-:Y:S02]  /*15e90*/  IADD3 R19, R0.reuse, 0x18, RZ ;  /* 0x0000001800137810 */ /* 0x040fe40007ffe0ff */
[----:B------:R-:W-:Y:S02]  /*15ea0*/  IADD3 R18, R0, 0x19, RZ ;  /* 0x0000001900127810 */ /* 0x000fe40007ffe0ff */
[----:B------:R-:W-:Y:S02]  /*15eb0*/  FSEL R206, R20, -INF , !P3 ;  /* 0xff80000014ce7808 */ /* 0x000fe40005800000 */
[----:B------:R-:W-:Y:S02]  /*15ec0*/  FSEL R208, R21, -INF , !P2 ;  /* 0xff80000015d07808 */ /* 0x000fe40005000000 */
[----:B------:R-:W-:Y:S02]  /*15ed0*/  FSEL R212, R23, -INF , !P0 ;  /* 0xff80000017d47808 */ /* 0x000fe40004000000 */
[CC--:B------:R-:W-:Y:S02]  /*15ee0*/  ISETP.GE.AND P3, PT, R19.reuse, R226.reuse, PT ;  /* 0x000000e21300720c */ /* 0x0c0fe40003f66270 */
[C---:B------:R-:W-:Y:S02]  /*15ef0*/  ISETP.GE.AND P2, PT, R18.reuse, R226, PT ;  /* 0x000000e21200720c */ /* 0x040fe40003f46270 */
[C---:B------:R-:W-:Y:S02]  /*15f00*/  ISETP.GE.AND P0, PT, R18.reuse, R225, PT ;  /* 0x000000e11200720c */ /* 0x040fe40003f06270 */
[-C--:B------:R-:W-:Y:S02]  /*15f10*/  ISETP.GE.OR P3, PT, R19, R230.reuse, !P3 ;  /* 0x000000e61300720c */ /* 0x080fe40005f66670 */
[----:B------:R-:W-:Y:S02]  /*15f20*/  ISETP.GE.OR P2, PT, R18, R230, !P2 ;  /* 0x000000e61200720c */ /* 0x000fe40005746670 */
[C---:B------:R-:W-:Y:S02]  /*15f30*/  IADD3 R17, R0.reuse, 0x20, RZ ;  /* 0x0000002000117810 */ /* 0x040fe40007ffe0ff */
[----:B------:R-:W-:Y:S02]  /*15f40*/  IADD3 R16, R0, 0x21, RZ ;  /* 0x0000002100107810 */ /* 0x000fe40007ffe0ff */
[----:B------:R-:W-:Y:S02]  /*15f50*/  ISETP.GE.OR P0, PT, R18, R229, !P0 ;  /* 0x000000e51200720c */ /* 0x000fe40004706670 */
[----:B------:R-:W-:Y:S02]  /*15f60*/  FSEL R202, R32, -INF , !P3 ;  /* 0xff80000020ca7808 */ /* 0x000fe40005800000 */
[-C--:B------:R-:W-:Y:S02]  /*15f70*/  ISETP.GE.AND P3, PT, R17, R226.reuse, PT ;  /* 0x000000e21100720c */ /* 0x080fe40003f66270 */
[----:B------:R-:W-:Y:S02]  /*15f80*/  FSEL R203, R33, -INF , !P2 ;  /* 0xff80000021cb7808 */ /* 0x000fe40005000000 */
[C---:B------:R-:W-:Y:S02]  /*15f90*/  ISETP.GE.AND P2, PT, R16.reuse, R226, PT ;  /* 0x000000e21000720c */ /* 0x040fe40003f46270 */
[----:B------:R-:W-:Y:S02]  /*15fa0*/  FSEL R205, R35, -INF , !P0 ;  /* 0xff80000023cd7808 */ /* 0x000fe40004000000 */
[C---:B------:R-:W-:Y:S02]  /*15fb0*/  ISETP.GE.AND P0, PT, R16.reuse, R225, PT ;  /* 0x000000e11000720c */ /* 0x040fe40003f06270 */
        /* <DEDUP_REMOVED lines=8> */
[-C--:B------:R-:W-:Y:S02]  /*16040*/  ISETP.GE.AND P1, PT, R102, R225.reuse, PT ;  /* 0x000000e16600720c */ /* 0x080fe40003f26270 */
[CC--:B------:R-:W-:Y:S02]  /*16050*/  ISETP.GE.AND P3, PT, R7.reuse, R226.reuse, PT ;  /* 0x000000e20700720c */ /* 0x0c0fe40003f66270 */
[C---:B------:R-:W-:Y:S02]  /*16060*/  ISETP.GE.AND P2, PT, R6.reuse, R226, PT ;  /* 0x000000e20600720c */ /* 0x040fe40003f46270 */
[----:B------:R-:W-:Y:S02]  /*16070*/  ISETP.GE.AND P0, PT, R6, R225, PT ;  /* 0x000000e10600720c */ /* 0x000fe40003f06270 */
[----:B------:R-:W-:Y:S02]  /*16080*/  IADD3 R5, R0, 0x30, RZ ;  /* 0x0000003000057810 */ /* 0x000fe40007ffe0ff */
[-C--:B------:R-:W-:Y:S02]  /*16090*/  ISETP.GE.OR P3, PT, R7, R230.reuse, !P3 ;  /* 0x000000e60700720c */ /* 0x080fe40005f66670 */
[C---:B------:R-:W-:Y:S02]  /*160a0*/  ISETP.GE.OR P2, PT, R6.reuse, R230, !P2 ;  /* 0x000000e60600720c */ /* 0x040fe40005746670 */
[-C--:B------:R-:W-:Y:S02]  /*160b0*/  ISETP.GE.OR P0, PT, R6, R229.reuse, !P0 ;  /* 0x000000e50600720c */ /* 0x080fe40004706670 */
[----:B------:R-:W-:Y:S02]  /*160c0*/  ISETP.GE.OR P1, PT, R102, R229, !P1 ;  /* 0x000000e56600720c */ /* 0x000fe40004f26670 */
[----:B------:R-:W-:Y:S02]  /*160d0*/  IADD3 R4, R0, 0x31, RZ ;  /* 0x0000003100047810 */ /* 0x000fe40007ffe0ff */
[----:B------:R-:W-:Y:S02]  /*160e0*/  FSEL R239, R51, -INF , !P0 ;  /* 0xff80000033ef7808 */ /* 0x000fe40004000000 */
[----:B------:R-:W-:Y:S02]  /*160f0*/  FSEL R210, R22, -INF , !P1 ;  /* 0xff80000016d27808 */ /* 0x000fe40004800000 */
[-C--:B------:R-:W-:Y:S02]  /*16100*/  ISETP.GE.AND P1, PT, R19, R225.reuse, PT ;  /* 0x000000e11300720c */ /* 0x080fe40003f26270 */
[----:B------:R-:W-:Y:S02]  /*16110*/  ISETP.GE.AND P0, PT, R4, R225, PT ;  /* 0x000000e10400720c */ /* 0x000fe40003f06270 */
[----:B------:R-:W-:Y:S02]  /*16120*/  FSEL R233, R48, -INF , !P3 ;  /* 0xff80000030e97808 */ /* 0x000fe40005800000 */
[-C--:B------:R-:W-:Y:S01]  /*16130*/  ISETP.GE.AND P3, PT, R5, R226.reuse, PT ;  /* 0x000000e20500720c */ /* 0x080fe20003f66270 */
[----:B------:R-:W1:Y:S01]  /*16140*/  LDC.U8 R48, c[0x0][0x2d8] ;  /* 0x0000b600ff307b82 */ /* 0x000e620000000000 */
[----:B------:R-:W-:Y:S02]  /*16150*/  FSEL R236, R49, -INF , !P2 ;  /* 0xff80000031ec7808 */ /* 0x000fe40005000000 */
[C---:B------:R-:W-:Y:S02]  /*16160*/  ISETP.GE.AND P2, PT, R4.reuse, R226, PT ;  /* 0x000000e20400720c */ /* 0x040fe40003f46270 */
[-C--:B------:R-:W-:Y:S02]  /*16170*/  ISETP.GE.OR P3, PT, R5, R230.reuse, !P3 ;  /* 0x000000e60500720c */ /* 0x080fe40005f66670 */
[C---:B------:R-:W-:Y:S01]  /*16180*/  ISETP.GE.OR P2, PT, R4.reuse, R230, !P2 ;  /* 0x000000e60400720c */ /* 0x040fe20005746670 */
[----:B------:R-:W1:Y:S01]  /*16190*/  LDC.U8 R49, c[0x0][0x2d8] ;  /* 0x0000b600ff317b82 */ /* 0x000e620000000000 */
[-C--:B------:R-:W-:Y:S02]  /*161a0*/  ISETP.GE.OR P0, PT, R4, R229.reuse, !P0 ;  /* 0x000000e50400720c */ /* 0x080fe40004706670 */
[----:B------:R-:W-:Y:S02]  /*161b0*/  ISETP.GE.OR P1, PT, R19, R229, !P1 ;  /* 0x000000e51300720c */ /* 0x000fe40004f26670 */
[----:B------:R-:W-:Y:S02]  /*161c0*/  FSEL R55, R55, -INF , !P0 ;  /* 0xff80000037377808 */ /* 0x000fe40004000000 */
[----:B------:R-:W-:Y:S02]  /*161d0*/  FSEL R246, R52, -INF , !P3 ;  /* 0xff80000034f67808 */ /* 0x000fe40005800000 */
[----:B------:R-:W-:Y:S02]  /*161e0*/  FSEL R53, R53, -INF , !P2 ;  /* 0xff80000035357808 */ /* 0x000fe40005000000 */
[----:B------:R-:W-:Y:S02]  /*161f0*/  FSEL R204, R34, -INF , !P1 ;  /* 0xff80000022cc7808 */ /* 0x000fe40004800000 */
[C---:B------:R-:W-:Y:S02]  /*16200*/  ISETP.GE.AND P1, PT, R17.reuse, R225, PT ;  /* 0x000000e11100720c */ /* 0x040fe40003f26270 */
[-C--:B------:R-:W-:Y:S02]  /*16210*/  ISETP.GE.AND P2, PT, R2, R224.reuse, PT ;  /* 0x000000e00200720c */ /* 0x080fe40003f46270 */
[----:B------:R-:W-:Y:S02]  /*16220*/  ISETP.GE.AND P3, PT, R0, R224, PT ;  /* 0x000000e00000720c */ /* 0x000fe40003f66270 */
[C---:B------:R-:W-:Y:S02]  /*16230*/  ISETP.GE.AND P0, PT, R2.reuse, R223, PT ;  /* 0x000000df0200720c */ /* 0x040fe40003f06270 */
[----:B------:R-:W-:Y:S02]  /*16240*/  ISETP.GE.OR P1, PT, R17, R229, !P1 ;  /* 0x000000e51100720c */ /* 0x000fe40004f26670 */
[-C--:B------:R-:W-:Y:S02]  /*16250*/  ISETP.GE.OR P2, PT, R2, R228.reuse, !P2 ;  /* 0x000000e40200720c */ /* 0x080fe40005746670 */
[----:B------:R-:W-:Y:S02]  /*16260*/  ISETP.GE.OR P3, PT, R0, R228, !P3 ;  /* 0x000000e40000720c */ /* 0x000fe40005f66670 */
[----:B------:R-:W-:Y:S02]  /*16270*/  ISETP.GE.OR P0, PT, R2, R227, !P0 ;  /* 0x000000e30200720c */ /* 0x000fe40004706670 */
[----:B------:R-:W-:Y:S02]  /*16280*/  IADD3 R2, R0, 0x38, RZ ;  /* 0x0000003800027810 */ /* 0x000fe40007ffe0ff */
[----:B------:R-:W-:Y:S02]  /*16290*/  FSEL R244, R38, -INF , !P1 ;  /* 0xff80000026f47808 */ /* 0x000fe40004800000 */
[----:B------:R-:W-:Y:S01]  /*162a0*/  FSEL R20, R8, -INF , !P3 ;  /* 0xff80000008147808 */ /* 0x000fe20005800000 */
[----:B------:R-:W-:Y:S01]  /*162b0*/  LDSM.16.MT88.4 R36, [R218+0x9000] ;  /* 0x00900000da24783b */ /* 0x000fe20000004200 */
[C---:B------:R-:W-:Y:S02]  /*162c0*/  ISETP.GE.AND P1, PT, R7.reuse, R225, PT ;  /* 0x000000e10700720c */ /* 0x040fe40003f26270 */
[C---:B------:R-:W-:Y:S02]  /*162d0*/  ISETP.GE.AND P3, PT, R2.reuse, R226, PT ;  /* 0x000000e20200720c */ /* 0x040fe40003f66270 */
[----:B------:R-:W-:Y:S02]  /*162e0*/  ISETP.GE.OR P1, PT, R7, R229, !P1 ;  /* 0x000000e50700720c */ /* 0x000fe40004f26670 */
[----:B------:R-:W-:Y:S02]  /*162f0*/  ISETP.GE.OR P3, PT, R2, R230, !P3 ;  /* 0x000000e60200720c */ /* 0x000fe40005f66670 */
[----:B------:R-:W-:Y:S02]  /*16300*/  FSEL R238, R50, -INF , !P1 ;  /* 0xff80000032ee7808 */ /* 0x000fe40004800000 */
[----:B--2---:R-:W-:Y:S01]  /*16310*/  FSEL R217, R64, -INF , !P3 ;  /* 0xff80000040d97808 */ /* 0x004fe20005800000 */
[----:B------:R-:W2:Y:S01]  /*16320*/  LDL.64 R50, [R1+0x38] ;  /* 0x0000380001327983 */ /* 0x000ea20000100a00 */
[C---:B------:R-:W-:Y:S02]  /*16330*/  ISETP.GE.AND P1, PT, R5.reuse, R225, PT ;  /* 0x000000e10500720c */ /* 0x040fe40003f26270 */
[C---:B------:R-:W-:Y:S02]  /*16340*/  ISETP.GE.AND P3, PT, R104.reuse, R224, PT ;  /* 0x000000e06800720c */ /* 0x040fe40003f66270 */
[----:B------:R-:W-:Y:S02]  /*16350*/  ISETP.GE.OR P1, PT, R5, R229, !P1 ;  /* 0x000000e50500720c */ /* 0x000fe40004f26670 */
[----:B------:R-:W-:Y:S02]  /*16360*/  ISETP.GE.OR P3, PT, R104, R228, !P3 ;  /* 0x000000e46800720c */ /* 0x000fe40005f66670 */
[----:B------:R-:W-:Y:S02]  /*16370*/  FSEL R250, R54, -INF , !P1 ;  /* 0xff80000036fa7808 */ /* 0x000fe40004800000 */
[----:B------:R-:W-:Y:S02]  /*16380*/  FSEL R23, R12, -INF , !P3 ;  /* 0xff8000000c177808 */ /* 0x000fe40005800000 */
[----:B------:R-:W-:Y:S02]  /*16390*/  ISETP.GE.AND P1, PT, R0, R223, PT ;  /* 0x000000df0000720c */ /* 0x000fe40003f26270 */
[----:B------:R-:W-:Y:S02]  /*163a0*/  ISETP.GE.AND P3, PT, R102, R224, PT ;  /* 0x000000e06600720c */ /* 0x000fe40003f66270 */
[----:B------:R-:W-:Y:S02]  /*163b0*/  ISETP.GE.OR P1, PT, R0, R227, !P1 ;  /* 0x000000e30000720c */ /* 0x000fe40004f26670 */
[----:B------:R-:W-:Y:S02]  /*163c0*/  ISETP.GE.OR P3, PT, R102, R228, !P3 ;  /* 0x000000e46600720c */ /* 0x000fe40005f66670 */
[----:B------:R-:W-:Y:S02]  /*163d0*/  FSEL R22, R10, -INF , !P1 ;  /* 0xff8000000a167808 */ /* 0x000fe40004800000 */
[----:B------:R-:W-:Y:S02]  /*163e0*/  ISETP.GE.AND P1, PT, R2, R225, PT ;  /* 0x000000e10200720c */ /* 0x000fe40003f26270 */
[----:B------:R-:W-:Y:S02]  /*163f0*/  FSEL R214, R24, -INF , !P3 ;  /* 0xff80000018d67808 */ /* 0x000fe40005800000 */
[C---:B------:R-:W-:Y:S02]  /*16400*/  ISETP.GE.AND P3, PT, R19.reuse, R224, PT ;  /* 0x000000e01300720c */ /* 0x040fe40003f66270 */
[----:B------:R-:W-:Y:S02]  /*16410*/  IADD3 R0, R0, 0x39, RZ ;  /* 0x0000003900007810 */ /* 0x000fe40007ffe0ff */
[----:B------:R-:W-:Y:S02]  /*16420*/  ISETP.GE.OR P1, PT, R2, R229, !P1 ;  /* 0x000000e50200720c */ /* 0x000fe40004f26670 */
[----:B------:R-:W-:Y:S02]  /*16430*/  ISETP.GE.OR P3, PT, R19, R228, !P3 ;  /* 0x000000e41300720c */ /* 0x000fe40005f66670 */
[----:B------:R-:W-:Y:S02]  /*16440*/  FSEL R21, R9, -INF , !P2 ;  /* 0xff80000009157808 */ /* 0x000fe40005000000 */
[----:B------:R-:W-:Y:S02]  /*16450*/  ISETP.GE.AND P2, PT, R0, R226, PT ;  /* 0x000000e20000720c */ /* 0x000fe40003f46270 */
[----:B------:R-:W-:Y:S02]  /*16460*/  FSEL R237, R66, -INF , !P1 ;  /* 0xff80000042ed7808 */ /* 0x000fe40004800000 */
[----:B------:R-:W-:Y:S02]  /*16470*/  FSEL R207, R28, -INF , !P3 ;  /* 0xff8000001ccf7808 */ /* 0x000fe40005800000 */
[-C--:B------:R-:W-:Y:S02]  /*16480*/  ISETP.GE.AND P3, PT, R17, R224.reuse, PT ;  /* 0x000000e01100720c */ /* 0x080fe40003f66270 */
[----:B------:R-:W-:Y:S02]  /*16490*/  ISETP.GE.AND P1, PT, R103, R224, PT ;  /* 0x000000e06700720c */ /* 0x000fe40003f26270 */
[C---:B------:R-:W-:Y:S02]  /*164a0*/  ISETP.GE.OR P2, PT, R0.reuse, R230, !P2 ;  /* 0x000000e60000720c */ /* 0x040fe40005746670 */
[-C--:B------:R-:W-:Y:S02]  /*164b0*/  ISETP.GE.OR P3, PT, R17, R228.reuse, !P3 ;  /* 0x000000e41100720c */ /* 0x080fe40005f66670 */
[----:B------:R-:W-:Y:S02]  /*164c0*/  ISETP.GE.OR P1, PT, R103, R228, !P1 ;  /* 0x000000e46700720c */ /* 0x000fe40004f26670 */
[----:B------:R-:W-:Y:S02]  /*164d0*/  FSEL R32, R11, -INF , !P0 ;  /* 0xff8000000b207808 */ /* 0x000fe40004000000 */
[----:B------:R-:W-:Y:S02]  /*164e0*/  ISETP.GE.AND P0, PT, R0, R225, PT ;  /* 0x000000e10000720c */ /* 0x000fe40003f06270 */
[----:B----4-:R-:W-:Y:S01]  /*164f0*/  FSEL R225, R65, -INF , !P2 ;  /* 0xff80000041e17808 */ /* 0x010fe20005000000 */
[----:B------:R-:W-:Y:S01]  /*16500*/  IMAD.MOV.U32 R65, RZ, RZ, R53 ;  /* 0x000000ffff417224 */ /* 0x000fe200078e0035 */
[----:B------:R-:W-:Y:S02]  /*16510*/  FSEL R242, R40, -INF , !P3 ;  /* 0xff80000028f27808 */ /* 0x000fe40005800000 */
[----:B------:R-:W-:Y:S02]  /*16520*/  FSEL R33, R13, -INF , !P1 ;  /* 0xff8000000d217808 */ /* 0x000fe40004800000 */
[-C--:B------:R-:W-:Y:S02]  /*16530*/  ISETP.GE.AND P1, PT, R101, R224.reuse, PT ;  /* 0x000000e06500720c */ /* 0x080fe40003f26270 */
[----:B------:R-:W-:Y:S02]  /*16540*/  ISETP.GE.AND P3, PT, R7, R224, PT ;  /* 0x000000e00700720c */ /* 0x000fe40003f66270 */
[----:B------:R-:W-:Y:S02]  /*16550*/  ISETP.GE.AND P2, PT, R104, R223, PT ;  /* 0x000000df6800720c */ /* 0x000fe40003f46270 */
[----:B------:R-:W-:Y:S02]  /*16560*/  ISETP.GE.OR P0, PT, R0, R229, !P0 ;  /* 0x000000e50000720c */ /* 0x000fe40004706670 */
[-C--:B------:R-:W-:Y:S02]  /*16570*/  ISETP.GE.OR P1, PT, R101, R228.reuse, !P1 ;  /* 0x000000e46500720c */ /* 0x080fe40004f26670 */
[----:B------:R-:W-:Y:S02]  /*16580*/  ISETP.GE.OR P3, PT, R7, R228, !P3 ;  /* 0x000000e40700720c */ /* 0x000fe40005f66670 */
[----:B------:R-:W-:Y:S02]  /*16590*/  ISETP.GE.OR P2, PT, R104, R227, !P2 ;  /* 0x000000e36800720c */ /* 0x000fe40005746670 */
[----:B------:R-:W-:Y:S02]  /*165a0*/  FSEL R220, R67, -INF , !P0 ;  /* 0xff80000043dc7808 */ /* 0x000fe40004000000 */
[-C--:B------:R-:W-:Y:S02]  /*165b0*/  ISETP.GE.AND P0, PT, R103, R223.reuse, PT ;  /* 0x000000df6700720c */ /* 0x080fe40003f06270 */
[----:B------:R-:W-:Y:S02]  /*165c0*/  FSEL R215, R25, -INF , !P1 ;  /* 0xff80000019d77808 */ /* 0x000fe40004800000 */
[----:B------:R-:W-:Y:S02]  /*165d0*/  FSEL R252, R44, -INF , !P3 ;  /* 0xff8000002cfc7808 */ /* 0x000fe40005800000 */
[----:B------:R-:W-:Y:S02]  /*165e0*/  ISETP.GE.AND P3, PT, R5, R224, PT ;  /* 0x000000e00500720c */ /* 0x000fe40003f66270 */
[----:B------:R-:W-:Y:S02]  /*165f0*/  FSEL R34, R14, -INF , !P2 ;  /* 0xff8000000e227808 */ /* 0x000fe40005000000 */
[CC--:B------:R-:W-:Y:S02]  /*16600*/  ISETP.GE.AND P2, PT, R102.reuse, R223.reuse, PT ;  /* 0x000000df6600720c */ /* 0x0c0fe40003f46270 */
[----:B------:R-:W-:Y:S02]  /*16610*/  ISETP.GE.AND P1, PT, R19, R223, PT ;  /* 0x000000df1300720c */ /* 0x000fe40003f26270 */
[-C--:B------:R-:W-:Y:S02]  /*16620*/  ISETP.GE.OR P0, PT, R103, R227.reuse, !P0 ;  /* 0x000000e36700720c */ /* 0x080fe40004706670 */
[----:B------:R-:W-:Y:S02]  /*16630*/  ISETP.GE.OR P3, PT, R5, R228, !P3 ;  /* 0x000000e40500720c */ /* 0x000fe40005f66670 */
[-C--:B------:R-:W-:Y:S02]  /*16640*/  ISETP.GE.OR P2, PT, R102, R227.reuse, !P2 ;  /* 0x000000e36600720c */ /* 0x080fe40005746670 */
[----:B------:R-:W-:Y:S02]  /*16650*/  ISETP.GE.OR P1, PT, R19, R227, !P1 ;  /* 0x000000e31300720c */ /* 0x000fe40004f26670 */
[----:B------:R-:W-:Y:S02]  /*16660*/  FSEL R15, R15, -INF , !P0 ;  /* 0xff8000000f0f7808 */ /* 0x000fe40004000000 */
[C---:B------:R-:W-:Y:S02]  /*16670*/  ISETP.GE.AND P0, PT, R101.reuse, R223, PT ;  /* 0x000000df6500720c */ /* 0x040fe40003f06270 */
[----:B------:R-:W-:Y:S02]  /*16680*/  FSEL R211, R30, -INF , !P1 ;  /* 0xff8000001ed37808 */ /* 0x000fe40004800000 */
[-C--:B------:R-:W-:Y:S02]  /*16690*/  ISETP.GE.AND P1, PT, R16, R224.reuse, PT ;  /* 0x000000e01000720c */ /* 0x080fe40003f26270 */
[----:B------:R-:W-:Y:S02]  /*166a0*/  FSEL R56, R56, -INF , !P3 ;  /* 0xff80000038387808 */ /* 0x000fe40005800000 */
[-C--:B------:R-:W-:Y:S02]  /*166b0*/  ISETP.GE.AND P3, PT, R2, R224.reuse, PT ;  /* 0x000000e00200720c */ /* 0x080fe40003f66270 */
[----:B------:R-:W-:Y:S02]  /*166c0*/  FSEL R231, R26, -INF , !P2 ;  /* 0xff8000001ae77808 */ /* 0x000fe40005000000 */
[----:B------:R-:W-:Y:S02]  /*166d0*/  ISETP.GE.AND P2, PT, R18, R224, PT ;  /* 0x000000e01200720c */ /* 0x000fe40003f46270 */
[----:B------:R-:W-:Y:S02]  /*166e0*/  ISETP.GE.OR P0, PT, R101, R227, !P0 ;  /* 0x000000e36500720c */ /* 0x000fe40004706670 */
[-C--:B------:R-:W-:Y:S02]  /*166f0*/  ISETP.GE.OR P1, PT, R16, R228.reuse, !P1 ;  /* 0x000000e41000720c */ /* 0x080fe40004f26670 */
[-C--:B------:R-:W-:Y:S02]  /*16700*/  ISETP.GE.OR P3, PT, R2, R228.reuse, !P3 ;  /* 0x000000e40200720c */ /* 0x080fe40005f66670 */
[C---:B------:R-:W-:Y:S02]  /*16710*/  ISETP.GE.OR P2, PT, R18.reuse, R228, !P2 ;  /* 0x000000e41200720c */ /* 0x040fe40005746670 */
[----:B------:R-:W-:Y:S02]  /*16720*/  FSEL R232, R27, -INF , !P0 ;  /* 0xff8000001be87808 */ /* 0x000fe40004000000 */
[----:B------:R-:W-:Y:S02]  /*16730*/  ISETP.GE.AND P0, PT, R18, R223, PT ;  /* 0x000000df1200720c */ /* 0x000fe40003f06270 */
[----:B------:R-:W-:Y:S02]  /*16740*/  FSEL R245, R41, -INF , !P1 ;  /* 0xff80000029f57808 */ /* 0x000fe40004800000 */
[----:B------:R-:W-:Y:S01]  /*16750*/  FSEL R209, R29, -INF , !P2 ;  /* 0xff8000001dd17808 */ /* 0x000fe20005000000 */
[----:B------:R-:W4:Y:S01]  /*16760*/  LDL.64 R40, [R1+0x40] ;  /* 0x0000400001287983 */ /* 0x000f220000100a00 */
[----:B------:R-:W-:Y:S02]  /*16770*/  FSEL R29, R60, -INF , !P3 ;  /* 0xff8000003c1d7808 */ /* 0x000fe40005800000 */
[----:B------:R-:W-:Y:S02]  /*16780*/  ISETP.GE.AND P3, PT, R0, R224, PT ;  /* 0x000000e00000720c */ /* 0x000fe40003f66270 */
[----:B------:R-:W-:Y:S02]  /*16790*/  ISETP.GE.OR P0, PT, R18, R227, !P0 ;  /* 0x000000e31200720c */ /* 0x000fe40004706670 */
[----:B------:R-:W-:Y:S02]  /*167a0*/  ISETP.GE.OR P3, PT, R0, R228, !P3 ;  /* 0x000000e40000720c */ /* 0x000fe40005f66670 */
[-C--:B------:R-:W-:Y:S02]  /*167b0*/  ISETP.GE.AND P2, PT, R17, R223.reuse, PT ;  /* 0x000000df1100720c */ /* 0x080fe40003f46270 */
[----:B------:R-:W-:Y:S02]  /*167c0*/  FSEL R213, R31, -INF , !P0 ;  /* 0xff8000001fd57808 */ /* 0x000fe40004000000 */
[C---:B------:R-:W-:Y:S02]  /*167d0*/  ISETP.GE.AND P0, PT, R16.reuse, R223, PT ;  /* 0x000000df1000720c */ /* 0x040fe40003f06270 */
[----:B------:R-:W-:Y:S02]  /*167e0*/  FSEL R67, R61, -INF , !P3 ;  /* 0xff8000003d437808 */ /* 0x000fe40005800000 */
[-C--:B------:R-:W-:Y:S01]  /*167f0*/  ISETP.GE.OR P2, PT, R17, R227.reuse, !P2 ;  /* 0x000000e31100720c */ /* 0x080fe20005746670 */
[----:B------:R-:W2:Y:S01]  /*16800*/  LDL.64 R60, [R1+0x30] ;  /* 0x00003000013c7983 */ /* 0x000ea20000100a00 */
[----:B------:R-:W-:Y:S02]  /*16810*/  ISETP.GE.OR P0, PT, R16, R227, !P0 ;  /* 0x000000e31000720c */ /* 0x000fe40004706670 */
[----:B------:R-:W-:Y:S02]  /*16820*/  FSEL R247, R42, -INF , !P2 ;  /* 0xff8000002af77808 */ /* 0x000fe40005000000 */
[----:B------:R-:W-:Y:S02]  /*16830*/  FSEL R251, R43, -INF , !P0 ;  /* 0xff8000002bfb7808 */ /* 0x000fe40004000000 */
[----:B------:R-:W2:Y:S01]  /*16840*/  LDL.64 R42, [R1+0x28] ;  /* 0x00002800012a7983 */ /* 0x000ea20000100a00 */
        /* <DEDUP_REMOVED lines=12> */
[----:B------:R-:W-:Y:S02]  /*16910*/  FMNMX.FTZ R105, R202, R105, !PT ;  /* 0x00000069ca697209 */ /* 0x000fe40007810000 */
        /* <DEDUP_REMOVED lines=10> */
[----:B------:R-:W-:Y:S02]  /*169c0*/  ISETP.GE.AND P2, PT, R6, R224, PT ;  /* 0x000000e00600720c */ /* 0x000fe40003f46270 */
[----:B------:R-:W-:Y:S02]  /*169d0*/  FMNMX.FTZ R105, R246, R105, !PT ;  /* 0x00000069f6697209 */ /* 0x000fe40007810000 */
[----:B------:R-:W-:Y:S02]  /*169e0*/  ISETP.GE.AND P0, PT, R6, R223, PT ;  /* 0x000000df0600720c */ /* 0x000fe40003f06270 */
[----:B------:R-:W-:Y:S02]  /*169f0*/  FMNMX.FTZ R105, R65, R105, !PT ;  /* 0x0000006941697209 */ /* 0x000fe40007810000 */
[----:B------:R-:W-:Y:S02]  /*16a00*/  FMNMX.FTZ R7, R248, R7, !PT ;  /* 0x00000007f8077209 */ /* 0x000fe40007810000 */
[----:B------:R-:W-:Y:S02]  /*16a10*/  FMNMX.FTZ R105, R217, R105, !PT ;  /* 0x00000069d9697209 */ /* 0x000fe40007810000 */
[C---:B------:R-:W-:Y:S02]  /*16a20*/  ISETP.GE.OR P2, PT, R6.reuse, R228, !P2 ;  /* 0x000000e40600720c */ /* 0x040fe40005746670 */
[----:B------:R-:W-:Y:S02]  /*16a30*/  FMNMX.FTZ R105, R225, R105, !PT ;  /* 0x00000069e1697209 */ /* 0x000fe40007810000 */
[----:B------:R-:W-:Y:S02]  /*16a40*/  ISETP.GE.OR P0, PT, R6, R227, !P0 ;  /* 0x000000e30600720c */ /* 0x000fe40004706670 */
[----:B------:R-:W-:Y:S01]  /*16a50*/  FMNMX.FTZ R6, R20, R106, !PT ;  /* 0x0000006a14067209 */ /* 0x000fe20007810000 */
[----:B------:R-:W1:Y:S01]  /*16a60*/  SHFL.BFLY PT, R9, R105, 0x2, 0x1f ;  /* 0x0c401f0069097f89 */ /* 0x000e6200000e0000 */
[----:B------:R-:W-:Y:S02]  /*16a70*/  FMNMX.FTZ R7, R238, R7, !PT ;  /* 0x00000007ee077209 */ /* 0x000fe40007810000 */
[----:B------:R-:W-:Y:S02]  /*16a80*/  FMNMX.FTZ R6, R21, R6, !PT ;  /* 0x0000000615067209 */ /* 0x000fe40007810000 */
[----:B------:R-:W-:Y:S02]  /*16a90*/  FMNMX.FTZ R7, R239, R7, !PT ;  /* 0x00000007ef077209 */ /* 0x000fe40007810000 */
[----:B------:R-:W-:Y:S02]  /*16aa0*/  FMNMX.FTZ R6, R23, R6, !PT ;  /* 0x0000000617067209 */ /* 0x000fe40007810000 */
[----:B------:R-:W-:Y:S02]  /*16ab0*/  FSEL R221, R45, -INF , !P2 ;  /* 0xff8000002ddd7808 */ /* 0x000fe40005000000 */
[----:B------:R-:W-:Y:S02]  /*16ac0*/  ISETP.GE.AND P2, PT, R5, R223, PT ;  /* 0x000000df0500720c */ /* 0x000fe40003f46270 */
[----:B------:R-:W-:Y:S02]  /*16ad0*/  FMNMX.FTZ R8, R250, R7, !PT ;  /* 0x00000007fa087209 */ /* 0x000fe40007810000 */
[----:B------:R-:W-:Y:S02]  /*16ae0*/  FMNMX.FTZ R6, R33, R6, !PT ;  /* 0x0000000621067209 */ /* 0x000fe40007810000 */
        /* <DEDUP_REMOVED lines=8> */
[----:B------:R-:W-:Y:S02]  /*16b70*/  FSEL R46, R46, -INF , !P1 ;  /* 0xff8000002e2e7808 */ /* 0x000fe40004800000 */
[----:B------:R-:W-:Y:S02]  /*16b80*/  FSEL R47, R47, -INF , !P0 ;  /* 0xff8000002f2f7808 */ /* 0x000fe40004000000 */
[C---:B------:R-:W-:Y:S02]  /*16b90*/  ISETP.GE.AND P1, PT, R4.reuse, R223, PT ;  /* 0x000000df0400720c */ /* 0x040fe40003f26270 */
[----:B------:R-:W-:Y:S02]  /*16ba0*/  ISETP.GE.AND P0, PT, R4, R224, PT ;  /* 0x000000e00400720c */ /* 0x000fe40003f06270 */
[----:B------:R-:W-:Y:S02]  /*16bb0*/  FMNMX.FTZ R6, R34, R6, !PT ;  /* 0x0000000622067209 */ /* 0x000fe40007810000 */
[----:B-1----:R-:W-:Y:S02]  /*16bc0*/  FMNMX.FTZ R105, R105, R9, !PT ;  /* 0x0000000969697209 */ /* 0x002fe40007810000 */
[----:B------:R-:W-:Y:S02]  /*16bd0*/  FMNMX.FTZ R103, R207, R7, !PT ;  /* 0x00000007cf677209 */ /* 0x000fe40007810000 */
[C---:B------:R-:W-:Y:S01]  /*16be0*/  ISETP.GE.OR P1, PT, R4.reuse, R227, !P1 ;  /* 0x000000e30400720c */ /* 0x040fe20004f26670 */
[----:B------:R-:W1:Y:S01]  /*16bf0*/  SHFL.BFLY PT, R7, R5, 0x2, 0x1f ;  /* 0x0c401f0005077f89 */ /* 0x000e6200000e0000 */
[----:B------:R-:W-:Y:S02]  /*16c00*/  ISETP.GE.OR P0, PT, R4, R228, !P0 ;  /* 0x000000e40400720c */ /* 0x000fe40004706670 */
[----:B------:R-:W-:Y:S02]  /*16c10*/  FMNMX.FTZ R4, R15, R6, !PT ;  /* 0x000000060f047209 */ /* 0x000fe40007810000 */
[----:B------:R-:W-:Y:S02]  /*16c20*/  FSEL R64, R57, -INF , !P0 ;  /* 0xff80000039407808 */ /* 0x000fe40004000000 */
[----:B------:R-:W-:Y:S01]  /*16c30*/  FMNMX.FTZ R4, R231, R4, !PT ;  /* 0x00000004e7047209 */ /* 0x000fe20007810000 */
[----:B------:R-:W3:Y:S01]  /*16c40*/  SHFL.BFLY PT, R6, R105, 0x1, 0x1f ;  /* 0x0c201f0069067f89 */ /* 0x000ee200000e0000 */
[----:B------:R-:W-:Y:S02]  /*16c50*/  ISETP.GE.AND P0, PT, R2, R223, PT ;  /* 0x000000df0200720c */ /* 0x000fe40003f06270 */
[----:B------:R-:W-:Y:S02]  /*16c60*/  FMNMX.FTZ R4, R232, R4, !PT ;  /* 0x00000004e8047209 */ /* 0x000fe40007810000 */
[----:B------:R-:W-:Y:S02]  /*16c70*/  ISETP.GE.OR P0, PT, R2, R227, !P0 ;  /* 0x000000e30200720c */ /* 0x000fe40004706670 */
[----:B------:R-:W-:Y:S02]  /*16c80*/  FMNMX.FTZ R4, R211, R4, !PT ;  /* 0x00000004d3047209 */ /* 0x000fe40007810000 */
[----:B------:R-:W-:Y:S02]  /*16c90*/  FSEL R58, R58, -INF , !P2 ;  /* 0xff8000003a3a7808 */ /* 0x000fe40005000000 */
[----:B------:R-:W-:Y:S02]  /*16ca0*/  FMNMX.FTZ R4, R213, R4, !PT ;  /* 0x00000004d5047209 */ /* 0x000fe40007810000 */
[----:B------:R-:W-:Y:S02]  /*16cb0*/  FMNMX.FTZ R103, R209, R103, !PT ;  /* 0x00000067d1677209 */ /* 0x000fe40007810000 */
[----:B------:R-:W-:Y:S02]  /*16cc0*/  FMNMX.FTZ R2, R247, R4, !PT ;  /* 0x00000004f7027209 */ /* 0x000fe40007810000 */
[----:B-1----:R-:W-:Y:S02]  /*16cd0*/  FMNMX.FTZ R5, R5, R7, !PT ;  /* 0x0000000705057209 */ /* 0x002fe40007810000 */
[----:B------:R-:W-:Y:S02]  /*16ce0*/  FMNMX.FTZ R2, R251, R2, !PT ;  /* 0x00000002fb027209 */ /* 0x000fe40007810000 */
[----:B------:R-:W-:Y:S01]  /*16cf0*/  FSEL R219, R59, -INF , !P1 ;  /* 0xff8000003bdb7808 */ /* 0x000fe20004800000 */
[----:B------:R-:W1:Y:S01]  /*16d00*/  SHFL.BFLY PT, R104, R5, 0x1, 0x1f ;  /* 0x0c201f0005687f89 */ /* 0x000e6200000e0000 */
[----:B------:R-:W-:Y:S02]  /*16d10*/  FMNMX.FTZ R2, R46, R2, !PT ;  /* 0x000000022e027209 */ /* 0x000fe40007810000 */
[----:B---3--:R-:W-:Y:S02]  /*16d20*/  FMNMX.FTZ R105, R105, R6, !PT ;  /* 0x0000000669697209 */ /* 0x008fe40007810000 */
[----:B------:R-:W-:Y:S02]  /*16d30*/  FSEL R226, R62, -INF , !P0 ;  /* 0xff8000003ee27808 */ /* 0x000fe40004000000 */
[----:B------:R-:W-:Y:S01]  /*16d40*/  ISETP.GE.AND P1, PT, R0, R223, PT ;  /* 0x000000df0000720c */ /* 0x000fe20003f26270 */
[C---:B------:R-:W-:Y:S01]  /*16d50*/  FMUL.FTZ R184, R105.reuse, c[0x0][0x23c] ;  /* 0x00008f0069b87a20 */ /* 0x040fe20000410000 */
[----:B------:R-:W-:Y:S02]  /*16d60*/  FSETP.NEU.FTZ.AND P3, PT, R105, -INF , PT ;  /* 0xff8000006900780b */ /* 0x000fe40003f7d000 */
[----:B------:R-:W-:Y:S02]  /*16d70*/  FMNMX.FTZ R2, R47, R2, !PT ;  /* 0x000000022f027209 */ /* 0x000fe40007810000 */
[----:B------:R-:W-:Y:S02]  /*16d80*/  FSEL R184, R184, RZ, P3 ;  /* 0x000000ffb8b87208 */ /* 0x000fe40001800000 */
[----:B------:R-:W-:Y:S02]  /*16d90*/  FMNMX.FTZ R2, R58, R2, !PT ;  /* 0x000000023a027209 */ /* 0x000fe40007810000 */
[----:B------:R-:W-:Y:S01]  /*16da0*/  ISETP.GE.OR P1, PT, R0, R227, !P1 ;  /* 0x000000e30000720c */ /* 0x000fe20004f26670 */
[--C-:B------:R-:W-:Y:S01]  /*16db0*/  FFMA.FTZ R4, R110, c[0x0][0x23c], -R184.reuse ;  /* 0x00008f006e047a23 */ /* 0x100fe200000108b8 */
[----:B------:R-:W-:Y:S02]  /*16dc0*/  FMNMX.FTZ R103, R242, R103, !PT ;  /* 0x00000067f2677209 */ /* 0x000fe40007810000 */
[----:B------:R-:W-:Y:S01]  /*16dd0*/  FMNMX.FTZ R0, R219, R2, !PT ;  /* 0x00000002db007209 */ /* 0x000fe20007810000 */
[----:B------:R-:W-:Y:S01]  /*16de0*/  FFMA.FTZ R2, R109, c[0x0][0x23c], -R184 ;  /* 0x00008f006d027a23 */ /* 0x000fe200000108b8 */
[----:B------:R3:W-:Y:S01]  /*16df0*/  MUFU.EX2 R24, R4 ;  /* 0x0000000400187308 */ /* 0x0007e20000000800 */
[----:B------:R-:W-:Y:S01]  /*16e00*/  IMAD.MOV.U32 R109, RZ, RZ, R58 ;  /* 0x000000ffff6d7224 */ /* 0x000fe200078e003a */
[----:B-1----:R-:W-:Y:S02]  /*16e10*/  FMNMX.FTZ R104, R5, R104, !PT ;  /* 0x0000006805687209 */ /* 0x002fe40007810000 */
[----:B------:R-:W-:Y:S02]  /*16e20*/  FMNMX.FTZ R0, R226, R0, !PT ;  /* 0x00000000e2007209 */ /* 0x000fe40007810000 */
[----:B------:R-:W-:Y:S01]  /*16e30*/  FMNMX.FTZ R103, R245, R103, !PT ;  /* 0x00000067f5677209 */ /* 0x000fe20007810000 */
[C---:B------:R-:W-:Y:S01]  /*16e40*/  FMUL.FTZ R185, R104.reuse, c[0x0][0x23c] ;  /* 0x00008f0068b97a20 */ /* 0x040fe20000410000 */
[----:B------:R-:W-:Y:S02]  /*16e50*/  FSETP.NEU.FTZ.AND P2, PT, R104, -INF , PT ;  /* 0xff8000006800780b */ /* 0x000fe40003f5d000 */
[----:B------:R1:W1:Y:S01]  /*16e60*/  MUFU.EX2 R27, R2 ;  /* 0x00000002001b7308 */ /* 0x0002620000000800 */
[----:B------:R-:W-:Y:S02]  /*16e70*/  FMNMX.FTZ R103, R252, R103, !PT ;  /* 0x00000067fc677209 */ /* 0x000fe40007810000 */
[----:B------:R-:W-:Y:S02]  /*16e80*/  FSEL R185, R185, RZ, P2 ;  /* 0x000000ffb9b97208 */ /* 0x000fe40001000000 */
[----:B------:R-:W-:Y:S02]  /*16e90*/  FMNMX.FTZ R103, R221, R103, !PT ;  /* 0x00000067dd677209 */ /* 0x000fe40007810000 */
[----:B------:R-:W-:Y:S02]  /*16ea0*/  PRMT R48, R48, 0x7054, R49 ;  /* 0x0000705430307816 */ /* 0x000fe40000000031 */
[----:B------:R-:W-:Y:S02]  /*16eb0*/  FMNMX.FTZ R103, R56, R103, !PT ;  /* 0x0000006738677209 */ /* 0x000fe40007810000 */
[----:B------:R-:W-:Y:S02]  /*16ec0*/  FSEL R108, R63, -INF , !P1 ;  /* 0xff8000003f6c7808 */ /* 0x000fe40004800000 */
[----:B------:R-:W-:Y:S01]  /*16ed0*/  FMNMX.FTZ R103, R64, R103, !PT ;  /* 0x0000006740677209 */ /* 0x000fe20007810000 */
[--C-:B---3--:R-:W-:Y:S01]  /*16ee0*/  FFMA.FTZ R4, R176, c[0x0][0x23c], -R185.reuse ;  /* 0x00008f00b0047a23 */ /* 0x108fe200000108b9 */
[----:B------:R-:W-:Y:S02]  /*16ef0*/  FMNMX.FTZ R0, R108, R0, !PT ;  /* 0x000000006c007209 */ /* 0x000fe40007810000 */
[----:B------:R-:W-:Y:S01]  /*16f00*/  FMNMX.FTZ R103, R29, R103, !PT ;  /* 0x000000671d677209 */ /* 0x000fe20007810000 */
[----:B------:R3:W-:Y:S03]  /*16f10*/  MUFU.EX2 R28, R4 ;  /* 0x00000004001c7308 */ /* 0x0007e60000000800 */
[----:B------:R-:W-:Y:S01]  /*16f20*/  FMNMX.FTZ R103, R67, R103, !PT ;  /* 0x0000006743677209 */ /* 0x000fe20007810000 */
[----:B-1----:R-:W1:Y:S08]  /*16f30*/  SHFL.BFLY PT, R2, R0, 0x2, 0x1f ;  /* 0x0c401f0000027f89 */ /* 0x002e7000000e0000 */
[----:B------:R-:W1:Y:S01]  /*16f40*/  SHFL.BFLY PT, R6, R103, 0x2, 0x1f ;  /* 0x0c401f0067067f89 */ /* 0x000e6200000e0000 */
[--C-:B---3--:R-:W-:Y:S04]  /*16f50*/  FFMA.FTZ R4, R111, c[0x0][0x23c], -R185.reuse ;  /* 0x00008f006f047a23 */ /* 0x108fe800000108b9 */
[----:B------:R3:W-:Y:S01]  /*16f60*/  MUFU.EX2 R240, R4 ;  /* 0x0000000400f07308 */ /* 0x0007e20000000800 */
[----:B-1----:R-:W-:Y:S01]  /*16f70*/  FMNMX.FTZ R0, R0, R2, !PT ;  /* 0x0000000200007209 */ /* 0x002fe20007810000 */
[--C-:B------:R-:W-:Y:S01]  /*16f80*/  FFMA.FTZ R2, R177, c[0x0][0x23c], -R184.reuse ;  /* 0x00008f00b1027a23 */ /* 0x100fe200000108b8 */
[----:B------:R-:W-:Y:S07]  /*16f90*/  FMNMX.FTZ R103, R103, R6, !PT ;  /* 0x0000000667677209 */ /* 0x000fee0007810000 */
[----:B------:R1:W-:Y:S01]  /*16fa0*/  MUFU.EX2 R53, R2 ;  /* 0x0000000200357308 */ /* 0x0003e20000000800 */
[----:B------:R-:W1:Y:S01]  /*16fb0*/  SHFL.BFLY PT, R5, R103, 0x1, 0x1f ;  /* 0x0c201f0067057f89 */ /* 0x000e6200000e0000 */
[----:B---3--:R-:W-:Y:S08]  /*16fc0*/  FFMA.FTZ R4, R179, c[0x0][0x23c], -R184 ;  /* 0x00008f00b3047a23 */ /* 0x008ff000000108b8 */
[----:B------:R3:W3:Y:S01]  /*16fd0*/  MUFU.EX2 R30, R4 ;  /* 0x00000004001e7308 */ /* 0x0006e20000000800 */
[----:B-1----:R-:W1:Y:S01]  /*16fe0*/  SHFL.BFLY PT, R2, R0, 0x1, 0x1f ;  /* 0x0c201f0000027f89 */ /* 0x002e6200000e0000 */
[----:B------:R-:W-:Y:S01]  /*16ff0*/  FMNMX.FTZ R103, R103, R5, !PT ;  /* 0x0000000567677209 */ /* 0x000fe20007810000 */
[--C-:B------:R-:W-:Y:S01]  /*17000*/  FFMA.FTZ R5, R178, c[0x0][0x23c], -R185.reuse ;  /* 0x00008f00b2057a23 */ /* 0x100fe200000108b9 */
[----:B------:R-:W-:Y:S02]  /*17010*/  F2FP.PACK_AB R178, R24, R27 ;  /* 0x0000001b18b2723e */ /* 0x000fe400000000ff */
[C---:B------:R-:W-:Y:S01]  /*17020*/  FSETP.NEU.FTZ.AND P1, PT, R103.reuse, -INF , PT ;  /* 0xff8000006700780b */ /* 0x040fe20003f3d000 */
[----:B------:R-:W-:Y:S03]  /*17030*/  FMUL.FTZ R186, R103, c[0x0][0x23c] ;  /* 0x00008f0067ba7a20 */ /* 0x000fe60000410000 */
[----:B------:R2:W-:Y:S02]  /*17040*/  MUFU.EX2 R35, R5 ;  /* 0x0000000500237308 */ /* 0x0005e40000000800 */
[----:B------:R-:W-:Y:S01]  /*17050*/  FSEL R186, R186, RZ, P1 ;  /* 0x000000ffbaba7208 */ /* 0x000fe20000800000 */
[----:B---3--:R-:W-:Y:S01]  /*17060*/  IMAD.U32 R4, RZ, RZ, UR33 ;  /* 0x00000021ff047e24 */ /* 0x008fe2000f8e00ff */
[----:B------:R-:W-:Y:S04]  /*17070*/  F2FP.PACK_AB R176, R30, R53 ;  /* 0x000000351eb0723e */ /* 0x000fe800000000ff */
[----:B------:R-:W-:Y:S01]  /*17080*/  LOP3.LUT R6, R235, UR4, R4, 0x96, !PT ;  /* 0x00000004eb067c12 */ /* 0x000fe2000f8e9604 */
[----:B------:R-:W-:Y:S01]  /*17090*/  FFMA.FTZ R4, R180, c[0x0][0x23c], -R185 ;  /* 0x00008f00b4047a23 */ /* 0x000fe200000108b9 */
[----:B-1----:R-:W-:Y:S01]  /*170a0*/  FMNMX.FTZ R102, R0, R2, !PT ;  /* 0x0000000200667209 */ /* 0x002fe20007810000 */
[----:B------:R-:W-:Y:S01]  /*170b0*/  FFMA.FTZ R2, R20, c[0x0][0x23c], -R186 ;  /* 0x00008f0014027a23 */ /* 0x000fe200000108ba */
[----:B------:R-:W-:Y:S01]  /*170c0*/  UIADD3 UR4, UR4, 0x1, URZ ;  /* 0x0000000104047890 */ /* 0x000fe2000fffe03f */
[----:B------:R-:W-:Y:S01]  /*170d0*/  IMAD.WIDE.U32 R8, R6, -0x326172a9, RZ ;  /* 0xcd9e8d5706087825 */ /* 0x000fe200078e00ff */
[----:B------:R1:W3:Y:S01]  /*170e0*/  MUFU.EX2 R31, R4 ;  /* 0x00000004001f7308 */ /* 0x0002e20000000800 */
[C---:B------:R-:W-:Y:S02]  /*170f0*/  FSETP.NEU.FTZ.AND P0, PT, R102.reuse, -INF , PT ;  /* 0xff8000006600780b */ /* 0x040fe40003f1d000 */
[----:B------:R-:W-:Y:S01]  /*17100*/  FMUL.FTZ R187, R102, c[0x0][0x23c] ;  /* 0x00008f0066bb7a20 */ /* 0x000fe20000410000 */
[C---:B----4-:R-:W-:Y:S02]  /*17110*/  LOP3.LUT R0, R9.reuse, UR16, R40, 0x96, !PT ;  /* 0x0000001009007c12 */ /* 0x050fe4000f8e9628 */
[----:B--2---:R-:W-:Y:S02]  /*17120*/  LOP3.LUT R6, R9, UR16, R50, 0x96, !PT ;  /* 0x0000001009067c12 */ /* 0x004fe4000f8e9632 */
[----:B------:R-:W-:Y:S01]  /*17130*/  FSEL R187, R187, RZ, P0 ;  /* 0x000000ffbbbb7208 */ /* 0x000fe20000000000 */
[----:B------:R-:W-:Y:S01]  /*17140*/  IMAD.WIDE.U32 R12, R0, -0x2daee0ad, RZ ;  /* 0xd2511f53000c7825 */ /* 0x000fe200078e00ff */
[----:B------:R2:W-:Y:S01]  /*17150*/  MUFU.EX2 R222, R2 ;  /* 0x0000000200de7308 */ /* 0x0005e20000000800 */
[----:B------:R-:W-:Y:S02]  /*17160*/  LOP3.LUT R5, R61, UR15, R234, 0x96, !PT ;  /* 0x0000000f3d057c12 */ /* 0x000fe4000f8e96ea */
[----:B------:R-:W-:Y:S01]  /*17170*/  FFMA.FTZ R0, R21, c[0x0][0x23c], -R186 ;  /* 0x00008f0015007a23 */ /* 0x000fe200000108ba */
[----:B------:R-:W-:Y:S01]  /*17180*/  LOP3.LUT R7, R43, UR15, R234, 0x96, !PT ;  /* 0x0000000f2b077c12 */ /* 0x000fe2000f8e96ea */
[----:B------:R-:W-:Y:S04]  /*17190*/  IMAD.WIDE.U32 R10, R6, -0x2daee0ad, RZ ;  /* 0xd2511f53060a7825 */ /* 0x000fe800078e00ff */
[----:B------:R-:W-:Y:S01]  /*171a0*/  IMAD.WIDE.U32 R194, R5, -0x326172a9, RZ ;  /* 0xcd9e8d5705c27825 */ /* 0x000fe200078e00ff */
[----:B------:R4:W-:Y:S03]  /*171b0*/  MUFU.EX2 R52, R0 ;  /* 0x0000000000347308 */ /* 0x0009e60000000800 */
[----:B------:R-:W-:Y:S01]  /*171c0*/  IMAD.WIDE.U32 R192, R7, -0x326172a9, RZ ;  /* 0xcd9e8d5707c07825 */ /* 0x000fe200078e00ff */
[--C-:B-1----:R-:W-:Y:S02]  /*171d0*/  LOP3.LUT R4, R195, UR14, R8.reuse, 0x96, !PT ;  /* 0x0000000ec3047c12 */ /* 0x102fe4000f8e9608 */
[----:B---3--:R-:W-:Y:S02]  /*171e0*/  F2FP.PACK_AB R177, R31, R35 ;  /* 0x000000231fb1723e */ /* 0x008fe400000000ff */
[----:B------:R-:W-:Y:S01]  /*171f0*/  LOP3.LUT R7, R193, UR14, R8, 0x96, !PT ;  /* 0x0000000ec1077c12 */ /* 0x000fe2000f8e9608 */
[----:B------:R-:W-:Y:S01]  /*17200*/  IMAD.WIDE.U32 R4, R4, -0x2daee0ad, RZ ;  /* 0xd2511f5304047825 */ /* 0x000fe200078e00ff */
[----:B------:R-:W-:Y:S03]  /*17210*/  LOP3.LUT R8, R13, UR13, R60, 0x96, !PT ;  /* 0x0000000d0d087c12 */ /* 0x000fe6000f8e963c */
[----:B------:R-:W-:Y:S01]  /*17220*/  IMAD.WIDE.U32 R6, R7, -0x2daee0ad, RZ ;  /* 0xd2511f5307067825 */ /* 0x000fe200078e00ff */
[----:B------:R-:W-:Y:S02]  /*17230*/  LOP3.LUT R5, R5, UR11, R12, 0x96, !PT ;  /* 0x0000000b05057c12 */ /* 0x000fe4000f8e960c */
[----:B--2---:R-:W-:Y:S03]  /*17240*/  LOP3.LUT R2, R11, UR13, R42, 0x96, !PT ;  /* 0x0000000d0b027c12 */ /* 0x004fe6000f8e962a */
[----:B------:R-:W-:Y:S04]  /*17250*/  IMAD.WIDE.U32 R188, R5, -0x326172a9, RZ ;  /* 0xcd9e8d5705bc7825 */ /* 0x000fe800078e00ff */
[----:B------:R-:W-:Y:S01]  /*17260*/  IMAD.WIDE.U32 R12, R2, -0x326172a9, RZ ;  /* 0xcd9e8d57020c7825 */ /* 0x000fe200078e00ff */
[----:B----4-:R-:W-:Y:S03]  /*17270*/  LOP3.LUT R0, R7, UR11, R10, 0x96, !PT ;  /* 0x0000000b07007c12 */ /* 0x010fe6000f8e960a */
[----:B------:R-:W-:Y:S04]  /*17280*/  IMAD.WIDE.U32 R10, R8, -0x326172a9, RZ ;  /* 0xcd9e8d57080a7825 */ /* 0x000fe800078e00ff */
[----:B------:R-:W-:Y:S01]  /*17290*/  IMAD.WIDE.U32 R110, R0, -0x326172a9, RZ ;  /* 0xcd9e8d57006e7825 */ /* 0x000fe200078e00ff */
[----:B------:R-:W-:Y:S02]  /*172a0*/  LOP3.LUT R0, R189, UR10, R10, 0x96, !PT ;  /* 0x0000000abd007c12 */ /* 0x000fe4000f8e960a */
[----:B------:R-:W-:Y:S01]  /*172b0*/  LOP3.LUT R10, R13, UR12, R192, 0x96, !PT ;  /* 0x0000000c0d0a7c12 */ /* 0x000fe2000f8e96c0 */
[--C-:B------:R-:W-:Y:S01]  /*172c0*/  FFMA.FTZ R2, R32, c[0x0][0x23c], -R187.reuse ;  /* 0x00008f0020027a23 */ /* 0x100fe200000108bb */
[----:B------:R-:W-:Y:S01]  /*172d0*/  LOP3.LUT R5, R111, UR10, R12, 0x96, !PT ;  /* 0x0000000a6f057c12 */ /* 0x000fe2000f8e960c */
[----:B------:R-:W-:Y:S01]  /*172e0*/  IMAD.WIDE.U32 R190, R0, -0x2daee0ad, RZ ;  /* 0xd2511f5300be7825 */ /* 0x000fe200078e00ff */
[----:B------:R-:W-:Y:S01]  /*172f0*/  LOP3.LUT R8, R11, UR12, R194, 0x96, !PT ;  /* 0x0000000c0b087c12 */ /* 0x000fe2000f8e96c2 */
[----:B------:R1:W-:Y:S02]  /*17300*/  MUFU.EX2 R25, R2 ;  /* 0x0000000200197308 */ /* 0x0003e40000000800 */
[----:B------:R-:W-:Y:S02]  /*17310*/  FFMA.FTZ R0, R23, c[0x0][0x23c], -R186 ;  /* 0x00008f0017007a23 */ /* 0x000fe400000108ba */
[----:B------:R-:W-:Y:S04]  /*17320*/  IMAD.WIDE.U32 R8, R8, -0x2daee0ad, RZ ;  /* 0xd2511f5308087825 */ /* 0x000fe800078e00ff */
[----:B------:R-:W-:Y:S01]  /*17330*/  IMAD.WIDE.U32 R196, R5, -0x2daee0ad, RZ ;  /* 0xd2511f5305c47825 */ /* 0x000fe200078e00ff */
[----:B------:R-:W-:Y:S01]  /*17340*/  LOP3.LUT R5, R191, UR7, R8, 0x96, !PT ;  /* 0x00000007bf057c12 */ /* 0x000fe2000f8e9608 */
[----:B------:R2:W-:Y:S01]  /*17350*/  MUFU.EX2 R249, R0 ;  /* 0x0000000000f97308 */ /* 0x0005e20000000800 */
[----:B------:R-:W-:Y:S01]  /*17360*/  LOP3.LUT R8, R9, UR9, R4, 0x96, !PT ;  /* 0x0000000909087c12 */ /* 0x000fe2000f8e9604 */
[--C-:B------:R-:W-:Y:S02]  /*17370*/  FFMA.FTZ R7, R22, c[0x0][0x23c], -R187.reuse ;  /* 0x00008f0016077a23 */ /* 0x100fe400000108bb */
[----:B------:R-:W-:Y:S01]  /*17380*/  IMAD.WIDE.U32 R4, R5, -0x326172a9, RZ ;  /* 0xcd9e8d5705047825 */ /* 0x000fe200078e00ff */
[----:B------:R-:W3:Y:S03]  /*17390*/  LDSM.16.MT88.4 R20, [R216+0x9000] ;  /* 0x00900000d814783b */ /* 0x000ee60000004200 */
[----:B------:R-:W-:Y:S01]  /*173a0*/  IMAD.WIDE.U32 R200, R8, -0x326172a9, RZ ;  /* 0xcd9e8d5708c87825 */ /* 0x000fe200078e00ff */
[--C-:B------:R-:W-:Y:S01]  /*173b0*/  SHF.R.U32.HI R9, RZ, 0x10, R4.reuse ;  /* 0x00000010ff097819 */ /* 0x100fe20000011604 */
[----:B------:R4:W-:Y:S01]  /*173c0*/  MUFU.EX2 R230, R7 ;  /* 0x0000000700e67308 */ /* 0x0009e20000000800 */
[----:B------:R-:W-:Y:S01]  /*173d0*/  LOP3.LUT R13, R4, 0xff, RZ, 0xc0, !PT ;  /* 0x000000ff040d7812 */ /* 0x000fe200078ec0ff */
[----:B------:R-:W-:Y:S01]  /*173e0*/  FFMA.FTZ R8, R34, c[0x0][0x23c], -R187 ;  /* 0x00008f0022087a23 */ /* 0x000fe200000108bb */
[----:B------:R-:W-:Y:S01]  /*173f0*/  SHF.R.U32.HI R12, RZ, 0x18, R4 ;  /* 0x00000018ff0c7819 */ /* 0x000fe20000011604 */
[----:B------:R-:W-:Y:S01]  /*17400*/  IMAD.WIDE.U32 R10, R10, -0x2daee0ad, RZ ;  /* 0xd2511f530a0a7825 */ /* 0x000fe200078e00ff */
[----:B-1----:R-:W-:Y:S02]  /*17410*/  LOP3.LUT R2, R4, 0xffff, RZ, 0xc0, !PT ;  /* 0x0000ffff04027812 */ /* 0x002fe400078ec0ff */
[----:B------:R-:W-:Y:S01]  /*17420*/  LOP3.LUT R4, R5, UR17, R200, 0x96, !PT ;  /* 0x0000001105047c12 */ /* 0x000fe2000f8e96c8 */
[----:B------:R-:W-:Y:S01]  /*17430*/  IMAD.MOV.U32 R200, RZ, RZ, R234 ;  /* 0x000000ffffc87224 */ /* 0x000fe200078e00ea */
[----:B------:R-:W-:Y:S01]  /*17440*/  SHF.R.U32.HI R5, RZ, 0x8, R2 ;  /* 0x00000008ff057819 */ /* 0x000fe20000011602 */
[----:B------:R-:W-:Y:S01]  /*17450*/  IMAD.MOV.U32 R191, RZ, RZ, R221 ;  /* 0x000000ffffbf7224 */ /* 0x000fe200078e00dd */
[----:B------:R-:W-:Y:S01]  /*17460*/  MUFU.EX2 R26, R8 ;  /* 0x00000008001a7308 */ /* 0x000fe20000000800 */
[----:B------:R-:W-:Y:S01]  /*17470*/  LOP3.LUT R2, R9, 0xff, RZ, 0xc0, !PT ;  /* 0x000000ff09027812 */ /* 0x000fe200078ec0ff */
[----:B--2---:R-:W-:Y:S01]  /*17480*/  FFMA.FTZ R0, R33, c[0x0][0x23c], -R186 ;  /* 0x00008f0021007a23 */ /* 0x004fe200000108ba */
[----:B------:R-:W-:Y:S02]  /*17490*/  PRMT R13, R13, 0x5410, R5 ;  /* 0x000054100d0d7816 */ /* 0x000fe40000000005 */
[----:B------:R-:W-:Y:S05]  /*174a0*/  PRMT R12, R2, 0x5410, R12 ;  /* 0x00005410020c7816 */ /* 0x000fea000000000c */
[----:B------:R1:W-:Y:S01]  /*174b0*/  MUFU.EX2 R54, R0 ;  /* 0x0000000000367308 */ /* 0x0003e20000000800 */
[--C-:B------:R-:W-:Y:S01]  /*174c0*/  HSET2.LE.AND R179, R12, R48.reuse, PT ;  /* 0x000000300cb37233 */ /* 0x100fe20003803000 */
[----:B----4-:R-:W-:Y:S02]  /*174d0*/  LOP3.LUT R7, R197, UR7, R10, 0x96, !PT ;  /* 0x00000007c5077c12 */ /* 0x010fe4000f8e960a */
[----:B------:R-:W-:Y:S03]  /*174e0*/  LOP3.LUT R10, R11, UR9, R6, 0x96, !PT ;  /* 0x000000090b0a7c12 */ /* 0x000fe6000f8e9606 */
[----:B------:R-:W-:Y:S04]  /*174f0*/  IMAD.WIDE.U32 R6, R7, -0x326172a9, RZ ;  /* 0xcd9e8d5707067825 */ /* 0x000fe800078e00ff */
[----:B------:R-:W-:Y:S01]  /*17500*/  IMAD.WIDE.U32 R198, R10, -0x326172a9, RZ ;  /* 0xcd9e8d570ac67825 */ /* 0x000fe200078e00ff */
[--C-:B------:R-:W-:Y:S02]  /*17510*/  SHF.R.U32.HI R11, RZ, 0x10, R6.reuse ;  /* 0x00000010ff0b7819 */ /* 0x100fe40000011606 */
[C---:B------:R-:W-:Y:S02]  /*17520*/  LOP3.LUT R10, R6.reuse, 0xffff, RZ, 0xc0, !PT ;  /* 0x0000ffff060a7812 */ /* 0x040fe400078ec0ff */
[----:B------:R-:W-:Y:S02]  /*17530*/  SHF.R.U32.HI R9, RZ, 0x18, R6 ;  /* 0x00000018ff097819 */ /* 0x000fe40000011606 */
[----:B------:R-:W-:Y:S02]  /*17540*/  LOP3.LUT R14, R6, 0xff, RZ, 0xc0, !PT ;  /* 0x000000ff060e7812 */ /* 0x000fe400078ec0ff */
[----:B------:R-:W-:Y:S02]  /*17550*/  LOP3.LUT R6, R7, UR17, R198, 0x96, !PT ;  /* 0x0000001107067c12 */ /* 0x000fe4000f8e96c6 */
[----:B------:R-:W-:Y:S02]  /*17560*/  SHF.R.U32.HI R7, RZ, 0x8, R10 ;  /* 0x00000008ff077819 */ /* 0x000fe4000001160a */
[----:B-1----:R-:W-:Y:S02]  /*17570*/  FSEL R0, R105, RZ, P3 ;  /* 0x000000ff69007208 */ /* 0x002fe40001800000 */
[----:B------:R-:W-:Y:S02]  /*17580*/  LOP3.LUT R5, R11, 0xff, RZ, 0xc0, !PT ;  /* 0x000000ff0b057812 */ /* 0x000fe400078ec0ff */
[----:B------:R-:W-:Y:S01]  /*17590*/  LOP3.LUT R8, R4, 0xff, RZ, 0xc0, !PT ;  /* 0x000000ff04087812 */ /* 0x000fe200078ec0ff */
[----:B------:R-:W-:Y:S01]  /*175a0*/  FADD.FTZ R2, -R0, R3 ;  /* 0x0000000300027221 */ /* 0x000fe20000010100 */
[----:B------:R-:W-:Y:S01]  /*175b0*/  PRMT R14, R14, 0x5410, R7 ;  /* 0x000054100e0e7816 */ /* 0x000fe20000000007 */
[----:B------:R-:W-:Y:S01]  /*175c0*/  FFMA.FTZ R3, R15, c[0x0][0x23c], -R187 ;  /* 0x00008f000f037a23 */ /* 0x000fe200000108bb */
[----:B------:R-:W-:Y:S01]  /*175d0*/  SHF.R.U32.HI R7, RZ, 0x18, R4 ;  /* 0x00000018ff077819 */ /* 0x000fe20000011604 */
[----:B------:R-:W-:Y:S01]  /*175e0*/  FMUL.FTZ R2, R2, c[0x0][0x23c] ;  /* 0x00008f0002027a20 */ /* 0x000fe20000410000 */
[----:B------:R-:W-:Y:S01]  /*175f0*/  LOP3.LUT R0, R4, 0xffff, RZ, 0xc0, !PT ;  /* 0x0000ffff04007812 */ /* 0x000fe200078ec0ff */
[----:B------:R1:W-:Y:S01]  /*17600*/  MUFU.EX2 R66, R3 ;  /* 0x0000000300427308 */ /* 0x0003e20000000800 */
[----:B------:R-:W-:Y:S01]  /*17610*/  PRMT R183, R5, 0x5410, R9 ;  /* 0x0000541005b77816 */ /* 0x000fe20000000009 */
[--C-:B------:R-:W-:Y:S01]  /*17620*/  HSET2.LE.AND R182, R14, R48.reuse, PT ;  /* 0x000000300eb67233 */ /* 0x100fe20003803000 */
[----:B------:R-:W-:Y:S03]  /*17630*/  LOP3.LUT R110, R199, UR8, R110, 0x96, !PT ;  /* 0x00000008c76e7c12 */ /* 0x000fe6000f8e966e */
[--C-:B------:R-:W-:Y:S02]  /*17640*/  HSET2.LE.AND R183, R183, R48.reuse, PT ;  /* 0x00000030b7b77233 */ /* 0x100fe40003803000 */
[----:B------:R-:W-:Y:S02]  /*17650*/  IMAD.WIDE.U32 R110, R110, -0x2daee0ad, RZ ;  /* 0xd2511f536e6e7825 */ /* 0x000fe400078e00ff */
[----:B------:R-:W2:Y:S01]  /*17660*/  MUFU.EX2 R101, R2 ;  /* 0x0000000200657308 */ /* 0x000ea20000000800 */
[----:B-1----:R-:W-:Y:S02]  /*17670*/  SHF.R.U32.HI R3, RZ, 0x8, R0 ;  /* 0x00000008ff037819 */ /* 0x002fe40000011600 */
[----:B------:R-:W-:Y:S02]  /*17680*/  FSEL R0, R104, RZ, P2 ;  /* 0x000000ff68007208 */ /* 0x000fe40001000000 */
[----:B------:R-:W-:Y:S02]  /*17690*/  PRMT R10, R8, 0x5410, R3 ;  /* 0x00005410080a7816 */ /* 0x000fe40000000003 */
[----:B------:R-:W-:Y:S01]  /*176a0*/  SHF.R.U32.HI R3, RZ, 0x10, R4 ;  /* 0x00000010ff037819 */ /* 0x000fe20000011604 */
[----:B------:R-:W-:Y:S01]  /*176b0*/  FADD.FTZ R0, -R0, R100 ;  /* 0x0000006400007221 */ /* 0x000fe20000010100 */
[C---:B------:R-:W-:Y:S01]  /*176c0*/  LOP3.LUT R8, R6.reuse, 0xff, RZ, 0xc0, !PT ;  /* 0x000000ff06087812 */ /* 0x040fe200078ec0ff */
[C---:B--2---:R-:W-:Y:S01]  /*176d0*/  FMUL.FTZ R16, R101.reuse, R124 ;  /* 0x0000007c65107220 */ /* 0x044fe20000410000 */
[----:B------:R-:W-:Y:S01]  /*176e0*/  LOP3.LUT R2, R6, 0xffff, RZ, 0xc0, !PT ;  /* 0x0000ffff06027812 */ /* 0x000fe200078ec0ff */
[----:B------:R-:W-:Y:S01]  /*176f0*/  FMUL.FTZ R17, R101, R125 ;  /* 0x0000007d65117220 */ /* 0x000fe20000410000 */
[----:B------:R-:W-:Y:S01]  /*17700*/  LOP3.LUT R5, R3, 0xff, RZ, 0xc0, !PT ;  /* 0x000000ff03057812 */ /* 0x000fe200078ec0ff */
[----:B------:R-:W-:Y:S01]  /*17710*/  IMAD.MOV.U32 R124, RZ, RZ, R54 ;  /* 0x000000ffff7c7224 */ /* 0x000fe200078e0036 */
[----:B------:R-:W-:Y:S01]  /*17720*/  SHF.R.U32.HI R4, RZ, 0x8, R2 ;  /* 0x00000008ff047819 */ /* 0x000fe20000011602 */
[----:B------:R-:W-:Y:S01]  /*17730*/  FMUL.FTZ R2, R0, c[0x0][0x23c] ;  /* 0x00008f0000027a20 */ /* 0x000fe20000410000 */
[----:B------:R-:W-:Y:S01]  /*17740*/  FSEL R0, R103, RZ, P1 ;  /* 0x000000ff67007208 */ /* 0x000fe20000800000 */
[----:B------:R-:W-:Y:S01]  /*17750*/  IMAD.MOV.U32 R125, RZ, RZ, R24 ;  /* 0x000000ffff7d7224 */ /* 0x000fe200078e0018 */
[----:B------:R-:W-:Y:S01]  /*17760*/  FSEL R3, R102, RZ, P0 ;  /* 0x000000ff66037208 */ /* 0x000fe20000000000 */
[----:B------:R-:W-:Y:S01]  /*17770*/  FMUL.FTZ R33, R101, R141 ;  /* 0x0000008d65217220 */ /* 0x000fe20000410000 */
[----:B------:R1:W2:Y:S01]  /*17780*/  MUFU.EX2 R100, R2 ;  /* 0x0000000200647308 */ /* 0x0002a20000000800 */
[----:B------:R-:W-:Y:S01]  /*17790*/  FADD.FTZ R0, -R0, R106 ;  /* 0x0000006a00007221 */ /* 0x000fe20000010100 */
[----:B------:R-:W-:Y:S01]  /*177a0*/  PRMT R9, R5, 0x5410, R7 ;  /* 0x0000541005097816 */ /* 0x000fe20000000007 */
[----:B------:R-:W-:Y:S01]  /*177b0*/  FMUL.FTZ R32, R101, R140 ;  /* 0x0000008c65207220 */ /* 0x000fe20000410000 */
[----:B------:R-:W-:Y:S01]  /*177c0*/  SHF.R.U32.HI R7, RZ, 0x18, R6 ;  /* 0x00000018ff077819 */ /* 0x000fe20000011606 */
[----:B------:R-:W-:Y:S01]  /*177d0*/  FMUL.FTZ R0, R0, c[0x0][0x23c] ;  /* 0x00008f0000007a20 */ /* 0x000fe20000410000 */
[----:B------:R-:W-:Y:S01]  /*177e0*/  F2FP.PACK_AB R5, R240, R28 ;  /* 0x0000001cf005723e */ /* 0x000fe200000000ff */
[----:B------:R-:W-:Y:S01]  /*177f0*/  IMAD.MOV.U32 R106, RZ, RZ, R50 ;  /* 0x000000ffff6a7224 */ /* 0x000fe200078e0032 */
[----:B------:R-:W-:Y:S01]  /*17800*/  PRMT R8, R8, 0x5410, R4 ;  /* 0x0000541008087816 */ /* 0x000fe20000000004 */
[----:B------:R-:W-:Y:S01]  /*17810*/  IMAD.MOV.U32 R140, RZ, RZ, R48 ;  /* 0x000000ffff8c7224 */ /* 0x000fe200078e0030 */
[----:B------:R-:W-:Y:S01]  /*17820*/  LOP3.LUT R179, R179, R5, RZ, 0xc0, !PT ;  /* 0x00000005b3b37212 */ /* 0x000fe200078ec0ff */
[C---:B------:R-:W-:Y:S01]  /*17830*/  FMUL.FTZ R49, R101.reuse, R157 ;  /* 0x0000009d65317220 */ /* 0x040fe20000410000 */
[----:B------:R-:W-:Y:S01]  /*17840*/  F2FP.PACK_AB R5, R52, R222 ;  /* 0x000000de3405723e */ /* 0x000fe200000000ff */
[C---:B------:R-:W-:Y:S01]  /*17850*/  FMUL.FTZ R68, R101.reuse, R68 ;  /* 0x0000004465447220 */ /* 0x040fe20000410000 */
[--C-:B------:R-:W-:Y:S01]  /*17860*/  HSET2.LE.AND R180, R8, R48.reuse, PT ;  /* 0x0000003008b47233 */ /* 0x100fe20003803000 */
[C---:B------:R-:W-:Y:S01]  /*17870*/  FMUL.FTZ R69, R101.reuse, R69 ;  /* 0x0000004565457220 */ /* 0x040fe20000410000 */
[----:B------:R-:W-:Y:S01]  /*17880*/  F2FP.PACK_AB R8, R66, R26 ;  /* 0x0000001a4208723e */ /* 0x000fe200000000ff */
[C---:B------:R-:W-:Y:S01]  /*17890*/  FMUL.FTZ R80, R101.reuse, R80 ;  /* 0x0000005065507220 */ /* 0x040fe20000410000 */
[--C-:B------:R-:W-:Y:S01]  /*178a0*/  HSET2.LE.AND R4, R13, R48.reuse, PT ;  /* 0x000000300d047233 */ /* 0x100fe20003803000 */
[C---:B------:R-:W-:Y:S01]  /*178b0*/  FMUL.FTZ R81, R101.reuse, R81 ;  /* 0x0000005165517220 */ /* 0x040fe20000410000 */
[----:B------:R-:W-:Y:S01]  /*178c0*/  LOP3.LUT R180, R180, R5, RZ, 0xc0, !PT ;  /* 0x00000005b4b47212 */ /* 0x000fe200078ec0ff */
[----:B------:R-:W-:Y:S01]  /*178d0*/  FMUL.FTZ R5, R101, R113 ;  /* 0x0000007165057220 */ /* 0x000fe20000410000 */
[----:B------:R-:W-:Y:S01]  /*178e0*/  LOP3.LUT R183, R183, R8, RZ, 0xc0, !PT ;  /* 0x00000008b7b77212 */ /* 0x000fe200078ec0ff */
[----:B------:R-:W-:Y:S01]  /*178f0*/  FMUL.FTZ R84, R101, R84 ;  /* 0x0000005465547220 */ /* 0x000fe20000410000 */
[----:B------:R-:W-:Y:S01]  /*17900*/  LOP3.LUT R178, R4, R178, RZ, 0xc0, !PT ;  /* 0x000000b204b27212 */ /* 0x000fe200078ec0ff */
[----:B-1----:R-:W-:Y:S01]  /*17910*/  FADD.FTZ R2, -R3, R107 ;  /* 0x0000006b03027221 */ /* 0x002fe20000010100 */
[----:B------:R-:W-:Y:S01]  /*17920*/  SHF.R.U32.HI R3, RZ, 0x10, R6 ;  /* 0x00000010ff037819 */ /* 0x000fe20000011606 */
[C---:B--2---:R-:W-:Y:S01]  /*17930*/  FMUL.FTZ R18, R100.reuse, R126 ;  /* 0x0000007e64127220 */ /* 0x044fe20000410000 */
[--C-:B------:R-:W-:Y:S01]  /*17940*/  HSET2.LE.AND R4, R9, R48.reuse, PT ;  /* 0x0000003009047233 */ /* 0x100fe20003803000 */
[C---:B------:R-:W-:Y:S01]  /*17950*/  FMUL.FTZ R19, R100.reuse, R127 ;  /* 0x0000007f64137220 */ /* 0x040fe20000410000 */
[----:B------:R-:W-:Y:S01]  /*17960*/  LOP3.LUT R6, R3, 0xff, RZ, 0xc0, !PT ;  /* 0x000000ff03067812 */ /* 0x000fe200078ec0ff */
[----:B------:R-:W-:Y:S01]  /*17970*/  IMAD.MOV.U32 R126, RZ, RZ, R26 ;  /* 0x000000ffff7e7224 */ /* 0x000fe200078e001a */
[----:B------:R1:W2:Y:S01]  /*17980*/  MUFU.EX2 R3, R0 ;  /* 0x0000000000037308 */ /* 0x0002a20000000800 */
[----:B------:R-:W-:Y:S01]  /*17990*/  FMUL.FTZ R34, R100, R142 ;  /* 0x0000008e64227220 */ /* 0x000fe20000410000 */
[----:B------:R-:W-:Y:S01]  /*179a0*/  PRMT R6, R6, 0x5410, R7 ;  /* 0x0000541006067816 */ /* 0x000fe20000000007 */
[----:B------:R-:W-:Y:S01]  /*179b0*/  FMUL.FTZ R7, R100, R115 ;  /* 0x0000007364077220 */ /* 0x000fe20000410000 */
[----:B------:R-:W-:Y:S01]  /*179c0*/  LOP3.LUT R177, R4, R177, RZ, 0xc0, !PT ;  /* 0x000000b104b17212 */ /* 0x000fe200078ec0ff */
[----:B------:R-:W-:Y:S01]  /*179d0*/  FMUL.FTZ R4, R101, R112 ;  /* 0x0000007065047220 */ /* 0x000fe20000410000 */
[----:B------:R-:W-:Y:S01]  /*179e0*/  PLOP3.LUT P0, PT, PT, PT, UP0, 0x80, 0x0 ;  /* 0x000000000000781c */ /* 0x000fe20003f0f008 */
[----:B------:R-:W-:Y:S01]  /*179f0*/  IMAD.MOV.U32 R127, RZ, RZ, R46 ;  /* 0x000000ffff7f7224 */ /* 0x000fe200078e002e */
[--C-:B------:R-:W-:Y:S01]  /*17a00*/  HSET2.LE.AND R181, R6, R48.reuse, PT ;  /* 0x0000003006b57233 */ /* 0x100fe20003803000 */
[----:B------:R-:W-:Y:S01]  /*17a10*/  IMAD.MOV.U32 R107, RZ, RZ, R51 ;  /* 0x000000ffff6b7224 */ /* 0x000fe200078e0033 */
[----:B------:R-:W-:Y:S01]  /*17a20*/  F2FP.PACK_AB R6, R25, R230 ;  /* 0x000000e61906723e */ /* 0x000fe200000000ff */
[C---:B------:R-:W-:Y:S02]  /*17a30*/  FMUL.FTZ R50, R100.reuse, R158 ;  /* 0x0000009e64327220 */ /* 0x040fe40000410000 */
[C---:B------:R-:W-:Y:S01]  /*17a40*/  FMUL.FTZ R51, R100.reuse, R159 ;  /* 0x0000009f64337220 */ /* 0x040fe20000410000 */
[----:B------:R-:W-:Y:S01]  /*17a50*/  LOP3.LUT R181, R181, R6, RZ, 0xc0, !PT ;  /* 0x00000006b5b57212 */ /* 0x000fe200078ec0ff */
[C---:B------:R-:W-:Y:S02]  /*17a60*/  FMUL.FTZ R6, R100.reuse, R114 ;  /* 0x0000007264067220 */ /* 0x040fe40000410000 */
[----:B------:R-:W-:Y:S01]  /*17a70*/  IMAD.MOV.U32 R142, RZ, RZ, R140 ;  /* 0x000000ffff8e7224 */ /* 0x000fe200078e008c */
[----:B------:R-:W-:Y:S01]  /*17a80*/  LDSM.16.MT88.4 R112, [R218+0xa000] ;  /* 0x00a00000da70783b */ /* 0x000fe20000004200 */
[----:B------:R-:W-:Y:S02]  /*17a90*/  IMAD.MOV.U32 R158, RZ, RZ, R65 ;  /* 0x000000ffff9e7224 */ /* 0x000fe400078e0041 */
[----:B------:R-:W-:Y:S02]  /*17aa0*/  FMUL.FTZ R65, R101, R173 ;  /* 0x000000ad65417220 */ /* 0x000fe40000410000 */
[----:B------:R-:W-:Y:S02]  /*17ab0*/  FMUL.FTZ R70, R100, R70 ;  /* 0x0000004664467220 */ /* 0x000fe40000410000 */
[----:B-1----:R-:W-:Y:S01]  /*17ac0*/  FMUL.FTZ R0, R2, c[0x0][0x23c] ;  /* 0x00008f0002007a20 */ /* 0x002fe20000410000 */
[----:B------:R-:W-:Y:S01]  /*17ad0*/  HSET2.LE.AND R2, R10, R48, PT ;  /* 0x000000300a027233 */ /* 0x000fe20003803000 */
[C---:B--2---:R-:W-:Y:S02]  /*17ae0*/  FMUL.FTZ R8, R3.reuse, R116 ;  /* 0x0000007403087220 */ /* 0x044fe40000410000 */
[C---:B------:R-:W-:Y:S02]  /*17af0*/  FMUL.FTZ R9, R3.reuse, R117 ;  /* 0x0000007503097220 */ /* 0x040fe40000410000 */
[C---:B------:R-:W-:Y:S01]  /*17b00*/  FMUL.FTZ R12, R3.reuse, R120 ;  /* 0x00000078030c7220 */ /* 0x040fe20000410000 */
[----:B------:R-:W1:Y:S01]  /*17b10*/  MUFU.EX2 R0, R0 ;  /* 0x0000000000007308 */ /* 0x000e620000000800 */
[C---:B------:R-:W-:Y:S01]  /*17b20*/  FMUL.FTZ R13, R3.reuse, R121 ;  /* 0x00000079030d7220 */ /* 0x040fe20000410000 */
[----:B------:R-:W-:Y:S01]  /*17b30*/  LOP3.LUT R176, R2, R176, RZ, 0xc0, !PT ;  /* 0x000000b002b07212 */ /* 0x000fe200078ec0ff */
[C---:B------:R-:W-:Y:S01]  /*17b40*/  FMUL.FTZ R24, R3.reuse, R132 ;  /* 0x0000008403187220 */ /* 0x040fe20000410000 */
[----:B------:R-:W-:Y:S01]  /*17b50*/  F2FP.PACK_AB R2, R54, R249 ;  /* 0x000000f93602723e */ /* 0x000fe200000000ff */
[----:B------:R-:W-:Y:S02]  /*17b60*/  IMAD.MOV.U32 R132, RZ, RZ, R25 ;  /* 0x000000ffff847224 */ /* 0x000fe400078e0019 */
[C---:B------:R-:W-:Y:S01]  /*17b70*/  FMUL.FTZ R25, R3.reuse, R133 ;  /* 0x0000008503197220 */ /* 0x040fe20000410000 */
[----:B------:R-:W-:Y:S01]  /*17b80*/  LOP3.LUT R182, R182, R2, RZ, 0xc0, !PT ;  /* 0x00000002b6b67212 */ /* 0x000fe200078ec0ff */
[----:B------:R-:W-:Y:S01]  /*17b90*/  FFMA.FTZ R2, R202, c[0x0][0x23c], -R184 ;  /* 0x00008f00ca027a23 */ /* 0x000fe200000108b8 */
[-C--:B---3--:R-:W-:Y:S01]  /*17ba0*/  HMMA.16816.F32 R4, R176, R20.reuse, R4 ;  /* 0x00000014b004723c */ /* 0x088fe20000001804 */
[----:B------:R-:W-:Y:S02]  /*17bb0*/  IMAD.MOV.U32 R120, RZ, RZ, R40 ;  /* 0x000000ffff787224 */ /* 0x000fe400078e0028 */
[----:B------:R-:W-:Y:S01]  /*17bc0*/  IMAD.MOV.U32 R121, RZ, RZ, R41 ;  /* 0x000000ffff797224 */ /* 0x000fe200078e0029 */
[----:B------:R2:W3:Y:S01]  /*17bd0*/  MUFU.EX2 R59, R2 ;  /* 0x00000002003b7308 */ /* 0x0004e20000000800 */
[C---:B------:R-:W-:Y:S02]  /*17be0*/  FMUL.FTZ R40, R3.reuse, R148 ;  /* 0x0000009403287220 */ /* 0x040fe40000410000 */
[C---:B------:R-:W-:Y:S02]  /*17bf0*/  FMUL.FTZ R41, R3.reuse, R149 ;  /* 0x0000009503297220 */ /* 0x040fe40000410000 */
[C---:B------:R-:W-:Y:S03]  /*17c00*/  FMUL.FTZ R44, R3.reuse, R152 ;  /* 0x00000098032c7220 */ /* 0x040fe60000410000 */
[----:B------:R-:W-:Y:S02]  /*17c10*/  FMUL.FTZ R45, R3, R153 ;  /* 0x00000099032d7220 */ /* 0x000fe40000410000 */
[C---:B-1----:R-:W-:Y:S02]  /*17c20*/  FMUL.FTZ R10, R0.reuse, R118 ;  /* 0x00000076000a7220 */ /* 0x042fe40000410000 */
[C---:B------:R-:W-:Y:S02]  /*17c30*/  FMUL.FTZ R11, R0.reuse, R119 ;  /* 0x00000077000b7220 */ /* 0x040fe40000410000 */
[C---:B------:R-:W-:Y:S01]  /*17c40*/  FMUL.FTZ R14, R0.reuse, R122 ;  /* 0x0000007a000e7220 */ /* 0x040fe20000410000 */
[----:B------:R-:W-:Y:S01]  /*17c50*/  LDSM.16.MT88.4 R116, [R216+0xb000] ;  /* 0x00b00000d874783b */ /* 0x000fe20000004200 */
[C---:B------:R-:W-:Y:S02]  /*17c60*/  FMUL.FTZ R15, R0.reuse, R123 ;  /* 0x0000007b000f7220 */ /* 0x040fe40000410000 */
[----:B------:R-:W-:Y:S01]  /*17c70*/  IMAD.MOV.U32 R123, RZ, RZ, R53 ;  /* 0x000000ffff7b7224 */ /* 0x000fe200078e0035 */
[C---:B------:R-:W-:Y:S01]  /*17c80*/  HMMA.16816.F32 R8, R180.reuse, R20, R8 ;  /* 0x00000014b408723c */ /* 0x040fe20000001808 */
[C---:B------:R-:W-:Y:S02]  /*17c90*/  FMUL.FTZ R26, R0.reuse, R134 ;  /* 0x00000086001a7220 */ /* 0x040fe40000410000 */
[----:B------:R-:W-:Y:S02]  /*17ca0*/  IMAD.MOV.U32 R134, RZ, RZ, R27 ;  /* 0x000000ffff867224 */ /* 0x000fe400078e001b */
[----:B--2---:R-:W-:Y:S02]  /*17cb0*/  FFMA.FTZ R2, R203, c[0x0][0x23c], -R184 ;  /* 0x00008f00cb027a23 */ /* 0x004fe400000108b8 */
[C---:B------:R-:W-:Y:S01]  /*17cc0*/  FMUL.FTZ R20, R101.reuse, R128 ;  /* 0x0000008065147220 */ /* 0x040fe20000410000 */
[-C--:B------:R-:W-:Y:S01]  /*17cd0*/  HMMA.16816.F32 R12, R180, R22.reuse, R12 ;  /* 0x00000016b40c723c */ /* 0x080fe2000000180c */
[----:B------:R-:W-:Y:S01]  /*17ce0*/  FMUL.FTZ R21, R101, R129 ;  /* 0x0000008165157220 */ /* 0x000fe20000410000 */
[----:B------:R1:W-:Y:S02]  /*17cf0*/  MUFU.EX2 R62, R2 ;  /* 0x00000002003e7308 */ /* 0x0003e40000000800 */
[----:B------:R-:W-:Y:S02]  /*17d00*/  FMUL.FTZ R27, R0, R135 ;  /* 0x00000087001b7220 */ /* 0x000fe40000410000 */
[----:B------:R-:W-:Y:S02]  /*17d10*/  IMAD.MOV.U32 R135, RZ, RZ, R28 ;  /* 0x000000ffff877224 */ /* 0x000fe400078e001c */
[C---:B------:R-:W-:Y:S01]  /*17d20*/  FMUL.FTZ R28, R3.reuse, R136 ;  /* 0x00000088031c7220 */ /* 0x040fe20000410000 */
[C---:B------:R-:W-:Y:S03]  /*17d30*/  HMMA.16816.F32 R16, R176.reuse, R22, R16 ;  /* 0x00000016b010723c */ /* 0x040fe60000001810 */
[----:B------:R-:W-:Y:S02]  /*17d40*/  IMAD.MOV.U32 R136, RZ, RZ, R29 ;  /* 0x000000ffff887224 */ /* 0x000fe400078e001d */
[----:B------:R-:W-:Y:S02]  /*17d50*/  FMUL.FTZ R29, R3, R137 ;  /* 0x00000089031d7220 */ /* 0x000fe40000410000 */
[C---:B------:R-:W-:Y:S02]  /*17d60*/  FMUL.FTZ R22, R100.reuse, R130 ;  /* 0x0000008264167220 */ /* 0x040fe40000410000 */
[----:B------:R-:W-:Y:S03]  /*17d70*/  FMUL.FTZ R23, R100, R131 ;  /* 0x0000008364177220 */ /* 0x000fe60000410000 */
[----:B------:R-:W-:Y:S02]  /*17d80*/  IMAD.MOV.U32 R130, RZ, RZ, R55 ;  /* 0x000000ffff827224 */ /* 0x000fe400078e0037 */
[----:B------:R-:W-:Y:S02]  /*17d90*/  IMAD.MOV.U32 R131, RZ, RZ, R52 ;  /* 0x000000ffff837224 */ /* 0x000fe400078e0034 */
[----:B------:R-:W-:Y:S01]  /*17da0*/  IMAD.MOV.U32 R137, RZ, RZ, R30 ;  /* 0x000000ffff897224 */ /* 0x000fe200078e001e */
[----:B------:R-:W2:Y:S01]  /*17db0*/  LDSM.16.MT88.4 R52, [R216+0xa000] ;  /* 0x00a00000d834783b */ /* 0x000ea20000004200 */
[C---:B------:R-:W-:Y:S01]  /*17dc0*/  FMUL.FTZ R30, R0.reuse, R138 ;  /* 0x0000008a001e7220 */ /* 0x040fe20000410000 */
[-C--:B------:R-:W-:Y:S01]  /*17dd0*/  HMMA.16816.F32 R20, R176, R36.reuse, R20 ;  /* 0x00000024b014723c */ /* 0x080fe20000001814 */
[----:B------:R-:W-:Y:S02]  /*17de0*/  IMAD.MOV.U32 R138, RZ, RZ, R31 ;  /* 0x000000ffff8a7224 */ /* 0x000fe400078e001f */
[----:B------:R-:W-:Y:S02]  /*17df0*/  FMUL.FTZ R31, R0, R139 ;  /* 0x0000008b001f7220 */ /* 0x000fe40000410000 */
[----:B-1----:R-:W-:Y:S02]  /*17e00*/  FFMA.FTZ R2, R204, c[0x0][0x23c], -R185 ;  /* 0x00008f00cc027a23 */ /* 0x002fe400000108b9 */
[----:B------:R-:W-:Y:S01]  /*17e10*/  IMAD.MOV.U32 R122, RZ, RZ, R35 ;  /* 0x000000ffff7a7224 */ /* 0x000fe200078e0023 */
[C---:B------:R-:W-:Y:S01]  /*17e20*/  HMMA.16816.F32 R24, R180.reuse, R36, R24 ;  /* 0x00000024b418723c */ /* 0x040fe20000001818 */
[----:B------:R-:W-:Y:S01]  /*17e30*/  FMUL.FTZ R35, R100, R143 ;  /* 0x0000008f64237220 */ /* 0x000fe20000410000 */
[----:B------:R1:W4:Y:S02]  /*17e40*/  MUFU.EX2 R141, R2 ;  /* 0x00000002008d7308 */ /* 0x0003240000000800 */
[----:B------:R-:W-:Y:S02]  /*17e50*/  IMAD.MOV.U32 R128, RZ, RZ, R42 ;  /* 0x000000ffff807224 */ /* 0x000fe400078e002a */
[----:B------:R-:W-:Y:S02]  /*17e60*/  IMAD.MOV.U32 R129, RZ, RZ, R43 ;  /* 0x000000ffff817224 */ /* 0x000fe400078e002b */
[C---:B------:R-:W-:Y:S01]  /*17e70*/  FMUL.FTZ R36, R101.reuse, R144 ;  /* 0x0000009065247220 */ /* 0x040fe20000410000 */
[-C--:B------:R-:W-:Y:S03]  /*17e80*/  HMMA.16816.F32 R28, R180, R38.reuse, R28 ;  /* 0x00000026b41c723c */ /* 0x080fe6000000181c */
[----:B------:R-:W-:Y:S02]  /*17e90*/  FMUL.FTZ R37, R101, R145 ;  /* 0x0000009165257220 */ /* 0x000fe40000410000 */
[C---:B------:R-:W-:Y:S02]  /*17ea0*/  FMUL.FTZ R42, R0.reuse, R150 ;  /* 0x00000096002a7220 */ /* 0x040fe40000410000 */
[C---:B------:R-:W-:Y:S01]  /*17eb0*/  FMUL.FTZ R43, R0.reuse, R151 ;  /* 0x00000097002b7220 */ /* 0x040fe20000410000 */
[C---:B------:R-:W-:Y:S01]  /*17ec0*/  HMMA.16816.F32 R32, R176.reuse, R38, R32 ;  /* 0x00000026b020723c */ /* 0x040fe20000001820 */
[----:B------:R-:W-:Y:S03]  /*17ed0*/  IMAD.MOV.U32 R139, RZ, RZ, R47 ;  /* 0x000000ffff8b7224 */ /* 0x000fe600078e002f */
[C---:B------:R-:W-:Y:S02]  /*17ee0*/  FMUL.FTZ R46, R0.reuse, R154 ;  /* 0x0000009a002e7220 */ /* 0x040fe40000410000 */
[----:B------:R-:W-:Y:S02]  /*17ef0*/  FMUL.FTZ R47, R0, R155 ;  /* 0x0000009b002f7220 */ /* 0x000fe40000410000 */
[C---:B------:R-:W-:Y:S04]  /*17f00*/  FMUL.FTZ R38, R100.reuse, R146 ;  /* 0x0000009264267220 */ /* 0x040fe80000410000 */
[----:B------:R-:W-:Y:S02]  /*17f10*/  FMUL.FTZ R39, R100, R147 ;  /* 0x0000009364277220 */ /* 0x000fe40000410000 */
[----:B-1----:R-:W-:Y:S02]  /*17f20*/  FFMA.FTZ R2, R205, c[0x0][0x23c], -R185 ;  /* 0x00008f00cd027a23 */ /* 0x002fe400000108b9 */
[----:B------:R-:W-:Y:S02]  /*17f30*/  FMUL.FTZ R48, R101, R156 ;  /* 0x0000009c65307220 */ /* 0x000fe40000410000 */
[----:B------:R-:W-:Y:S01]  /*17f40*/  IMAD.MOV.U32 R133, RZ, RZ, R56 ;  /* 0x000000ffff857224 */ /* 0x000fe200078e0038 */
[-C--:B--2---:R-:W-:Y:S01]  /*17f50*/  HMMA.16816.F32 R36, R176, R52.reuse, R36 ;  /* 0x00000034b024723c */ /* 0x084fe20000001824 */
[----:B------:R-:W-:Y:S01]  /*17f60*/  FMUL.FTZ R56, R3, R164 ;  /* 0x000000a403387220 */ /* 0x000fe20000410000 */
[----:B------:R1:W2:Y:S01]  /*17f70*/  MUFU.EX2 R63, R2 ;  /* 0x00000002003f7308 */ /* 0x0002a20000000800 */
[----:B------:R-:W-:Y:S02]  /*17f80*/  IMAD.MOV.U32 R145, RZ, RZ, R109 ;  /* 0x000000ffff917224 */ /* 0x000fe400078e006d */
[----:B------:R-:W-:Y:S02]  /*17f90*/  FFMA.FTZ R109, R207, c[0x0][0x23c], -R186 ;  /* 0x00008f00cf6d7a23 */ /* 0x000fe400000108ba */
[C---:B------:R-:W-:Y:S01]  /*17fa0*/  FMUL.FTZ R57, R3.reuse, R165 ;  /* 0x000000a503397220 */ /* 0x040fe20000410000 */
[C---:B------:R-:W-:Y:S01]  /*17fb0*/  HMMA.16816.F32 R40, R180.reuse, R52, R40 ;  /* 0x00000034b428723c */ /* 0x040fe20000001828 */
[----:B------:R-:W-:Y:S03]  /*17fc0*/  IMAD.MOV.U32 R140, RZ, RZ, R138 ;  /* 0x000000ffff8c7224 */ /* 0x000fe600078e008a */
[----:B------:R-:W-:Y:S02]  /*17fd0*/  IMAD.MOV.U32 R138, RZ, RZ, R136 ;  /* 0x000000ffff8a7224 */ /* 0x000fe400078e0088 */
[----:B------:R-:W-:Y:S02]  /*17fe0*/  IMAD.MOV.U32 R136, RZ, RZ, R134 ;  /* 0x000000ffff887224 */ /* 0x000fe400078e0086 */
[----:B------:R-:W-:Y:S01]  /*17ff0*/  IMAD.MOV.U32 R134, RZ, RZ, R132 ;  /* 0x000000ffff867224 */ /* 0x000fe200078e0084 */
[-C--:B------:R-:W-:Y:S03]  /*18000*/  HMMA.16816.F32 R44, R180, R54.reuse, R44 ;  /* 0x00000036b42c723c */ /* 0x080fe6000000182c */
[----:B------:R-:W-:Y:S02]  /*18010*/  IMAD.MOV.U32 R132, RZ, RZ, R130 ;  /* 0x000000ffff847224 */ /* 0x000fe400078e0082 */
[----:B------:R-:W-:Y:S02]  /*18020*/  IMAD.MOV.U32 R130, RZ, RZ, R128 ;  /* 0x000000ffff827224 */ /* 0x000fe400078e0080 */
[----:B------:R-:W-:Y:S01]  /*18030*/  IMAD.MOV.U32 R128, RZ, RZ, R60 ;  /* 0x000000ffff807224 */ /* 0x000fe200078e003c */
[C---:B------:R-:W-:Y:S01]  /*18040*/  HMMA.16816.F32 R48, R176.reuse, R54, R48 ;  /* 0x00000036b030723c */ /* 0x040fe20000001830 */
[----:B-1----:R-:W-:Y:S03]  /*18050*/  FFMA.FTZ R2, R206, c[0x0][0x23c], -R184 ;  /* 0x00008f00ce027a23 */ /* 0x002fe600000108b8 */
[----:B------:R-:W-:Y:S02]  /*18060*/  FMUL.FTZ R60, R3, R168 ;  /* 0x000000a8033c7220 */ /* 0x000fe40000410000 */
[----:B------:R-:W-:Y:S01]  /*18070*/  FMUL.FTZ R58, R0, R166 ;  /* 0x000000a6003a7220 */ /* 0x000fe20000410000 */
[----:B------:R-:W-:Y:S01]  /*18080*/  MUFU.EX2 R168, R109 ;  /* 0x0000006d00a87308 */ /* 0x000fe20000000800 */
[C---:B------:R-:W-:Y:S04]  /*18090*/  FMUL.FTZ R54, R100.reuse, R162 ;  /* 0x000000a264367220 */ /* 0x040fe80000410000 */
[----:B------:R-:W-:Y:S02]  /*180a0*/  FMUL.FTZ R55, R100, R163 ;  /* 0x000000a364377220 */ /* 0x000fe40000410000 */
[----:B---3--:R-:W-:Y:S02]  /*180b0*/  IMAD.MOV.U32 R166, RZ, RZ, R59 ;  /* 0x000000ffffa67224 */ /* 0x008fe400078e003b */
[----:B------:R-:W-:Y:S01]  /*180c0*/  FMUL.FTZ R59, R0, R167 ;  /* 0x000000a7003b7220 */ /* 0x000fe20000410000 */
[----:B------:R1:W-:Y:S01]  /*180d0*/  MUFU.EX2 R162, R2 ;  /* 0x0000000200a27308 */ /* 0x0003e20000000800 */
[----:B----4-:R-:W-:Y:S02]  /*180e0*/  IMAD.MOV.U32 R167, RZ, RZ, R141 ;  /* 0x000000ffffa77224 */ /* 0x010fe400078e008d */
[----:B------:R-:W-:Y:S02]  /*180f0*/  IMAD.MOV.U32 R141, RZ, RZ, R139 ;  /* 0x000000ffff8d7224 */ /* 0x000fe400078e008b */
[----:B------:R-:W-:Y:S02]  /*18100*/  IMAD.MOV.U32 R139, RZ, RZ, R137 ;  /* 0x000000ffff8b7224 */ /* 0x000fe400078e0089 */
[----:B------:R-:W-:Y:S02]  /*18110*/  IMAD.MOV.U32 R137, RZ, RZ, R135 ;  /* 0x000000ffff897224 */ /* 0x000fe400078e0087 */
[----:B------:R-:W-:Y:S02]  /*18120*/  IMAD.MOV.U32 R149, RZ, RZ, R138 ;  /* 0x000000ffff957224 */ /* 0x000fe400078e008a */
[----:B------:R-:W-:Y:S02]  /*18130*/  IMAD.MOV.U32 R146, RZ, RZ, R137 ;  /* 0x000000ffff927224 */ /* 0x000fe400078e0089 */
[----:B------:R-:W-:Y:S02]  /*18140*/  IMAD.MOV.U32 R137, RZ, RZ, R66 ;  /* 0x000000ffff897224 */ /* 0x000fe400078e0042 */
[C---:B------:R-:W-:Y:S02]  /*18150*/  FMUL.FTZ R66, R100.reuse, R174 ;  /* 0x000000ae64427220 */ /* 0x040fe40000410000 */
[----:B------:R-:W-:Y:S01]  /*18160*/  IMAD.MOV.U32 R174, RZ, RZ, R106 ;  /* 0x000000ffffae7224 */ /* 0x000fe200078e006a */
[----:B------:R-:W-:Y:S01]  /*18170*/  LOP3.LUT R106, R201, UR8, R188, 0x96, !PT ;  /* 0x00000008c96a7c12 */ /* 0x000fe2000f8e96bc */
[----:B------:R-:W-:Y:S02]  /*18180*/  IMAD.MOV.U32 R138, RZ, RZ, R67 ;  /* 0x000000ffff8a7224 */ /* 0x000fe400078e0043 */
[----:B------:R-:W-:Y:S02]  /*18190*/  FMUL.FTZ R67, R100, R175 ;  /* 0x000000af64437220 */ /* 0x000fe40000410000 */
[----:B------:R-:W-:Y:S02]  /*181a0*/  IMAD.MOV.U32 R175, RZ, RZ, R107 ;  /* 0x000000ffffaf7224 */ /* 0x000fe400078e006b */
[----:B-1----:R-:W-:Y:S02]  /*181b0*/  FFMA.FTZ R2, R208, c[0x0][0x23c], -R184 ;  /* 0x00008f00d0027a23 */ /* 0x002fe400000108b8 */
[----:B------:R-:W-:Y:S02]  /*181c0*/  IMAD.WIDE.U32 R106, R106, -0x2daee0ad, RZ ;  /* 0xd2511f536a6a7825 */ /* 0x000fe400078e00ff */
[----:B------:R1:W-:Y:S02]  /*181d0*/  MUFU.EX2 R164, R2 ;  /* 0x0000000200a47308 */ /* 0x0003e40000000800 */
[----:B------:R-:W-:Y:S01]  /*181e0*/  IMAD.MOV.U32 R154, RZ, RZ, R250 ;  /* 0x000000ffff9a7224 */ /* 0x000fe200078e00fa */
[----:B------:R-:W-:Y:S01]  /*181f0*/  LOP3.LUT R109, R106, 0xffff, RZ, 0xc0, !PT ;  /* 0x0000ffff6a6d7812 */ /* 0x000fe200078ec0ff */
[----:B------:R-:W-:Y:S01]  /*18200*/  IMAD.MOV.U32 R189, RZ, RZ, R121 ;  /* 0x000000ffffbd7224 */ /* 0x000fe200078e0079 */
[----:B------:R-:W-:Y:S01]  /*18210*/  SHF.R.U32.HI R121, RZ, 0x10, R106 ;  /* 0x00000010ff797819 */ /* 0x000fe2000001166a */
[----:B------:R-:W-:Y:S01]  /*18220*/  IMAD.MOV.U32 R188, RZ, RZ, R120 ;  /* 0x000000ffffbc7224 */ /* 0x000fe200078e0078 */
[----:B------:R-:W-:Y:S01]  /*18230*/  SHF.R.U32.HI R120, RZ, 0x18, R106 ;  /* 0x00000018ff787819 */ /* 0x000fe2000001166a */
[C---:B------:R-:W-:Y:S02]  /*18240*/  FMUL.FTZ R52, R101.reuse, R160 ;  /* 0x000000a065347220 */ /* 0x040fe40000410000 */
[----:B------:R-:W-:Y:S02]  /*18250*/  FMUL.FTZ R53, R101, R161 ;  /* 0x000000a165357220 */ /* 0x000fe40000410000 */
[----:B------:R-:W-:Y:S02]  /*18260*/  IMAD.MOV.U32 R143, RZ, RZ, R126 ;  /* 0x000000ffff8f7224 */ /* 0x000fe400078e007e */
[----:B------:R-:W-:Y:S02]  /*18270*/  IMAD.MOV.U32 R152, RZ, RZ, R246 ;  /* 0x000000ffff987224 */ /* 0x000fe400078e00f6 */
[----:B------:R-:W-:Y:S01]  /*18280*/  IMAD.MOV.U32 R135, RZ, RZ, R133 ;  /* 0x000000ffff877224 */ /* 0x000fe200078e0085 */
[-C--:B------:R-:W-:Y:S01]  /*18290*/  HMMA.16816.F32 R52, R176, R112.reuse, R52 ;  /* 0x00000070b034723c */ /* 0x080fe20000001834 */
[----:B------:R-:W-:Y:S02]  /*182a0*/  IMAD.MOV.U32 R133, RZ, RZ, R131 ;  /* 0x000000ffff857224 */ /* 0x000fe400078e0083 */
[----:B------:R-:W-:Y:S02]  /*182b0*/  IMAD.MOV.U32 R131, RZ, RZ, R129 ;  /* 0x000000ffff837224 */ /* 0x000fe400078e0081 */
[----:B------:R-:W-:Y:S02]  /*182c0*/  IMAD.MOV.U32 R129, RZ, RZ, R61 ;  /* 0x000000ffff817224 */ /* 0x000fe400078e003d */
[----:B-1----:R-:W-:Y:S01]  /*182d0*/  FFMA.FTZ R2, R210, c[0x0][0x23c], -R185 ;  /* 0x00008f00d2027a23 */ /* 0x002fe200000108b9 */
[C---:B------:R-:W-:Y:S01]  /*182e0*/  HMMA.16816.F32 R56, R180.reuse, R112, R56 ;  /* 0x00000070b438723c */ /* 0x040fe20000001838 */
[----:B------:R-:W-:Y:S02]  /*182f0*/  FMUL.FTZ R61, R3, R169 ;  /* 0x000000a9033d7220 */ /* 0x000fe40000410000 */
[----:B------:R1:W-:Y:S01]  /*18300*/  MUFU.EX2 R163, R2 ;  /* 0x0000000200a37308 */ /* 0x0003e20000000800 */
[----:B------:R-:W-:Y:S02]  /*18310*/  IMAD.MOV.U32 R169, RZ, RZ, R62 ;  /* 0x000000ffffa97224 */ /* 0x000fe400078e003e */
[C---:B------:R-:W-:Y:S02]  /*18320*/  FMUL.FTZ R62, R0.reuse, R170 ;  /* 0x000000aa003e7220 */ /* 0x040fe40000410000 */
[----:B--2---:R-:W-:Y:S04]  /*18330*/  IMAD.MOV.U32 R170, RZ, RZ, R63 ;  /* 0x000000ffffaa7224 */ /* 0x004fe800078e003f */
[----:B------:R-:W-:Y:S02]  /*18340*/  FMUL.FTZ R63, R0, R171 ;  /* 0x000000ab003f7220 */ /* 0x000fe40000410000 */
[----:B------:R-:W-:Y:S02]  /*18350*/  IMAD.MOV.U32 R160, RZ, RZ, R130 ;  /* 0x000000ffffa07224 */ /* 0x000fe400078e0082 */
[----:B------:R-:W-:Y:S02]  /*18360*/  IMAD.MOV.U32 R161, RZ, RZ, R131 ;  /* 0x000000ffffa17224 */ /* 0x000fe400078e0083 */
[----:B------:R-:W-:Y:S01]  /*18370*/  IMAD.MOV.U32 R173, RZ, RZ, R129 ;  /* 0x000000ffffad7224 */ /* 0x000fe200078e0081 */
[-C--:B------:R-:W-:Y:S01]  /*18380*/  HMMA.16816.F32 R60, R180, R114.reuse, R60 ;  /* 0x00000072b43c723c */ /* 0x080fe2000000183c */
[----:B------:R-:W-:Y:S02]  /*18390*/  IMAD.MOV.U32 R147, RZ, RZ, R136 ;  /* 0x000000ffff937224 */ /* 0x000fe400078e0088 */
[----:B------:R-:W-:Y:S02]  /*183a0*/  IMAD.MOV.U32 R136, RZ, RZ, R64 ;  /* 0x000000ffff887224 */ /* 0x000fe400078e0040 */
[----:B------:R-:W-:Y:S02]  /*183b0*/  FMUL.FTZ R64, R101, R172 ;  /* 0x000000ac65407220 */ /* 0x000fe40000410000 */
[----:B------:R-:W-:Y:S02]  /*183c0*/  IMAD.MOV.U32 R172, RZ, RZ, R128 ;  /* 0x000000ffffac7224 */ /* 0x000fe400078e0080 */
[----:B-1----:R-:W-:Y:S01]  /*183d0*/  FFMA.FTZ R2, R212, c[0x0][0x23c], -R185 ;  /* 0x00008f00d4027a23 */ /* 0x002fe200000108b9 */
[----:B------:R-:W-:Y:S02]  /*183e0*/  LDSM.16.MT88.4 R128, [R218+0x9400] ;  /* 0x00940000da80783b */ /* 0x000fe40000004200 */
[C---:B------:R-:W-:Y:S01]  /*183f0*/  HMMA.16816.F32 R64, R176.reuse, R114, R64 ;  /* 0x00000072b040723c */ /* 0x040fe20000001840 */
[----:B------:R1:W-:Y:S01]  /*18400*/  MUFU.EX2 R165, R2 ;  /* 0x0000000200a57308 */ /* 0x0003e20000000800 */
[----:B------:R-:W-:Y:S02]  /*18410*/  IMAD.MOV.U32 R204, RZ, RZ, R240 ;  /* 0x000000ffffcc7224 */ /* 0x000fe400078e00f0 */
[----:B------:R-:W-:Y:S02]  /*18420*/  FMUL.FTZ R71, R100, R71 ;  /* 0x0000004764477220 */ /* 0x000fe40000410000 */
[----:B------:R-:W2:Y:S01]  /*18430*/  LDSM.16.MT88.4 R112, [R218+0xb000] ;  /* 0x00b00000da70783b */ /* 0x000ea20000004200 */
[----:B------:R-:W-:Y:S02]  /*18440*/  IMAD.MOV.U32 R156, RZ, RZ, R135 ;  /* 0x000000ffff9c7224 */ /* 0x000fe400078e0087 */
[----:B------:R-:W-:Y:S02]  /*18450*/  IMAD.MOV.U32 R151, RZ, RZ, R134 ;  /* 0x000000ffff977224 */ /* 0x000fe400078e0086 */
[-C--:B------:R-:W-:Y:S01]  /*18460*/  HMMA.16816.F32 R68, R176, R116.reuse, R68 ;  /* 0x00000074b044723c */ /* 0x080fe20000001844 */
[C---:B------:R-:W-:Y:S02]  /*18470*/  FMUL.FTZ R72, R3.reuse, R72 ;  /* 0x0000004803487220 */ /* 0x040fe40000410000 */
[----:B------:R-:W-:Y:S02]  /*18480*/  FMUL.FTZ R73, R3, R73 ;  /* 0x0000004903497220 */ /* 0x000fe40000410000 */
[C---:B------:R-:W-:Y:S02]  /*18490*/  FMUL.FTZ R74, R0.reuse, R74 ;  /* 0x0000004a004a7220 */ /* 0x040fe40000410000 */
[----:B------:R-:W-:Y:S02]  /*184a0*/  FMUL.FTZ R75, R0, R75 ;  /* 0x0000004b004b7220 */ /* 0x000fe40000410000 */
[----:B------:R-:W-:Y:S03]  /*184b0*/  IMAD.MOV.U32 R150, RZ, RZ, R133 ;  /* 0x000000ffff967224 */ /* 0x000fe600078e0085 */
[----:B------:R-:W-:Y:S02]  /*184c0*/  IMAD.MOV.U32 R157, RZ, RZ, R132 ;  /* 0x000000ffff9d7224 */ /* 0x000fe400078e0084 */
[C---:B------:R-:W-:Y:S01]  /*184d0*/  HMMA.16816.F32 R72, R180.reuse, R116, R72 ;  /* 0x00000074b448723c */ /* 0x040fe20000001848 */
[----:B-1----:R-:W-:Y:S01]  /*184e0*/  LOP3.LUT R2, R107, UR18, R190, 0x96, !PT ;  /* 0x000000126b027c12 */ /* 0x002fe2000f8e96be */
[----:B------:R-:W-:Y:S01]  /*184f0*/  FFMA.FTZ R107, R209, c[0x0][0x23c], -R186 ;  /* 0x00008f00d16b7a23 */ /* 0x000fe200000108ba */
[----:B------:R-:W-:Y:S01]  /*18500*/  LDSM.16.MT88.4 R132, [R216+0xa400] ;  /* 0x00a40000d884783b */ /* 0x000fe20000004200 */
[----:B------:R-:W-:Y:S02]  /*18510*/  IMAD.MOV.U32 R148, RZ, RZ, R139 ;  /* 0x000000ffff947224 */ /* 0x000fe400078e008b */
[----:B------:R1:W3:Y:S01]  /*18520*/  MUFU.EX2 R250, R107 ;  /* 0x0000006b00fa7308 */ /* 0x0002e20000000800 */
[----:B------:R-:W-:Y:S01]  /*18530*/  IMAD.MOV.U32 R139, RZ, RZ, R122 ;  /* 0x000000ffff8b7224 */ /* 0x000fe200078e007a */
[----:B------:R-:W-:Y:S01]  /*18540*/  LOP3.LUT R122, R106, 0xff, RZ, 0xc0, !PT ;  /* 0x000000ff6a7a7812 */ /* 0x000fe200078ec0ff */
[----:B------:R-:W-:Y:S03]  /*18550*/  IMAD.MOV.U32 R153, RZ, RZ, R249 ;  /* 0x000000ffff997224 */ /* 0x000fe600078e00f9 */
[----:B------:R-:W-:Y:S01]  /*18560*/  LOP3.LUT R106, R111, UR18, R196, 0x96, !PT ;  /* 0x000000126f6a7c12 */ /* 0x000fe2000f8e96c4 */
[----:B------:R-:W-:Y:S01]  /*18570*/  IMAD.MOV.U32 R203, RZ, RZ, R237 ;  /* 0x000000ffffcb7224 */ /* 0x000fe200078e00ed */
[----:B------:R-:W-:Y:S01]  /*18580*/  LOP3.LUT R116, R110, 0xffff, RZ, 0xc0, !PT ;  /* 0x0000ffff6e747812 */ /* 0x000fe200078ec0ff */
[----:B------:R-:W-:Y:S01]  /*18590*/  FMUL.FTZ R76, R3, R76 ;  /* 0x0000004c034c7220 */ /* 0x000fe20000410000 */
[----:B------:R-:W-:Y:S01]  /*185a0*/  SHF.R.U32.HI R111, RZ, 0x8, R109 ;  /* 0x00000008ff6f7819 */ /* 0x000fe2000001166d */
[----:B------:R-:W-:Y:S01]  /*185b0*/  FFMA.FTZ R109, R211, c[0x0][0x23c], -R187 ;  /* 0x00008f00d36d7a23 */ /* 0x000fe200000108bb */
[--C-:B------:R-:W-:Y:S01]  /*185c0*/  SHF.R.U32.HI R117, RZ, 0x10, R110.reuse ;  /* 0x00000010ff757819 */ /* 0x100fe2000001166e */
[----:B------:R-:W-:Y:S02]  /*185d0*/  FMUL.FTZ R77, R3, R77 ;  /* 0x0000004d034d7220 */ /* 0x000fe40000410000 */
[----:B------:R4:W-:Y:S01]  /*185e0*/  MUFU.EX2 R249, R109 ;  /* 0x0000006d00f97308 */ /* 0x0009e20000000800 */
[C---:B------:R-:W-:Y:S01]  /*185f0*/  FMUL.FTZ R78, R0.reuse, R78 ;  /* 0x0000004e004e7220 */ /* 0x040fe20000410000 */
[----:B------:R-:W-:Y:S01]  /*18600*/  LOP3.LUT R117, R117, 0xff, RZ, 0xc0, !PT ;  /* 0x000000ff75757812 */ /* 0x000fe200078ec0ff */
[----:B------:R-:W-:Y:S02]  /*18610*/  FMUL.FTZ R79, R0, R79 ;  /* 0x0000004f004f7220 */ /* 0x000fe40000410000 */
[----:B------:R-:W-:Y:S02]  /*18620*/  IMAD.MOV.U32 R196, RZ, RZ, R217 ;  /* 0x000000ffffc47224 */ /* 0x000fe400078e00d9 */
[----:B------:R-:W-:Y:S01]  /*18630*/  IMAD.MOV.U32 R155, RZ, RZ, R141 ;  /* 0x000000ffff9b7224 */ /* 0x000fe200078e008d */
[----:B-1----:R-:W-:Y:S02]  /*18640*/  LOP3.LUT R107, R121, 0xff, RZ, 0xc0, !PT ;  /* 0x000000ff796b7812 */ /* 0x002fe400078ec0ff */
[-C--:B------:R-:W-:Y:S01]  /*18650*/  HMMA.16816.F32 R76, R180, R118.reuse, R76 ;  /* 0x00000076b44c723c */ /* 0x080fe2000000184c */
[C---:B------:R-:W-:Y:S01]  /*18660*/  FMUL.FTZ R82, R100.reuse, R82 ;  /* 0x0000005264527220 */ /* 0x040fe20000410000 */
[----:B------:R-:W-:Y:S01]  /*18670*/  SHF.R.U32.HI R121, RZ, 0x18, R110 ;  /* 0x00000018ff797819 */ /* 0x000fe2000001166e */
[----:B------:R-:W-:Y:S01]  /*18680*/  FMUL.FTZ R83, R100, R83 ;  /* 0x0000005364537220 */ /* 0x000fe20000410000 */
[----:B------:R-:W-:Y:S01]  /*18690*/  PRMT R126, R107, 0x5410, R120 ;  /* 0x000054106b7e7816 */ /* 0x000fe20000000078 */
[----:B------:R-:W-:Y:S02]  /*186a0*/  FFMA.FTZ R107, R213, c[0x0][0x23c], -R187 ;  /* 0x00008f00d56b7a23 */ /* 0x000fe400000108bb */
[----:B------:R-:W-:Y:S01]  /*186b0*/  IMAD.MOV.U32 R144, RZ, RZ, R127 ;  /* 0x000000ffff907224 */ /* 0x000fe200078e007f */
[----:B------:R-:W-:Y:S01]  /*186c0*/  PRMT R127, R117, 0x5410, R121 ;  /* 0x00005410757f7816 */ /* 0x000fe20000000079 */
[----:B------:R1:W1:Y:S01]  /*186d0*/  MUFU.EX2 R246, R107 ;  /* 0x0000006b00f67308 */ /* 0x0002620000000800 */
[C---:B------:R-:W-:Y:S02]  /*186e0*/  HMMA.16816.F32 R80, R176.reuse, R118, R80 ;  /* 0x00000076b050723c */ /* 0x040fe40000001850 */
[----:B------:R-:W-:Y:S02]  /*186f0*/  IMAD.MOV.U32 R171, RZ, RZ, R142 ;  /* 0x000000ffffab7224 */ /* 0x000fe400078e008e */
[----:B------:R-:W-:Y:S01]  /*18700*/  IMAD.MOV.U32 R142, RZ, RZ, R125 ;  /* 0x000000ffff8e7224 */ /* 0x000fe200078e007d */
[----:B------:R-:W-:Y:S01]  /*18710*/  PRMT R125, R122, 0x5410, R111 ;  /* 0x000054107a7d7816 */ /* 0x000fe2000000006f */
[----:B------:R-:W-:Y:S01]  /*18720*/  IMAD.MOV.U32 R141, RZ, RZ, R124 ;  /* 0x000000ffff8d7224 */ /* 0x000fe200078e007c */
[----:B------:R-:W-:Y:S01]  /*18730*/  SHF.R.U32.HI R111, RZ, 0x10, R2 ;  /* 0x00000010ff6f7819 */ /* 0x000fe20000011602 */
[----:B------:R-:W-:Y:S01]  /*18740*/  IMAD.MOV.U32 R201, RZ, RZ, R235 ;  /* 0x000000ffffc97224 */ /* 0x000fe200078e00eb */
[----:B------:R-:W-:Y:S03]  /*18750*/  SHF.R.U32.HI R118, RZ, 0x8, R116 ;  /* 0x00000008ff767819 */ /* 0x000fe60000011674 */
[----:B------:R-:W-:Y:S01]  /*18760*/  LOP3.LUT R124, R110, 0xff, RZ, 0xc0, !PT ;  /* 0x000000ff6e7c7812 */ /* 0x000fe200078ec0ff */
[--C-:B------:R-:W-:Y:S01]  /*18770*/  HSET2.LE.AND R119, R126, R171.reuse, PT ;  /* 0x000000ab7e777233 */ /* 0x100fe20003803000 */
[C---:B------:R-:W-:Y:S01]  /*18780*/  LOP3.LUT R116, R2.reuse, 0xff, RZ, 0xc0, !PT ;  /* 0x000000ff02747812 */ /* 0x040fe200078ec0ff */
[--C-:B------:R-:W-:Y:S01]  /*18790*/  HSET2.LE.AND R127, R127, R171.reuse, PT ;  /* 0x000000ab7f7f7233 */ /* 0x100fe20003803000 */
[----:B------:R-:W-:Y:S01]  /*187a0*/  SHF.R.U32.HI R110, RZ, 0x18, R2 ;  /* 0x00000018ff6e7819 */ /* 0x000fe20000011602 */
[----:B------:R-:W-:Y:S01]  /*187b0*/  IMAD.MOV.U32 R202, RZ, RZ, R140 ;  /* 0x000000ffffca7224 */ /* 0x000fe200078e008c */
[----:B----4-:R-:W-:Y:S01]  /*187c0*/  LOP3.LUT R109, R2, 0xffff, RZ, 0xc0, !PT ;  /* 0x0000ffff026d7812 */ /* 0x010fe200078ec0ff */
[----:B------:R-:W-:Y:S01]  /*187d0*/  IMAD.MOV.U32 R140, RZ, RZ, R123 ;  /* 0x000000ffff8c7224 */ /* 0x000fe200078e007b */
[----:B------:R-:W-:Y:S01]  /*187e0*/  LOP3.LUT R2, R111, 0xff, RZ, 0xc0, !PT ;  /* 0x000000ff6f027812 */ /* 0x000fe200078ec0ff */
[----:B------:R-:W4:Y:S01]  /*187f0*/  LDSM.16.MT88.4 R120, [R216+0x9400] ;  /* 0x00940000d878783b */ /* 0x000f220000004200 */
[----:B------:R-:W-:Y:S01]  /*18800*/  LOP3.LUT R111, R106, 0xff, RZ, 0xc0, !PT ;  /* 0x000000ff6a6f7812 */ /* 0x000fe200078ec0ff */
[----:B-1----:R-:W-:Y:S01]  /*18810*/  FFMA.FTZ R107, R214, c[0x0][0x23c], -R186 ;  /* 0x00008f00d66b7a23 */ /* 0x002fe200000108ba */
[----:B------:R-:W-:Y:S01]  /*18820*/  PRMT R117, R2, 0x5410, R110 ;  /* 0x0000541002757816 */ /* 0x000fe2000000006e */
[----:B------:R-:W-:Y:S01]  /*18830*/  FMUL.FTZ R85, R101, R85 ;  /* 0x0000005565557220 */ /* 0x000fe20000410000 */
[----:B------:R-:W-:Y:S01]  /*18840*/  LOP3.LUT R2, R106, 0xffff, RZ, 0xc0, !PT ;  /* 0x0000ffff6a027812 */ /* 0x000fe200078ec0ff */
[----:B------:R1:W-:Y:S01]  /*18850*/  MUFU.EX2 R240, R107 ;  /* 0x0000006b00f07308 */ /* 0x0003e20000000800 */
[----:B------:R-:W-:Y:S01]  /*18860*/  SHF.R.U32.HI R110, RZ, 0x18, R106 ;  /* 0x00000018ff6e7819 */ /* 0x000fe2000001166a */
[C---:B------:R-:W-:Y:S01]  /*18870*/  FMUL.FTZ R86, R100.reuse, R86 ;  /* 0x0000005664567220 */ /* 0x040fe20000410000 */
[----:B------:R-:W-:Y:S01]  /*18880*/  SHF.R.U32.HI R109, RZ, 0x8, R109 ;  /* 0x00000008ff6d7819 */ /* 0x000fe2000001166d */
[----:B------:R-:W-:Y:S01]  /*18890*/  FMUL.FTZ R87, R100, R87 ;  /* 0x0000005764577220 */ /* 0x000fe20000410000 */
[----:B------:R-:W-:Y:S01]  /*188a0*/  PRMT R124, R124, 0x5410, R118 ;  /* 0x000054107c7c7816 */ /* 0x000fe20000000076 */
[C---:B------:R-:W-:Y:S01]  /*188b0*/  FMUL.FTZ R88, R3.reuse, R88 ;  /* 0x0000005803587220 */ /* 0x040fe20000410000 */
[----:B------:R-:W-:Y:S01]  /*188c0*/  PRMT R116, R116, 0x5410, R109 ;  /* 0x0000541074747816 */ /* 0x000fe2000000006d */
[----:B------:R-:W-:Y:S01]  /*188d0*/  FMUL.FTZ R89, R3, R89 ;  /* 0x0000005903597220 */ /* 0x000fe20000410000 */
[----:B------:R-:W-:Y:S01]  /*188e0*/  SHF.R.U32.HI R109, RZ, 0x8, R2 ;  /* 0x00000008ff6d7819 */ /* 0x000fe20000011602 */
[--C-:B------:R-:W-:Y:S01]  /*188f0*/  HSET2.LE.AND R2, R125, R171.reuse, PT ;  /* 0x000000ab7d027233 */ /* 0x100fe20003803000 */
[-C--:B--2---:R-:W-:Y:S01]  /*18900*/  HMMA.16816.F32 R84, R176, R112.reuse, R84 ;  /* 0x00000070b054723c */ /* 0x084fe20000001854 */
[----:B------:R-:W-:Y:S01]  /*18910*/  F2FP.PACK_AB R118, R169, R166 ;  /* 0x000000a6a976723e */ /* 0x000fe200000000ff */
[C---:B------:R-:W-:Y:S01]  /*18920*/  FMUL.FTZ R90, R0.reuse, R90 ;  /* 0x0000005a005a7220 */ /* 0x040fe20000410000 */
[--C-:B------:R-:W-:Y:S01]  /*18930*/  HSET2.LE.AND R116, R116, R171.reuse, PT ;  /* 0x000000ab74747233 */ /* 0x100fe20003803000 */
[----:B------:R-:W-:Y:S01]  /*18940*/  FMUL.FTZ R91, R0, R91 ;  /* 0x0000005b005b7220 */ /* 0x000fe20000410000 */
[----:B------:R-:W-:Y:S01]  /*18950*/  LOP3.LUT R118, R2, R118, RZ, 0xc0, !PT ;  /* 0x0000007602767212 */ /* 0x000fe200078ec0ff */
[C---:B------:R-:W-:Y:S01]  /*18960*/  FMUL.FTZ R92, R3.reuse, R92 ;  /* 0x0000005c035c7220 */ /* 0x040fe20000410000 */
[----:B------:R-:W-:Y:S01]  /*18970*/  F2FP.PACK_AB R2, R170, R167 ;  /* 0x000000a7aa02723e */ /* 0x000fe200000000ff */
[----:B------:R-:W-:Y:S01]  /*18980*/  FMUL.FTZ R93, R3, R93 ;  /* 0x0000005d035d7220 */ /* 0x000fe20000410000 */
[----:B---3--:R-:W-:Y:S02]  /*18990*/  F2FP.PACK_AB R126, R250, R168 ;  /* 0x000000a8fa7e723e */ /* 0x008fe400000000ff */
[C---:B------:R-:W-:Y:S01]  /*189a0*/  HMMA.16816.F32 R88, R180.reuse, R112, R88 ;  /* 0x00000070b458723c */ /* 0x040fe20000001858 */
[----:B------:R-:W-:Y:S01]  /*189b0*/  LOP3.LUT R119, R119, R2, RZ, 0xc0, !PT ;  /* 0x0000000277777212 */ /* 0x000fe200078ec0ff */
[----:B-1----:R-:W-:Y:S01]  /*189c0*/  FFMA.FTZ R107, R215, c[0x0][0x23c], -R186 ;  /* 0x00008f00d76b7a23 */ /* 0x002fe200000108ba */
[----:B------:R-:W-:Y:S01]  /*189d0*/  F2FP.PACK_AB R2, R246, R249 ;  /* 0x000000f9f602723e */ /* 0x000fe200000000ff */
[C---:B------:R-:W-:Y:S01]  /*189e0*/  FMUL.FTZ R94, R0.reuse, R94 ;  /* 0x0000005e005e7220 */ /* 0x040fe20000410000 */
[----:B------:R-:W-:Y:S01]  /*189f0*/  PRMT R111, R111, 0x5410, R109 ;  /* 0x000054106f6f7816 */ /* 0x000fe2000000006d */
[----:B------:R1:W-:Y:S01]  /*18a00*/  MUFU.EX2 R237, R107 ;  /* 0x0000006b00ed7308 */ /* 0x0003e20000000800 */
[----:B------:R-:W-:Y:S01]  /*18a10*/  LOP3.LUT R127, R127, R2, RZ, 0xc0, !PT ;  /* 0x000000027f7f7212 */ /* 0x000fe200078ec0ff */
[----:B------:R-:W-:Y:S01]  /*18a20*/  FFMA.FTZ R2, R233, c[0x0][0x23c], -R184 ;  /* 0x00008f00e9027a23 */ /* 0x000fe200000108b8 */
[--C-:B------:R-:W-:Y:S03]  /*18a30*/  HSET2.LE.AND R109, R124, R171.reuse, PT ;  /* 0x000000ab7c6d7233 */ /* 0x100fe60003803000 */
[----:B------:R-:W-:Y:S01]  /*18a40*/  FMUL.FTZ R95, R0, R95 ;  /* 0x0000005f005f7220 */ /* 0x000fe20000410000 */
[--C-:B------:R-:W-:Y:S01]  /*18a50*/  HSET2.LE.AND R124, R111, R171.reuse, PT ;  /* 0x000000ab6f7c7233 */ /* 0x100fe20003803000 */
[----:B------:R-:W-:Y:S01]  /*18a60*/  LOP3.LUT R126, R109, R126, RZ, 0xc0, !PT ;  /* 0x0000007e6d7e7212 */ /* 0x000fe200078ec0ff */
[C---:B------:R-:W-:Y:S01]  /*18a70*/  FMUL.FTZ R96, R101.reuse, R96 ;  /* 0x0000006065607220 */ /* 0x040fe20000410000 */
[----:B------:R2:W-:Y:S01]  /*18a80*/  MUFU.EX2 R233, R2 ;  /* 0x0000000200e97308 */ /* 0x0005e20000000800 */
[----:B------:R-:W-:Y:S02]  /*18a90*/  FMUL.FTZ R97, R101, R97 ;  /* 0x0000006165617220 */ /* 0x000fe40000410000 */
[-C--:B------:R-:W-:Y:S01]  /*18aa0*/  HMMA.16816.F32 R92, R180, R114.reuse, R92 ;  /* 0x00000072b45c723c */ /* 0x080fe2000000185c */
[C---:B------:R-:W-:Y:S01]  /*18ab0*/  FMUL.FTZ R98, R100.reuse, R98 ;  /* 0x0000006264627220 */ /* 0x040fe20000410000 */
[----:B------:R-:W-:Y:S01]  /*18ac0*/  LDSM.16.MT88.4 R180, [R216+0xbc00] ;  /* 0x00bc0000d8b4783b */ /* 0x000fe20000004200 */
[----:B------:R-:W-:Y:S02]  /*18ad0*/  FMUL.FTZ R99, R100, R99 ;  /* 0x0000006364637220 */ /* 0x000fe40000410000 */
[----:B------:R-:W-:Y:S02]  /*18ae0*/  IMAD.MOV.U32 R173, RZ, RZ, R161 ;  /* 0x000000ffffad7224 */ /* 0x000fe400078e00a1 */
[----:B------:R-:W-:Y:S02]  /*18af0*/  IMAD.MOV.U32 R159, RZ, RZ, R158 ;  /* 0x000000ffff9f7224 */ /* 0x000fe400078e009e */
[----:B------:R-:W-:Y:S01]  /*18b00*/  IMAD.MOV.U32 R158, RZ, RZ, R157 ;  /* 0x000000ffff9e7224 */ /* 0x000fe200078e009d */
[----:B------:R-:W-:Y:S01]  /*18b10*/  HMMA.16816.F32 R96, R176, R114, R96 ;  /* 0x00000072b060723c */ /* 0x000fe20000001860 */
[----:B------:R-:W3:Y:S01]  /*18b20*/  LDSM.16.MT88.4 R112, [R218+0xa400] ;  /* 0x00a40000da70783b */ /* 0x000ee20000004200 */
[----:B-1----:R-:W-:Y:S01]  /*18b30*/  SHF.R.U32.HI R107, RZ, 0x10, R106 ;  /* 0x00000010ff6b7819 */ /* 0x002fe2000001166a */
[----:B------:R-:W-:Y:S02]  /*18b40*/  FFMA.FTZ R106, R231, c[0x0][0x23c], -R187 ;  /* 0x00008f00e76a7a23 */ /* 0x000fe400000108bb */
[----:B------:R-:W-:Y:S01]  /*18b50*/  IMAD.MOV.U32 R157, RZ, RZ, R156 ;  /* 0x000000ffff9d7224 */ /* 0x000fe200078e009c */
[----:B------:R-:W-:Y:S01]  /*18b60*/  LOP3.LUT R107, R107, 0xff, RZ, 0xc0, !PT ;  /* 0x000000ff6b6b7812 */ /* 0x000fe200078ec0ff */
[----:B------:R1:W-:Y:S01]  /*18b70*/  MUFU.EX2 R235, R106 ;  /* 0x0000006a00eb7308 */ /* 0x0003e20000000800 */
[----:B------:R-:W-:Y:S04]  /*18b80*/  IMAD.MOV.U32 R156, RZ, RZ, R155 ;  /* 0x000000ffff9c7224 */ /* 0x000fe800078e009b */
[----:B------:R-:W-:Y:S01]  /*18b90*/  PRMT R110, R107, 0x5410, R110 ;  /* 0x000054106b6e7816 */ /* 0x000fe2000000006e */
[--C-:B------:R-:W-:Y:S01]  /*18ba0*/  HSET2.LE.AND R107, R117, R171.reuse, PT ;  /* 0x000000ab756b7233 */ /* 0x100fe20003803000 */
[----:B------:R-:W-:Y:S01]  /*18bb0*/  F2FP.PACK_AB R117, R165, R163 ;  /* 0x000000a3a575723e */ /* 0x000fe200000000ff */
[----:B--2---:R-:W-:Y:S02]  /*18bc0*/  FFMA.FTZ R2, R236, c[0x0][0x23c], -R184 ;  /* 0x00008f00ec027a23 */ /* 0x004fe400000108b8 */
[--C-:B------:R-:W-:Y:S01]  /*18bd0*/  HSET2.LE.AND R125, R110, R171.reuse, PT ;  /* 0x000000ab6e7d7233 */ /* 0x100fe20003803000 */
[----:B------:R-:W-:Y:S01]  /*18be0*/  LOP3.LUT R117, R107, R117, RZ, 0xc0, !PT ;  /* 0x000000756b757212 */ /* 0x000fe200078ec0ff */
[----:B------:R-:W-:Y:S02]  /*18bf0*/  IMAD.MOV.U32 R155, RZ, RZ, R230 ;  /* 0x000000ffff9b7224 */ /* 0x000fe400078e00e6 */
[----:B------:R-:W-:Y:S01]  /*18c00*/  IMAD.MOV.U32 R205, RZ, RZ, R159 ;  /* 0x000000ffffcd7224 */ /* 0x000fe200078e009f */
[----:B------:R2:W5:Y:S01]  /*18c10*/  LDL.LU R230, [R1+0x9c] ;  /* 0x00009c0001e67983 */ /* 0x0005620000300800 */
[----:B------:R-:W-:Y:S02]  /*18c20*/  IMAD.MOV.U32 R159, RZ, RZ, R158 ;  /* 0x000000ffff9f7224 */ /* 0x000fe400078e009e */
[----:B------:R-:W-:Y:S02]  /*18c30*/  IMAD.MOV.U32 R158, RZ, RZ, R157 ;  /* 0x000000ffff9e7224 */ /* 0x000fe400078e009d */
[----:B------:R-:W-:Y:S02]  /*18c40*/  IMAD.MOV.U32 R157, RZ, RZ, R156 ;  /* 0x000000ffff9d7224 */ /* 0x000fe400078e009c */
[----:B------:R-:W-:Y:S02]  /*18c50*/  IMAD.MOV.U32 R156, RZ, RZ, R155 ;  /* 0x000000ffff9c7224 */ /* 0x000fe400078e009b */
[----:B-1----:R-:W-:Y:S02]  /*18c60*/  FFMA.FTZ R106, R232, c[0x0][0x23c], -R187 ;  /* 0x00008f00e86a7a23 */ /* 0x002fe400000108bb */
[----:B------:R1:W-:Y:S01]  /*18c70*/  MUFU.EX2 R232, R2 ;  /* 0x0000000200e87308 */ /* 0x0003e20000000800 */
[----:B------:R-:W-:Y:S02]  /*18c80*/  IMAD.MOV.U32 R155, RZ, RZ, R154 ;  /* 0x000000ffff9b7224 */ /* 0x000fe400078e009a */
[----:B------:R-:W-:Y:S02]  /*18c90*/  IMAD.MOV.U32 R154, RZ, RZ, R153 ;  /* 0x000000ffff9a7224 */ /* 0x000fe400078e0099 */
[----:B------:R-:W-:Y:S02]  /*18ca0*/  IMAD.MOV.U32 R153, RZ, RZ, R152 ;  /* 0x000000ffff997224 */ /* 0x000fe400078e0098 */
[----:B------:R-:W-:Y:S02]  /*18cb0*/  IMAD.MOV.U32 R152, RZ, RZ, R204 ;  /* 0x000000ffff987224 */ /* 0x000fe400078e00cc */
[----:B------:R-:W-:Y:S01]  /*18cc0*/  IMAD.MOV.U32 R204, RZ, RZ, R203 ;  /* 0x000000ffffcc7224 */ /* 0x000fe200078e00cb */
[----:B------:R2:W2:Y:S01]  /*18cd0*/  MUFU.EX2 R234, R106 ;  /* 0x0000006a00ea7308 */ /* 0x0004a20000000800 */
[----:B------:R-:W-:Y:S02]  /*18ce0*/  IMAD.MOV.U32 R203, RZ, RZ, R225 ;  /* 0x000000ffffcb7224 */ /* 0x000fe400078e00e1 */
[----:B------:R-:W-:Y:S01]  /*18cf0*/  IMAD.MOV.U32 R206, RZ, RZ, R159 ;  /* 0x000000ffffce7224 */ /* 0x000fe200078e009f */
[----:B------:R3:W5:Y:S01]  /*18d00*/  LDL.LU R225, [R1+0x98] ;  /* 0x0000980001e17983 */ /* 0x0007620000300800 */
[----:B------:R-:W-:Y:S02]  /*18d10*/  IMAD.MOV.U32 R159, RZ, RZ, R158 ;  /* 0x000000ffff9f7224 */ /* 0x000fe400078e009e */
[----:B------:R-:W-:Y:S02]  /*18d20*/  IMAD.MOV.U32 R158, RZ, RZ, R157 ;  /* 0x000000ffff9e7224 */ /* 0x000fe400078e009d */
[----:B------:R-:W-:Y:S02]  /*18d30*/  IMAD.MOV.U32 R157, RZ, RZ, R156 ;  /* 0x000000ffff9d7224 */ /* 0x000fe400078e009c */
[----:B------:R-:W-:Y:S02]  /*18d40*/  IMAD.MOV.U32 R156, RZ, RZ, R155 ;  /* 0x000000ffff9c7224 */ /* 0x000fe400078e009b */
[----:B------:R-:W-:Y:S02]  /*18d50*/  IMAD.MOV.U32 R155, RZ, RZ, R153 ;  /* 0x000000ffff9b7224 */ /* 0x000fe400078e0099 */
[----:B-1----:R-:W-:Y:S02]  /*18d60*/  FFMA.FTZ R2, R238, c[0x0][0x23c], -R185 ;  /* 0x00008f00ee027a23 */ /* 0x002fe400000108b9 */
[----:B------:R-:W-:Y:S02]  /*18d70*/  IMAD.MOV.U32 R153, RZ, RZ, R152 ;  /* 0x000000ffff997224 */ /* 0x000fe400078e0098 */
[----:B------:R1:W-:Y:S01]  /*18d80*/  MUFU.EX2 R231, R2 ;  /* 0x0000000200e77308 */ /* 0x0003e20000000800 */
[----:B------:R-:W-:Y:S02]  /*18d90*/  IMAD.MOV.U32 R152, RZ, RZ, R204 ;  /* 0x000000ffff987224 */ /* 0x000fe400078e00cc */
[----:B------:R-:W-:Y:S01]  /*18da0*/  IMAD.MOV.U32 R204, RZ, RZ, R203 ;  /* 0x000000ffffcc7224 */ /* 0x000fe200078e00cb */
[----:B--2---:R-:W-:Y:S01]  /*18db0*/  F2FP.PACK_AB R106, R164, R162 ;  /* 0x000000a2a46a723e */ /* 0x004fe200000000ff */
[----:B------:R-:W-:Y:S01]  /*18dc0*/  IMAD.MOV.U32 R203, RZ, RZ, R145 ;  /* 0x000000ffffcb7224 */ /* 0x000fe200078e0091 */
[----:B------:R-:W-:Y:S01]  /*18dd0*/  F2FP.PACK_AB R107, R234, R235 ;  /* 0x000000ebea6b723e */ /* 0x000fe200000000ff */
[----:B------:R-:W-:Y:S01]  /*18de0*/  IMAD.MOV.U32 R145, RZ, RZ, R226 ;  /* 0x000000ffff917224 */ /* 0x000fe200078e00e2 */
[----:B------:R-:W-:Y:S01]  /*18df0*/  LOP3.LUT R116, R116, R106, RZ, 0xc0, !PT ;  /* 0x0000006a74747212 */ /* 0x000fe200078ec0ff */
[----:B------:R2:W5:Y:S01]  /*18e00*/  LDL.LU R226, [R1+0x94] ;  /* 0x0000940001e27983 */ /* 0x0005620000300800 */
[----:B------:R-:W-:Y:S01]  /*18e10*/  F2FP.PACK_AB R106, R237, R240 ;  /* 0x000000f0ed6a723e */ /* 0x000fe200000000ff */
[----:B------:R-:W-:Y:S01]  /*18e20*/  IMAD.MOV.U32 R236, RZ, RZ, R170 ;  /* 0x000000ffffec7224 */ /* 0x000fe200078e00aa */
[----:B------:R-:W-:Y:S01]  /*18e30*/  LOP3.LUT R125, R125, R107, RZ, 0xc0, !PT ;  /* 0x0000006b7d7d7212 */ /* 0x000fe200078ec0ff */
[----:B------:R-:W-:Y:S01]  /*18e40*/  FFMA.FTZ R107, R244, c[0x0][0x23c], -R185 ;  /* 0x00008f00f46b7a23 */ /* 0x000fe200000108b9 */
[----:B------:R-:W-:Y:S01]  /*18e50*/  LOP3.LUT R124, R124, R106, RZ, 0xc0, !PT ;  /* 0x0000006a7c7c7212 */ /* 0x000fe200078ec0ff */
[-C--:B----4-:R-:W-:Y:S01]  /*18e60*/  HMMA.16816.F32 R4, R116, R120.reuse, R4 ;  /* 0x000000787404723c */ /* 0x090fe20000001804 */
[----:B------:R-:W-:Y:S01]  /*18e70*/  FFMA.FTZ R106, R241, c[0x0][0x23c], -R184 ;  /* 0x00008f00f16a7a23 */ /* 0x000fe200000108b8 */
[----:B------:R-:W-:Y:S01]  /*18e80*/  MUFU.EX2 R212, R107 ;  /* 0x0000006b00d47308 */ /* 0x000fe20000000800 */
[----:B------:R-:W-:Y:S02]  /*18e90*/  IMAD.MOV.U32 R241, RZ, RZ, R167 ;  /* 0x000000fffff17224 */ /* 0x000fe400078e00a7 */
[----:B------:R-:W-:Y:S02]  /*18ea0*/  IMAD.MOV.U32 R238, RZ, RZ, R169 ;  /* 0x000000ffffee7224 */ /* 0x000fe400078e00a9 */
[----:B------:R-:W-:Y:S01]  /*18eb0*/  IMAD.MOV.U32 R244, RZ, RZ, R165 ;  /* 0x000000fffff47224 */ /* 0x000fe200078e00a5 */
[C---:B------:R-:W-:Y:S01]  /*18ec0*/  HMMA.16816.F32 R8, R124.reuse, R120, R8 ;  /* 0x000000787c08723c */ /* 0x040fe20000001808 */
[--C-:B-1----:R-:W-:Y:S03]  /*18ed0*/  FFMA.FTZ R2, R239, c[0x0][0x23c], -R185.reuse ;  /* 0x00008f00ef027a23 */ /* 0x102fe600000108b9 */
[----:B------:R-:W-:Y:S01]  /*18ee0*/  MUFU.EX2 R213, R106 ;  /* 0x0000006a00d57308 */ /* 0x000fe20000000800 */
[----:B------:R-:W-:Y:S03]  /*18ef0*/  IMAD.MOV.U32 R239, RZ, RZ, R168 ;  /* 0x000000ffffef7224 */ /* 0x000fe600078e00a8 */
[-C--:B------:R-:W-:Y:S06]  /*18f00*/  HMMA.16816.F32 R12, R124, R122.reuse, R12 ;  /* 0x0000007a7c0c723c */ /* 0x080fec000000180c */
[----:B------:R1:W-:Y:S02]  /*18f10*/  MUFU.EX2 R215, R2 ;  /* 0x0000000200d77308 */ /* 0x0003e40000000800 */
[C---:B------:R-:W-:Y:S01]  /*18f20*/  HMMA.16816.F32 R16, R116.reuse, R122, R16 ;  /* 0x0000007a7410723c */ /* 0x040fe20000001810 */
[----:B------:R-:W4:Y:S07]  /*18f30*/  LDSM.16.MT88.4 R120, [R216+0xb400] ;  /* 0x00b40000d878783b */ /* 0x000f2e0000004200 */
[-C--:B------:R-:W-:Y:S08]  /*18f40*/  HMMA.16816.F32 R20, R116, R128.reuse, R20 ;  /* 0x000000807414723c */ /* 0x080ff00000001814 */
[C---:B------:R-:W-:Y:S01]  /*18f50*/  HMMA.16816.F32 R24, R124.reuse, R128, R24 ;  /* 0x000000807c18723c */ /* 0x040fe20000001818 */
[----:B-1----:R-:W-:Y:S07]  /*18f60*/  IMAD.U32 R2, RZ, RZ, UR33 ;  /* 0x00000021ff027e24 */ /* 0x002fee000f8e00ff */
[-C--:B------:R-:W-:Y:S01]  /*18f70*/  HMMA.16816.F32 R28, R124, R130.reuse, R28 ;  /* 0x000000827c1c723c */ /* 0x080fe2000000181c */
[----:B------:R-:W-:Y:S03]  /*18f80*/  LOP3.LUT R106, R201, UR4, R2, 0x96, !PT ;  /* 0x00000004c96a7c12 */ /* 0x000fe6000f8e9602 */
[----:B------:R-:W-:Y:S01]  /*18f90*/  FFMA.FTZ R2, R243, c[0x0][0x23c], -R184 ;  /* 0x00008f00f3027a23 */ /* 0x000fe200000108b8 */
[----:B------:R-:W-:Y:S01]  /*18fa0*/  UMOV UR4, UR29 ;  /* 0x0000001d00047c82 */ /* 0x000fe20008000000 */
[----:B------:R-:W-:Y:S02]  /*18fb0*/  IMAD.MOV.U32 R243, RZ, RZ, R166 ;  /* 0x000000fffff37224 */ /* 0x000fe400078e00a6 */
[C---:B------:R-:W-:Y:S01]  /*18fc0*/  HMMA.16816.F32 R32, R116.reuse, R130, R32 ;  /* 0x000000827420723c */ /* 0x040fe20000001820 */
[----:B------:R-:W-:Y:S01]  /*18fd0*/  IMAD.WIDE.U32 R128, R106, -0x326172a9, RZ ;  /* 0xcd9e8d576a807825 */ /* 0x000fe200078e00ff */
[----:B------:R1:W1:Y:S04]  /*18fe0*/  MUFU.EX2 R214, R2 ;  /* 0x0000000200d67308 */ /* 0x0002680000000800 */
[--C-:B------:R-:W-:Y:S02]  /*18ff0*/  LOP3.LUT R110, R195, UR14, R128.reuse, 0x96, !PT ;  /* 0x0000000ec36e7c12 */ /* 0x100fe4000f8e9680 */
[-C--:B------:R-:W-:Y:S01]  /*19000*/  HMMA.16816.F32 R36, R116, R132.reuse, R36 ;  /* 0x000000847424723c */ /* 0x080fe20000001824 */
[----:B------:R-:W-:Y:S03]  /*19010*/  LOP3.LUT R109, R193, UR14, R128, 0x96, !PT ;  /* 0x0000000ec16d7c12 */ /* 0x000fe6000f8e9680 */
[----:B------:R-:W-:Y:S01]  /*19020*/  IMAD.WIDE.U32 R110, R110, -0x2daee0ad, RZ ;  /* 0xd2511f536e6e7825 */ /* 0x000fe200078e00ff */
[----:B------:R-:W-:Y:S03]  /*19030*/  LOP3.LUT R106, R129, UR16, R174, 0x96, !PT ;  /* 0x00000010816a7c12 */ /* 0x000fe6000f8e96ae */
[C---:B------:R-:W-:Y:S04]  /*19040*/  HMMA.16816.F32 R40, R124.reuse, R132, R40 ;  /* 0x000000847c28723c */ /* 0x040fe80000001828 */
[----:B------:R-:W-:Y:S04]  /*19050*/  IMAD.WIDE.U32 R130, R106, -0x2daee0ad, RZ ;  /* 0xd2511f536a827825 */ /* 0x000fe800078e00ff */
[-C--:B------:R-:W-:Y:S01]  /*19060*/  HMMA.16816.F32 R44, R124, R134.reuse, R44 ;  /* 0x000000867c2c723c */ /* 0x080fe2000000182c */
[----:B------:R-:W-:Y:S03]  /*19070*/  IMAD.WIDE.U32 R106, R109, -0x2daee0ad, RZ ;  /* 0xd2511f536d6a7825 */ /* 0x000fe600078e00ff */
[----:B-1----:R-:W-:Y:S01]  /*19080*/  LOP3.LUT R2, R129, UR16, R188, 0x96, !PT ;  /* 0x0000001081027c12 */ /* 0x002fe2000f8e96bc */
[----:B------:R-:W-:Y:S02]  /*19090*/  FFMA.FTZ R129, R248, c[0x0][0x23c], -R185 ;  /* 0x00008f00f8817a23 */ /* 0x000fe400000108b9 */
[----:B------:R-:W-:Y:S01]  /*190a0*/  IMAD.MOV.U32 R248, RZ, RZ, R164 ;  /* 0x000000fffff87224 */ /* 0x000fe200078e00a4 */
[C---:B------:R-:W-:Y:S01]  /*190b0*/  HMMA.16816.F32 R48, R116.reuse, R134, R48 ;  /* 0x000000867430723c */ /* 0x040fe20000001830 */
[----:B------:R1:W-:Y:S07]  /*190c0*/  MUFU.EX2 R211, R129 ;  /* 0x0000008100d37308 */ /* 0x0003ee0000000800 */
[-C--:B---3--:R-:W-:Y:S08]  /*190d0*/  HMMA.16816.F32 R52, R116, R112.reuse, R52 ;  /* 0x000000707434723c */ /* 0x088ff00000001834 */
[C---:B------:R-:W-:Y:S07]  /*190e0*/  HMMA.16816.F32 R56, R124.reuse, R112, R56 ;  /* 0x000000707c38723c */ /* 0x040fee0000001838 */
[----:B------:R-:W-:Y:S01]  /*190f0*/  IMAD.WIDE.U32 R112, R2, -0x2daee0ad, RZ ;  /* 0xd2511f5302707825 */ /* 0x000fe200078e00ff */
[-C--:B------:R-:W-:Y:S01]  /*19100*/  HMMA.16816.F32 R60, R124, R114.reuse, R60 ;  /* 0x000000727c3c723c */ /* 0x080fe2000000183c */
[----:B------:R-:W-:Y:S03]  /*19110*/  LOP3.LUT R2, R107, UR11, R130, 0x96, !PT ;  /* 0x0000000b6b027c12 */ /* 0x000fe6000f8e9682 */
[----:B------:R-:W-:Y:S01]  /*19120*/  LOP3.LUT R128, R113, UR13, R172, 0x96, !PT ;  /* 0x0000000d71807c12 */ /* 0x000fe2000f8e96ac */
[----:B------:R-:W-:Y:S01]  /*19130*/  IMAD.MOV.U32 R172, RZ, RZ, R160 ;  /* 0x000000ffffac7224 */ /* 0x000fe200078e00a0 */
[----:B------:R-:W-:Y:S01]  /*19140*/  LOP3.LUT R111, R111, UR11, R112, 0x96, !PT ;  /* 0x0000000b6f6f7c12 */ /* 0x000fe2000f8e9670 */
[----:B------:R-:W-:Y:S01]  /*19150*/  IMAD.MOV.U32 R160, RZ, RZ, R206 ;  /* 0x000000ffffa07224 */ /* 0x000fe200078e00ce */
[C---:B------:R-:W-:Y:S01]  /*19160*/  HMMA.16816.F32 R64, R116.reuse, R114, R64 ;  /* 0x000000727440723c */ /* 0x040fe20000001840 */
[----:B------:R-:W-:Y:S01]  /*19170*/  IMAD.MOV.U32 R206, RZ, RZ, R159 ;  /* 0x000000ffffce7224 */ /* 0x000fe200078e009f */
[----:B------:R-:W3:Y:S02]  /*19180*/  LDSM.16.MT88.4 R112, [R218+0xb400] ;  /* 0x00b40000da70783b */ /* 0x000ee40000004200 */
[----:B------:R-:W-:Y:S01]  /*19190*/  IMAD.MOV.U32 R159, RZ, RZ, R158 ;  /* 0x000000ffff9f7224 */ /* 0x000fe200078e009e */
[----:B------:R-:W-:Y:S01]  /*191a0*/  LOP3.LUT R109, R131, UR13, R172, 0x96, !PT ;  /* 0x0000000d836d7c12 */ /* 0x000fe2000f8e96ac */
[----:B------:R-:W-:Y:S02]  /*191b0*/  IMAD.MOV.U32 R158, RZ, RZ, R157 ;  /* 0x000000ffff9e7224 */ /* 0x000fe400078e009d */
[-C--:B----4-:R-:W-:Y:S01]  /*191c0*/  HMMA.16816.F32 R68, R116, R120.reuse, R68 ;  /* 0x000000787444723c */ /* 0x090fe20000001844 */
[----:B------:R-:W-:Y:S03]  /*191d0*/  IMAD.MOV.U32 R157, RZ, RZ, R156 ;  /* 0x000000ffff9d7224 */ /* 0x000fe600078e009c */
[----:B------:R-:W-:Y:S02]  /*191e0*/  IMAD.MOV.U32 R156, RZ, RZ, R155 ;  /* 0x000000ffff9c7224 */ /* 0x000fe400078e009b */
[----:B------:R-:W-:Y:S02]  /*191f0*/  IMAD.MOV.U32 R155, RZ, RZ, R153 ;  /* 0x000000ffff9b7224 */ /* 0x000fe400078e0099 */
        /* <DEDUP_REMOVED lines=9> */
[----:B------:R-:W-:Y:S03]  /*19290*/  IMAD.MOV.U32 R143, RZ, RZ, R142 ;  /* 0x000000ffff8f7224 */ /* 0x000fe600078e008e */
[----:B------:R-:W-:Y:S02]  /*192a0*/  IMAD.MOV.U32 R142, RZ, RZ, R141 ;  /* 0x000000ffff8e7224 */ /* 0x000fe400078e008d */
[----:B------:R-:W-:Y:S02]  /*192b0*/  IMAD.MOV.U32 R141, RZ, RZ, R140 ;  /* 0x000000ffff8d7224 */ /* 0x000fe400078e008c */
[----:B------:R-:W-:Y:S01]  /*192c0*/  IMAD.MOV.U32 R140, RZ, RZ, R139 ;  /* 0x000000ffff8c7224 */ /* 0x000fe200078e008b */
[-C--:B---3--:R-:W-:Y:S03]  /*192d0*/  HMMA.16816.F32 R84, R116, R112.reuse, R84 ;  /* 0x000000707454723c */ /* 0x088fe60000001854 */
[----:B------:R-:W-:Y:S02]  /*192e0*/  IMAD.MOV.U32 R139, RZ, RZ, R138 ;  /* 0x000000ffff8b7224 */ /* 0x000fe400078e008a */
[----:B------:R-:W-:Y:S02]  /*192f0*/  IMAD.MOV.U32 R138, RZ, RZ, R137 ;  /* 0x000000ffff8a7224 */ /* 0x000fe400078e0089 */
[----:B------:R-:W-:Y:S01]  /*19300*/  IMAD.MOV.U32 R173, RZ, RZ, R139 ;  /* 0x000000ffffad7224 */ /* 0x000fe200078e008b */
[C---:B------:R-:W-:Y:S01]  /*19310*/  HMMA.16816.F32 R88, R124.reuse, R112, R88 ;  /* 0x000000707c58723c */ /* 0x040fe20000001858 */
[----:B------:R-:W-:Y:S03]  /*19320*/  IMAD.MOV.U32 R200, RZ, RZ, R156 ;  /* 0x000000ffffc87224 */ /* 0x000fe600078e009c */
[----:B------:R-:W-:Y:S02]  /*19330*/  IMAD.MOV.U32 R156, RZ, RZ, R138 ;  /* 0x000000ffff9c7224 */ /* 0x000fe400078e008a */
[----:B------:R-:W-:Y:S02]  /*19340*/  IMAD.WIDE.U32 R132, R128, -0x326172a9, RZ ;  /* 0xcd9e8d5780847825 */ /* 0x000fe400078e00ff */
[-C--:B------:R-:W-:Y:S01]  /*19350*/  HMMA.16816.F32 R92, R124, R114.reuse, R92 ;  /* 0x000000727c5c723c */ /* 0x080fe2000000185c */
[----:B------:R-:W-:Y:S03]  /*19360*/  LDSM.16.MT88.4 R124, [R218+0x9800] ;  /* 0x00980000da7c783b */ /* 0x000fe60000004200 */
[----:B------:R-:W-:Y:S01]  /*19370*/  IMAD.WIDE.U32 R138, R111, -0x326172a9, RZ ;  /* 0xcd9e8d576f8a7825 */ /* 0x000fe200078e00ff */
[----:B------:R-:W-:Y:S03]  /*19380*/  LOP3.LUT R128, R133, UR12, R194, 0x96, !PT ;  /* 0x0000000c85807c12 */ /* 0x000fe6000f8e96c2 */
[----:B------:R-:W-:Y:S01]  /*19390*/  HMMA.16816.F32 R96, R116, R114, R96 ;  /* 0x000000727460723c */ /* 0x000fe20000001860 */
[----:B------:R-:W-:Y:S01]  /*193a0*/  IMAD.MOV.U32 R175, RZ, RZ, R160 ;  /* 0x000000ffffaf7224 */ /* 0x000fe200078e00a0 */
[----:B------:R-:W-:Y:S02]  /*193b0*/  LDSM.16.MT88.4 R116, [R216+0xa800] ;  /* 0x00a80000d874783b */ /* 0x000fe40000004200 */
[----:B------:R-:W-:Y:S02]  /*193c0*/  IMAD.MOV.U32 R161, RZ, RZ, R141 ;  /* 0x000000ffffa17224 */ /* 0x000fe400078e008d */
[----:B------:R-:W-:Y:S02]  /*193d0*/  IMAD.MOV.U32 R160, RZ, RZ, R140 ;  /* 0x000000ffffa07224 */ /* 0x000fe400078e008c */
[----:B------:R-:W-:Y:S01]  /*193e0*/  IMAD.WIDE.U32 R140, R2, -0x326172a9, RZ ;  /* 0xcd9e8d57028c7825 */ /* 0x000fe200078e00ff */
[----:B------:R-:W-:Y:S03]  /*193f0*/  LOP3.LUT R2, R139, UR10, R132, 0x96, !PT ;  /* 0x0000000a8b027c12 */ /* 0x000fe6000f8e9684 */
[--C-:B------:R-:W-:Y:S02]  /*19400*/  FFMA.FTZ R107, R242, c[0x0][0x23c], -R186.reuse ;  /* 0x00008f00f26b7a23 */ /* 0x100fe400000108ba */
[----:B------:R-:W-:Y:S02]  /*19410*/  IMAD.WIDE.U32 R134, R2, -0x2daee0ad, RZ ;  /* 0xd2511f5302867825 */ /* 0x000fe400078e00ff */
[----:B------:R3:W-:Y:S02]  /*19420*/  MUFU.EX2 R210, R107 ;  /* 0x0000006b00d27308 */ /* 0x0007e40000000800 */
[----:B------:R-:W-:Y:S02]  /*19430*/  FFMA.FTZ R2, R245, c[0x0][0x23c], -R186 ;  /* 0x00008f00f5027a23 */ /* 0x000fe400000108ba */
[----:B------:R-:W-:Y:S04]  /*19440*/  IMAD.WIDE.U32 R130, R109, -0x326172a9, RZ ;  /* 0xcd9e8d576d827825 */ /* 0x000fe800078e00ff */
[----:B------:R-:W-:Y:S01]  /*19450*/  IMAD.MOV.U32 R137, RZ, RZ, R222 ;  /* 0x000000ffff897224 */ /* 0x000fe200078e00de */
[----:B------:R-:W-:Y:S01]  /*19460*/  LOP3.LUT R109, R131, UR12, R192, 0x96, !PT ;  /* 0x0000000c836d7c12 */ /* 0x000fe2000f8e96c0 */
[----:B------:R4:W2:Y:S01]  /*19470*/  MUFU.EX2 R209, R2 ;  /* 0x0000000200d17308 */ /* 0x0008a20000000800 */
[----:B------:R-:W-:Y:S01]  /*19480*/  IMAD.MOV.U32 R188, RZ, RZ, R159 ;  /* 0x000000ffffbc7224 */ /* 0x000fe200078e009f */
[----:B------:R2:W5:Y:S01]  /*19490*/  LDL.LU R222, [R1+0x90] ;  /* 0x0000900001de7983 */ /* 0x0005620000300800 */
[----:B------:R-:W-:Y:S02]  /*194a0*/  IMAD.MOV.U32 R159, RZ, RZ, R137 ;  /* 0x000000ffff9f7224 */ /* 0x000fe400078e0089 */
[----:B------:R-:W-:Y:S01]  /*194b0*/  IMAD.MOV.U32 R172, RZ, RZ, R204 ;  /* 0x000000ffffac7224 */ /* 0x000fe200078e00cc */
[----:B------:R2:W5:Y:S01]  /*194c0*/  LDL.LU R221, [R1+0x8c] ;  /* 0x00008c0001dd7983 */ /* 0x0005620000300800 */
[----:B------:R-:W-:Y:S02]  /*194d0*/  IMAD.MOV.U32 R204, RZ, RZ, R136 ;  /* 0x000000ffffcc7224 */ /* 0x000fe400078e0088 */
[----:B------:R-:W-:Y:S04]  /*194e0*/  IMAD.WIDE.U32 R120, R109, -0x2daee0ad, RZ ;  /* 0xd2511f536d787825 */ /* 0x000fe800078e00ff */
[----:B-1----:R-:W-:Y:S01]  /*194f0*/  IMAD.WIDE.U32 R128, R128, -0x2daee0ad, RZ ;  /* 0xd2511f5380807825 */ /* 0x002fe200078e00ff */
[----:B---3--:R-:W-:Y:S02]  /*19500*/  LOP3.LUT R107, R141, UR10, R130, 0x96, !PT ;  /* 0x0000000a8d6b7c12 */ /* 0x008fe4000f8e9682 */
[----:B------:R-:W-:Y:S01]  /*19510*/  LOP3.LUT R121, R121, UR9, R106, 0x96, !PT ;  /* 0x0000000979797c12 */ /* 0x000fe2000f8e966a */
[----:B------:R-:W-:Y:S01]  /*19520*/  IMAD.MOV.U32 R199, RZ, RZ, R153 ;  /* 0x000000ffffc77224 */ /* 0x000fe200078e0099 */
[----:B------:R-:W-:Y:S01]  /*19530*/  LOP3.LUT R111, R135, UR7, R128, 0x96, !PT ;  /* 0x00000007876f7c12 */ /* 0x000fe2000f8e9680 */
[----:B------:R-:W-:Y:S01]  /*19540*/  IMAD.WIDE.U32 R136, R107, -0x2daee0ad, RZ ;  /* 0xd2511f536b887825 */ /* 0x000fe200078e00ff */
[----:B------:R-:W-:Y:S03]  /*19550*/  LOP3.LUT R128, R129, UR9, R110, 0x96, !PT ;  /* 0x0000000981807c12 */ /* 0x000fe6000f8e966e */
[----:B------:R-:W-:Y:S01]  /*19560*/  IMAD.MOV.U32 R201, RZ, RZ, R157 ;  /* 0x000000ffffc97224 */ /* 0x000fe200078e009d */
[----:B------:R-:W-:Y:S01]  /*19570*/  LOP3.LUT R106, R137, UR7, R120, 0x96, !PT ;  /* 0x00000007896a7c12 */ /* 0x000fe2000f8e9678 */
[----:B----4-:R-:W-:Y:S02]  /*19580*/  FFMA.FTZ R2, R247, c[0x0][0x23c], -R187 ;  /* 0x00008f00f7027a23 */ /* 0x010fe400000108bb */
[----:B------:R-:W-:Y:S02]  /*19590*/  IMAD.MOV.U32 R157, RZ, RZ, R142 ;  /* 0x000000ffff9d7224 */ /* 0x000fe400078e008e */
[----:B------:R1:W-:Y:S01]  /*195a0*/  MUFU.EX2 R208, R2 ;  /* 0x0000000200d07308 */ /* 0x0003e20000000800 */
[----:B------:R-:W-:Y:S04]  /*195b0*/  IMAD.WIDE.U32 R106, R106, -0x326172a9, RZ ;  /* 0xcd9e8d576a6a7825 */ /* 0x000fe800078e00ff */
[----:B------:R-:W-:Y:S01]  /*195c0*/  IMAD.WIDE.U32 R110, R111, -0x326172a9, RZ ;  /* 0xcd9e8d576f6e7825 */ /* 0x000fe200078e00ff */
[--C-:B------:R-:W-:Y:S02]  /*195d0*/  SHF.R.U32.HI R123, RZ, 0x10, R106.reuse ;  /* 0x00000010ff7b7819 */ /* 0x100fe4000001166a */
[----:B------:R-:W-:Y:S01]  /*195e0*/  SHF.R.U32.HI R122, RZ, 0x18, R106 ;  /* 0x00000018ff7a7819 */ /* 0x000fe2000001166a */
[----:B------:R-:W-:Y:S01]  /*195f0*/  IMAD.MOV.U32 R189, RZ, RZ, R152 ;  /* 0x000000ffffbd7224 */ /* 0x000fe200078e0098 */
[----:B------:R-:W-:Y:S01]  /*19600*/  LOP3.LUT R130, R110, 0xff, RZ, 0xc0, !PT ;  /* 0x000000ff6e827812 */ /* 0x000fe200078ec0ff */
[----:B------:R-:W-:Y:S01]  /*19610*/  IMAD.MOV.U32 R152, RZ, RZ, R143 ;  /* 0x000000ffff987224 */ /* 0x000fe200078e008f */
[--C-:B------:R-:W-:Y:S01]  /*19620*/  SHF.R.U32.HI R129, RZ, 0x18, R110.reuse ;  /* 0x00000018ff817819 */ /* 0x100fe2000001166e */
[----:B------:R-:W-:Y:S01]  /*19630*/  IMAD.WIDE.U32 R142, R121, -0x326172a9, RZ ;  /* 0xcd9e8d57798e7825 */ /* 0x000fe200078e00ff */
[----:B------:R-:W-:Y:S02]  /*19640*/  LOP3.LUT R121, R106, 0xffff, RZ, 0xc0, !PT ;  /* 0x0000ffff6a797812 */ /* 0x000fe400078ec0ff */
[----:B------:R-:W-:Y:S01]  /*19650*/  LOP3.LUT R109, R110, 0xffff, RZ, 0xc0, !PT ;  /* 0x0000ffff6e6d7812 */ /* 0x000fe200078ec0ff */
[----:B------:R-:W-:Y:S01]  /*19660*/  IMAD.MOV.U32 R198, RZ, RZ, R145 ;  /* 0x000000ffffc67224 */ /* 0x000fe200078e0091 */
[----:B------:R-:W-:Y:S01]  /*19670*/  SHF.R.U32.HI R120, RZ, 0x10, R110 ;  /* 0x00000010ff787819 */ /* 0x000fe2000001166e */
[----:B------:R-:W-:Y:S02]  /*19680*/  IMAD.MOV.U32 R153, RZ, RZ, R144 ;  /* 0x000000ffff997224 */ /* 0x000fe400078e0090 */
[----:B------:R-:W-:Y:S01]  /*19690*/  IMAD.WIDE.U32 R144, R128, -0x326172a9, RZ ;  /* 0xcd9e8d5780907825 */ /* 0x000fe200078e00ff */
[----:B------:R-:W-:Y:S02]  /*196a0*/  LOP3.LUT R128, R106, 0xff, RZ, 0xc0, !PT ;  /* 0x000000ff6a807812 */ /* 0x000fe400078ec0ff */
[----:B------:R-:W-:Y:S01]  /*196b0*/  LOP3.LUT R106, R107, UR17, R142, 0x96, !PT ;  /* 0x000000116b6a7c12 */ /* 0x000fe2000f8e968e */
[----:B-1----:R-:W-:Y:S01]  /*196c0*/  FFMA.FTZ R2, R251, c[0x0][0x23c], -R187 ;  /* 0x00008f00fb027a23 */ /* 0x002fe200000108bb */
[----:B------:R-:W-:Y:S01]  /*196d0*/  SHF.R.U32.HI R107, RZ, 0x8, R121 ;  /* 0x00000008ff6b7819 */ /* 0x000fe20000011679 */
[----:B------:R-:W-:Y:S01]  /*196e0*/  IMAD.MOV.U32 R190, RZ, RZ, R198 ;  /* 0x000000ffffbe7224 */ /* 0x000fe200078e00c6 */
[----:B------:R-:W-:Y:S01]  /*196f0*/  LOP3.LUT R110, R111, UR17, R144, 0x96, !PT ;  /* 0x000000116f6e7c12 */ /* 0x000fe2000f8e9690 */
[----:B------:R1:W3:Y:S01]  /*19700*/  MUFU.EX2 R207, R2 ;  /* 0x0000000200cf7308 */ /* 0x0002e20000000800 */
[----:B------:R-:W-:Y:S01]  /*19710*/  PRMT R132, R128, 0x5410, R107 ;  /* 0x0000541080847816 */ /* 0x000fe2000000006b */
[----:B------:R-:W-:Y:S01]  /*19720*/  IMAD.MOV.U32 R174, RZ, RZ, R206 ;  /* 0x000000ffffae7224 */ /* 0x000fe200078e00ce */
[----:B------:R-:W-:Y:S01]  /*19730*/  SHF.R.U32.HI R111, RZ, 0x8, R109 ;  /* 0x00000008ff6f7819 */ /* 0x000fe2000001166d */
[----:B------:R-:W-:Y:S01]  /*19740*/  IMAD.MOV.U32 R198, RZ, RZ, R200 ;  /* 0x000000ffffc67224 */ /* 0x000fe200078e00c8 */
[----:B------:R-:W-:Y:S01]  /*19750*/  LOP3.LUT R109, R120, 0xff, RZ, 0xc0, !PT ;  /* 0x000000ff786d7812 */ /* 0x000fe200078ec0ff */
[----:B------:R-:W-:Y:S01]  /*19760*/  FFMA.FTZ R120, R252, c[0x0][0x23c], -R186 ;  /* 0x00008f00fc787a23 */ /* 0x000fe200000108ba */
[C---:B------:R-:W-:Y:S01]  /*19770*/  LOP3.LUT R107, R110.reuse, 0xffff, RZ, 0xc0, !PT ;  /* 0x0000ffff6e6b7812 */ /* 0x040fe200078ec0ff */
[----:B------:R-:W-:Y:S01]  /*19780*/  IMAD.MOV.U32 R200, RZ, RZ, R201 ;  /* 0x000000ffffc87224 */ /* 0x000fe200078e00c9 */
[----:B------:R-:W-:Y:S01]  /*19790*/  LOP3.LUT R113, R110, 0xff, RZ, 0xc0, !PT ;  /* 0x000000ff6e717812 */ /* 0x000fe200078ec0ff */
[----:B------:R4:W-:Y:S01]  /*197a0*/  MUFU.EX2 R206, R120 ;  /* 0x0000007800ce7308 */ /* 0x0009e20000000800 */
[----:B------:R-:W-:Y:S01]  /*197b0*/  SHF.R.U32.HI R112, RZ, 0x18, R110 ;  /* 0x00000018ff707819 */ /* 0x000fe2000001166e */
[----:B------:R-:W-:Y:S01]  /*197c0*/  IMAD.MOV.U32 R201, RZ, RZ, R175 ;  /* 0x000000ffffc97224 */ /* 0x000fe200078e00af */
[----:B------:R-:W-:Y:S01]  /*197d0*/  PRMT R121, R130, 0x5410, R111 ;  /* 0x0000541082797816 */ /* 0x000fe2000000006f */
[----:B------:R-:W-:Y:S01]  /*197e0*/  IMAD.MOV.U32 R175, RZ, RZ, R220 ;  /* 0x000000ffffaf7224 */ /* 0x000fe200078e00dc */
[----:B------:R-:W-:Y:S01]  /*197f0*/  LOP3.LUT R111, R106, 0xff, RZ, 0xc0, !PT ;  /* 0x000000ff6a6f7812 */ /* 0x000fe200078ec0ff */
[--C-:B------:R-:W-:Y:S01]  /*19800*/  HSET2.LE.AND R114, R132, R171.reuse, PT ;  /* 0x000000ab84727233 */ /* 0x100fe20003803000 */
[----:B------:R2:W5:Y:S01]  /*19810*/  LDL.LU R220, [R1+0x88] ;  /* 0x0000880001dc7983 */ /* 0x0005620000300800 */
[----:B------:R-:W-:Y:S02]  /*19820*/  IMAD.MOV.U32 R252, RZ, RZ, R155 ;  /* 0x000000fffffc7224 */ /* 0x000fe400078e009b */
[----:B------:R-:W-:Y:S02]  /*19830*/  IMAD.MOV.U32 R242, RZ, RZ, R163 ;  /* 0x000000fffff27224 */ /* 0x000fe400078e00a3 */
[----:B------:R-:W-:Y:S01]  /*19840*/  IMAD.MOV.U32 R245, RZ, RZ, R162 ;  /* 0x000000fffff57224 */ /* 0x000fe200078e00a2 */
[----:B-1----:R-:W-:Y:S02]  /*19850*/  LOP3.LUT R2, R123, 0xff, RZ, 0xc0, !PT ;  /* 0x000000ff7b027812 */ /* 0x002fe400078ec0ff */
[----:B------:R-:W-:Y:S02]  /*19860*/  PRMT R123, R109, 0x5410, R129 ;  /* 0x000054106d7b7816 */ /* 0x000fe40000000081 */
[----:B------:R-:W-:Y:S01]  /*19870*/  PRMT R133, R2, 0x5410, R122 ;  /* 0x0000541002857816 */ /* 0x000fe2000000007a */
[----:B------:R-:W-:Y:S01]  /*19880*/  FFMA.FTZ R2, R191, c[0x0][0x23c], -R186 ;  /* 0x00008f00bf027a23 */ /* 0x000fe200000108ba */
[----:B------:R-:W-:Y:S01]  /*19890*/  SHF.R.U32.HI R109, RZ, 0x10, R110 ;  /* 0x00000010ff6d7819 */ /* 0x000fe2000001166e */
[----:B------:R-:W-:Y:S01]  /*198a0*/  IMAD.MOV.U32 R191, RZ, RZ, R199 ;  /* 0x000000ffffbf7224 */ /* 0x000fe200078e00c7 */
[----:B------:R-:W-:Y:S01]  /*198b0*/  SHF.R.U32.HI R110, RZ, 0x8, R107 ;  /* 0x00000008ff6e7819 */ /* 0x000fe2000001166b */
[----:B------:R-:W-:Y:S01]  /*198c0*/  IMAD.MOV.U32 R199, RZ, RZ, R188 ;  /* 0x000000ffffc77224 */ /* 0x000fe200078e00bc */
[----:B------:R-:W-:Y:S01]  /*198d0*/  LOP3.LUT R109, R109, 0xff, RZ, 0xc0, !PT ;  /* 0x000000ff6d6d7812 */ /* 0x000fe200078ec0ff */
[----:B------:R-:W-:Y:S01]  /*198e0*/  IMAD.MOV.U32 R188, RZ, RZ, R205 ;  /* 0x000000ffffbc7224 */ /* 0x000fe200078e00cd */
[----:B------:R-:W-:Y:S01]  /*198f0*/  PRMT R110, R113, 0x5410, R110 ;  /* 0x00005410716e7816 */ /* 0x000fe2000000006e */
[----:B------:R1:W-:Y:S01]  /*19900*/  MUFU.EX2 R205, R2 ;  /* 0x0000000200cd7308 */ /* 0x0003e20000000800 */
[----:B------:R-:W-:Y:S01]  /*19910*/  FFMA.FTZ R107, R190, c[0x0][0x23c], -R187 ;  /* 0x00008f00be6b7a23 */ /* 0x000fe200000108bb */
[----:B------:R-:W-:Y:S01]  /*19920*/  PRMT R112, R109, 0x5410, R112 ;  /* 0x000054106d707816 */ /* 0x000fe20000000070 */
[----:B------:R-:W-:Y:S01]  /*19930*/  IMAD.MOV.U32 R197, RZ, RZ, R199 ;  /* 0x000000ffffc57224 */ /* 0x000fe200078e00c7 */
[----:B------:R-:W-:Y:S01]  /*19940*/  SHF.R.U32.HI R109, RZ, 0x18, R106 ;  /* 0x00000018ff6d7819 */ /* 0x000fe2000001166a */
[----:B------:R-:W-:Y:S01]  /*19950*/  IMAD.MOV.U32 R199, RZ, RZ, R188 ;  /* 0x000000ffffc77224 */ /* 0x000fe200078e00bc */
[--C-:B------:R-:W-:Y:S01]  /*19960*/  HSET2.LE.AND R122, R121, R171.reuse, PT ;  /* 0x000000ab797a7233 */ /* 0x100fe20003803000 */
[----:B------:R-:W-:Y:S01]  /*19970*/  IMAD.MOV.U32 R188, RZ, RZ, R204 ;  /* 0x000000ffffbc7224 */ /* 0x000fe200078e00cc */
[--C-:B----4-:R-:W-:Y:S01]  /*19980*/  HSET2.LE.AND R120, R110, R171.reuse, PT ;  /* 0x000000ab6e787233 */ /* 0x110fe20003803000 */
[----:B------:R-:W-:Y:S01]  /*19990*/  IMAD.MOV.U32 R190, RZ, RZ, R191 ;  /* 0x000000ffffbe7224 */ /* 0x000fe200078e00bf */
[----:B------:R4:W-:Y:S01]  /*199a0*/  MUFU.EX2 R204, R107 ;  /* 0x0000006b00cc7308 */ /* 0x0009e20000000800 */
[----:B------:R-:W-:Y:S01]  /*199b0*/  IMAD.MOV.U32 R191, RZ, RZ, R175 ;  /* 0x000000ffffbf7224 */ /* 0x000fe200078e00af */
[----:B------:R-:W3:Y:S01]  /*199c0*/  LDSM.16.MT88.4 R128, [R216+0x9800] ;  /* 0x00980000d880783b */ /* 0x000ee20000004200 */
[--C-:B------:R-:W-:Y:S01]  /*199d0*/  HSET2.LE.AND R123, R123, R171.reuse, PT ;  /* 0x000000ab7b7b7233 */ /* 0x100fe20003803000 */
[----:B------:R-:W-:Y:S01]  /*199e0*/  IMAD.MOV.U32 R175, RZ, RZ, R219 ;  /* 0x000000ffffaf7224 */ /* 0x000fe200078e00db */
[--C-:B------:R-:W-:Y:S01]  /*199f0*/  HSET2.LE.AND R121, R112, R171.reuse, PT ;  /* 0x000000ab70797233 */ /* 0x100fe20003803000 */
[----:B------:R-:W-:Y:S01]  /*19a00*/  LOP3.LUT R110, R143, UR8, R140, 0x96, !PT ;  /* 0x000000088f6e7c12 */ /* 0x000fe2000f8e968c */
[--C-:B------:R-:W-:Y:S03]  /*19a10*/  HSET2.LE.AND R115, R133, R171.reuse, PT ;  /* 0x000000ab85737233 */ /* 0x100fe60003803000 */
[----:B------:R2:W5:Y:S01]  /*19a20*/  LDL.LU R219, [R1+0x84] ;  /* 0x0000840001db7983 */ /* 0x0005620000300800 */
[----:B-1----:R-:W-:Y:S03]  /*19a30*/  LOP3.LUT R2, R106, 0xffff, RZ, 0xc0, !PT ;  /* 0x0000ffff6a027812 */ /* 0x002fe600078ec0ff */
[----:B------:R1:W5:Y:S01]  /*19a40*/  LDL.LU R217, [R1+0x80] ;  /* 0x0000800001d97983 */ /* 0x0003620000300800 */
[----:B------:R-:W-:Y:S03]  /*19a50*/  SHF.R.U32.HI R2, RZ, 0x8, R2 ;  /* 0x00000008ff027819 */ /* 0x000fe60000011602 */
[----:B------:R-:W-:Y:S01]  /*19a60*/  LDSM.16.MT88.4 R140, [R218+0x9c00] ;  /* 0x009c0000da8c783b */ /* 0x000fe20000004200 */
[----:B------:R-:W-:Y:S02]  /*19a70*/  PRMT R111, R111, 0x5410, R2 ;  /* 0x000054106f6f7816 */ /* 0x000fe40000000002 */
[----:B------:R-:W-:Y:S01]  /*19a80*/  SHF.R.U32.HI R2, RZ, 0x10, R106 ;  /* 0x00000010ff027819 */ /* 0x000fe2000001166a */
[----:B------:R-:W-:Y:S02]  /*19a90*/  FFMA.FTZ R106, R197, c[0x0][0x23c], -R187 ;  /* 0x00008f00c56a7a23 */ /* 0x000fe400000108bb */
[----:B------:R-:W-:Y:S01]  /*19aa0*/  IMAD.MOV.U32 R197, RZ, RZ, R189 ;  /* 0x000000ffffc57224 */ /* 0x000fe200078e00bd */
[----:B----4-:R-:W-:Y:S01]  /*19ab0*/  LOP3.LUT R107, R2, 0xff, RZ, 0xc0, !PT ;  /* 0x000000ff026b7812 */ /* 0x010fe200078ec0ff */
[----:B------:R-:W-:Y:S01]  /*19ac0*/  IMAD.MOV.U32 R189, RZ, RZ, R172 ;  /* 0x000000ffffbd7224 */ /* 0x000fe200078e00ac */
[----:B------:R-:W-:Y:S01]  /*19ad0*/  F2FP.PACK_AB R2, R232, R233 ;  /* 0x000000e9e802723e */ /* 0x000fe200000000ff */
[----:B------:R-:W-:Y:S01]  /*19ae0*/  IMAD.MOV.U32 R172, RZ, RZ, R203 ;  /* 0x000000ffffac7224 */ /* 0x000fe200078e00cb */
[----:B------:R-:W-:Y:S01]  /*19af0*/  PRMT R109, R107, 0x5410, R109 ;  /* 0x000054106b6d7816 */ /* 0x000fe2000000006d */
[----:B------:R4:W1:Y:S01]  /*19b00*/  MUFU.EX2 R203, R106 ;  /* 0x0000006a00cb7308 */ /* 0x0008620000000800 */
[----:B------:R-:W-:Y:S01]  /*19b10*/  LOP3.LUT R122, R122, R2, RZ, 0xc0, !PT ;  /* 0x000000027a7a7212 */ /* 0x000fe200078ec0ff */
[--C-:B------:R-:W-:Y:S01]  /*19b20*/  HSET2.LE.AND R112, R111, R171.reuse, PT ;  /* 0x000000ab6f707233 */ /* 0x100fe20003803000 */
[----:B------:R-:W-:Y:S01]  /*19b30*/  F2FP.PACK_AB R2, R214, R213 ;  /* 0x000000d5d602723e */ /* 0x000fe200000000ff */
[--C-:B------:R-:W-:Y:S01]  /*19b40*/  HSET2.LE.AND R113, R109, R171.reuse, PT ;  /* 0x000000ab6d717233 */ /* 0x100fe20003803000 */
[----:B--2---:R-:W-:Y:S01]  /*19b50*/  F2FP.PACK_AB R107, R209, R210 ;  /* 0x000000d2d16b723e */ /* 0x004fe200000000ff */
[----:B------:R-:W-:Y:S01]  /*19b60*/  IMAD.WIDE.U32 R110, R110, -0x2daee0ad, RZ ;  /* 0xd2511f536e6e7825 */ /* 0x000fe200078e00ff */
[----:B------:R-:W-:Y:S02]  /*19b70*/  LOP3.LUT R120, R120, R2, RZ, 0xc0, !PT ;  /* 0x0000000278787212 */ /* 0x000fe400078ec0ff */
[----:B---3--:R-:W-:Y:S02]  /*19b80*/  F2FP.PACK_AB R2, R207, R208 ;  /* 0x000000d0cf02723e */ /* 0x008fe400000000ff */
[----:B------:R-:W-:Y:S02]  /*19b90*/  LOP3.LUT R112, R112, R107, RZ, 0xc0, !PT ;  /* 0x0000006b70707212 */ /* 0x000fe400078ec0ff */
[----:B------:R-:W-:Y:S01]  /*19ba0*/  LOP3.LUT R113, R113, R2, RZ, 0xc0, !PT ;  /* 0x0000000271717212 */ /* 0x000fe200078ec0ff */
[----:B------:R-:W-:Y:S01]  /*19bb0*/  FFMA.FTZ R2, R196, c[0x0][0x23c], -R184 ;  /* 0x00008f00c4027a23 */ /* 0x000fe200000108b8 */
[----:B------:R-:W-:Y:S01]  /*19bc0*/  LOP3.LUT R132, R110, 0xff, RZ, 0xc0, !PT ;  /* 0x000000ff6e847812 */ /* 0x000fe200078ec0ff */
[----:B------:R-:W-:Y:S02]  /*19bd0*/  IMAD.MOV.U32 R196, RZ, RZ, R197 ;  /* 0x000000ffffc47224 */ /* 0x000fe400078e00c5 */
[----:B------:R-:W-:Y:S02]  /*19be0*/  IMAD.MOV.U32 R197, RZ, RZ, R190 ;  /* 0x000000ffffc57224 */ /* 0x000fe400078e00be */
[----:B------:R-:W-:Y:S02]  /*19bf0*/  IMAD.MOV.U32 R190, RZ, RZ, R191 ;  /* 0x000000ffffbe7224 */ /* 0x000fe400078e00bf */
[----:B------:R-:W-:Y:S02]  /*19c00*/  IMAD.MOV.U32 R191, RZ, RZ, R199 ;  /* 0x000000ffffbf7224 */ /* 0x000fe400078e00c7 */
[----:B------:R-:W-:Y:S01]  /*19c10*/  IMAD.MOV.U32 R199, RZ, RZ, R201 ;  /* 0x000000ffffc77224 */ /* 0x000fe200078e00c9 */
[----:B----4-:R-:W-:Y:S01]  /*19c20*/  F2FP.PACK_AB R106, R215, R231 ;  /* 0x000000e7d76a723e */ /* 0x010fe200000000ff */
[----:B------:R-:W-:Y:S01]  /*19c30*/  IMAD.MOV.U32 R201, RZ, RZ, R174 ;  /* 0x000000ffffc97224 */ /* 0x000fe200078e00ae */
[----:B-1----:R-:W-:Y:S01]  /*19c40*/  F2FP.PACK_AB R107, R203, R204 ;  /* 0x000000cccb6b723e */ /* 0x002fe200000000ff */
[----:B------:R-:W-:Y:S01]  /*19c50*/  IMAD.MOV.U32 R174, RZ, RZ, R149 ;  /* 0x000000ffffae7224 */ /* 0x000fe200078e0095 */
[----:B------:R-:W-:Y:S01]  /*19c60*/  LOP3.LUT R123, R123, R106, RZ, 0xc0, !PT ;  /* 0x0000006a7b7b7212 */ /* 0x000fe200078ec0ff */
[----:B------:R-:W-:Y:S01]  /*19c70*/  IMAD.MOV.U32 R149, RZ, RZ, R202 ;  /* 0x000000ffff957224 */ /* 0x000fe200078e00ca */
[----:B------:R-:W-:Y:S01]  /*19c80*/  F2FP.PACK_AB R106, R211, R212 ;  /* 0x000000d4d36a723e */ /* 0x000fe200000000ff */
[----:B------:R1:W-:Y:S01]  /*19c90*/  MUFU.EX2 R202, R2 ;  /* 0x0000000200ca7308 */ /* 0x0003e20000000800 */
[----:B------:R-:W-:Y:S02]  /*19ca0*/  LOP3.LUT R115, R115, R107, RZ, 0xc0, !PT ;  /* 0x0000006b73737212 */ /* 0x000fe400078ec0ff */
[----:B------:R-:W-:Y:S02]  /*19cb0*/  LOP3.LUT R121, R121, R106, RZ, 0xc0, !PT ;  /* 0x0000006a79797212 */ /* 0x000fe400078ec0ff */
[----:B------:R-:W-:Y:S04]  /*19cc0*/  F2FP.PACK_AB R106, R205, R206 ;  /* 0x000000cecd6a723e */ /* 0x000fe800000000ff */
[----:B------:R-:W-:Y:S01]  /*19cd0*/  LOP3.LUT R114, R114, R106, RZ, 0xc0, !PT ;  /* 0x0000006a72727212 */ /* 0x000fe200078ec0ff */
[-C--:B------:R-:W-:Y:S01]  /*19ce0*/  HMMA.16816.F32 R4, R120, R128.reuse, R4 ;  /* 0x000000807804723c */ /* 0x080fe20000001804 */
[----:B------:R-:W-:Y:S05]  /*19cf0*/  LOP3.LUT R106, R145, UR8, R138, 0x96, !PT ;  /* 0x00000008916a7c12 */ /* 0x000fea000f8e968a */
[----:B------:R-:W-:Y:S02]  /*19d00*/  IMAD.WIDE.U32 R106, R106, -0x2daee0ad, RZ ;  /* 0xd2511f536a6a7825 */ /* 0x000fe400078e00ff */
[C---:B------:R-:W-:Y:S04]  /*19d10*/  HMMA.16816.F32 R8, R112.reuse, R128, R8 ;  /* 0x000000807008723c */ /* 0x040fe80000001808 */
[----:B------:R-:W-:Y:S01]  /*19d20*/  LOP3.LUT R109, R107, UR18, R134, 0x96, !PT ;  /* 0x000000126b6d7c12 */ /* 0x000fe2000f8e9686 */
[----:B-1----:R-:W-:Y:S01]  /*19d30*/  FFMA.FTZ R2, R196, c[0x0][0x23c], -R184 ;  /* 0x00008f00c4027a23 */ /* 0x002fe200000108b8 */
[----:B------:R-:W-:Y:S02]  /*19d40*/  LOP3.LUT R107, R106, 0xffff, RZ, 0xc0, !PT ;  /* 0x0000ffff6a6b7812 */ /* 0x000fe400078ec0ff */
[-C--:B------:R-:W-:Y:S01]  /*19d50*/  HMMA.16816.F32 R12, R112, R130.reuse, R12 ;  /* 0x00000082700c723c */ /* 0x080fe2000000180c */
[----:B------:R-:W-:Y:S03]  /*19d60*/  IMAD.MOV.U32 R196, RZ, RZ, R197 ;  /* 0x000000ffffc47224 */ /* 0x000fe600078e00c5 */
[----:B------:R-:W-:Y:S01]  /*19d70*/  IMAD.MOV.U32 R197, RZ, RZ, R190 ;  /* 0x000000ffffc57224 */ /* 0x000fe200078e00be */
[----:B------:R-:W-:Y:S01]  /*19d80*/  SHF.R.U32.HI R133, RZ, 0x18, R106 ;  /* 0x00000018ff857819 */ /* 0x000fe2000001166a */
[----:B------:R-:W-:Y:S01]  /*19d90*/  IMAD.MOV.U32 R190, RZ, RZ, R191 ;  /* 0x000000ffffbe7224 */ /* 0x000fe200078e00bf */
[----:B------:R-:W-:Y:S01]  /*19da0*/  SHF.R.U32.HI R107, RZ, 0x8, R107 ;  /* 0x00000008ff6b7819 */ /* 0x000fe2000001166b */
[C---:B------:R-:W-:Y:S01]  /*19db0*/  HMMA.16816.F32 R16, R120.reuse, R130, R16 ;  /* 0x000000827810723c */ /* 0x040fe20000001810 */
[----:B------:R-:W-:Y:S01]  /*19dc0*/  IMAD.MOV.U32 R191, RZ, RZ, R199 ;  /* 0x000000ffffbf7224 */ /* 0x000fe200078e00c7 */
[----:B------:R-:W1:Y:S02]  /*19dd0*/  LDSM.16.MT88.4 R128, [R218+0xa800] ;  /* 0x00a80000da80783b */ /* 0x000e640000004200 */
[----:B------:R-:W-:Y:S02]  /*19de0*/  IMAD.MOV.U32 R199, RZ, RZ, R201 ;  /* 0x000000ffffc77224 */ /* 0x000fe400078e00c9 */
[----:B------:R2:W3:Y:S02]  /*19df0*/  MUFU.EX2 R201, R2 ;  /* 0x0000000200c97308 */ /* 0x0004e40000000800 */
[-C--:B------:R-:W-:Y:S08]  /*19e00*/  HMMA.16816.F32 R20, R120, R124.reuse, R20 ;  /* 0x0000007c7814723c */ /* 0x080ff00000001814 */
[C---:B------:R-:W-:Y:S08]  /*19e10*/  HMMA.16816.F32 R24, R112.reuse, R124, R24 ;  /* 0x0000007c7018723c */ /* 0x040ff00000001818 */
[-C--:B------:R-:W-:Y:S01]  /*19e20*/  HMMA.16816.F32 R28, R112, R126.reuse, R28 ;  /* 0x0000007e701c723c */ /* 0x080fe2000000181c */
[--C-:B--2---:R-:W-:Y:S07]  /*19e30*/  FFMA.FTZ R2, R196, c[0x0][0x23c], -R185.reuse ;  /* 0x00008f00c4027a23 */ /* 0x104fee00000108b9 */
[C---:B------:R-:W-:Y:S01]  /*19e40*/  HMMA.16816.F32 R32, R120.reuse, R126, R32 ;  /* 0x0000007e7820723c */ /* 0x040fe20000001820 */
[----:B------:R-:W-:Y:S01]  /*19e50*/  IMAD.MOV.U32 R196, RZ, RZ, R198 ;  /* 0x000000ffffc47224 */ /* 0x000fe200078e00c6 */
[----:B------:R-:W2:Y:S02]  /*19e60*/  LDSM.16.MT88.4 R124, [R216+0xb800] ;  /* 0x00b80000d87c783b */ /* 0x000ea40000004200 */
[----:B------:R-:W-:Y:S02]  /*19e70*/  IMAD.MOV.U32 R198, RZ, RZ, R200 ;  /* 0x000000ffffc67224 */ /* 0x000fe400078e00c8 */
[----:B------:R4:W-:Y:S02]  /*19e80*/  MUFU.EX2 R200, R2 ;  /* 0x0000000200c87308 */ /* 0x0009e40000000800 */
[-C--:B------:R-:W-:Y:S08]  /*19e90*/  HMMA.16816.F32 R36, R120, R116.reuse, R36 ;  /* 0x000000747824723c */ /* 0x080ff00000001824 */
[C---:B------:R-:W-:Y:S08]  /*19ea0*/  HMMA.16816.F32 R40, R112.reuse, R116, R40 ;  /* 0x000000747028723c */ /* 0x040ff00000001828 */
[-C--:B------:R-:W-:Y:S01]  /*19eb0*/  HMMA.16816.F32 R44, R112, R118.reuse, R44 ;  /* 0x00000076702c723c */ /* 0x080fe2000000182c */
[----:B----4-:R-:W-:Y:S07]  /*19ec0*/  FFMA.FTZ R2, R197, c[0x0][0x23c], -R185 ;  /* 0x00008f00c5027a23 */ /* 0x010fee00000108b9 */
[C---:B------:R-:W-:Y:S01]  /*19ed0*/  HMMA.16816.F32 R48, R120.reuse, R118, R48 ;  /* 0x000000767830723c */ /* 0x040fe20000001830 */
[----:B------:R-:W-:Y:S01]  /*19ee0*/  IMAD.MOV.U32 R197, RZ, RZ, R190 ;  /* 0x000000ffffc57224 */ /* 0x000fe200078e00be */
[----:B------:R-:W4:Y:S02]  /*19ef0*/  LDSM.16.MT88.4 R116, [R218+0xb800] ;  /* 0x00b80000da74783b */ /* 0x000f240000004200 */
[----:B------:R-:W-:Y:S02]  /*19f00*/  IMAD.MOV.U32 R190, RZ, RZ, R191 ;  /* 0x000000ffffbe7224 */ /* 0x000fe400078e00bf */
[----:B------:R-:W-:Y:S02]  /*19f10*/  IMAD.MOV.U32 R191, RZ, RZ, R199 ;  /* 0x000000ffffbf7224 */ /* 0x000fe400078e00c7 */
[-C--:B-1----:R-:W-:Y:S01]  /*19f20*/  HMMA.16816.F32 R52, R120, R128.reuse, R52 ;  /* 0x000000807834723c */ /* 0x082fe20000001834 */
[----:B------:R1:W-:Y:S07]  /*19f30*/  MUFU.EX2 R199, R2 ;  /* 0x0000000200c77308 */ /* 0x0003ee0000000800 */
[C---:B------:R-:W-:Y:S07]  /*19f40*/  HMMA.16816.F32 R56, R112.reuse, R128, R56 ;  /* 0x000000807038723c */ /* 0x040fee0000001838 */
[----:B------:R-:W-:Y:S01]  /*19f50*/  LOP3.LUT R128, R106, 0xff, RZ, 0xc0, !PT ;  /* 0x000000ff6a807812 */ /* 0x000fe200078ec0ff */
[-C--:B------:R-:W-:Y:S01]  /*19f60*/  HMMA.16816.F32 R60, R112, R130.reuse, R60 ;  /* 0x00000082703c723c */ /* 0x080fe2000000183c */
[----:B------:R-:W-:Y:S03]  /*19f70*/  SHF.R.U32.HI R129, RZ, 0x10, R110 ;  /* 0x00000010ff817819 */ /* 0x000fe6000001166e */
[----:B------:R-:W-:Y:S02]  /*19f80*/  PRMT R134, R128, 0x5410, R107 ;  /* 0x0000541080867816 */ /* 0x000fe4000000006b */
[----:B------:R-:W-:Y:S02]  /*19f90*/  SHF.R.U32.HI R107, RZ, 0x10, R109 ;  /* 0x00000010ff6b7819 */ /* 0x000fe4000001166d */
[C---:B------:R-:W-:Y:S01]  /*19fa0*/  HMMA.16816.F32 R64, R120.reuse, R130, R64 ;  /* 0x000000827840723c */ /* 0x040fe20000001840 */
[----:B-1----:R-:W-:Y:S03]  /*19fb0*/  FFMA.FTZ R2, R196, c[0x0][0x23c], -R184 ;  /* 0x00008f00c4027a23 */ /* 0x002fe600000108b8 */
[----:B------:R-:W-:Y:S01]  /*19fc0*/  IMAD.MOV.U32 R196, RZ, RZ, R198 ;  /* 0x000000ffffc47224 */ /* 0x000fe200078e00c6 */
[----:B------:R-:W-:Y:S01]  /*19fd0*/  LOP3.LUT R107, R107, 0xff, RZ, 0xc0, !PT ;  /* 0x000000ff6b6b7812 */ /* 0x000fe200078ec0ff */
[----:B------:R1:W-:Y:S01]  /*19fe0*/  MUFU.EX2 R198, R2 ;  /* 0x0000000200c67308 */ /* 0x0003e20000000800 */
[----:B------:R-:W-:Y:S01]  /*19ff0*/  SHF.R.U32.HI R130, RZ, 0x10, R106 ;  /* 0x00000010ff827819 */ /* 0x000fe2000001166a */
[-C--:B--2---:R-:W-:Y:S01]  /*1a000*/  HMMA.16816.F32 R68, R120, R124.reuse, R68 ;  /* 0x0000007c7844723c */ /* 0x084fe20000001844 */
[----:B------:R-:W-:Y:S03]  /*1a010*/  FFMA.FTZ R106, R189, c[0x0][0x23c], -R187 ;  /* 0x00008f00bd6a7a23 */ /* 0x000fe600000108bb */
[----:B------:R-:W-:Y:S01]  /*1a020*/  LOP3.LUT R128, R130, 0xff, RZ, 0xc0, !PT ;  /* 0x000000ff82807812 */ /* 0x000fe200078ec0ff */
[----:B------:R-:W-:Y:S01]  /*1a030*/  FFMA.FTZ R184, R197, c[0x0][0x23c], -R184 ;  /* 0x00008f00c5b87a23 */ /* 0x000fe200000108b8 */
[----:B------:R-:W-:Y:S02]  /*1a040*/  SHF.R.U32.HI R131, RZ, 0x18, R110 ;  /* 0x00000018ff837819 */ /* 0x000fe4000001166e */
[C---:B------:R-:W-:Y:S01]  /*1a050*/  HMMA.16816.F32 R72, R112.reuse, R124, R72 ;  /* 0x0000007c7048723c */ /* 0x040fe20000001848 */
[----:B------:R2:W-:Y:S03]  /*1a060*/  MUFU.EX2 R189, R106 ;  /* 0x0000006a00bd7308 */ /* 0x0005e60000000800 */
[----:B------:R-:W-:Y:S03]  /*1a070*/  PRMT R133, R128, 0x5410, R133 ;  /* 0x0000541080857816 */ /* 0x000fe60000000085 */
[----:B------:R-:W-:Y:S01]  /*1a080*/  LOP3.LUT R124, R129, 0xff, RZ, 0xc0, !PT ;  /* 0x000000ff817c7812 */ /* 0x000fe200078ec0ff */
[-C--:B------:R-:W-:Y:S03]  /*1a090*/  HMMA.16816.F32 R76, R112, R126.reuse, R76 ;  /* 0x0000007e704c723c */ /* 0x080fe6000000184c */
[----:B------:R-:W3:Y:S01]  /*1a0a0*/  MUFU.EX2 R197, R184 ;  /* 0x000000b800c57308 */ /* 0x000ee20000000800 */
[----:B------:R-:W-:Y:S01]  /*1a0b0*/  PRMT R131, R124, 0x5410, R131 ;  /* 0x000054107c837816 */ /* 0x000fe20000000083 */
[--C-:B-1----:R-:W-:Y:S03]  /*1a0c0*/  FFMA.FTZ R2, R196, c[0x0][0x23c], -R185.reuse ;  /* 0x00008f00c4027a23 */ /* 0x102fe600000108b9 */
[C---:B------:R-:W-:Y:S01]  /*1a0d0*/  HMMA.16816.F32 R80, R120.reuse, R126, R80 ;  /* 0x0000007e7850723c */ /* 0x040fe20000001850 */
[----:B------:R-:W-:Y:S03]  /*1a0e0*/  FFMA.FTZ R185, R190, c[0x0][0x23c], -R185 ;  /* 0x00008f00beb97a23 */ /* 0x000fe600000108b9 */
[--C-:B------:R-:W-:Y:S01]  /*1a0f0*/  HSET2.LE.AND R179, R131, R171.reuse, PT ;  /* 0x000000ab83b37233 */ /* 0x100fe20003803000 */
[----:B------:R1:W-:Y:S03]  /*1a100*/  MUFU.EX2 R196, R2 ;  /* 0x0000000200c47308 */ /* 0x0003e60000000800 */
[-C--:B----4-:R-:W-:Y:S01]  /*1a110*/  HMMA.16816.F32 R84, R120, R116.reuse, R84 ;  /* 0x000000747854723c */ /* 0x090fe20000001854 */
[----:B--2---:R-:W-:Y:S06]  /*1a120*/  FFMA.FTZ R106, R175, c[0x0][0x23c], -R187 ;  /* 0x00008f00af6a7a23 */ /* 0x004fec00000108bb */
[----:B------:R-:W-:Y:S01]  /*1a130*/  MUFU.EX2 R195, R185 ;  /* 0x000000b900c37308 */ /* 0x000fe20000000800 */
[C---:B------:R-:W-:Y:S08]  /*1a140*/  HMMA.16816.F32 R88, R112.reuse, R116, R88 ;  /* 0x000000747058723c */ /* 0x040ff00000001858 */
[-C--:B------:R-:W-:Y:S01]  /*1a150*/  HMMA.16816.F32 R92, R112, R118.reuse, R92 ;  /* 0x00000076705c723c */ /* 0x080fe2000000185c */
[--C-:B-1----:R-:W-:Y:S07]  /*1a160*/  FFMA.FTZ R2, R191, c[0x0][0x23c], -R186.reuse ;  /* 0x00008f00bf027a23 */ /* 0x102fee00000108ba */
[----:B------:R-:W-:Y:S01]  /*1a170*/  HMMA.16816.F32 R96, R120, R118, R96 ;  /* 0x000000767860723c */ /* 0x000fe20000001860 */
[----:B------:R1:W-:Y:S03]  /*1a180*/  MUFU.EX2 R194, R2 ;  /* 0x0000000200c27308 */ /* 0x0003e60000000800 */
[----:B-1----:R-:W-:Y:S07]  /*1a190*/  FFMA.FTZ R2, R188, c[0x0][0x23c], -R186 ;  /* 0x00008f00bc027a23 */ /* 0x002fee00000108ba */
[----:B------:R1:W-:Y:S10]  /*1a1a0*/  MUFU.EX2 R188, R106 ;  /* 0x0000006a00bc7308 */ /* 0x0003f40000000800 */
[----:B------:R2:W-:Y:S01]  /*1a1b0*/  MUFU.EX2 R193, R2 ;  /* 0x0000000200c17308 */ /* 0x0005e20000000800 */
[----:B-1----:R-:W-:Y:S04]  /*1a1c0*/  LOP3.LUT R106, R109, 0xffff, RZ, 0xc0, !PT ;  /* 0x0000ffff6d6a7812 */ /* 0x002fe800078ec0ff */
[----:B------:R-:W-:Y:S02]  /*1a1d0*/  SHF.R.U32.HI R106, RZ, 0x8, R106 ;  /* 0x00000008ff6a7819 */ /* 0x000fe4000001166a */
[----:B--2---:R-:W-:Y:S02]  /*1a1e0*/  LOP3.LUT R2, R111, UR18, R136, 0x96, !PT ;  /* 0x000000126f027c12 */ /* 0x004fe4000f8e9688 */
[----:B------:R-:W2:Y:S01]  /*1a1f0*/  LDL.LU R136, [R1+0x48] ;  /* 0x0000480001887983 */ /* 0x000ea20000300800 */
[----:B------:R-:W-:Y:S01]  /*1a200*/  LOP3.LUT R111, R110, 0xffff, RZ, 0xc0, !PT ;  /* 0x0000ffff6e6f7812 */ /* 0x000fe200078ec0ff */
[--C-:B------:R-:W-:Y:S02]  /*1a210*/  FFMA.FTZ R110, R174, c[0x0][0x23c], -R186.reuse ;  /* 0x00008f00ae6e7a23 */ /* 0x100fe400000108ba */
[----:B------:R-:W4:Y:S01]  /*1a220*/  LDL.LU R135, [R1+0x4c] ;  /* 0x00004c0001877983 */ /* 0x000f220000300800 */
[----:B------:R-:W-:Y:S01]  /*1a230*/  SHF.R.U32.HI R125, RZ, 0x8, R111 ;  /* 0x00000008ff7d7819 */ /* 0x000fe2000001166f */
[----:B------:R1:W-:Y:S01]  /*1a240*/  MUFU.EX2 R185, R110 ;  /* 0x0000006e00b97308 */ /* 0x0003e20000000800 */
[----:B------:R-:W-:Y:S01]  /*1a250*/  LOP3.LUT R111, R109, 0xff, RZ, 0xc0, !PT ;  /* 0x000000ff6d6f7812 */ /* 0x000fe200078ec0ff */
[----:B------:R-:W4:Y:S01]  /*1a260*/  LDL.LU R130, [R1+0x50] ;  /* 0x0000500001827983 */ /* 0x000f220000300800 */
[----:B------:R-:W-:Y:S01]  /*1a270*/  SHF.R.U32.HI R109, RZ, 0x18, R109 ;  /* 0x00000018ff6d7819 */ /* 0x000fe2000001166d */
[----:B------:R-:W-:Y:S01]  /*1a280*/  FFMA.FTZ R186, R173, c[0x0][0x23c], -R186 ;  /* 0x00008f00adba7a23 */ /* 0x000fe200000108ba */
[----:B------:R-:W-:Y:S02]  /*1a290*/  PRMT R129, R111, 0x5410, R106 ;  /* 0x000054106f817816 */ /* 0x000fe4000000006a */
[----:B------:R-:W4:Y:S01]  /*1a2a0*/  LDL.LU R111, [R1+0x54] ;  /* 0x00005400016f7983 */ /* 0x000f220000300800 */
[----:B------:R-:W-:Y:S02]  /*1a2b0*/  LOP3.LUT R106, R2, 0xffff, RZ, 0xc0, !PT ;  /* 0x0000ffff026a7812 */ /* 0x000fe400078ec0ff */
[----:B------:R-:W-:Y:S01]  /*1a2c0*/  PRMT R128, R107, 0x5410, R109 ;  /* 0x000054106b807816 */ /* 0x000fe2000000006d */
[----:B------:R-:W3:Y:S01]  /*1a2d0*/  MUFU.EX2 R186, R186 ;  /* 0x000000ba00ba7308 */ /* 0x000ee20000000800 */
[--C-:B------:R-:W-:Y:S02]  /*1a2e0*/  SHF.R.U32.HI R107, RZ, 0x10, R2.reuse ;  /* 0x00000010ff6b7819 */ /* 0x100fe40000011602 */
[----:B------:R-:W-:Y:S02]  /*1a2f0*/  SHF.R.U32.HI R109, RZ, 0x18, R2 ;  /* 0x00000018ff6d7819 */ /* 0x000fe40000011602 */
[----:B------:R-:W-:Y:S02]  /*1a300*/  PRMT R132, R132, 0x5410, R125 ;  /* 0x0000541084847816 */ /* 0x000fe4000000007d */
[----:B------:R-:W2:Y:S01]  /*1a310*/  LDSM.16.MT88.4 R124, [R216+0x9c00] ;  /* 0x009c0000d87c783b */ /* 0x000ea20000004200 */
[----:B------:R-:W-:Y:S02]  /*1a320*/  SHF.R.U32.HI R106, RZ, 0x8, R106 ;  /* 0x00000008ff6a7819 */ /* 0x000fe4000001166a */
[----:B------:R-:W-:Y:S01]  /*1a330*/  LOP3.LUT R107, R107, 0xff, RZ, 0xc0, !PT ;  /* 0x000000ff6b6b7812 */ /* 0x000fe200078ec0ff */
[--C-:B------:R-:W-:Y:S01]  /*1a340*/  HSET2.LE.AND R178, R132, R171.reuse, PT ;  /* 0x000000ab84b27233 */ /* 0x100fe20003803000 */
[----:B-1----:R-:W-:Y:S01]  /*1a350*/  LOP3.LUT R110, R2, 0xff, RZ, 0xc0, !PT ;  /* 0x000000ff026e7812 */ /* 0x002fe200078ec0ff */
[----:B------:R-:W-:Y:S01]  /*1a360*/  FFMA.FTZ R2, R172, c[0x0][0x23c], -R187 ;  /* 0x00008f00ac027a23 */ /* 0x000fe200000108bb */
[----:B------:R-:W-:Y:S01]  /*1a370*/  PRMT R107, R107, 0x5410, R109 ;  /* 0x000054106b6b7816 */ /* 0x000fe2000000006d */
[----:B------:R-:W-:Y:S01]  /*1a380*/  FFMA.FTZ R187, R108, c[0x0][0x23c], -R187 ;  /* 0x00008f006cbb7a23 */ /* 0x000fe200000108bb */
[----:B------:R-:W-:Y:S01]  /*1a390*/  PRMT R106, R110, 0x5410, R106 ;  /* 0x000054106e6a7816 */ /* 0x000fe2000000006a */
[----:B------:R3:W-:Y:S01]  /*1a3a0*/  MUFU.EX2 R184, R2 ;  /* 0x0000000200b87308 */ /* 0x0007e20000000800 */
[--C-:B------:R-:W-:Y:S01]  /*1a3b0*/  HSET2.LE.AND R110, R134, R171.reuse, PT ;  /* 0x000000ab866e7233 */ /* 0x100fe20003803000 */
[----:B------:R-:W-:Y:S01]  /*1a3c0*/  LDSM.16.MT88.4 R172, [R218+0xac00] ;  /* 0x00ac0000daac783b */ /* 0x000fe20000004200 */
[--C-:B------:R-:W-:Y:S02]  /*1a3d0*/  HSET2.LE.AND R108, R129, R171.reuse, PT ;  /* 0x000000ab816c7233 */ /* 0x100fe40003803000 */
[--C-:B------:R-:W-:Y:S02]  /*1a3e0*/  HSET2.LE.AND R109, R128, R171.reuse, PT ;  /* 0x000000ab806d7233 */ /* 0x100fe40003803000 */
[--C-:B------:R-:W-:Y:S01]  /*1a3f0*/  HSET2.LE.AND R176, R106, R171.reuse, PT ;  /* 0x000000ab6ab07233 */ /* 0x100fe20003803000 */
[----:B------:R-:W-:Y:S01]  /*1a400*/  IMAD.MOV.U32 R106, RZ, RZ, R152 ;  /* 0x000000ffff6a7224 */ /* 0x000fe200078e0098 */
[--C-:B------:R-:W-:Y:S01]  /*1a410*/  HSET2.LE.AND R177, R107, R171.reuse, PT ;  /* 0x000000ab6bb17233 */ /* 0x100fe20003803000 */
[----:B------:R-:W1:Y:S01]  /*1a420*/  MUFU.EX2 R187, R187 ;  /* 0x000000bb00bb7308 */ /* 0x000e620000000800 */
[----:B------:R-:W-:Y:S01]  /*1a430*/  IMAD.MOV.U32 R107, RZ, RZ, R154 ;  /* 0x000000ffff6b7224 */ /* 0x000fe200078e009a */
[----:B---3--:R-:W-:Y:S04]  /*1a440*/  F2FP.PACK_AB R2, R201, R202 ;  /* 0x000000cac902723e */ /* 0x008fe800000000ff */
[----:B------:R-:W-:Y:S02]  /*1a450*/  LOP3.LUT R110, R110, R2, RZ, 0xc0, !PT ;  /* 0x000000026e6e7212 */ /* 0x000fe400078ec0ff */
[----:B------:R-:W-:Y:S04]  /*1a460*/  F2FP.PACK_AB R2, R197, R198 ;  /* 0x000000c6c502723e */ /* 0x000fe800000000ff */
[----:B------:R-:W-:Y:S02]  /*1a470*/  LOP3.LUT R108, R108, R2, RZ, 0xc0, !PT ;  /* 0x000000026c6c7212 */ /* 0x000fe400078ec0ff */
[----:B------:R-:W-:Y:S04]  /*1a480*/  F2FP.PACK_AB R2, R186, R185 ;  /* 0x000000b9ba02723e */ /* 0x000fe800000000ff */
[----:B------:R-:W-:Y:S01]  /*1a490*/  LOP3.LUT R178, R178, R2, RZ, 0xc0, !PT ;  /* 0x00000002b2b27212 */ /* 0x000fe200078ec0ff */
[----:B------:R-:W-:Y:S02]  /*1a4a0*/  IMAD.MOV.U32 R2, RZ, RZ, R150 ;  /* 0x000000ffff027224 */ /* 0x000fe400078e0096 */
[----:B--2---:R-:W-:Y:S02]  /*1a4b0*/  FFMA.FTZ R190, R101, R136, R161 ;  /* 0x0000008865be7223 */ /* 0x004fe400000100a1 */
[----:B------:R-:W-:Y:S02]  /*1a4c0*/  IMAD.MOV.U32 R161, RZ, RZ, R156 ;  /* 0x000000ffffa17224 */ /* 0x000fe400078e009c */
[----:B----4-:R-:W-:Y:S01]  /*1a4d0*/  FFMA.FTZ R192, R100, R135, R160 ;  /* 0x0000008764c07223 */ /* 0x010fe200000100a0 */
[----:B------:R-:W-:Y:S01]  /*1a4e0*/  F2FP.PACK_AB R100, R193, R194 ;  /* 0x000000c2c164723e */ /* 0x000fe200000000ff */
[----:B------:R-:W-:Y:S02]  /*1a4f0*/  IMAD.MOV.U32 R160, RZ, RZ, R157 ;  /* 0x000000ffffa07224 */ /* 0x000fe400078e009d */
[----:B------:R-:W-:Y:S01]  /*1a500*/  FFMA.FTZ R191, R3, R130, R159 ;  /* 0x0000008203bf7223 */ /* 0x000fe2000001009f */
[----:B------:R-:W-:Y:S01]  /*1a510*/  F2FP.PACK_AB R3, R195, R196 ;  /* 0x000000c4c303723e */ /* 0x000fe200000000ff */
[----:B------:R-:W-:Y:S01]  /*1a520*/  IMAD.MOV.U32 R247, RZ, RZ, R161 ;  /* 0x000000fffff77224 */ /* 0x000fe200078e00a1 */
[----:B------:R-:W-:Y:S01]  /*1a530*/  LOP3.LUT R176, R176, R100, RZ, 0xc0, !PT ;  /* 0x00000064b0b07212 */ /* 0x000fe200078ec0ff */
[----:B------:R-:W-:Y:S01]  /*1a540*/  FADD.FTZ R2, R2, R191 ;  /* 0x000000bf02027221 */ /* 0x000fe20000010000 */
[----:B------:R-:W-:Y:S01]  /*1a550*/  LOP3.LUT R109, R109, R3, RZ, 0xc0, !PT ;  /* 0x000000036d6d7212 */ /* 0x000fe200078ec0ff */
[----:B------:R-:W-:Y:S01]  /*1a560*/  FFMA.FTZ R101, R0, R111, R158 ;  /* 0x0000006f00657223 */ /* 0x000fe2000001009e */
[----:B------:R-:W-:Y:S01]  /*1a570*/  HSET2.LE.AND R111, R133, R171, PT ;  /* 0x000000ab856f7233 */ /* 0x000fe20003803000 */
[----:B------:R-:W-:Y:S01]  /*1a580*/  F2FP.PACK_AB R0, R199, R200 ;  /* 0x000000c8c700723e */ /* 0x000fe200000000ff */
[----:B------:R-:W2:Y:S01]  /*1a590*/  LDSM.16.MT88.4 R156, [R216+0xac00] ;  /* 0x00ac0000d89c783b */ /* 0x000ea20000004200 */
[----:B-1----:R-:W-:Y:S01]  /*1a5a0*/  F2FP.PACK_AB R3, R187, R184 ;  /* 0x000000b8bb03723e */ /* 0x002fe200000000ff */
[----:B------:R-:W-:Y:S01]  /*1a5b0*/  IMAD.MOV.U32 R100, RZ, RZ, R153 ;  /* 0x000000ffff647224 */ /* 0x000fe200078e0099 */
[----:B------:R-:W-:Y:S01]  /*1a5c0*/  LOP3.LUT R111, R111, R0, RZ, 0xc0, !PT ;  /* 0x000000006f6f7212 */ /* 0x000fe200078ec0ff */
[----:B------:R-:W-:Y:S01]  /*1a5d0*/  IMAD.MOV.U32 R251, RZ, RZ, R160 ;  /* 0x000000fffffb7224 */ /* 0x000fe200078e00a0 */
[----:B------:R-:W-:Y:S02]  /*1a5e0*/  F2FP.PACK_AB R0, R188, R189 ;  /* 0x000000bdbc00723e */ /* 0x000fe400000000ff */
[----:B------:R-:W-:Y:S01]  /*1a5f0*/  LOP3.LUT R179, R179, R3, RZ, 0xc0, !PT ;  /* 0x00000003b3b37212 */ /* 0x000fe200078ec0ff */
[----:B------:R-:W-:Y:S01]  /*1a600*/  IMAD.MOV.U32 R3, RZ, RZ, R149 ;  /* 0x000000ffff037224 */ /* 0x000fe200078e0095 */
[----:B------:R-:W-:Y:S01]  /*1a610*/  LOP3.LUT R177, R177, R0, RZ, 0xc0, !PT ;  /* 0x00000000b1b17212 */ /* 0x000fe200078ec0ff */
[-C--:B------:R-:W-:Y:S01]  /*1a620*/  HMMA.16816.F32 R112, R108, R124.reuse, R4 ;  /* 0x0000007c6c70723c */ /* 0x080fe20000001804 */
[----:B------:R-:W1:Y:S01]  /*1a630*/  LDSM.16.MT88.4 R4, [R218+0xbc00] ;  /* 0x00bc0000da04783b */ /* 0x000e620000004200 */
[----:B------:R-:W-:Y:S02]  /*1a640*/  FADD.FTZ R3, R3, R192 ;  /* 0x000000c003037221 */ /* 0x000fe40000010000 */
[----:B------:R-:W-:Y:S04]  /*1a650*/  IMAD.MOV.U32 R0, RZ, RZ, R151 ;  /* 0x000000ffff007224 */ /* 0x000fe800078e0097 */
[C---:B------:R-:W-:Y:S01]  /*1a660*/  HMMA.16816.F32 R116, R176.reuse, R124, R8 ;  /* 0x0000007cb074723c */ /* 0x040fe20000001808 */
[----:B------:R-:W-:Y:S06]  /*1a670*/  FADD.FTZ R0, R0, R101 ;  /* 0x0000006500007221 */ /* 0x000fec0000010000 */
[----:B------:R-:W-:Y:S01]  /*1a680*/  IMAD.MOV.U32 R11, RZ, RZ, R147 ;  /* 0x000000ffff0b7224 */ /* 0x000fe200078e0093 */
[-C--:B------:R-:W-:Y:S01]  /*1a690*/  HMMA.16816.F32 R120, R176, R126.reuse, R12 ;  /* 0x0000007eb078723c */ /* 0x080fe2000000180c */
[----:B------:R-:W-:Y:S03]  /*1a6a0*/  IMAD.MOV.U32 R10, RZ, RZ, R146 ;  /* 0x000000ffff0a7224 */ /* 0x000fe600078e0092 */
[----:B------:R-:W-:Y:S02]  /*1a6b0*/  IMAD.MOV.U32 R9, RZ, RZ, R148 ;  /* 0x000000ffff097224 */ /* 0x000fe400078e0094 */
        /* <DEDUP_REMOVED lines=35> */
[----:B------:R-:W-:Y:S02]  /*1a8f0*/  IMAD.MOV.U32 R107, RZ, RZ, R102 ;  /* 0x000000ffff6b7224 */ /* 0x000fe400078e0066 */
[----:B------:R-:W-:Y:S02]  /*1a900*/  FADD.FTZ R3, R243, R3 ;  /* 0x00000003f3037221 */ /* 0x000fe40000010000 */
[-C--:B------:R-:W-:Y:S01]  /*1a910*/  HMMA.16816.F32 R160, R108, R172.reuse, R52 ;  /* 0x000000ac6ca0723c */ /* 0x080fe20000001834 */
[----:B------:R-:W-:Y:S03]  /*1a920*/  IMAD.MOV.U32 R100, RZ, RZ, R104 ;  /* 0x000000ffff647224 */ /* 0x000fe600078e0068 */
[----:B------:R-:W-:Y:S02]  /*1a930*/  FADD.FTZ R3, R238, R3 ;  /* 0x00000003ee037221 */ /* 0x000fe40000010000 */
[----:B------:R-:W-:Y:S02]  /*1a940*/  IMAD.MOV.U32 R106, RZ, RZ, R103 ;  /* 0x000000ffff6a7224 */ /* 0x000fe400078e0067 */
        /* <DEDUP_REMOVED lines=16> */
[C---:B------:R-:W-:Y:S08]  /*1aa50*/  HMMA.16816.F32 R72, R176.reuse, R180, R72 ;  /* 0x000000b4b048723c */ /* 0x040ff00000001848 */
[-C--:B------:R-:W-:Y:S08]  /*1aa60*/  HMMA.16816.F32 R76, R176, R182.reuse, R76 ;  /* 0x000000b6b04c723c */ /* 0x080ff0000000184c */
[C---:B------:R-:W-:Y:S08]  /*1aa70*/  HMMA.16816.F32 R80, R108.reuse, R182, R80 ;  /* 0x000000b66c50723c */ /* 0x040ff00000001850 */
[-C--:B-1----:R-:W-:Y:S08]  /*1aa80*/  HMMA.16816.F32 R84, R108, R4.reuse, R84 ;  /* 0x000000046c54723c */ /* 0x082ff00000001854 */
        /* <DEDUP_REMOVED lines=20> */
[----:B------:R-:W-:Y:S03]  /*1abd0*/  FADD.FTZ R0, R184, R0 ;  /* 0x00000000b8007221 */ /* 0x000fe60000010000 */
[----:B------:R2:W-:Y:S01]  /*1abe0*/  STL [R1+0x50], R2 ;  /* 0x0000500201007387 */ /* 0x0005e20000100800 */
[----:B------:R-:W-:Y:S05]  /*1abf0*/  FADD.FTZ R0, R187, R0 ;  /* 0x00000000bb007221 */ /* 0x000fea0000010000 */
[----:B------:R2:W-:Y:S01]  /*1ac00*/  STL [R1+0x54], R0 ;  /* 0x0000540001007387 */ /* 0x0005e20000100800 */
[----:B-1----:R-:W-:Y:S01]  /*1ac10*/  IMAD.MOV.U32 R3, RZ, RZ, R105 ;  /* 0x000000ffff037224 */ /* 0x002fe200078e0069 */
[----:B--2--5:R-:W-:-:S05]  /*1ac20*/  @P0 BRA `(.L_x_398) ;  /* 0xffffa31000000947 */ /* 0x024fca000383ffff */
.L_x_397:
[----:B------:R-:W2:Y:S01]  /*1ac30*/  LDL.LU R5, [R1+0x48] ;  /* 0x0000480001057983 */ /* 0x000ea20000300800 */
[----:B------:R-:W3:Y:S01]  /*1ac40*/  S2UR UR7, SR_CTAID.Y ;  /* 0x00000000000779c3 */ /* 0x000ee20000002600 */
[----:B------:R-:W-:-:S02]  /*1ac50*/  UISETP.NE.AND UP4, UPT, UR26, -0x1, UPT ;  /* 0xffffffff1a00788c */ /* 0x000fc4000bf85270 */
[----:B-1----:R-:W4:Y:S01]  /*1ac60*/  LDL.LU R4, [R1+0x4c] ;  /* 0x00004c0001047983 */ /* 0x002f220000300800 */
[----:B------:R-:W-:-:S03]  /*1ac70*/  ULDC.64 UR4, c[0x0][0x1e8] ;  /* 0x00007a0000047ab9 */ /* 0x000fc60000000a00 */
[----:B------:R-:W4:Y:S04]  /*1ac80*/  LDL.LU R8, [R1+0x50] ;  /* 0x0000500001087983 */ /* 0x000f280000300800 */
[----:B------:R-:W4:Y:S01]  /*1ac90*/  LDL.LU R7, [R1+0x54] ;  /* 0x0000540001077983 */ /* 0x000f220000300800 */
[----:B------:R-:W-:Y:S01]  /*1aca0*/  ULDC.U8 UR11, c[0x0][0x329] ;  /* 0x0000ca40000b7ab9 */ /* 0x000fe20000000000 */
[----:B------:R-:W-:Y:S01]  /*1acb0*/  BSSY B0, `(.L_x_401) ;  /* 0x0000177000007945 */ /* 0x000fe20003800000 */
[----:B------:R-:W-:Y:S02]  /*1acc0*/  UISETP.NE.AND UP3, UPT, UR11, URZ, UPT ;  /* 0x0000003f0b00728c */ /* 0x000fe4000bf65270 */
[----:B------:R-:W-:Y:S02]  /*1acd0*/  ULDC.U8 UR10, c[0x0][0x328] ;  /* 0x0000ca00000a7ab9 */ /* 0x000fe40000000000 */
[----:B------:R-:W-:-:S02]  /*1ace0*/  @UP4 UIMAD.WIDE.U32 UR14, UR26, UR4, URZ ;  /* 0x000000041a0e42a5 */ /* 0x000fc4000f8e003f */
[----:B------:R-:W-:Y:S02]  /*1acf0*/  UISETP.NE.AND UP2, UPT, UR10, URZ, UPT ;  /* 0x0000003f0a00728c */ /* 0x000fe4000bf45270 */
[----:B------:R-:W-:Y:S02]  /*1ad00*/  @UP4 UIMAD UR8, UR26, UR5, UR15 ;  /* 0x000000051a0842a4 */ /* 0x000fe4000f8e020f */
[----:B---3--:R-:W-:Y:S02]  /*1ad10*/  @!UP4 USHF.R.S32.HI UR12, URZ, 0x1f, UR7 ;  /* 0x0000001f3f0cc899 */ /* 0x008fe40008011407 */
[----:B------:R-:W-:Y:S01]  /*1ad20*/  @!UP3 UISETP.NE.AND UP1, UPT, UR10, URZ, UPT ;  /* 0x0000003f0a00b28c */ /* 0x000fe2000bf25270 */
[----:B------:R-:W1:Y:S01]  /*1ad30*/  S2UR UR10, SR_CTAID.X ;  /* 0x00000000000a79c3 */ /* 0x000e620000002500 */
[----:B------:R-:W-:Y:S02]  /*1ad40*/  ULDC.64 UR4, c[0x0][0x1e0] ;  /* 0x0000780000047ab9 */ /* 0x000fe40000000a00 */
[----:B------:R-:W-:-:S02]  /*1ad50*/  UISETP.EQ.AND UP2, UPT, UR11, URZ, UP2 ;  /* 0x0000003f0b00728c */ /* 0x000fc40009742270 */
[----:B------:R-:W-:Y:S02]  /*1ad60*/  @!UP4 UIMAD UR12, UR12, UR4, URZ ;  /* 0x000000040c0cc2a4 */ /* 0x000fe4000f8e023f */
[----:B------:R-:W-:Y:S01]  /*1ad70*/  ULDC UR9, c[0x0][0x214] ;  /* 0x0000850000097ab9 */ /* 0x000fe20000000800 */
[----:B------:R-:W3:Y:S01]  /*1ad80*/  S2UR UR11, SR_CTAID.Z ;  /* 0x00000000000b79c3 */ /* 0x000ee20000002700 */
[----:B------:R-:W-:Y:S02]  /*1ad90*/  @!UP4 UIMAD UR12, UR7, UR5, UR12 ;  /* 0x00000005070cc2a4 */ /* 0x000fe4000f8e020c */
[----:B------:R-:W-:Y:S02]  /*1ada0*/  @UP3 ULDC UR15, c[0x0][0x210] ;  /* 0x00008400000f3ab9 */ /* 0x000fe40000000800 */
[----:B------:R-:W-:Y:S02]  /*1adb0*/  ULDC UR5, c[0x0][0x234] ;  /* 0x00008d0000057ab9 */ /* 0x000fe40000000800 */
[----:B------:R-:W-:-:S02]  /*1adc0*/  @UP3 UIMAD UR15, UR15, UR9, URZ ;  /* 0x000000090f0f32a4 */ /* 0x000fc4000f8e023f */
[----:B------:R-:W-:Y:S02]  /*1add0*/  UISETP.NE.OR UP0, UPT, UR26, -0x1, !UP2 ;  /* 0xffffffff1a00788c */ /* 0x000fe4000d705670 */
[----:B------:R-:W-:Y:S02]  /*1ade0*/  @!UP3 USEL UR15, UR9, UR5, !UP1 ;  /* 0x00000005090fb287 */ /* 0x000fe4000c800000 */
[----:B------:R-:W-:Y:S02]  /*1adf0*/  @!UP4 UIMAD.WIDE.U32 UR18, UR7, UR4, URZ ;  /* 0x000000040712c2a5 */ /* 0x000fe4000f8e003f */
[----:B------:R-:W-:Y:S02]  /*1ae00*/  @UP3 UMOV UR13, 0x1 ;  /* 0x00000001000d3882 */ /* 0x000fe40000000000 */
[----:B------:R-:W-:Y:S02]  /*1ae10*/  ULDC UR4, c[0x0][0x1c0] ;  /* 0x0000700000047ab9 */ /* 0x000fe40000000800 */
[----:B------:R-:W-:-:S02]  /*1ae20*/  @!UP3 UIMAD UR13, UR15, UR4, URZ ;  /* 0x000000040f0db2a4 */ /* 0x000fc4000f8e023f */
[----:B------:R-:W-:Y:S02]  /*1ae30*/  @UP3 ULDC UR16, c[0x0][0x210] ;  /* 0x0000840000103ab9 */ /* 0x000fe40000000800 */
[----:B------:R-:W-:Y:S02]  /*1ae40*/  UIMAD UR5, UR7, UR13, URZ ;  /* 0x0000000d070572a4 */ /* 0x000fe4000f8e023f */
[----:B------:R-:W-:Y:S02]  /*1ae50*/  @!UP3 UMOV UR16, 0x1 ;  /* 0x000000010010b882 */ /* 0x000fe40000000000 */
[----:B------:R-:W-:Y:S02]  /*1ae60*/  @!UP0 UIMAD UR26, UR7, UR9, URZ ;  /* 0x00000009071a82a4 */ /* 0x000fe4000f8e023f */
[----:B-1----:R-:W-:Y:S02]  /*1ae70*/  UIMAD UR4, UR10, UR16, URZ ;  /* 0x000000100a0472a4 */ /* 0x002fe4000f8e023f */
[----:B------:R-:W-:-:S02]  /*1ae80*/  USEL UR5, UR5, URZ, !UP2 ;  /* 0x0000003f05057287 */ /* 0x000fc4000d000000 */
[----:B------:R-:W-:Y:S02]  /*1ae90*/  USHF.L.U32 UR4, UR4, 0x7, URZ ;  /* 0x0000000704047899 */ /* 0x000fe4000800063f */
[----:B---3--:R-:W-:Y:S02]  /*1aea0*/  UIMAD UR15, UR11, UR15, UR5 ;  /* 0x0000000f0b0f72a4 */ /* 0x008fe4000f8e0205 */
[----:B------:R-:W-:Y:S02]  /*1aeb0*/  @!UP2 UMOV UR20, URZ ;  /* 0x0000003f0014ac82 */ /* 0x000fe40008000000 */
[----:B------:R-:W-:Y:S02]  /*1aec0*/  @UP2 UMOV UR20, UR26 ;  /* 0x0000001a00142c82 */ /* 0x000fe40008000000 */
[----:B------:R-:W-:Y:S02]  /*1aed0*/  @!UP2 UMOV UR21, URZ ;  /* 0x0000003f0015ac82 */ /* 0x000fe40008000000 */
[----:B------:R-:W-:-:S02]  /*1aee0*/  USHF.R.S32.HI UR5, URZ, 0x1f, UR4 ;  /* 0x0000001f3f057899 */ /* 0x000fc40008011404 */
[----:B------:R-:W-:Y:S02]  /*1aef0*/  @UP2 USHF.R.S32.HI UR21, URZ, 0x1f, UR26 ;  /* 0x0000001f3f152899 */ /* 0x000fe4000801141a */
[----:B------:R-:W-:Y:S02]  /*1af00*/  USHF.R.S32.HI UR7, URZ, 0x1f, UR15 ;  /* 0x0000001f3f077899 */ /* 0x000fe4000801140f */
[----:B------:R-:W-:Y:S02]  /*1af10*/  UIADD3 UR4, UP1, UP0, UR4, UR20, UR15 ;  /* 0x0000001404047290 */ /* 0x000fe4000f83e00f */
[----:B------:R-:W-:Y:S02]  /*1af20*/  @!UP4 UIADD3 UR8, UR19, UR12, URZ ;  /* 0x0000000c1308c290 */ /* 0x000fe4000fffe03f */
[----:B------:R-:W-:Y:S02]  /*1af30*/  UIADD3.X UR5, UR5, UR21, UR7, UP1, UP0 ;  /* 0x0000001505057290 */ /* 0x000fe40008fe0407 */
[----:B------:R-:W-:Y:S01]  /*1af40*/  @!UP4 UMOV UR14, UR18 ;  /* 0x00000012000ecc82 */ /* 0x000fe20008000000 */
[----:B--2---:R-:W1:Y:S04]  /*1af50*/  SHFL.BFLY PT, R2, R5, 0x2, 0x1f ;  /* 0x0c401f0005027f89 */ /* 0x004e6800000e0000 */
[----:B----4-:R-:W2:Y:S01]  /*1af60*/  SHFL.BFLY PT, R0, R4, 0x2, 0x1f ;  /* 0x0c401f0004007f89 */ /* 0x010ea200000e0000 */
[----:B-1----:R-:W-:-:S03]  /*1af70*/  FADD.FTZ R2, R2, R5 ;  /* 0x0000000502027221 */ /* 0x002fc60000010000 */
[----:B------:R-:W-:Y:S01]  /*1af80*/  SHFL.BFLY PT, R5, R7, 0x2, 0x1f ;  /* 0x0c401f0007057f89 */ /* 0x000fe200000e0000 */
[----:B--2---:R-:W-:-:S03]  /*1af90*/  FADD.FTZ R0, R0, R4 ;  /* 0x0000000400007221 */ /* 0x004fc60000010000 */
[----:B------:R-:W1:Y:S04]  /*1afa0*/  SHFL.BFLY PT, R4, R8, 0x2, 0x1f ;  /* 0x0c401f0008047f89 */ /* 0x000e6800000e0000 */
[----:B------:R-:W2:Y:S04]  /*1afb0*/  SHFL.BFLY PT, R6, R0, 0x1, 0x1f ;  /* 0x0c201f0000067f89 */ /* 0x000ea800000e0000 */
[----:B------:R-:W3:Y:S01]  /*1afc0*/  SHFL.BFLY PT, R3, R2, 0x1, 0x1f ;  /* 0x0c201f0002037f89 */ /* 0x000ee200000e0000 */
[----:B-1----:R-:W-:Y:S02]  /*1afd0*/  FADD.FTZ R4, R4, R8 ;  /* 0x0000000804047221 */ /* 0x002fe40000010000 */
[----:B--2---:R-:W-:Y:S01]  /*1afe0*/  FADD.FTZ R47, R0, R6 ;  /* 0x00000006002f7221 */ /* 0x004fe20000010000 */
[----:B------:R-:W-:Y:S01]  /*1aff0*/  MOV R0, 0x3f800000 ;  /* 0x3f80000000007802 */ /* 0x000fe20000000f00 */
[----:B---3--:R-:W-:-:S03]  /*1b000*/  FADD.FTZ R48, R2, R3 ;  /* 0x0000000302307221 */ /* 0x008fc60000010000 */
[----:B------:R-:W-:Y:S01]  /*1b010*/  FSETP.NE.FTZ.AND P4, PT, R47, RZ, PT ;  /* 0x000000ff2f00720b */ /* 0x000fe20003f95000 */
[----:B------:R-:W-:Y:S01]  /*1b020*/  FADD.FTZ R2, R5, R7 ;  /* 0x0000000705027221 */ /* 0x000fe20000010000 */
[----:B------:R-:W-:Y:S01]  /*1b030*/  MOV R3, 0x3f800000 ;  /* 0x3f80000000037802 */ /* 0x000fe20000000f00 */
[----:B------:R-:W1:Y:S01]  /*1b040*/  SHFL.BFLY PT, R5, R4, 0x1, 0x1f ;  /* 0x0c201f0004057f89 */ /* 0x000e6200000e0000 */
[----:B------:R-:W-:-:S03]  /*1b050*/  FSETP.NE.FTZ.AND P5, PT, R48, RZ, PT ;  /* 0x000000ff3000720b */ /* 0x000fc60003fb5000 */
[----:B------:R-:W2:Y:S06]  /*1b060*/  SHFL.BFLY PT, R6, R2, 0x1, 0x1f ;  /* 0x0c201f0002067f89 */ /* 0x000eac00000e0000 */
[----:B------:R-:W3:Y:S08]  /*1b070*/  @P4 MUFU.RCP R3, R47 ;  /* 0x0000002f00034308 */ /* 0x000ef00000001000 */
[----:B------:R-:W4:Y:S01]  /*1b080*/  @P5 MUFU.RCP R0, R48 ;  /* 0x0000003000005308 */ /* 0x000f220000001000 */
[----:B-1----:R-:W-:-:S02]  /*1b090*/  FADD.FTZ R101, R4, R5 ;  /* 0x0000000504657221 */ /* 0x002fc40000010000 */
[----:B---3--:R-:W-:Y:S02]  /*1b0a0*/  FMUL.FTZ R3, R3, c[0x0][0x2dc] ;  /* 0x0000b70003037a20 */ /* 0x008fe40000410000 */
[----:B--2---:R-:W-:Y:S01]  /*1b0b0*/  FADD.FTZ R100, R2, R6 ;  /* 0x0000000602647221 */ /* 0x004fe20000010000 */
[----:B------:R-:W-:Y:S01]  /*1b0c0*/  FSETP.NE.FTZ.AND P3, PT, R101, RZ, PT ;  /* 0x000000ff6500720b */ /* 0x000fe20003f75000 */
[C---:B------:R-:W-:Y:S01]  /*1b0d0*/  FMUL.FTZ R19, R3.reuse, R71 ;  /* 0x0000004703137220 */ /* 0x040fe20000410000 */
[----:B------:R-:W-:Y:S01]  /*1b0e0*/  MOV R2, 0x3f800000 ;  /* 0x3f80000000027802 */ /* 0x000fe20000000f00 */
[----:B------:R-:W1:Y:S01]  /*1b0f0*/  S2R R71, SR_TID.X ;  /* 0x0000000000477919 */ /* 0x000e620000002100 */
[----:B------:R-:W-:Y:S01]  /*1b100*/  FSETP.NE.FTZ.AND P2, PT, R100, RZ, PT ;  /* 0x000000ff6400720b */ /* 0x000fe20003f55000 */
[----:B----4-:R-:W-:Y:S02]  /*1b110*/  FMUL.FTZ R0, R0, c[0x0][0x2dc] ;  /* 0x0000b70000007a20 */ /* 0x010fe40000410000 */
[----:B------:R-:W-:-:S02]  /*1b120*/  FMUL.FTZ R114, R3, R114 ;  /* 0x0000007203727220 */ /* 0x000fc40000410000 */
[C---:B------:R-:W-:Y:S02]  /*1b130*/  FMUL.FTZ R20, R0.reuse, R69 ;  /* 0x0000004500147220 */ /* 0x040fe40000410000 */
[C---:B------:R-:W-:Y:S02]  /*1b140*/  FMUL.FTZ R112, R0.reuse, R112 ;  /* 0x0000007000707220 */ /* 0x040fe40000410000 */
[----:B------:R-:W2:Y:S01]  /*1b150*/  @P3 MUFU.RCP R2, R101 ;  /* 0x0000006500023308 */ /* 0x000ea20000001000 */
[C---:B------:R-:W-:Y:S02]  /*1b160*/  FMUL.FTZ R44, R0.reuse, R113 ;  /* 0x00000071002c7220 */ /* 0x040fe40000410000 */
        /* <DEDUP_REMOVED lines=8> */
[----:B-1----:R-:W-:Y:S01]  /*1b1f0*/  SHF.R.S32.HI R69, RZ, 0x1f, R71 ;  /* 0x0000001fff457819 */ /* 0x002fe20000011447 */
[----:B------:R-:W-:Y:S01]  /*1b200*/  FMUL.FTZ R144, R0, R144 ;  /* 0x0000009000907220 */ /* 0x000fe20000410000 */
        /* <DEDUP_REMOVED lines=23> */
[C---:B------:R-:W-:Y:S01]  /*1b380*/  FMUL.FTZ R43, R3.reuse, R115 ;  /* 0x00000073032b7220 */ /* 0x040fe20000410000 */
[----:B------:R-:W-:Y:S01]  /*1b390*/  F2FP.PACK_AB R12, R12, R84 ;  /* 0x000000540c0c723e */ /* 0x000fe200000000ff */
[C---:B------:R-:W-:Y:S01]  /*1b3a0*/  FMUL.FTZ R126, R3.reuse, R126 ;  /* 0x0000007e037e7220 */ /* 0x040fe20000410000 */
[----:B------:R-:W-:Y:S01]  /*1b3b0*/  F2FP.PACK_AB R8, R8, R96 ;  /* 0x000000600808723e */ /* 0x000fe200000000ff */
[C---:B------:R-:W-:Y:S01]  /*1b3c0*/  FMUL.FTZ R41, R3.reuse, R127 ;  /* 0x0000007f03297220 */ /* 0x040fe20000410000 */
[----:B------:R-:W1:Y:S01]  /*1b3d0*/  @P2 MUFU.RCP R0, R100 ;  /* 0x0000006400002308 */ /* 0x000e620000001000 */
        /* <DEDUP_REMOVED lines=29> */
[CC--:B------:R-:W-:Y:S01]  /*1b5b0*/  LEA.HI R3, R69.reuse, R71.reuse, RZ, 0x2 ;  /* 0x0000004745037211 */ /* 0x0c0fe200078f10ff */
[----:B--2---:R-:W-:Y:S01]  /*1b5c0*/  FMUL.FTZ R2, R2, c[0x0][0x2dc] ;  /* 0x0000b70002027a20 */ /* 0x004fe20000410000 */
[----:B------:R-:W-:Y:S01]  /*1b5d0*/  LEA.HI R69, R69, R71, RZ, 0x5 ;  /* 0x0000004745457211 */ /* 0x000fe200078f28ff */
[----:B-1----:R-:W-:Y:S01]  /*1b5e0*/  FMUL.FTZ R0, R0, c[0x0][0x2dc] ;  /* 0x0000b70000007a20 */ /* 0x002fe20000410000 */
[----:B------:R-:W-:Y:S01]  /*1b5f0*/  SHF.R.S32.HI R68, RZ, 0x2, R3 ;  /* 0x00000002ff447819 */ /* 0x000fe20000011403 */
[C---:B------:R-:W-:Y:S01]  /*1b600*/  FMUL.FTZ R116, R2.reuse, R116 ;  /* 0x0000007402747220 */ /* 0x040fe20000410000 */
[----:B------:R-:W-:Y:S01]  /*1b610*/  LOP3.LUT R3, R3, 0xfffffffc, RZ, 0xc0, !PT ;  /* 0xfffffffc03037812 */ /* 0x000fe200078ec0ff */
[C---:B------:R-:W-:Y:S01]  /*1b620*/  FMUL.FTZ R46, R2.reuse, R117 ;  /* 0x00000075022e7220 */ /* 0x040fe20000410000 */
[----:B------:R-:W-:Y:S01]  /*1b630*/  SHF.R.S32.HI R21, RZ, 0x5, R69 ;  /* 0x00000005ff157819 */ /* 0x000fe20000011445 */
[C---:B------:R-:W-:Y:S01]  /*1b640*/  FMUL.FTZ R120, R2.reuse, R120 ;  /* 0x0000007802787220 */ /* 0x040fe20000410000 */
[----:B------:R-:W-:Y:S01]  /*1b650*/  F2FP.PACK_AB R11, R11, R86 ;  /* 0x000000560b0b723e */ /* 0x000fe200000000ff */
[----:B------:R-:W-:Y:S01]  /*1b660*/  FMUL.FTZ R45, R2, R121 ;  /* 0x00000079022d7220 */ /* 0x000fe20000410000 */
        /* <DEDUP_REMOVED lines=36> */
[----:B------:R-:W-:Y:S01]  /*1b8b0*/  FMUL.FTZ R122, R0, R122 ;  /* 0x0000007a007a7220 */ /* 0x000fe20000410000 */
        /* <DEDUP_REMOVED lines=34> */
[----:B------:R-:W-:Y:S02]  /*1bae0*/  LEA.HI R0, R2, R2, RZ, 0x1 ;  /* 0x0000000202007211 */ /* 0x000fe400078f08ff */
[----:B------:R-:W-:Y:S02]  /*1baf0*/  F2FP.PACK_AB R9, R9, R90 ;  /* 0x0000005a0909723e */ /* 0x000fe400000000ff */
[----:B------:R-:W-:Y:S02]  /*1bb00*/  SHF.R.S32.HI R5, RZ, 0x1, R0 ;  /* 0x00000001ff057819 */ /* 0x000fe40000011400 */
[----:B------:R-:W-:-:S02]  /*1bb10*/  LOP3.LUT R4, R0, 0x3fffffe, RZ, 0xc0, !PT ;  /* 0x03fffffe00047812 */ /* 0x000fc400078ec0ff */
[----:B------:R-:W-:Y:S02]  /*1bb20*/  IADD3 R0, -R3, R71, RZ ;  /* 0x0000004703007210 */ /* 0x000fe40007ffe1ff */
        /* <DEDUP_REMOVED lines=12> */
[C---:B------:R-:W-:Y:S01]  /*1bbf0*/  IADD3 R2, R0.reuse, -0x10, RZ ;  /* 0xfffffff000027810 */ /* 0x040fe20007ffe0ff */
[----:B------:R-:W-:Y:S01]  /*1bc00*/  STS [R0], R44 ;  /* 0x0000002c00007388 */ /* 0x000fe20000000800 */
[----:B------:R-:W-:Y:S02]  /*1bc10*/  SEL R3, R3, 0xffffffe0, !P0 ;  /* 0xffffffe003037807 */ /* 0x000fe40004000000 */
[C---:B------:R-:W-:Y:S01]  /*1bc20*/  @P1 IADD3 R2, R0.reuse, 0x10, RZ ;  /* 0x0000001000021810 */ /* 0x040fe20007ffe0ff */
[----:B------:R-:W-:Y:S01]  /*1bc30*/  STS [R0+0x200], R43 ;  /* 0x0002002b00007388 */ /* 0x000fe20000000800 */
[----:B------:R-:W-:Y:S02]  /*1bc40*/  IADD3 R4, R0, R3, RZ ;  /* 0x0000000300047210 */ /* 0x000fe40007ffe0ff */
        /* <DEDUP_REMOVED lines=8> */
[----:B------:R-:W-:Y:S04]  /*1bcd0*/  STS [R4], R40 ;  /* 0x0000002804007388 */ /* 0x000fe80000000800 */
[----:B------:R-:W-:Y:S04]  /*1bce0*/  STS [R4+0x200], R39 ;  /* 0x0002002704007388 */ /* 0x000fe80000000800 */
[----:B------:R-:W-:Y:S04]  /*1bcf0*/  STS [R3], R37 ;  /* 0x0000002503007388 */ /* 0x000fe80000000800 */
        /* <DEDUP_REMOVED lines=27> */
[----:B------:R2:W-:Y:S04]  /*1beb0*/  STS [R2+0x5000], R14 ;  /* 0x0050000e02007388 */ /* 0x0005e80000000800 */
[----:B------:R3:W-:Y:S04]  /*1bec0*/  STS [R2+0x5200], R13 ;  /* 0x0052000d02007388 */ /* 0x0007e80000000800 */
[----:B------:R4:W-:Y:S04]  /*1bed0*/  STS [R4+0x4000], R12 ;  /* 0x0040000c04007388 */ /* 0x0009e80000000800 */
[----:B------:R-:W-:Y:S04]  /*1bee0*/  STS [R4+0x4200], R11 ;  /* 0x0042000b04007388 */ /* 0x000fe80000000800 */
[----:B------:R-:W-:Y:S04]  /*1bef0*/  STS [R3+0x4000], R8 ;  /* 0x0040000803007388 */ /* 0x000fe80000000800 */
[----:B------:R-:W-:Y:S01]  /*1bf00*/  STS [R3+0x4200], R7 ;  /* 0x0042000703007388 */ /* 0x000fe20000000800 */
[----:B-1----:R-:W-:-:S03]  /*1bf10*/  LOP3.LUT R0, R69, 0xffffffe0, RZ, 0xc0, !PT ;  /* 0xffffffe045007812 */ /* 0x002fc600078ec0ff */
[----:B------:R-:W-:Y:S01]  /*1bf20*/  STS [R4+0x5000], R10 ;  /* 0x0050000a04007388 */ /* 0x000fe20000000800 */
[----:B------:R-:W-:Y:S02]  /*1bf30*/  IADD3 R0, -R0, R71, RZ ;  /* 0x0000004700007210 */ /* 0x000fe40007ffe1ff */
[----:B--2---:R-:W-:Y:S01]  /*1bf40*/  MOV R14, 0x7f800000 ;  /* 0x7f800000000e7802 */ /* 0x004fe20000000f00 */
[----:B------:R1:W-:Y:S01]  /*1bf50*/  STS [R4+0x5200], R9 ;  /* 0x0052000904007388 */ /* 0x0003e20000000800 */
[----:B------:R-:W-:Y:S01]  /*1bf60*/  LOP3.LUT P0, RZ, R0, 0x3, RZ, 0xc0, !PT ;  /* 0x0000000300ff7812 */ /* 0x000fe2000780c0ff */
[----:B---3--:R-:W2:Y:S01]  /*1bf70*/  @P3 MUFU.LG2 R2, R101 ;  /* 0x0000006500023308 */ /* 0x008ea20000000c00 */
[----:B------:R-:W-:Y:S01]  /*1bf80*/  MOV R13, 0x7f800000 ;  /* 0x7f800000000d7802 */ /* 0x000fe20000000f00 */
[----:B------:R-:W-:Y:S01]  /*1bf90*/  STS [R3+0x5000], R6 ;  /* 0x0050000603007388 */ /* 0x000fe20000000800 */
[----:B----4-:R-:W-:-:S03]  /*1bfa0*/  MOV R12, 0x7f800000 ;  /* 0x7f800000000c7802 */ /* 0x010fc60000000f00 */
[----:B------:R3:W-:Y:S02]  /*1bfb0*/  STS [R3+0x5200], R5 ;  /* 0x0052000503007388 */ /* 0x0007e40000000800 */
[----:B------:R-:W4:Y:S02]  /*1bfc0*/  @P2 MUFU.LG2 R0, R100 ;  /* 0x0000006400002308 */ /* 0x000f240000000c00 */
[----:B------:R-:W-:Y:S01]  /*1bfd0*/  BAR.SYNC.DEFER_BLOCKING 0x0 ;  /* 0x0000000000007b1d */ /* 0x000fe20000010000 */
[----:B--2---:R-:W-:-:S05]  /*1bfe0*/  @P3 FMUL.FTZ R2, R2, 0.69314718246459960938 ;  /* 0x3f31721802023820 */ /* 0x004fca0000410000 */
[----:B-1----:R-:W1:Y:S01]  /*1bff0*/  @P5 MUFU.LG2 R4, R48 ;  /* 0x0000003000045308 */ /* 0x002e620000000c00 */
[----:B----4-:R-:W-:Y:S01]  /*1c000*/  @P2 FMUL.FTZ R0, R0, 0.69314718246459960938 ;  /* 0x3f31721800002820 */ /* 0x010fe20000410000 */
[----:B------:R-:W-:Y:S01]  /*1c010*/  MOV R9, 0x7f800000 ;  /* 0x7f80000000097802 */ /* 0x000fe20000000f00 */
[----:B------:R-:W-:Y:S02]  /*1c020*/  @P3 FFMA.FTZ R9, R103, c[0x0][0x238], R2 ;  /* 0x00008e0067093a23 */ /* 0x000fe40000010002 */
[----:B------:R-:W-:-:S03]  /*1c030*/  @P2 FFMA.FTZ R12, R102, c[0x0][0x238], R0 ;  /* 0x00008e00660c2a23 */ /* 0x000fc60000010000 */
[----:B---3--:R-:W2:Y:S01]  /*1c040*/  @P4 MUFU.LG2 R3, R47 ;  /* 0x0000002f00034308 */ /* 0x008ea20000000c00 */
[----:B-----5:R3:W4:Y:S04]  /*1c050*/  LDS.128 R28, [R222] ;  /* 0x00000000de1c7984 */ /* 0x0207280000000c00 */
[----:B------:R3:W3:Y:S01]  /*1c060*/  LDS.128 R40, [R222+0x800] ;  /* 0x00080000de287984 */ /* 0x0006e20000000c00 */
[----:B-1----:R-:W-:-:S03]  /*1c070*/  @P5 FMUL.FTZ R4, R4, 0.69314718246459960938 ;  /* 0x3f31721804045820 */ /* 0x002fc60000410000 */
[----:B------:R1:W1:Y:S01]  /*1c080*/  LDS.128 R52, [R222+0x1000] ;  /* 0x00100000de347984 */ /* 0x0002620000000c00 */
[----:B------:R-:W-:-:S03]  /*1c090*/  @P5 FFMA.FTZ R13, R105, c[0x0][0x238], R4 ;  /* 0x00008e00690d5a23 */ /* 0x000fc60000010004 */
[----:B------:R1:W1:Y:S01]  /*1c0a0*/  LDS.128 R64, [R222+0x1800] ;  /* 0x00180000de407984 */ /* 0x0002620000000c00 */
[----:B--2---:R-:W-:-:S03]  /*1c0b0*/  @P4 FMUL.FTZ R3, R3, 0.69314718246459960938 ;  /* 0x3f31721803034820 */ /* 0x004fc60000410000 */
[----:B------:R2:W1:Y:S01]  /*1c0c0*/  LDS.128 R24, [R222+0x2000] ;  /* 0x00200000de187984 */ /* 0x0004620000000c00 */
[----:B------:R-:W-:-:S03]  /*1c0d0*/  @P4 FFMA.FTZ R14, R104, c[0x0][0x238], R3 ;  /* 0x00008e00680e4a23 */ /* 0x000fc60000010003 */
[----:B------:R2:W1:Y:S04]  /*1c0e0*/  LDS.128 R36, [R222+0x2800] ;  /* 0x00280000de247984 */ /* 0x0004680000000c00 */
[----:B------:R2:W1:Y:S04]  /*1c0f0*/  LDS.128 R48, [R222+0x3000] ;  /* 0x00300000de307984 */ /* 0x0004680000000c00 */
[----:B------:R2:W1:Y:S04]  /*1c100*/  LDS.128 R60, [R222+0x3800] ;  /* 0x00380000de3c7984 */ /* 0x0004680000000c00 */
[----:B------:R2:W1:Y:S04]  /*1c110*/  LDS.128 R16, [R222+0x4000] ;  /* 0x00400000de107984 */ /* 0x0004680000000c00 */
[----:B------:R2:W1:Y:S04]  /*1c120*/  LDS.128 R32, [R222+0x4800] ;  /* 0x00480000de207984 */ /* 0x0004680000000c00 */
[----:B------:R2:W1:Y:S04]  /*1c130*/  LDS.128 R44, [R222+0x5000] ;  /* 0x00500000de2c7984 */ /* 0x0004680000000c00 */
[----:B------:R2:W1:Y:S01]  /*1c140*/  LDS.128 R56, [R222+0x5800] ;  /* 0x00580000de387984 */ /* 0x0004620000000c00 */
[----:B------:R-:W-:Y:S05]  /*1c150*/  @P0 BRA `(.L_x_402) ;  /* 0x000002c000000947 */ /* 0x000fea0003800000 */
[----:B---34-:R-:W3:Y:S01]  /*1c160*/  S2R R3, SR_TID.X ;  /* 0x0000000000037919 */ /* 0x018ee20000002100 */
[----:B------:R-:W-:-:S04]  /*1c170*/  SHF.R.S32.HI R2, RZ, 0x1f, R21 ;  /* 0x0000001fff027819 */ /* 0x000fc80000011415 */
[----:B------:R-:W-:-:S04]  /*1c180*/  LEA.HI R2, R2, R21, RZ, 0x2 ;  /* 0x0000001502027211 */ /* 0x000fc800078f10ff */
[----:B------:R-:W-:-:S05]  /*1c190*/  LOP3.LUT R2, R2, 0xffffffc, RZ, 0xc0, !PT ;  /* 0x0ffffffc02027812 */ /* 0x000fca00078ec0ff */
[----:B------:R-:W-:Y:S01]  /*1c1a0*/  IMAD.IADD R2, R21, 0x1, -R2 ;  /* 0x0000000115027824 */ /* 0x000fe200078e0a02 */
[----:B---3--:R-:W-:-:S04]  /*1c1b0*/  SHF.R.S32.HI R0, RZ, 0x1f, R3 ;  /* 0x0000001fff007819 */ /* 0x008fc80000011403 */
[----:B------:R-:W-:-:S04]  /*1c1c0*/  LEA.HI R0, R0, R3, RZ, 0x5 ;  /* 0x0000000300007211 */ /* 0x000fc800078f28ff */
[----:B------:R-:W-:-:S05]  /*1c1d0*/  LOP3.LUT R0, R0, 0xffffffe0, RZ, 0xc0, !PT ;  /* 0xffffffe000007812 */ /* 0x000fca00078ec0ff */
[----:B------:R-:W-:-:S05]  /*1c1e0*/  IMAD.IADD R0, R3, 0x1, -R0 ;  /* 0x0000000103007824 */ /* 0x000fca00078e0a00 */
[----:B------:R-:W-:-:S04]  /*1c1f0*/  SHF.R.S32.HI R3, RZ, 0x1f, R0 ;  /* 0x0000001fff037819 */ /* 0x000fc80000011400 */
[----:B------:R-:W-:-:S04]  /*1c200*/  LEA.HI R0, R3, R0, RZ, 0x2 ;  /* 0x0000000003007211 */ /* 0x000fc800078f10ff */
[----:B------:R-:W-:-:S05]  /*1c210*/  SHF.R.S32.HI R0, RZ, 0x2, R0 ;  /* 0x00000002ff007819 */ /* 0x000fca0000011400 */
[----:B------:R-:W-:-:S05]  /*1c220*/  IMAD R0, R2, 0x10, R0 ;  /* 0x0000001002007824 */ /* 0x000fca00078e0200 */
[C---:B------:R-:W-:Y:S02]  /*1c230*/  ISETP.GE.AND P6, PT, R0.reuse, UR6, PT ;  /* 0x0000000600007c0c */ /* 0x040fe4000bfc6270 */
[C---:B------:R-:W-:Y:S02]  /*1c240*/  IADD3 R2, R0.reuse, 0x8, RZ ;  /* 0x0000000800027810 */ /* 0x040fe40007ffe0ff */
[----:B------:R-:W-:Y:S02]  /*1c250*/  IADD3 R5, R0, 0x40, RZ ;  /* 0x0000004000057810 */ /* 0x000fe40007ffe0ff */
[----:B------:R-:W-:Y:S02]  /*1c260*/  ISETP.GE.AND P5, PT, R2, UR6, PT ;  /* 0x0000000602007c0c */ /* 0x000fe4000bfa6270 */
[----:B------:R-:W-:Y:S02]  /*1c270*/  IADD3 R4, R0, 0x48, RZ ;  /* 0x0000004800047810 */ /* 0x000fe40007ffe0ff */
[----:B------:R-:W-:-:S02]  /*1c280*/  ISETP.GE.AND P4, PT, R5, UR6, PT ;  /* 0x0000000605007c0c */ /* 0x000fc4000bf86270 */
[----:B------:R-:W-:Y:S01]  /*1c290*/  ISETP.GE.AND P3, PT, R4, UR6, PT ;  /* 0x0000000604007c0c */ /* 0x000fe2000bf66270 */
[----:B------:R-:W-:-:S05]  /*1c2a0*/  @!P6 IMAD R3, R0, UR16, RZ ;  /* 0x000000100003ec24 */ /* 0x000fca000f8e02ff */
[----:B------:R-:W-:Y:S01]  /*1c2b0*/  @!P6 IADD3 R0, P0, R3, UR4, RZ ;  /* 0x000000040300ec10 */ /* 0x000fe2000ff1e0ff */
[----:B------:R-:W-:-:S03]  /*1c2c0*/  @!P5 IMAD R2, R2, UR16, RZ ;  /* 0x000000100202dc24 */ /* 0x000fc6000f8e02ff */
[----:B------:R-:W-:Y:S01]  /*1c2d0*/  @!P6 LEA.HI.X.SX32 R6, R3, UR5, 0x1, P0 ;  /* 0x000000050306ec11 */ /* 0x000fe200080f0eff */
[----:B------:R-:W-:Y:S01]  /*1c2e0*/  @!P4 IMAD R5, R5, UR16, RZ ;  /* 0x000000100505cc24 */ /* 0x000fe2000f8e02ff */
[----:B------:R-:W-:Y:S01]  /*1c2f0*/  @!P6 LEA R10, P1, R0, c[0x0][0x200], 0x2 ;  /* 0x00008000000aea11 */ /* 0x000fe200078210ff */
[----:B------:R-:W-:Y:S01]  /*1c300*/  @!P3 IMAD R3, R4, UR16, RZ ;  /* 0x000000100403bc24 */ /* 0x000fe2000f8e02ff */
[----:B------:R-:W-:Y:S02]  /*1c310*/  @!P5 IADD3 R7, P0, R2, UR4, RZ ;  /* 0x000000040207dc10 */ /* 0x000fe4000ff1e0ff */
[----:B------:R-:W-:Y:S02]  /*1c320*/  @!P6 LEA.HI.X R11, R0, c[0x0][0x204], R6, 0x2, P1 ;  /* 0x00008100000bea11 */ /* 0x000fe400008f1406 */
[----:B------:R-:W-:Y:S02]  /*1c330*/  @!P5 LEA.HI.X.SX32 R2, R2, UR5, 0x1, P0 ;  /* 0x000000050202dc11 */ /* 0x000fe400080f0eff */
[----:B------:R-:W-:Y:S01]  /*1c340*/  @!P4 IADD3 R0, P1, R5, UR4, RZ ;  /* 0x000000040500cc10 */ /* 0x000fe2000ff3e0ff */
[----:B------:R3:W-:Y:S01]  /*1c350*/  @!P6 STG.E [R10.64], R13 ;  /* 0x0000000d0a00e986 */ /* 0x0007e2000c10191e */
[----:B------:R-:W-:-:S02]  /*1c360*/  @!P5 LEA R6, P2, R7, c[0x0][0x200], 0x2 ;  /* 0x000080000706da11 */ /* 0x000fc400078410ff */
[----:B------:R-:W-:Y:S02]  /*1c370*/  @!P3 IADD3 R8, P0, R3, UR4, RZ ;  /* 0x000000040308bc10 */ /* 0x000fe4000ff1e0ff */
[----:B------:R-:W-:Y:S02]  /*1c380*/  @!P4 LEA.HI.X.SX32 R5, R5, UR5, 0x1, P1 ;  /* 0x000000050505cc11 */ /* 0x000fe400088f0eff */
[----:B------:R-:W-:Y:S02]  /*1c390*/  @!P5 LEA.HI.X R7, R7, c[0x0][0x204], R2, 0x2, P2 ;  /* 0x000081000707da11 */ /* 0x000fe400010f1402 */
[----:B------:R-:W-:Y:S02]  /*1c3a0*/  @!P3 LEA.HI.X.SX32 R3, R3, UR5, 0x1, P0 ;  /* 0x000000050303bc11 */ /* 0x000fe400080f0eff */
[----:B------:R-:W-:Y:S01]  /*1c3b0*/  @!P4 LEA R4, P1, R0, c[0x0][0x200], 0x2 ;  /* 0x000080000004ca11 */ /* 0x000fe200078210ff */
[----:B------:R3:W-:Y:S01]  /*1c3c0*/  @!P5 STG.E [R6.64], R14 ;  /* 0x0000000e0600d986 */ /* 0x0007e2000c10191e */
[----:B------:R-:W-:-:S02]  /*1c3d0*/  @!P3 LEA R2, P0, R8, c[0x0][0x200], 0x2 ;  /* 0x000080000802ba11 */ /* 0x000fc400078010ff */
[----:B------:R-:W-:Y:S02]  /*1c3e0*/  @!P4 LEA.HI.X R5, R0, c[0x0][0x204], R5, 0x2, P1 ;  /* 0x000081000005ca11 */ /* 0x000fe400008f1405 */
[----:B------:R-:W-:-:S03]  /*1c3f0*/  @!P3 LEA.HI.X R3, R8, c[0x0][0x204], R3, 0x2, P0 ;  /* 0x000081000803ba11 */ /* 0x000fc600000f1403 */
[----:B------:R3:W-:Y:S04]  /*1c400*/  @!P4 STG.E [R4.64], R9 ;  /* 0x000000090400c986 */ /* 0x0007e8000c10191e */
[----:B------:R3:W-:Y:S02]  /*1c410*/  @!P3 STG.E [R2.64], R12 ;  /* 0x0000000c0200b986 */ /* 0x0007e4000c10191e */
.L_x_402:
[----:B---34-:R-:W-:Y:S05]  /*1c420*/  BSYNC B0 ;  /* 0x0000000000007941 */ /* 0x018fea0003800000 */
.L_x_401:
[----:B------:R-:W3:Y:S04]  /*1c430*/  LDL.64 R20, [R1+0x60] ;  /* 0x0000600001147983 */ /* 0x000ee80000100a00 */
[----:B------:R4:W5:Y:S04]  /*1c440*/  LDL R15, [R1+0x78] ;  /* 0x00007800010f7983 */ /* 0x0009680000100800 */
[----:B------:R4:W5:Y:S01]  /*1c450*/  LDL R14, [R1+0x7c] ;  /* 0x00007c00010e7983 */ /* 0x0009620000100800 */
[----:B------:R-:W-:Y:S01]  /*1c460*/  UIMAD UR10, UR10, -0x80, UR28 ;  /* 0xffffff800a0a78a4 */ /* 0x000fe2000f8e021c */
[----:B------:R-:W-:Y:S01]  /*1c470*/  BSSY B0, `(.L_x_403) ;  /* 0x0000021000007945 */ /* 0x000fe20003800000 */
[----:B------:R-:W-:Y:S01]  /*1c480*/  USHF.R.S32.HI UR7, URZ, 0x1f, UR11 ;  /* 0x0000001f3f077899 */ /* 0x000fe2000801140b */
[----:B------:R-:W2:Y:S01]  /*1c490*/  S2R R4, SR_TID.X ;  /* 0x0000000000047919 */ /* 0x000ea20000002100 */
[----:B------:R-:W-:-:S02]  /*1c4a0*/  ULDC.64 UR4, c[0x0][0x1f0] ;  /* 0x00007c0000047ab9 */ /* 0x000fc40000000a00 */
[----:B------:R-:W-:Y:S01]  /*1c4b0*/  UIMAD UR4, UR7, UR4, URZ ;  /* 0x00000004070472a4 */ /* 0x000fe2000f8e023f */
[----:B------:R-:W1:Y:S03]  /*1c4c0*/  S2R R12, SR_CTAID.Z ;  /* 0x00000000000c7919 */ /* 0x000e660000002700 */
[----:B------:R-:W-:Y:S01]  /*1c4d0*/  UIMAD UR4, UR11, UR5, UR4 ;  /* 0x000000050b0472a4 */ /* 0x000fe2000f8e0204 */
[----:B--2---:R-:W-:-:S04]  /*1c4e0*/  SHF.R.S32.HI R0, RZ, 0x1f, R4 ;  /* 0x0000001fff007819 */ /* 0x004fc80000011404 */
[----:B------:R-:W-:-:S04]  /*1c4f0*/  LEA.HI R0, R0, R4, RZ, 0x2 ;  /* 0x0000000400007211 */ /* 0x000fc800078f10ff */
[----:B------:R-:W-:-:S04]  /*1c500*/  SHF.R.S32.HI R10, RZ, 0x2, R0 ;  /* 0x00000002ff0a7819 */ /* 0x000fc80000011400 */
[----:B------:R-:W-:Y:S02]  /*1c510*/  SHF.R.S32.HI R11, RZ, 0x1f, R10 ;  /* 0x0000001fff0b7819 */ /* 0x000fe4000001140a */
[----:B---3--:R-:W-:Y:S02]  /*1c520*/  SHF.R.S32.HI R3, RZ, 0x1f, R20 ;  /* 0x0000001fff037819 */ /* 0x008fe40000011414 */
[----:B------:R-:W-:-:S04]  /*1c530*/  IADD3 R2, P0, R20, UR14, RZ ;  /* 0x0000000e14027c10 */ /* 0x000fc8000ff1e0ff */
[----:B------:R-:W-:Y:S02]  /*1c540*/  IADD3.X R3, R3, UR8, RZ, P0, !PT ;  /* 0x0000000803037c10 */ /* 0x000fe400087fe4ff */
[----:B------:R-:W-:-:S03]  /*1c550*/  ISETP.GE.AND P0, PT, R68, UR10, PT ;  /* 0x0000000a44007c0c */ /* 0x000fc6000bf06270 */
[----:B-1----:R-:W-:-:S04]  /*1c560*/  IMAD.WIDE.U32 R12, R12, c[0x0][0x1f0], R2 ;  /* 0x00007c000c0c7a25 */ /* 0x002fc800078e0002 */
[----:B------:R-:W-:Y:S01]  /*1c570*/  IMAD.U32 R2, RZ, RZ, UR27 ;  /* 0x0000001bff027e24 */ /* 0x000fe2000f8e00ff */
[----:B------:R-:W-:-:S03]  /*1c580*/  IADD3 R9, R13, UR4, RZ ;  /* 0x000000040d097c10 */ /* 0x000fc6000fffe0ff */
[----:B------:R-:W-:Y:S02]  /*1c590*/  IMAD.WIDE R2, R2, 0x80, R10 ;  /* 0x0000008002027825 */ /* 0x000fe400078e020a */
[----:B------:R-:W-:Y:S05]  /*1c5a0*/  @P0 BRA `(.L_x_404) ;  /* 0x000000d000000947 */ /* 0x000fea0003800000 */
[----:B----4-:R-:W-:Y:S01]  /*1c5b0*/  IMAD R0, R3, c[0x0][0x1e8], RZ ;  /* 0x00007a0003007a24 */ /* 0x010fe200078e02ff */
[----:B------:R-:W-:Y:S01]  /*1c5c0*/  ISETP.GE.AND P2, PT, R20, c[0x0][0x220], PT ;  /* 0x0000880014007a0c */ /* 0x000fe20003f46270 */
[----:B------:R-:W-:Y:S01]  /*1c5d0*/  IMAD.MOV.U32 R8, RZ, RZ, R12 ;  /* 0x000000ffff087224 */ /* 0x000fe200078e000c */
[----:B-----5:R-:W-:Y:S01]  /*1c5e0*/  ISETP.GE.AND P1, PT, R15, c[0x0][0x220], PT ;  /* 0x000088000f007a0c */ /* 0x020fe20003f26270 */
[----:B------:R-:W-:Y:S01]  /*1c5f0*/  IMAD R0, R2, c[0x0][0x1ec], R0 ;  /* 0x00007b0002007a24 */ /* 0x000fe200078e0200 */
        /* <DEDUP_REMOVED lines=8> */
.L_x_404:
[----:B----4-:R-:W-:Y:S05]  /*1c680*/  BSYNC B0 ;  /* 0x0000000000007941 */ /* 0x010fea0003800000 */
.L_x_403:
[----:B------:R-:W-:Y:S01]  /*1c690*/  IADD3 R0, R10, 0x20, RZ ;  /* 0x000000200a007810 */ /* 0x000fe20007ffe0ff */
[----:B------:R-:W-:Y:S03]  /*1c6a0*/  BSSY B0, `(.L_x_405) ;  /* 0x0000013000007945 */ /* 0x000fe60003800000 */
[----:B------:R-:W-:-:S13]  /*1c6b0*/  ISETP.GE.AND P0, PT, R0, UR6, PT ;  /* 0x0000000600007c0c */ /* 0x000fda000bf06270 */
[----:B------:R-:W-:Y:S05]  /*1c6c0*/  @P0 BRA `(.L_x_406) ;  /* 0x0000010000000947 */ /* 0x000fea0003800000 */
[----:B------:R-:W-:Y:S01]  /*1c6d0*/  IADD3 R0, P0, R2, 0x20, RZ ;  /* 0x0000002002007810 */ /* 0x000fe20007f1e0ff */
[----:B------:R-:W-:Y:S01]  /*1c6e0*/  IMAD.MOV.U32 R6, RZ, RZ, R12 ;  /* 0x000000ffff067224 */ /* 0x000fe200078e000c */
[----:B------:R-:W-:Y:S02]  /*1c6f0*/  MOV R7, R9 ;  /* 0x0000000900077202 */ /* 0x000fe40000000f00 */
[----:B------:R-:W-:Y:S01]  /*1c700*/  ISETP.GE.AND P2, PT, R20, c[0x0][0x220], PT ;  /* 0x0000880014007a0c */ /* 0x000fe20003f46270 */
[----:B-1----:R-:W-:Y:S01]  /*1c710*/  IMAD.X R4, RZ, RZ, R3, P0 ;  /* 0x000000ffff047224 */ /* 0x002fe200000e0603 */
        /* <DEDUP_REMOVED lines=11> */
.L_x_406:
[----:B------:R-:W-:Y:S05]  /*1c7d0*/  BSYNC B0 ;  /* 0x0000000000007941 */ /* 0x000fea0003800000 */
.L_x_405:
        /* <DEDUP_REMOVED lines=20> */
.L_x_408:
[----:B------:R-:W-:Y:S05]  /*1c920*/  BSYNC B0 ;  /* 0x0000000000007941 */ /* 0x000fea0003800000 */
.L_x_407:
[----:B------:R-:W-:-:S04]  /*1c930*/  IADD3 R0, R10, 0x60, RZ ;  /* 0x000000600a007810 */ /* 0x000fc80007ffe0ff */
[----:B------:R-:W-:-:S13]  /*1c940*/  ISETP.GE.AND P0, PT, R0, UR6, PT ;  /* 0x0000000600007c0c */ /* 0x000fda000bf06270 */
        /* <DEDUP_REMOVED lines=19> */
.L_x_409:
        /* <DEDUP_REMOVED lines=16> */
.L_x_1035:


//--------------------- .text._ZN5flash16flash_fwd_kernelI23Flash_fwd_kernel_traitsILi96ELi128ELi64ELi4ELb0ELb0EN7cutlass6half_tE19Flash_kernel_traitsILi96ELi128ELi64ELi4ES3_EELb1ELb0ELb0ELb0ELb1ELb1ELb0ELb0EEEvNS_16Flash_fwd_paramsE --------------------------
	.section	.text._ZN5flash16flash_fwd_kernelI23Flash_fwd_kernel_traitsILi96ELi128ELi64ELi4ELb0ELb0EN7cutlass6half_tE19Flash_kernel_traitsILi96ELi128ELi64ELi4ES3_EELb1ELb0ELb0ELb0ELb1ELb1ELb0ELb0EEEvNS_16Flash_fwd_paramsE,"ax",@progbits
	.sectioninfo	@"SHI_REGISTERS=255"
	.align	128
        .global         _ZN5flash16flash_fwd_kernelI23Flash_fwd_kernel_traitsILi96ELi128ELi64ELi4ELb0ELb0EN7cutlass6half_tE19Flash_kernel_traitsILi96ELi128ELi64ELi4ES3_EELb1ELb0ELb0ELb0ELb1ELb1ELb0ELb0EEEvNS_16Flash_fwd_paramsE
        .type           _ZN5flash16flash_fwd_kernelI23Flash_fwd_kernel_traitsILi96ELi128ELi64ELi4ELb0ELb0EN7cutlass6half_tE19Flash_kernel_traitsILi96ELi128ELi64ELi4ES3_EELb1ELb0ELb0ELb0ELb1ELb1ELb0ELb0EEEvNS_16Flash_fwd_paramsE,@function
        .size           _ZN5flash16flash_fwd_kernelI23Flash_fwd_kernel_traitsILi96ELi128ELi64ELi4ELb0ELb0EN7cutlass6half_tE19Flash_kernel_traitsILi96ELi128ELi64ELi4ES3_EELb1ELb0ELb0ELb0ELb1ELb1ELb0ELb0EEEvNS_16Flash_fwd_paramsE,(.L_x_1036 - _ZN5flash16flash_fwd_kernelI23Flash_fwd_kernel_traitsILi96ELi128ELi64ELi4ELb0ELb0EN7cutlass6half_tE19Flash_kernel_traitsILi96ELi128ELi64ELi4ES3_EELb1ELb0ELb0ELb0ELb1ELb1ELb0ELb0EEEvNS_16Flash_fwd_paramsE)
        .other          _ZN5flash16flash_fwd_kernelI23Flash_fwd_kernel_traitsILi96ELi128ELi64ELi4ELb0ELb0EN7cutlass6half_tE19Flash_kernel_traitsILi96ELi128ELi64ELi4ES3_EELb1ELb0ELb0ELb0ELb1ELb1ELb0ELb0EEEvNS_16Flash_fwd_paramsE,@"STO_CUDA_ENTRY STV_DEFAULT"
_ZN5flash16flash_fwd_kernelI23Flash_fwd_kernel_traitsILi96ELi128ELi64ELi4ELb0ELb0EN7cutlass6half_tE19Flash_kernel_traitsILi96ELi128ELi64ELi4ES3_EELb1ELb0ELb0ELb0ELb1ELb1ELb0ELb0EEEvNS_16Flash_fwd_paramsE:
.text._ZN5flash16flash_fwd_kernelI23Flash_fwd_kernel_traitsILi96ELi128ELi64ELi4ELb0ELb0EN7cutlass6half_tE19Flash_kernel_traitsILi96ELi128ELi64ELi4ES3_EELb1ELb0ELb0ELb0ELb1ELb1ELb0ELb0EEEvNS_16Flash_fwd_paramsE:
[----:B------:R-:W-:Y:S02]  /*0000*/  MOV R1, c[0x0][0x28] ;  /* 0x00000a0000017a02 */ /* 0x000fe40000000f00 */
[----:B------:R-:W-:Y:S02]  /*0010*/  ULDC.U8 UR4, c[0x0][0x304] ;  /* 0x0000c10000047ab9 */ /* 0x000fe40000000000 */
[----:B------:R-:W-:Y:S01]  /*0020*/  ISETP.NE.AND P2, PT, RZ, UR4, PT ;  /* 0x00000004ff007c0c */ /* 0x000fe2000bf45270 */
[----:B------:R-:W-:Y:S02]  /*0030*/  ULDC.64 UR22, c[0x0][0x2f0] ;  /* 0x0000bc0000167ab9 */ /* 0x000fe40000000a00 */
[----:B------:R-:W-:Y:S01]  /*0040*/  IMAD.U32 R2, RZ, RZ, UR22 ;  /* 0x00000016ff027e24 */ /* 0x000fe2000f8e00ff */
[----:B------:R-:W-:Y:S01]  /*0050*/  ULDC.64 UR20, c[0x0][0x118] ;  /* 0x0000460000147ab9 */ /* 0x000fe20000000a00 */
[----:B------:R-:W-:-:S08]  /*0060*/  IMAD.U32 R3, RZ, RZ, UR23 ;  /* 0x00000017ff037e24 */ /* 0x000fd0000f8e00ff */
[----:B------:R-:W2:Y:S01]  /*0070*/  @P2 LDG.E.64 R2, [R2.64] ;  /* 0x0000001402022981 */ /* 0x000ea2000c1e1b00 */
[----:B------:R-:W-:Y:S02]  /*0080*/  IMAD.MOV.U32 R169, RZ, RZ, c[0x0][0x2f8] ;  /* 0x0000be00ffa97624 */ /* 0x000fe400078e00ff */
[----:B------:R-:W-:Y:S02]  /*0090*/  IMAD.MOV.U32 R116, RZ, RZ, c[0x0][0x2fc] ;  /* 0x0000bf00ff747624 */ /* 0x000fe400078e00ff */
[----:B------:R-:W-:Y:S02]  /*00a0*/  @P2 IMAD.MOV.U32 R4, RZ, RZ, R169 ;  /* 0x000000ffff042224 */ /* 0x000fe400078e00a9 */
[----:B------:R-:W-:-:S05]  /*00b0*/  @P2 IMAD.MOV.U32 R5, RZ, RZ, R116 ;  /* 0x000000ffff052224 */ /* 0x000fca00078e0074 */
[----:B------:R-:W3:Y:S01]  /*00c0*/  @P2 LDG.E.64 R12, [R4.64] ;  /* 0x00000014040c2981 */ /* 0x000ee2000c1e1b00 */
[----:B------:R-:W-:Y:S02]  /*00d0*/  ISETP.NE.U32.AND P1, PT, RZ, c[0x0][0x250], PT ;  /* 0x00009400ff007a0c */ /* 0x000fe40003f25070 */
[----:B------:R-:W-:Y:S01]  /*00e0*/  ISETP.NE.U32.AND P4, PT, RZ, c[0x0][0x258], PT ;  /* 0x00009600ff007a0c */ /* 0x000fe20003f85070 */
[----:B------:R-:W1:Y:S01]  /*00f0*/  S2R R117, SR_CTAID.X ;  /* 0x0000000000757919 */ /* 0x000e620000002500 */
[----:B------:R-:W-:Y:S02]  /*0100*/  ISETP.NE.AND.EX P1, PT, RZ, c[0x0][0x254], PT, P1 ;  /* 0x00009500ff007a0c */ /* 0x000fe40003f25310 */
[----:B------:R-:W-:Y:S01]  /*0110*/  ISETP.NE.AND.EX P4, PT, RZ, c[0x0][0x25c], PT, P4 ;  /* 0x00009700ff007a0c */ /* 0x000fe20003f85340 */
[----:B------:R-:W1:Y:S04]  /*0120*/  S2R R9, SR_CTAID.Y ;  /* 0x0000000000097919 */ /* 0x000e680000002600 */
[----:B------:R-:W1:Y:S04]  /*0130*/  S2R R8, SR_CTAID.Z ;  /* 0x0000000000087919 */ /* 0x000e680000002700 */
[----:B------:R-:W4:Y:S01]  /*0140*/  S2R R7, SR_TID.X ;  /* 0x0000000000077919 */ /* 0x000f220000002100 */
[----:B-1----:R-:W-:-:S04]  /*0150*/  LOP3.LUT R0, R8, R117, R9, 0xfe, !PT ;  /* 0x0000007508007212 */ /* 0x002fc800078efe09 */
[----:B----4-:R-:W-:Y:S01]  /*0160*/  LOP3.LUT P3, RZ, R0, R7, RZ, 0xfc, !PT ;  /* 0x0000000700ff7212 */ /* 0x010fe2000786fcff */
[----:B------:R-:W-:-:S04]  /*0170*/  @P4 IMAD.MOV.U32 R0, RZ, RZ, 0x4 ;  /* 0x00000004ff004424 */ /* 0x000fc800078e00ff */
[----:B------:R-:W-:-:S08]  /*0180*/  @P4 IMAD.WIDE R122, R9, R0, c[0x0][0x258] ;  /* 0x00009600097a4625 */ /* 0x000fd000078e0200 */
[----:B------:R-:W-:Y:S02]  /*0190*/  @!P3 IMAD.MOV.U32 R10, RZ, RZ, c[0x0][0x308] ;  /* 0x0000c200ff0ab624 */ /* 0x000fe400078e00ff */
[----:B------:R-:W-:Y:S01]  /*01a0*/  @!P3 IMAD.MOV.U32 R11, RZ, RZ, c[0x0][0x30c] ;  /* 0x0000c300ff0bb624 */ /* 0x000fe200078e00ff */
[----:B--2---:R1:W2:Y:S08]  /*01b0*/  @P2 R2UR UR22, R2 ;  /* 0x00000000021623c2 */ /* 0x0042b000000e0000 */
[----:B------:R4:W5:Y:S01]  /*01c0*/  @P2 R2UR UR23, R3 ;  /* 0x00000000031723c2 */ /* 0x00096200000e0000 */
[----:B---3--:R-:W-:-:S05]  /*01d0*/  @P2 IADD3 R169, P0, R12, c[0x0][0x300], RZ ;  /* 0x0000c0000ca92a10 */ /* 0x008fca0007f1e0ff */
[----:B------:R-:W-:Y:S02]  /*01e0*/  @P2 IMAD.X R116, RZ, RZ, R13, P0 ;  /* 0x000000ffff742224 */ /* 0x000fe400000e060d */
[----:B------:R-:W-:Y:S01]  /*01f0*/  IMAD.MOV.U32 R13, RZ, RZ, RZ ;  /* 0x000000ffff0d7224 */ /* 0x000fe200078e00ff */
[----:B-1----:R-:W-:Y:S01]  /*0200*/  @P1 MOV R2, 0x4 ;  /* 0x0000000400021802 */ /* 0x002fe20000000f00 */
[----:B--2---:R-:W-:-:S04]  /*0210*/  IMAD.U32 R4, RZ, RZ, UR22 ;  /* 0x00000016ff047e24 */ /* 0x004fc8000f8e00ff */
[----:B----4-:R-:W-:Y:S01]  /*0220*/  @P1 IMAD.WIDE R2, R9, R2, c[0x0][0x250] ;  /* 0x0000940009021625 */ /* 0x010fe200078e0202 */
[----:B-----5:R-:W-:-:S05]  /*0230*/  MOV R5, UR23 ;  /* 0x0000001700057c02 */ /* 0x020fca0008000f00 */
[----:B------:R1:W-:Y:S02]  /*0240*/  @!P3 STG.E.64 [R10.64], R4 ;  /* 0x000000040a00b986 */ /* 0x0003e4000c101b14 */
[----:B-1----:R-:W-:Y:S02]  /*0250*/  @!P3 IMAD.MOV.U32 R4, RZ, RZ, R169 ;  /* 0x000000ffff04b224 */ /* 0x002fe400078e00a9 */
[----:B------:R-:W-:-:S05]  /*0260*/  @!P3 IMAD.MOV.U32 R5, RZ, RZ, R116 ;  /* 0x000000ffff05b224 */ /* 0x000fca00078e0074 */
[----:B------:R1:W-:Y:S04]  /*0270*/  @!P3 STG.E.64 [R10.64+0x8], R4 ;  /* 0x000008040a00b986 */ /* 0x0003e8000c101b14 */
[----:B------:R2:W3:Y:S04]  /*0280*/  @P1 LDG.E R13, [R2.64] ;  /* 0x00000014020d1981 */ /* 0x0004e8000c1e1900 */
[----:B------:R-:W3:Y:S01]  /*0290*/  @P4 LDG.E R122, [R122.64] ;  /* 0x000000147a7a4981 */ /* 0x000ee2000c1e1900 */
[----:B------:R-:W-:Y:S02]  /*02a0*/  SHF.R.S32.HI R6, RZ, 0x1f, R7 ;  /* 0x0000001fff067819 */ /* 0x000fe40000011407 */
[----:B------:R-:W-:-:S02]  /*02b0*/  SHF.L.U32 R0, R117, 0x7, RZ ;  /* 0x0000000775007819 */ /* 0x000fc400000006ff */
[----:B------:R-:W-:Y:S02]  /*02c0*/  LEA.HI R118, R6, R7, RZ, 0x5 ;  /* 0x0000000706767211 */ /* 0x000fe400078f28ff */
[----:B------:R-:W-:Y:S02]  /*02d0*/  ISETP.GE.AND P2, PT, R0, c[0x0][0x214], PT ;  /* 0x0000850000007a0c */ /* 0x000fe40003f46270 */
[----:B------:R-:W-:-:S04]  /*02e0*/  @!P4 ISETP.NE.U32.AND P3, PT, RZ, c[0x0][0x268], PT ;  /* 0x00009a00ff00ca0c */ /* 0x000fc80003f65070 */
[----:B------:R-:W-:-:S04]  /*02f0*/  @!P4 ISETP.NE.AND.EX P3, PT, RZ, c[0x0][0x26c], PT, P3 ;  /* 0x00009b00ff00ca0c */ /* 0x000fc80003f65330 */
[----:B------:R-:W-:Y:S02]  /*0300*/  @!P4 SEL R0, RZ, c[0x0][0x21c], !P3 ;  /* 0x00008700ff00ca07 */ /* 0x000fe40005800000 */
[----:B--2---:R-:W-:Y:S01]  /*0310*/  LOP3.LUT R3, R118, 0xffffffe0, RZ, 0xc0, !PT ;  /* 0xffffffe076037812 */ /* 0x004fe200078ec0ff */
[----:B------:R-:W-:-:S04]  /*0320*/  IMAD R2, R9, c[0x0][0x1c0], R8 ;  /* 0x0000700009027a24 */ /* 0x000fc800078e0208 */
[----:B------:R-:W-:Y:S02]  /*0330*/  IMAD.SHL.U32 R2, R2, 0x20, RZ ;  /* 0x0000002002027824 */ /* 0x000fe400078e00ff */
[----:B------:R-:W-:-:S05]  /*0340*/  IMAD.IADD R3, R7, 0x1, -R3 ;  /* 0x0000000107037824 */ /* 0x000fca00078e0a03 */
[--C-:B------:R-:W-:Y:S02]  /*0350*/  IADD3 R169, P1, P0, R2, R169, R3.reuse ;  /* 0x000000a902a97210 */ /* 0x100fe4000783e003 */
[----:B------:R-:W-:Y:S02]  /*0360*/  SHF.R.S32.HI R2, RZ, 0x1f, R2 ;  /* 0x0000001fff027819 */ /* 0x000fe40000011402 */
[----:B------:R-:W-:-:S04]  /*0370*/  SHF.R.S32.HI R3, RZ, 0x1f, R3 ;  /* 0x0000001fff037819 */ /* 0x000fc80000011403 */
[----:B------:R-:W-:Y:S01]  /*0380*/  IADD3.X R116, R2, R116, R3, P1, P0 ;  /* 0x0000007402747210 */ /* 0x000fe20000fe0403 */
[--C-:B---3--:R-:W-:Y:S01]  /*0390*/  @P4 IMAD.IADD R122, R122, 0x1, -R13.reuse ;  /* 0x000000017a7a4824 */ /* 0x108fe200078e0a0d */
[----:B------:R-:W-:Y:S01]  /*03a0*/  @!P4 IADD3 R122, R0, c[0x0][0x218], -R13 ;  /* 0x00008600007aca10 */ /* 0x000fe20007ffe80d */
[----:B------:R-:W-:Y:S06]  /*03b0*/  @P2 EXIT ;  /* 0x000000000000294d */ /* 0x000fec0003800000 */
[----:B-1----:R-:W-:Y:S01]  /*03c0*/  IABS R3, c[0x0][0x1c8] ;  /* 0x0000720000037a13 */ /* 0x002fe20000000000 */
[----:B------:R-:W-:Y:S01]  /*03d0*/  UMOV UR18, 0x6 ;  /* 0x0000000600127882 */ /* 0x000fe20000000000 */
[----:B------:R-:W-:Y:S01]  /*03e0*/  LOP3.LUT R0, R8, c[0x0][0x1c8], RZ, 0x3c, !PT ;  /* 0x0000720008007a12 */ /* 0x000fe200078e3cff */
[----:B------:R-:W-:Y:S01]  /*03f0*/  ULDC.64 UR4, c[0x0][0x190] ;  /* 0x0000640000047ab9 */ /* 0x000fe20000000a00 */
[----:B------:R-:W1:Y:S01]  /*0400*/  I2F.RP R22, R3 ;  /* 0x0000000300167306 */ /* 0x000e620000209400 */
[----:B------:R-:W-:Y:S01]  /*0410*/  IADD3 R10, R122, 0x3f, RZ ;  /* 0x0000003f7a0a7810 */ /* 0x000fe20007ffe0ff */
[----:B------:R-:W-:Y:S01]  /*0420*/  USHF.L.U64.HI UR5, UR4, UR18, UR5 ;  /* 0x0000001204057299 */ /* 0x000fe20008010205 */
[----:B------:R-:W-:Y:S01]  /*0430*/  ISETP.GE.AND P1, PT, R0, RZ, PT ;  /* 0x000000ff0000720c */ /* 0x000fe20003f26270 */
[----:B------:R-:W-:Y:S01]  /*0440*/  USHF.L.U32 UR4, UR4, 0x6, URZ ;  /* 0x0000000604047899 */ /* 0x000fe2000800063f */
[----:B------:R-:W-:Y:S01]  /*0450*/  SHF.R.S32.HI R0, RZ, 0x1f, R10 ;  /* 0x0000001fff007819 */ /* 0x000fe2000001140a */
[----:B------:R-:W-:Y:S01]  /*0460*/  ULDC.64 UR6, c[0x0][0x198] ;  /* 0x0000660000067ab9 */ /* 0x000fe20000000a00 */
[CC--:B------:R-:W-:Y:S01]  /*0470*/  LEA.HI R2, R6.reuse, R7.reuse, RZ, 0x2 ;  /* 0x0000000706027211 */ /* 0x0c0fe200078f10ff */
[----:B------:R-:W-:Y:S01]  /*0480*/  USHF.L.U64.HI UR16, UR6, UR18, UR7 ;  /* 0x0000001206107299 */ /* 0x000fe20008010207 */
[----:B------:R-:W-:Y:S01]  /*0490*/  LEA.HI R15, R6, R7, RZ, 0x3 ;  /* 0x00000007060f7211 */ /* 0x000fe200078f18ff */
[----:B------:R-:W-:Y:S01]  /*04a0*/  USHF.L.U32 UR17, UR6, 0x6, URZ ;  /* 0x0000000606117899 */ /* 0x000fe2000800063f */
[----:B------:R-:W-:Y:S01]  /*04b0*/  LEA.HI R10, R0, R10, RZ, 0x6 ;  /* 0x0000000a000a7211 */ /* 0x000fe200078f30ff */
[----:B------:R-:W2:Y:S01]  /*04c0*/  LDC.U8 R171, c[0x0][0x2d8] ;  /* 0x0000b600ffab7b82 */ /* 0x000ea20000000000 */
[----:B------:R-:W-:-:S02]  /*04d0*/  LOP3.LUT R26, R2, 0xfffffffc, RZ, 0xc0, !PT ;  /* 0xfffffffc021a7812 */ /* 0x000fc400078ec0ff */
[----:B------:R-:W-:Y:S01]  /*04e0*/  SHF.R.S32.HI R0, RZ, 0x3, R15 ;  /* 0x00000003ff007819 */ /* 0x000fe2000001140f */
[----:B-1----:R-:W1:Y:S01]  /*04f0*/  MUFU.RCP R22, R22 ;  /* 0x0000001600167308 */ /* 0x002e620000001000 */
[----:B------:R-:W-:Y:S01]  /*0500*/  LEA.HI R6, R6, R7, RZ, 0x4 ;  /* 0x0000000706067211 */ /* 0x000fe200078f20ff */
[----:B------:R-:W-:Y:S01]  /*0510*/  IMAD.IADD R26, R7, 0x1, -R26 ;  /* 0x00000001071a7824 */ /* 0x000fe200078e0a1a */
[----:B------:R-:W-:Y:S01]  /*0520*/  SHF.R.S32.HI R18, RZ, 0x2, R2 ;  /* 0x00000002ff127819 */ /* 0x000fe20000011402 */
[----:B------:R-:W-:Y:S01]  /*0530*/  IMAD.SHL.U32 R0, R0, 0x40, RZ ;  /* 0x0000004000007824 */ /* 0x000fe200078e00ff */
[----:B------:R-:W-:Y:S01]  /*0540*/  LOP3.LUT R12, R6, 0xfffffff0, RZ, 0xc0, !PT ;  /* 0xfffffff0060c7812 */ /* 0x000fe200078ec0ff */
[----:B------:R-:W-:Y:S01]  /*0550*/  IMAD.SHL.U32 R26, R26, 0x8, RZ ;  /* 0x000000081a1a7824 */ /* 0x000fe200078e00ff */
[----:B------:R-:W-:Y:S02]  /*0560*/  LEA.HI R2, R2, R18, RZ, 0x1 ;  /* 0x0000001202027211 */ /* 0x000fe400078f08ff */
[----:B------:R-:W-:Y:S01]  /*0570*/  LOP3.LUT R11, R15, 0xfffffff8, RZ, 0xc0, !PT ;  /* 0xfffffff80f0b7812 */ /* 0x000fe200078ec0ff */
[----:B------:R-:W-:Y:S01]  /*0580*/  IMAD.IADD R12, R7, 0x1, -R12 ;  /* 0x00000001070c7824 */ /* 0x000fe200078e0a0c */
[----:B------:R-:W-:-:S02]  /*0590*/  LOP3.LUT R0, R0, 0xc0, RZ, 0xc0, !PT ;  /* 0x000000c000007812 */ /* 0x000fc400078ec0ff */
[----:B------:R-:W-:Y:S01]  /*05a0*/  LOP3.LUT R219, R2, 0x7fffffe, RZ, 0xc0, !PT ;  /* 0x07fffffe02db7812 */ /* 0x000fe200078ec0ff */
[----:B------:R-:W-:Y:S01]  /*05b0*/  IMAD.IADD R7, R7, 0x1, -R11 ;  /* 0x0000000107077824 */ /* 0x000fe200078e0a0b */
[----:B------:R-:W-:Y:S02]  /*05c0*/  LOP3.LUT R4, R0, 0x18, R26, 0xf8, !PT ;  /* 0x0000001800047812 */ /* 0x000fe400078ef81a */
[----:B-1----:R-:W-:Y:S01]  /*05d0*/  IADD3 R22, R22, 0xffffffe, RZ ;  /* 0x0ffffffe16167810 */ /* 0x002fe20007ffe0ff */
[----:B------:R-:W-:Y:S01]  /*05e0*/  IMAD.IADD R219, R18, 0x1, -R219 ;  /* 0x0000000112db7824 */ /* 0x000fe200078e0adb */
[----:B------:R-:W-:Y:S02]  /*05f0*/  SHF.R.U32.HI R0, RZ, 0x3, R0 ;  /* 0x00000003ff007819 */ /* 0x000fe40000011600 */
[----:B------:R-:W1:Y:S01]  /*0600*/  F2I.FTZ.U32.TRUNC.NTZ R23, R22 ;  /* 0x0000001600177305 */ /* 0x000e62000021f000 */
[----:B------:R-:W-:Y:S02]  /*0610*/  SHF.R.S32.HI R118, RZ, 0x5, R118 ;  /* 0x00000005ff767819 */ /* 0x000fe40000011476 */
[----:B------:R-:W-:-:S02]  /*0620*/  LEA.HI R2, R12, R12, RZ, 0x1 ;  /* 0x0000000c0c027211 */ /* 0x000fc400078f08ff */
[----:B------:R-:W-:Y:S01]  /*0630*/  SHF.R.S32.HI R19, RZ, 0x1f, R18 ;  /* 0x0000001fff137819 */ /* 0x000fe20000011412 */
[----:B------:R-:W-:Y:S01]  /*0640*/  IMAD R219, R118, 0x8, R219 ;  /* 0x0000000876db7824 */ /* 0x000fe200078e02db */
[----:B------:R-:W-:Y:S02]  /*0650*/  IADD3 R20, P0, R18, R13, RZ ;  /* 0x0000000d12147210 */ /* 0x000fe40007f1e0ff */
[----:B------:R-:W-:Y:S02]  /*0660*/  LOP3.LUT R0, R4, R0, RZ, 0x3c, !PT ;  /* 0x0000000004007212 */ /* 0x000fe400078e3cff */
[----:B------:R-:W-:Y:S02]  /*0670*/  LOP3.LUT R121, R2, 0x7fffffe, RZ, 0xc0, !PT ;  /* 0x07fffffe02797812 */ /* 0x000fe400078ec0ff */
[----:B------:R-:W-:Y:S01]  /*0680*/  SHF.R.S32.HI R4, RZ, 0x1f, R12 ;  /* 0x0000001fff047819 */ /* 0x000fe2000001140c */
[----:B------:R-:W-:Y:S01]  /*0690*/  IMAD.U32 R219, R219, 0x20, R0 ;  /* 0x00000020dbdb7824 */ /* 0x000fe200078e0000 */
[----:B------:R-:W-:Y:S01]  /*06a0*/  LEA.HI.X.SX32 R13, R13, R19, 0x1, P0 ;  /* 0x000000130d0d7211 */ /* 0x000fe200000f0eff */
[----:B-1----:R-:W-:Y:S01]  /*06b0*/  IMAD.MOV R11, RZ, RZ, -R23 ;  /* 0x000000ffff0b7224 */ /* 0x002fe200078e0a17 */
[----:B------:R-:W-:Y:S01]  /*06c0*/  LEA.HI R4, R4, R12, RZ, 0x3 ;  /* 0x0000000c04047211 */ /* 0x000fe200078f18ff */
[----:B------:R-:W-:Y:S01]  /*06d0*/  IMAD.MOV.U32 R22, RZ, RZ, RZ ;  /* 0x000000ffff167224 */ /* 0x000fe200078e00ff */
[----:B------:R-:W-:Y:S01]  /*06e0*/  SHF.R.S32.HI R27, RZ, 0x1f, R26 ;  /* 0x0000001fff1b7819 */ /* 0x000fe2000001141a */
[----:B------:R-:W-:Y:S01]  /*06f0*/  IMAD R11, R11, R3, RZ ;  /* 0x000000030b0b7224 */ /* 0x000fe200078e02ff */
[----:B------:R-:W-:Y:S01]  /*0700*/  SHF.R.S32.HI R5, RZ, 0x4, R6 ;  /* 0x00000004ff057819 */ /* 0x000fe20000011406 */
[----:B------:R-:W-:Y:S01]  /*0710*/  IMAD.IADD R121, R12, 0x1, -R121 ;  /* 0x000000010c797824 */ /* 0x000fe200078e0a79 */
[----:B------:R-:W-:Y:S01]  /*0720*/  IABS R12, R8 ;  /* 0x00000008000c7213 */ /* 0x000fe20000000000 */
[----:B------:R-:W-:Y:S01]  /*0730*/  IMAD.HI.U32 R11, R23, R11, R22 ;  /* 0x0000000b170b7227 */ /* 0x000fe200078e0016 */
[----:B------:R-:W-:-:S02]  /*0740*/  LEA.HI R6, R6, R5, RZ, 0x1 ;  /* 0x0000000506067211 */ /* 0x000fc400078f08ff */
[----:B------:R-:W-:Y:S01]  /*0750*/  LEA.HI R16, R7, R7, RZ, 0x1 ;  /* 0x0000000707107211 */ /* 0x000fe200078f08ff */
[----:B------:R-:W-:Y:S01]  /*0760*/  IMAD R0, R13, c[0x0][0x198], RZ ;  /* 0x000066000d007a24 */ /* 0x000fe200078e02ff */
[----:B------:R-:W-:Y:S01]  /*0770*/  LOP3.LUT R6, R6, 0xfffffffe, RZ, 0xc0, !PT ;  /* 0xfffffffe06067812 */ /* 0x000fe200078ec0ff */
[C---:B------:R-:W-:Y:S01]  /*0780*/  IMAD.WIDE.U32 R22, R20.reuse, c[0x0][0x198], R26 ;  /* 0x0000660014167a25 */ /* 0x040fe200078e001a */
[----:B------:R-:W-:Y:S02]  /*0790*/  ISETP.NE.AND P2, PT, RZ, c[0x0][0x1c8], PT ;  /* 0x00007200ff007a0c */ /* 0x000fe40003f45270 */
[----:B------:R-:W-:Y:S01]  /*07a0*/  SHF.R.S32.HI R17, RZ, 0x1, R2 ;  /* 0x00000001ff117819 */ /* 0x000fe20000011402 */
[----:B------:R-:W-:Y:S01]  /*07b0*/  IMAD R0, R20, c[0x0][0x19c], R0 ;  /* 0x0000670014007a24 */ /* 0x000fe200078e0200 */
[----:B------:R-:W-:Y:S01]  /*07c0*/  SHF.R.S32.HI R2, RZ, 0x1f, R2 ;  /* 0x0000001fff027819 */ /* 0x000fe20000011402 */
[----:B------:R-:W-:-:S03]  /*07d0*/  IMAD.HI.U32 R11, R11, R12, RZ ;  /* 0x0000000c0b0b7227 */ /* 0x000fc600078e00ff */
[----:B------:R-:W-:Y:S01]  /*07e0*/  LEA.HI R2, R2, R17, RZ, 0x2 ;  /* 0x0000001102027211 */ /* 0x000fe200078f10ff */
[----:B------:R-:W-:Y:S02]  /*07f0*/  IMAD.IADD R23, R23, 0x1, R0 ;  /* 0x0000000117177824 */ /* 0x000fe400078e0200 */
[----:B------:R-:W-:Y:S01]  /*0800*/  IMAD.MOV R0, RZ, RZ, -R11 ;  /* 0x000000ffff007224 */ /* 0x000fe200078e0a0b */
[----:B------:R-:W-:Y:S01]  /*0810*/  LOP3.LUT R2, R2, 0xfffffffc, RZ, 0xc0, !PT ;  /* 0xfffffffc02027812 */ /* 0x000fe200078ec0ff */
[----:B------:R-:W-:Y:S01]  /*0820*/  IMAD.IADD R6, R5, 0x1, -R6 ;  /* 0x0000000105067824 */ /* 0x000fe200078e0a06 */
[----:B------:R-:W-:Y:S01]  /*0830*/  LOP3.LUT R5, R16, 0x3fffffe, RZ, 0xc0, !PT ;  /* 0x03fffffe10057812 */ /* 0x000fe200078ec0ff */
[----:B------:R-:W-:Y:S01]  /*0840*/  IMAD R12, R3, R0, R12 ;  /* 0x00000000030c7224 */ /* 0x000fe200078e020c */
[----:B------:R-:W-:Y:S01]  /*0850*/  SHF.R.S32.HI R0, RZ, 0x1f, R8 ;  /* 0x0000001fff007819 */ /* 0x000fe20000011408 */
[----:B------:R-:W-:Y:S01]  /*0860*/  IMAD R13, R13, c[0x0][0x1a0], RZ ;  /* 0x000068000d0d7a24 */ /* 0x000fe200078e02ff */
[----:B------:R-:W-:Y:S01]  /*0870*/  SHF.R.S32.HI R16, RZ, 0x1, R16 ;  /* 0x00000001ff107819 */ /* 0x000fe20000011410 */
[----:B------:R-:W-:Y:S01]  /*0880*/  IMAD.IADD R5, R7, 0x1, -R5 ;  /* 0x0000000107057824 */ /* 0x000fe200078e0a05 */
[----:B------:R-:W-:Y:S01]  /*0890*/  ISETP.GT.U32.AND P0, PT, R3, R12, PT ;  /* 0x0000000c0300720c */ /* 0x000fe20003f04070 */
[C---:B------:R-:W-:Y:S01]  /*08a0*/  IMAD R13, R20.reuse, c[0x0][0x1a4], R13 ;  /* 0x00006900140d7a24 */ /* 0x040fe200078e020d */
[----:B------:R-:W-:Y:S01]  /*08b0*/  SHF.R.S32.HI R7, RZ, 0x1f, R9 ;  /* 0x0000001fff077819 */ /* 0x000fe20000011409 */
[----:B------:R-:W-:-:S04]  /*08c0*/  IMAD.WIDE.U32 R20, R20, c[0x0][0x1a0], R26 ;  /* 0x0000680014147a25 */ /* 0x000fc800078e001a */
[----:B------:R-:W-:Y:S02]  /*08d0*/  IMAD R14, R7, c[0x0][0x178], RZ ;  /* 0x00005e00070e7a24 */ /* 0x000fe400078e02ff */
[----:B------:R-:W-:-:S04]  /*08e0*/  IMAD.WIDE.U32 R24, R9, c[0x0][0x178], R26 ;  /* 0x00005e0009187a25 */ /* 0x000fc800078e001a */
[----:B------:R-:W-:Y:S01]  /*08f0*/  IMAD R14, R9, c[0x0][0x17c], R14 ;  /* 0x00005f00090e7a24 */ /* 0x000fe200078e020e */
[----:B------:R-:W-:Y:S01]  /*0900*/  @!P0 IADD3 R11, R11, 0x1, RZ ;  /* 0x000000010b0b8810 */ /* 0x000fe20007ffe0ff */
[----:B------:R-:W-:Y:S02]  /*0910*/  @!P0 IMAD.IADD R12, R12, 0x1, -R3 ;  /* 0x000000010c0c8824 */ /* 0x000fe400078e0a03 */
[----:B------:R-:W-:Y:S02]  /*0920*/  IMAD.IADD R21, R21, 0x1, R13 ;  /* 0x0000000115157824 */ /* 0x000fe400078e020d */
[----:B------:R-:W-:Y:S01]  /*0930*/  IMAD.IADD R25, R25, 0x1, R14 ;  /* 0x0000000119197824 */ /* 0x000fe200078e020e */
[----:B------:R-:W-:Y:S01]  /*0940*/  ISETP.GE.U32.AND P3, PT, R12, R3, PT ;  /* 0x000000030c00720c */ /* 0x000fe20003f66070 */
[----:B------:R-:W-:Y:S02]  /*0950*/  IMAD R13, R0, c[0x0][0x1a8], RZ ;  /* 0x00006a00000d7a24 */ /* 0x000fe400078e02ff */
[----:B------:R-:W-:-:S04]  /*0960*/  IMAD.WIDE R18, R117, 0x80, R18 ;  /* 0x0000008075127825 */ /* 0x000fc800078e0212 */
[C---:B------:R-:W-:Y:S02]  /*0970*/  IMAD R13, R8.reuse, c[0x0][0x1ac], R13 ;  /* 0x00006b00080d7a24 */ /* 0x040fe400078e020d */
[----:B------:R-:W-:-:S04]  /*0980*/  IMAD.WIDE.U32 R24, R8, c[0x0][0x1a8], R24 ;  /* 0x00006a0008187a25 */ /* 0x000fc800078e0018 */
[----:B------:R-:W-:Y:S01]  /*0990*/  IMAD.SHL.U32 R14, R16, 0x40, RZ ;  /* 0x00000040100e7824 */ /* 0x000fe200078e00ff */
[----:B------:R-:W-:Y:S01]  /*09a0*/  @P3 IADD3 R11, R11, 0x1, RZ ;  /* 0x000000010b0b3810 */ /* 0x000fe20007ffe0ff */
[----:B------:R-:W-:Y:S02]  /*09b0*/  IMAD R3, R19, c[0x0][0x190], RZ ;  /* 0x0000640013037a24 */ /* 0x000fe400078e02ff */
[----:B------:R-:W-:Y:S01]  /*09c0*/  IMAD.IADD R25, R25, 0x1, R13 ;  /* 0x0000000119197824 */ /* 0x000fe200078e020d */
[----:B------:R-:W-:Y:S01]  /*09d0*/  LOP3.LUT R14, R14, 0xc0, RZ, 0xc0, !PT ;  /* 0x000000c00e0e7812 */ /* 0x000fe200078ec0ff */
[C---:B------:R-:W-:Y:S02]  /*09e0*/  IMAD R3, R18.reuse, c[0x0][0x194], R3 ;  /* 0x0000650012037a24 */ /* 0x040fe400078e0203 */
[----:B------:R-:W-:Y:S01]  /*09f0*/  IMAD.WIDE.U32 R18, R18, c[0x0][0x190], R24 ;  /* 0x0000640012127a25 */ /* 0x000fe200078e0018 */
[----:B------:R-:W-:Y:S02]  /*0a00*/  LOP3.LUT R15, R14, 0x8, R15, 0xf8, !PT ;  /* 0x000000080e0f7812 */ /* 0x000fe400078ef80f */
[----:B------:R-:W-:Y:S01]  /*0a10*/  SHF.R.U32.HI R14, RZ, 0x3, R14 ;  /* 0x00000003ff0e7819 */ /* 0x000fe2000001160e */
[----:B------:R-:W-:Y:S01]  /*0a20*/  IMAD.IADD R3, R19, 0x1, R3 ;  /* 0x0000000113037824 */ /* 0x000fe200078e0203 */
[C---:B------:R-:W-:Y:S01]  /*0a30*/  LEA R12, P0, R18.reuse, c[0x0][0x160], 0x1 ;  /* 0x00005800120c7a11 */ /* 0x040fe200078008ff */
[----:B------:R-:W-:Y:S01]  /*0a40*/  @!P1 IMAD.MOV R11, RZ, RZ, -R11 ;  /* 0x000000ffff0b9224 */ /* 0x000fe200078e0a0b */
[----:B------:R-:W-:Y:S01]  /*0a50*/  LOP3.LUT R0, R15, R14, RZ, 0x3c, !PT ;  /* 0x0000000e0f007212 */ /* 0x000fe200078e3cff */
[----:B------:R-:W-:Y:S01]  /*0a60*/  IMAD R14, R7, c[0x0][0x180], RZ ;  /* 0x00006000070e7a24 */ /* 0x000fe200078e02ff */
[----:B------:R-:W-:Y:S01]  /*0a70*/  @!P2 LOP3.LUT R11, RZ, c[0x0][0x1c8], RZ, 0x33, !PT ;  /* 0x00007200ff0baa12 */ /* 0x000fe200078e33ff */
[----:B------:R-:W-:Y:S01]  /*0a80*/  IMAD.SHL.U32 R219, R219, 0x2, RZ ;  /* 0x00000002dbdb7824 */ /* 0x000fe200078e00ff */
[----:B------:R-:W-:Y:S01]  /*0a90*/  LEA.HI.X R13, R18, c[0x0][0x164], R3, 0x1, P0 ;  /* 0x00005900120d7a11 */ /* 0x000fe200000f0c03 */
[C---:B------:R-:W-:Y:S01]  /*0aa0*/  IMAD R14, R9.reuse, c[0x0][0x184], R14 ;  /* 0x00006100090e7a24 */ /* 0x040fe200078e020e */
[----:B------:R-:W-:Y:S01]  /*0ab0*/  SHF.R.S32.HI R8, RZ, 0x1f, R11 ;  /* 0x0000001fff087819 */ /* 0x000fe2000001140b */
[----:B------:R-:W-:Y:S01]  /*0ac0*/  IMAD.WIDE.U32 R22, R9, c[0x0][0x180], R22 ;  /* 0x0000600009167a25 */ /* 0x000fe200078e0016 */
[----:B------:R-:W-:Y:S01]  /*0ad0*/  SHF.R.S32.HI R3, RZ, 0x6, R10 ;  /* 0x00000006ff037819 */ /* 0x000fe2000001140a */
[----:B------:R1:W-:Y:S01]  /*0ae0*/  LDGSTS.E.BYPASS.LTC128B.128 [R219], [R12.64] ;  /* 0x000000000cdb7fae */ /* 0x0003e2000b901d54 */
[----:B------:R-:W-:Y:S01]  /*0af0*/  IADD3 R18, P0, R12, UR4, RZ ;  /* 0x000000040c127c10 */ /* 0x000fe2000ff1e0ff */
[----:B------:R-:W-:Y:S01]  /*0b00*/  IMAD R7, R7, c[0x0][0x188], RZ ;  /* 0x0000620007077a24 */ /* 0x000fe200078e02ff */
[----:B------:R-:W-:Y:S01]  /*0b10*/  IADD3 R10, R3, -0x1, RZ ;  /* 0xffffffff030a7810 */ /* 0x000fe20007ffe0ff */
[----:B------:R1:W-:Y:S01]  /*0b20*/  LDGSTS.E.BYPASS.LTC128B.128 [R219+0x2000], [R12.64+0x40] ;  /* 0x020000400cdb7fae */ /* 0x0003e2000b901d54 */
[----:B------:R-:W-:Y:S01]  /*0b30*/  IMAD.IADD R223, R23, 0x1, R14 ;  /* 0x0000000117df7824 */ /* 0x000fe200078e020e */
[----:B------:R-:W-:Y:S01]  /*0b40*/  IADD3.X R19, R13, UR5, RZ, P0, !PT ;  /* 0x000000050d137c10 */ /* 0x000fe200087fe4ff */
[----:B------:R-:W-:Y:S01]  /*0b50*/  IMAD.MOV.U32 R222, RZ, RZ, R22 ;  /* 0x000000ffffde7224 */ /* 0x000fe200078e0016 */
[----:B------:R1:W-:Y:S01]  /*0b60*/  LDGSTS.E.BYPASS.LTC128B.128 [R219+0x4000], [R12.64+0x80] ;  /* 0x040000800cdb7fae */ /* 0x0003e2000b901d54 */
[C---:B------:R-:W-:Y:S01]  /*0b70*/  IMAD R7, R9.reuse, c[0x0][0x18c], R7 ;  /* 0x0000630009077a24 */ /* 0x040fe200078e0207 */
[----:B------:R-:W-:Y:S01]  /*0b80*/  IADD3 R14, P0, R18, UR4, RZ ;  /* 0x00000004120e7c10 */ /* 0x000fe2000ff1e0ff */
[----:B------:R-:W-:Y:S01]  /*0b90*/  IMAD.WIDE.U32 R20, R9, c[0x0][0x188], R20 ;  /* 0x0000620009147a25 */ /* 0x000fe200078e0014 */
[----:B------:R-:W-:Y:S01]  /*0ba0*/  SHF.R.S32.HI R9, RZ, 0x1f, R10 ;  /* 0x0000001fff097819 */ /* 0x000fe2000001140a */
[----:B------:R3:W-:Y:S01]  /*0bb0*/  LDGSTS.E.BYPASS.LTC128B.128 [R219+0x800], [R18.64] ;  /* 0x0080000012db7fae */ /* 0x0007e2000b901d54 */
[----:B------:R-:W-:Y:S01]  /*0bc0*/  IADD3.X R15, R19, UR5, RZ, P0, !PT ;  /* 0x00000005130f7c10 */ /* 0x000fe200087fe4ff */
[----:B------:R-:W-:-:S02]  /*0bd0*/  IMAD.WIDE.U32 R222, R11, c[0x0][0x1b0], R222 ;  /* 0x00006c000bde7a25 */ /* 0x000fc400078e00de */
[----:B------:R3:W-:Y:S02]  /*0be0*/  LDGSTS.E.BYPASS.LTC128B.128 [R219+0x2800], [R18.64+0x40] ;  /* 0x0280004012db7fae */ /* 0x0007e4000b901d54 */
[----:B------:R-:W-:Y:S02]  /*0bf0*/  IMAD.IADD R221, R21, 0x1, R7 ;  /* 0x0000000115dd7824 */ /* 0x000fe400078e0207 */
[----:B------:R-:W-:Y:S01]  /*0c00*/  IMAD R7, R10, UR16, RZ ;  /* 0x000000100a077c24 */ /* 0x000fe2000f8e02ff */
[----:B------:R3:W-:Y:S01]  /*0c10*/  LDGSTS.E.BYPASS.LTC128B.128 [R219+0x4800], [R18.64+0x80] ;  /* 0x0480008012db7fae */ /* 0x0007e2000b901d54 */
[----:B------:R-:W-:Y:S02]  /*0c20*/  IMAD.MOV.U32 R224, RZ, RZ, R222 ;  /* 0x000000ffffe07224 */ /* 0x000fe400078e00de */
[----:B------:R-:W-:Y:S01]  /*0c30*/  IMAD R7, R9, UR17, R7 ;  /* 0x0000001109077c24 */ /* 0x000fe2000f8e0207 */
[----:B------:R4:W-:Y:S01]  /*0c40*/  LDGSTS.E.BYPASS.LTC128B.128 [R219+0x1000], [R14.64] ;  /* 0x010000000edb7fae */ /* 0x0009e2000b901d54 */
[----:B------:R-:W-:-:S02]  /*0c50*/  IMAD.MOV.U32 R220, RZ, RZ, R20 ;  /* 0x000000ffffdc7224 */ /* 0x000fc400078e0014 */
[----:B------:R-:W-:Y:S01]  /*0c60*/  IMAD.IADD R2, R17, 0x1, -R2 ;  /* 0x0000000111027824 */ /* 0x000fe200078e0a02 */
[----:B------:R4:W-:Y:S01]  /*0c70*/  LDGSTS.E.BYPASS.LTC128B.128 [R219+0x3000], [R14.64+0x40] ;  /* 0x030000400edb7fae */ /* 0x0009e2000b901d54 */
[----:B------:R-:W-:-:S03]  /*0c80*/  IMAD.WIDE.U32 R220, R11, c[0x0][0x1b8], R220 ;  /* 0x00006e000bdc7a25 */ /* 0x000fc600078e00dc */
[----:B------:R4:W-:Y:S01]  /*0c90*/  LDGSTS.E.BYPASS.LTC128B.128 [R219+0x5000], [R14.64+0x80] ;  /* 0x050000800edb7fae */ /* 0x0009e2000b901d54 */
[----:B-1----:R-:W-:Y:S01]  /*0ca0*/  IMAD R12, R8, c[0x0][0x1b0], RZ ;  /* 0x00006c00080c7a24 */ /* 0x002fe200078e02ff */
[----:B------:R-:W-:Y:S01]  /*0cb0*/  LOP3.LUT P1, RZ, R2, 0x2, RZ, 0xc0, !PT ;  /* 0x0000000202ff7812 */ /* 0x000fe2000782c0ff */
[----:B------:R-:W-:Y:S02]  /*0cc0*/  IMAD R8, R8, c[0x0][0x1b8], RZ ;  /* 0x00006e0008087a24 */ /* 0x000fe400078e02ff */
[C---:B------:R-:W-:Y:S02]  /*0cd0*/  IMAD R12, R11.reuse, c[0x0][0x1b4], R12 ;  /* 0x00006d000b0c7a24 */ /* 0x040fe400078e020c */
[----:B------:R-:W-:Y:S02]  /*0ce0*/  IMAD R8, R11, c[0x0][0x1bc], R8 ;  /* 0x00006f000b087a24 */ /* 0x000fe400078e0208 */
[----:B------:R-:W-:Y:S01]  /*0cf0*/  IMAD.IADD R225, R223, 0x1, R12 ;  /* 0x00000001dfe17824 */ /* 0x000fe200078e020c */
[----:B------:R-:W-:Y:S01]  /*0d00*/  IADD3 R12, P0, R14, UR4, RZ ;  /* 0x000000040e0c7c10 */ /* 0x000fe2000ff1e0ff */
[----:B------:R-:W-:-:S02]  /*0d10*/  IMAD.SHL.U32 R4, R4, 0x20, RZ ;  /* 0x0000002004047824 */ /* 0x000fc400078e00ff */
[----:B------:R-:W-:Y:S01]  /*0d20*/  IMAD R5, R6, 0x8, R5 ;  /* 0x0000000806057824 */ /* 0x000fe200078e0205 */
[----:B------:R-:W-:Y:S01]  /*0d30*/  IADD3.X R13, R15, UR5, RZ, P0, !PT ;  /* 0x000000050f0d7c10 */ /* 0x000fe200087fe4ff */
[----:B---3--:R-:W-:Y:S01]  /*0d40*/  IMAD.WIDE.U32 R18, R10, UR17, R224 ;  /* 0x000000110a127c25 */ /* 0x008fe2000f8e00e0 */
[----:B------:R-:W-:Y:S01]  /*0d50*/  LOP3.LUT R120, R4, 0xffffff00, RZ, 0xc0, !PT ;  /* 0xffffff0004787812 */ /* 0x000fe200078ec0ff */
[----:B------:R-:W-:Y:S02]  /*0d60*/  ULDC.64 UR4, c[0x0][0x1a0] ;  /* 0x0000680000047ab9 */ /* 0x000fe40000000a00 */
[----:B------:R-:W-:Y:S01]  /*0d70*/  IMAD.IADD R7, R19, 0x1, R7 ;  /* 0x0000000113077824 */ /* 0x000fe200078e0207 */
[C---:B------:R-:W-:Y:S01]  /*0d80*/  LEA R20, P0, R18.reuse, c[0x0][0x168], 0x1 ;  /* 0x00005a0012147a11 */ /* 0x040fe200078008ff */
[----:B------:R1:W-:Y:S01]  /*0d90*/  LDGSTS.E.BYPASS.LTC128B.128 [R219+0x1800], [R12.64] ;  /* 0x018000000cdb7fae */ /* 0x0003e2000b901d54 */
[----:B------:R-:W-:Y:S01]  /*0da0*/  IMAD.IADD R218, R221, 0x1, R8 ;  /* 0x00000001ddda7824 */ /* 0x000fe200078e0208 */
[----:B------:R-:W-:Y:S01]  /*0db0*/  USHF.L.U32 UR19, UR4, 0x6, URZ ;  /* 0x0000000604137899 */ /* 0x000fe2000800063f */
[----:B------:R-:W-:Y:S01]  /*0dc0*/  LEA.HI.X R21, R18, c[0x0][0x16c], R7, 0x1, P0 ;  /* 0x00005b0012157a11 */ /* 0x000fe200000f0c07 */
[----:B------:R1:W-:Y:S01]  /*0dd0*/  LDGSTS.E.BYPASS.LTC128B.128 [R219+0x3800], [R12.64+0x40] ;  /* 0x038000400cdb7fae */ /* 0x0003e2000b901d54 */
[----:B------:R-:W-:Y:S01]  /*0de0*/  IMAD R7, R9, c[0x0][0x1a0], RZ ;  /* 0x0000680009077a24 */ /* 0x000fe200078e02ff */
[----:B----4-:R-:W-:Y:S01]  /*0df0*/  IADD3 R14, P0, R20, UR17, RZ ;  /* 0x00000011140e7c10 */ /* 0x010fe2000ff1e0ff */
[----:B------:R-:W-:Y:S01]  /*0e00*/  IMAD.SHL.U32 R9, R6, 0x8, RZ ;  /* 0x0000000806097824 */ /* 0x000fe200078e00ff */
[----:B------:R1:W-:Y:S01]  /*0e10*/  LDGSTS.E.BYPASS.LTC128B.128 [R219+0x5800], [R12.64+0x80] ;  /* 0x058000800cdb7fae */ /* 0x0003e2000b901d54 */
[----:B------:R-:W-:Y:S01]  /*0e20*/  IMAD R7, R10, c[0x0][0x1a4], R7 ;  /* 0x000069000a077a24 */ /* 0x000fe200078e0207 */
[----:B------:R-:W-:Y:S01]  /*0e30*/  IADD3.X R15, R21, UR16, RZ, P0, !PT ;  /* 0x00000010150f7c10 */ /* 0x000fe200087fe4ff */
[----:B------:R-:W-:Y:S01]  /*0e40*/  IMAD R4, R118, 0x200, R120 ;  /* 0x0000020076047824 */ /* 0x000fe200078e0278 */
[----:B------:R3:W-:Y:S01]  /*0e50*/  LDGSTS.E.BYPASS.LTC128B.128 [R219+0x6000], [R20.64] ;  /* 0x0600000014db7fae */ /* 0x0007e2000b901d54 */
[----:B------:R-:W-:Y:S01]  /*0e60*/  USHF.L.U64.HI UR18, UR4, UR18, UR5 ;  /* 0x0000001204127299 */ /* 0x000fe20008010205 */
[----:B------:R-:W-:-:S02]  /*0e70*/  IMAD.U32 R0, R5, 0x20, R0 ;  /* 0x0000002005007824 */ /* 0x000fc400078e0000 */
[----:B------:R3:W-:Y:S01]  /*0e80*/  LDGSTS.E.BYPASS.LTC128B.128 [R219+0x7000], [R20.64+0x40] ;  /* 0x0700004014db7fae */ /* 0x0007e2000b901d54 */
[----:B------:R-:W-:Y:S02]  /*0e90*/  IMAD R4, R121, 0x20, R4 ;  /* 0x0000002079047824 */ /* 0x000fe400078e0204 */
[C---:B------:R-:W-:Y:S01]  /*0ea0*/  IMAD.SHL.U32 R123, R0.reuse, 0x2, RZ ;  /* 0x00000002007b7824 */ /* 0x040fe200078e00ff */
[----:B------:R3:W-:Y:S01]  /*0eb0*/  LDGSTS.E.BYPASS.LTC128B.128 [R219+0x8000], [R20.64+0x80] ;  /* 0x0800008014db7fae */ /* 0x0007e2000b901d54 */
[----:B------:R-:W-:-:S03]  /*0ec0*/  LEA R216, R0, 0x6000, 0x1 ;  /* 0x0000600000d87811 */ /* 0x000fc600078e08ff */
[----:B------:R4:W-:Y:S04]  /*0ed0*/  LDGSTS.E.BYPASS.LTC128B.128 [R219+0x6800], [R14.64] ;  /* 0x068000000edb7fae */ /* 0x0009e8000b901d54 */
[----:B------:R4:W-:Y:S04]  /*0ee0*/  LDGSTS.E.BYPASS.LTC128B.128 [R219+0x7800], [R14.64+0x40] ;  /* 0x078000400edb7fae */ /* 0x0009e8000b901d54 */
[----:B------:R4:W-:Y:S01]  /*0ef0*/  LDGSTS.E.BYPASS.LTC128B.128 [R219+0x8800], [R14.64+0x80] ;  /* 0x088000800edb7fae */ /* 0x0009e2000b901d54 */
[----:B-1----:R-:W-:-:S03]  /*0f00*/  IMAD.WIDE.U32 R12, R10, c[0x0][0x1a0], RZ ;  /* 0x000068000a0c7a25 */ /* 0x002fc600078e00ff */
[----:B------:R-:W0:Y:S01]  /*0f10*/  LDGDEPBAR ;  /* 0x00000000000079af */ /* 0x000e220000000000 */
[----:B------:R-:W-:Y:S01]  /*0f20*/  IMAD.SHL.U32 R10, R2, 0x40, RZ ;  /* 0x00000040020a7824 */ /* 0x000fe200078e00ff */
[----:B------:R-:W-:Y:S01]  /*0f30*/  LEA R6, P0, R12, R220, 0x6 ;  /* 0x000000dc0c067211 */ /* 0x000fe200078030ff */
[----:B------:R-:W-:-:S03]  /*0f40*/  IMAD.IADD R7, R13, 0x1, R7 ;  /* 0x000000010d077824 */ /* 0x000fc600078e0207 */
[----:B------:R-:W-:Y:S02]  /*0f50*/  LOP3.LUT R10, R10, 0xc0, RZ, 0xc0, !PT ;  /* 0x000000c00a0a7812 */ /* 0x000fe400078ec0ff */
[----:B------:R-:W-:Y:S02]  /*0f60*/  LEA.HI.X R7, R12, R218, R7, 0x6, P0 ;  /* 0x000000da0c077211 */ /* 0x000fe400000f3407 */
[----:B------:R-:W-:Y:S02]  /*0f70*/  LOP3.LUT R9, R10, 0x8, R9, 0xf8, !PT ;  /* 0x000000080a097812 */ /* 0x000fe400078ef809 */
[----:B------:R-:W-:Y:S02]  /*0f80*/  SHF.R.U32.HI R119, RZ, 0x3, R10 ;  /* 0x00000003ff777819 */ /* 0x000fe4000001160a */
[----:B------:R-:W-:Y:S02]  /*0f90*/  LEA R8, P0, R6, c[0x0][0x170], 0x1 ;  /* 0x00005c0006087a11 */ /* 0x000fe400078008ff */
[----:B------:R-:W-:-:S02]  /*0fa0*/  LOP3.LUT R119, R9, R119, RZ, 0x3c, !PT ;  /* 0x0000007709777212 */ /* 0x000fc400078e3cff */
[----:B------:R-:W-:Y:S02]  /*0fb0*/  LEA.HI.X R9, R6, c[0x0][0x174], R7, 0x1, P0 ;  /* 0x00005d0006097a11 */ /* 0x000fe400000f0c07 */
[----:B------:R-:W-:Y:S01]  /*0fc0*/  IADD3 R6, P0, R8, UR19, RZ ;  /* 0x0000001308067c10 */ /* 0x000fe2000ff1e0ff */
[----:B------:R-:W-:Y:S01]  /*0fd0*/  IMAD.IADD R217, R119, 0x1, R4 ;  /* 0x0000000177d97824 */ /* 0x000fe200078e0204 */
[----:B------:R-:W-:-:S04]  /*0fe0*/  DEPBAR.LE SB0, 0x0 ;  /* 0x000080000000791a */ /* 0x000fc80000000000 */
[----:B------:R-:W-:Y:S01]  /*0ff0*/  BAR.SYNC.DEFER_BLOCKING 0x0 ;  /* 0x0000000000007b1d */ /* 0x000fe20000010000 */
[----:B------:R-:W-:Y:S01]  /*1000*/  IADD3.X R7, R9, UR18, RZ, P0, !PT ;  /* 0x0000001209077c10 */ /* 0x000fe200087fe4ff */
[----:B------:R-:W-:Y:S01]  /*1010*/  IMAD.SHL.U32 R217, R217, 0x2, RZ ;  /* 0x00000002d9d97824 */ /* 0x000fe200078e00ff */
[----:B------:R-:W-:Y:S01]  /*1020*/  LOP3.LUT P0, RZ, R16, 0x2, RZ, 0xc0, !PT ;  /* 0x0000000210ff7812 */ /* 0x000fe2000780c0ff */
[----:B------:R-:W-:-:S05]  /*1030*/  IMAD.MOV.U32 R16, RZ, RZ, 0x20 ;  /* 0x00000020ff107424 */ /* 0x000fca00078e00ff */
[C---:B------:R-:W-:Y:S02]  /*1040*/  SEL R2, R16.reuse, 0xffffffe0, !P0 ;  /* 0xffffffe010027807 */ /* 0x040fe40004000000 */
[----:B------:R-:W-:Y:S02]  /*1050*/  SEL R0, R16, 0xffffffe0, !P1 ;  /* 0xffffffe010007807 */ /* 0x000fe40004800000 */
[----:B------:R-:W-:Y:S01]  /*1060*/  ISETP.GE.AND P0, PT, R122, 0x41, PT ;  /* 0x000000417a00780c */ /* 0x000fe20003f06270 */
[----:B------:R-:W-:Y:S02]  /*1070*/  IMAD.IADD R214, R216, 0x1, R2 ;  /* 0x00000001d8d67824 */ /* 0x000fe400078e0202 */
[----:B------:R-:W-:Y:S02]  /*1080*/  IMAD.IADD R215, R217, 0x1, R0 ;  /* 0x00000001d9d77824 */ /* 0x000fe400078e0200 */
[----:B------:R-:W-:-:S04]  /*1090*/  IMAD R2, R121, 0x20, R120 ;  /* 0x0000002079027824 */ /* 0x000fc800078e0278 */
[----:B------:R-:W-:Y:S01]  /*10a0*/  IMAD.IADD R2, R119, 0x1, R2 ;  /* 0x0000000177027824 */ /* 0x000fe200078e0202 */
        /* <DEDUP_REMOVED lines=9> */
[----:B------:R-:W-:Y:S04]  /*1140*/  LDSM.16.M88.4 R84, [R123+0x6000] ;  /* 0x006000007b54783b */ /* 0x000fe80000000200 */
[----:B---3--:R-:W3:Y:S04]  /*1150*/  LDSM.16.M88.4 R20, [R217+0x1000] ;  /* 0x00100000d914783b */ /* 0x008ee80000000200 */
[----:B----4-:R-:W4:Y:S04]  /*1160*/  LDSM.16.M88.4 R12, [R123+0x6400] ;  /* 0x006400007b0c783b */ /* 0x010f280000000200 */
[----:B-1----:R-:W-:Y:S04]  /*1170*/  LDSM.16.M88.4 R8, [R123+0x6800] ;  /* 0x006800007b08783b */ /* 0x002fe80000000200 */
[----:B------:R-:W-:Y:S04]  /*1180*/  LDSM.16.M88.4 R80, [R123+0x6c00] ;  /* 0x006c00007b50783b */ /* 0x000fe80000000200 */
[----:B------:R-:W-:Y:S04]  /*1190*/  LDSM.16.M88.4 R72, [R214] ;  /* 0x00000000d648783b */ /* 0x000fe80000000200 */
[----:B-----5:R-:W1:Y:S04]  /*11a0*/  LDSM.16.M88.4 R4, [R217] ;  /* 0x00000000d904783b */ /* 0x020e680000000200 */
[----:B------:R-:W5:Y:S04]  /*11b0*/  LDSM.16.M88.4 R76, [R215+0x1000] ;  /* 0x00100000d74c783b */ /* 0x000f680000000200 */
[----:B------:R-:W2:Y:S04]  /*11c0*/  LDSM.16.M88.4 R68, [R214+0x400] ;  /* 0x00040000d644783b */ /* 0x000ea80000000200 */
[----:B------:R-:W2:Y:S04]  /*11d0*/  LDSM.16.M88.4 R64, [R214+0x800] ;  /* 0x00080000d640783b */ /* 0x000ea80000000200 */
[----:B------:R-:W2:Y:S04]  /*11e0*/  LDSM.16.M88.4 R60, [R214+0xc00] ;  /* 0x000c0000d63c783b */ /* 0x000ea80000000200 */
[----:B------:R-:W2:Y:S01]  /*11f0*/  LDSM.16.M88.4 R56, [R215] ;  /* 0x00000000d738783b */ /* 0x000ea20000000200 */
[C---:B---3--:R-:W-:Y:S03]  /*1200*/  HMMA.16816.F32 R48, R20.reuse, R84, RZ ;  /* 0x000000541430723c */ /* 0x048fe600000018ff */
[----:B------:R-:W-:Y:S04]  /*1210*/  LDSM.16.M88.4 R108, [R217+0x3000] ;  /* 0x00300000d96c783b */ /* 0x000fe80000000200 */
[----:B------:R-:W3:Y:S01]  /*1220*/  LDSM.16.M88.4 R104, [R123+0x7000] ;  /* 0x007000007b68783b */ /* 0x000ee20000000200 */
[C---:B------:R-:W-:Y:S03]  /*1230*/  HMMA.16816.F32 R44, R20.reuse, R86, RZ ;  /* 0x00000056142c723c */ /* 0x040fe600000018ff */
[----:B------:R-:W2:Y:S04]  /*1240*/  LDSM.16.M88.4 R96, [R123+0x7400] ;  /* 0x007400007b60783b */ /* 0x000ea80000000200 */
[----:B------:R-:W2:Y:S01]  /*1250*/  LDSM.16.M88.4 R92, [R123+0x7800] ;  /* 0x007800007b5c783b */ /* 0x000ea20000000200 */
[----:B----4-:R-:W-:Y:S03]  /*1260*/  HMMA.16816.F32 R32, R20, R12, RZ ;  /* 0x0000000c1420723c */ /* 0x010fe600000018ff */
[----:B------:R-:W4:Y:S04]  /*1270*/  LDSM.16.M88.4 R88, [R123+0x7c00] ;  /* 0x007c00007b58783b */ /* 0x000f280000000200 */
[----:B------:R-:W0:Y:S01]  /*1280*/  LDGDEPBAR ;  /* 0x00000000000079af */ /* 0x000e220000000000 */
[----:B-1----:R-:W-:Y:S08]  /*1290*/  HMMA.16816.F32 R100, R4, R84, RZ ;  /* 0x000000540464723c */ /* 0x002ff000000018ff */
[C---:B------:R-:W-:Y:S08]  /*12a0*/  HMMA.16816.F32 R40, R20.reuse, R8, RZ ;  /* 0x000000081428723c */ /* 0x040ff000000018ff */
[C---:B------:R-:W-:Y:S08]  /*12b0*/  HMMA.16816.F32 R16, R20.reuse, R14, RZ ;  /* 0x0000000e1410723c */ /* 0x040ff000000018ff */
[----:B------:R-:W-:Y:S08]  /*12c0*/  HMMA.16816.F32 R28, R20, R10, RZ ;  /* 0x0000000a141c723c */ /* 0x000ff000000018ff */
        /* <DEDUP_REMOVED lines=9> */
[----:B------:R-:W1:Y:S07]  /*1360*/  LDSM.16.M88.4 R80, [R217+0x2000] ;  /* 0x00200000d950783b */ /* 0x000e6e0000000200 */
[C---:B-----5:R-:W-:Y:S08]  /*1370*/  HMMA.16816.F32 R48, R76.reuse, R72, R48 ;  /* 0x000000484c30723c */ /* 0x060ff00000001830 */
[C---:B--2---:R-:W-:Y:S08]  /*1380*/  HMMA.16816.F32 R32, R76.reuse, R68, R32 ;  /* 0x000000444c20723c */ /* 0x044ff00000001820 */
        /* <DEDUP_REMOVED lines=12> */
[----:B------:R-:W2:Y:S07]  /*1450*/  LDSM.16.M88.4 R72, [R214+0x1000] ;  /* 0x00100000d648783b */ /* 0x000eae0000000200 */
[C---:B------:R-:W-:Y:S01]  /*1460*/  HMMA.16816.F32 R12, R56.reuse, R70, R12 ;  /* 0x00000046380c723c */ /* 0x040fe2000000180c */
[----:B------:R-:W5:Y:S07]  /*1470*/  LDSM.16.M88.4 R68, [R214+0x1400] ;  /* 0x00140000d644783b */ /* 0x000f6e0000000200 */
[C---:B------:R-:W-:Y:S01]  /*1480*/  HMMA.16816.F32 R8, R56.reuse, R66, R8 ;  /* 0x000000423808723c */ /* 0x040fe20000001808 */
[----:B------:R-:W1:Y:S07]  /*1490*/  LDSM.16.M88.4 R64, [R214+0x1800] ;  /* 0x00180000d640783b */ /* 0x000e6e0000000200 */
[----:B------:R-:W-:Y:S01]  /*14a0*/  HMMA.16816.F32 R4, R56, R62, R4 ;  /* 0x0000003e3804723c */ /* 0x000fe20000001804 */
[----:B------:R-:W1:Y:S04]  /*14b0*/  LDSM.16.M88.4 R60, [R214+0x1c00] ;  /* 0x001c0000d63c783b */ /* 0x000e680000000200 */
[----:B------:R-:W1:Y:S03]  /*14c0*/  LDSM.16.M88.4 R56, [R215+0x2000] ;  /* 0x00200000d738783b */ /* 0x000e660000000200 */
[C---:B---3--:R-:W-:Y:S08]  /*14d0*/  HMMA.16816.F32 R48, R108.reuse, R104, R48 ;  /* 0x000000686c30723c */ /* 0x048ff00000001830 */
[C---:B------:R-:W-:Y:S08]  /*14e0*/  HMMA.16816.F32 R32, R108.reuse, R96, R32 ;  /* 0x000000606c20723c */ /* 0x040ff00000001820 */
[C---:B------:R-:W-:Y:S08]  /*14f0*/  HMMA.16816.F32 R40, R108.reuse, R92, R40 ;  /* 0x0000005c6c28723c */ /* 0x040ff00000001828 */
[C---:B----4-:R-:W-:Y:S08]  /*1500*/  HMMA.16816.F32 R24, R108.reuse, R88, R24 ;  /* 0x000000586c18723c */ /* 0x050ff00000001818 */
[C---:B------:R-:W-:Y:S08]  /*1510*/  HMMA.16816.F32 R44, R108.reuse, R106, R44 ;  /* 0x0000006a6c2c723c */ /* 0x040ff0000000182c */
[C---:B------:R-:W-:Y:S08]  /*1520*/  HMMA.16816.F32 R16, R108.reuse, R98, R16 ;  /* 0x000000626c10723c */ /* 0x040ff00000001810 */
[C---:B------:R-:W-:Y:S08]  /*1530*/  HMMA.16816.F32 R28, R108.reuse, R94, R28 ;  /* 0x0000005e6c1c723c */ /* 0x040ff0000000181c */
[----:B------:R-:W-:Y:S01]  /*1540*/  HMMA.16816.F32 R20, R108, R90, R20 ;  /* 0x0000005a6c14723c */ /* 0x000fe20000001814 */
[----:B------:R-:W-:Y:S07]  /*1550*/  LDSM.16.M88.4 R108, [R217+0x5000] ;  /* 0x00500000d96c783b */ /* 0x000fee0000000200 */
[C---:B-1----:R-:W-:Y:S08]  /*1560*/  HMMA.16816.F32 R100, R80.reuse, R104, R100 ;  /* 0x000000685064723c */ /* 0x042ff00000001864 */
[C---:B------:R-:W-:Y:S01]  /*1570*/  HMMA.16816.F32 R84, R80.reuse, R106, R84 ;  /* 0x0000006a5054723c */ /* 0x040fe20000001854 */
[----:B------:R-:W1:Y:S07]  /*1580*/  LDSM.16.M88.4 R104, [R123+0x8000] ;  /* 0x008000007b68783b */ /* 0x000e6e0000000200 */
[C---:B------:R-:W-:Y:S08]  /*1590*/  HMMA.16816.F32 R112, R80.reuse, R96, R112 ;  /* 0x000000605070723c */ /* 0x040ff00000001870 */
[C---:B------:R-:W-:Y:S01]  /*15a0*/  HMMA.16816.F32 R12, R80.reuse, R98, R12 ;  /* 0x00000062500c723c */ /* 0x040fe2000000180c */
[----:B------:R-:W3:Y:S07]  /*15b0*/  LDSM.16.M88.4 R96, [R123+0x8400] ;  /* 0x008400007b60783b */ /* 0x000eee0000000200 */
[C---:B------:R-:W-:Y:S08]  /*15c0*/  HMMA.16816.F32 R52, R80.reuse, R92, R52 ;  /* 0x0000005c5034723c */ /* 0x040ff00000001834 */
[C---:B------:R-:W-:Y:S01]  /*15d0*/  HMMA.16816.F32 R8, R80.reuse, R94, R8 ;  /* 0x0000005e5008723c */ /* 0x040fe20000001808 */
[----:B------:R-:W4:Y:S07]  /*15e0*/  LDSM.16.M88.4 R92, [R123+0x8800] ;  /* 0x008800007b5c783b */ /* 0x000f2e0000000200 */
[C---:B------:R-:W-:Y:S08]  /*15f0*/  HMMA.16816.F32 R36, R80.reuse, R88, R36 ;  /* 0x000000585024723c */ /* 0x040ff00000001824 */
[----:B------:R-:W-:Y:S01]  /*1600*/  HMMA.16816.F32 R4, R80, R90, R4 ;  /* 0x0000005a5004723c */ /* 0x000fe20000001804 */
[----:B------:R-:W1:Y:S04]  /*1610*/  LDSM.16.M88.4 R88, [R123+0x8c00] ;  /* 0x008c00007b58783b */ /* 0x000e680000000200 */
[----:B------:R-:W1:Y:S03]  /*1620*/  LDSM.16.M88.4 R80, [R217+0x4000] ;  /* 0x00400000d950783b */ /* 0x000e660000000200 */
[C---:B--2---:R-:W-:Y:S08]  /*1630*/  HMMA.16816.F32 R48, R76.reuse, R72, R48 ;  /* 0x000000484c30723c */ /* 0x044ff00000001830 */
[C---:B------:R-:W-:Y:S08]  /*1640*/  HMMA.16816.F32 R44, R76.reuse, R74, R44 ;  /* 0x0000004a4c2c723c */ /* 0x040ff0000000182c */
[C---:B-----5:R-:W-:Y:S08]  /*1650*/  HMMA.16816.F32 R32, R76.reuse, R68, R32 ;  /* 0x000000444c20723c */ /* 0x060ff00000001820 */
        /* <DEDUP_REMOVED lines=8> */
[----:B------:R-:W2:Y:S07]  /*16e0*/  LDSM.16.M88.4 R72, [R214+0x2000] ;  /* 0x00200000d648783b */ /* 0x000eae0000000200 */
[C---:B------:R-:W-:Y:S08]  /*16f0*/  HMMA.16816.F32 R112, R56.reuse, R68, R112 ;  /* 0x000000443870723c */ /* 0x040ff00000001870 */
[C---:B------:R-:W-:Y:S01]  /*1700*/  HMMA.16816.F32 R12, R56.reuse, R70, R12 ;  /* 0x00000046380c723c */ /* 0x040fe2000000180c */
[----:B------:R-:W5:Y:S07]  /*1710*/  LDSM.16.M88.4 R68, [R214+0x2400] ;  /* 0x00240000d644783b */ /* 0x000f6e0000000200 */
[C---:B------:R-:W-:Y:S08]  /*1720*/  HMMA.16816.F32 R52, R56.reuse, R64, R52 ;  /* 0x000000403834723c */ /* 0x040ff00000001834 */
[C---:B------:R-:W-:Y:S01]  /*1730*/  HMMA.16816.F32 R8, R56.reuse, R66, R8 ;  /* 0x000000423808723c */ /* 0x040fe20000001808 */
[----:B------:R-:W2:Y:S07]  /*1740*/  LDSM.16.M88.4 R64, [R214+0x2800] ;  /* 0x00280000d640783b */ /* 0x000eae0000000200 */
[C---:B------:R-:W-:Y:S08]  /*1750*/  HMMA.16816.F32 R36, R56.reuse, R60, R36 ;  /* 0x0000003c3824723c */ /* 0x040ff00000001824 */
[----:B------:R-:W-:Y:S01]  /*1760*/  HMMA.16816.F32 R4, R56, R62, R4 ;  /* 0x0000003e3804723c */ /* 0x000fe20000001804 */
[----:B------:R-:W2:Y:S04]  /*1770*/  LDSM.16.M88.4 R60, [R214+0x2c00] ;  /* 0x002c0000d63c783b */ /* 0x000ea80000000200 */
[----:B------:R-:W2:Y:S01]  /*1780*/  LDSM.16.M88.4 R56, [R215+0x4000] ;  /* 0x00400000d738783b */ /* 0x000ea20000000200 */
[----:B------:R-:W-:-:S04]  /*1790*/  DEPBAR.LE SB0, 0x0 ;  /* 0x000080000000791a */ /* 0x000fc80000000000 */
[C---:B-1----:R-:W-:Y:S08]  /*17a0*/  HMMA.16816.F32 R48, R108.reuse, R104, R48 ;  /* 0x000000686c30723c */ /* 0x042ff00000001830 */
[C---:B------:R-:W-:Y:S08]  /*17b0*/  HMMA.16816.F32 R44, R108.reuse, R106, R44 ;  /* 0x0000006a6c2c723c */ /* 0x040ff0000000182c */
[C---:B---3--:R-:W-:Y:S08]  /*17c0*/  HMMA.16816.F32 R32, R108.reuse, R96, R32 ;  /* 0x000000606c20723c */ /* 0x048ff00000001820 */
[C---:B------:R-:W-:Y:S08]  /*17d0*/  HMMA.16816.F32 R16, R108.reuse, R98, R16 ;  /* 0x000000626c10723c */ /* 0x040ff00000001810 */
[C---:B----4-:R-:W-:Y:S08]  /*17e0*/  HMMA.16816.F32 R40, R108.reuse, R92, R40 ;  /* 0x0000005c6c28723c */ /* 0x050ff00000001828 */
        /* <DEDUP_REMOVED lines=11> */
[C---:B--2---:R-:W-:Y:S08]  /*18a0*/  HMMA.16816.F32 R48, R76.reuse, R72, R48 ;  /* 0x000000484c30723c */ /* 0x044ff00000001830 */
[C---:B------:R-:W-:Y:S08]  /*18b0*/  HMMA.16816.F32 R44, R76.reuse, R74, R44 ;  /* 0x0000004a4c2c723c */ /* 0x040ff0000000182c */
[C---:B-----5:R-:W-:Y:S08]  /*18c0*/  HMMA.16816.F32 R32, R76.reuse, R68, R32 ;  /* 0x000000444c20723c */ /* 0x060ff00000001820 */
        /* <DEDUP_REMOVED lines=15> */
[----:B------:R-:W-:Y:S01]  /*19c0*/  IADD3 R60, R3, -0x2, RZ ;  /* 0xfffffffe033c7810 */ /* 0x000fe20007ffe0ff */
[----:B------:R-:W-:-:S02]  /*19d0*/  USHF.L.U32 UR7, UR6, 0x5, URZ ;  /* 0x0000000506077899 */ /* 0x000fc4000800063f */
[----:B------:R-:W-:Y:S01]  /*19e0*/  UMOV UR5, 0x5 ;  /* 0x0000000500057882 */ /* 0x000fe20000000000 */
[----:B------:R-:W-:Y:S01]  /*19f0*/  SHF.R.S32.HI R56, RZ, 0x1f, R60 ;  /* 0x0000001fff387819 */ /* 0x000fe2000001143c */
[C---:B------:R-:W-:Y:S01]  /*1a00*/  IMAD R58, R60.reuse, UR16, RZ ;  /* 0x000000103c3a7c24 */ /* 0x040fe2000f8e02ff */
[----:B------:R-:W-:Y:S01]  /*1a10*/  ULDC UR4, c[0x0][0x19c] ;  /* 0x0000670000047ab9 */ /* 0x000fe20000000800 */
[----:B------:R-:W-:Y:S01]  /*1a20*/  IMAD.WIDE.U32 R60, R60, UR17, R224 ;  /* 0x000000113c3c7c25 */ /* 0x000fe2000f8e00e0 */
[----:B------:R-:W-:-:S03]  /*1a30*/  USHF.L.U64.HI UR4, UR6, UR5, UR4 ;  /* 0x0000000506047299 */ /* 0x000fc60008010204 */
[----:B------:R-:W-:Y:S01]  /*1a40*/  IMAD R58, R56, UR17, R58 ;  /* 0x00000011383a7c24 */ /* 0x000fe2000f8e023a */
[C---:B------:R-:W-:Y:S01]  /*1a50*/  LEA R62, P2, R60.reuse, c[0x0][0x168], 0x1 ;  /* 0x00005a003c3e7a11 */ /* 0x040fe200078408ff */
[----:B------:R-:W-:Y:S02]  /*1a60*/  IMAD.U32 R57, RZ, RZ, UR7 ;  /* 0x00000007ff397e24 */ /* 0x000fe4000f8e00ff */
[----:B------:R-:W-:Y:S02]  /*1a70*/  IMAD.IADD R58, R61, 0x1, R58 ;  /* 0x000000013d3a7824 */ /* 0x000fe400078e023a */
[----:B------:R-:W-:Y:S01]  /*1a80*/  IMAD.U32 R56, RZ, RZ, UR4 ;  /* 0x00000004ff387e24 */ /* 0x000fe2000f8e00ff */
[----:B------:R-:W-:Y:S02]  /*1a90*/  LEA R64, P1, R57, R62, 0x1 ;  /* 0x0000003e39407211 */ /* 0x000fe400078208ff */
        /* <DEDUP_REMOVED lines=12> */
.L_x_410:
[----:B------:R-:W-:Y:S01]  /*1b60*/  FMNMX.FTZ R56, R48, R49, !PT ;  /* 0x0000003130387209 */ /* 0x000fe20007810000 */
[----:B------:R-:W-:Y:S01]  /*1b70*/  IMAD R173, R117, 0x8, R118 ;  /* 0x0000000875ad7824 */ /* 0x000fe200078e0276 */
[----:B------:R-:W-:Y:S01]  /*1b80*/  FMNMX.FTZ R58, R50, R51, !PT ;  /* 0x00000033323a7209 */ /* 0x000fe20007810000 */
[----:B------:R-:W-:Y:S01]  /*1b90*/  IMAD.SHL.U32 R213, R2, 0x2, RZ ;  /* 0x0000000202d57824 */ /* 0x000fe200078e00ff */
[----:B------:R-:W-:Y:S01]  /*1ba0*/  FMNMX.FTZ R56, R44, R56, !PT ;  /* 0x000000382c387209 */ /* 0x000fe20007810000 */
[----:B------:R-:W-:Y:S01]  /*1bb0*/  UIADD3 UR12, UR23, -0x4498517b, URZ ;  /* 0xbb67ae85170c7890 */ /* 0x000fe2000fffe03f */
[----:B------:R-:W-:Y:S01]  /*1bc0*/  FMNMX.FTZ R58, R46, R58, !PT ;  /* 0x0000003a2e3a7209 */ /* 0x000fe20007810000 */
[----:B------:R-:W-:Y:S01]  /*1bd0*/  IMAD.WIDE.U32 R234, R169, -0x2daee0ad, RZ ;  /* 0xd2511f53a9ea7825 */ /* 0x000fe200078e00ff */
[----:B------:R-:W-:Y:S01]  /*1be0*/  FMNMX.FTZ R56, R45, R56, !PT ;  /* 0x000000382d387209 */ /* 0x000fe20007810000 */
[----:B------:R-:W-:Y:S01]  /*1bf0*/  UIADD3 UR13, UR22, -0x61c88647, URZ ;  /* 0x9e3779b9160d7890 */ /* 0x000fe2000fffe03f */
[----:B------:R-:W-:Y:S01]  /*1c00*/  FMNMX.FTZ R58, R47, R58, !PT ;  /* 0x0000003a2f3a7209 */ /* 0x000fe20007810000 */
[----:B------:R-:W-:Y:S01]  /*1c10*/  UIADD3 UR11, UR22, 0x3c6ef372, URZ ;  /* 0x3c6ef372160b7890 */ /* 0x000fe2000fffe03f */
[----:B------:R-:W-:Y:S01]  /*1c20*/  FMNMX.FTZ R56, R32, R56, !PT ;  /* 0x0000003820387209 */ /* 0x000fe20007810000 */
[----:B------:R-:W-:Y:S01]  /*1c30*/  UIADD3 UR10, UR23, 0x76cf5d0a, URZ ;  /* 0x76cf5d0a170a7890 */ /* 0x000fe2000fffe03f */
[----:B------:R-:W-:Y:S01]  /*1c40*/  FMNMX.FTZ R58, R34, R58, !PT ;  /* 0x0000003a223a7209 */ /* 0x000fe20007810000 */
[----:B------:R-:W-:Y:S01]  /*1c50*/  UIADD3 UR8, UR23, 0x32370b8f, URZ ;  /* 0x32370b8f17087890 */ /* 0x000fe2000fffe03f */
[----:B------:R-:W-:Y:S01]  /*1c60*/  FMNMX.FTZ R56, R33, R56, !PT ;  /* 0x0000003821387209 */ /* 0x000fe20007810000 */
[----:B------:R-:W-:Y:S01]  /*1c70*/  UIADD3 UR9, UR22, -0x255992d5, URZ ;  /* 0xdaa66d2b16097890 */ /* 0x000fe2000fffe03f */
[----:B------:R-:W-:Y:S01]  /*1c80*/  FMNMX.FTZ R58, R35, R58, !PT ;  /* 0x0000003a233a7209 */ /* 0x000fe20007810000 */
[----:B------:R-:W-:Y:S01]  /*1c90*/  UIADD3 UR7, UR22, 0x78dde6e4, URZ ;  /* 0x78dde6e416077890 */ /* 0x000fe2000fffe03f */
[----:B------:R-:W-:Y:S01]  /*1ca0*/  FMNMX.FTZ R56, R16, R56, !PT ;  /* 0x0000003810387209 */ /* 0x000fe20007810000 */
[----:B------:R-:W-:Y:S01]  /*1cb0*/  UIADD3 UR6, UR23, -0x126145ec, URZ ;  /* 0xed9eba1417067890 */ /* 0x000fe2000fffe03f */
[----:B------:R-:W-:Y:S01]  /*1cc0*/  FMNMX.FTZ R58, R18, R58, !PT ;  /* 0x0000003a123a7209 */ /* 0x000fe20007810000 */
[----:B------:R-:W-:Y:S01]  /*1cd0*/  UIADD3 UR4, UR23, -0x56f99767, URZ ;  /* 0xa906689917047890 */ /* 0x000fe2000fffe03f */
[----:B------:R-:W-:Y:S01]  /*1ce0*/  FMNMX.FTZ R56, R17, R56, !PT ;  /* 0x0000003811387209 */ /* 0x000fe20007810000 */
[----:B------:R-:W-:Y:S01]  /*1cf0*/  UIADD3 UR15, UR22, -0x4ab325aa, URZ ;  /* 0xb54cda56160f7890 */ /* 0x000fe2000fffe03f */
[----:B------:R-:W-:Y:S01]  /*1d00*/  FMNMX.FTZ R58, R19, R58, !PT ;  /* 0x0000003a133a7209 */ /* 0x000fe20007810000 */
[----:B------:R-:W-:Y:S01]  /*1d10*/  IMAD R194, R171, 0x10000, R171 ;  /* 0x00010000abc27824 */ /* 0x000fe200078e02ab */
[----:B------:R-:W-:Y:S01]  /*1d20*/  FMNMX.FTZ R56, R40, R56, !PT ;  /* 0x0000003828387209 */ /* 0x000fe20007810000 */
[----:B------:R-:W-:Y:S01]  /*1d30*/  UIADD3 UR5, UR22, 0x1715609d, URZ ;  /* 0x1715609d16057890 */ /* 0x000fe2000fffe03f */
[----:B------:R-:W-:Y:S01]  /*1d40*/  FMNMX.FTZ R58, R42, R58, !PT ;  /* 0x0000003a2a3a7209 */ /* 0x000fe20007810000 */
[----:B------:R-:W-:Y:S01]  /*1d50*/  IMAD.IADD R212, R0, 0x1, R213 ;  /* 0x0000000100d47824 */ /* 0x000fe200078e02d5 */
[----:B------:R-:W-:Y:S01]  /*1d60*/  FMNMX.FTZ R56, R41, R56, !PT ;  /* 0x0000003829387209 */ /* 0x000fe20007810000 */
[----:B------:R-:W-:Y:S01]  /*1d70*/  UIADD3 UR14, UR23, 0x646e171e, URZ ;  /* 0x646e171e170e7890 */ /* 0x000fe2000fffe03f */
        /* <DEDUP_REMOVED lines=19> */
[----:B------:R-:W-:Y:S01]  /*1eb0*/  IADD3 R172, R173, 0x4, RZ ;  /* 0x00000004adac7810 */ /* 0x000fe20007ffe0ff */
[----:B------:R-:W2:Y:S01]  /*1ec0*/  SHFL.BFLY PT, R57, R56, 0x2, 0x1f ;  /* 0x0c401f0038397f89 */ /* 0x000ea200000e0000 */
[----:B------:R-:W-:-:S02]  /*1ed0*/  LOP3.LUT R170, R116, UR22, RZ, 0x3c, !PT ;  /* 0x0000001674aa7c12 */ /* 0x000fc4000f8e3cff */
[----:B------:R-:W-:Y:S01]  /*1ee0*/  FMNMX.FTZ R2, R100, R101, !PT ;  /* 0x0000006564027209 */ /* 0x000fe20007810000 */
[----:B-1----:R-:W1:Y:S01]  /*1ef0*/  SHFL.BFLY PT, R62, R59, 0x2, 0x1f ;  /* 0x0c401f003b3e7f89 */ /* 0x002e6200000e0000 */
[----:B------:R-:W-:Y:S01]  /*1f00*/  IMAD.WIDE.U32 R232, R172, -0x326172a9, RZ ;  /* 0xcd9e8d57ace87825 */ /* 0x000fe200078e00ff */
[----:B------:R-:W-:Y:S02]  /*1f10*/  FMNMX.FTZ R167, R102, R103, !PT ;  /* 0x0000006766a77209 */ /* 0x000fe40007810000 */
[----:B------:R-:W-:Y:S02]  /*1f20*/  FMNMX.FTZ R2, R84, R2, !PT ;  /* 0x0000000254027209 */ /* 0x000fe40007810000 */
[----:B------:R-:W-:Y:S02]  /*1f30*/  LOP3.LUT R230, R233, R170, RZ, 0x3c, !PT ;  /* 0x000000aae9e67212 */ /* 0x000fe400078e3cff */
[----:B------:R-:W-:Y:S02]  /*1f40*/  LEA R233, R3, 0xfffffffe, 0x1 ;  /* 0xfffffffe03e97811 */ /* 0x000fe400078e08ff */
[----:B------:R-:W-:Y:S01]  /*1f50*/  FMNMX.FTZ R2, R85, R2, !PT ;  /* 0x0000000255027209 */ /* 0x000fe20007810000 */
[----:B------:R-:W-:Y:S01]  /*1f60*/  IMAD.WIDE.U32 R230, R230, -0x2daee0ad, RZ ;  /* 0xd2511f53e6e67825 */ /* 0x000fe200078e00ff */
[----:B------:R-:W-:-:S02]  /*1f70*/  LOP3.LUT R134, R235, UR23, R233, 0x96, !PT ;  /* 0x00000017eb867c12 */ /* 0x000fc4000f8e96e9 */
[----:B------:R-:W-:Y:S02]  /*1f80*/  FMNMX.FTZ R2, R112, R2, !PT ;  /* 0x0000000270027209 */ /* 0x000fe40007810000 */
[----:B------:R-:W-:Y:S01]  /*1f90*/  LOP3.LUT R228, R231, UR12, R234, 0x96, !PT ;  /* 0x0000000ce7e47c12 */ /* 0x000fe2000f8e96ea */
[----:B------:R-:W-:Y:S01]  /*1fa0*/  IMAD.WIDE.U32 R134, R134, -0x326172a9, RZ ;  /* 0xcd9e8d5786867825 */ /* 0x000fe200078e00ff */
[----:B------:R-:W-:Y:S02]  /*1fb0*/  FMNMX.FTZ R2, R113, R2, !PT ;  /* 0x0000000271027209 */ /* 0x000fe40007810000 */
[----:B--2---:R-:W-:Y:S01]  /*1fc0*/  FMNMX.FTZ R57, R56, R57, !PT ;  /* 0x0000003938397209 */ /* 0x004fe20007810000 */
[----:B------:R-:W-:Y:S01]  /*1fd0*/  IMAD.WIDE.U32 R228, R228, -0x326172a9, RZ ;  /* 0xcd9e8d57e4e47825 */ /* 0x000fe200078e00ff */
[----:B------:R-:W-:Y:S02]  /*1fe0*/  LOP3.LUT R56, R135, UR13, R232, 0x96, !PT ;  /* 0x0000000d87387c12 */ /* 0x000fe4000f8e96e8 */
[----:B-1----:R-:W-:Y:S01]  /*1ff0*/  FMNMX.FTZ R62, R59, R62, !PT ;  /* 0x0000003e3b3e7209 */ /* 0x002fe20007810000 */
[----:B------:R-:W1:Y:S01]  /*2000*/  SHFL.BFLY PT, R166, R57, 0x1, 0x1f ;  /* 0x0c201f0039a67f89 */ /* 0x000e6200000e0000 */
[----:B------:R-:W-:Y:S01]  /*2010*/  LOP3.LUT R60, R229, UR11, R134, 0x96, !PT ;  /* 0x0000000be53c7c12 */ /* 0x000fe2000f8e9686 */
[----:B------:R-:W-:Y:S01]  /*2020*/  IMAD.WIDE.U32 R64, R56, -0x2daee0ad, RZ ;  /* 0xd2511f5338407825 */ /* 0x000fe200078e00ff */
[----:B------:R-:W-:Y:S01]  /*2030*/  FMNMX.FTZ R2, R12, R2, !PT ;  /* 0x000000020c027209 */ /* 0x000fe20007810000 */
[----:B------:R-:W2:Y:S01]  /*2040*/  SHFL.BFLY PT, R165, R62, 0x1, 0x1f ;  /* 0x0c201f003ea57f89 */ /* 0x000ea200000e0000 */
[----:B------:R-:W-:Y:S01]  /*2050*/  FMNMX.FTZ R167, R86, R167, !PT ;  /* 0x000000a756a77209 */ /* 0x000fe20007810000 */
[----:B------:R-:W-:Y:S01]  /*2060*/  IMAD.WIDE.U32 R60, R60, -0x2daee0ad, RZ ;  /* 0xd2511f533c3c7825 */ /* 0x000fe200078e00ff */
[----:B------:R-:W-:-:S02]  /*2070*/  FMNMX.FTZ R2, R13, R2, !PT ;  /* 0x000000020d027209 */ /* 0x000fc40007810000 */
[----:B------:R-:W-:Y:S02]  /*2080*/  LOP3.LUT R56, R65, UR10, R230, 0x96, !PT ;  /* 0x0000000a41387c12 */ /* 0x000fe4000f8e96e6 */
[----:B------:R-:W-:Y:S02]  /*2090*/  LOP3.LUT R58, R61, UR8, R64, 0x96, !PT ;  /* 0x000000083d3a7c12 */ /* 0x000fe4000f8e9640 */
[----:B------:R-:W-:Y:S01]  /*20a0*/  FMNMX.FTZ R2, R52, R2, !PT ;  /* 0x0000000234027209 */ /* 0x000fe20007810000 */
[----:B------:R-:W-:Y:S01]  /*20b0*/  IMAD.WIDE.U32 R64, R56, -0x326172a9, RZ ;  /* 0xcd9e8d5738407825 */ /* 0x000fe200078e00ff */
[----:B------:R-:W-:Y:S02]  /*20c0*/  FMNMX.FTZ R167, R87, R167, !PT ;  /* 0x000000a757a77209 */ /* 0x000fe40007810000 */
[----:B------:R-:W-:Y:S01]  /*20d0*/  FMNMX.FTZ R2, R53, R2, !PT ;  /* 0x0000000235027209 */ /* 0x000fe20007810000 */
[----:B------:R-:W-:Y:S01]  /*20e0*/  IMAD.WIDE.U32 R58, R58, -0x326172a9, RZ ;  /* 0xcd9e8d573a3a7825 */ /* 0x000fe200078e00ff */
[----:B------:R-:W-:-:S02]  /*20f0*/  FMNMX.FTZ R167, R114, R167, !PT ;  /* 0x000000a772a77209 */ /* 0x000fc40007810000 */
[----:B------:R-:W-:Y:S02]  /*2100*/  FMNMX.FTZ R2, R8, R2, !PT ;  /* 0x0000000208027209 */ /* 0x000fe40007810000 */
[----:B------:R-:W-:Y:S02]  /*2110*/  LOP3.LUT R56, R59, UR7, R64, 0x96, !PT ;  /* 0x000000073b387c12 */ /* 0x000fe4000f8e9640 */
[----:B-1----:R-:W-:Y:S02]  /*2120*/  FMNMX.FTZ R166, R57, R166, !PT ;  /* 0x000000a639a67209 */ /* 0x002fe40007810000 */
[----:B------:R-:W-:Y:S02]  /*2130*/  LOP3.LUT R57, R65, UR9, R228, 0x96, !PT ;  /* 0x0000000941397c12 */ /* 0x000fe4000f8e96e4 */
[C---:B------:R-:W-:Y:S01]  /*2140*/  FSETP.NEU.FTZ.AND P1, PT, R166.reuse, -INF , PT ;  /* 0xff800000a600780b */ /* 0x040fe20003f3d000 */
[----:B------:R-:W-:Y:S01]  /*2150*/  FMUL.FTZ R207, R166, c[0x0][0x23c] ;  /* 0x00008f00a6cf7a20 */ /* 0x000fe20000410000 */
[----:B--2---:R-:W-:Y:S01]  /*2160*/  FMNMX.FTZ R165, R62, R165, !PT ;  /* 0x000000a53ea57209 */ /* 0x004fe20007810000 */
[----:B------:R-:W-:Y:S01]  /*2170*/  IMAD.WIDE.U32 R64, R57, -0x2daee0ad, RZ ;  /* 0xd2511f5339407825 */ /* 0x000fe200078e00ff */
[----:B------:R-:W-:-:S02]  /*2180*/  FMNMX.FTZ R2, R9, R2, !PT ;  /* 0x0000000209027209 */ /* 0x000fc40007810000 */
[----:B------:R-:W-:Y:S01]  /*2190*/  FSEL R207, R207, RZ, P1 ;  /* 0x000000ffcfcf7208 */ /* 0x000fe20000800000 */
[----:B------:R-:W-:Y:S01]  /*21a0*/  IMAD.WIDE.U32 R56, R56, -0x2daee0ad, RZ ;  /* 0xd2511f5338387825 */ /* 0x000fe200078e00ff */
[C---:B------:R-:W-:Y:S02]  /*21b0*/  FSETP.NEU.FTZ.AND P1, PT, R165.reuse, -INF , PT ;  /* 0xff800000a500780b */ /* 0x040fe40003f3d000 */
[----:B------:R-:W-:Y:S01]  /*21c0*/  FMNMX.FTZ R2, R36, R2, !PT ;  /* 0x0000000224027209 */ /* 0x000fe20007810000 */
[----:B------:R-:W-:Y:S01]  /*21d0*/  FMUL.FTZ R206, R165, c[0x0][0x23c] ;  /* 0x00008f00a5ce7a20 */ /* 0x000fe20000410000 */
[----:B------:R-:W-:Y:S01]  /*21e0*/  LOP3.LUT R60, R65, UR6, R60, 0x96, !PT ;  /* 0x00000006413c7c12 */ /* 0x000fe2000f8e963c */
[--C-:B------:R-:W-:Y:S01]  /*21f0*/  FFMA.FTZ R184, R48, c[0x0][0x23c], -R207.reuse ;  /* 0x00008f0030b87a23 */ /* 0x100fe200000108cf */
[----:B------:R-:W-:Y:S01]  /*2200*/  LOP3.LUT R48, R57, UR4, R64, 0x96, !PT ;  /* 0x0000000439307c12 */ /* 0x000fe2000f8e9640 */
[----:B------:R-:W-:Y:S01]  /*2210*/  FFMA.FTZ R183, R49, c[0x0][0x23c], -R207 ;  /* 0x00008f0031b77a23 */ /* 0x000fe200000108cf */
[----:B------:R-:W-:Y:S01]  /*2220*/  FMNMX.FTZ R167, R115, R167, !PT ;  /* 0x000000a773a77209 */ /* 0x000fe20007810000 */
[----:B------:R-:W-:Y:S01]  /*2230*/  IMAD.WIDE.U32 R60, R60, -0x326172a9, RZ ;  /* 0xcd9e8d573c3c7825 */ /* 0x000fe200078e00ff */
[----:B------:R-:W-:Y:S01]  /*2240*/  FSEL R206, R206, RZ, P1 ;  /* 0x000000ffcece7208 */ /* 0x000fe20000800000 */
[----:B------:R-:W-:Y:S01]  /*2250*/  MUFU.EX2 R184, R184 ;  /* 0x000000b800b87308 */ /* 0x000fe20000000800 */
[----:B------:R-:W-:Y:S01]  /*2260*/  FMNMX.FTZ R2, R37, R2, !PT ;  /* 0x0000000225027209 */ /* 0x000fe20007810000 */
[----:B------:R-:W-:Y:S01]  /*2270*/  IMAD.WIDE.U32 R64, R48, -0x326172a9, RZ ;  /* 0xcd9e8d5730407825 */ /* 0x000fe200078e00ff */
[----:B------:R-:W-:-:S02]  /*2280*/  FMNMX.FTZ R167, R14, R167, !PT ;  /* 0x000000a70ea77209 */ /* 0x000fc40007810000 */
[----:B------:R-:W-:Y:S01]  /*2290*/  FMNMX.FTZ R2, R4, R2, !PT ;  /* 0x0000000204027209 */ /* 0x000fe20007810000 */
[--C-:B------:R-:W-:Y:S01]  /*22a0*/  FFMA.FTZ R186, R50, c[0x0][0x23c], -R206.reuse ;  /* 0x00008f0032ba7a23 */ /* 0x100fe200000108ce */
[----:B------:R-:W-:Y:S01]  /*22b0*/  FMNMX.FTZ R167, R15, R167, !PT ;  /* 0x000000a70fa77209 */ /* 0x000fe20007810000 */
[----:B------:R-:W-:Y:S01]  /*22c0*/  FFMA.FTZ R185, R51, c[0x0][0x23c], -R206 ;  /* 0x00008f0033b97a23 */ /* 0x000fe200000108ce */
[----:B------:R-:W-:Y:S01]  /*22d0*/  LOP3.LUT R60, R65, UR15, R60, 0x96, !PT ;  /* 0x0000000f413c7c12 */ /* 0x000fe2000f8e963c */
[--C-:B------:R-:W-:Y:S01]  /*22e0*/  FFMA.FTZ R181, R44, c[0x0][0x23c], -R207.reuse ;  /* 0x00008f002cb57a23 */ /* 0x100fe200000108cf */
[----:B------:R-:W-:Y:S01]  /*22f0*/  FMNMX.FTZ R2, R5, R2, !PT ;  /* 0x0000000205027209 */ /* 0x000fe20007810000 */
[--C-:B------:R-:W-:Y:S01]  /*2300*/  FFMA.FTZ R180, R45, c[0x0][0x23c], -R207.reuse ;  /* 0x00008f002db47a23 */ /* 0x100fe200000108cf */
[----:B------:R-:W-:Y:S01]  /*2310*/  MUFU.EX2 R186, R186 ;  /* 0x000000ba00ba7308 */ /* 0x000fe20000000800 */
[----:B------:R-:W-:Y:S01]  /*2320*/  FMNMX.FTZ R167, R54, R167, !PT ;  /* 0x000000a736a77209 */ /* 0x000fe20007810000 */
[----:B------:R-:W-:Y:S01]  /*2330*/  FFMA.FTZ R179, R46, c[0x0][0x23c], -R206 ;  /* 0x00008f002eb37a23 */ /* 0x000fe200000108ce */
[----:B------:R-:W-:Y:S01]  /*2340*/  SHF.R.U32.HI R59, RZ, 0x10, R60 ;  /* 0x00000010ff3b7819 */ /* 0x000fe2000001163c */
[----:B------:R-:W1:Y:S01]  /*2350*/  SHFL.BFLY PT, R168, R2, 0x2, 0x1f ;  /* 0x0c401f0002a87f89 */ /* 0x000e6200000e0000 */
[----:B------:R-:W-:Y:S01]  /*2360*/  FMNMX.FTZ R167, R55, R167, !PT ;  /* 0x000000a737a77209 */ /* 0x000fe20007810000 */
[----:B------:R-:W-:Y:S01]  /*2370*/  FFMA.FTZ R182, R47, c[0x0][0x23c], -R206 ;  /* 0x00008f002fb67a23 */ /* 0x000fe200000108ce */
[----:B------:R-:W-:Y:S01]  /*2380*/  SHF.R.U32.HI R44, RZ, 0x18, R60 ;  /* 0x00000018ff2c7819 */ /* 0x000fe2000001163c */
[----:B------:R-:W2:Y:S01]  /*2390*/  MUFU.EX2 R185, R185 ;  /* 0x000000b900b97308 */ /* 0x000ea20000000800 */
[----:B------:R-:W-:Y:S01]  /*23a0*/  LOP3.LUT R46, R59, 0xff, RZ, 0xc0, !PT ;  /* 0x000000ff3b2e7812 */ /* 0x000fe200078ec0ff */
[--C-:B------:R-:W-:Y:S01]  /*23b0*/  FFMA.FTZ R164, R17, c[0x0][0x23c], -R207.reuse ;  /* 0x00008f0011a47a23 */ /* 0x100fe200000108cf */
[----:B------:R-:W-:Y:S01]  /*23c0*/  LOP3.LUT R49, R60, 0xffff, RZ, 0xc0, !PT ;  /* 0x0000ffff3c317812 */ /* 0x000fe200078ec0ff */
[--C-:B------:R-:W-:Y:S01]  /*23d0*/  FFMA.FTZ R174, R16, c[0x0][0x23c], -R207.reuse ;  /* 0x00008f0010ae7a23 */ /* 0x100fe200000108cf */
[----:B------:R-:W-:Y:S01]  /*23e0*/  LOP3.LUT R57, R64, 0xffff, RZ, 0xc0, !PT ;  /* 0x0000ffff40397812 */ /* 0x000fe200078ec0ff */
[--C-:B------:R-:W-:Y:S01]  /*23f0*/  FFMA.FTZ R178, R32, c[0x0][0x23c], -R207.reuse ;  /* 0x00008f0020b27a23 */ /* 0x100fe200000108cf */
[----:B------:R-:W-:Y:S01]  /*2400*/  FMNMX.FTZ R167, R10, R167, !PT ;  /* 0x000000a70aa77209 */ /* 0x000fe20007810000 */
[----:B------:R-:W3:Y:S01]  /*2410*/  MUFU.EX2 R183, R183 ;  /* 0x000000b700b77308 */ /* 0x000ee20000000800 */
[----:B------:R-:W-:Y:S01]  /*2420*/  PRMT R44, R46, 0x5410, R44 ;  /* 0x000054102e2c7816 */ /* 0x000fe2000000002c */
[----:B------:R-:W-:Y:S01]  /*2430*/  FFMA.FTZ R177, R33, c[0x0][0x23c], -R207 ;  /* 0x00008f0021b17a23 */ /* 0x000fe200000108cf */
[----:B------:R-:W-:Y:S01]  /*2440*/  LOP3.LUT R45, R60, 0xff, RZ, 0xc0, !PT ;  /* 0x000000ff3c2d7812 */ /* 0x000fe200078ec0ff */
[--C-:B------:R-:W-:Y:S01]  /*2450*/  FFMA.FTZ R176, R34, c[0x0][0x23c], -R206.reuse ;  /* 0x00008f0022b07a23 */ /* 0x100fe200000108ce */
[----:B------:R-:W-:Y:S01]  /*2460*/  SHF.R.U32.HI R49, RZ, 0x8, R49 ;  /* 0x00000008ff317819 */ /* 0x000fe20000011631 */
[--C-:B------:R-:W-:Y:S01]  /*2470*/  HSET2.LE.AND R44, R44, R194.reuse, PT ;  /* 0x000000c22c2c7233 */ /* 0x100fe20003803000 */
[----:B------:R-:W-:Y:S01]  /*2480*/  LOP3.LUT R130, R64, 0xff, RZ, 0xc0, !PT ;  /* 0x000000ff40827812 */ /* 0x000fe200078ec0ff */
[----:B------:R-:W-:Y:S01]  /*2490*/  MUFU.EX2 R181, R181 ;  /* 0x000000b500b57308 */ /* 0x000fe20000000800 */
[----:B------:R-:W-:Y:S01]  /*24a0*/  SHF.R.U32.HI R57, RZ, 0x8, R57 ;  /* 0x00000008ff397819 */ /* 0x000fe20000011639 */
[--C-:B------:R-:W-:Y:S01]  /*24b0*/  FFMA.FTZ R175, R35, c[0x0][0x23c], -R206.reuse ;  /* 0x00008f0023af7a23 */ /* 0x100fe200000108ce */
[----:B------:R-:W-:Y:S01]  /*24c0*/  FMNMX.FTZ R167, R11, R167, !PT ;  /* 0x000000a70ba77209 */ /* 0x000fe20007810000 */
[----:B------:R-:W-:Y:S01]  /*24d0*/  FFMA.FTZ R18, R18, c[0x0][0x23c], -R206 ;  /* 0x00008f0012127a23 */ /* 0x000fe200000108ce */
[----:B------:R-:W-:Y:S01]  /*24e0*/  SHF.R.U32.HI R48, RZ, 0x10, R64 ;  /* 0x00000010ff307819 */ /* 0x000fe20000011640 */
[----:B------:R-:W-:Y:S01]  /*24f0*/  FFMA.FTZ R41, R41, c[0x0][0x23c], -R207 ;  /* 0x00008f0029297a23 */ /* 0x000fe200000108cf */
[----:B------:R-:W-:Y:S01]  /*2500*/  PRMT R45, R45, 0x5410, R49 ;  /* 0x000054102d2d7816 */ /* 0x000fe20000000031 */
[----:B------:R-:W4:Y:S01]  /*2510*/  MUFU.EX2 R180, R180 ;  /* 0x000000b400b47308 */ /* 0x000f220000000800 */
[----:B------:R-:W-:Y:S01]  /*2520*/  PRMT R130, R130, 0x5410, R57 ;  /* 0x0000541082827816 */ /* 0x000fe20000000039 */
[----:B------:R-:W-:Y:S01]  /*2530*/  FFMA.FTZ R23, R23, c[0x0][0x23c], -R206 ;  /* 0x00008f0017177a23 */ /* 0x000fe200000108ce */
[----:B--2---:R-:W-:Y:S01]  /*2540*/  F2FP.PACK_AB R129, R185, R186 ;  /* 0x000000bab981723e */ /* 0x004fe200000000ff */
[--C-:B------:R-:W-:Y:S01]  /*2550*/  HSET2.LE.AND R45, R45, R194.reuse, PT ;  /* 0x000000c22d2d7233 */ /* 0x100fe20003803000 */
[----:B------:R-:W-:Y:S01]  /*2560*/  FMNMX.FTZ R167, R38, R167, !PT ;  /* 0x000000a726a77209 */ /* 0x000fe20007810000 */
[----:B------:R-:W-:Y:S01]  /*2570*/  HSET2.LE.AND R130, R130, R194, PT ;  /* 0x000000c282827233 */ /* 0x000fe20003803000 */
[----:B------:R-:W-:Y:S01]  /*2580*/  SHF.R.U32.HI R131, RZ, 0x18, R64 ;  /* 0x00000018ff837819 */ /* 0x000fe20000011640 */
[----:B------:R-:W2:Y:S01]  /*2590*/  MUFU.EX2 R179, R179 ;  /* 0x000000b300b37308 */ /* 0x000ea20000000800 */
[----:B------:R-:W-:Y:S01]  /*25a0*/  LOP3.LUT R48, R48, 0xff, RZ, 0xc0, !PT ;  /* 0x000000ff30307812 */ /* 0x000fe200078ec0ff */
[----:B------:R-:W-:Y:S01]  /*25b0*/  LDSM.16.MT88.4 R64, [R212+0xb000] ;  /* 0x00b00000d440783b */ /* 0x000fe20000004200 */
[----:B------:R-:W-:Y:S01]  /*25c0*/  LOP3.LUT R129, R44, R129, RZ, 0xc0, !PT ;  /* 0x000000812c817212 */ /* 0x000fe200078ec0ff */
[----:B------:R-:W-:Y:S01]  /*25d0*/  FADD.FTZ R185, R186, R185 ;  /* 0x000000b9bab97221 */ /* 0x000fe20000010000 */
[----:B------:R-:W-:-:S02]  /*25e0*/  FMNMX.FTZ R167, R39, R167, !PT ;  /* 0x000000a727a77209 */ /* 0x000fc40007810000 */
[----:B---3--:R-:W-:Y:S01]  /*25f0*/  F2FP.PACK_AB R128, R183, R184 ;  /* 0x000000b8b780723e */ /* 0x008fe200000000ff */
[----:B------:R-:W3:Y:S01]  /*2600*/  MUFU.EX2 R182, R182 ;  /* 0x000000b600b67308 */ /* 0x000ee20000000800 */
[----:B------:R-:W-:Y:S01]  /*2610*/  LOP3.LUT R44, R61, UR5, R58, 0x96, !PT ;  /* 0x000000053d2c7c12 */ /* 0x000fe2000f8e963a */
[----:B------:R-:W-:Y:S01]  /*2620*/  FADD.FTZ R183, R184, R183 ;  /* 0x000000b7b8b77221 */ /* 0x000fe20000010000 */
[----:B------:R-:W-:Y:S01]  /*2630*/  PRMT R131, R48, 0x5410, R131 ;  /* 0x0000541030837816 */ /* 0x000fe20000000083 */
[----:B------:R-:W-:Y:S01]  /*2640*/  LDSM.16.MT88.4 R60, [R213+0x9400] ;  /* 0x00940000d53c783b */ /* 0x000fe20000004200 */
[----:B----4-:R-:W-:Y:S01]  /*2650*/  F2FP.PACK_AB R0, R180, R181 ;  /* 0x000000b5b400723e */ /* 0x010fe200000000ff */
[----:B------:R-:W-:Y:S01]  /*2660*/  FADD.FTZ R183, R181, R183 ;  /* 0x000000b7b5b77221 */ /* 0x000fe20000010000 */
[----:B------:R-:W-:Y:S01]  /*2670*/  FMNMX.FTZ R167, R6, R167, !PT ;  /* 0x000000a706a77209 */ /* 0x000fe20007810000 */
[----:B------:R-:W-:Y:S01]  /*2680*/  HSET2.LE.AND R131, R131, R194, PT ;  /* 0x000000c283837233 */ /* 0x000fe20003803000 */
[----:B------:R-:W-:Y:S01]  /*2690*/  LOP3.LUT R128, R45, R128, RZ, 0xc0, !PT ;  /* 0x000000802d807212 */ /* 0x000fe200078ec0ff */
[----:B------:R-:W-:Y:S01]  /*26a0*/  IMAD.WIDE.U32 R44, R44, -0x2daee0ad, RZ ;  /* 0xd2511f532c2c7825 */ /* 0x000fe200078e00ff */
[----:B------:R-:W-:Y:S01]  /*26b0*/  LOP3.LUT R130, R130, R0, RZ, 0xc0, !PT ;  /* 0x0000000082827212 */ /* 0x000fe200078ec0ff */
[----:B------:R-:W-:Y:S01]  /*26c0*/  MUFU.EX2 R174, R174 ;  /* 0x000000ae00ae7308 */ /* 0x000fe20000000800 */
[----:B-1----:R-:W-:Y:S01]  /*26d0*/  FMNMX.FTZ R168, R2, R168, !PT ;  /* 0x000000a802a87209 */ /* 0x002fe20007810000 */
[----:B------:R-:W-:Y:S01]  /*26e0*/  LDSM.16.MT88.4 R48, [R212+0x9400] ;  /* 0x00940000d430783b */ /* 0x000fe20000004200 */
[----:B------:R-:W-:Y:S01]  /*26f0*/  FMNMX.FTZ R167, R7, R167, !PT ;  /* 0x000000a707a77209 */ /* 0x000fe20007810000 */
[----:B--2---:R-:W-:Y:S01]  /*2700*/  FADD.FTZ R185, R179, R185 ;  /* 0x000000b9b3b97221 */ /* 0x004fe20000010000 */
[----:B---3--:R-:W-:Y:S01]  /*2710*/  F2FP.PACK_AB R0, R182, R179 ;  /* 0x000000b3b600723e */ /* 0x008fe200000000ff */
[----:B------:R-:W-:Y:S01]  /*2720*/  FADD.FTZ R183, R180, R183 ;  /* 0x000000b7b4b77221 */ /* 0x000fe20000010000 */
[----:B------:R-:W-:Y:S01]  /*2730*/  LOP3.LUT R17, R45, UR14, R56, 0x96, !PT ;  /* 0x0000000e2d117c12 */ /* 0x000fe2000f8e9638 */
[----:B------:R-:W1:Y:S01]  /*2740*/  MUFU.EX2 R164, R164 ;  /* 0x000000a400a47308 */ /* 0x000e620000000800 */
[----:B------:R-:W-:Y:S01]  /*2750*/  LOP3.LUT R131, R131, R0, RZ, 0xc0, !PT ;  /* 0x0000000083837212 */ /* 0x000fe200078ec0ff */
[----:B------:R-:W2:Y:S01]  /*2760*/  SHFL.BFLY PT, R56, R168, 0x1, 0x1f ;  /* 0x0c201f00a8387f89 */ /* 0x000ea200000e0000 */
[----:B------:R-:W-:Y:S01]  /*2770*/  LOP3.LUT R210, R227, R170, RZ, 0x3c, !PT ;  /* 0x000000aae3d27212 */ /* 0x000fe200078e3cff */
[----:B------:R-:W-:Y:S01]  /*2780*/  FADD.FTZ R185, R182, R185 ;  /* 0x000000b9b6b97221 */ /* 0x000fe20000010000 */
[----:B------:R-:W-:Y:S01]  /*2790*/  LOP3.LUT R133, R135, UR13, R226, 0x96, !PT ;  /* 0x0000000d87857c12 */ /* 0x000fe2000f8e96e2 */
[----:B------:R-:W3:Y:S01]  /*27a0*/  SHFL.BFLY PT, R0, R167, 0x2, 0x1f ;  /* 0x0c401f00a7007f89 */ /* 0x000ee200000e0000 */
[--C-:B------:R-:W-:Y:S01]  /*27b0*/  SHF.R.U32.HI R71, RZ, 0x10, R44.reuse ;  /* 0x00000010ff477819 */ /* 0x100fe2000001162c */
[----:B------:R-:W-:Y:S01]  /*27c0*/  IMAD.WIDE.U32 R210, R210, -0x2daee0ad, RZ ;  /* 0xd2511f53d2d27825 */ /* 0x000fe200078e00ff */
[----:B------:R-:W-:Y:S01]  /*27d0*/  LOP3.LUT R32, R44, 0xffff, RZ, 0xc0, !PT ;  /* 0x0000ffff2c207812 */ /* 0x000fe200078ec0ff */
[----:B------:R-:W-:Y:S01]  /*27e0*/  MUFU.EX2 R178, R178 ;  /* 0x000000b200b27308 */ /* 0x000fe20000000800 */
[----:B------:R-:W-:Y:S01]  /*27f0*/  SHF.R.U32.HI R16, RZ, 0x18, R44 ;  /* 0x00000018ff107819 */ /* 0x000fe2000001162c */
[----:B------:R-:W-:Y:S01]  /*2800*/  IMAD.WIDE.U32 R136, R133, -0x2daee0ad, RZ ;  /* 0xd2511f5385887825 */ /* 0x000fe200078e00ff */
[----:B------:R-:W-:Y:S01]  /*2810*/  LOP3.LUT R208, R211, UR12, R234, 0x96, !PT ;  /* 0x0000000cd3d07c12 */ /* 0x000fe2000f8e96ea */
[----:B------:R-:W-:Y:S01]  /*2820*/  HMMA.16816.F32 R156, R128, R148, RZ ;  /* 0x00000094809c723c */ /* 0x000fe200000018ff */
[----:B------:R-:W-:-:S02]  /*2830*/  LOP3.LUT R71, R71, 0xff, RZ, 0xc0, !PT ;  /* 0x000000ff47477812 */ /* 0x000fc400078ec0ff */
[----:B------:R-:W-:Y:S01]  /*2840*/  LOP3.LUT R133, R137, UR10, R210, 0x96, !PT ;  /* 0x0000000a89857c12 */ /* 0x000fe2000f8e96d2 */
[----:B------:R-:W-:Y:S01]  /*2850*/  IMAD.WIDE.U32 R208, R208, -0x326172a9, RZ ;  /* 0xcd9e8d57d0d07825 */ /* 0x000fe200078e00ff */
[----:B------:R-:W-:Y:S01]  /*2860*/  MUFU.EX2 R177, R177 ;  /* 0x000000b100b17308 */ /* 0x000fe20000000800 */
[----:B------:R-:W-:Y:S02]  /*2870*/  LOP3.LUT R70, R44, 0xff, RZ, 0xc0, !PT ;  /* 0x000000ff2c467812 */ /* 0x000fe400078ec0ff */
[----:B------:R-:W-:Y:S01]  /*2880*/  SHF.R.U32.HI R32, RZ, 0x8, R32 ;  /* 0x00000008ff207819 */ /* 0x000fe20000011620 */
[----:B------:R-:W-:Y:S01]  /*2890*/  LDSM.16.MT88.4 R44, [R213+0xa400] ;  /* 0x00a40000d52c783b */ /* 0x000fe20000004200 */
[----:B------:R-:W-:Y:S01]  /*28a0*/  LOP3.LUT R134, R209, UR11, R134, 0x96, !PT ;  /* 0x0000000bd1867c12 */ /* 0x000fe2000f8e9686 */
[----:B------:R-:W-:Y:S01]  /*28b0*/  HMMA.16816.F32 R72, R128, R80, RZ ;  /* 0x000000508048723c */ /* 0x000fe200000018ff */
[----:B--2---:R-:W-:Y:S01]  /*28c0*/  FMNMX.FTZ R168, R168, R56, !PT ;  /* 0x00000038a8a87209 */ /* 0x004fe20007810000 */
[----:B------:R-:W-:Y:S01]  /*28d0*/  MUFU.EX2 R176, R176 ;  /* 0x000000b000b07308 */ /* 0x000fe20000000800 */
[----:B------:R-:W-:Y:S01]  /*28e0*/  PRMT R71, R71, 0x5410, R16 ;  /* 0x0000541047477816 */ /* 0x000fe20000000010 */
[----:B------:R-:W-:Y:S01]  /*28f0*/  IMAD.WIDE.U32 R134, R134, -0x2daee0ad, RZ ;  /* 0xd2511f5386867825 */ /* 0x000fe200078e00ff */
[----:B---3--:R-:W-:-:S02]  /*2900*/  FMNMX.FTZ R167, R167, R0, !PT ;  /* 0x00000000a7a77209 */ /* 0x008fc40007810000 */
[C---:B------:R-:W-:Y:S01]  /*2910*/  FSETP.NEU.FTZ.AND P1, PT, R168.reuse, -INF , PT ;  /* 0xff800000a800780b */ /* 0x040fe20003f3d000 */
[----:B------:R-:W-:Y:S01]  /*2920*/  FMUL.FTZ R203, R168, c[0x0][0x23c] ;  /* 0x00008f00a8cb7a20 */ /* 0x000fe20000410000 */
[----:B------:R-:W-:Y:S01]  /*2930*/  LOP3.LUT R16, R17, 0xffff, RZ, 0xc0, !PT ;  /* 0x0000ffff11107812 */ /* 0x000fe200078ec0ff */
[----:B------:R-:W2:Y:S01]  /*2940*/  SHFL.BFLY PT, R132, R167, 0x1, 0x1f ;  /* 0x0c201f00a7847f89 */ /* 0x000ea200000e0000 */
[----:B------:R-:W-:Y:S01]  /*2950*/  FFMA.FTZ R0, R19, c[0x0][0x23c], -R206 ;  /* 0x00008f0013007a23 */ /* 0x000fe200000108ce */
[----:B------:R-:W-:Y:S01]  /*2960*/  MUFU.EX2 R2, R18 ;  /* 0x0000001200027308 */ /* 0x000fe20000000800 */
[----:B------:R-:W-:Y:S01]  /*2970*/  FSEL R203, R203, RZ, P1 ;  /* 0x000000ffcbcb7208 */ /* 0x000fe20000800000 */
[--C-:B------:R-:W-:Y:S01]  /*2980*/  HSET2.LE.AND R71, R71, R194.reuse, PT ;  /* 0x000000c247477233 */ /* 0x100fe20003803000 */
[----:B------:R-:W-:Y:S01]  /*2990*/  SHF.R.U32.HI R69, RZ, 0x10, R17 ;  /* 0x00000010ff457819 */ /* 0x000fe20000011611 */
[C---:B------:R-:W-:Y:S01]  /*29a0*/  HMMA.16816.F32 R88, R128.reuse, R96, RZ ;  /* 0x000000608058723c */ /* 0x040fe200000018ff */
[----:B------:R-:W-:Y:S01]  /*29b0*/  PRMT R70, R70, 0x5410, R32 ;  /* 0x0000541046467816 */ /* 0x000fe20000000020 */
[--C-:B------:R-:W-:Y:S01]  /*29c0*/  FFMA.FTZ R187, R100, c[0x0][0x23c], -R203.reuse ;  /* 0x00008f0064bb7a23 */ /* 0x100fe200000108cb */
[----:B------:R-:W-:Y:S01]  /*29d0*/  LOP3.LUT R100, R135, UR8, R136, 0x96, !PT ;  /* 0x0000000887647c12 */ /* 0x000fe2000f8e9688 */
[----:B------:R-:W3:Y:S01]  /*29e0*/  MUFU.EX2 R0, R0 ;  /* 0x0000000000007308 */ /* 0x000ee20000000800 */
[----:B------:R-:W-:Y:S01]  /*29f0*/  FFMA.FTZ R188, R101, c[0x0][0x23c], -R203 ;  /* 0x00008f0065bc7a23 */ /* 0x000fe200000108cb */
[----:B------:R-:W-:Y:S01]  /*2a00*/  LOP3.LUT R68, R17, 0xff, RZ, 0xc0, !PT ;  /* 0x000000ff11447812 */ /* 0x000fe200078ec0ff */
[----:B------:R-:W-:Y:S01]  /*2a10*/  IMAD.WIDE.U32 R136, R133, -0x326172a9, RZ ;  /* 0xcd9e8d5785887825 */ /* 0x000fe200078e00ff */
[----:B------:R-:W-:Y:S01]  /*2a20*/  SHF.R.U32.HI R16, RZ, 0x8, R16 ;  /* 0x00000008ff107819 */ /* 0x000fe20000011610 */
[--C-:B------:R-:W-:Y:S01]  /*2a30*/  HSET2.LE.AND R70, R70, R194.reuse, PT ;  /* 0x000000c246467233 */ /* 0x100fe20003803000 */
[----:B------:R-:W-:Y:S01]  /*2a40*/  SHF.R.U32.HI R17, RZ, 0x18, R17 ;  /* 0x00000018ff117819 */ /* 0x000fe20000011611 */
[----:B------:R-:W-:Y:S01]  /*2a50*/  IMAD.WIDE.U32 R100, R100, -0x326172a9, RZ ;  /* 0xcd9e8d5764647825 */ /* 0x000fe200078e00ff */
[----:B------:R-:W4:Y:S01]  /*2a60*/  MUFU.EX2 R175, R175 ;  /* 0x000000af00af7308 */ /* 0x000f220000000800 */
[----:B------:R-:W-:Y:S01]  /*2a70*/  LOP3.LUT R133, R137, UR9, R208, 0x96, !PT ;  /* 0x0000000989857c12 */ /* 0x000fe2000f8e96d0 */
[----:B------:R-:W5:Y:S01]  /*2a80*/  LDSM.16.MT88.4 R32, [R212+0xa400] ;  /* 0x00a40000d420783b */ /* 0x000f620000004200 */
[----:B------:R-:W-:Y:S01]  /*2a90*/  LOP3.LUT R69, R69, 0xff, RZ, 0xc0, !PT ;  /* 0x000000ff45457812 */ /* 0x000fe200078ec0ff */
[----:B------:R-:W-:Y:S01]  /*2aa0*/  FFMA.FTZ R189, R84, c[0x0][0x23c], -R203 ;  /* 0x00008f0054bd7a23 */ /* 0x000fe200000108cb */
[----:B------:R-:W-:Y:S01]  /*2ab0*/  LOP3.LUT R136, R101, UR7, R136, 0x96, !PT ;  /* 0x0000000765887c12 */ /* 0x000fe2000f8e9688 */
[----:B------:R-:W-:Y:S01]  /*2ac0*/  IMAD.WIDE.U32 R138, R133, -0x2daee0ad, RZ ;  /* 0xd2511f53858a7825 */ /* 0x000fe200078e00ff */
[----:B------:R-:W-:Y:S01]  /*2ad0*/  PRMT R68, R68, 0x5410, R16 ;  /* 0x0000541044447816 */ /* 0x000fe20000000010 */
[----:B------:R-:W-:Y:S01]  /*2ae0*/  MUFU.EX2 R187, R187 ;  /* 0x000000bb00bb7308 */ /* 0x000fe20000000800 */
[----:B--2---:R-:W-:Y:S01]  /*2af0*/  FMNMX.FTZ R167, R167, R132, !PT ;  /* 0x00000084a7a77209 */ /* 0x004fe20007810000 */
[----:B------:R-:W-:Y:S01]  /*2b00*/  IMAD.WIDE.U32 R136, R136, -0x2daee0ad, RZ ;  /* 0xd2511f5388887825 */ /* 0x000fe200078e00ff */
[----:B-1----:R-:W-:Y:S01]  /*2b10*/  F2FP.PACK_AB R16, R164, R174 ;  /* 0x000000aea410723e */ /* 0x002fe200000000ff */
[--C-:B------:R-:W-:Y:S01]  /*2b20*/  HSET2.LE.AND R68, R68, R194.reuse, PT ;  /* 0x000000c244447233 */ /* 0x100fe20003803000 */
[----:B------:R-:W-:Y:S01]  /*2b30*/  PRMT R69, R69, 0x5410, R17 ;  /* 0x0000541045457816 */ /* 0x000fe20000000011 */
[----:B------:R-:W-:Y:S01]  /*2b40*/  FMUL.FTZ R205, R167, c[0x0][0x23c] ;  /* 0x00008f00a7cd7a20 */ /* 0x000fe20000410000 */
[----:B------:R-:W-:Y:S01]  /*2b50*/  LOP3.LUT R70, R70, R16, RZ, 0xc0, !PT ;  /* 0x0000001046467212 */ /* 0x000fe200078ec0ff */
[--C-:B------:R-:W-:Y:S01]  /*2b60*/  FFMA.FTZ R190, R85, c[0x0][0x23c], -R203.reuse ;  /* 0x00008f0055be7a23 */ /* 0x100fe200000108cb */
[----:B---3--:R-:W-:Y:S01]  /*2b70*/  F2FP.PACK_AB R17, R0, R2 ;  /* 0x000000020011723e */ /* 0x008fe200000000ff */
[--C-:B------:R-:W-:Y:S01]  /*2b80*/  HSET2.LE.AND R69, R69, R194.reuse, PT ;  /* 0x000000c245457233 */ /* 0x100fe20003803000 */
[----:B------:R-:W-:Y:S01]  /*2b90*/  F2FP.PACK_AB R16, R177, R178 ;  /* 0x000000b2b110723e */ /* 0x000fe200000000ff */
[----:B------:R-:W-:Y:S01]  /*2ba0*/  MUFU.EX2 R188, R188 ;  /* 0x000000bc00bc7308 */ /* 0x000fe20000000800 */
[----:B----4-:R-:W-:Y:S01]  /*2bb0*/  F2FP.PACK_AB R57, R175, R176 ;  /* 0x000000b0af39723e */ /* 0x010fe200000000ff */
[C---:B------:R-:W-:Y:S01]  /*2bc0*/  HMMA.16816.F32 R104, R128.reuse, R108, RZ ;  /* 0x0000006c8068723c */ /* 0x040fe200000018ff */
[----:B------:R-:W-:Y:S01]  /*2bd0*/  FSETP.NEU.FTZ.AND P1, PT, R167, -INF , PT ;  /* 0xff800000a700780b */ /* 0x000fe20003f3d000 */
[--C-:B------:R-:W-:Y:S01]  /*2be0*/  FFMA.FTZ R196, R12, c[0x0][0x23c], -R203.reuse ;  /* 0x00008f000cc47a23 */ /* 0x100fe200000108cb */
[----:B------:R-:W-:Y:S01]  /*2bf0*/  LOP3.LUT R84, R137, UR4, R138, 0x96, !PT ;  /* 0x0000000489547c12 */ /* 0x000fe2000f8e968a */
[----:B------:R-:W-:Y:S01]  /*2c00*/  FFMA.FTZ R199, R13, c[0x0][0x23c], -R203 ;  /* 0x00008f000dc77a23 */ /* 0x000fe200000108cb */
[----:B------:R-:W-:Y:S01]  /*2c10*/  FSEL R205, R205, RZ, P1 ;  /* 0x000000ffcdcd7208 */ /* 0x000fe20000800000 */
[----:B------:R-:W-:Y:S01]  /*2c20*/  MUFU.EX2 R189, R189 ;  /* 0x000000bd00bd7308 */ /* 0x000fe20000000800 */
[----:B------:R-:W-:Y:S01]  /*2c30*/  LOP3.LUT R71, R71, R17, RZ, 0xc0, !PT ;  /* 0x0000001147477212 */ /* 0x000fe200078ec0ff */
[----:B------:R-:W-:Y:S01]  /*2c40*/  IMAD.WIDE.U32 R132, R84, -0x326172a9, RZ ;  /* 0xcd9e8d5754847825 */ /* 0x000fe200078e00ff */
[----:B------:R-:W-:Y:S01]  /*2c50*/  LOP3.LUT R68, R68, R16, RZ, 0xc0, !PT ;  /* 0x0000001044447212 */ /* 0x000fe200078ec0ff */
[C---:B------:R-:W-:Y:S01]  /*2c60*/  HMMA.16816.F32 R140, R128.reuse, R120, RZ ;  /* 0x00000078808c723c */ /* 0x040fe200000018ff */
[----:B------:R-:W-:Y:S01]  /*2c70*/  LOP3.LUT R69, R69, R57, RZ, 0xc0, !PT ;  /* 0x0000003945457212 */ /* 0x000fe200078ec0ff */
[----:B------:R-:W1:Y:S01]  /*2c80*/  LDSM.16.MT88.4 R16, [R213+0xb400] ;  /* 0x00b40000d510783b */ /* 0x000e620000004200 */
[----:B------:R-:W-:Y:S01]  /*2c90*/  LOP3.LUT R138, R139, UR6, R134, 0x96, !PT ;  /* 0x000000068b8a7c12 */ /* 0x000fe2000f8e9686 */
[--C-:B------:R-:W-:Y:S01]  /*2ca0*/  FFMA.FTZ R193, R86, c[0x0][0x23c], -R205.reuse ;  /* 0x00008f0056c17a23 */ /* 0x100fe200000108cd */
[----:B------:R-:W-:Y:S01]  /*2cb0*/  LOP3.LUT R86, R132, 0xffff, RZ, 0xc0, !PT ;  /* 0x0000ffff84567812 */ /* 0x000fe200078ec0ff */
[----:B------:R-:W2:Y:S01]  /*2cc0*/  LDSM.16.MT88.4 R56, [R212+0xb400] ;  /* 0x00b40000d438783b */ /* 0x000ea20000004200 */
[--C-:B------:R-:W-:Y:S01]  /*2cd0*/  FFMA.FTZ R191, R102, c[0x0][0x23c], -R205.reuse ;  /* 0x00008f0066bf7a23 */ /* 0x100fe200000108cd */
[----:B------:R-:W-:Y:S01]  /*2ce0*/  LOP3.LUT R84, R132, 0xff, RZ, 0xc0, !PT ;  /* 0x000000ff84547812 */ /* 0x000fe200078ec0ff */
[----:B------:R-:W-:Y:S01]  /*2cf0*/  IMAD.WIDE.U32 R138, R138, -0x326172a9, RZ ;  /* 0xcd9e8d578a8a7825 */ /* 0x000fe200078e00ff */
[----:B------:R-:W-:Y:S01]  /*2d00*/  SHF.R.U32.HI R86, RZ, 0x8, R86 ;  /* 0x00000008ff567819 */ /* 0x000fe20000011656 */
[----:B------:R-:W3:Y:S01]  /*2d10*/  MUFU.EX2 R190, R190 ;  /* 0x000000be00be7308 */ /* 0x000ee20000000800 */
[C---:B------:R-:W-:Y:S01]  /*2d20*/  HMMA.16816.F32 R124, R128.reuse, R64, RZ ;  /* 0x00000040807c723c */ /* 0x040fe200000018ff */
[--C-:B------:R-:W-:Y:S01]  /*2d30*/  FFMA.FTZ R192, R87, c[0x0][0x23c], -R205.reuse ;  /* 0x00008f0057c07a23 */ /* 0x100fe200000108cd */
[----:B------:R-:W-:Y:S01]  /*2d40*/  SHF.R.U32.HI R87, RZ, 0x10, R132 ;  /* 0x00000010ff577819 */ /* 0x000fe20000011684 */
[----:B------:R-:W-:Y:S01]  /*2d50*/  FFMA.FTZ R195, R103, c[0x0][0x23c], -R205 ;  /* 0x00008f0067c37a23 */ /* 0x000fe200000108cd */
[----:B------:R-:W-:Y:S01]  /*2d60*/  LOP3.LUT R101, R133, UR15, R138, 0x96, !PT ;  /* 0x0000000f85657c12 */ /* 0x000fe2000f8e968a */
[--C-:B------:R-:W-:Y:S01]  /*2d70*/  FFMA.FTZ R198, R112, c[0x0][0x23c], -R203.reuse ;  /* 0x00008f0070c67a23 */ /* 0x100fe200000108cb */
[----:B------:R-:W-:Y:S01]  /*2d80*/  PRMT R84, R84, 0x5410, R86 ;  /* 0x0000541054547816 */ /* 0x000fe20000000056 */
[----:B------:R-:W-:Y:S01]  /*2d90*/  MUFU.EX2 R191, R191 ;  /* 0x000000bf00bf7308 */ /* 0x000fe20000000800 */
[----:B------:R-:W-:Y:S01]  /*2da0*/  LOP3.LUT R86, R87, 0xff, RZ, 0xc0, !PT ;  /* 0x000000ff57567812 */ /* 0x000fe200078ec0ff */
[C---:B------:R-:W-:Y:S01]  /*2db0*/  HMMA.16816.F32 R152, R128.reuse, R150, RZ ;  /* 0x000000968098723c */ /* 0x040fe200000018ff */
[----:B------:R-:W-:Y:S01]  /*2dc0*/  LOP3.LUT R103, R101, 0xffff, RZ, 0xc0, !PT ;  /* 0x0000ffff65677812 */ /* 0x000fe200078ec0ff */
[----:B------:R-:W-:Y:S01]  /*2dd0*/  FFMA.FTZ R197, R113, c[0x0][0x23c], -R203 ;  /* 0x00008f0071c57a23 */ /* 0x000fe200000108cb */
[--C-:B------:R-:W-:Y:S01]  /*2de0*/  SHF.R.U32.HI R87, RZ, 0x10, R101.reuse ;  /* 0x00000010ff577819 */ /* 0x100fe20000011665 */
[----:B------:R-:W-:Y:S01]  /*2df0*/  HSET2.LE.AND R84, R84, R194, PT ;  /* 0x000000c254547233 */ /* 0x000fe20003803000 */
[----:B------:R-:W-:Y:S01]  /*2e00*/  LOP3.LUT R236, R139, UR5, R100, 0x96, !PT ;  /* 0x000000058bec7c12 */ /* 0x000fe2000f8e9664 */
[----:B------:R-:W-:Y:S01]  /*2e10*/  MUFU.EX2 R193, R193 ;  /* 0x000000c100c17308 */ /* 0x000fe20000000800 */
[----:B------:R-:W-:Y:S01]  /*2e20*/  LOP3.LUT R102, R101, 0xff, RZ, 0xc0, !PT ;  /* 0x000000ff65667812 */ /* 0x000fe200078ec0ff */
[----:B------:R-:W-:Y:S01]  /*2e30*/  HMMA.16816.F32 R76, R128, R82, RZ ;  /* 0x00000052804c723c */ /* 0x000fe200000018ff */
[----:B------:R-:W-:Y:S01]  /*2e40*/  SHF.R.U32.HI R85, RZ, 0x18, R132 ;  /* 0x00000018ff557819 */ /* 0x000fe20000011684 */
[----:B------:R-:W-:Y:S01]  /*2e50*/  IMAD.WIDE.U32 R236, R236, -0x2daee0ad, RZ ;  /* 0xd2511f53ecec7825 */ /* 0x000fe200078e00ff */
[----:B------:R-:W-:-:S02]  /*2e60*/  SHF.R.U32.HI R101, RZ, 0x18, R101 ;  /* 0x00000018ff657819 */ /* 0x000fc40000011665 */
[----:B------:R-:W-:Y:S01]  /*2e70*/  SHF.R.U32.HI R103, RZ, 0x8, R103 ;  /* 0x00000008ff677819 */ /* 0x000fe20000011667 */
[----:B------:R-:W4:Y:S01]  /*2e80*/  MUFU.EX2 R192, R192 ;  /* 0x000000c000c07308 */ /* 0x000f220000000800 */
[----:B------:R-:W-:Y:S01]  /*2e90*/  LOP3.LUT R87, R87, 0xff, RZ, 0xc0, !PT ;  /* 0x000000ff57577812 */ /* 0x000fe200078ec0ff */
[C---:B------:R-:W-:Y:S01]  /*2ea0*/  HMMA.16816.F32 R92, R128.reuse, R98, RZ ;  /* 0x00000062805c723c */ /* 0x040fe200000018ff */
[----:B------:R-:W-:Y:S01]  /*2eb0*/  PRMT R85, R86, 0x5410, R85 ;  /* 0x0000541056557816 */ /* 0x000fe20000000055 */
[----:B------:R-:W-:Y:S01]  /*2ec0*/  FFMA.FTZ R200, R14, c[0x0][0x23c], -R205 ;  /* 0x00008f000ec87a23 */ /* 0x000fe200000108cd */
[----:B------:R-:W-:Y:S01]  /*2ed0*/  PRMT R102, R102, 0x5410, R103 ;  /* 0x0000541066667816 */ /* 0x000fe20000000067 */
[----:B------:R-:W-:Y:S01]  /*2ee0*/  FFMA.FTZ R202, R15, c[0x0][0x23c], -R205 ;  /* 0x00008f000fca7a23 */ /* 0x000fe200000108cd */
[----:B------:R-:W-:Y:S01]  /*2ef0*/  PRMT R87, R87, 0x5410, R101 ;  /* 0x0000541057577816 */ /* 0x000fe20000000065 */
[----:B------:R-:W1:Y:S01]  /*2f00*/  MUFU.EX2 R195, R195 ;  /* 0x000000c300c37308 */ /* 0x000e620000000800 */
[----:B------:R-:W-:Y:S01]  /*2f10*/  LOP3.LUT R112, R236, 0xffff, RZ, 0xc0, !PT ;  /* 0x0000ffffec707812 */ /* 0x000fe200078ec0ff */
[C---:B------:R-:W-:Y:S01]  /*2f20*/  HMMA.16816.F32 R144, R128.reuse, R110, RZ ;  /* 0x0000006e8090723c */ /* 0x040fe200000018ff */
[----:B------:R-:W-:Y:S01]  /*2f30*/  LOP3.LUT R138, R237, UR14, R136, 0x96, !PT ;  /* 0x0000000eed8a7c12 */ /* 0x000fe2000f8e9688 */
[--C-:B------:R-:W-:Y:S01]  /*2f40*/  HSET2.LE.AND R85, R85, R194.reuse, PT ;  /* 0x000000c255557233 */ /* 0x100fe20003803000 */
[----:B---3--:R-:W-:Y:S01]  /*2f50*/  F2FP.PACK_AB R134, R190, R189 ;  /* 0x000000bdbe86723e */ /* 0x008fe200000000ff */
[--C-:B------:R-:W-:Y:S01]  /*2f60*/  HSET2.LE.AND R102, R102, R194.reuse, PT ;  /* 0x000000c266667233 */ /* 0x100fe20003803000 */
[----:B------:R-:W-:Y:S01]  /*2f70*/  F2FP.PACK_AB R132, R188, R187 ;  /* 0x000000bbbc84723e */ /* 0x000fe200000000ff */
[----:B------:R-:W-:Y:S01]  /*2f80*/  MUFU.EX2 R196, R196 ;  /* 0x000000c400c47308 */ /* 0x000fe20000000800 */
[--C-:B------:R-:W-:Y:S01]  /*2f90*/  HSET2.LE.AND R87, R87, R194.reuse, PT ;  /* 0x000000c257577233 */ /* 0x100fe20003803000 */
[C---:B------:R-:W-:Y:S01]  /*2fa0*/  HMMA.16816.F32 R116, R128.reuse, R122, RZ ;  /* 0x0000007a8074723c */ /* 0x040fe200000018ff */
[----:B----4-:R-:W-:Y:S01]  /*2fb0*/  F2FP.PACK_AB R135, R192, R193 ;  /* 0x000000c1c087723e */ /* 0x010fe200000000ff */
[--C-:B------:R-:W-:Y:S01]  /*2fc0*/  FFMA.FTZ R201, R114, c[0x0][0x23c], -R205.reuse ;  /* 0x00008f0072c97a23 */ /* 0x100fe200000108cd */
[----:B------:R-:W-:Y:S01]  /*2fd0*/  LOP3.LUT R12, R236, 0xff, RZ, 0xc0, !PT ;  /* 0x000000ffec0c7812 */ /* 0x000fe200078ec0ff */
[----:B------:R-:W-:Y:S01]  /*2fe0*/  FFMA.FTZ R204, R115, c[0x0][0x23c], -R205 ;  /* 0x00008f0073cc7a23 */ /* 0x000fe200000108cd */
[----:B------:R-:W-:Y:S01]  /*2ff0*/  SHF.R.U32.HI R112, RZ, 0x8, R112 ;  /* 0x00000008ff707819 */ /* 0x000fe20000011670 */
[----:B------:R-:W3:Y:S01]  /*3000*/  MUFU.EX2 R199, R199 ;  /* 0x000000c700c77308 */ /* 0x000ee20000000800 */
[----:B-1----:R-:W-:Y:S01]  /*3010*/  F2FP.PACK_AB R133, R195, R191 ;  /* 0x000000bfc385723e */ /* 0x002fe200000000ff */
[----:B------:R-:W-:Y:S01]  /*3020*/  HMMA.16816.F32 R128, R128, R66, RZ ;  /* 0x000000428080723c */ /* 0x000fe200000018ff */
[----:B------:R-:W-:Y:S01]  /*3030*/  SHF.R.U32.HI R14, RZ, 0x10, R138 ;  /* 0x00000010ff0e7819 */ /* 0x000fe2000001168a */
[--C-:B------:R-:W-:Y:S01]  /*3040*/  FFMA.FTZ R52, R52, c[0x0][0x23c], -R203.reuse ;  /* 0x00008f0034347a23 */ /* 0x100fe200000108cb */
[----:B------:R-:W-:Y:S01]  /*3050*/  LOP3.LUT R137, R138, 0xffff, RZ, 0xc0, !PT ;  /* 0x0000ffff8a897812 */ /* 0x000fe200078ec0ff */
[----:B------:R-:W-:Y:S01]  /*3060*/  FFMA.FTZ R53, R53, c[0x0][0x23c], -R203 ;  /* 0x00008f0035357a23 */ /* 0x000fe200000108cb */
[----:B------:R-:W-:Y:S01]  /*3070*/  LOP3.LUT R134, R84, R134, RZ, 0xc0, !PT ;  /* 0x0000008654867212 */ /* 0x000fe200078ec0ff */
[----:B------:R-:W1:Y:S01]  /*3080*/  MUFU.EX2 R198, R198 ;  /* 0x000000c600c67308 */ /* 0x000e620000000800 */
[----:B------:R-:W-:Y:S01]  /*3090*/  LOP3.LUT R135, R85, R135, RZ, 0xc0, !PT ;  /* 0x0000008755877212 */ /* 0x000fe200078ec0ff */
[C---:B------:R-:W-:Y:S01]  /*30a0*/  HMMA.16816.F32 R156, R68.reuse, R60, R156 ;  /* 0x0000003c449c723c */ /* 0x040fe2000000189c */
[----:B------:R-:W-:Y:S01]  /*30b0*/  LOP3.LUT R132, R102, R132, RZ, 0xc0, !PT ;  /* 0x0000008466847212 */ /* 0x000fe200078ec0ff */
[--C-:B------:R-:W-:Y:S01]  /*30c0*/  FFMA.FTZ R54, R54, c[0x0][0x23c], -R205.reuse ;  /* 0x00008f0036367a23 */ /* 0x100fe200000108cd */
[----:B------:R-:W-:Y:S01]  /*30d0*/  LOP3.LUT R133, R87, R133, RZ, 0xc0, !PT ;  /* 0x0000008557857212 */ /* 0x000fe200078ec0ff */
[----:B------:R-:W-:Y:S01]  /*30e0*/  FFMA.FTZ R55, R55, c[0x0][0x23c], -R205 ;  /* 0x00008f0037377a23 */ /* 0x000fe200000108cd */
[----:B------:R-:W-:Y:S01]  /*30f0*/  PRMT R12, R12, 0x5410, R112 ;  /* 0x000054100c0c7816 */ /* 0x000fe20000000070 */
[----:B------:R-:W4:Y:S01]  /*3100*/  MUFU.EX2 R197, R197 ;  /* 0x000000c500c57308 */ /* 0x000f220000000800 */
[----:B------:R-:W-:Y:S01]  /*3110*/  SHF.R.U32.HI R136, RZ, 0x10, R236 ;  /* 0x00000010ff887819 */ /* 0x000fe200000116ec */
[----:B------:R-:W-:Y:S01]  /*3120*/  HMMA.16816.F32 R72, R68, R48, R72 ;  /* 0x000000304448723c */ /* 0x000fe20000001848 */
[----:B------:R-:W-:Y:S01]  /*3130*/  SHF.R.U32.HI R15, RZ, 0x18, R138 ;  /* 0x00000018ff0f7819 */ /* 0x000fe2000001168a */
[--C-:B------:R-:W-:Y:S01]  /*3140*/  HSET2.LE.AND R12, R12, R194.reuse, PT ;  /* 0x000000c20c0c7233 */ /* 0x100fe20003803000 */
[----:B------:R-:W-:Y:S01]  /*3150*/  LOP3.LUT R14, R14, 0xff, RZ, 0xc0, !PT ;  /* 0x000000ff0e0e7812 */ /* 0x000fe200078ec0ff */
[----:B------:R-:W-:Y:S01]  /*3160*/  FADD.FTZ R187, R187, R188 ;  /* 0x000000bcbbbb7221 */ /* 0x000fe20000010000 */
[----:B------:R-:W-:Y:S01]  /*3170*/  LOP3.LUT R211, R138, 0xff, RZ, 0xc0, !PT ;  /* 0x000000ff8ad37812 */ /* 0x000fe200078ec0ff */
[----:B------:R-:W-:Y:S01]  /*3180*/  MUFU.EX2 R200, R200 ;  /* 0x000000c800c87308 */ /* 0x000fe20000000800 */
[----:B------:R-:W-:Y:S01]  /*3190*/  SHF.R.U32.HI R137, RZ, 0x8, R137 ;  /* 0x00000008ff897819 */ /* 0x000fe20000011689 */
[----:B------:R-:W-:Y:S01]  /*31a0*/  HMMA.16816.F32 R100, R132, R108, RZ ;  /* 0x0000006c8464723c */ /* 0x000fe200000018ff */
[----:B------:R-:W-:Y:S01]  /*31b0*/  SHF.R.U32.HI R13, RZ, 0x18, R236 ;  /* 0x00000018ff0d7819 */ /* 0x000fe200000116ec */
[----:B------:R-:W-:Y:S01]  /*31c0*/  FADD.FTZ R191, R191, R195 ;  /* 0x000000c3bfbf7221 */ /* 0x000fe20000010000 */
[----:B------:R-:W-:Y:S01]  /*31d0*/  LOP3.LUT R136, R136, 0xff, RZ, 0xc0, !PT ;  /* 0x000000ff88887812 */ /* 0x000fe200078ec0ff */
[----:B------:R-:W-:Y:S01]  /*31e0*/  FADD.FTZ R187, R189, R187 ;  /* 0x000000bbbdbb7221 */ /* 0x000fe20000010000 */
[----:B------:R-:W-:Y:S01]  /*31f0*/  PRMT R15, R14, 0x5410, R15 ;  /* 0x000054100e0f7816 */ /* 0x000fe2000000000f */
[----:B------:R-:W-:Y:S01]  /*3200*/  MUFU.EX2 R202, R202 ;  /* 0x000000ca00ca7308 */ /* 0x000fe20000000800 */
[----:B------:R-:W-:Y:S01]  /*3210*/  PRMT R211, R211, 0x5410, R137 ;  /* 0x00005410d3d37816 */ /* 0x000fe20000000089 */
[C---:B------:R-:W-:Y:S01]  /*3220*/  HMMA.16816.F32 R88, R68.reuse, R44, R88 ;  /* 0x0000002c4458723c */ /* 0x040fe20000001858 */
[----:B---3--:R-:W-:Y:S01]  /*3230*/  F2FP.PACK_AB R14, R199, R196 ;  /* 0x000000c4c70e723e */ /* 0x008fe200000000ff */
[----:B------:R-:W-:Y:S01]  /*3240*/  FADD.FTZ R191, R193, R191 ;  /* 0x000000bfc1bf7221 */ /* 0x000fe20000010000 */
[----:B------:R-:W-:Y:S01]  /*3250*/  PRMT R13, R136, 0x5410, R13 ;  /* 0x00005410880d7816 */ /* 0x000fe2000000000d */
[----:B------:R-:W-:Y:S01]  /*3260*/  FADD.FTZ R187, R190, R187 ;  /* 0x000000bbbebb7221 */ /* 0x000fe20000010000 */
[----:B------:R-:W-:Y:S01]  /*3270*/  LOP3.LUT R14, R12, R14, RZ, 0xc0, !PT ;  /* 0x0000000e0c0e7212 */ /* 0x000fe200078ec0ff */
[----:B------:R-:W3:Y:S01]  /*3280*/  MUFU.EX2 R201, R201 ;  /* 0x000000c900c97308 */ /* 0x000ee20000000800 */
[--C-:B------:R-:W-:Y:S01]  /*3290*/  HSET2.LE.AND R12, R211, R194.reuse, PT ;  /* 0x000000c2d30c7233 */ /* 0x100fe20003803000 */
[----:B-----5:R-:W-:Y:S01]  /*32a0*/  HMMA.16816.F32 R104, R68, R32, R104 ;  /* 0x000000204468723c */ /* 0x020fe20000001868 */
[----:B------:R-:W-:Y:S01]  /*32b0*/  HSET2.LE.AND R13, R13, R194, PT ;  /* 0x000000c20d0d7233 */ /* 0x000fe20003803000 */
[----:B------:R-:W-:-:S02]  /*32c0*/  FADD.FTZ R191, R192, R191 ;  /* 0x000000bfc0bf7221 */ /* 0x000fc40000010000 */
[----:B-1----:R-:W-:Y:S02]  /*32d0*/  FADD.FTZ R187, R198, R187 ;  /* 0x000000bbc6bb7221 */ /* 0x002fe40000010000 */
[----:B------:R-:W1:Y:S01]  /*32e0*/  MUFU.EX2 R204, R204 ;  /* 0x000000cc00cc7308 */ /* 0x000e620000000800 */
[----:B------:R-:W-:Y:S01]  /*32f0*/  FADD.FTZ R183, R178, R183 ;  /* 0x000000b7b2b77221 */ /* 0x000fe20000010000 */
[C---:B------:R-:W-:Y:S01]  /*3300*/  HMMA.16816.F32 R140, R68.reuse, R16, R140 ;  /* 0x00000010448c723c */ /* 0x040fe2000000188c */
[----:B------:R-:W-:Y:S02]  /*3310*/  FADD.FTZ R185, R176, R185 ;  /* 0x000000b9b0b97221 */ /* 0x000fe40000010000 */
[----:B----4-:R-:W-:Y:S02]  /*3320*/  FADD.FTZ R187, R197, R187 ;  /* 0x000000bbc5bb7221 */ /* 0x010fe40000010000 */
[----:B------:R-:W-:Y:S01]  /*3330*/  FADD.FTZ R183, R177, R183 ;  /* 0x000000b7b1b77221 */ /* 0x000fe20000010000 */
[----:B------:R-:W4:Y:S01]  /*3340*/  MUFU.EX2 R52, R52 ;  /* 0x0000003400347308 */ /* 0x000f220000000800 */
[----:B---3--:R-:W-:Y:S01]  /*3350*/  FADD.FTZ R191, R201, R191 ;  /* 0x000000bfc9bf7221 */ /* 0x008fe20000010000 */
[----:B--2---:R-:W-:Y:S01]  /*3360*/  HMMA.16816.F32 R124, R68, R56, R124 ;  /* 0x00000038447c723c */ /* 0x004fe2000000187c */
[----:B------:R-:W-:-:S02]  /*3370*/  FADD.FTZ R185, R175, R185 ;  /* 0x000000b9afb97221 */ /* 0x000fc40000010000 */
[--C-:B------:R-:W-:Y:S02]  /*3380*/  FFMA.FTZ R36, R36, c[0x0][0x23c], -R203.reuse ;  /* 0x00008f0024247a23 */ /* 0x100fe400000108cb */
[----:B------:R-:W-:Y:S01]  /*3390*/  FFMA.FTZ R37, R37, c[0x0][0x23c], -R203 ;  /* 0x00008f0025257a23 */ /* 0x000fe200000108cb */
[----:B------:R-:W-:Y:S01]  /*33a0*/  MUFU.EX2 R53, R53 ;  /* 0x0000003500357308 */ /* 0x000fe20000000800 */
[----:B-1----:R-:W-:Y:S01]  /*33b0*/  FADD.FTZ R191, R204, R191 ;  /* 0x000000bfccbf7221 */ /* 0x002fe20000010000 */
[C---:B------:R-:W-:Y:S01]  /*33c0*/  HMMA.16816.F32 R152, R68.reuse, R62, R152 ;  /* 0x0000003e4498723c */ /* 0x040fe20000001898 */
[--C-:B------:R-:W-:Y:S02]  /*33d0*/  FFMA.FTZ R38, R38, c[0x0][0x23c], -R205.reuse ;  /* 0x00008f0026267a23 */ /* 0x100fe400000108cd */
[----:B------:R-:W-:Y:S02]  /*33e0*/  FFMA.FTZ R39, R39, c[0x0][0x23c], -R205 ;  /* 0x00008f0027277a23 */ /* 0x000fe400000108cd */
[----:B------:R-:W-:Y:S01]  /*33f0*/  FADD.FTZ R187, R196, R187 ;  /* 0x000000bbc4bb7221 */ /* 0x000fe20000010000 */
[----:B------:R-:W1:Y:S01]  /*3400*/  MUFU.EX2 R54, R54 ;  /* 0x0000003600367308 */ /* 0x000e620000000800 */
[----:B------:R-:W-:Y:S01]  /*3410*/  FADD.FTZ R191, R200, R191 ;  /* 0x000000bfc8bf7221 */ /* 0x000fe20000010000 */
[----:B------:R-:W-:Y:S01]  /*3420*/  HMMA.16816.F32 R76, R68, R50, R76 ;  /* 0x00000032444c723c */ /* 0x000fe2000000184c */
[----:B------:R-:W-:-:S02]  /*3430*/  FADD.FTZ R183, R174, R183 ;  /* 0x000000b7aeb77221 */ /* 0x000fc40000010000 */
[----:B------:R-:W-:Y:S02]  /*3440*/  FADD.FTZ R185, R2, R185 ;  /* 0x000000b902b97221 */ /* 0x000fe40000010000 */
[----:B------:R-:W-:Y:S01]  /*3450*/  FADD.FTZ R187, R199, R187 ;  /* 0x000000bbc7bb7221 */ /* 0x000fe20000010000 */
[----:B------:R-:W2:Y:S01]  /*3460*/  MUFU.EX2 R55, R55 ;  /* 0x0000003700377308 */ /* 0x000ea20000000800 */
[----:B------:R-:W-:Y:S01]  /*3470*/  FADD.FTZ R191, R202, R191 ;  /* 0x000000bfcabf7221 */ /* 0x000fe20000010000 */
[C---:B------:R-:W-:Y:S01]  /*3480*/  HMMA.16816.F32 R92, R68.reuse, R46, R92 ;  /* 0x0000002e445c723c */ /* 0x040fe2000000185c */
[----:B------:R-:W-:Y:S02]  /*3490*/  FADD.FTZ R183, R164, R183 ;  /* 0x000000b7a4b77221 */ /* 0x000fe40000010000 */
[----:B------:R-:W-:Y:S02]  /*34a0*/  FADD.FTZ R185, R0, R185 ;  /* 0x000000b900b97221 */ /* 0x000fe40000010000 */
[----:B----4-:R-:W-:Y:S01]  /*34b0*/  FADD.FTZ R187, R52, R187 ;  /* 0x000000bb34bb7221 */ /* 0x010fe20000010000 */
[----:B------:R-:W-:Y:S01]  /*34c0*/  MUFU.EX2 R36, R36 ;  /* 0x0000002400247308 */ /* 0x000fe20000000800 */
[----:B-1----:R-:W-:Y:S01]  /*34d0*/  FADD.FTZ R191, R54, R191 ;  /* 0x000000bf36bf7221 */ /* 0x002fe20000010000 */
[----:B------:R-:W-:Y:S01]  /*34e0*/  HMMA.16816.F32 R144, R68, R34, R144 ;  /* 0x000000224490723c */ /* 0x000fe20000001890 */
[----:B------:R-:W-:-:S05]  /*34f0*/  FADD.FTZ R187, R53, R187 ;  /* 0x000000bb35bb7221 */ /* 0x000fca0000010000 */
[----:B------:R-:W-:Y:S01]  /*3500*/  MUFU.EX2 R37, R37 ;  /* 0x0000002500257308 */ /* 0x000fe20000000800 */
[----:B--2---:R-:W-:Y:S01]  /*3510*/  FADD.FTZ R191, R55, R191 ;  /* 0x000000bf37bf7221 */ /* 0x004fe20000010000 */
[C---:B------:R-:W-:Y:S06]  /*3520*/  HMMA.16816.F32 R116, R68.reuse, R18, R116 ;  /* 0x000000124474723c */ /* 0x040fec0000001874 */
[----:B------:R-:W-:Y:S02]  /*3530*/  MUFU.EX2 R38, R38 ;  /* 0x0000002600267308 */ /* 0x000fe40000000800 */
[----:B------:R-:W-:Y:S06]  /*3540*/  HMMA.16816.F32 R128, R68, R58, R128 ;  /* 0x0000003a4480723c */ /* 0x000fec0000001880 */
[----:B------:R-:W-:Y:S02]  /*3550*/  MUFU.EX2 R39, R39 ;  /* 0x0000002700277308 */ /* 0x000fe40000000800 */
        /* <DEDUP_REMOVED lines=9> */
[C---:B------:R-:W-:Y:S07]  /*35f0*/  HMMA.16816.F32 R136, R132.reuse, R64, RZ ;  /* 0x000000408488723c */ /* 0x040fee00000018ff */
[----:B------:R-:W-:Y:S01]  /*3600*/  HSET2.LE.AND R64, R15, R194, PT ;  /* 0x000000c20f407233 */ /* 0x000fe20003803000 */
[----:B------:R-:W-:Y:S01]  /*3610*/  HMMA.16816.F32 R132, R132, R66, RZ ;  /* 0x000000428484723c */ /* 0x000fe200000018ff */
[----:B------:R-:W-:-:S02]  /*3620*/  F2FP.PACK_AB R15, R202, R200 ;  /* 0x000000c8ca0f723e */ /* 0x000fc400000000ff */
[----:B------:R-:W-:Y:S02]  /*3630*/  F2FP.PACK_AB R65, R204, R201 ;  /* 0x000000c9cc41723e */ /* 0x000fe400000000ff */
[----:B------:R-:W-:Y:S02]  /*3640*/  LOP3.LUT R15, R13, R15, RZ, 0xc0, !PT ;  /* 0x0000000f0d0f7212 */ /* 0x000fe400078ec0ff */
[----:B------:R-:W-:Y:S02]  /*3650*/  F2FP.PACK_AB R66, R197, R198 ;  /* 0x000000c6c542723e */ /* 0x000fe400000000ff */
[----:B------:R-:W-:Y:S01]  /*3660*/  LOP3.LUT R13, R64, R65, RZ, 0xc0, !PT ;  /* 0x00000041400d7212 */ /* 0x000fe200078ec0ff */
[--C-:B------:R-:W-:Y:S01]  /*3670*/  FFMA.FTZ R64, R30, c[0x0][0x23c], -R206.reuse ;  /* 0x00008f001e407a23 */ /* 0x100fe200000108ce */
[----:B------:R-:W-:Y:S01]  /*3680*/  LOP3.LUT R12, R12, R66, RZ, 0xc0, !PT ;  /* 0x000000420c0c7212 */ /* 0x000fe200078ec0ff */
[----:B------:R-:W-:Y:S01]  /*3690*/  FFMA.FTZ R65, R31, c[0x0][0x23c], -R206 ;  /* 0x00008f001f417a23 */ /* 0x000fe200000108ce */
[----:B------:R-:W-:-:S03]  /*36a0*/  IADD3 R66, R233, 0x1, RZ ;  /* 0x00000001e9427810 */ /* 0x000fc60007ffe0ff */
[----:B------:R-:W-:Y:S01]  /*36b0*/  MUFU.EX2 R64, R64 ;  /* 0x0000004000407308 */ /* 0x000fe20000000800 */
[----:B------:R-:W-:Y:S01]  /*36c0*/  LOP3.LUT R66, R235, UR23, R66, 0x96, !PT ;  /* 0x00000017eb427c12 */ /* 0x000fe2000f8e9642 */
[C---:B------:R-:W-:Y:S04]  /*36d0*/  HMMA.16816.F32 R100, R12.reuse, R32, R100 ;  /* 0x000000200c64723c */ /* 0x040fe80000001864 */
[----:B------:R-:W-:Y:S02]  /*36e0*/  IMAD.WIDE.U32 R66, R66, -0x326172a9, RZ ;  /* 0xcd9e8d5742427825 */ /* 0x000fe400078e00ff */
[----:B------:R-:W1:Y:S02]  /*36f0*/  MUFU.EX2 R65, R65 ;  /* 0x0000004100417308 */ /* 0x000e640000000800 */
[----:B------:R-:W-:Y:S01]  /*3700*/  HMMA.16816.F32 R112, R12, R16, R112 ;  /* 0x000000100c70723c */ /* 0x000fe20000001870 */
[----:B------:R-:W-:-:S02]  /*3710*/  LOP3.LUT R232, R67, UR13, R232, 0x96, !PT ;  /* 0x0000000d43e87c12 */ /* 0x000fc4000f8e96e8 */
[----:B------:R-:W-:Y:S02]  /*3720*/  LOP3.LUT R32, R229, UR11, R66, 0x96, !PT ;  /* 0x0000000be5207c12 */ /* 0x000fe4000f8e9642 */
[----:B------:R-:W-:Y:S01]  /*3730*/  LOP3.LUT R226, R67, UR13, R226, 0x96, !PT ;  /* 0x0000000d43e27c12 */ /* 0x000fe2000f8e96e2 */
[----:B------:R-:W-:Y:S01]  /*3740*/  IMAD.WIDE.U32 R232, R232, -0x2daee0ad, RZ ;  /* 0xd2511f53e8e87825 */ /* 0x000fe200078e00ff */
[----:B------:R-:W-:Y:S01]  /*3750*/  LOP3.LUT R66, R209, UR11, R66, 0x96, !PT ;  /* 0x0000000bd1427c12 */ /* 0x000fe2000f8e9642 */
[----:B------:R-:W-:Y:S02]  /*3760*/  HMMA.16816.F32 R160, R12, R60, R160 ;  /* 0x0000003c0ca0723c */ /* 0x000fe400000018a0 */
[----:B------:R-:W-:Y:S01]  /*3770*/  IMAD.WIDE.U32 R32, R32, -0x2daee0ad, RZ ;  /* 0xd2511f5320207825 */ /* 0x000fe200078e00ff */
[----:B------:R-:W-:Y:S02]  /*3780*/  LOP3.LUT R231, R233, UR10, R230, 0x96, !PT ;  /* 0x0000000ae9e77c12 */ /* 0x000fe4000f8e96e6 */
[----:B-1----:R-:W-:-:S02]  /*3790*/  F2FP.PACK_AB R211, R65, R64 ;  /* 0x0000004041d3723e */ /* 0x002fc400000000ff */
[----:B------:R-:W-:Y:S01]  /*37a0*/  FFMA.FTZ R61, R29, c[0x0][0x23c], -R207 ;  /* 0x00008f001d3d7a23 */ /* 0x000fe200000108cf */
[----:B------:R-:W-:Y:S01]  /*37b0*/  LOP3.LUT R230, R33, UR8, R232, 0x96, !PT ;  /* 0x0000000821e67c12 */ /* 0x000fe2000f8e96e8 */
[----:B------:R-:W-:Y:S01]  /*37c0*/  IMAD.WIDE.U32 R16, R231, -0x326172a9, RZ ;  /* 0xcd9e8d57e7107825 */ /* 0x000fe200078e00ff */
[----:B------:R-:W-:Y:S01]  /*37d0*/  HMMA.16816.F32 R136, R12, R56, R136 ;  /* 0x000000380c88723c */ /* 0x000fe20000001888 */
[----:B------:R1:W-:Y:S02]  /*37e0*/  MUFU.EX2 R56, R41 ;  /* 0x0000002900387308 */ /* 0x0003e40000000800 */
[----:B------:R-:W-:Y:S01]  /*37f0*/  IMAD.WIDE.U32 R230, R230, -0x326172a9, RZ ;  /* 0xcd9e8d57e6e67825 */ /* 0x000fe200078e00ff */
[----:B------:R-:W-:-:S03]  /*3800*/  LOP3.LUT R229, R17, UR9, R228, 0x96, !PT ;  /* 0x0000000911e57c12 */ /* 0x000fc6000f8e96e4 */
[----:B------:R-:W-:Y:S01]  /*3810*/  FFMA.FTZ R57, R28, c[0x0][0x23c], -R207 ;  /* 0x00008f001c397a23 */ /* 0x000fe200000108cf */
[----:B------:R-:W-:Y:S01]  /*3820*/  LOP3.LUT R228, R231, UR7, R16, 0x96, !PT ;  /* 0x00000007e7e47c12 */ /* 0x000fe2000f8e9610 */
[----:B------:R-:W-:Y:S01]  /*3830*/  IMAD.WIDE.U32 R16, R229, -0x2daee0ad, RZ ;  /* 0xd2511f53e5107825 */ /* 0x000fe200078e00ff */
[----:B------:R-:W-:Y:S01]  /*3840*/  HMMA.16816.F32 R80, R12, R50, R80 ;  /* 0x000000320c50723c */ /* 0x000fe20000001850 */
[----:B------:R-:W-:Y:S02]  /*3850*/  MUFU.EX2 R61, R61 ;  /* 0x0000003d003d7308 */ /* 0x000fe40000000800 */
[----:B------:R-:W-:Y:S01]  /*3860*/  IMAD.WIDE.U32 R228, R228, -0x2daee0ad, RZ ;  /* 0xd2511f53e4e47825 */ /* 0x000fe200078e00ff */
[----:B------:R-:W-:-:S03]  /*3870*/  LOP3.LUT R232, R17, UR6, R32, 0x96, !PT ;  /* 0x0000000611e87c12 */ /* 0x000fc6000f8e9620 */
[----:B------:R-:W-:Y:S01]  /*3880*/  IMAD.WIDE.U32 R66, R66, -0x2daee0ad, RZ ;  /* 0xd2511f5342427825 */ /* 0x000fe200078e00ff */
[----:B------:R-:W-:Y:S01]  /*3890*/  LOP3.LUT R16, R229, UR4, R16, 0x96, !PT ;  /* 0x00000004e5107c12 */ /* 0x000fe2000f8e9610 */
[----:B------:R-:W2:Y:S01]  /*38a0*/  MUFU.EX2 R57, R57 ;  /* 0x0000003900397308 */ /* 0x000ea20000000800 */
[----:B------:R-:W-:Y:S01]  /*38b0*/  HMMA.16816.F32 R132, R12, R58, R132 ;  /* 0x0000003a0c84723c */ /* 0x000fe20000001884 */
[----:B------:R-:W-:-:S04]  /*38c0*/  IMAD.WIDE.U32 R232, R232, -0x326172a9, RZ ;  /* 0xcd9e8d57e8e87825 */ /* 0x000fc800078e00ff */
[----:B------:R-:W-:-:S03]  /*38d0*/  IMAD.WIDE.U32 R50, R16, -0x326172a9, RZ ;  /* 0xcd9e8d5710327825 */ /* 0x000fc600078e00ff */
[C---:B------:R-:W-:Y:S01]  /*38e0*/  HMMA.16816.F32 R148, R12.reuse, R62, R148 ;  /* 0x0000003e0c94723c */ /* 0x040fe20000001894 */
[----:B------:R-:W-:Y:S01]  /*38f0*/  FFMA.FTZ R60, R40, c[0x0][0x23c], -R207 ;  /* 0x00008f00283c7a23 */ /* 0x000fe200000108cf */
[C---:B------:R-:W-:Y:S01]  /*3900*/  LOP3.LUT R29, R50.reuse, 0xffff, RZ, 0xc0, !PT ;  /* 0x0000ffff321d7812 */ /* 0x040fe200078ec0ff */
[----:B------:R-:W-:Y:S01]  /*3910*/  FFMA.FTZ R231, R5, c[0x0][0x23c], -R203 ;  /* 0x00008f0005e77a23 */ /* 0x000fe200000108cb */
[----:B------:R-:W-:Y:S02]  /*3920*/  LOP3.LUT R33, R51, UR15, R232, 0x96, !PT ;  /* 0x0000000f33217c12 */ /* 0x000fe4000f8e96e8 */
[----:B------:R-:W-:Y:S01]  /*3930*/  LOP3.LUT R51, R50, 0xff, RZ, 0xc0, !PT ;  /* 0x000000ff32337812 */ /* 0x000fe200078ec0ff */
[----:B------:R-:W-:Y:S01]  /*3940*/  FFMA.FTZ R62, R42, c[0x0][0x23c], -R206 ;  /* 0x00008f002a3e7a23 */ /* 0x000fe200000108ce */
[----:B------:R-:W-:Y:S01]  /*3950*/  SHF.R.U32.HI R16, RZ, 0x10, R50 ;  /* 0x00000010ff107819 */ /* 0x000fe20000011632 */
[----:B------:R-:W-:Y:S01]  /*3960*/  FFMA.FTZ R63, R43, c[0x0][0x23c], -R206 ;  /* 0x00008f002b3f7a23 */ /* 0x000fe200000108ce */
[----:B------:R-:W-:Y:S01]  /*3970*/  SHF.R.U32.HI R29, RZ, 0x8, R29 ;  /* 0x00000008ff1d7819 */ /* 0x000fe2000001161d */
[----:B-1----:R-:W1:Y:S01]  /*3980*/  LDSM.16.MT88.4 R40, [R212+0x9800] ;  /* 0x00980000d428783b */ /* 0x002e620000004200 */
[----:B------:R-:W-:Y:S01]  /*3990*/  SHF.R.U32.HI R50, RZ, 0x18, R50 ;  /* 0x00000018ff327819 */ /* 0x000fe20000011632 */
[----:B------:R-:W-:Y:S01]  /*39a0*/  MUFU.EX2 R62, R62 ;  /* 0x0000003e003e7308 */ /* 0x000fe20000000800 */
[----:B------:R-:W-:Y:S01]  /*39b0*/  LOP3.LUT R16, R16, 0xff, RZ, 0xc0, !PT ;  /* 0x000000ff10107812 */ /* 0x000fe200078ec0ff */
[----:B------:R-:W-:Y:S01]  /*39c0*/  HMMA.16816.F32 R68, R12, R48, R68 ;  /* 0x000000300c44723c */ /* 0x000fe20000001844 */
[----:B------:R-:W-:-:S02]  /*39d0*/  PRMT R51, R51, 0x5410, R29 ;  /* 0x0000541033337816 */ /* 0x000fc4000000001d */
[----:B------:R-:W-:Y:S02]  /*39e0*/  PRMT R50, R16, 0x5410, R50 ;  /* 0x0000541010327816 */ /* 0x000fe40000000032 */
[----:B--2---:R-:W-:Y:S01]  /*39f0*/  F2FP.PACK_AB R229, R61, R57 ;  /* 0x000000393de5723e */ /* 0x004fe200000000ff */
[--C-:B------:R-:W-:Y:S01]  /*3a00*/  HSET2.LE.AND R227, R51, R194.reuse, PT ;  /* 0x000000c233e37233 */ /* 0x100fe20003803000 */
[----:B------:R-:W2:Y:S01]  /*3a10*/  MUFU.EX2 R63, R63 ;  /* 0x0000003f003f7308 */ /* 0x000ea20000000800 */
[----:B------:R-:W-:Y:S01]  /*3a20*/  HSET2.LE.AND R51, R50, R194, PT ;  /* 0x000000c232337233 */ /* 0x000fe20003803000 */
[----:B------:R-:W-:Y:S01]  /*3a30*/  SHF.R.U32.HI R17, RZ, 0x10, R33 ;  /* 0x00000010ff117819 */ /* 0x000fe20000011621 */
[----:B------:R-:W-:Y:S01]  /*3a40*/  HMMA.16816.F32 R84, R12, R44, R84 ;  /* 0x0000002c0c54723c */ /* 0x000fe20000001854 */
[----:B------:R-:W-:Y:S01]  /*3a50*/  LOP3.LUT R50, R227, R229, RZ, 0xc0, !PT ;  /* 0x000000e5e3327212 */ /* 0x000fe200078ec0ff */
[----:B------:R-:W-:Y:S01]  /*3a60*/  IMAD.WIDE.U32 R226, R226, -0x2daee0ad, RZ ;  /* 0xd2511f53e2e27825 */ /* 0x000fe200078e00ff */
[----:B------:R-:W-:-:S02]  /*3a70*/  LOP3.LUT R51, R51, R211, RZ, 0xc0, !PT ;  /* 0x000000d333337212 */ /* 0x000fc400078ec0ff */
[----:B------:R-:W-:Y:S01]  /*3a80*/  SHF.R.U32.HI R30, RZ, 0x18, R33 ;  /* 0x00000018ff1e7819 */ /* 0x000fe20000011621 */
[----:B------:R-:W3:Y:S01]  /*3a90*/  MUFU.EX2 R60, R60 ;  /* 0x0000003c003c7308 */ /* 0x000ee20000000800 */
[----:B------:R-:W-:Y:S01]  /*3aa0*/  LOP3.LUT R210, R227, UR10, R210, 0x96, !PT ;  /* 0x0000000ae3d27c12 */ /* 0x000fe2000f8e96d2 */
[C---:B------:R-:W-:Y:S01]  /*3ab0*/  HMMA.16816.F32 R96, R12.reuse, R46, R96 ;  /* 0x0000002e0c60723c */ /* 0x040fe20000001860 */
[----:B------:R-:W-:Y:S01]  /*3ac0*/  LOP3.LUT R211, R67, UR8, R226, 0x96, !PT ;  /* 0x0000000843d37c12 */ /* 0x000fe2000f8e96e2 */
[----:B------:R-:W4:Y:S01]  /*3ad0*/  LDSM.16.MT88.4 R44, [R213+0x9800] ;  /* 0x00980000d52c783b */ /* 0x000f220000004200 */
[----:B------:R-:W-:Y:S01]  /*3ae0*/  LOP3.LUT R17, R17, 0xff, RZ, 0xc0, !PT ;  /* 0x000000ff11117812 */ /* 0x000fe200078ec0ff */
[----:B------:R-:W-:Y:S01]  /*3af0*/  IMAD.WIDE.U32 R58, R210, -0x326172a9, RZ ;  /* 0xcd9e8d57d23a7825 */ /* 0x000fe200078e00ff */
[----:B--2---:R-:W-:Y:S01]  /*3b00*/  F2FP.PACK_AB R49, R63, R62 ;  /* 0x0000003e3f31723e */ /* 0x004fe200000000ff */
[----:B------:R-:W-:Y:S01]  /*3b10*/  MUFU.EX2 R231, R231 ;  /* 0x000000e700e77308 */ /* 0x000fe20000000800 */
[----:B------:R-:W-:Y:S01]  /*3b20*/  PRMT R17, R17, 0x5410, R30 ;  /* 0x0000541011117816 */ /* 0x000fe2000000001e */
[----:B------:R-:W-:Y:S01]  /*3b30*/  IMAD.WIDE.U32 R210, R211, -0x326172a9, RZ ;  /* 0xcd9e8d57d3d27825 */ /* 0x000fe200078e00ff */
[----:B------:R-:W-:Y:S01]  /*3b40*/  LOP3.LUT R209, R59, UR9, R208, 0x96, !PT ;  /* 0x000000093bd17c12 */ /* 0x000fe2000f8e96d0 */
[----:B------:R-:W-:Y:S01]  /*3b50*/  HMMA.16816.F32 R120, R12, R18, R120 ;  /* 0x000000120c78723c */ /* 0x000fe20000001878 */
[----:B------:R-:W-:Y:S01]  /*3b60*/  LOP3.LUT R32, R33, 0xffff, RZ, 0xc0, !PT ;  /* 0x0000ffff21207812 */ /* 0x000fe200078ec0ff */
[----:B------:R-:W-:Y:S01]  /*3b70*/  FFMA.FTZ R59, R9, c[0x0][0x23c], -R203 ;  /* 0x00008f00093b7a23 */ /* 0x000fe200000108cb */
[----:B------:R-:W-:Y:S01]  /*3b80*/  LOP3.LUT R208, R211, UR7, R58, 0x96, !PT ;  /* 0x00000007d3d07c12 */ /* 0x000fe2000f8e963a */
[----:B------:R-:W-:Y:S01]  /*3b90*/  IMAD.WIDE.U32 R226, R209, -0x2daee0ad, RZ ;  /* 0xd2511f53d1e27825 */ /* 0x000fe200078e00ff */
[----:B------:R-:W-:Y:S01]  /*3ba0*/  HSET2.LE.AND R17, R17, R194, PT ;  /* 0x000000c211117233 */ /* 0x000fe20003803000 */
[----:B------:R-:W-:-:S02]  /*3bb0*/  LOP3.LUT R28, R33, 0xff, RZ, 0xc0, !PT ;  /* 0x000000ff211c7812 */ /* 0x000fc400078ec0ff */
[----:B------:R-:W-:Y:S01]  /*3bc0*/  IMAD.WIDE.U32 R208, R208, -0x2daee0ad, RZ ;  /* 0xd2511f53d0d07825 */ /* 0x000fe200078e00ff */
[----:B------:R-:W-:Y:S01]  /*3bd0*/  MUFU.EX2 R59, R59 ;  /* 0x0000003b003b7308 */ /* 0x000fe20000000800 */
[----:B------:R-:W-:Y:S01]  /*3be0*/  LOP3.LUT R49, R17, R49, RZ, 0xc0, !PT ;  /* 0x0000003111317212 */ /* 0x000fe200078ec0ff */
[----:B------:R-:W-:Y:S01]  /*3bf0*/  HMMA.16816.F32 R108, R12, R34, R108 ;  /* 0x000000220c6c723c */ /* 0x000fe2000000186c */
[----:B------:R-:W-:Y:S01]  /*3c00*/  FFMA.FTZ R58, R8, c[0x0][0x23c], -R203 ;  /* 0x00008f00083a7a23 */ /* 0x000fe200000108cb */
[----:B------:R-:W-:Y:S01]  /*3c10*/  LOP3.LUT R234, R209, UR4, R226, 0x96, !PT ;  /* 0x00000004d1ea7c12 */ /* 0x000fe2000f8e96e2 */
[--C-:B------:R-:W-:Y:S01]  /*3c20*/  FFMA.FTZ R211, R11, c[0x0][0x23c], -R205.reuse ;  /* 0x00008f000bd37a23 */ /* 0x100fe200000108cd */
[----:B------:R-:W-:Y:S01]  /*3c30*/  LOP3.LUT R226, R227, UR6, R66, 0x96, !PT ;  /* 0x00000006e3e27c12 */ /* 0x000fe2000f8e9642 */
[----:B------:R-:W-:Y:S01]  /*3c40*/  FFMA.FTZ R66, R10, c[0x0][0x23c], -R205 ;  /* 0x00008f000a427a23 */ /* 0x000fe200000108cd */
[----:B------:R-:W-:Y:S01]  /*3c50*/  SHF.R.U32.HI R32, RZ, 0x8, R32 ;  /* 0x00000008ff207819 */ /* 0x000fe20000011620 */
[----:B------:R-:W-:Y:S01]  /*3c60*/  IMAD.WIDE.U32 R234, R234, -0x326172a9, RZ ;  /* 0xcd9e8d57eaea7825 */ /* 0x000fe200078e00ff */
[----:B------:R-:W2:Y:S01]  /*3c70*/  MUFU.EX2 R58, R58 ;  /* 0x0000003a003a7308 */ /* 0x000ea20000000800 */
[----:B------:R-:W5:Y:S01]  /*3c80*/  LDSM.16.MT88.4 R16, [R213+0xb800] ;  /* 0x00b80000d510783b */ /* 0x000f620000004200 */
[----:B------:R-:W-:Y:S01]  /*3c90*/  PRMT R28, R28, 0x5410, R32 ;  /* 0x000054101c1c7816 */ /* 0x000fe20000000020 */
[----:B------:R-:W-:Y:S01]  /*3ca0*/  IMAD.WIDE.U32 R226, R226, -0x326172a9, RZ ;  /* 0xcd9e8d57e2e27825 */ /* 0x000fe200078e00ff */
[--C-:B------:R-:W-:Y:S01]  /*3cb0*/  SHF.R.U32.HI R9, RZ, 0x10, R234.reuse ;  /* 0x00000010ff097819 */ /* 0x100fe200000116ea */
[----:B------:R-:W1:Y:S01]  /*3cc0*/  LDSM.16.MT88.4 R32, [R213+0xa800] ;  /* 0x00a80000d520783b */ /* 0x000e620000004200 */
[----:B------:R-:W-:Y:S01]  /*3cd0*/  SHF.R.U32.HI R67, RZ, 0x18, R234 ;  /* 0x00000018ff437819 */ /* 0x000fe200000116ea */
[--C-:B------:R-:W-:Y:S01]  /*3ce0*/  HSET2.LE.AND R28, R28, R194.reuse, PT ;  /* 0x000000c21c1c7233 */ /* 0x100fe20003803000 */
[----:B------:R-:W-:Y:S01]  /*3cf0*/  LOP3.LUT R9, R9, 0xff, RZ, 0xc0, !PT ;  /* 0x000000ff09097812 */ /* 0x000fe200078ec0ff */
[----:B------:R-:W2:Y:S01]  /*3d00*/  MUFU.EX2 R66, R66 ;  /* 0x0000004200427308 */ /* 0x000ea20000000800 */
[C---:B------:R-:W-:Y:S01]  /*3d10*/  LOP3.LUT R209, R234.reuse, 0xffff, RZ, 0xc0, !PT ;  /* 0x0000ffffead17812 */ /* 0x040fe200078ec0ff */
[----:B------:R-:W-:Y:S01]  /*3d20*/  LDSM.16.MT88.4 R12, [R212+0xb800] ;  /* 0x00b80000d40c783b */ /* 0x000fe20000004200 */
[----:B------:R-:W-:Y:S01]  /*3d30*/  PRMT R9, R9, 0x5410, R67 ;  /* 0x0000541009097816 */ /* 0x000fe20000000043 */
[----:B------:R-:W-:Y:S01]  /*3d40*/  FFMA.FTZ R229, R21, c[0x0][0x23c], -R207 ;  /* 0x00008f0015e57a23 */ /* 0x000fe200000108cf */
[----:B------:R-:W-:Y:S01]  /*3d50*/  LOP3.LUT R10, R234, 0xff, RZ, 0xc0, !PT ;  /* 0x000000ffea0a7812 */ /* 0x000fe200078ec0ff */
[----:B---3--:R-:W-:Y:S01]  /*3d60*/  FADD.FTZ R183, R60, R183 ;  /* 0x000000b73cb77221 */ /* 0x008fe20000010000 */
[----:B------:R-:W-:Y:S01]  /*3d70*/  SHF.R.U32.HI R209, RZ, 0x8, R209 ;  /* 0x00000008ffd17819 */ /* 0x000fe200000116d1 */
[----:B------:R3:W3:Y:S01]  /*3d80*/  MUFU.EX2 R67, R211 ;  /* 0x000000d300437308 */ /* 0x0006e20000000800 */
[----:B------:R-:W-:Y:S01]  /*3d90*/  LOP3.LUT R8, R235, UR15, R226, 0x96, !PT ;  /* 0x0000000feb087c12 */ /* 0x000fe2000f8e96e2 */
[--C-:B------:R-:W-:Y:S01]  /*3da0*/  HSET2.LE.AND R9, R9, R194.reuse, PT ;  /* 0x000000c209097233 */ /* 0x100fe20003803000 */
[----:B------:R-:W-:Y:S01]  /*3db0*/  PRMT R10, R10, 0x5410, R209 ;  /* 0x000054100a0a7816 */ /* 0x000fe200000000d1 */
[----:B------:R-:W-:Y:S01]  /*3dc0*/  FADD.FTZ R185, R62, R185 ;  /* 0x000000b93eb97221 */ /* 0x000fe20000010000 */
[----:B------:R-:W-:Y:S01]  /*3dd0*/  LOP3.LUT R11, R8, 0xffff, RZ, 0xc0, !PT ;  /* 0x0000ffff080b7812 */ /* 0x000fe200078ec0ff */
[----:B------:R-:W-:Y:S01]  /*3de0*/  FADD.FTZ R183, R56, R183 ;  /* 0x000000b738b77221 */ /* 0x000fe20000010000 */
[--C-:B------:R-:W-:Y:S01]  /*3df0*/  SHF.R.U32.HI R209, RZ, 0x10, R8.reuse ;  /* 0x00000010ffd17819 */ /* 0x100fe20000011608 */
[--C-:B------:R-:W-:Y:S01]  /*3e00*/  HSET2.LE.AND R10, R10, R194.reuse, PT ;  /* 0x000000c20a0a7233 */ /* 0x100fe20003803000 */
[----:B------:R-:W-:Y:S01]  /*3e10*/  SHF.R.U32.HI R226, RZ, 0x8, R11 ;  /* 0x00000008ffe27819 */ /* 0x000fe2000001160b */
[----:B------:R-:W-:Y:S01]  /*3e20*/  MUFU.EX2 R229, R229 ;  /* 0x000000e500e57308 */ /* 0x000fe20000000800 */
[----:B------:R-:W-:Y:S01]  /*3e30*/  SHF.R.U32.HI R11, RZ, 0x18, R8 ;  /* 0x00000018ff0b7819 */ /* 0x000fe20000011608 */
[----:B------:R-:W-:Y:S01]  /*3e40*/  FADD.FTZ R185, R63, R185 ;  /* 0x000000b93fb97221 */ /* 0x000fe20000010000 */
[----:B------:R-:W-:Y:S01]  /*3e50*/  LOP3.LUT R209, R209, 0xff, RZ, 0xc0, !PT ;  /* 0x000000ffd1d17812 */ /* 0x000fe200078ec0ff */
[----:B--2---:R-:W-:Y:S01]  /*3e60*/  FADD.FTZ R187, R58, R187 ;  /* 0x000000bb3abb7221 */ /* 0x004fe20000010000 */
[----:B------:R-:W-:Y:S01]  /*3e70*/  F2FP.PACK_AB R48, R56, R60 ;  /* 0x0000003c3830723e */ /* 0x000fe200000000ff */
[----:B------:R-:W-:Y:S01]  /*3e80*/  FADD.FTZ R191, R66, R191 ;  /* 0x000000bf42bf7221 */ /* 0x000fe20000010000 */
[----:B---3--:R-:W-:Y:S01]  /*3e90*/  LOP3.LUT R211, R8, 0xff, RZ, 0xc0, !PT ;  /* 0x000000ff08d37812 */ /* 0x008fe200078ec0ff */
[----:B------:R-:W-:Y:S01]  /*3ea0*/  FADD.FTZ R183, R57, R183 ;  /* 0x000000b739b77221 */ /* 0x000fe20000010000 */
[----:B------:R-:W-:Y:S01]  /*3eb0*/  PRMT R209, R209, 0x5410, R11 ;  /* 0x00005410d1d17816 */ /* 0x000fe2000000000b */
[----:B------:R-:W-:Y:S01]  /*3ec0*/  FADD.FTZ R185, R64, R185 ;  /* 0x000000b940b97221 */ /* 0x000fe20000010000 */
[----:B------:R-:W-:Y:S01]  /*3ed0*/  PRMT R8, R211, 0x5410, R226 ;  /* 0x00005410d3087816 */ /* 0x000fe200000000e2 */
[----:B------:R-:W-:Y:S01]  /*3ee0*/  FADD.FTZ R187, R59, R187 ;  /* 0x000000bb3bbb7221 */ /* 0x000fe20000010000 */
[C---:B------:R-:W-:Y:S01]  /*3ef0*/  F2FP.PACK_AB R11, R67.reuse, R66 ;  /* 0x00000042430b723e */ /* 0x040fe200000000ff */
[----:B------:R-:W-:Y:S01]  /*3f00*/  FADD.FTZ R191, R67, R191 ;  /* 0x000000bf43bf7221 */ /* 0x000fe20000010000 */
[----:B------:R-:W-:Y:S01]  /*3f10*/  F2FP.PACK_AB R211, R59, R58 ;  /* 0x0000003a3bd3723e */ /* 0x000fe200000000ff */
[--C-:B------:R-:W-:Y:S01]  /*3f20*/  HSET2.LE.AND R8, R8, R194.reuse, PT ;  /* 0x000000c208087233 */ /* 0x100fe20003803000 */
[----:B------:R-:W-:Y:S01]  /*3f30*/  LOP3.LUT R11, R9, R11, RZ, 0xc0, !PT ;  /* 0x0000000b090b7212 */ /* 0x000fe200078ec0ff */
[----:B------:R-:W-:Y:S01]  /*3f40*/  HSET2.LE.AND R9, R209, R194, PT ;  /* 0x000000c2d1097233 */ /* 0x000fe20003803000 */
[----:B------:R-:W-:Y:S01]  /*3f50*/  LOP3.LUT R10, R10, R211, RZ, 0xc0, !PT ;  /* 0x000000d30a0a7212 */ /* 0x000fe200078ec0ff */
[----:B------:R-:W-:Y:S01]  /*3f60*/  FADD.FTZ R183, R61, R183 ;  /* 0x000000b73db77221 */ /* 0x000fe20000010000 */
[----:B------:R-:W-:Y:S01]  /*3f70*/  F2FP.PACK_AB R211, R53, R52 ;  /* 0x0000003435d3723e */ /* 0x000fe200000000ff */
[----:B------:R-:W-:Y:S01]  /*3f80*/  FADD.FTZ R185, R65, R185 ;  /* 0x000000b941b97221 */ /* 0x000fe20000010000 */
[----:B------:R-:W-:Y:S01]  /*3f90*/  F2FP.PACK_AB R209, R55, R54 ;  /* 0x0000003637d1723e */ /* 0x000fe200000000ff */
[----:B------:R-:W-:Y:S01]  /*3fa0*/  FADD.FTZ R187, R36, R187 ;  /* 0x000000bb24bb7221 */ /* 0x000fe20000010000 */
[----:B------:R-:W-:Y:S01]  /*3fb0*/  LOP3.LUT R48, R28, R48, RZ, 0xc0, !PT ;  /* 0x000000301c307212 */ /* 0x000fe200078ec0ff */
[----:B------:R-:W-:Y:S01]  /*3fc0*/  FADD.FTZ R191, R38, R191 ;  /* 0x000000bf26bf7221 */ /* 0x000fe20000010000 */
[----:B------:R-:W-:Y:S01]  /*3fd0*/  LOP3.LUT R8, R8, R211, RZ, 0xc0, !PT ;  /* 0x000000d308087212 */ /* 0x000fe200078ec0ff */
[----:B------:R-:W2:Y:S01]  /*3fe0*/  LDSM.16.MT88.4 R28, [R212+0xa800] ;  /* 0x00a80000d41c783b */ /* 0x000ea20000004200 */
[----:B------:R-:W-:Y:S01]  /*3ff0*/  LOP3.LUT R9, R9, R209, RZ, 0xc0, !PT ;  /* 0x000000d109097212 */ /* 0x000fe200078ec0ff */
[----:B------:R-:W-:-:S02]  /*4000*/  FADD.FTZ R187, R37, R187 ;  /* 0x000000bb25bb7221 */ /* 0x000fc40000010000 */
[----:B-1----:R-:W-:Y:S01]  /*4010*/  HMMA.16816.F32 R76, R48, R42, R76 ;  /* 0x0000002a304c723c */ /* 0x002fe2000000184c */
[----:B------:R-:W-:-:S07]  /*4020*/  FADD.FTZ R191, R39, R191 ;  /* 0x000000bf27bf7221 */ /* 0x000fce0000010000 */
[----:B------:R-:W-:Y:S07]  /*4030*/  HMMA.16816.F32 R80, R8, R42, R80 ;  /* 0x0000002a0850723c */ /* 0x000fee0000001850 */
[----:B------:R-:W-:Y:S01]  /*4040*/  FFMA.FTZ R42, R20, c[0x0][0x23c], -R207 ;  /* 0x00008f00142a7a23 */ /* 0x000fe200000108cf */
[----:B------:R-:W-:Y:S01]  /*4050*/  LOP3.LUT R20, R233, UR5, R230, 0x96, !PT ;  /* 0x00000005e9147c12 */ /* 0x000fe2000f8e96e6 */
[----:B------:R-:W-:Y:S01]  /*4060*/  HMMA.16816.F32 R72, R48, R40, R72 ;  /* 0x000000283048723c */ /* 0x000fe20000001848 */
[----:B------:R-:W-:-:S02]  /*4070*/  FFMA.FTZ R43, R26, c[0x0][0x23c], -R206 ;  /* 0x00008f001a2b7a23 */ /* 0x000fc400000108ce */
[----:B------:R-:W-:Y:S01]  /*4080*/  FFMA.FTZ R230, R7, c[0x0][0x23c], -R205 ;  /* 0x00008f0007e67a23 */ /* 0x000fe200000108cd */
[----:B------:R-:W-:Y:S01]  /*4090*/  MUFU.EX2 R42, R42 ;  /* 0x0000002a002a7308 */ /* 0x000fe20000000800 */
[----:B------:R-:W-:-:S03]  /*40a0*/  IMAD.WIDE.U32 R20, R20, -0x2daee0ad, RZ ;  /* 0xd2511f5314147825 */ /* 0x000fc600078e00ff */
[----:B------:R-:W-:Y:S02]  /*40b0*/  HMMA.16816.F32 R68, R8, R40, R68 ;  /* 0x000000280844723c */ /* 0x000fe40000001844 */
[----:B------:R-:W-:Y:S02]  /*40c0*/  LOP3.LUT R228, R21, UR14, R228, 0x96, !PT ;  /* 0x0000000e15e47c12 */ /* 0x000fe4000f8e96e4 */
[----:B------:R-:W1:Y:S03]  /*40d0*/  MUFU.EX2 R43, R43 ;  /* 0x0000002b002b7308 */ /* 0x000e660000000800 */
[--C-:B------:R-:W-:Y:S01]  /*40e0*/  FFMA.FTZ R40, R24, c[0x0][0x23c], -R207.reuse ;  /* 0x00008f0018287a23 */ /* 0x100fe200000108cf */
[----:B----4-:R-:W-:Y:S01]  /*40f0*/  HMMA.16816.F32 R156, R48, R44, R156 ;  /* 0x0000002c309c723c */ /* 0x010fe2000000189c */
[----:B------:R-:W-:Y:S01]  /*4100*/  FFMA.FTZ R41, R25, c[0x0][0x23c], -R207 ;  /* 0x00008f0019297a23 */ /* 0x000fe200000108cf */
[----:B------:R-:W-:-:S02]  /*4110*/  LOP3.LUT R24, R228, 0xffff, RZ, 0xc0, !PT ;  /* 0x0000ffffe4187812 */ /* 0x000fc400078ec0ff */
[----:B------:R-:W-:Y:S02]  /*4120*/  MUFU.EX2 R230, R230 ;  /* 0x000000e600e67308 */ /* 0x000fe40000000800 */
[----:B------:R-:W-:Y:S02]  /*4130*/  SHF.R.U32.HI R24, RZ, 0x8, R24 ;  /* 0x00000008ff187819 */ /* 0x000fe40000011618 */
[----:B------:R-:W-:Y:S04]  /*4140*/  HMMA.16816.F32 R160, R8, R44, R160 ;  /* 0x0000002c08a0723c */ /* 0x000fe800000018a0 */
[----:B------:R-:W3:Y:S01]  /*4150*/  MUFU.EX2 R40, R40 ;  /* 0x0000002800287308 */ /* 0x000ee20000000800 */
[----:B-1----:R-:W-:Y:S02]  /*4160*/  FADD.FTZ R185, R43, R185 ;  /* 0x000000b92bb97221 */ /* 0x002fe40000010000 */
[--C-:B------:R-:W-:Y:S01]  /*4170*/  FFMA.FTZ R44, R27, c[0x0][0x23c], -R206.reuse ;  /* 0x00008f001b2c7a23 */ /* 0x100fe200000108ce */
[----:B-----5:R-:W-:Y:S01]  /*4180*/  HMMA.16816.F32 R140, R48, R16, R140 ;  /* 0x00000010308c723c */ /* 0x020fe2000000188c */
[----:B------:R-:W-:Y:S01]  /*4190*/  FFMA.FTZ R45, R22, c[0x0][0x23c], -R206 ;  /* 0x00008f00162d7a23 */ /* 0x000fe200000108ce */
[----:B------:R-:W-:-:S02]  /*41a0*/  LOP3.LUT R22, R20, 0xff, RZ, 0xc0, !PT ;  /* 0x000000ff14167812 */ /* 0x000fc400078ec0ff */
[----:B------:R-:W1:Y:S04]  /*41b0*/  MUFU.EX2 R41, R41 ;  /* 0x0000002900297308 */ /* 0x000e680000000800 */
[----:B------:R-:W-:Y:S04]  /*41c0*/  HMMA.16816.F32 R116, R48, R18, R116 ;  /* 0x000000123074723c */ /* 0x000fe80000001874 */
[----:B------:R-:W4:Y:S01]  /*41d0*/  MUFU.EX2 R44, R44 ;  /* 0x0000002c002c7308 */ /* 0x000f220000000800 */
[----:B---3--:R-:W-:-:S03]  /*41e0*/  FADD.FTZ R183, R40, R183 ;  /* 0x000000b728b77221 */ /* 0x008fc60000010000 */
[C---:B------:R-:W-:Y:S04]  /*41f0*/  HMMA.16816.F32 R112, R8.reuse, R16, R112 ;  /* 0x000000100870723c */ /* 0x040fe80000001870 */
[----:B------:R-:W3:Y:S01]  /*4200*/  MUFU.EX2 R45, R45 ;  /* 0x0000002d002d7308 */ /* 0x000ee20000000800 */
[----:B-1----:R-:W-:Y:S02]  /*4210*/  FADD.FTZ R183, R41, R183 ;  /* 0x000000b729b77221 */ /* 0x002fe40000010000 */
[----:B------:R-:W-:Y:S01]  /*4220*/  LOP3.LUT R16, R228, 0xff, RZ, 0xc0, !PT ;  /* 0x000000ffe4107812 */ /* 0x000fe200078ec0ff */
[----:B------:R-:W-:Y:S01]  /*4230*/  HMMA.16816.F32 R120, R8, R18, R120 ;  /* 0x000000120878723c */ /* 0x000fe20000001878 */
[----:B------:R-:W-:Y:S01]  /*4240*/  LOP3.LUT R17, R20, 0xffff, RZ, 0xc0, !PT ;  /* 0x0000ffff14117812 */ /* 0x000fe200078ec0ff */
[----:B------:R-:W-:Y:S01]  /*4250*/  FADD.FTZ R183, R42, R183 ;  /* 0x000000b72ab77221 */ /* 0x000fe20000010000 */
[----:B------:R-:W-:Y:S01]  /*4260*/  SHF.R.U32.HI R21, RZ, 0x10, R20 ;  /* 0x00000010ff157819 */ /* 0x000fe20000011614 */
[----:B----4-:R-:W-:Y:S01]  /*4270*/  FADD.FTZ R185, R44, R185 ;  /* 0x000000b92cb97221 */ /* 0x010fe20000010000 */
[----:B------:R-:W-:-:S02]  /*4280*/  PRMT R16, R16, 0x5410, R24 ;  /* 0x0000541010107816 */ /* 0x000fc40000000018 */
[--C-:B------:R-:W-:Y:S01]  /*4290*/  SHF.R.U32.HI R19, RZ, 0x10, R228.reuse ;  /* 0x00000010ff137819 */ /* 0x100fe200000116e4 */
[-C--:B------:R-:W-:Y:S01]  /*42a0*/  HMMA.16816.F32 R88, R48, R32.reuse, R88 ;  /* 0x000000203058723c */ /* 0x080fe20000001858 */
[----:B------:R-:W-:Y:S01]  /*42b0*/  SHF.R.U32.HI R18, RZ, 0x18, R228 ;  /* 0x00000018ff127819 */ /* 0x000fe200000116e4 */
[----:B------:R-:W1:Y:S01]  /*42c0*/  LDSM.16.MT88.4 R24, [R212+0x9c00] ;  /* 0x009c0000d418783b */ /* 0x000e620000004200 */
[----:B------:R4:W5:Y:S01]  /*42d0*/  MUFU.EX2 R228, R23 ;  /* 0x0000001700e47308 */ /* 0x0009620000000800 */
[----:B------:R-:W-:Y:S01]  /*42e0*/  SHF.R.U32.HI R17, RZ, 0x8, R17 ;  /* 0x00000008ff117819 */ /* 0x000fe20000011611 */
[----:B---3--:R-:W-:Y:S01]  /*42f0*/  FADD.FTZ R185, R45, R185 ;  /* 0x000000b92db97221 */ /* 0x008fe20000010000 */
[----:B------:R-:W-:Y:S02]  /*4300*/  SHF.R.U32.HI R20, RZ, 0x18, R20 ;  /* 0x00000018ff147819 */ /* 0x000fe40000011614 */
[----:B------:R-:W-:Y:S01]  /*4310*/  LOP3.LUT R21, R21, 0xff, RZ, 0xc0, !PT ;  /* 0x000000ff15157812 */ /* 0x000fe200078ec0ff */
[----:B------:R-:W-:Y:S01]  /*4320*/  HMMA.16816.F32 R84, R8, R32, R84 ;  /* 0x000000200854723c */ /* 0x000fe20000001854 */
[----:B------:R-:W-:-:S04]  /*4330*/  LOP3.LUT R19, R19, 0xff, RZ, 0xc0, !PT ;  /* 0x000000ff13137812 */ /* 0x000fc800078ec0ff */
[----:B------:R-:W-:Y:S02]  /*4340*/  PRMT R18, R19, 0x5410, R18 ;  /* 0x0000541013127816 */ /* 0x000fe40000000012 */
[--C-:B------:R-:W-:Y:S01]  /*4350*/  HSET2.LE.AND R32, R16, R194.reuse, PT ;  /* 0x000000c210207233 */ /* 0x100fe20003803000 */
[----:B------:R-:W-:Y:S01]  /*4360*/  PRMT R16, R22, 0x5410, R17 ;  /* 0x0000541016107816 */ /* 0x000fe20000000011 */
[C---:B------:R-:W-:Y:S01]  /*4370*/  HMMA.16816.F32 R152, R48.reuse, R46, R152 ;  /* 0x0000002e3098723c */ /* 0x040fe20000001898 */
[----:B------:R-:W-:Y:S01]  /*4380*/  PRMT R17, R21, 0x5410, R20 ;  /* 0x0000541015117816 */ /* 0x000fe20000000014 */
[--C-:B------:R-:W-:Y:S01]  /*4390*/  HSET2.LE.AND R18, R18, R194.reuse, PT ;  /* 0x000000c212127233 */ /* 0x100fe20003803000 */
[----:B----4-:R-:W-:Y:S01]  /*43a0*/  F2FP.PACK_AB R23, R41, R40 ;  /* 0x000000282917723e */ /* 0x010fe200000000ff */
[--C-:B------:R-:W-:Y:S01]  /*43b0*/  HSET2.LE.AND R16, R16, R194.reuse, PT ;  /* 0x000000c210107233 */ /* 0x100fe20003803000 */
[----:B------:R-:W-:Y:S01]  /*43c0*/  F2FP.PACK_AB R33, R44, R43 ;  /* 0x0000002b2c21723e */ /* 0x000fe200000000ff */
[----:B------:R-:W-:Y:S01]  /*43d0*/  HSET2.LE.AND R17, R17, R194, PT ;  /* 0x000000c211117233 */ /* 0x000fe20003803000 */
[----:B------:R-:W-:Y:S01]  /*43e0*/  LOP3.LUT R32, R32, R23, RZ, 0xc0, !PT ;  /* 0x0000001720207212 */ /* 0x000fe200078ec0ff */
[----:B------:R-:W-:Y:S01]  /*43f0*/  HMMA.16816.F32 R92, R48, R34, R92 ;  /* 0x00000022305c723c */ /* 0x000fe2000000185c */
[----:B------:R-:W-:Y:S01]  /*4400*/  LOP3.LUT R33, R18, R33, RZ, 0xc0, !PT ;  /* 0x0000002112217212 */ /* 0x000fe200078ec0ff */
[----:B------:R-:W-:Y:S06]  /*4410*/  LDSM.16.MT88.4 R20, [R213+0xac00] ;  /* 0x00ac0000d514783b */ /* 0x000fec0000004200 */
[C---:B------:R-:W-:Y:S07]  /*4420*/  HMMA.16816.F32 R148, R8.reuse, R46, R148 ;  /* 0x0000002e0894723c */ /* 0x040fee0000001894 */
[----:B------:R-:W-:Y:S01]  /*4430*/  FFMA.FTZ R46, R4, c[0x0][0x23c], -R203 ;  /* 0x00008f00042e7a23 */ /* 0x000fe200000108cb */
[----:B------:R-:W-:Y:S01]  /*4440*/  HMMA.16816.F32 R96, R8, R34, R96 ;  /* 0x000000220860723c */ /* 0x000fe20000001860 */
[----:B------:R-:W-:Y:S01]  /*4450*/  LOP3.LUT R4, R227, UR5, R210, 0x96, !PT ;  /* 0x00000005e3047c12 */ /* 0x000fe2000f8e96d2 */
[----:B------:R-:W-:-:S03]  /*4460*/  FFMA.FTZ R47, R6, c[0x0][0x23c], -R205 ;  /* 0x00008f00062f7a23 */ /* 0x000fc600000108cd */
[----:B------:R-:W3:Y:S01]  /*4470*/  MUFU.EX2 R46, R46 ;  /* 0x0000002e002e7308 */ /* 0x000ee20000000800 */
[----:B------:R-:W-:Y:S01]  /*4480*/  IMAD.WIDE.U32 R4, R4, -0x2daee0ad, RZ ;  /* 0xd2511f5304047825 */ /* 0x000fe200078e00ff */
[C---:B------:R-:W-:Y:S01]  /*4490*/  F2FP.PACK_AB R34, R229.reuse, R42 ;  /* 0x0000002ae522723e */ /* 0x040fe200000000ff */
[C---:B--2---:R-:W-:Y:S01]  /*44a0*/  HMMA.16816.F32 R104, R48.reuse, R28, R104 ;  /* 0x0000001c3068723c */ /* 0x044fe20000001868 */
[----:B-----5:R-:W-:Y:S01]  /*44b0*/  F2FP.PACK_AB R35, R228, R45 ;  /* 0x0000002de423723e */ /* 0x020fe200000000ff */
[----:B------:R-:W-:Y:S01]  /*44c0*/  FADD.FTZ R229, R229, R183 ;  /* 0x000000b7e5e57221 */ /* 0x000fe20000010000 */
[----:B------:R-:W-:Y:S01]  /*44d0*/  LOP3.LUT R34, R16, R34, RZ, 0xc0, !PT ;  /* 0x0000002210227212 */ /* 0x000fe200078ec0ff */
[----:B------:R-:W-:Y:S01]  /*44e0*/  FADD.FTZ R228, R228, R185 ;  /* 0x000000b9e4e47221 */ /* 0x000fe20000010000 */
[----:B------:R-:W-:Y:S01]  /*44f0*/  LOP3.LUT R35, R17, R35, RZ, 0xc0, !PT ;  /* 0x0000002311237212 */ /* 0x000fe200078ec0ff */
[----:B------:R-:W2:Y:S01]  /*4500*/  MUFU.EX2 R47, R47 ;  /* 0x0000002f002f7308 */ /* 0x000ea20000000800 */
[----:B------:R-:W-:Y:S01]  /*4510*/  LDSM.16.MT88.4 R16, [R212+0xac00] ;  /* 0x00ac0000d410783b */ /* 0x000fe20000004200 */
[----:B------:R-:W-:Y:S01]  /*4520*/  HMMA.16816.F32 R124, R48, R12, R124 ;  /* 0x0000000c307c723c */ /* 0x000fe2000000187c */
[----:B------:R-:W-:-:S02]  /*4530*/  LOP3.LUT R208, R5, UR14, R208, 0x96, !PT ;  /* 0x0000000e05d07c12 */ /* 0x000fc4000f8e96d0 */
[C---:B------:R-:W-:Y:S02]  /*4540*/  LOP3.LUT R6, R4.reuse, 0xffff, RZ, 0xc0, !PT ;  /* 0x0000ffff04067812 */ /* 0x040fe400078ec0ff */
[----:B------:R-:W-:Y:S01]  /*4550*/  LOP3.LUT R5, R4, 0xff, RZ, 0xc0, !PT ;  /* 0x000000ff04057812 */ /* 0x000fe200078ec0ff */
[----:B---3--:R-:W-:Y:S01]  /*4560*/  FADD.FTZ R187, R46, R187 ;  /* 0x000000bb2ebb7221 */ /* 0x008fe20000010000 */
[----:B------:R-:W-:Y:S01]  /*4570*/  SHF.R.U32.HI R7, RZ, 0x8, R6 ;  /* 0x00000008ff077819 */ /* 0x000fe20000011606 */
[----:B------:R-:W-:Y:S03]  /*4580*/  HMMA.16816.F32 R144, R48, R30, R144 ;  /* 0x0000001e3090723c */ /* 0x000fe60000001890 */
[----:B------:R-:W-:Y:S01]  /*4590*/  PRMT R5, R5, 0x5410, R7 ;  /* 0x0000541005057816 */ /* 0x000fe20000000007 */
[----:B--2---:R-:W-:-:S04]  /*45a0*/  FADD.FTZ R191, R47, R191 ;  /* 0x000000bf2fbf7221 */ /* 0x004fc80000010000 */
[----:B------:R-:W-:Y:S07]  /*45b0*/  HMMA.16816.F32 R128, R48, R14, R128 ;  /* 0x0000000e3080723c */ /* 0x000fee0000001880 */
[--C-:B------:R-:W-:Y:S01]  /*45c0*/  SHF.R.U32.HI R48, RZ, 0x10, R4.reuse ;  /* 0x00000010ff307819 */ /* 0x100fe20000011604 */
[----:B------:R-:W-:Y:S01]  /*45d0*/  HMMA.16816.F32 R100, R8, R28, R100 ;  /* 0x0000001c0864723c */ /* 0x000fe20000001864 */
[----:B------:R-:W-:Y:S02]  /*45e0*/  LOP3.LUT R49, R208, 0xffff, RZ, 0xc0, !PT ;  /* 0x0000ffffd0317812 */ /* 0x000fe400078ec0ff */
[----:B------:R-:W-:-:S02]  /*45f0*/  SHF.R.U32.HI R4, RZ, 0x18, R4 ;  /* 0x00000018ff047819 */ /* 0x000fc40000011604 */
[----:B------:R-:W-:Y:S02]  /*4600*/  LOP3.LUT R6, R48, 0xff, RZ, 0xc0, !PT ;  /* 0x000000ff30067812 */ /* 0x000fe400078ec0ff */
[----:B------:R-:W-:Y:S01]  /*4610*/  LOP3.LUT R48, R208, 0xff, RZ, 0xc0, !PT ;  /* 0x000000ffd0307812 */ /* 0x000fe200078ec0ff */
[C---:B------:R-:W-:Y:S01]  /*4620*/  HMMA.16816.F32 R108, R8.reuse, R30, R108 ;  /* 0x0000001e086c723c */ /* 0x040fe2000000186c */
[----:B------:R-:W2:Y:S01]  /*4630*/  LDSM.16.MT88.4 R28, [R213+0x9c00] ;  /* 0x009c0000d51c783b */ /* 0x000ea20000004200 */
[----:B------:R-:W-:Y:S02]  /*4640*/  SHF.R.U32.HI R49, RZ, 0x8, R49 ;  /* 0x00000008ff317819 */ /* 0x000fe40000011631 */
[----:B------:R-:W-:Y:S02]  /*4650*/  SHF.R.U32.HI R50, RZ, 0x10, R208 ;  /* 0x00000010ff327819 */ /* 0x000fe400000116d0 */
[----:B------:R-:W-:Y:S01]  /*4660*/  PRMT R4, R6, 0x5410, R4 ;  /* 0x0000541006047816 */ /* 0x000fe20000000004 */
[----:B------:R-:W-:Y:S01]  /*4670*/  HSET2.LE.AND R6, R5, R194, PT ;  /* 0x000000c205067233 */ /* 0x000fe20003803000 */
[----:B------:R-:W-:Y:S01]  /*4680*/  HMMA.16816.F32 R136, R8, R12, R136 ;  /* 0x0000000c0888723c */ /* 0x000fe20000001888 */
[----:B------:R-:W-:-:S02]  /*4690*/  PRMT R48, R48, 0x5410, R49 ;  /* 0x0000541030307816 */ /* 0x000fc40000000031 */
[----:B------:R-:W-:Y:S01]  /*46a0*/  SHF.R.U32.HI R208, RZ, 0x18, R208 ;  /* 0x00000018ffd07819 */ /* 0x000fe200000116d0 */
[--C-:B------:R-:W-:Y:S01]  /*46b0*/  HSET2.LE.AND R7, R4, R194.reuse, PT ;  /* 0x000000c204077233 */ /* 0x100fe20003803000 */
[----:B------:R-:W-:Y:S01]  /*46c0*/  LOP3.LUT R50, R50, 0xff, RZ, 0xc0, !PT ;  /* 0x000000ff32327812 */ /* 0x000fe200078ec0ff */
[--C-:B------:R-:W-:Y:S01]  /*46d0*/  HSET2.LE.AND R4, R48, R194.reuse, PT ;  /* 0x000000c230047233 */ /* 0x100fe20003803000 */
[C---:B------:R-:W-:Y:S01]  /*46e0*/  F2FP.PACK_AB R48, R231.reuse, R46 ;  /* 0x0000002ee730723e */ /* 0x040fe200000000ff */
[----:B------:R-:W-:Y:S01]  /*46f0*/  HMMA.16816.F32 R132, R8, R14, R132 ;  /* 0x0000000e0884723c */ /* 0x000fe20000001884 */
[----:B------:R-:W3:Y:S01]  /*4700*/  LDSM.16.MT88.4 R12, [R213+0xbc00] ;  /* 0x00bc0000d50c783b */ /* 0x000ee20000004200 */
[----:B------:R-:W-:Y:S01]  /*4710*/  PRMT R50, R50, 0x5410, R208 ;  /* 0x0000541032327816 */ /* 0x000fe200000000d0 */
[----:B------:R-:W-:Y:S01]  /*4720*/  FADD.FTZ R231, R231, R187 ;  /* 0x000000bbe7e77221 */ /* 0x000fe20000010000 */
[----:B------:R-:W-:Y:S01]  /*4730*/  LOP3.LUT R6, R6, R48, RZ, 0xc0, !PT ;  /* 0x0000003006067212 */ /* 0x000fe200078ec0ff */
[----:B------:R-:W4:Y:S01]  /*4740*/  LDSM.16.MT88.4 R8, [R212+0xbc00] ;  /* 0x00bc0000d408783b */ /* 0x000f220000004200 */
[----:B------:R-:W-:Y:S01]  /*4750*/  F2FP.PACK_AB R49, R37, R36 ;  /* 0x000000242531723e */ /* 0x000fe200000000ff */
[----:B------:R-:W-:Y:S01]  /*4760*/  HSET2.LE.AND R5, R50, R194, PT ;  /* 0x000000c232057233 */ /* 0x000fe20003803000 */
[C---:B------:R-:W-:Y:S01]  /*4770*/  F2FP.PACK_AB R50, R230.reuse, R47 ;  /* 0x0000002fe632723e */ /* 0x040fe200000000ff */
[----:B-1----:R-:W-:Y:S01]  /*4780*/  HMMA.16816.F32 R72, R32, R24, R72 ;  /* 0x000000182048723c */ /* 0x002fe20000001848 */
[----:B------:R-:W-:Y:S01]  /*4790*/  F2FP.PACK_AB R48, R39, R38 ;  /* 0x000000262730723e */ /* 0x000fe200000000ff */
[----:B------:R-:W-:Y:S01]  /*47a0*/  FADD.FTZ R230, R230, R191 ;  /* 0x000000bfe6e67221 */ /* 0x000fe20000010000 */
[----:B------:R-:W-:-:S02]  /*47b0*/  LOP3.LUT R7, R7, R50, RZ, 0xc0, !PT ;  /* 0x0000003207077212 */ /* 0x000fc400078ec0ff */
[----:B------:R-:W-:Y:S02]  /*47c0*/  LOP3.LUT R4, R4, R49, RZ, 0xc0, !PT ;  /* 0x0000003104047212 */ /* 0x000fe400078ec0ff */
[----:B------:R-:W-:Y:S01]  /*47d0*/  LOP3.LUT R5, R5, R48, RZ, 0xc0, !PT ;  /* 0x0000003005057212 */ /* 0x000fe200078ec0ff */
[C---:B------:R-:W-:Y:S08]  /*47e0*/  HMMA.16816.F32 R76, R32.reuse, R26, R76 ;  /* 0x0000001a204c723c */ /* 0x040ff0000000184c */
[C---:B--2---:R-:W-:Y:S08]  /*47f0*/  HMMA.16816.F32 R156, R32.reuse, R28, R156 ;  /* 0x0000001c209c723c */ /* 0x044ff0000000189c */
[C---:B------:R-:W-:Y:S08]  /*4800*/  HMMA.16816.F32 R152, R32.reuse, R30, R152 ;  /* 0x0000001e2098723c */ /* 0x040ff00000001898 */
[C---:B------:R-:W-:Y:S08]  /*4810*/  HMMA.16816.F32 R88, R32.reuse, R20, R88 ;  /* 0x000000142058723c */ /* 0x040ff00000001858 */
[C---:B------:R-:W-:Y:S08]  /*4820*/  HMMA.16816.F32 R92, R32.reuse, R22, R92 ;  /* 0x00000016205c723c */ /* 0x040ff0000000185c */
[C---:B------:R-:W-:Y:S08]  /*4830*/  HMMA.16816.F32 R104, R32.reuse, R16, R104 ;  /* 0x000000102068723c */ /* 0x040ff00000001868 */
[C---:B------:R-:W-:Y:S08]  /*4840*/  HMMA.16816.F32 R144, R32.reuse, R18, R144 ;  /* 0x000000122090723c */ /* 0x040ff00000001890 */
[C---:B---3--:R-:W-:Y:S08]  /*4850*/  HMMA.16816.F32 R140, R32.reuse, R12, R140 ;  /* 0x0000000c208c723c */ /* 0x048ff0000000188c */
[C---:B------:R-:W-:Y:S08]  /*4860*/  HMMA.16816.F32 R116, R32.reuse, R14, R116 ;  /* 0x0000000e2074723c */ /* 0x040ff00000001874 */
[C---:B----4-:R-:W-:Y:S08]  /*4870*/  HMMA.16816.F32 R124, R32.reuse, R8, R124 ;  /* 0x00000008207c723c */ /* 0x050ff0000000187c */
        /* <DEDUP_REMOVED lines=14> */
[----:B------:R-:W-:Y:S01]  /*4960*/  IMAD.WIDE.U32 R238, R173, -0x326172a9, RZ ;  /* 0xcd9e8d57adee7825 */ /* 0x000fe200078e00ff */
[----:B------:R-:W-:-:S02]  /*4970*/  IADD3 R227, R3, -0x2, RZ ;  /* 0xfffffffe03e37810 */ /* 0x000fc40007ffe0ff */
[----:B------:R-:W-:Y:S01]  /*4980*/  MOV R3, R167 ;  /* 0x000000a700037202 */ /* 0x000fe20000000f00 */
[----:B------:R-:W-:Y:S01]  /*4990*/  IMAD.WIDE.U32 R234, R172, -0x326172a9, RZ ;  /* 0xcd9e8d57acea7825 */ /* 0x000fe200078e00ff */
[----:B------:R-:W-:Y:S02]  /*49a0*/  LOP3.LUT R236, R239, R170, RZ, 0x3c, !PT ;  /* 0x000000aaefec7212 */ /* 0x000fe400078e3cff */
[----:B------:R-:W-:Y:S01]  /*49b0*/  MOV R164, R168 ;  /* 0x000000a800a47202 */ /* 0x000fe20000000f00 */
[----:B------:R-:W-:Y:S01]  /*49c0*/  IMAD.WIDE.U32 R240, R169, -0x2daee0ad, RZ ;  /* 0xd2511f53a9f07825 */ /* 0x000fe200078e00ff */
[----:B------:R-:W-:Y:S02]  /*49d0*/  LOP3.LUT R232, R235, R170, RZ, 0x3c, !PT ;  /* 0x000000aaebe87212 */ /* 0x000fe400078e3cff */
[----:B------:R-:W-:Y:S01]  /*49e0*/  MOV R0, R165 ;  /* 0x000000a500007202 */ /* 0x000fe20000000f00 */
[----:B------:R-:W-:Y:S01]  /*49f0*/  IMAD.WIDE.U32 R236, R236, -0x2daee0ad, RZ ;  /* 0xd2511f53ecec7825 */ /* 0x000fe200078e00ff */
[----:B------:R-:W-:-:S02]  /*4a00*/  MOV R2, R166 ;  /* 0x000000a600027202 */ /* 0x000fc40000000f00 */
[----:B------:R-:W-:Y:S01]  /*4a10*/  PRMT R226, R171, 0x7054, R171 ;  /* 0x00007054abe27816 */ /* 0x000fe200000000ab */
[----:B------:R-:W-:Y:S01]  /*4a20*/  IMAD.WIDE.U32 R232, R232, -0x2daee0ad, RZ ;  /* 0xd2511f53e8e87825 */ /* 0x000fe200078e00ff */
[----:B------:R-:W-:Y:S05]  /*4a30*/  BRA `(.L_x_412) ;  /* 0x0000017000007947 */ /* 0x000fea0003800000 */
.L_x_414:
[----:B------:R-:W-:Y:S04]  /*4a40*/  IADD3 R166, R227, -0x1, RZ ;  /* 0xffffffffe3a67810 */ /* 0x000fe80007ffe0ff */
[----:B------:R-:W-:Y:S01]  /*4a50*/  SHF.R.S32.HI R165, RZ, 0x1f, R166 ;  /* 0x0000001fffa57819 */ /* 0x000fe200000114a6 */
[C---:B------:R-:W-:Y:S04]  /*4a60*/  IMAD.WIDE.U32 R168, R166.reuse, c[0x0][0x198], RZ ;  /* 0x00006600a6a87a25 */ /* 0x040fe800078e00ff */
[----:B------:R-:W-:Y:S04]  /*4a70*/  IMAD R165, R165, c[0x0][0x198], RZ ;  /* 0x00006600a5a57a24 */ /* 0x000fe800078e02ff */
        /* <DEDUP_REMOVED lines=19> */
.L_x_412:
[----:B------:R-:W-:Y:S01]  /*4bb0*/  SHF.R.S32.HI R4, RZ, 0x1f, R227 ;  /* 0x0000001fff047819 */ /* 0x000fe200000114e3 */
[----:B------:R-:W-:Y:S04]  /*4bc0*/  DEPBAR.LE SB0, 0x0 ;  /* 0x000080000000791a */ /* 0x000fe80000000000 */
[----:B------:R-:W-:Y:S01]  /*4bd0*/  BAR.SYNC.DEFER_BLOCKING 0x0 ;  /* 0x0000000000007b1d */ /* 0x000fe20000010000 */
[----:B------:R-:W-:Y:S02]  /*4be0*/  IMAD R4, R4, c[0x0][0x1a0], RZ ;  /* 0x0000680004047a24 */ /* 0x000fe400078e02ff */
[C---:B------:R-:W-:Y:S04]  /*4bf0*/  IMAD.WIDE.U32 R6, R227.reuse, c[0x0][0x1a0], RZ ;  /* 0x00006800e3067a25 */ /* 0x040fe800078e00ff */
[----:B------:R-:W-:Y:S01]  /*4c00*/  IMAD R4, R227, c[0x0][0x1a4], R4 ;  /* 0x00006900e3047a24 */ /* 0x000fe200078e0204 */
[C---:B------:R-:W-:Y:S03]  /*4c10*/  LEA R5, P0, R6.reuse, R220, 0x6 ;  /* 0x000000dc06057211 */ /* 0x040fe600078030ff */
[----:B------:R-:W-:Y:S01]  /*4c20*/  IMAD.IADD R4, R7, 0x1, R4 ;  /* 0x0000000107047824 */ /* 0x000fe200078e0204 */
[C---:B------:R-:W-:Y:S04]  /*4c30*/  LEA R8, P1, R5.reuse, c[0x0][0x170], 0x1 ;  /* 0x00005c0005087a11 */ /* 0x040fe800078208ff */
        /* <DEDUP_REMOVED lines=15> */
[----:B------:R-:W2:Y:S07]  /*4d30*/  LDSM.16.M88.4 R16, [R216] ;  /* 0x00000000d810783b */ /* 0x000eae0000000200 */
[----:B------:R-:W1:Y:S07]  /*4d40*/  LDSM.16.M88.4 R60, [R217+0x1000] ;  /* 0x00100000d93c783b */ /* 0x000e6e0000000200 */
[----:B------:R-:W3:Y:S07]  /*4d50*/  LDSM.16.M88.4 R32, [R216+0x400] ;  /* 0x00040000d820783b */ /* 0x000eee0000000200 */
[----:B------:R-:W0:Y:S07]  /*4d60*/  LDGDEPBAR ;  /* 0x00000000000079af */ /* 0x000e2e0000000000 */
[----:B------:R-:W4:Y:S07]  /*4d70*/  LDSM.16.M88.4 R48, [R216+0x800] ;  /* 0x00080000d830783b */ /* 0x000f2e0000000200 */
[----:B------:R-:W5:Y:S01]  /*4d80*/  LDSM.16.M88.4 R168, [R216+0xc00] ;  /* 0x000c0000d8a8783b */ /* 0x000f620000000200 */
[-C--:B--2---:R-:W-:Y:S06]  /*4d90*/  HMMA.16816.F32 R4, R64, R16.reuse, RZ ;  /* 0x000000104004723c */ /* 0x084fec00000018ff */
[----:B------:R-:W-:Y:S02]  /*4da0*/  LDSM.16.M88.4 R172, [R215] ;  /* 0x00000000d7ac783b */ /* 0x000fe40000000200 */
[C---:B-1----:R-:W-:Y:S05]  /*4db0*/  HMMA.16816.F32 R8, R60.reuse, R16, RZ ;  /* 0x000000103c08723c */ /* 0x042fea00000018ff */
[----:B------:R-:W1:Y:S03]  /*4dc0*/  LDSM.16.M88.4 R176, [R214] ;  /* 0x00000000d6b0783b */ /* 0x000e660000000200 */
[-C--:B------:R-:W-:Y:S04]  /*4dd0*/  HMMA.16816.F32 R12, R60, R18.reuse, RZ ;  /* 0x000000123c0c723c */ /* 0x080fe800000018ff */
[----:B------:R-:W2:Y:S04]  /*4de0*/  LDSM.16.M88.4 R180, [R215+0x1000] ;  /* 0x00100000d7b4783b */ /* 0x000ea80000000200 */
[C---:B------:R-:W-:Y:S03]  /*4df0*/  HMMA.16816.F32 R16, R64.reuse, R18, RZ ;  /* 0x000000124010723c */ /* 0x040fe600000018ff */
[----:B------:R-:W1:Y:S05]  /*4e00*/  LDSM.16.M88.4 R184, [R214+0x400] ;  /* 0x00040000d6b8783b */ /* 0x000e6a0000000200 */
[-C--:B---3--:R-:W-:Y:S02]  /*4e10*/  HMMA.16816.F32 R20, R64, R32.reuse, RZ ;  /* 0x000000204014723c */ /* 0x088fe400000018ff */
[----:B------:R-:W3:Y:S06]  /*4e20*/  LDSM.16.M88.4 R188, [R214+0x800] ;  /* 0x00080000d6bc783b */ /* 0x000eec0000000200 */
[C---:B------:R-:W-:Y:S01]  /*4e30*/  HMMA.16816.F32 R24, R60.reuse, R32, RZ ;  /* 0x000000203c18723c */ /* 0x040fe200000018ff */
[----:B------:R-:W1:Y:S07]  /*4e40*/  LDSM.16.M88.4 R192, [R214+0xc00] ;  /* 0x000c0000d6c0783b */ /* 0x000e6e0000000200 */
[-C--:B------:R-:W-:Y:S01]  /*4e50*/  HMMA.16816.F32 R28, R60, R34.reuse, RZ ;  /* 0x000000223c1c723c */ /* 0x080fe200000018ff */
[----:B------:R-:W-:Y:S07]  /*4e60*/  LDSM.16.M88.4 R196, [R216+0x1000] ;  /* 0x00100000d8c4783b */ /* 0x000fee0000000200 */
[C---:B------:R-:W-:Y:S01]  /*4e70*/  HMMA.16816.F32 R32, R64.reuse, R34, RZ ;  /* 0x000000224020723c */ /* 0x040fe200000018ff */
[----:B------:R-:W-:Y:S07]  /*4e80*/  LDSM.16.M88.4 R200, [R217+0x3000] ;  /* 0x00300000d9c8783b */ /* 0x000fee0000000200 */
[-C--:B----4-:R-:W-:Y:S01]  /*4e90*/  HMMA.16816.F32 R36, R64, R48.reuse, RZ ;  /* 0x000000304024723c */ /* 0x090fe200000018ff */
[----:B------:R-:W-:Y:S07]  /*4ea0*/  LDSM.16.M88.4 R204, [R214+0x1800] ;  /* 0x00180000d6cc783b */ /* 0x000fee0000000200 */
[C---:B------:R-:W-:Y:S01]  /*4eb0*/  HMMA.16816.F32 R40, R60.reuse, R48, RZ ;  /* 0x000000303c28723c */ /* 0x040fe200000018ff */
[----:B------:R-:W-:Y:S07]  /*4ec0*/  LDSM.16.M88.4 R208, [R214+0x1c00] ;  /* 0x001c0000d6d0783b */ /* 0x000fee0000000200 */
[-C--:B------:R-:W-:Y:S08]  /*4ed0*/  HMMA.16816.F32 R44, R60, R50.reuse, RZ ;  /* 0x000000323c2c723c */ /* 0x080ff000000018ff */
[C---:B------:R-:W-:Y:S08]  /*4ee0*/  HMMA.16816.F32 R48, R64.reuse, R50, RZ ;  /* 0x000000324030723c */ /* 0x040ff000000018ff */
[-C--:B-----5:R-:W-:Y:S08]  /*4ef0*/  HMMA.16816.F32 R52, R64, R168.reuse, RZ ;  /* 0x000000a84034723c */ /* 0x0a0ff000000018ff */
[C---:B------:R-:W-:Y:S08]  /*4f00*/  HMMA.16816.F32 R56, R60.reuse, R168, RZ ;  /* 0x000000a83c38723c */ /* 0x040ff000000018ff */
[-C--:B------:R-:W-:Y:S08]  /*4f10*/  HMMA.16816.F32 R60, R60, R170.reuse, RZ ;  /* 0x000000aa3c3c723c */ /* 0x080ff000000018ff */
[----:B------:R-:W-:Y:S01]  /*4f20*/  HMMA.16816.F32 R64, R64, R170, RZ ;  /* 0x000000aa4040723c */ /* 0x000fe200000018ff */
[----:B------:R-:W4:Y:S07]  /*4f30*/  LDSM.16.M88.4 R168, [R217+0x2000] ;  /* 0x00200000d9a8783b */ /* 0x000f2e0000000200 */
        /* <DEDUP_REMOVED lines=20> */
[----:B------:R-:W3:Y:S07]  /*5080*/  LDSM.16.M88.4 R172, [R215+0x2000] ;  /* 0x00200000d7ac783b */ /* 0x000eee0000000200 */
[-C--:B----4-:R-:W-:Y:S01]  /*5090*/  HMMA.16816.F32 R4, R168, R196.reuse, R4 ;  /* 0x000000c4a804723c */ /* 0x090fe20000001804 */
[----:B------:R-:W4:Y:S07]  /*50a0*/  LDSM.16.M88.4 R192, [R215+0x3000] ;  /* 0x00300000d7c0783b */ /* 0x000f2e0000000200 */
[C---:B------:R-:W-:Y:S08]  /*50b0*/  HMMA.16816.F32 R8, R200.reuse, R196, R8 ;  /* 0x000000c4c808723c */ /* 0x040ff00000001808 */
[-C--:B------:R-:W-:Y:S08]  /*50c0*/  HMMA.16816.F32 R12, R200, R198.reuse, R12 ;  /* 0x000000c6c80c723c */ /* 0x080ff0000000180c */
[C---:B------:R-:W-:Y:S01]  /*50d0*/  HMMA.16816.F32 R16, R168.reuse, R198, R16 ;  /* 0x000000c6a810723c */ /* 0x040fe20000001810 */
[----:B------:R-:W5:Y:S07]  /*50e0*/  LDSM.16.M88.4 R196, [R214+0x1400] ;  /* 0x00140000d6c4783b */ /* 0x000f6e0000000200 */
        /* <DEDUP_REMOVED lines=16> */
[-C--:B---3--:R-:W-:Y:S01]  /*51f0*/  HMMA.16816.F32 R4, R172, R188.reuse, R4 ;  /* 0x000000bcac04723c */ /* 0x088fe20000001804 */
        /* <DEDUP_REMOVED lines=21> */
[-C--:B-1----:R-:W-:Y:S01]  /*5350*/  HMMA.16816.F32 R4, R168, R176.reuse, R4 ;  /* 0x000000b0a804723c */ /* 0x082fe20000001804 */
[----:B------:R-:W1:Y:S07]  /*5360*/  LDSM.16.M88.4 R208, [R214+0x2800] ;  /* 0x00280000d6d0783b */ /* 0x000e6e0000000200 */
[C---:B------:R-:W-:Y:S08]  /*5370*/  HMMA.16816.F32 R8, R180.reuse, R176, R8 ;  /* 0x000000b0b408723c */ /* 0x040ff00000001808 */
[-C--:B------:R-:W-:Y:S08]  /*5380*/  HMMA.16816.F32 R12, R180, R178.reuse, R12 ;  /* 0x000000b2b40c723c */ /* 0x080ff0000000180c */
[C---:B------:R-:W-:Y:S01]  /*5390*/  HMMA.16816.F32 R16, R168.reuse, R178, R16 ;  /* 0x000000b2a810723c */ /* 0x040fe20000001810 */
[----:B------:R-:W1:Y:S01]  /*53a0*/  LDSM.16.M88.4 R176, [R214+0x2c00] ;  /* 0x002c0000d6b0783b */ /* 0x000e620000000200 */
[----:B------:R-:W-:Y:S06]  /*53b0*/  DEPBAR.LE SB0, 0x0 ;  /* 0x000080000000791a */ /* 0x000fec0000000000 */
[-C--:B--2---:R-:W-:Y:S01]  /*53c0*/  HMMA.16816.F32 R20, R168, R184.reuse, R20 ;  /* 0x000000b8a814723c */ /* 0x084fe20000001814 */
[----:B------:R-:W-:Y:S07]  /*53d0*/  BAR.SYNC.DEFER_BLOCKING 0x0 ;  /* 0x0000000000007b1d */ /* 0x000fee0000010000 */
[C---:B------:R-:W-:Y:S08]  /*53e0*/  HMMA.16816.F32 R24, R180.reuse, R184, R24 ;  /* 0x000000b8b418723c */ /* 0x040ff00000001818 */
[-C--:B------:R-:W-:Y:S08]  /*53f0*/  HMMA.16816.F32 R28, R180, R186.reuse, R28 ;  /* 0x000000bab41c723c */ /* 0x080ff0000000181c */
[C---:B------:R-:W-:Y:S08]  /*5400*/  HMMA.16816.F32 R32, R168.reuse, R186, R32 ;  /* 0x000000baa820723c */ /* 0x040ff00000001820 */
[-C--:B---3--:R-:W-:Y:S08]  /*5410*/  HMMA.16816.F32 R36, R168, R188.reuse, R36 ;  /* 0x000000bca824723c */ /* 0x088ff00000001824 */
        /* <DEDUP_REMOVED lines=24> */
.L_x_413:
[----:B------:R-:W-:Y:S01]  /*55a0*/  FMNMX.FTZ R166, R8, R2, !PT ;  /* 0x0000000208a67209 */ /* 0x000fe20007810000 */
[----:B------:R-:W-:Y:S01]  /*55b0*/  IMAD.SHL.U32 R246, R227, 0x2, RZ ;  /* 0x00000002e3f67824 */ /* 0x000fe200078e00ff */
[----:B-1----:R-:W-:Y:S01]  /*55c0*/  FMNMX.FTZ R168, R4, R164, !PT ;  /* 0x000000a404a87209 */ /* 0x002fe20007810000 */
        /* <DEDUP_REMOVED lines=53> */
[----:B--2---:R-:W-:Y:S02]  /*5920*/  FMNMX.FTZ R171, R168, R171, !PT ;  /* 0x000000aba8ab7209 */ /* 0x004fe40007810000 */
[----:B------:R-:W-:Y:S01]  /*5930*/  FMNMX.FTZ R167, R54, R167, !PT ;  /* 0x000000a736a77209 */ /* 0x000fe20007810000 */
[----:B------:R-:W1:Y:S01]  /*5940*/  SHFL.BFLY PT, R166, R165, 0x1, 0x1f ;  /* 0x0c201f00a5a67f89 */ /* 0x000e6200000e0000 */
[----:B------:R-:W-:Y:S02]  /*5950*/  FMNMX.FTZ R169, R31, R169, !PT ;  /* 0x000000a91fa97209 */ /* 0x000fe40007810000 */
[----:B------:R-:W-:Y:S02]  /*5960*/  FMNMX.FTZ R167, R55, R167, !PT ;  /* 0x000000a737a77209 */ /* 0x000fe40007810000 */
[----:B------:R-:W-:Y:S02]  /*5970*/  FMNMX.FTZ R169, R42, R169, !PT ;  /* 0x000000a92aa97209 */ /* 0x000fe40007810000 */
[----:B------:R-:W-:Y:S01]  /*5980*/  FMNMX.FTZ R167, R66, R167, !PT ;  /* 0x000000a742a77209 */ /* 0x000fe20007810000 */
[----:B------:R-:W2:Y:S01]  /*5990*/  SHFL.BFLY PT, R168, R171, 0x1, 0x1f ;  /* 0x0c201f00aba87f89 */ /* 0x000ea200000e0000 */
[--C-:B------:R-:W-:Y:S02]  /*59a0*/  LOP3.LUT R244, R237, UR12, R240.reuse, 0x96, !PT ;  /* 0x0000000cedf47c12 */ /* 0x100fe4000f8e96f0 */
[----:B------:R-:W-:Y:S02]  /*59b0*/  FMNMX.FTZ R167, R67, R167, !PT ;  /* 0x000000a743a77209 */ /* 0x000fe40007810000 */
[----:B------:R-:W-:Y:S01]  /*59c0*/  LOP3.LUT R242, R233, UR12, R240, 0x96, !PT ;  /* 0x0000000ce9f27c12 */ /* 0x000fe2000f8e96f0 */
[----:B------:R-:W-:Y:S01]  /*59d0*/  IMAD.WIDE.U32 R244, R244, -0x326172a9, RZ ;  /* 0xcd9e8d57f4f47825 */ /* 0x000fe200078e00ff */
[----:B------:R-:W-:Y:S01]  /*59e0*/  IADD3 R227, R227, -0x1, RZ ;  /* 0xffffffffe3e37810 */ /* 0x000fe20007ffe0ff */
[----:B------:R-:W3:Y:S02]  /*59f0*/  SHFL.BFLY PT, R170, R167, 0x2, 0x1f ;  /* 0x0c401f00a7aa7f89 */ /* 0x000ee400000e0000 */
[----:B------:R-:W-:Y:S01]  /*5a00*/  IMAD.WIDE.U32 R242, R242, -0x326172a9, RZ ;  /* 0xcd9e8d57f2f27825 */ /* 0x000fe200078e00ff */
[----:B-1----:R-:W-:Y:S02]  /*5a10*/  FMNMX.FTZ R166, R165, R166, !PT ;  /* 0x000000a6a5a67209 */ /* 0x002fe40007810000 */
[----:B------:R-:W-:Y:S03]  /*5a20*/  FMNMX.FTZ R165, R43, R169, !PT ;  /* 0x000000a92ba57209 */ /* 0x000fe60007810000 */
[----:B------:R-:W-:Y:S01]  /*5a30*/  FMUL.FTZ R198, R166, c[0x0][0x23c] ;  /* 0x00008f00a6c67a20 */ /* 0x000fe20000410000 */
[----:B------:R-:W-:Y:S01]  /*5a40*/  FMNMX.FTZ R165, R46, R165, !PT ;  /* 0x000000a52ea57209 */ /* 0x000fe20007810000 */
[----:B------:R-:W-:Y:S01]  /*5a50*/  FADD.FTZ R2, -R166, R2 ;  /* 0x00000002a6027221 */ /* 0x000fe20000010100 */
[----:B--2---:R-:W-:Y:S02]  /*5a60*/  FMNMX.FTZ R168, R171, R168, !PT ;  /* 0x000000a8aba87209 */ /* 0x004fe40007810000 */
[----:B------:R-:W-:Y:S01]  /*5a70*/  FMNMX.FTZ R165, R47, R165, !PT ;  /* 0x000000a52fa57209 */ /* 0x000fe20007810000 */
[----:B------:R-:W-:Y:S01]  /*5a80*/  FMUL.FTZ R2, R2, c[0x0][0x23c] ;  /* 0x00008f0002027a20 */ /* 0x000fe20000410000 */
[C---:B------:R-:W-:Y:S01]  /*5a90*/  FSETP.NEU.FTZ.AND P1, PT, R168.reuse, -INF , PT ;  /* 0xff800000a800780b */ /* 0x040fe20003f3d000 */
[----:B------:R-:W-:Y:S01]  /*5aa0*/  FMUL.FTZ R200, R168, c[0x0][0x23c] ;  /* 0x00008f00a8c87a20 */ /* 0x000fe20000410000 */
[----:B------:R-:W-:Y:S01]  /*5ab0*/  FMNMX.FTZ R165, R58, R165, !PT ;  /* 0x000000a53aa57209 */ /* 0x000fe20007810000 */
[----:B------:R-:W-:Y:S01]  /*5ac0*/  FADD.FTZ R164, -R168, R164 ;  /* 0x000000a4a8a47221 */ /* 0x000fe20000010100 */
[----:B---3--:R-:W-:Y:S01]  /*5ad0*/  FMNMX.FTZ R170, R167, R170, !PT ;  /* 0x000000aaa7aa7209 */ /* 0x008fe20007810000 */
[----:B------:R-:W1:Y:S01]  /*5ae0*/  MUFU.EX2 R2, R2 ;  /* 0x0000000200027308 */ /* 0x000e620000000800 */
[----:B------:R-:W-:Y:S01]  /*5af0*/  FMNMX.FTZ R165, R59, R165, !PT ;  /* 0x000000a53ba57209 */ /* 0x000fe20007810000 */
[----:B------:R-:W-:Y:S01]  /*5b00*/  FMUL.FTZ R164, R164, c[0x0][0x23c] ;  /* 0x00008f00a4a47a20 */ /* 0x000fe20000410000 */
[----:B------:R-:W-:Y:S01]  /*5b10*/  FSEL R200, R200, RZ, P1 ;  /* 0x000000ffc8c87208 */ /* 0x000fe20000800000 */
[----:B------:R-:W2:Y:S01]  /*5b20*/  SHFL.BFLY PT, R167, R170, 0x1, 0x1f ;  /* 0x0c201f00aaa77f89 */ /* 0x000ea200000e0000 */
[----:B------:R-:W-:Y:S03]  /*5b30*/  FMNMX.FTZ R165, R62, R165, !PT ;  /* 0x000000a53ea57209 */ /* 0x000fe60007810000 */
[--C-:B------:R-:W-:Y:S01]  /*5b40*/  FFMA.FTZ R169, R16, c[0x0][0x23c], -R200.reuse ;  /* 0x00008f0010a97a23 */ /* 0x100fe200000108c8 */
[----:B------:R-:W-:Y:S01]  /*5b50*/  FMNMX.FTZ R165, R63, R165, !PT ;  /* 0x000000a53fa57209 */ /* 0x000fe20007810000 */
[--C-:B------:R-:W-:Y:S01]  /*5b60*/  FFMA.FTZ R185, R4, c[0x0][0x23c], -R200.reuse ;  /* 0x00008f0004b97a23 */ /* 0x100fe200000108c8 */
[----:B------:R-:W3:Y:S01]  /*5b70*/  MUFU.EX2 R164, R164 ;  /* 0x000000a400a47308 */ /* 0x000ee20000000800 */
[--C-:B------:R-:W-:Y:S02]  /*5b80*/  FFMA.FTZ R186, R5, c[0x0][0x23c], -R200.reuse ;  /* 0x00008f0005ba7a23 */ /* 0x100fe400000108c8 */
[----:B------:R-:W4:Y:S01]  /*5b90*/  SHFL.BFLY PT, R16, R165, 0x2, 0x1f ;  /* 0x0c401f00a5107f89 */ /* 0x000f2200000e0000 */
[--C-:B------:R-:W-:Y:S02]  /*5ba0*/  FFMA.FTZ R201, R20, c[0x0][0x23c], -R200.reuse ;  /* 0x00008f0014c97a23 */ /* 0x100fe400000108c8 */
[--C-:B------:R-:W-:Y:S02]  /*5bb0*/  FFMA.FTZ R251, R52, c[0x0][0x23c], -R200.reuse ;  /* 0x00008f0034fb7a23 */ /* 0x100fe400000108c8 */
[--C-:B------:R-:W-:Y:S02]  /*5bc0*/  FFMA.FTZ R64, R64, c[0x0][0x23c], -R200.reuse ;  /* 0x00008f0040407a23 */ /* 0x100fe400000108c8 */
[----:B------:R-:W-:Y:S01]  /*5bd0*/  MUFU.EX2 R169, R169 ;  /* 0x000000a900a97308 */ /* 0x000fe20000000800 */
[--C-:B------:R-:W-:Y:S02]  /*5be0*/  FFMA.FTZ R65, R65, c[0x0][0x23c], -R200.reuse ;  /* 0x00008f0041417a23 */ /* 0x100fe400000108c8 */
[C---:B-1----:R-:W-:Y:S02]  /*5bf0*/  FMUL.FTZ R72, R2.reuse, R72 ;  /* 0x0000004802487220 */ /* 0x042fe40000410000 */
[----:B------:R-:W-:Y:S01]  /*5c00*/  FMUL.FTZ R73, R2, R73 ;  /* 0x0000004902497220 */ /* 0x000fe20000410000 */
[----:B--2---:R-:W-:Y:S01]  /*5c10*/  FMNMX.FTZ R167, R170, R167, !PT ;  /* 0x000000a7aaa77209 */ /* 0x004fe20007810000 */
[----:B------:R-:W-:Y:S01]  /*5c20*/  FFMA.FTZ R170, R17, c[0x0][0x23c], -R200 ;  /* 0x00008f0011aa7a23 */ /* 0x000fe200000108c8 */
[----:B------:R-:W-:Y:S02]  /*5c30*/  LOP3.LUT R17, R241, UR23, R246, 0x96, !PT ;  /* 0x00000017f1117c12 */ /* 0x000fe4000f8e96f6 */
[----:B------:R-:W-:Y:S01]  /*5c40*/  MUFU.EX2 R185, R185 ;  /* 0x000000b900b97308 */ /* 0x000fe20000000800 */
[C---:B------:R-:W-:Y:S01]  /*5c50*/  FSETP.NEU.FTZ.AND P1, PT, R167.reuse, -INF , PT ;  /* 0xff800000a700780b */ /* 0x040fe20003f3d000 */
[----:B------:R-:W-:Y:S01]  /*5c60*/  FMUL.FTZ R199, R167, c[0x0][0x23c] ;  /* 0x00008f00a7c77a20 */ /* 0x000fe20000410000 */
[----:B------:R-:W-:Y:S01]  /*5c70*/  IADD3 R246, R246, 0x1, RZ ;  /* 0x00000001f6f67810 */ /* 0x000fe20007ffe0ff */
[----:B------:R-:W-:Y:S01]  /*5c80*/  IMAD.WIDE.U32 R202, R17, -0x326172a9, RZ ;  /* 0xcd9e8d5711ca7825 */ /* 0x000fe200078e00ff */
[----:B----4-:R-:W-:Y:S03]  /*5c90*/  FMNMX.FTZ R4, R165, R16, !PT ;  /* 0x00000010a5047209 */ /* 0x010fe60007810000 */
[----:B------:R-:W-:Y:S01]  /*5ca0*/  FADD.FTZ R3, -R167, R3 ;  /* 0x00000003a7037221 */ /* 0x000fe20000010100 */
[----:B------:R-:W-:Y:S01]  /*5cb0*/  LOP3.LUT R16, R203, UR13, R238, 0x96, !PT ;  /* 0x0000000dcb107c12 */ /* 0x000fe2000f8e96ee */
[----:B------:R-:W1:Y:S01]  /*5cc0*/  MUFU.EX2 R170, R170 ;  /* 0x000000aa00aa7308 */ /* 0x000e620000000800 */
[----:B------:R-:W-:Y:S01]  /*5cd0*/  LOP3.LUT R248, R245, UR11, R202, 0x96, !PT ;  /* 0x0000000bf5f87c12 */ /* 0x000fe2000f8e96ca */
[----:B------:R-:W2:Y:S01]  /*5ce0*/  SHFL.BFLY PT, R165, R4, 0x1, 0x1f ;  /* 0x0c201f0004a57f89 */ /* 0x000ea200000e0000 */
[----:B------:R-:W-:Y:S01]  /*5cf0*/  LOP3.LUT R5, R203, UR13, R234, 0x96, !PT ;  /* 0x0000000dcb057c12 */ /* 0x000fe2000f8e96ea */
[----:B------:R-:W-:Y:S01]  /*5d00*/  IMAD.WIDE.U32 R16, R16, -0x2daee0ad, RZ ;  /* 0xd2511f5310107825 */ /* 0x000fe200078e00ff */
[----:B------:R-:W-:Y:S02]  /*5d10*/  LOP3.LUT R202, R243, UR11, R202, 0x96, !PT ;  /* 0x0000000bf3ca7c12 */ /* 0x000fe4000f8e96ca */
[----:B------:R-:W-:Y:S01]  /*5d20*/  FSEL R199, R199, RZ, P1 ;  /* 0x000000ffc7c77208 */ /* 0x000fe20000800000 */
[----:B------:R-:W-:Y:S01]  /*5d30*/  IMAD.WIDE.U32 R248, R248, -0x2daee0ad, RZ ;  /* 0xd2511f53f8f87825 */ /* 0x000fe200078e00ff */
[----:B------:R-:W-:Y:S01]  /*5d40*/  FSETP.NEU.FTZ.AND P1, PT, R166, -INF , PT ;  /* 0xff800000a600780b */ /* 0x000fe20003f3d000 */
[----:B------:R-:W-:Y:S02]  /*5d50*/  MUFU.EX2 R186, R186 ;  /* 0x000000ba00ba7308 */ /* 0x000fe40000000800 */
[----:B------:R-:W-:Y:S01]  /*5d60*/  IMAD.WIDE.U32 R202, R202, -0x2daee0ad, RZ ;  /* 0xd2511f53caca7825 */ /* 0x000fe200078e00ff */
[----:B------:R-:W-:Y:S02]  /*5d70*/  LOP3.LUT R210, R249, UR8, R16, 0x96, !PT ;  /* 0x00000008f9d27c12 */ /* 0x000fe4000f8e9610 */
[----:B------:R-:W-:Y:S01]  /*5d80*/  FSEL R198, R198, RZ, P1 ;  /* 0x000000ffc6c67208 */ /* 0x000fe20000800000 */
[----:B------:R-:W-:Y:S04]  /*5d90*/  IMAD.WIDE.U32 R204, R5, -0x2daee0ad, RZ ;  /* 0xd2511f5305cc7825 */ /* 0x000fe800078e00ff */
[--C-:B------:R-:W-:Y:S01]  /*5da0*/  FFMA.FTZ R187, R6, c[0x0][0x23c], -R199.reuse ;  /* 0x00008f0006bb7a23 */ /* 0x100fe200000108c7 */
[----:B------:R-:W-:Y:S01]  /*5db0*/  LOP3.LUT R6, R17, UR10, R236, 0x96, !PT ;  /* 0x0000000a11067c12 */ /* 0x000fe2000f8e96ec */
[----:B------:R-:W-:Y:S01]  /*5dc0*/  IMAD.WIDE.U32 R210, R210, -0x326172a9, RZ ;  /* 0xcd9e8d57d2d27825 */ /* 0x000fe200078e00ff */
[----:B------:R-:W-:Y:S01]  /*5dd0*/  LOP3.LUT R5, R205, UR10, R232, 0x96, !PT ;  /* 0x0000000acd057c12 */ /* 0x000fe2000f8e96e8 */
[----:B------:R-:W-:Y:S01]  /*5de0*/  MUFU.EX2 R201, R201 ;  /* 0x000000c900c97308 */ /* 0x000fe20000000800 */
[----:B------:R-:W-:Y:S01]  /*5df0*/  LOP3.LUT R204, R203, UR8, R204, 0x96, !PT ;  /* 0x00000008cbcc7c12 */ /* 0x000fe2000f8e96cc */
[--C-:B------:R-:W-:Y:S01]  /*5e00*/  FFMA.FTZ R188, R7, c[0x0][0x23c], -R199.reuse ;  /* 0x00008f0007bc7a23 */ /* 0x100fe200000108c7 */
[----:B--2---:R-:W-:Y:S01]  /*5e10*/  FMNMX.FTZ R165, R4, R165, !PT ;  /* 0x000000a504a57209 */ /* 0x004fe20007810000 */
[----:B------:R-:W-:Y:S03]  /*5e20*/  IMAD.WIDE.U32 R6, R6, -0x326172a9, RZ ;  /* 0xcd9e8d5706067825 */ /* 0x000fe600078e00ff */
[----:B------:R-:W-:Y:S01]  /*5e30*/  FSETP.NEU.FTZ.AND P1, PT, R165, -INF , PT ;  /* 0xff800000a500780b */ /* 0x000fe20003f3d000 */
[----:B------:R-:W-:Y:S01]  /*5e40*/  IMAD.WIDE.U32 R204, R204, -0x326172a9, RZ ;  /* 0xcd9e8d57cccc7825 */ /* 0x000fe200078e00ff */
[----:B------:R-:W-:Y:S01]  /*5e50*/  LOP3.LUT R208, R211, UR7, R6, 0x96, !PT ;  /* 0x00000007d3d07c12 */ /* 0x000fe2000f8e9606 */
[----:B------:R-:W-:Y:S02]  /*5e60*/  MUFU.EX2 R187, R187 ;  /* 0x000000bb00bb7308 */ /* 0x000fe40000000800 */
[----:B------:R-:W-:Y:S01]  /*5e70*/  IMAD.WIDE.U32 R206, R5, -0x326172a9, RZ ;  /* 0xcd9e8d5705ce7825 */ /* 0x000fe200078e00ff */
[----:B------:R-:W-:Y:S03]  /*5e80*/  LOP3.LUT R5, R7, UR9, R244, 0x96, !PT ;  /* 0x0000000907057c12 */ /* 0x000fe6000f8e96f4 */
[----:B------:R-:W-:Y:S01]  /*5e90*/  FMUL.FTZ R197, R165, c[0x0][0x23c] ;  /* 0x00008f00a5c57a20 */ /* 0x000fe20000410000 */
[----:B------:R-:W-:Y:S01]  /*5ea0*/  LOP3.LUT R4, R207, UR9, R242, 0x96, !PT ;  /* 0x00000009cf047c12 */ /* 0x000fe2000f8e96f2 */
[----:B------:R-:W-:Y:S01]  /*5eb0*/  IMAD.WIDE.U32 R6, R5, -0x2daee0ad, RZ ;  /* 0xd2511f5305067825 */ /* 0x000fe200078e00ff */
[----:B------:R-:W-:Y:S01]  /*5ec0*/  LOP3.LUT R206, R205, UR7, R206, 0x96, !PT ;  /* 0x00000007cdce7c12 */ /* 0x000fe2000f8e96ce */
[----:B------:R-:W-:Y:S01]  /*5ed0*/  MUFU.EX2 R188, R188 ;  /* 0x000000bc00bc7308 */ /* 0x000fe20000000800 */
[----:B------:R-:W-:Y:S01]  /*5ee0*/  FSEL R197, R197, RZ, P1 ;  /* 0x000000ffc5c57208 */ /* 0x000fe20000800000 */
[----:B------:R-:W-:Y:S01]  /*5ef0*/  IMAD.WIDE.U32 R208, R208, -0x2daee0ad, RZ ;  /* 0xd2511f53d0d07825 */ /* 0x000fe200078e00ff */
[----:B------:R-:W-:Y:S03]  /*5f00*/  LOP3.LUT R248, R7, UR6, R248, 0x96, !PT ;  /* 0x0000000607f87c12 */ /* 0x000fe6000f8e96f8 */
[--C-:B------:R-:W-:Y:S02]  /*5f10*/  FFMA.FTZ R189, R12, c[0x0][0x23c], -R198.reuse ;  /* 0x00008f000cbd7a23 */ /* 0x100fe400000108c6 */
[----:B------:R-:W-:Y:S02]  /*5f20*/  FFMA.FTZ R190, R13, c[0x0][0x23c], -R198 ;  /* 0x00008f000dbe7a23 */ /* 0x000fe400000108c6 */
[----:B------:R-:W-:Y:S01]  /*5f30*/  IMAD.WIDE.U32 R12, R4, -0x2daee0ad, RZ ;  /* 0xd2511f53040c7825 */ /* 0x000fe200078e00ff */
[----:B------:R-:W-:Y:S01]  /*5f40*/  LOP3.LUT R4, R209, UR4, R6, 0x96, !PT ;  /* 0x00000004d1047c12 */ /* 0x000fe2000f8e9606 */
[----:B------:R-:W-:Y:S02]  /*5f50*/  MUFU.EX2 R189, R189 ;  /* 0x000000bd00bd7308 */ /* 0x000fe40000000800 */
[----:B------:R-:W-:Y:S01]  /*5f60*/  IMAD.WIDE.U32 R206, R206, -0x2daee0ad, RZ ;  /* 0xd2511f53cece7825 */ /* 0x000fe200078e00ff */
[----:B------:R-:W-:Y:S03]  /*5f70*/  LOP3.LUT R202, R13, UR6, R202, 0x96, !PT ;  /* 0x000000060dca7c12 */ /* 0x000fe6000f8e96ca */
[--C-:B------:R-:W-:Y:S02]  /*5f80*/  FFMA.FTZ R171, R18, c[0x0][0x23c], -R199.reuse ;  /* 0x00008f0012ab7a23 */ /* 0x100fe400000108c7 */
[----:B------:R-:W-:Y:S02]  /*5f90*/  FFMA.FTZ R184, R19, c[0x0][0x23c], -R199 ;  /* 0x00008f0013b87a23 */ /* 0x000fe400000108c7 */
[--C-:B------:R-:W-:Y:S01]  /*5fa0*/  FFMA.FTZ R191, R14, c[0x0][0x23c], -R197.reuse ;  /* 0x00008f000ebf7a23 */ /* 0x100fe200000108c5 */
[----:B------:R-:W-:Y:S01]  /*5fb0*/  LOP3.LUT R14, R207, UR4, R12, 0x96, !PT ;  /* 0x00000004cf0e7c12 */ /* 0x000fe2000f8e960c */
[--C-:B------:R-:W-:Y:S01]  /*5fc0*/  FFMA.FTZ R192, R15, c[0x0][0x23c], -R197.reuse ;  /* 0x00008f000fc07a23 */ /* 0x100fe200000108c5 */
[----:B------:R-:W-:Y:S01]  /*5fd0*/  MUFU.EX2 R171, R171 ;  /* 0x000000ab00ab7308 */ /* 0x000fe20000000800 */
[----:B------:R-:W-:Y:S04]  /*5fe0*/  IMAD.WIDE.U32 R4, R4, -0x326172a9, RZ ;  /* 0xcd9e8d5704047825 */ /* 0x000fe800078e00ff */
[----:B------:R-:W-:Y:S01]  /*5ff0*/  FMUL.FTZ R3, R3, c[0x0][0x23c] ;  /* 0x00008f0003037a20 */ /* 0x000fe20000410000 */
[--C-:B------:R-:W-:Y:S01]  /*6000*/  SHF.R.U32.HI R7, RZ, 0x10, R4.reuse ;  /* 0x00000010ff077819 */ /* 0x100fe20000011604 */
[----:B------:R-:W-:Y:S01]  /*6010*/  IMAD.WIDE.U32 R14, R14, -0x326172a9, RZ ;  /* 0xcd9e8d570e0e7825 */ /* 0x000fe200078e00ff */
[----:B------:R-:W-:Y:S02]  /*6020*/  LOP3.LUT R12, R4, 0xffff, RZ, 0xc0, !PT ;  /* 0x0000ffff040c7812 */ /* 0x000fe400078ec0ff */
[----:B------:R-:W-:Y:S01]  /*6030*/  MUFU.EX2 R184, R184 ;  /* 0x000000b800b87308 */ /* 0x000fe20000000800 */
[----:B------:R-:W-:Y:S01]  /*6040*/  IMAD.WIDE.U32 R248, R248, -0x326172a9, RZ ;  /* 0xcd9e8d57f8f87825 */ /* 0x000fe200078e00ff */
[----:B------:R-:W-:Y:S02]  /*6050*/  LOP3.LUT R174, R4, 0xff, RZ, 0xc0, !PT ;  /* 0x000000ff04ae7812 */ /* 0x000fe400078ec0ff */
[----:B------:R-:W-:Y:S01]  /*6060*/  SHF.R.U32.HI R175, RZ, 0x18, R4 ;  /* 0x00000018ffaf7819 */ /* 0x000fe20000011604 */
[----:B------:R-:W-:Y:S01]  /*6070*/  IMAD.WIDE.U32 R202, R202, -0x326172a9, RZ ;  /* 0xcd9e8d57caca7825 */ /* 0x000fe200078e00ff */
[----:B------:R-:W-:Y:S02]  /*6080*/  LOP3.LUT R4, R14, 0xffff, RZ, 0xc0, !PT ;  /* 0x0000ffff0e047812 */ /* 0x000fe400078ec0ff */
[----:B------:R-:W-:Y:S01]  /*6090*/  LOP3.LUT R5, R5, UR15, R248, 0x96, !PT ;  /* 0x0000000f05057c12 */ /* 0x000fe2000f8e96f8 */
[--C-:B------:R-:W-:Y:S01]  /*60a0*/  FFMA.FTZ R193, R8, c[0x0][0x23c], -R198.reuse ;  /* 0x00008f0008c17a23 */ /* 0x100fe200000108c6 */
[----:B------:R-:W-:Y:S01]  /*60b0*/  MUFU.EX2 R190, R190 ;  /* 0x000000be00be7308 */ /* 0x000fe20000000800 */
[----:B------:R-:W-:Y:S01]  /*60c0*/  FFMA.FTZ R194, R9, c[0x0][0x23c], -R198 ;  /* 0x00008f0009c27a23 */ /* 0x000fe200000108c6 */
[----:B------:R-:W-:Y:S01]  /*60d0*/  LOP3.LUT R8, R7, 0xff, RZ, 0xc0, !PT ;  /* 0x000000ff07087812 */ /* 0x000fe200078ec0ff */
[--C-:B------:R-:W-:Y:S01]  /*60e0*/  FFMA.FTZ R195, R10, c[0x0][0x23c], -R197.reuse ;  /* 0x00008f000ac37a23 */ /* 0x100fe200000108c5 */
[----:B------:R-:W-:Y:S01]  /*60f0*/  LOP3.LUT R182, R14, 0xff, RZ, 0xc0, !PT ;  /* 0x000000ff0eb67812 */ /* 0x000fe200078ec0ff */
[----:B------:R-:W-:Y:S01]  /*6100*/  FFMA.FTZ R196, R11, c[0x0][0x23c], -R197 ;  /* 0x00008f000bc47a23 */ /* 0x000fe200000108c5 */
[----:B------:R-:W-:Y:S01]  /*6110*/  LOP3.LUT R6, R15, UR15, R202, 0x96, !PT ;  /* 0x0000000f0f067c12 */ /* 0x000fe2000f8e96ca */
[----:B------:R-:W-:Y:S01]  /*6120*/  FADD.FTZ R0, -R165, R0 ;  /* 0x00000000a5007221 */ /* 0x000fe20000010100 */
[----:B------:R-:W-:Y:S01]  /*6130*/  SHF.R.U32.HI R4, RZ, 0x8, R4 ;  /* 0x00000008ff047819 */ /* 0x000fe20000011604 */
[----:B------:R-:W-:Y:S01]  /*6140*/  FMUL.FTZ R13, R2, R153 ;  /* 0x00000099020d7220 */ /* 0x000fe20000410000 */
[----:B------:R-:W-:Y:S01]  /*6150*/  MUFU.EX2 R191, R191 ;  /* 0x000000bf00bf7308 */ /* 0x000fe20000000800 */
[----:B------:R-:W-:Y:S01]  /*6160*/  FMUL.FTZ R0, R0, c[0x0][0x23c] ;  /* 0x00008f0000007a20 */ /* 0x000fe20000410000 */
[----:B------:R-:W-:Y:S01]  /*6170*/  SHF.R.U32.HI R183, RZ, 0x10, R14 ;  /* 0x00000010ffb77819 */ /* 0x000fe2000001160e */
[C---:B---3--:R-:W-:Y:S01]  /*6180*/  FMUL.FTZ R16, R164.reuse, R148 ;  /* 0x00000094a4107220 */ /* 0x048fe20000410000 */
[----:B------:R-:W-:Y:S01]  /*6190*/  SHF.R.U32.HI R12, RZ, 0x8, R12 ;  /* 0x00000008ff0c7819 */ /* 0x000fe2000001160c */
[----:B------:R-:W-:Y:S01]  /*61a0*/  FMUL.FTZ R17, R164, R149 ;  /* 0x00000095a4117220 */ /* 0x000fe20000410000 */
[----:B------:R-:W-:Y:S01]  /*61b0*/  PRMT R175, R8, 0x5410, R175 ;  /* 0x0000541008af7816 */ /* 0x000fe200000000af */
[C---:B------:R-:W-:Y:S01]  /*61c0*/  FMUL.FTZ R68, R164.reuse, R68 ;  /* 0x00000044a4447220 */ /* 0x040fe20000410000 */
[----:B------:R-:W-:Y:S01]  /*61d0*/  LOP3.LUT R8, R5, 0xffff, RZ, 0xc0, !PT ;  /* 0x0000ffff05087812 */ /* 0x000fe200078ec0ff */
[----:B------:R-:W-:Y:S01]  /*61e0*/  FMUL.FTZ R69, R164, R69 ;  /* 0x00000045a4457220 */ /* 0x000fe20000410000 */
[----:B------:R-:W-:Y:S01]  /*61f0*/  MUFU.EX2 R192, R192 ;  /* 0x000000c000c07308 */ /* 0x000fe20000000800 */
[--C-:B------:R-:W-:Y:S01]  /*6200*/  SHF.R.U32.HI R173, RZ, 0x10, R5.reuse ;  /* 0x00000010ffad7819 */ /* 0x100fe20000011605 */
[--C-:B------:R-:W-:Y:S01]  /*6210*/  HSET2.LE.AND R175, R175, R226.reuse, PT ;  /* 0x000000e2afaf7233 */ /* 0x100fe20003803000 */
[----:B------:R-:W-:Y:S01]  /*6220*/  PRMT R182, R182, 0x5410, R4 ;  /* 0x00005410b6b67816 */ /* 0x000fe20000000004 */
[----:B------:R-:W-:Y:S01]  /*6230*/  FMUL.FTZ R76, R2, R76 ;  /* 0x0000004c024c7220 */ /* 0x000fe20000410000 */
[----:B------:R-:W-:Y:S01]  /*6240*/  LOP3.LUT R4, R6, 0xffff, RZ, 0xc0, !PT ;  /* 0x0000ffff06047812 */ /* 0x000fe200078ec0ff */
[----:B------:R-:W-:Y:S01]  /*6250*/  FMUL.FTZ R77, R2, R77 ;  /* 0x0000004d024d7220 */ /* 0x000fe20000410000 */
[----:B------:R-:W-:Y:S01]  /*6260*/  SHF.R.U32.HI R7, RZ, 0x18, R14 ;  /* 0x00000018ff077819 */ /* 0x000fe2000001160e */
[--C-:B------:R-:W-:Y:S01]  /*6270*/  HSET2.LE.AND R182, R182, R226.reuse, PT ;  /* 0x000000e2b6b67233 */ /* 0x100fe20003803000 */
[----:B------:R-:W-:Y:S01]  /*6280*/  PRMT R174, R174, 0x5410, R12 ;  /* 0x00005410aeae7816 */ /* 0x000fe2000000000c */
[----:B------:R-:W2:Y:S01]  /*6290*/  MUFU.EX2 R3, R3 ;  /* 0x0000000300037308 */ /* 0x000ea20000000800 */
[----:B------:R-:W-:Y:S01]  /*62a0*/  LOP3.LUT R183, R183, 0xff, RZ, 0xc0, !PT ;  /* 0x000000ffb7b77812 */ /* 0x000fe200078ec0ff */
[----:B------:R-:W-:Y:S01]  /*62b0*/  FMUL.FTZ R12, R2, R152 ;  /* 0x00000098020c7220 */ /* 0x000fe20000410000 */
[----:B------:R-:W-:Y:S01]  /*62c0*/  SHF.R.U32.HI R8, RZ, 0x8, R8 ;  /* 0x00000008ff087819 */ /* 0x000fe20000011608 */
[--C-:B------:R-:W-:Y:S01]  /*62d0*/  HSET2.LE.AND R174, R174, R226.reuse, PT ;  /* 0x000000e2aeae7233 */ /* 0x100fe20003803000 */
[----:B------:R-:W-:Y:S01]  /*62e0*/  LOP3.LUT R172, R5, 0xff, RZ, 0xc0, !PT ;  /* 0x000000ff05ac7812 */ /* 0x000fe200078ec0ff */
[C---:B------:R-:W-:Y:S01]  /*62f0*/  FMUL.FTZ R80, R164.reuse, R80 ;  /* 0x00000050a4507220 */ /* 0x040fe20000410000 */
[----:B------:R-:W-:Y:S01]  /*6300*/  SHF.R.U32.HI R5, RZ, 0x18, R5 ;  /* 0x00000018ff057819 */ /* 0x000fe20000011605 */
[----:B------:R-:W-:Y:S01]  /*6310*/  FMUL.FTZ R81, R164, R81 ;  /* 0x00000051a4517220 */ /* 0x000fe20000410000 */
[----:B------:R-:W-:Y:S01]  /*6320*/  LOP3.LUT R173, R173, 0xff, RZ, 0xc0, !PT ;  /* 0x000000ffadad7812 */ /* 0x000fe200078ec0ff */
[----:B------:R-:W-:Y:S01]  /*6330*/  MUFU.EX2 R193, R193 ;  /* 0x000000c100c17308 */ /* 0x000fe20000000800 */
[----:B------:R-:W-:Y:S01]  /*6340*/  LOP3.LUT R180, R6, 0xff, RZ, 0xc0, !PT ;  /* 0x000000ff06b47812 */ /* 0x000fe200078ec0ff */
[C---:B------:R-:W-:Y:S01]  /*6350*/  FMUL.FTZ R84, R164.reuse, R84 ;  /* 0x00000054a4547220 */ /* 0x040fe20000410000 */
[----:B------:R-:W-:Y:S01]  /*6360*/  SHF.R.U32.HI R4, RZ, 0x8, R4 ;  /* 0x00000008ff047819 */ /* 0x000fe20000011604 */
[----:B------:R-:W-:Y:S01]  /*6370*/  FMUL.FTZ R85, R164, R85 ;  /* 0x00000055a4557220 */ /* 0x000fe20000410000 */
[----:B------:R-:W-:Y:S01]  /*6380*/  SHF.R.U32.HI R181, RZ, 0x10, R6 ;  /* 0x00000010ffb57819 */ /* 0x000fe20000011606 */
[C---:B------:R-:W-:Y:S01]  /*6390*/  FMUL.FTZ R88, R2.reuse, R88 ;  /* 0x0000005802587220 */ /* 0x040fe20000410000 */
[----:B------:R-:W-:Y:S01]  /*63a0*/  PRMT R183, R183, 0x5410, R7 ;  /* 0x00005410b7b77816 */ /* 0x000fe20000000007 */
[----:B------:R-:W-:Y:S01]  /*63b0*/  FMUL.FTZ R89, R2, R89 ;  /* 0x0000005902597220 */ /* 0x000fe20000410000 */
[----:B------:R-:W-:Y:S01]  /*63c0*/  PRMT R172, R172, 0x5410, R8 ;  /* 0x00005410acac7816 */ /* 0x000fe20000000008 */
[----:B------:R-:W3:Y:S01]  /*63d0*/  MUFU.EX2 R194, R194 ;  /* 0x000000c200c27308 */ /* 0x000ee20000000800 */
[----:B------:R-:W-:Y:S01]  /*63e0*/  PRMT R173, R173, 0x5410, R5 ;  /* 0x00005410adad7816 */ /* 0x000fe20000000005 */
[--C-:B------:R-:W-:Y:S01]  /*63f0*/  HSET2.LE.AND R183, R183, R226.reuse, PT ;  /* 0x000000e2b7b77233 */ /* 0x100fe20003803000 */
[----:B------:R-:W-:Y:S01]  /*6400*/  SHF.R.U32.HI R6, RZ, 0x18, R6 ;  /* 0x00000018ff067819 */ /* 0x000fe20000011606 */
[--C-:B------:R-:W-:Y:S01]  /*6410*/  HSET2.LE.AND R172, R172, R226.reuse, PT ;  /* 0x000000e2acac7233 */ /* 0x100fe20003803000 */
[----:B-1----:R-:W-:Y:S01]  /*6420*/  F2FP.PACK_AB R5, R170, R169 ;  /* 0x000000a9aa05723e */ /* 0x002fe200000000ff */
[--C-:B------:R-:W-:Y:S01]  /*6430*/  HSET2.LE.AND R173, R173, R226.reuse, PT ;  /* 0x000000e2adad7233 */ /* 0x100fe20003803000 */
[----:B------:R-:W-:Y:S01]  /*6440*/  PRMT R180, R180, 0x5410, R4 ;  /* 0x00005410b4b47816 */ /* 0x000fe20000000004 */
[----:B--2---:R-:W-:Y:S01]  /*6450*/  FMUL.FTZ R18, R3, R150 ;  /* 0x0000009603127220 */ /* 0x004fe20000410000 */
[----:B------:R-:W-:Y:S01]  /*6460*/  F2FP.PACK_AB R4, R184, R171 ;  /* 0x000000abb804723e */ /* 0x000fe200000000ff */
[----:B------:R-:W-:Y:S01]  /*6470*/  MUFU.EX2 R195, R195 ;  /* 0x000000c300c37308 */ /* 0x000fe20000000800 */
[----:B------:R-:W-:Y:S01]  /*6480*/  LOP3.LUT R181, R181, 0xff, RZ, 0xc0, !PT ;  /* 0x000000ffb5b57812 */ /* 0x000fe200078ec0ff */
[--C-:B------:R-:W-:Y:S01]  /*6490*/  HSET2.LE.AND R180, R180, R226.reuse, PT ;  /* 0x000000e2b4b47233 */ /* 0x100fe20003803000 */
[----:B------:R-:W-:Y:S01]  /*64a0*/  LOP3.LUT R174, R174, R5, RZ, 0xc0, !PT ;  /* 0x00000005aeae7212 */ /* 0x000fe200078ec0ff */
[----:B------:R-:W-:Y:S01]  /*64b0*/  FMUL.FTZ R19, R3, R151 ;  /* 0x0000009703137220 */ /* 0x000fe20000410000 */
[----:B------:R-:W-:Y:S01]  /*64c0*/  LOP3.LUT R175, R175, R4, RZ, 0xc0, !PT ;  /* 0x00000004afaf7212 */ /* 0x000fe200078ec0ff */
[----:B------:R-:W-:Y:S01]  /*64d0*/  LDSM.16.MT88.4 R148, [R213+0xa000] ;  /* 0x00a00000d594783b */ /* 0x000fe20000004200 */
[----:B------:R-:W-:Y:S01]  /*64e0*/  F2FP.PACK_AB R7, R186, R185 ;  /* 0x000000b9ba07723e */ /* 0x000fe200000000ff */
[C---:B------:R-:W-:Y:S01]  /*64f0*/  FMUL.FTZ R70, R3.reuse, R70 ;  /* 0x0000004603467220 */ /* 0x040fe20000410000 */
[----:B------:R-:W-:Y:S01]  /*6500*/  F2FP.PACK_AB R5, R190, R189 ;  /* 0x000000bdbe05723e */ /* 0x000fe200000000ff */
[----:B------:R-:W1:Y:S01]  /*6510*/  MUFU.EX2 R196, R196 ;  /* 0x000000c400c47308 */ /* 0x000e620000000800 */
[----:B------:R-:W-:Y:S01]  /*6520*/  F2FP.PACK_AB R4, R192, R191 ;  /* 0x000000bfc004723e */ /* 0x000fe200000000ff */
[----:B------:R-:W-:Y:S01]  /*6530*/  FMUL.FTZ R71, R3, R71 ;  /* 0x0000004703477220 */ /* 0x000fe20000410000 */
[----:B------:R-:W-:Y:S01]  /*6540*/  PRMT R181, R181, 0x5410, R6 ;  /* 0x00005410b5b57816 */ /* 0x000fe20000000006 */
[C---:B------:R-:W-:Y:S01]  /*6550*/  FMUL.FTZ R82, R3.reuse, R82 ;  /* 0x0000005203527220 */ /* 0x040fe20000410000 */
[----:B------:R-:W-:Y:S01]  /*6560*/  F2FP.PACK_AB R6, R188, R187 ;  /* 0x000000bbbc06723e */ /* 0x000fe200000000ff */
[C---:B------:R-:W-:Y:S01]  /*6570*/  FMUL.FTZ R83, R3.reuse, R83 ;  /* 0x0000005303537220 */ /* 0x040fe20000410000 */
[----:B------:R-:W-:Y:S01]  /*6580*/  LOP3.LUT R172, R172, R7, RZ, 0xc0, !PT ;  /* 0x00000007acac7212 */ /* 0x000fe200078ec0ff */
[----:B------:R-:W-:Y:S01]  /*6590*/  FMUL.FTZ R7, R3, R163 ;  /* 0x000000a303077220 */ /* 0x000fe20000410000 */
[----:B------:R-:W-:Y:S01]  /*65a0*/  LOP3.LUT R173, R173, R6, RZ, 0xc0, !PT ;  /* 0x00000006adad7212 */ /* 0x000fe200078ec0ff */
[----:B------:R-:W2:Y:S01]  /*65b0*/  MUFU.EX2 R0, R0 ;  /* 0x0000000000007308 */ /* 0x000ea20000000800 */
[----:B------:R-:W-:Y:S01]  /*65c0*/  FMUL.FTZ R6, R3, R162 ;  /* 0x000000a203067220 */ /* 0x000fe20000410000 */
[----:B------:R-:W-:Y:S01]  /*65d0*/  LOP3.LUT R182, R182, R5, RZ, 0xc0, !PT ;  /* 0x00000005b6b67212 */ /* 0x000fe200078ec0ff */
[C---:B------:R-:W-:Y:S01]  /*65e0*/  FMUL.FTZ R5, R164.reuse, R161 ;  /* 0x000000a1a4057220 */ /* 0x040fe20000410000 */
[----:B------:R-:W-:Y:S01]  /*65f0*/  LOP3.LUT R183, R183, R4, RZ, 0xc0, !PT ;  /* 0x00000004b7b77212 */ /* 0x000fe200078ec0ff */
[----:B------:R-:W-:Y:S01]  /*6600*/  FMUL.FTZ R4, R164, R160 ;  /* 0x000000a0a4047220 */ /* 0x000fe20000410000 */
[--C-:B------:R-:W-:Y:S01]  /*6610*/  HSET2.LE.AND R181, R181, R226.reuse, PT ;  /* 0x000000e2b5b57233 */ /* 0x100fe20003803000 */
[----:B------:R-:W4:Y:S01]  /*6620*/  LDSM.16.MT88.4 R160, [R212+0x9000] ;  /* 0x00900000d4a0783b */ /* 0x000f220000004200 */
[----:B---3--:R-:W-:Y:S01]  /*6630*/  F2FP.PACK_AB R9, R194, R193 ;  /* 0x000000c1c209723e */ /* 0x008fe200000000ff */
[----:B------:R-:W-:Y:S01]  /*6640*/  FMUL.FTZ R20, R2, R140 ;  /* 0x0000008c02147220 */ /* 0x000fe20000410000 */
[----:B------:R-:W-:Y:S01]  /*6650*/  LOP3.LUT R210, R249, UR5, R210, 0x96, !PT ;  /* 0x00000005f9d27c12 */ /* 0x000fe2000f8e96d2 */
[--C-:B------:R-:W-:Y:S01]  /*6660*/  FFMA.FTZ R250, R46, c[0x0][0x23c], -R197.reuse ;  /* 0x00008f002efa7a23 */ /* 0x100fe200000108c5 */
[-C--:B------:R-:W-:Y:S01]  /*6670*/  HMMA.16816.F32 R4, R172, R176.reuse, R4 ;  /* 0x000000b0ac04723c */ /* 0x080fe20000001804 */
[----:B------:R-:W-:Y:S01]  /*6680*/  LOP3.LUT R180, R180, R9, RZ, 0xc0, !PT ;  /* 0x00000009b4b47212 */ /* 0x000fe200078ec0ff */
[----:B------:R-:W-:Y:S01]  /*6690*/  FMUL.FTZ R9, R2, R157 ;  /* 0x0000009d02097220 */ /* 0x000fe20000410000 */
[----:B-1----:R-:W-:Y:S01]  /*66a0*/  F2FP.PACK_AB R8, R196, R195 ;  /* 0x000000c3c408723e */ /* 0x002fe200000000ff */
[C---:B------:R-:W-:Y:S01]  /*66b0*/  FMUL.FTZ R86, R3.reuse, R86 ;  /* 0x0000005603567220 */ /* 0x040fe20000410000 */
[----:B------:R-:W-:Y:S01]  /*66c0*/  MUFU.EX2 R250, R250 ;  /* 0x000000fa00fa7308 */ /* 0x000fe20000000800 */
[----:B------:R-:W-:Y:S01]  /*66d0*/  FMUL.FTZ R87, R3, R87 ;  /* 0x0000005703577220 */ /* 0x000fe20000410000 */
[----:B------:R-:W-:Y:S01]  /*66e0*/  LOP3.LUT R181, R181, R8, RZ, 0xc0, !PT ;  /* 0x00000008b5b57212 */ /* 0x000fe200078ec0ff */
[----:B------:R-:W-:Y:S04]  /*66f0*/  FMUL.FTZ R8, R2, R156 ;  /* 0x0000009c02087220 */ /* 0x000fe80000410000 */
[C---:B--2---:R-:W-:Y:S02]  /*6700*/  FMUL.FTZ R10, R0.reuse, R158 ;  /* 0x0000009e000a7220 */ /* 0x044fe40000410000 */
[C---:B------:R-:W-:Y:S01]  /*6710*/  FMUL.FTZ R11, R0.reuse, R159 ;  /* 0x0000009f000b7220 */ /* 0x040fe20000410000 */
[----:B------:R-:W-:Y:S01]  /*6720*/  MUFU.EX2 R64, R64 ;  /* 0x0000004000407308 */ /* 0x000fe20000000800 */
[C---:B------:R-:W-:Y:S02]  /*6730*/  FMUL.FTZ R14, R0.reuse, R154 ;  /* 0x0000009a000e7220 */ /* 0x040fe40000410000 */
[----:B------:R-:W-:Y:S02]  /*6740*/  FMUL.FTZ R15, R0, R155 ;  /* 0x0000009b000f7220 */ /* 0x000fe40000410000 */
[----:B------:R-:W1:Y:S01]  /*6750*/  LDSM.16.MT88.4 R152, [R212+0xa000] ;  /* 0x00a00000d498783b */ /* 0x000e620000004200 */
[C---:B------:R-:W-:Y:S01]  /*6760*/  HMMA.16816.F32 R8, R180.reuse, R176, R8 ;  /* 0x000000b0b408723c */ /* 0x040fe20000001808 */
[--C-:B------:R-:W-:Y:S02]  /*6770*/  FFMA.FTZ R249, R47, c[0x0][0x23c], -R197.reuse ;  /* 0x00008f002ff97a23 */ /* 0x100fe400000108c5 */
[----:B------:R-:W-:Y:S01]  /*6780*/  FFMA.FTZ R57, R57, c[0x0][0x23c], -R198 ;  /* 0x00008f0039397a23 */ /* 0x000fe200000108c6 */
[----:B------:R-:W-:Y:S01]  /*6790*/  MUFU.EX2 R65, R65 ;  /* 0x0000004100417308 */ /* 0x000fe20000000800 */
[--C-:B------:R-:W-:Y:S02]  /*67a0*/  FFMA.FTZ R58, R58, c[0x0][0x23c], -R197.reuse ;  /* 0x00008f003a3a7a23 */ /* 0x100fe400000108c5 */
[--C-:B------:R-:W-:Y:S01]  /*67b0*/  FFMA.FTZ R59, R59, c[0x0][0x23c], -R197.reuse ;  /* 0x00008f003b3b7a23 */ /* 0x100fe200000108c5 */
[-C--:B------:R-:W-:Y:S01]  /*67c0*/  HMMA.16816.F32 R12, R180, R178.reuse, R12 ;  /* 0x000000b2b40c723c */ /* 0x080fe2000000180c */
[--C-:B------:R-:W-:Y:S03]  /*67d0*/  FFMA.FTZ R62, R62, c[0x0][0x23c], -R197.reuse ;  /* 0x00008f003e3e7a23 */ /* 0x100fe600000108c5 */
[C---:B------:R-:W-:Y:S02]  /*67e0*/  FMUL.FTZ R90, R0.reuse, R90 ;  /* 0x0000005a005a7220 */ /* 0x040fe40000410000 */
[----:B------:R-:W-:Y:S01]  /*67f0*/  MUFU.EX2 R158, R57 ;  /* 0x00000039009e7308 */ /* 0x000fe20000000800 */
[----:B------:R-:W-:Y:S01]  /*6800*/  FMUL.FTZ R91, R0, R91 ;  /* 0x0000005b005b7220 */ /* 0x000fe20000410000 */
[C---:B------:R-:W-:Y:S01]  /*6810*/  HMMA.16816.F32 R16, R172.reuse, R178, R16 ;  /* 0x000000b2ac10723c */ /* 0x040fe20000001810 */
[C---:B------:R-:W-:Y:S03]  /*6820*/  FMUL.FTZ R92, R2.reuse, R92 ;  /* 0x0000005c025c7220 */ /* 0x040fe60000410000 */
[----:B------:R-:W-:Y:S02]  /*6830*/  FMUL.FTZ R93, R2, R93 ;  /* 0x0000005d025d7220 */ /* 0x000fe40000410000 */
[C---:B------:R-:W-:Y:S02]  /*6840*/  FMUL.FTZ R94, R0.reuse, R94 ;  /* 0x0000005e005e7220 */ /* 0x040fe40000410000 */
[-C--:B----4-:R-:W-:Y:S01]  /*6850*/  HMMA.16816.F32 R68, R172, R160.reuse, R68 ;  /* 0x000000a0ac44723c */ /* 0x090fe20000001844 */
[C---:B------:R-:W-:Y:S01]  /*6860*/  FMUL.FTZ R74, R0.reuse, R74 ;  /* 0x0000004a004a7220 */ /* 0x040fe20000410000 */
[----:B------:R-:W-:Y:S02]  /*6870*/  MUFU.EX2 R157, R58 ;  /* 0x0000003a009d7308 */ /* 0x000fe40000000800 */
[C---:B------:R-:W-:Y:S02]  /*6880*/  FMUL.FTZ R75, R0.reuse, R75 ;  /* 0x0000004b004b7220 */ /* 0x040fe40000410000 */
[----:B------:R-:W-:Y:S02]  /*6890*/  FMUL.FTZ R95, R0, R95 ;  /* 0x0000005f005f7220 */ /* 0x000fe40000410000 */
[----:B------:R-:W-:Y:S03]  /*68a0*/  FMUL.FTZ R96, R164, R96 ;  /* 0x00000060a4607220 */ /* 0x000fe60000410000 */
[C---:B------:R-:W-:Y:S01]  /*68b0*/  HMMA.16816.F32 R72, R180.reuse, R160, R72 ;  /* 0x000000a0b448723c */ /* 0x040fe20000001848 */
[C---:B------:R-:W-:Y:S01]  /*68c0*/  FMUL.FTZ R78, R0.reuse, R78 ;  /* 0x0000004e004e7220 */ /* 0x040fe20000410000 */
[----:B------:R-:W-:Y:S01]  /*68d0*/  MUFU.EX2 R161, R59 ;  /* 0x0000003b00a17308 */ /* 0x000fe20000000800 */
[----:B------:R-:W-:Y:S02]  /*68e0*/  FMUL.FTZ R79, R0, R79 ;  /* 0x0000004f004f7220 */ /* 0x000fe40000410000 */
[----:B------:R-:W-:Y:S02]  /*68f0*/  FMUL.FTZ R97, R164, R97 ;  /* 0x00000061a4617220 */ /* 0x000fe40000410000 */
[C---:B------:R-:W-:Y:S02]  /*6900*/  FMUL.FTZ R98, R3.reuse, R98 ;  /* 0x0000006203627220 */ /* 0x040fe40000410000 */
[----:B------:R-:W-:Y:S01]  /*6910*/  FMUL.FTZ R99, R3, R99 ;  /* 0x0000006303637220 */ /* 0x000fe20000410000 */
[-C--:B------:R-:W-:Y:S02]  /*6920*/  HMMA.16816.F32 R76, R180, R162.reuse, R76 ;  /* 0x000000a2b44c723c */ /* 0x080fe4000000184c */
[----:B------:R-:W-:Y:S01]  /*6930*/  MUFU.EX2 R160, R62 ;  /* 0x0000003e00a07308 */ /* 0x000fe20000000800 */
[----:B------:R-:W-:Y:S02]  /*6940*/  FFMA.FTZ R202, R21, c[0x0][0x23c], -R200 ;  /* 0x00008f0015ca7a23 */ /* 0x000fe400000108c8 */
[----:B------:R-:W-:Y:S02]  /*6950*/  FMUL.FTZ R21, R2, R141 ;  /* 0x0000008d02157220 */ /* 0x000fe40000410000 */
[--C-:B------:R-:W-:Y:S01]  /*6960*/  FFMA.FTZ R27, R27, c[0x0][0x23c], -R197.reuse ;  /* 0x00008f001b1b7a23 */ /* 0x100fe200000108c5 */
[C---:B------:R-:W-:Y:S01]  /*6970*/  HMMA.16816.F32 R80, R172.reuse, R162, R80 ;  /* 0x000000a2ac50723c */ /* 0x040fe20000001850 */
[--C-:B------:R-:W-:Y:S03]  /*6980*/  FFMA.FTZ R205, R24, c[0x0][0x23c], -R198.reuse ;  /* 0x00008f0018cd7a23 */ /* 0x100fe600000108c6 */
[--C-:B------:R-:W-:Y:S01]  /*6990*/  FFMA.FTZ R207, R26, c[0x0][0x23c], -R197.reuse ;  /* 0x00008f001acf7a23 */ /* 0x100fe200000108c5 */
[----:B------:R-:W2:Y:S01]  /*69a0*/  MUFU.EX2 R202, R202 ;  /* 0x000000ca00ca7308 */ /* 0x000ea20000000800 */
[----:B------:R-:W-:Y:S02]  /*69b0*/  FMUL.FTZ R26, R3, R138 ;  /* 0x0000008a031a7220 */ /* 0x000fe40000410000 */
[-C--:B------:R-:W-:Y:S01]  /*69c0*/  HMMA.16816.F32 R84, R172, R148.reuse, R84 ;  /* 0x00000094ac54723c */ /* 0x080fe20000001854 */
[C---:B------:R-:W-:Y:S03]  /*69d0*/  FMUL.FTZ R128, R2.reuse, R128 ;  /* 0x0000008002807220 */ /* 0x040fe60000410000 */
[----:B------:R-:W-:Y:S02]  /*69e0*/  FMUL.FTZ R129, R2, R129 ;  /* 0x0000008102817220 */ /* 0x000fe40000410000 */
[C---:B------:R-:W-:Y:S01]  /*69f0*/  FMUL.FTZ R130, R0.reuse, R130 ;  /* 0x0000008200827220 */ /* 0x040fe20000410000 */
[----:B------:R-:W-:Y:S01]  /*6a00*/  MUFU.EX2 R205, R205 ;  /* 0x000000cd00cd7308 */ /* 0x000fe20000000800 */
[C---:B------:R-:W-:Y:S01]  /*6a10*/  HMMA.16816.F32 R88, R180.reuse, R148, R88 ;  /* 0x00000094b458723c */ /* 0x040fe20000001858 */
[----:B------:R-:W-:Y:S03]  /*6a20*/  FMUL.FTZ R131, R0, R131 ;  /* 0x0000008300837220 */ /* 0x000fe60000410000 */
[--C-:B------:R-:W-:Y:S02]  /*6a30*/  FFMA.FTZ R31, R31, c[0x0][0x23c], -R197.reuse ;  /* 0x00008f001f1f7a23 */ /* 0x100fe400000108c5 */
[--C-:B------:R-:W-:Y:S02]  /*6a40*/  FFMA.FTZ R209, R28, c[0x0][0x23c], -R198.reuse ;  /* 0x00008f001cd17a23 */ /* 0x100fe400000108c6 */
[-C--:B------:R-:W-:Y:S01]  /*6a50*/  HMMA.16816.F32 R92, R180, R150.reuse, R92 ;  /* 0x00000096b45c723c */ /* 0x080fe2000000185c */
[----:B------:R-:W-:Y:S01]  /*6a60*/  FFMA.FTZ R211, R30, c[0x0][0x23c], -R197 ;  /* 0x00008f001ed37a23 */ /* 0x000fe200000108c5 */
[----:B------:R-:W-:Y:S02]  /*6a70*/  MUFU.EX2 R207, R207 ;  /* 0x000000cf00cf7308 */ /* 0x000fe40000000800 */
[C---:B------:R-:W-:Y:S01]  /*6a80*/  FMUL.FTZ R30, R3.reuse, R134 ;  /* 0x00000086031e7220 */ /* 0x040fe20000410000 */
[----:B--2---:R-:W-:Y:S01]  /*6a90*/  F2FP.PACK_AB R134, R202, R201 ;  /* 0x000000c9ca86723e */ /* 0x004fe200000000ff */
[--C-:B------:R-:W-:Y:S02]  /*6aa0*/  FFMA.FTZ R40, R40, c[0x0][0x23c], -R198.reuse ;  /* 0x00008f0028287a23 */ /* 0x100fe400000108c6 */
[C---:B------:R-:W-:Y:S01]  /*6ab0*/  HMMA.16816.F32 R96, R172.reuse, R150, R96 ;  /* 0x00000096ac60723c */ /* 0x040fe20000001860 */
[----:B------:R-:W2:Y:S03]  /*6ac0*/  LDSM.16.MT88.4 R148, [R213+0xb000] ;  /* 0x00b00000d594783b */ /* 0x000ea60000004200 */
[C---:B------:R-:W-:Y:S01]  /*6ad0*/  FMUL.FTZ R100, R164.reuse, R100 ;  /* 0x00000064a4647220 */ /* 0x040fe20000410000 */
[----:B------:R-:W-:Y:S01]  /*6ae0*/  MUFU.EX2 R209, R209 ;  /* 0x000000d100d17308 */ /* 0x000fe20000000800 */
[----:B------:R-:W-:Y:S02]  /*6af0*/  FMUL.FTZ R101, R164, R101 ;  /* 0x00000065a4657220 */ /* 0x000fe40000410000 */
[C---:B------:R-:W-:Y:S04]  /*6b00*/  FMUL.FTZ R102, R3.reuse, R102 ;  /* 0x0000006603667220 */ /* 0x040fe80000410000 */
[----:B------:R-:W-:Y:S02]  /*6b10*/  FMUL.FTZ R103, R3, R103 ;  /* 0x0000006703677220 */ /* 0x000fe40000410000 */
[--C-:B------:R-:W-:Y:S01]  /*6b20*/  FFMA.FTZ R247, R44, c[0x0][0x23c], -R198.reuse ;  /* 0x00008f002cf77a23 */ /* 0x100fe200000108c6 */
[----:B------:R-:W-:Y:S01]  /*6b30*/  MUFU.EX2 R211, R211 ;  /* 0x000000d300d37308 */ /* 0x000fe20000000800 */
[--C-:B------:R-:W-:Y:S02]  /*6b40*/  FFMA.FTZ R248, R45, c[0x0][0x23c], -R198.reuse ;  /* 0x00008f002df87a23 */ /* 0x100fe400000108c6 */
[--C-:B------:R-:W-:Y:S01]  /*6b50*/  FFMA.FTZ R56, R56, c[0x0][0x23c], -R198.reuse ;  /* 0x00008f0038387a23 */ /* 0x100fe200000108c6 */
[-C--:B-1----:R-:W-:Y:S01]  /*6b60*/  HMMA.16816.F32 R100, R172, R152.reuse, R100 ;  /* 0x00000098ac64723c */ /* 0x082fe20000001864 */
[C---:B------:R-:W-:Y:S02]  /*6b70*/  FMUL.FTZ R104, R2.reuse, R104 ;  /* 0x0000006802687220 */ /* 0x040fe40000410000 */
[----:B------:R-:W-:Y:S02]  /*6b80*/  FMUL.FTZ R105, R2, R105 ;  /* 0x0000006902697220 */ /* 0x000fe40000410000 */
[C---:B------:R-:W-:Y:S01]  /*6b90*/  FMUL.FTZ R106, R0.reuse, R106 ;  /* 0x0000006a006a7220 */ /* 0x040fe20000410000 */
[----:B------:R-:W-:Y:S01]  /*6ba0*/  MUFU.EX2 R156, R56 ;  /* 0x00000038009c7308 */ /* 0x000fe20000000800 */
[----:B------:R-:W-:Y:S02]  /*6bb0*/  FMUL.FTZ R107, R0, R107 ;  /* 0x0000006b006b7220 */ /* 0x000fe40000410000 */
[----:B------:R-:W-:Y:S03]  /*6bc0*/  FFMA.FTZ R60, R60, c[0x0][0x23c], -R198 ;  /* 0x00008f003c3c7a23 */ /* 0x000fe600000108c6 */
[--C-:B------:R-:W-:Y:S02]  /*6bd0*/  FFMA.FTZ R252, R54, c[0x0][0x23c], -R199.reuse ;  /* 0x00008f0036fc7a23 */ /* 0x100fe400000108c7 */
[C---:B------:R-:W-:Y:S01]  /*6be0*/  HMMA.16816.F32 R104, R180.reuse, R152, R104 ;  /* 0x00000098b468723c */ /* 0x040fe20000001868 */
[--C-:B------:R-:W-:Y:S01]  /*6bf0*/  FFMA.FTZ R176, R32, c[0x0][0x23c], -R200.reuse ;  /* 0x00008f0020b07a23 */ /* 0x100fe200000108c8 */
[----:B------:R-:W-:Y:S01]  /*6c00*/  MUFU.EX2 R159, R60 ;  /* 0x0000003c009f7308 */ /* 0x000fe20000000800 */
[C---:B------:R-:W-:Y:S02]  /*6c10*/  FMUL.FTZ R32, R2.reuse, R144 ;  /* 0x0000009002207220 */ /* 0x040fe40000410000 */
[----:B------:R-:W-:Y:S02]  /*6c20*/  FFMA.FTZ R177, R33, c[0x0][0x23c], -R200 ;  /* 0x00008f0021b17a23 */ /* 0x000fe400000108c8 */
[----:B------:R-:W-:Y:S01]  /*6c30*/  FMUL.FTZ R33, R2, R145 ;  /* 0x0000009102217220 */ /* 0x000fe20000410000 */
[----:B------:R-:W-:Y:S01]  /*6c40*/  LOP3.LUT R152, R203, UR5, R204, 0x96, !PT ;  /* 0x00000005cb987c12 */ /* 0x000fe2000f8e96cc */
[--C-:B------:R-:W-:Y:S03]  /*6c50*/  FFMA.FTZ R178, R34, c[0x0][0x23c], -R199.reuse ;  /* 0x00008f0022b27a23 */ /* 0x100fe600000108c7 */
[C---:B------:R-:W-:Y:S01]  /*6c60*/  FMUL.FTZ R34, R0.reuse, R146 ;  /* 0x0000009200227220 */ /* 0x040fe20000410000 */
[----:B------:R-:W-:Y:S01]  /*6c70*/  MUFU.EX2 R176, R176 ;  /* 0x000000b000b07308 */ /* 0x000fe20000000800 */
[--C-:B------:R-:W-:Y:S02]  /*6c80*/  FFMA.FTZ R179, R35, c[0x0][0x23c], -R199.reuse ;  /* 0x00008f0023b37a23 */ /* 0x100fe400000108c7 */
[----:B------:R-:W-:Y:S02]  /*6c90*/  FMUL.FTZ R35, R0, R147 ;  /* 0x0000009300237220 */ /* 0x000fe40000410000 */
[--C-:B------:R-:W-:Y:S02]  /*6ca0*/  FFMA.FTZ R203, R22, c[0x0][0x23c], -R199.reuse ;  /* 0x00008f0016cb7a23 */ /* 0x100fe400000108c7 */
[----:B------:R-:W-:Y:S02]  /*6cb0*/  FMUL.FTZ R22, R0, R142 ;  /* 0x0000008e00167220 */ /* 0x000fe40000410000 */
[----:B------:R-:W-:Y:S01]  /*6cc0*/  FFMA.FTZ R204, R23, c[0x0][0x23c], -R199 ;  /* 0x00008f0017cc7a23 */ /* 0x000fe200000108c7 */
[-C--:B------:R-:W-:Y:S01]  /*6cd0*/  HMMA.16816.F32 R32, R180, R154.reuse, R32 ;  /* 0x0000009ab420723c */ /* 0x080fe20000001820 */
[C---:B------:R-:W-:Y:S01]  /*6ce0*/  FMUL.FTZ R108, R164.reuse, R108 ;  /* 0x0000006ca46c7220 */ /* 0x040fe20000410000 */
[----:B------:R-:W-:Y:S01]  /*6cf0*/  MUFU.EX2 R177, R177 ;  /* 0x000000b100b17308 */ /* 0x000fe20000000800 */
[----:B------:R-:W-:Y:S02]  /*6d00*/  FMUL.FTZ R109, R164, R109 ;  /* 0x0000006da46d7220 */ /* 0x000fe40000410000 */
[C---:B------:R-:W-:Y:S02]  /*6d10*/  FMUL.FTZ R110, R3.reuse, R110 ;  /* 0x0000006e036e7220 */ /* 0x040fe40000410000 */
[----:B------:R-:W-:Y:S02]  /*6d20*/  FMUL.FTZ R111, R3, R111 ;  /* 0x0000006f036f7220 */ /* 0x000fe40000410000 */
[----:B------:R-:W-:Y:S02]  /*6d30*/  FMUL.FTZ R23, R0, R143 ;  /* 0x0000008f00177220 */ /* 0x000fe40000410000 */
[----:B------:R-:W1:Y:S01]  /*6d40*/  LDSM.16.MT88.4 R140, [R212+0xb000] ;  /* 0x00b00000d48c783b */ /* 0x000e620000004200 */
[----:B------:R-:W-:Y:S01]  /*6d50*/  IMAD.WIDE.U32 R144, R210, -0x2daee0ad, RZ ;  /* 0xd2511f53d2907825 */ /* 0x000fe200078e00ff */
[----:B------:R-:W-:Y:S01]  /*6d60*/  MUFU.EX2 R178, R178 ;  /* 0x000000b200b27308 */ /* 0x000fe20000000800 */
[C---:B------:R-:W-:Y:S02]  /*6d70*/  HMMA.16816.F32 R108, R172.reuse, R154, R108 ;  /* 0x0000009aac6c723c */ /* 0x040fe4000000186c */
[----:B------:R-:W-:Y:S01]  /*6d80*/  FMUL.FTZ R112, R164, R112 ;  /* 0x00000070a4707220 */ /* 0x000fe20000410000 */
[----:B------:R-:W-:Y:S01]  /*6d90*/  LOP3.LUT R147, R144, 0xffff, RZ, 0xc0, !PT ;  /* 0x0000ffff90937812 */ /* 0x000fe200078ec0ff */
[----:B------:R-:W-:Y:S01]  /*6da0*/  FMUL.FTZ R113, R164, R113 ;  /* 0x00000071a4717220 */ /* 0x000fe20000410000 */
[----:B------:R-:W-:Y:S01]  /*6db0*/  LOP3.LUT R208, R145, UR14, R208, 0x96, !PT ;  /* 0x0000000e91d07c12 */ /* 0x000fe2000f8e96d0 */
[C---:B------:R-:W-:Y:S01]  /*6dc0*/  FMUL.FTZ R114, R3.reuse, R114 ;  /* 0x0000007203727220 */ /* 0x040fe20000410000 */
[----:B------:R-:W-:Y:S01]  /*6dd0*/  LOP3.LUT R146, R144, 0xff, RZ, 0xc0, !PT ;  /* 0x000000ff90927812 */ /* 0x000fe200078ec0ff */
[----:B------:R-:W-:Y:S01]  /*6de0*/  FMUL.FTZ R115, R3, R115 ;  /* 0x0000007303737220 */ /* 0x000fe20000410000 */
[--C-:B------:R-:W-:Y:S01]  /*6df0*/  SHF.R.U32.HI R145, RZ, 0x10, R144.reuse ;  /* 0x00000010ff917819 */ /* 0x100fe20000011690 */
[----:B------:R-:W-:Y:S02]  /*6e00*/  MUFU.EX2 R179, R179 ;  /* 0x000000b300b37308 */ /* 0x000fe40000000800 */
[----:B------:R-:W-:Y:S01]  /*6e10*/  SHF.R.U32.HI R144, RZ, 0x18, R144 ;  /* 0x00000018ff907819 */ /* 0x000fe20000011690 */
[----:B------:R-:W-:Y:S01]  /*6e20*/  FFMA.FTZ R210, R29, c[0x0][0x23c], -R198 ;  /* 0x00008f001dd27a23 */ /* 0x000fe200000108c6 */
[----:B------:R-:W-:Y:S01]  /*6e30*/  SHF.R.U32.HI R147, RZ, 0x8, R147 ;  /* 0x00000008ff937819 */ /* 0x000fe20000011693 */
[-C--:B--2---:R-:W-:Y:S01]  /*6e40*/  HMMA.16816.F32 R112, R172, R148.reuse, R112 ;  /* 0x00000094ac70723c */ /* 0x084fe20000001870 */
[C---:B------:R-:W-:Y:S01]  /*6e50*/  FMUL.FTZ R116, R2.reuse, R116 ;  /* 0x0000007402747220 */ /* 0x040fe20000410000 */
[----:B------:R-:W-:Y:S01]  /*6e60*/  SHF.R.U32.HI R155, RZ, 0x10, R208 ;  /* 0x00000010ff9b7819 */ /* 0x000fe200000116d0 */
[----:B------:R-:W-:Y:S02]  /*6e70*/  FMUL.FTZ R117, R2, R117 ;  /* 0x0000007502757220 */ /* 0x000fe40000410000 */
[C---:B------:R-:W-:Y:S01]  /*6e80*/  FMUL.FTZ R118, R0.reuse, R118 ;  /* 0x0000007600767220 */ /* 0x040fe20000410000 */
[----:B------:R-:W2:Y:S01]  /*6e90*/  MUFU.EX2 R210, R210 ;  /* 0x000000d200d27308 */ /* 0x000ea20000000800 */
[----:B------:R-:W-:Y:S01]  /*6ea0*/  FMUL.FTZ R119, R0, R119 ;  /* 0x0000007700777220 */ /* 0x000fe20000410000 */
[C---:B------:R-:W-:Y:S01]  /*6eb0*/  HMMA.16816.F32 R20, R180.reuse, R148, R20 ;  /* 0x00000094b414723c */ /* 0x040fe20000001814 */
[C---:B------:R-:W-:Y:S03]  /*6ec0*/  FMUL.FTZ R120, R164.reuse, R120 ;  /* 0x00000078a4787220 */ /* 0x040fe60000410000 */
[----:B------:R-:W-:Y:S02]  /*6ed0*/  FMUL.FTZ R121, R164, R121 ;  /* 0x00000079a4797220 */ /* 0x000fe40000410000 */
[C---:B------:R-:W-:Y:S01]  /*6ee0*/  FMUL.FTZ R122, R3.reuse, R122 ;  /* 0x0000007a037a7220 */ /* 0x040fe20000410000 */
[----:B------:R-:W-:Y:S01]  /*6ef0*/  PRMT R148, R146, 0x5410, R147 ;  /* 0x0000541092947816 */ /* 0x000fe20000000093 */
[-C--:B------:R-:W-:Y:S01]  /*6f00*/  HMMA.16816.F32 R116, R180, R150.reuse, R116 ;  /* 0x00000096b474723c */ /* 0x080fe20000001874 */
[----:B------:R-:W-:Y:S01]  /*6f10*/  FMUL.FTZ R123, R3, R123 ;  /* 0x0000007b037b7220 */ /* 0x000fe20000410000 */
[----:B------:R-:W-:Y:S02]  /*6f20*/  MUFU.EX2 R203, R203 ;  /* 0x000000cb00cb7308 */ /* 0x000fe40000000800 */
[C---:B------:R-:W-:Y:S01]  /*6f30*/  LOP3.LUT R146, R208.reuse, 0xff, RZ, 0xc0, !PT ;  /* 0x000000ffd0927812 */ /* 0x040fe200078ec0ff */
[--C-:B------:R-:W-:Y:S01]  /*6f40*/  HSET2.LE.AND R138, R148, R226.reuse, PT ;  /* 0x000000e2948a7233 */ /* 0x100fe20003803000 */
[----:B------:R-:W-:Y:S01]  /*6f50*/  LOP3.LUT R149, R208, 0xffff, RZ, 0xc0, !PT ;  /* 0x0000ffffd0957812 */ /* 0x000fe200078ec0ff */
[----:B------:R-:W-:Y:S01]  /*6f60*/  IMAD.WIDE.U32 R152, R152, -0x2daee0ad, RZ ;  /* 0xd2511f5398987825 */ /* 0x000fe200078e00ff */
[C---:B------:R-:W-:Y:S04]  /*6f70*/  HMMA.16816.F32 R120, R172.reuse, R150, R120 ;  /* 0x00000096ac78723c */ /* 0x040fe80000001878 */
[----:B------:R-:W-:Y:S01]  /*6f80*/  LOP3.LUT R24, R152, 0xffff, RZ, 0xc0, !PT ;  /* 0x0000ffff98187812 */ /* 0x000fe200078ec0ff */
[C---:B------:R-:W-:Y:S01]  /*6f90*/  FMUL.FTZ R124, R2.reuse, R124 ;  /* 0x0000007c027c7220 */ /* 0x040fe20000410000 */
[----:B------:R-:W-:Y:S01]  /*6fa0*/  LOP3.LUT R154, R153, UR14, R206, 0x96, !PT ;  /* 0x0000000e999a7c12 */ /* 0x000fe2000f8e96ce */
[----:B------:R-:W-:Y:S01]  /*6fb0*/  FFMA.FTZ R206, R25, c[0x0][0x23c], -R198 ;  /* 0x00008f0019ce7a23 */ /* 0x000fe200000108c6 */
[----:B------:R-:W-:Y:S01]  /*6fc0*/  LOP3.LUT R151, R145, 0xff, RZ, 0xc0, !PT ;  /* 0x000000ff91977812 */ /* 0x000fe200078ec0ff */
[----:B------:R-:W-:Y:S01]  /*6fd0*/  FMUL.FTZ R125, R2, R125 ;  /* 0x0000007d027d7220 */ /* 0x000fe20000410000 */
[----:B------:R-:W3:Y:S02]  /*6fe0*/  MUFU.EX2 R204, R204 ;  /* 0x000000cc00cc7308 */ /* 0x000ee40000000800 */
[----:B------:R-:W-:Y:S01]  /*6ff0*/  SHF.R.U32.HI R145, RZ, 0x18, R208 ;  /* 0x00000018ff917819 */ /* 0x000fe200000116d0 */
[C---:B------:R-:W-:Y:S01]  /*7000*/  FMUL.FTZ R126, R0.reuse, R126 ;  /* 0x0000007e007e7220 */ /* 0x040fe20000410000 */
[----:B------:R-:W-:Y:S01]  /*7010*/  SHF.R.U32.HI R25, RZ, 0x10, R152 ;  /* 0x00000010ff197819 */ /* 0x000fe20000011698 */
[----:B------:R-:W-:Y:S01]  /*7020*/  FMUL.FTZ R127, R0, R127 ;  /* 0x0000007f007f7220 */ /* 0x000fe20000410000 */
[----:B------:R-:W-:Y:S01]  /*7030*/  SHF.R.U32.HI R150, RZ, 0x8, R24 ;  /* 0x00000008ff967819 */ /* 0x000fe20000011618 */
[C---:B------:R-:W-:Y:S01]  /*7040*/  FMUL.FTZ R24, R164.reuse, R136 ;  /* 0x00000088a4187220 */ /* 0x040fe20000410000 */
[----:B------:R-:W-:Y:S01]  /*7050*/  LOP3.LUT R147, R25, 0xff, RZ, 0xc0, !PT ;  /* 0x000000ff19937812 */ /* 0x000fe200078ec0ff */
[----:B------:R-:W-:Y:S01]  /*7060*/  FMUL.FTZ R25, R164, R137 ;  /* 0x00000089a4197220 */ /* 0x000fe20000410000 */
[----:B------:R4:W-:Y:S01]  /*7070*/  MUFU.EX2 R208, R27 ;  /* 0x0000001b00d07308 */ /* 0x0009e20000000800 */
[----:B------:R-:W-:Y:S01]  /*7080*/  SHF.R.U32.HI R149, RZ, 0x8, R149 ;  /* 0x00000008ff957819 */ /* 0x000fe20000011695 */
[--C-:B------:R-:W-:Y:S01]  /*7090*/  FFMA.FTZ R66, R66, c[0x0][0x23c], -R199.reuse ;  /* 0x00008f0042427a23 */ /* 0x100fe200000108c7 */
[----:B------:R-:W-:Y:S01]  /*70a0*/  LOP3.LUT R153, R152, 0xff, RZ, 0xc0, !PT ;  /* 0x000000ff98997812 */ /* 0x000fe200078ec0ff */
[----:B------:R-:W-:Y:S01]  /*70b0*/  FFMA.FTZ R67, R67, c[0x0][0x23c], -R199 ;  /* 0x00008f0043437a23 */ /* 0x000fe200000108c7 */
[----:B------:R-:W-:Y:S01]  /*70c0*/  SHF.R.U32.HI R152, RZ, 0x18, R152 ;  /* 0x00000018ff987819 */ /* 0x000fe20000011698 */
[----:B------:R-:W-:Y:S01]  /*70d0*/  FFMA.FTZ R185, R164, R231, R185 ;  /* 0x000000e7a4b97223 */ /* 0x000fe200000100b9 */
[----:B------:R-:W-:Y:S01]  /*70e0*/  LOP3.LUT R137, R155, 0xff, RZ, 0xc0, !PT ;  /* 0x000000ff9b897812 */ /* 0x000fe200078ec0ff */
[----:B------:R-:W-:Y:S01]  /*70f0*/  FFMA.FTZ R187, R3, R230, R187 ;  /* 0x000000e603bb7223 */ /* 0x000fe200000100bb */
[----:B------:R-:W-:Y:S01]  /*7100*/  PRMT R152, R147, 0x5410, R152 ;  /* 0x0000541093987816 */ /* 0x000fe20000000098 */
[----:B------:R-:W5:Y:S01]  /*7110*/  MUFU.EX2 R206, R206 ;  /* 0x000000ce00ce7308 */ /* 0x000f620000000800 */
[----:B------:R-:W-:Y:S01]  /*7120*/  PRMT R136, R146, 0x5410, R149 ;  /* 0x0000541092887816 */ /* 0x000fe20000000095 */
[----:B------:R-:W-:Y:S01]  /*7130*/  FFMA.FTZ R193, R2, R229, R193 ;  /* 0x000000e502c17223 */ /* 0x000fe200000100c1 */
[----:B------:R-:W-:Y:S01]  /*7140*/  PRMT R137, R137, 0x5410, R145 ;  /* 0x0000541089897816 */ /* 0x000fe20000000091 */
[----:B------:R-:W-:Y:S01]  /*7150*/  FFMA.FTZ R195, R0, R228, R195 ;  /* 0x000000e400c37223 */ /* 0x000fe200000100c3 */
[--C-:B------:R-:W-:Y:S01]  /*7160*/  SHF.R.U32.HI R28, RZ, 0x10, R154.reuse ;  /* 0x00000010ff1c7819 */ /* 0x100fe2000001169a */
[--C-:B------:R-:W-:Y:S01]  /*7170*/  HSET2.LE.AND R136, R136, R226.reuse, PT ;  /* 0x000000e288887233 */ /* 0x100fe20003803000 */
[----:B------:R-:W-:Y:S01]  /*7180*/  SHF.R.U32.HI R29, RZ, 0x18, R154 ;  /* 0x00000018ff1d7819 */ /* 0x000fe2000001169a */
[--C-:B------:R-:W-:Y:S01]  /*7190*/  HSET2.LE.AND R137, R137, R226.reuse, PT ;  /* 0x000000e289897233 */ /* 0x100fe20003803000 */
[----:B------:R-:W-:Y:S01]  /*71a0*/  PRMT R153, R153, 0x5410, R150 ;  /* 0x0000541099997816 */ /* 0x000fe20000000096 */
[----:B------:R-:W-:Y:S01]  /*71b0*/  MUFU.EX2 R247, R247 ;  /* 0x000000f700f77308 */ /* 0x000fe20000000800 */
[----:B------:R-:W-:Y:S01]  /*71c0*/  LOP3.LUT R136, R136, R134, RZ, 0xc0, !PT ;  /* 0x0000008688887212 */ /* 0x000fe200078ec0ff */
[----:B------:R-:W-:Y:S02]  /*71d0*/  FADD.FTZ R185, R186, R185 ;  /* 0x000000b9bab97221 */ /* 0x000fe40000010000 */
[----:B----4-:R-:W-:Y:S01]  /*71e0*/  FMUL.FTZ R27, R3, R139 ;  /* 0x0000008b031b7220 */ /* 0x010fe20000410000 */
[----:B------:R-:W-:Y:S01]  /*71f0*/  PRMT R139, R151, 0x5410, R144 ;  /* 0x00005410978b7816 */ /* 0x000fe20000000090 */
[--C-:B------:R-:W-:Y:S01]  /*7200*/  HSET2.LE.AND R134, R153, R226.reuse, PT ;  /* 0x000000e299867233 */ /* 0x100fe20003803000 */
[----:B------:R-:W4:Y:S01]  /*7210*/  LDSM.16.MT88.4 R144, [R213+0x9400] ;  /* 0x00940000d590783b */ /* 0x000f220000004200 */
[----:B--2---:R-:W-:Y:S01]  /*7220*/  F2FP.PACK_AB R153, R210, R209 ;  /* 0x000000d1d299723e */ /* 0x004fe200000000ff */
[----:B------:R-:W-:Y:S01]  /*7230*/  FADD.FTZ R187, R188, R187 ;  /* 0x000000bbbcbb7221 */ /* 0x000fe20000010000 */
[--C-:B------:R-:W-:Y:S01]  /*7240*/  HSET2.LE.AND R139, R139, R226.reuse, PT ;  /* 0x000000e28b8b7233 */ /* 0x100fe20003803000 */
[-C--:B-1----:R-:W-:Y:S01]  /*7250*/  HMMA.16816.F32 R24, R172, R140.reuse, R24 ;  /* 0x0000008cac18723c */ /* 0x082fe20000001818 */
[----:B------:R-:W-:Y:S01]  /*7260*/  LOP3.LUT R134, R134, R153, RZ, 0xc0, !PT ;  /* 0x0000009986867212 */ /* 0x000fe200078ec0ff */
[----:B------:R-:W-:Y:S01]  /*7270*/  MUFU.EX2 R248, R248 ;  /* 0x000000f800f87308 */ /* 0x000fe20000000800 */
[----:B------:R-:W-:Y:S01]  /*7280*/  FADD.FTZ R193, R194, R193 ;  /* 0x000000c1c2c17221 */ /* 0x000fe20000010000 */
[----:B------:R-:W1:Y:S01]  /*7290*/  LDSM.16.MT88.4 R148, [R212+0x9400] ;  /* 0x00940000d494783b */ /* 0x000e620000004200 */
[----:B------:R-:W-:Y:S02]  /*72a0*/  FADD.FTZ R195, R196, R195 ;  /* 0x000000c3c4c37221 */ /* 0x000fe40000010000 */
[----:B------:R-:W-:Y:S01]  /*72b0*/  FADD.FTZ R185, R169, R185 ;  /* 0x000000b9a9b97221 */ /* 0x000fe20000010000 */
[C---:B------:R-:W-:Y:S01]  /*72c0*/  HMMA.16816.F32 R124, R180.reuse, R140, R124 ;  /* 0x0000008cb47c723c */ /* 0x040fe2000000187c */
[----:B------:R-:W-:Y:S03]  /*72d0*/  FADD.FTZ R187, R171, R187 ;  /* 0x000000bbabbb7221 */ /* 0x000fe60000010000 */
[----:B------:R-:W-:Y:S01]  /*72e0*/  MUFU.EX2 R249, R249 ;  /* 0x000000f900f97308 */ /* 0x000fe20000000800 */
[----:B------:R-:W-:Y:S02]  /*72f0*/  FADD.FTZ R193, R189, R193 ;  /* 0x000000c1bdc17221 */ /* 0x000fe40000010000 */
[C---:B------:R-:W-:Y:S01]  /*7300*/  LOP3.LUT R141, R154.reuse, 0xffff, RZ, 0xc0, !PT ;  /* 0x0000ffff9a8d7812 */ /* 0x040fe200078ec0ff */
[-C--:B------:R-:W-:Y:S01]  /*7310*/  HMMA.16816.F32 R128, R180, R142.reuse, R128 ;  /* 0x0000008eb480723c */ /* 0x080fe20000001880 */
[----:B------:R-:W-:Y:S03]  /*7320*/  LOP3.LUT R140, R154, 0xff, RZ, 0xc0, !PT ;  /* 0x000000ff9a8c7812 */ /* 0x000fe600078ec0ff */
[----:B------:R-:W-:Y:S01]  /*7330*/  LOP3.LUT R154, R28, 0xff, RZ, 0xc0, !PT ;  /* 0x000000ff1c9a7812 */ /* 0x000fe200078ec0ff */
[----:B------:R-:W-:Y:S01]  /*7340*/  FADD.FTZ R195, R191, R195 ;  /* 0x000000c3bfc37221 */ /* 0x000fe20000010000 */
[----:B------:R2:W1:Y:S01]  /*7350*/  MUFU.EX2 R180, R31 ;  /* 0x0000001f00b47308 */ /* 0x0004620000000800 */
[----:B------:R-:W-:Y:S01]  /*7360*/  F2FP.PACK_AB R28, R177, R176 ;  /* 0x000000b0b11c723e */ /* 0x000fe200000000ff */
[--C-:B------:R-:W-:Y:S01]  /*7370*/  FFMA.FTZ R182, R37, c[0x0][0x23c], -R200.reuse ;  /* 0x00008f0025b67a23 */ /* 0x100fe200000108c8 */
[----:B------:R-:W-:Y:S03]  /*7380*/  PRMT R154, R154, 0x5410, R29 ;  /* 0x000054109a9a7816 */ /* 0x000fe6000000001d */
[----:B------:R-:W-:Y:S01]  /*7390*/  LOP3.LUT R138, R138, R28, RZ, 0xc0, !PT ;  /* 0x0000001c8a8a7212 */ /* 0x000fe200078ec0ff */
[C---:B------:R-:W-:Y:S01]  /*73a0*/  FMUL.FTZ R28, R164.reuse, R132 ;  /* 0x00000084a41c7220 */ /* 0x040fe20000410000 */
[----:B------:R-:W-:Y:S01]  /*73b0*/  SHF.R.U32.HI R141, RZ, 0x8, R141 ;  /* 0x00000008ff8d7819 */ /* 0x000fe2000001168d */
[----:B------:R-:W-:Y:S01]  /*73c0*/  FMUL.FTZ R29, R164, R133 ;  /* 0x00000085a41d7220 */ /* 0x000fe20000410000 */
[----:B---3--:R-:W-:Y:S01]  /*73d0*/  F2FP.PACK_AB R133, R204, R203 ;  /* 0x000000cbcc85723e */ /* 0x008fe200000000ff */
[----:B------:R-:W-:Y:S01]  /*73e0*/  MUFU.EX2 R182, R182 ;  /* 0x000000b600b67308 */ /* 0x000fe20000000800 */
[----:B------:R-:W-:Y:S01]  /*73f0*/  PRMT R140, R140, 0x5410, R141 ;  /* 0x000054108c8c7816 */ /* 0x000fe2000000008d */
[--C-:B------:R-:W-:Y:S01]  /*7400*/  FFMA.FTZ R181, R36, c[0x0][0x23c], -R200.reuse ;  /* 0x00008f0024b57a23 */ /* 0x100fe200000108c8 */
[----:B------:R-:W-:Y:S01]  /*7410*/  LOP3.LUT R137, R137, R133, RZ, 0xc0, !PT ;  /* 0x0000008589897212 */ /* 0x000fe200078ec0ff */
[--C-:B------:R-:W-:Y:S01]  /*7420*/  HSET2.LE.AND R133, R154, R226.reuse, PT ;  /* 0x000000e29a857233 */ /* 0x100fe20003803000 */
[----:B-----5:R-:W-:Y:S01]  /*7430*/  F2FP.PACK_AB R132, R206, R205 ;  /* 0x000000cdce84723e */ /* 0x020fe200000000ff */
[--C-:B------:R-:W-:Y:S01]  /*7440*/  HSET2.LE.AND R140, R140, R226.reuse, PT ;  /* 0x000000e28c8c7233 */ /* 0x100fe20003803000 */
[----:B------:R-:W-:Y:S01]  /*7450*/  F2FP.PACK_AB R154, R208, R207 ;  /* 0x000000cfd09a723e */ /* 0x000fe200000000ff */
[----:B------:R-:W-:Y:S02]  /*7460*/  FFMA.FTZ R183, R38, c[0x0][0x23c], -R199 ;  /* 0x00008f0026b77a23 */ /* 0x000fe400000108c7 */
[----:B------:R-:W3:Y:S01]  /*7470*/  MUFU.EX2 R181, R181 ;  /* 0x000000b500b57308 */ /* 0x000ee20000000800 */
[----:B------:R-:W-:Y:S01]  /*7480*/  LOP3.LUT R132, R140, R132, RZ, 0xc0, !PT ;  /* 0x000000848c847212 */ /* 0x000fe200078ec0ff */
[----:B------:R-:W-:Y:S01]  /*7490*/  FADD.FTZ R185, R170, R185 ;  /* 0x000000b9aab97221 */ /* 0x000fe20000010000 */
[----:B------:R-:W-:Y:S01]  /*74a0*/  LOP3.LUT R133, R133, R154, RZ, 0xc0, !PT ;  /* 0x0000009a85857212 */ /* 0x000fe200078ec0ff */
[----:B--2---:R-:W-:Y:S01]  /*74b0*/  FMUL.FTZ R31, R3, R135 ;  /* 0x00000087031f7220 */ /* 0x004fe20000410000 */
[----:B------:R-:W-:Y:S01]  /*74c0*/  F2FP.PACK_AB R135, R179, R178 ;  /* 0x000000b2b387723e */ /* 0x000fe200000000ff */
[----:B------:R-:W-:Y:S02]  /*74d0*/  FADD.FTZ R187, R184, R187 ;  /* 0x000000bbb8bb7221 */ /* 0x000fe40000010000 */
[----:B------:R-:W-:Y:S01]  /*74e0*/  FADD.FTZ R193, R190, R193 ;  /* 0x000000c1bec17221 */ /* 0x000fe20000010000 */
[----:B------:R-:W-:Y:S01]  /*74f0*/  LOP3.LUT R139, R139, R135, RZ, 0xc0, !PT ;  /* 0x000000878b8b7212 */ /* 0x000fe200078ec0ff */
[--C-:B------:R-:W-:Y:S01]  /*7500*/  HSET2.LE.AND R135, R152, R226.reuse, PT ;  /* 0x000000e298877233 */ /* 0x100fe20003803000 */
[----:B------:R-:W-:Y:S01]  /*7510*/  HMMA.16816.F32 R28, R172, R142, R28 ;  /* 0x0000008eac1c723c */ /* 0x000fe2000000181c */
[----:B-1----:R-:W-:Y:S01]  /*7520*/  F2FP.PACK_AB R152, R180, R211 ;  /* 0x000000d3b498723e */ /* 0x002fe200000000ff */
[----:B------:R-:W1:Y:S01]  /*7530*/  LDSM.16.MT88.4 R140, [R213+0xa400] ;  /* 0x00a40000d58c783b */ /* 0x000e620000004200 */
[----:B------:R-:W2:Y:S01]  /*7540*/  MUFU.EX2 R183, R183 ;  /* 0x000000b700b77308 */ /* 0x000ea20000000800 */
[----:B------:R-:W-:Y:S01]  /*7550*/  FADD.FTZ R195, R192, R195 ;  /* 0x000000c3c0c37221 */ /* 0x000fe20000010000 */
[----:B------:R-:W-:Y:S01]  /*7560*/  LOP3.LUT R135, R135, R152, RZ, 0xc0, !PT ;  /* 0x0000009887877212 */ /* 0x000fe200078ec0ff */
[----:B------:R-:W-:Y:S02]  /*7570*/  FADD.FTZ R185, R201, R185 ;  /* 0x000000b9c9b97221 */ /* 0x000fe40000010000 */
[-C--:B----4-:R-:W-:Y:S01]  /*7580*/  HMMA.16816.F32 R4, R136, R144.reuse, R4 ;  /* 0x000000908804723c */ /* 0x090fe20000001804 */
[--C-:B------:R-:W-:Y:S03]  /*7590*/  FFMA.FTZ R172, R48, c[0x0][0x23c], -R200.reuse ;  /* 0x00008f0030ac7a23 */ /* 0x100fe600000108c8 */
[--C-:B------:R-:W-:Y:S01]  /*75a0*/  FFMA.FTZ R173, R49, c[0x0][0x23c], -R200.reuse ;  /* 0x00008f0031ad7a23 */ /* 0x100fe200000108c8 */
[----:B------:R-:W-:Y:S01]  /*75b0*/  MUFU.EX2 R66, R66 ;  /* 0x0000004200427308 */ /* 0x000fe20000000800 */
[--C-:B------:R-:W-:Y:S02]  /*75c0*/  FFMA.FTZ R174, R50, c[0x0][0x23c], -R199.reuse ;  /* 0x00008f0032ae7a23 */ /* 0x100fe400000108c7 */
[C---:B------:R-:W-:Y:S01]  /*75d0*/  HMMA.16816.F32 R8, R132.reuse, R144, R8 ;  /* 0x000000908408723c */ /* 0x040fe20000001808 */
[----:B------:R-:W-:Y:S02]  /*75e0*/  FFMA.FTZ R175, R51, c[0x0][0x23c], -R199 ;  /* 0x00008f0033af7a23 */ /* 0x000fe400000108c7 */
[----:B------:R-:W-:Y:S01]  /*75f0*/  LDSM.16.MT88.4 R48, [R213+0xb400] ;  /* 0x00b40000d530783b */ /* 0x000fe20000004200 */
[----:B------:R-:W-:Y:S02]  /*7600*/  FFMA.FTZ R200, R53, c[0x0][0x23c], -R200 ;  /* 0x00008f0035c87a23 */ /* 0x000fe400000108c8 */
[----:B------:R-:W-:Y:S01]  /*7610*/  FADD.FTZ R187, R203, R187 ;  /* 0x000000bbcbbb7221 */ /* 0x000fe20000010000 */
[----:B------:R-:W-:Y:S01]  /*7620*/  MUFU.EX2 R174, R174 ;  /* 0x000000ae00ae7308 */ /* 0x000fe20000000800 */
[-C--:B------:R-:W-:Y:S01]  /*7630*/  HMMA.16816.F32 R12, R132, R146.reuse, R12 ;  /* 0x00000092840c723c */ /* 0x080fe2000000180c */
[----:B------:R-:W-:Y:S03]  /*7640*/  FADD.FTZ R193, R205, R193 ;  /* 0x000000c1cdc17221 */ /* 0x000fe60000010000 */
[----:B------:R-:W-:Y:S02]  /*7650*/  FADD.FTZ R195, R207, R195 ;  /* 0x000000c3cfc37221 */ /* 0x000fe40000010000 */
[----:B------:R-:W-:Y:S02]  /*7660*/  FADD.FTZ R185, R202, R185 ;  /* 0x000000b9cab97221 */ /* 0x000fe40000010000 */
[C---:B------:R-:W-:Y:S01]  /*7670*/  HMMA.16816.F32 R16, R136.reuse, R146, R16 ;  /* 0x000000928810723c */ /* 0x040fe20000001810 */
[----:B------:R-:W4:Y:S01]  /*7680*/  LDSM.16.MT88.4 R144, [R212+0xa400] ;  /* 0x00a40000d490783b */ /* 0x000f220000004200 */
[----:B------:R-:W-:Y:S02]  /*7690*/  MUFU.EX2 R175, R175 ;  /* 0x000000af00af7308 */ /* 0x000fe40000000800 */
[----:B------:R-:W-:Y:S02]  /*76a0*/  FADD.FTZ R187, R204, R187 ;  /* 0x000000bbccbb7221 */ /* 0x000fe40000010000 */
[----:B------:R-:W-:Y:S02]  /*76b0*/  FADD.FTZ R193, R206, R193 ;  /* 0x000000c1cec17221 */ /* 0x000fe40000010000 */
[-C--:B------:R-:W-:Y:S01]  /*76c0*/  HMMA.16816.F32 R68, R136, R148.reuse, R68 ;  /* 0x000000948844723c */ /* 0x080fe20000001844 */
[----:B------:R-:W-:Y:S03]  /*76d0*/  FADD.FTZ R195, R208, R195 ;  /* 0x000000c3d0c37221 */ /* 0x000fe60000010000 */
[----:B------:R-:W-:Y:S01]  /*76e0*/  MUFU.EX2 R172, R172 ;  /* 0x000000ac00ac7308 */ /* 0x000fe20000000800 */
[----:B------:R-:W-:Y:S02]  /*76f0*/  FADD.FTZ R185, R176, R185 ;  /* 0x000000b9b0b97221 */ /* 0x000fe40000010000 */
[----:B------:R-:W-:Y:S01]  /*7700*/  FADD.FTZ R187, R178, R187 ;  /* 0x000000bbb2bb7221 */ /* 0x000fe20000010000 */
[C---:B------:R-:W-:Y:S01]  /*7710*/  HMMA.16816.F32 R72, R132.reuse, R148, R72 ;  /* 0x000000948448723c */ /* 0x040fe20000001848 */
[----:B------:R-:W-:Y:S03]  /*7720*/  FADD.FTZ R193, R209, R193 ;  /* 0x000000c1d1c17221 */ /* 0x000fe60000010000 */
[----:B------:R-:W-:Y:S02]  /*7730*/  FADD.FTZ R195, R211, R195 ;  /* 0x000000c3d3c37221 */ /* 0x000fe40000010000 */
[----:B------:R-:W-:Y:S01]  /*7740*/  MUFU.EX2 R173, R173 ;  /* 0x000000ad00ad7308 */ /* 0x000fe20000000800 */
[----:B------:R-:W-:Y:S01]  /*7750*/  LOP3.LUT R148, R241, UR23, R246, 0x96, !PT ;  /* 0x00000017f1947c12 */ /* 0x000fe2000f8e96f6 */
[-C--:B------:R-:W-:Y:S01]  /*7760*/  HMMA.16816.F32 R76, R132, R150.reuse, R76 ;  /* 0x00000096844c723c */ /* 0x080fe2000000184c */
[----:B------:R-:W-:Y:S03]  /*7770*/  FFMA.FTZ R246, R43, c[0x0][0x23c], -R197 ;  /* 0x00008f002bf67a23 */ /* 0x000fe600000108c5 */
[----:B------:R-:W-:Y:S04]  /*7780*/  IMAD.WIDE.U32 R148, R148, -0x326172a9, RZ ;  /* 0xcd9e8d5794947825 */ /* 0x000fe800078e00ff */
[C---:B------:R-:W-:Y:S01]  /*7790*/  HMMA.16816.F32 R80, R136.reuse, R150, R80 ;  /* 0x000000968850723c */ /* 0x040fe20000001850 */
[C---:B------:R-:W-:Y:S01]  /*77a0*/  LOP3.LUT R37, R149.reuse, UR13, R238, 0x96, !PT ;  /* 0x0000000d95257c12 */ /* 0x040fe2000f8e96ee */
[----:B------:R-:W-:Y:S02]  /*77b0*/  MUFU.EX2 R246, R246 ;  /* 0x000000f600f67308 */ /* 0x000fe40000000800 */
[----:B------:R-:W-:Y:S01]  /*77c0*/  LOP3.LUT R36, R149, UR13, R234, 0x96, !PT ;  /* 0x0000000d95247c12 */ /* 0x000fe2000f8e96ea */
[----:B------:R-:W-:Y:S02]  /*77d0*/  FADD.FTZ R185, R177, R185 ;  /* 0x000000b9b1b97221 */ /* 0x000fe40000010000 */
[--C-:B------:R-:W-:Y:S01]  /*77e0*/  LOP3.LUT R150, R245, UR11, R148.reuse, 0x96, !PT ;  /* 0x0000000bf5967c12 */ /* 0x100fe2000f8e9694 */
[-C--:B-1----:R-:W-:Y:S01]  /*77f0*/  HMMA.16816.F32 R84, R136, R140.reuse, R84 ;  /* 0x0000008c8854723c */ /* 0x082fe20000001854 */
[--C-:B------:R-:W-:Y:S03]  /*7800*/  FFMA.FTZ R245, R42, c[0x0][0x23c], -R197.reuse ;  /* 0x00008f002af57a23 */ /* 0x100fe600000108c5 */
[----:B------:R-:W-:Y:S01]  /*7810*/  FFMA.FTZ R197, R63, c[0x0][0x23c], -R197 ;  /* 0x00008f003fc57a23 */ /* 0x000fe200000108c5 */
[----:B------:R-:W-:Y:S01]  /*7820*/  LOP3.LUT R148, R243, UR11, R148, 0x96, !PT ;  /* 0x0000000bf3947c12 */ /* 0x000fe2000f8e9694 */
[----:B------:R-:W-:Y:S01]  /*7830*/  IMAD.WIDE.U32 R150, R150, -0x2daee0ad, RZ ;  /* 0xd2511f5396967825 */ /* 0x000fe200078e00ff */
[----:B------:R-:W-:Y:S01]  /*7840*/  MUFU.EX2 R245, R245 ;  /* 0x000000f500f57308 */ /* 0x000fe20000000800 */
[C---:B------:R-:W-:Y:S04]  /*7850*/  HMMA.16816.F32 R88, R132.reuse, R140, R88 ;  /* 0x0000008c8458723c */ /* 0x040fe80000001858 */
[----:B------:R-:W-:Y:S04]  /*7860*/  IMAD.WIDE.U32 R148, R148, -0x2daee0ad, RZ ;  /* 0xd2511f5394947825 */ /* 0x000fe800078e00ff */
[-C--:B------:R-:W-:Y:S01]  /*7870*/  HMMA.16816.F32 R92, R132, R142.reuse, R92 ;  /* 0x0000008e845c723c */ /* 0x080fe2000000185c */
[----:B------:R-:W-:Y:S01]  /*7880*/  IMAD.WIDE.U32 R140, R37, -0x2daee0ad, RZ ;  /* 0xd2511f53258c7825 */ /* 0x000fe200078e00ff */
[----:B------:R-:W-:Y:S03]  /*7890*/  MUFU.EX2 R67, R67 ;  /* 0x0000004300437308 */ /* 0x000fe60000000800 */
[--C-:B------:R-:W-:Y:S01]  /*78a0*/  FFMA.FTZ R243, R39, c[0x0][0x23c], -R199.reuse ;  /* 0x00008f0027f37a23 */ /* 0x100fe200000108c7 */
[----:B------:R-:W-:Y:S01]  /*78b0*/  LOP3.LUT R38, R141, UR10, R236, 0x96, !PT ;  /* 0x0000000a8d267c12 */ /* 0x000fe2000f8e96ec */
[----:B------:R-:W-:Y:S01]  /*78c0*/  FFMA.FTZ R199, R55, c[0x0][0x23c], -R199 ;  /* 0x00008f0037c77a23 */ /* 0x000fe200000108c7 */
[C---:B------:R-:W-:Y:S01]  /*78d0*/  HMMA.16816.F32 R96, R136.reuse, R142, R96 ;  /* 0x0000008e8860723c */ /* 0x040fe20000001860 */
[----:B------:R-:W-:Y:S03]  /*78e0*/  FADD.FTZ R187, R179, R187 ;  /* 0x000000bbb3bb7221 */ /* 0x000fe60000010000 */
[----:B------:R-:W-:Y:S01]  /*78f0*/  IMAD.WIDE.U32 R38, R38, -0x326172a9, RZ ;  /* 0xcd9e8d5726267825 */ /* 0x000fe200078e00ff */
[----:B------:R-:W-:Y:S03]  /*7900*/  MUFU.EX2 R243, R243 ;  /* 0x000000f300f37308 */ /* 0x000fe60000000800 */
[-C--:B----4-:R-:W-:Y:S01]  /*7910*/  HMMA.16816.F32 R100, R136, R144.reuse, R100 ;  /* 0x000000908864723c */ /* 0x090fe20000001864 */
[----:B------:R-:W-:Y:S03]  /*7920*/  LOP3.LUT R244, R39, UR9, R244, 0x96, !PT ;  /* 0x0000000927f47c12 */ /* 0x000fe6000f8e96f4 */
[----:B------:R-:W-:Y:S01]  /*7930*/  IMAD.WIDE.U32 R142, R36, -0x2daee0ad, RZ ;  /* 0xd2511f53248e7825 */ /* 0x000fe200078e00ff */
[----:B------:R-:W-:Y:S02]  /*7940*/  LOP3.LUT R36, R151, UR8, R140, 0x96, !PT ;  /* 0x0000000897247c12 */ /* 0x000fe4000f8e968c */
[----:B------:R-:W-:Y:S01]  /*7950*/  MUFU.EX2 R251, R251 ;  /* 0x000000fb00fb7308 */ /* 0x000fe20000000800 */
[C---:B------:R-:W-:Y:S01]  /*7960*/  HMMA.16816.F32 R104, R132.reuse, R144, R104 ;  /* 0x000000908468723c */ /* 0x040fe20000001868 */
[----:B------:R-:W-:Y:S03]  /*7970*/  LOP3.LUT R37, R143, UR10, R232, 0x96, !PT ;  /* 0x0000000a8f257c12 */ /* 0x000fe6000f8e96e8 */
[----:B------:R-:W-:Y:S01]  /*7980*/  LOP3.LUT R142, R149, UR8, R142, 0x96, !PT ;  /* 0x00000008958e7c12 */ /* 0x000fe2000f8e968e */
[----:B------:R-:W-:Y:S02]  /*7990*/  FADD.FTZ R193, R210, R193 ;  /* 0x000000c1d2c17221 */ /* 0x000fe40000010000 */
[----:B------:R-:W-:Y:S01]  /*79a0*/  IMAD.WIDE.U32 R144, R36, -0x326172a9, RZ ;  /* 0xcd9e8d5724907825 */ /* 0x000fe200078e00ff */
[-C--:B------:R-:W-:Y:S01]  /*79b0*/  HMMA.16816.F32 R32, R132, R146.reuse, R32 ;  /* 0x000000928420723c */ /* 0x080fe20000001820 */
[----:B------:R-:W-:Y:S03]  /*79c0*/  MUFU.EX2 R200, R200 ;  /* 0x000000c800c87308 */ /* 0x000fe60000000800 */
[----:B------:R-:W-:Y:S01]  /*79d0*/  IMAD.WIDE.U32 R140, R37, -0x326172a9, RZ ;  /* 0xcd9e8d57258c7825 */ /* 0x000fe200078e00ff */
[----:B------:R-:W-:Y:S03]  /*79e0*/  LOP3.LUT R36, R145, UR7, R38, 0x96, !PT ;  /* 0x0000000791247c12 */ /* 0x000fe6000f8e9626 */
[C---:B------:R-:W-:Y:S01]  /*79f0*/  HMMA.16816.F32 R108, R136.reuse, R146, R108 ;  /* 0x00000092886c723c */ /* 0x040fe2000000186c */
[----:B------:R-:W-:Y:S02]  /*7a00*/  LOP3.LUT R37, R141, UR9, R242, 0x96, !PT ;  /* 0x000000098d257c12 */ /* 0x000fe4000f8e96f2 */
[----:B------:R1:W4:Y:S01]  /*7a10*/  MUFU.EX2 R242, R40 ;  /* 0x0000002800f27308 */ /* 0x0003220000000800 */
[----:B------:R-:W-:Y:S04]  /*7a20*/  IMAD.WIDE.U32 R38, R244, -0x2daee0ad, RZ ;  /* 0xd2511f53f4267825 */ /* 0x000fe800078e00ff */
[-C--:B------:R-:W-:Y:S01]  /*7a30*/  HMMA.16816.F32 R112, R136, R48.reuse, R112 ;  /* 0x000000308870723c */ /* 0x080fe20000001870 */
[----:B------:R-:W-:Y:S03]  /*7a40*/  IMAD.WIDE.U32 R146, R36, -0x2daee0ad, RZ ;  /* 0xd2511f5324927825 */ /* 0x000fe600078e00ff */
[----:B------:R-:W-:Y:S01]  /*7a50*/  LOP3.LUT R150, R39, UR6, R150, 0x96, !PT ;  /* 0x0000000627967c12 */ /* 0x000fe2000f8e9696 */
[----:B------:R-:W-:Y:S01]  /*7a60*/  IMAD.WIDE.U32 R152, R37, -0x2daee0ad, RZ ;  /* 0xd2511f5325987825 */ /* 0x000fe200078e00ff */
[----:B------:R-:W-:Y:S02]  /*7a70*/  MUFU.EX2 R252, R252 ;  /* 0x000000fc00fc7308 */ /* 0x000fe40000000800 */
[C---:B------:R-:W-:Y:S01]  /*7a80*/  HMMA.16816.F32 R20, R132.reuse, R48, R20 ;  /* 0x000000308414723c */ /* 0x040fe20000001814 */
[----:B------:R-:W-:Y:S03]  /*7a90*/  FFMA.FTZ R244, R41, c[0x0][0x23c], -R198 ;  /* 0x00008f0029f47a23 */ /* 0x000fe600000108c6 */
[----:B------:R-:W-:Y:S01]  /*7aa0*/  LOP3.LUT R41, R147, UR4, R38, 0x96, !PT ;  /* 0x0000000493297c12 */ /* 0x000fe2000f8e9626 */
[----:B------:R-:W-:Y:S01]  /*7ab0*/  IMAD.WIDE.U32 R142, R142, -0x326172a9, RZ ;  /* 0xcd9e8d578e8e7825 */ /* 0x000fe200078e00ff */
[----:B------:R-:W5:Y:S01]  /*7ac0*/  LDSM.16.MT88.4 R36, [R212+0xb400] ;  /* 0x00b40000d424783b */ /* 0x000f620000004200 */
[----:B------:R-:W-:Y:S01]  /*7ad0*/  LOP3.LUT R148, R153, UR6, R148, 0x96, !PT ;  /* 0x0000000699947c12 */ /* 0x000fe2000f8e9694 */
[-C--:B------:R-:W-:Y:S01]  /*7ae0*/  HMMA.16816.F32 R116, R132, R50.reuse, R116 ;  /* 0x000000328474723c */ /* 0x080fe20000001874 */
[----:B------:R-:W-:Y:S01]  /*7af0*/  IMAD.WIDE.U32 R150, R150, -0x326172a9, RZ ;  /* 0xcd9e8d5796967825 */ /* 0x000fe200078e00ff */
[----:B------:R-:W2:Y:S02]  /*7b00*/  MUFU.EX2 R244, R244 ;  /* 0x000000f400f47308 */ /* 0x000ea40000000800 */
[----:B------:R-:W-:Y:S01]  /*7b10*/  LOP3.LUT R140, R143, UR7, R140, 0x96, !PT ;  /* 0x000000078f8c7c12 */ /* 0x000fe2000f8e968c */
[----:B------:R-:W-:Y:S01]  /*7b20*/  IMAD.WIDE.U32 R154, R41, -0x326172a9, RZ ;  /* 0xcd9e8d57299a7825 */ /* 0x000fe200078e00ff */
[----:B------:R-:W-:Y:S02]  /*7b30*/  LOP3.LUT R54, R151, UR5, R144, 0x96, !PT ;  /* 0x0000000597367c12 */ /* 0x000fe4000f8e9690 */
[C---:B------:R-:W-:Y:S01]  /*7b40*/  HMMA.16816.F32 R120, R136.reuse, R50, R120 ;  /* 0x000000328878723c */ /* 0x040fe20000001878 */
[----:B------:R-:W-:Y:S03]  /*7b50*/  IMAD.WIDE.U32 R140, R140, -0x2daee0ad, RZ ;  /* 0xd2511f538c8c7825 */ /* 0x000fe600078e00ff */
[----:B------:R-:W-:Y:S01]  /*7b60*/  LOP3.LUT R41, R155, UR15, R150, 0x96, !PT ;  /* 0x0000000f9b297c12 */ /* 0x000fe2000f8e9696 */
[----:B------:R-:W-:Y:S01]  /*7b70*/  IMAD.WIDE.U32 R148, R148, -0x326172a9, RZ ;  /* 0xcd9e8d5794947825 */ /* 0x000fe200078e00ff */
[----:B-1----:R-:W-:Y:S01]  /*7b80*/  LOP3.LUT R40, R141, UR4, R152, 0x96, !PT ;  /* 0x000000048d287c12 */ /* 0x002fe2000f8e9698 */
[----:B------:R-:W1:Y:S01]  /*7b90*/  MUFU.EX2 R199, R199 ;  /* 0x000000c700c77308 */ /* 0x000e620000000800 */
[----:B------:R-:W-:Y:S01]  /*7ba0*/  SHF.R.U32.HI R141, RZ, 0x10, R154 ;  /* 0x00000010ff8d7819 */ /* 0x000fe2000001169a */
[----:B------:R-:W-:Y:S03]  /*7bb0*/  FFMA.FTZ R198, R61, c[0x0][0x23c], -R198 ;  /* 0x00008f003dc67a23 */ /* 0x000fe600000108c6 */
[----:B------:R-:W-:Y:S01]  /*7bc0*/  IMAD.WIDE.U32 R152, R40, -0x326172a9, RZ ;  /* 0xcd9e8d5728987825 */ /* 0x000fe200078e00ff */
[----:B------:R-:W-:Y:S02]  /*7bd0*/  LOP3.LUT R40, R154, 0xffff, RZ, 0xc0, !PT ;  /* 0x0000ffff9a287812 */ /* 0x000fe400078ec0ff */
[----:B------:R-:W-:Y:S01]  /*7be0*/  LOP3.LUT R51, R41, 0xffff, RZ, 0xc0, !PT ;  /* 0x0000ffff29337812 */ /* 0x000fe200078ec0ff */
[----:B------:R-:W-:Y:S01]  /*7bf0*/  IMAD.WIDE.U32 R54, R54, -0x2daee0ad, RZ ;  /* 0xd2511f5336367825 */ /* 0x000fe200078e00ff */
[----:B------:R-:W-:Y:S01]  /*7c00*/  LOP3.LUT R48, R152, 0xffff, RZ, 0xc0, !PT ;  /* 0x0000ffff98307812 */ /* 0x000fe200078ec0ff */
[----:B------:R-:W1:Y:S01]  /*7c10*/  MUFU.EX2 R198, R198 ;  /* 0x000000c600c67308 */ /* 0x000e620000000800 */
[----:B------:R-:W-:Y:S01]  /*7c20*/  SHF.R.U32.HI R49, RZ, 0x10, R152 ;  /* 0x00000010ff317819 */ /* 0x000fe20000011698 */
[----:B------:R-:W-:Y:S01]  /*7c30*/  FADD.FTZ R195, R180, R195 ;  /* 0x000000c3b4c37221 */ /* 0x000fe20000010000 */
[----:B------:R-:W-:Y:S01]  /*7c40*/  SHF.R.U32.HI R48, RZ, 0x8, R48 ;  /* 0x00000008ff307819 */ /* 0x000fe20000011630 */
[----:B---3--:R-:W-:Y:S01]  /*7c50*/  FADD.FTZ R185, R181, R185 ;  /* 0x000000b9b5b97221 */ /* 0x008fe20000010000 */
[----:B------:R-:W-:Y:S01]  /*7c60*/  LOP3.LUT R49, R49, 0xff, RZ, 0xc0, !PT ;  /* 0x000000ff31317812 */ /* 0x000fe200078ec0ff */
[----:B--2---:R-:W-:Y:S01]  /*7c70*/  FADD.FTZ R187, R183, R187 ;  /* 0x000000bbb7bb7221 */ /* 0x004fe20000010000 */
[----:B------:R-:W-:Y:S01]  /*7c80*/  SHF.R.U32.HI R50, RZ, 0x10, R41 ;  /* 0x00000010ff327819 */ /* 0x000fe20000011629 */
[----:B----4-:R-:W-:Y:S01]  /*7c90*/  FADD.FTZ R193, R242, R193 ;  /* 0x000000c1f2c17221 */ /* 0x010fe20000010000 */
[----:B------:R-:W-:Y:S01]  /*7ca0*/  LOP3.LUT R143, R152, 0xff, RZ, 0xc0, !PT ;  /* 0x000000ff988f7812 */ /* 0x000fe200078ec0ff */
[----:B------:R-:W2:Y:S01]  /*7cb0*/  MUFU.EX2 R197, R197 ;  /* 0x000000c500c57308 */ /* 0x000ea20000000800 */
[----:B------:R-:W-:Y:S01]  /*7cc0*/  SHF.R.U32.HI R147, RZ, 0x8, R40 ;  /* 0x00000008ff937819 */ /* 0x000fe20000011628 */
[-C--:B-----5:R-:W-:Y:S01]  /*7cd0*/  HMMA.16816.F32 R24, R136, R36.reuse, R24 ;  /* 0x000000248818723c */ /* 0x0a0fe20000001818 */
[----:B------:R-:W-:Y:S01]  /*7ce0*/  LOP3.LUT R43, R141, 0xff, RZ, 0xc0, !PT ;  /* 0x000000ff8d2b7812 */ /* 0x000fe200078ec0ff */
[----:B------:R-:W-:Y:S01]  /*7cf0*/  FADD.FTZ R195, R245, R195 ;  /* 0x000000c3f5c37221 */ /* 0x000fe20000010000 */
[----:B------:R-:W-:Y:S01]  /*7d00*/  SHF.R.U32.HI R141, RZ, 0x18, R152 ;  /* 0x00000018ff8d7819 */ /* 0x000fe20000011698 */
[----:B------:R-:W-:Y:S01]  /*7d10*/  FADD.FTZ R185, R182, R185 ;  /* 0x000000b9b6b97221 */ /* 0x000fe20000010000 */
[----:B------:R-:W-:Y:S01]  /*7d20*/  LOP3.LUT R42, R154, 0xff, RZ, 0xc0, !PT ;  /* 0x000000ff9a2a7812 */ /* 0x000fe200078ec0ff */
[----:B------:R-:W-:Y:S01]  /*7d30*/  FADD.FTZ R187, R243, R187 ;  /* 0x000000bbf3bb7221 */ /* 0x000fe20000010000 */
[----:B------:R-:W-:Y:S01]  /*7d40*/  SHF.R.U32.HI R44, RZ, 0x18, R41 ;  /* 0x00000018ff2c7819 */ /* 0x000fe20000011629 */
[C---:B------:R-:W-:Y:S01]  /*7d50*/  HMMA.16816.F32 R124, R132.reuse, R36, R124 ;  /* 0x00000024847c723c */ /* 0x040fe2000000187c */
[----:B------:R-:W-:Y:S03]  /*7d60*/  SHF.R.U32.HI R45, RZ, 0x8, R51 ;  /* 0x00000008ff2d7819 */ /* 0x000fe60000011633 */
[----:B------:R-:W-:Y:S01]  /*7d70*/  PRMT R143, R143, 0x5410, R48 ;  /* 0x000054108f8f7816 */ /* 0x000fe20000000030 */
[----:B------:R-:W-:Y:S01]  /*7d80*/  FADD.FTZ R193, R244, R193 ;  /* 0x000000c1f4c17221 */ /* 0x000fe20000010000 */
[----:B------:R-:W-:Y:S01]  /*7d90*/  PRMT R141, R49, 0x5410, R141 ;  /* 0x00005410318d7816 */ /* 0x000fe2000000008d */
[----:B------:R-:W-:Y:S01]  /*7da0*/  FADD.FTZ R195, R246, R195 ;  /* 0x000000c3f6c37221 */ /* 0x000fe20000010000 */
[-C--:B------:R-:W-:Y:S01]  /*7db0*/  HMMA.16816.F32 R128, R132, R38.reuse, R128 ;  /* 0x000000268480723c */ /* 0x080fe20000001880 */
[----:B------:R-:W-:Y:S03]  /*7dc0*/  PRMT R42, R42, 0x5410, R147 ;  /* 0x000054102a2a7816 */ /* 0x000fe60000000093 */
[----:B------:R-:W-:Y:S01]  /*7dd0*/  LOP3.LUT R147, R41, 0xff, RZ, 0xc0, !PT ;  /* 0x000000ff29937812 */ /* 0x000fe200078ec0ff */
[----:B------:R-:W-:Y:S01]  /*7de0*/  FADD.FTZ R185, R172, R185 ;  /* 0x000000b9acb97221 */ /* 0x000fe20000010000 */
[----:B------:R-:W-:Y:S01]  /*7df0*/  LOP3.LUT R41, R50, 0xff, RZ, 0xc0, !PT ;  /* 0x000000ff32297812 */ /* 0x000fe200078ec0ff */
[--C-:B------:R-:W-:Y:S01]  /*7e00*/  HSET2.LE.AND R42, R42, R226.reuse, PT ;  /* 0x000000e22a2a7233 */ /* 0x100fe20003803000 */
[----:B------:R-:W-:Y:S01]  /*7e10*/  HMMA.16816.F32 R28, R136, R38, R28 ;  /* 0x00000026881c723c */ /* 0x000fe2000000181c */
[----:B------:R-:W3:Y:S03]  /*7e20*/  LDSM.16.MT88.4 R48, [R213+0x9800] ;  /* 0x00980000d530783b */ /* 0x000ee60000004200 */
[----:B------:R-:W-:Y:S01]  /*7e30*/  LOP3.LUT R40, R153, UR15, R148, 0x96, !PT ;  /* 0x0000000f99287c12 */ /* 0x000fe2000f8e9694 */
[----:B------:R-:W-:Y:S01]  /*7e40*/  FADD.FTZ R187, R174, R187 ;  /* 0x000000bbaebb7221 */ /* 0x000fe20000010000 */
[----:B------:R-:W-:Y:S01]  /*7e50*/  SHF.R.U32.HI R145, RZ, 0x18, R154 ;  /* 0x00000018ff917819 */ /* 0x000fe2000001169a */
[--C-:B------:R-:W-:Y:S01]  /*7e60*/  HSET2.LE.AND R38, R143, R226.reuse, PT ;  /* 0x000000e28f267233 */ /* 0x100fe20003803000 */
[----:B------:R-:W-:Y:S01]  /*7e70*/  LOP3.LUT R148, R40, 0xffff, RZ, 0xc0, !PT ;  /* 0x0000ffff28947812 */ /* 0x000fe200078ec0ff */
[--C-:B------:R-:W-:Y:S03]  /*7e80*/  HSET2.LE.AND R39, R141, R226.reuse, PT ;  /* 0x000000e28d277233 */ /* 0x100fe60003803000 */
[----:B------:R-:W-:Y:S01]  /*7e90*/  PRMT R43, R43, 0x5410, R145 ;  /* 0x000054102b2b7816 */ /* 0x000fe20000000091 */
[----:B------:R-:W-:Y:S01]  /*7ea0*/  FADD.FTZ R193, R247, R193 ;  /* 0x000000c1f7c17221 */ /* 0x000fe20000010000 */
[----:B------:R-:W-:Y:S01]  /*7eb0*/  SHF.R.U32.HI R145, RZ, 0x10, R40 ;  /* 0x00000010ff917819 */ /* 0x000fe20000011628 */
[----:B------:R-:W-:Y:S01]  /*7ec0*/  FADD.FTZ R195, R250, R195 ;  /* 0x000000c3fac37221 */ /* 0x000fe20000010000 */
[----:B------:R-:W-:Y:S01]  /*7ed0*/  SHF.R.U32.HI R148, RZ, 0x8, R148 ;  /* 0x00000008ff947819 */ /* 0x000fe20000011694 */
[--C-:B------:R-:W-:Y:S01]  /*7ee0*/  HSET2.LE.AND R43, R43, R226.reuse, PT ;  /* 0x000000e22b2b7233 */ /* 0x100fe20003803000 */
[----:B------:R-:W-:Y:S01]  /*7ef0*/  LOP3.LUT R37, R40, 0xff, RZ, 0xc0, !PT ;  /* 0x000000ff28257812 */ /* 0x000fe200078ec0ff */
[----:B------:R-:W-:Y:S01]  /*7f00*/  FADD.FTZ R185, R173, R185 ;  /* 0x000000b9adb97221 */ /* 0x000fe20000010000 */
[----:B------:R-:W-:Y:S01]  /*7f10*/  PRMT R147, R147, 0x5410, R45 ;  /* 0x0000541093937816 */ /* 0x000fe2000000002d */
[----:B------:R-:W-:Y:S01]  /*7f20*/  FADD.FTZ R187, R175, R187 ;  /* 0x000000bbafbb7221 */ /* 0x000fe20000010000 */
[----:B------:R-:W-:Y:S01]  /*7f30*/  PRMT R41, R41, 0x5410, R44 ;  /* 0x0000541029297816 */ /* 0x000fe2000000002c */
[----:B------:R-:W-:Y:S01]  /*7f40*/  FADD.FTZ R193, R248, R193 ;  /* 0x000000c1f8c17221 */ /* 0x000fe20000010000 */
[----:B------:R-:W-:Y:S01]  /*7f50*/  SHF.R.U32.HI R40, RZ, 0x18, R40 ;  /* 0x00000018ff287819 */ /* 0x000fe20000011628 */
[----:B------:R-:W4:Y:S01]  /*7f60*/  LDSM.16.MT88.4 R44, [R212+0x9800] ;  /* 0x00980000d42c783b */ /* 0x000f220000004200 */
[----:B------:R-:W-:Y:S01]  /*7f70*/  LOP3.LUT R145, R145, 0xff, RZ, 0xc0, !PT ;  /* 0x000000ff91917812 */ /* 0x000fe200078ec0ff */
[--C-:B------:R-:W-:Y:S01]  /*7f80*/  HSET2.LE.AND R41, R41, R226.reuse, PT ;  /* 0x000000e229297233 */ /* 0x100fe20003803000 */
[----:B------:R-:W-:Y:S01]  /*7f90*/  PRMT R37, R37, 0x5410, R148 ;  /* 0x0000541025257816 */ /* 0x000fe20000000094 */
[----:B------:R-:W-:Y:S01]  /*7fa0*/  FADD.FTZ R195, R249, R195 ;  /* 0x000000c3f9c37221 */ /* 0x000fe20000010000 */
[----:B------:R-:W-:Y:S01]  /*7fb0*/  F2FP.PACK_AB R36, R173, R172 ;  /* 0x000000acad24723e */ /* 0x000fe200000000ff */
[----:B------:R-:W-:Y:S01]  /*7fc0*/  FADD.FTZ R185, R251, R185 ;  /* 0x000000b9fbb97221 */ /* 0x000fe20000010000 */
[----:B------:R-:W-:Y:S01]  /*7fd0*/  PRMT R145, R145, 0x5410, R40 ;  /* 0x0000541091917816 */ /* 0x000fe20000000028 */
[--C-:B------:R-:W-:Y:S01]  /*7fe0*/  HSET2.LE.AND R40, R147, R226.reuse, PT ;  /* 0x000000e293287233 */ /* 0x100fe20003803000 */
[----:B------:R-:W-:Y:S01]  /*7ff0*/  F2FP.PACK_AB R134, R175, R174 ;  /* 0x000000aeaf86723e */ /* 0x000fe200000000ff */
[----:B------:R-:W-:Y:S01]  /*8000*/  FADD.FTZ R187, R252, R187 ;  /* 0x000000bbfcbb7221 */ /* 0x000fe20000010000 */
[----:B------:R-:W-:Y:S01]  /*8010*/  F2FP.PACK_AB R133, R182, R181 ;  /* 0x000000b5b685723e */ /* 0x000fe200000000ff */
[----:B------:R-:W-:Y:S01]  /*8020*/  FADD.FTZ R185, R200, R185 ;  /* 0x000000b9c8b97221 */ /* 0x000fe20000010000 */
[----:B------:R-:W-:Y:S01]  /*8030*/  F2FP.PACK_AB R132, R243, R183 ;  /* 0x000000b7f384723e */ /* 0x000fe200000000ff */
[----:B-1----:R-:W-:Y:S01]  /*8040*/  FADD.FTZ R187, R199, R187 ;  /* 0x000000bbc7bb7221 */ /* 0x002fe20000010000 */
[----:B------:R-:W-:Y:S01]  /*8050*/  LOP3.LUT R42, R42, R36, RZ, 0xc0, !PT ;  /* 0x000000242a2a7212 */ /* 0x000fe200078ec0ff */
[--C-:B------:R-:W-:Y:S01]  /*8060*/  HSET2.LE.AND R36, R37, R226.reuse, PT ;  /* 0x000000e225247233 */ /* 0x100fe20003803000 */
[----:B------:R-:W-:Y:S01]  /*8070*/  F2FP.PACK_AB R37, R244, R242 ;  /* 0x000000f2f425723e */ /* 0x000fe200000000ff */
[----:B------:R-:W-:Y:S01]  /*8080*/  FADD.FTZ R185, R64, R185 ;  /* 0x000000b940b97221 */ /* 0x000fe20000010000 */
[----:B------:R-:W-:Y:S01]  /*8090*/  LOP3.LUT R43, R43, R134, RZ, 0xc0, !PT ;  /* 0x000000862b2b7212 */ /* 0x000fe200078ec0ff */
[----:B------:R-:W-:Y:S01]  /*80a0*/  FADD.FTZ R187, R66, R187 ;  /* 0x000000bb42bb7221 */ /* 0x000fe20000010000 */
[----:B------:R-:W-:Y:S01]  /*80b0*/  LOP3.LUT R40, R40, R133, RZ, 0xc0, !PT ;  /* 0x0000008528287212 */ /* 0x000fe200078ec0ff */
[----:B------:R-:W-:Y:S01]  /*80c0*/  FADD.FTZ R231, R65, R185 ;  /* 0x000000b941e77221 */ /* 0x000fe20000010000 */
[----:B------:R-:W-:Y:S01]  /*80d0*/  LOP3.LUT R41, R41, R132, RZ, 0xc0, !PT ;  /* 0x0000008429297212 */ /* 0x000fe200078ec0ff */
[----:B------:R-:W-:Y:S01]  /*80e0*/  FADD.FTZ R230, R67, R187 ;  /* 0x000000bb43e67221 */ /* 0x000fe20000010000 */
[----:B------:R-:W-:Y:S01]  /*80f0*/  LOP3.LUT R36, R36, R37, RZ, 0xc0, !PT ;  /* 0x0000002524247212 */ /* 0x000fe200078ec0ff */
[--C-:B------:R-:W-:Y:S01]  /*8100*/  HSET2.LE.AND R37, R145, R226.reuse, PT ;  /* 0x000000e291257233 */ /* 0x100fe20003803000 */
[----:B------:R-:W-:Y:S01]  /*8110*/  F2FP.PACK_AB R138, R246, R245 ;  /* 0x000000f5f68a723e */ /* 0x000fe200000000ff */
[----:B------:R-:W1:Y:S01]  /*8120*/  LDSM.16.MT88.4 R132, [R213+0xa800] ;  /* 0x00a80000d584783b */ /* 0x000e620000004200 */
[----:B------:R-:W-:Y:S01]  /*8130*/  F2FP.PACK_AB R137, R248, R247 ;  /* 0x000000f7f889723e */ /* 0x000fe200000000ff */
[-C--:B---3--:R-:W-:Y:S01]  /*8140*/  HMMA.16816.F32 R4, R40, R48.reuse, R4 ;  /* 0x000000302804723c */ /* 0x088fe20000001804 */
[----:B------:R-:W-:Y:S01]  /*8150*/  F2FP.PACK_AB R136, R249, R250 ;  /* 0x000000faf988723e */ /* 0x000fe200000000ff */
[----:B------:R-:W-:Y:S01]  /*8160*/  IMAD.MOV.U32 R0, RZ, RZ, R165 ;  /* 0x000000ffff007224 */ /* 0x000fe200078e00a5 */
[----:B------:R-:W-:Y:S01]  /*8170*/  LOP3.LUT R37, R37, R138, RZ, 0xc0, !PT ;  /* 0x0000008a25257212 */ /* 0x000fe200078ec0ff */
[----:B------:R-:W-:Y:S01]  /*8180*/  IMAD.MOV.U32 R3, RZ, RZ, R167 ;  /* 0x000000ffff037224 */ /* 0x000fe200078e00a7 */
[----:B------:R-:W-:Y:S01]  /*8190*/  LOP3.LUT R38, R38, R137, RZ, 0xc0, !PT ;  /* 0x0000008926267212 */ /* 0x000fe200078ec0ff */
[----:B------:R-:W-:Y:S01]  /*81a0*/  IMAD.MOV.U32 R164, RZ, RZ, R168 ;  /* 0x000000ffffa47224 */ /* 0x000fe200078e00a8 */
[----:B------:R-:W-:Y:S01]  /*81b0*/  LOP3.LUT R39, R39, R136, RZ, 0xc0, !PT ;  /* 0x0000008827277212 */ /* 0x000fe200078ec0ff */
[----:B------:R-:W-:Y:S01]  /*81c0*/  IMAD.MOV.U32 R2, RZ, RZ, R166 ;  /* 0x000000ffff027224 */ /* 0x000fe200078e00a6 */
[----:B------:R-:W-:Y:S02]  /*81d0*/  LOP3.LUT R142, R149, UR5, R142, 0x96, !PT ;  /* 0x00000005958e7c12 */ /* 0x000fe4000f8e968e */
[----:B------:R-:W-:Y:S01]  /*81e0*/  LDSM.16.MT88.4 R148, [R213+0x9c00] ;  /* 0x009c0000d594783b */ /* 0x000fe20000004200 */
[----:B------:R-:W-:Y:S02]  /*81f0*/  LOP3.LUT R146, R55, UR14, R146, 0x96, !PT ;  /* 0x0000000e37927c12 */ /* 0x000fe4000f8e9692 */
[C---:B------:R-:W-:Y:S01]  /*8200*/  HMMA.16816.F32 R8, R36.reuse, R48, R8 ;  /* 0x000000302408723c */ /* 0x040fe20000001808 */
[----:B------:R-:W-:Y:S01]  /*8210*/  IMAD.WIDE.U32 R142, R142, -0x2daee0ad, RZ ;  /* 0xd2511f538e8e7825 */ /* 0x000fe200078e00ff */
[----:B------:R-:W-:Y:S02]  /*8220*/  LOP3.LUT R52, R54, 0xffff, RZ, 0xc0, !PT ;  /* 0x0000ffff36347812 */ /* 0x000fe400078ec0ff */
[----:B------:R-:W-:Y:S02]  /*8230*/  SHF.R.U32.HI R53, RZ, 0x10, R54 ;  /* 0x00000010ff357819 */ /* 0x000fe40000011636 */
[----:B------:R-:W-:Y:S02]  /*8240*/  SHF.R.U32.HI R55, RZ, 0x10, R142 ;  /* 0x00000010ff377819 */ /* 0x000fe4000001168e */
[-C--:B------:R-:W-:Y:S01]  /*8250*/  HMMA.16816.F32 R12, R36, R50.reuse, R12 ;  /* 0x00000032240c723c */ /* 0x080fe2000000180c */
[----:B------:R-:W-:Y:S03]  /*8260*/  LOP3.LUT R56, R142, 0xffff, RZ, 0xc0, !PT ;  /* 0x0000ffff8e387812 */ /* 0x000fe600078ec0ff */
[----:B------:R-:W-:Y:S02]  /*8270*/  LOP3.LUT R53, R53, 0xff, RZ, 0xc0, !PT ;  /* 0x000000ff35357812 */ /* 0x000fe400078ec0ff */
[----:B------:R-:W-:Y:S02]  /*8280*/  LOP3.LUT R140, R143, UR14, R140, 0x96, !PT ;  /* 0x0000000e8f8c7c12 */ /* 0x000fe4000f8e968c */
[C---:B------:R-:W-:Y:S01]  /*8290*/  HMMA.16816.F32 R16, R40.reuse, R50, R16 ;  /* 0x000000322810723c */ /* 0x040fe20000001810 */
[----:B------:R-:W3:Y:S03]  /*82a0*/  LDSM.16.MT88.4 R48, [R212+0xa800] ;  /* 0x00a80000d430783b */ /* 0x000ee60000004200 */
[----:B------:R-:W-:Y:S02]  /*82b0*/  LOP3.LUT R60, R140, 0xff, RZ, 0xc0, !PT ;  /* 0x000000ff8c3c7812 */ /* 0x000fe400078ec0ff */
[----:B------:R-:W-:Y:S02]  /*82c0*/  SHF.R.U32.HI R136, RZ, 0x18, R142 ;  /* 0x00000018ff887819 */ /* 0x000fe4000001168e */
[-C--:B----4-:R-:W-:Y:S01]  /*82d0*/  HMMA.16816.F32 R68, R40, R44.reuse, R68 ;  /* 0x0000002c2844723c */ /* 0x090fe20000001844 */
[----:B------:R-:W-:Y:S07]  /*82e0*/  LOP3.LUT R137, R142, 0xff, RZ, 0xc0, !PT ;  /* 0x000000ff8e897812 */ /* 0x000fee00078ec0ff */
[C---:B------:R-:W-:Y:S08]  /*82f0*/  HMMA.16816.F32 R72, R36.reuse, R44, R72 ;  /* 0x0000002c2448723c */ /* 0x040ff00000001848 */
[-C--:B------:R-:W-:Y:S08]  /*8300*/  HMMA.16816.F32 R76, R36, R46.reuse, R76 ;  /* 0x0000002e244c723c */ /* 0x080ff0000000184c */
[C---:B------:R-:W-:Y:S01]  /*8310*/  HMMA.16816.F32 R80, R40.reuse, R46, R80 ;  /* 0x0000002e2850723c */ /* 0x040fe20000001850 */
[----:B------:R-:W4:Y:S07]  /*8320*/  LDSM.16.MT88.4 R44, [R213+0xb800] ;  /* 0x00b80000d52c783b */ /* 0x000f2e0000004200 */
[-C--:B-1----:R-:W-:Y:S08]  /*8330*/  HMMA.16816.F32 R84, R40, R132.reuse, R84 ;  /* 0x000000842854723c */ /* 0x082ff00000001854 */
[C---:B------:R-:W-:Y:S07]  /*8340*/  HMMA.16816.F32 R88, R36.reuse, R132, R88 ;  /* 0x000000842458723c */ /* 0x040fee0000001858 */
[----:B------:R-:W-:Y:S01]  /*8350*/  LOP3.LUT R132, R146, 0xff, RZ, 0xc0, !PT ;  /* 0x000000ff92847812 */ /* 0x000fe200078ec0ff */
[-C--:B------:R-:W-:Y:S01]  /*8360*/  HMMA.16816.F32 R92, R36, R134.reuse, R92 ;  /* 0x00000086245c723c */ /* 0x080fe2000000185c */
[----:B------:R-:W-:Y:S04]  /*8370*/  SHF.R.U32.HI R133, RZ, 0x10, R146 ;  /* 0x00000010ff857819 */ /* 0x000fe80000011692 */
[----:B------:R-:W-:Y:S03]  /*8380*/  LOP3.LUT R133, R133, 0xff, RZ, 0xc0, !PT ;  /* 0x000000ff85857812 */ /* 0x000fe600078ec0ff */
[C---:B------:R-:W-:Y:S07]  /*8390*/  HMMA.16816.F32 R96, R40.reuse, R134, R96 ;  /* 0x000000862860723c */ /* 0x040fee0000001860 */
[----:B------:R-:W-:Y:S01]  /*83a0*/  LOP3.LUT R134, R54, 0xff, RZ, 0xc0, !PT ;  /* 0x000000ff36867812 */ /* 0x000fe200078ec0ff */
[-C--:B---3--:R-:W-:Y:S01]  /*83b0*/  HMMA.16816.F32 R100, R40, R48.reuse, R100 ;  /* 0x000000302864723c */ /* 0x088fe20000001864 */
[----:B------:R-:W-:Y:S03]  /*83c0*/  SHF.R.U32.HI R135, RZ, 0x18, R54 ;  /* 0x00000018ff877819 */ /* 0x000fe60000011636 */
[----:B------:R-:W-:Y:S02]  /*83d0*/  SHF.R.U32.HI R54, RZ, 0x8, R52 ;  /* 0x00000008ff367819 */ /* 0x000fe40000011634 */
[----:B------:R-:W-:Y:S02]  /*83e0*/  SHF.R.U32.HI R52, RZ, 0x8, R56 ;  /* 0x00000008ff347819 */ /* 0x000fe40000011638 */
[C---:B------:R-:W-:Y:S01]  /*83f0*/  HMMA.16816.F32 R104, R36.reuse, R48, R104 ;  /* 0x000000302468723c */ /* 0x040fe20000001868 */
[----:B------:R-:W-:Y:S03]  /*8400*/  LDSM.16.MT88.4 R56, [R212+0xac00] ;  /* 0x00ac0000d438783b */ /* 0x000fe60000004200 */
[----:B------:R-:W-:Y:S02]  /*8410*/  PRMT R134, R134, 0x5410, R54 ;  /* 0x0000541086867816 */ /* 0x000fe40000000036 */
[----:B------:R-:W-:Y:S02]  /*8420*/  PRMT R135, R53, 0x5410, R135 ;  /* 0x0000541035877816 */ /* 0x000fe40000000087 */
[-C--:B------:R-:W-:Y:S01]  /*8430*/  HMMA.16816.F32 R32, R36, R50.reuse, R32 ;  /* 0x000000322420723c */ /* 0x080fe20000001820 */
[----:B------:R-:W-:Y:S03]  /*8440*/  PRMT R137, R137, 0x5410, R52 ;  /* 0x0000541089897816 */ /* 0x000fe60000000034 */
[----:B------:R-:W-:Y:S01]  /*8450*/  SHF.R.U32.HI R52, RZ, 0x10, R140 ;  /* 0x00000010ff347819 */ /* 0x000fe2000001168c */
[--C-:B------:R-:W-:Y:S02]  /*8460*/  HSET2.LE.AND R134, R134, R226.reuse, PT ;  /* 0x000000e286867233 */ /* 0x100fe40003803000 */
[--C-:B------:R-:W-:Y:S01]  /*8470*/  HSET2.LE.AND R135, R135, R226.reuse, PT ;  /* 0x000000e287877233 */ /* 0x100fe20003803000 */
[C---:B------:R-:W-:Y:S01]  /*8480*/  HMMA.16816.F32 R108, R40.reuse, R50, R108 ;  /* 0x00000032286c723c */ /* 0x040fe2000000186c */
[----:B------:R-:W1:Y:S03]  /*8490*/  LDSM.16.MT88.4 R48, [R212+0xb800] ;  /* 0x00b80000d430783b */ /* 0x000e660000004200 */
[----:B------:R-:W-:Y:S04]  /*84a0*/  LOP3.LUT R52, R52, 0xff, RZ, 0xc0, !PT ;  /* 0x000000ff34347812 */ /* 0x000fe800078ec0ff */
[-C--:B----4-:R-:W-:Y:S08]  /*84b0*/  HMMA.16816.F32 R112, R40, R44.reuse, R112 ;  /* 0x0000002c2870723c */ /* 0x090ff00000001870 */
[C---:B------:R-:W-:Y:S07]  /*84c0*/  HMMA.16816.F32 R20, R36.reuse, R44, R20 ;  /* 0x0000002c2414723c */ /* 0x040fee0000001814 */
[----:B------:R-:W-:Y:S01]  /*84d0*/  LOP3.LUT R44, R55, 0xff, RZ, 0xc0, !PT ;  /* 0x000000ff372c7812 */ /* 0x000fe200078ec0ff */
[-C--:B------:R-:W-:Y:S01]  /*84e0*/  HMMA.16816.F32 R116, R36, R46.reuse, R116 ;  /* 0x0000002e2474723c */ /* 0x080fe20000001874 */
[----:B------:R-:W-:Y:S03]  /*84f0*/  LOP3.LUT R45, R146, 0xffff, RZ, 0xc0, !PT ;  /* 0x0000ffff922d7812 */ /* 0x000fe600078ec0ff */
[----:B------:R-:W-:Y:S02]  /*8500*/  PRMT R136, R44, 0x5410, R136 ;  /* 0x000054102c887816 */ /* 0x000fe40000000088 */
[----:B------:R-:W-:Y:S02]  /*8510*/  SHF.R.U32.HI R45, RZ, 0x8, R45 ;  /* 0x00000008ff2d7819 */ /* 0x000fe4000001162d */
[C---:B------:R-:W-:Y:S01]  /*8520*/  HMMA.16816.F32 R120, R40.reuse, R46, R120 ;  /* 0x0000002e2878723c */ /* 0x040fe20000001878 */
[----:B------:R-:W-:Y:S03]  /*8530*/  LOP3.LUT R44, R140, 0xffff, RZ, 0xc0, !PT ;  /* 0x0000ffff8c2c7812 */ /* 0x000fe600078ec0ff */
[----:B------:R-:W-:Y:S02]  /*8540*/  PRMT R132, R132, 0x5410, R45 ;  /* 0x0000541084847816 */ /* 0x000fe4000000002d */
[----:B------:R-:W-:Y:S02]  /*8550*/  SHF.R.U32.HI R44, RZ, 0x8, R44 ;  /* 0x00000008ff2c7819 */ /* 0x000fe4000001162c */
[----:B------:R-:W-:Y:S01]  /*8560*/  SHF.R.U32.HI R140, RZ, 0x18, R140 ;  /* 0x00000018ff8c7819 */ /* 0x000fe2000001168c */
[-C--:B-1----:R-:W-:Y:S03]  /*8570*/  HMMA.16816.F32 R24, R40, R48.reuse, R24 ;  /* 0x000000302818723c */ /* 0x082fe60000001818 */
[----:B------:R-:W-:Y:S01]  /*8580*/  PRMT R60, R60, 0x5410, R44 ;  /* 0x000054103c3c7816 */ /* 0x000fe2000000002c */
[--C-:B------:R-:W-:Y:S01]  /*8590*/  HSET2.LE.AND R132, R132, R226.reuse, PT ;  /* 0x000000e284847233 */ /* 0x100fe20003803000 */
[----:B------:R-:W1:Y:S01]  /*85a0*/  LDSM.16.MT88.4 R44, [R212+0x9c00] ;  /* 0x009c0000d42c783b */ /* 0x000e620000004200 */
[----:B------:R-:W-:Y:S02]  /*85b0*/  SHF.R.U32.HI R146, RZ, 0x18, R146 ;  /* 0x00000018ff927819 */ /* 0x000fe40000011692 */
[C---:B------:R-:W-:Y:S04]  /*85c0*/  HMMA.16816.F32 R124, R36.reuse, R48, R124 ;  /* 0x00000030247c723c */ /* 0x040fe8000000187c */
[----:B------:R-:W-:Y:S03]  /*85d0*/  PRMT R133, R133, 0x5410, R146 ;  /* 0x0000541085857816 */ /* 0x000fe60000000092 */
[----:B------:R-:W-:Y:S01]  /*85e0*/  PRMT R49, R52, 0x5410, R140 ;  /* 0x0000541034317816 */ /* 0x000fe2000000008c */
[-C--:B------:R-:W-:Y:S01]  /*85f0*/  HMMA.16816.F32 R128, R36, R50.reuse, R128 ;  /* 0x000000322480723c */ /* 0x080fe20000001880 */
[----:B------:R-:W-:Y:S01]  /*8600*/  F2FP.PACK_AB R48, R65, R64 ;  /* 0x000000404130723e */ /* 0x000fe200000000ff */
[----:B------:R-:W3:Y:S02]  /*8610*/  LDSM.16.MT88.4 R52, [R213+0xac00] ;  /* 0x00ac0000d534783b */ /* 0x000ee40000004200 */
[--C-:B------:R-:W-:Y:S01]  /*8620*/  HSET2.LE.AND R133, R133, R226.reuse, PT ;  /* 0x000000e285857233 */ /* 0x100fe20003803000 */
[----:B------:R-:W-:Y:S02]  /*8630*/  LOP3.LUT R134, R134, R48, RZ, 0xc0, !PT ;  /* 0x0000003086867212 */ /* 0x000fe400078ec0ff */
[--C-:B------:R-:W-:Y:S01]  /*8640*/  HSET2.LE.AND R36, R60, R226.reuse, PT ;  /* 0x000000e23c247233 */ /* 0x100fe20003803000 */
[----:B------:R-:W-:Y:S01]  /*8650*/  HMMA.16816.F32 R28, R40, R50, R28 ;  /* 0x00000032281c723c */ /* 0x000fe2000000181c */
[----:B------:R-:W-:Y:S01]  /*8660*/  F2FP.PACK_AB R48, R67, R66 ;  /* 0x000000424330723e */ /* 0x000fe200000000ff */
[----:B------:R-:W4:Y:S02]  /*8670*/  LDSM.16.MT88.4 R60, [R213+0xbc00] ;  /* 0x00bc0000d53c783b */ /* 0x000f240000004200 */
[----:B------:R-:W-:Y:S02]  /*8680*/  F2FP.PACK_AB R37, R158, R156 ;  /* 0x0000009c9e25723e */ /* 0x000fe400000000ff */
[----:B------:R-:W-:Y:S01]  /*8690*/  F2FP.PACK_AB R39, R200, R251 ;  /* 0x000000fbc827723e */ /* 0x000fe200000000ff */
[----:B------:R-:W-:Y:S01]  /*86a0*/  IMAD.MOV.U32 R50, RZ, RZ, R161 ;  /* 0x000000ffff327224 */ /* 0x000fe200078e00a1 */
[----:B------:R-:W-:Y:S01]  /*86b0*/  F2FP.PACK_AB R38, R199, R252 ;  /* 0x000000fcc726723e */ /* 0x000fe200000000ff */
[----:B------:R-:W-:Y:S03]  /*86c0*/  IMAD.MOV.U32 R51, RZ, RZ, R159 ;  /* 0x000000ffff337224 */ /* 0x000fe600078e009f */
[----:B------:R-:W-:Y:S01]  /*86d0*/  LOP3.LUT R135, R135, R48, RZ, 0xc0, !PT ;  /* 0x0000003087877212 */ /* 0x000fe200078ec0ff */
[----:B------:R-:W-:Y:S01]  /*86e0*/  IMAD.MOV.U32 R48, RZ, RZ, R160 ;  /* 0x000000ffff307224 */ /* 0x000fe200078e00a0 */
[----:B------:R-:W-:Y:S01]  /*86f0*/  LOP3.LUT R36, R36, R37, RZ, 0xc0, !PT ;  /* 0x0000002524247212 */ /* 0x000fe200078ec0ff */
[--C-:B------:R-:W-:Y:S01]  /*8700*/  HSET2.LE.AND R37, R49, R226.reuse, PT ;  /* 0x000000e231257233 */ /* 0x100fe20003803000 */
[----:B------:R-:W-:Y:S01]  /*8710*/  IMAD.MOV.U32 R49, RZ, RZ, R157 ;  /* 0x000000ffff317224 */ /* 0x000fe200078e009d */
[----:B------:R-:W-:Y:S01]  /*8720*/  LOP3.LUT R132, R132, R39, RZ, 0xc0, !PT ;  /* 0x0000002784847212 */ /* 0x000fe200078ec0ff */
[--C-:B------:R-:W-:Y:S01]  /*8730*/  HSET2.LE.AND R39, R136, R226.reuse, PT ;  /* 0x000000e288277233 */ /* 0x100fe20003803000 */
[----:B------:R-:W-:Y:S01]  /*8740*/  LOP3.LUT R133, R133, R38, RZ, 0xc0, !PT ;  /* 0x0000002685857212 */ /* 0x000fe200078ec0ff */
[----:B------:R-:W-:Y:S01]  /*8750*/  HSET2.LE.AND R38, R137, R226, PT ;  /* 0x000000e289267233 */ /* 0x000fe20003803000 */
[----:B------:R-:W-:Y:S01]  /*8760*/  F2FP.PACK_AB R42, R50, R49 ;  /* 0x00000031322a723e */ /* 0x000fe200000000ff */
[----:B------:R-:W-:Y:S01]  /*8770*/  IMAD.MOV.U32 R43, RZ, RZ, R158 ;  /* 0x000000ffff2b7224 */ /* 0x000fe200078e009e */
[----:B------:R-:W-:Y:S01]  /*8780*/  F2FP.PACK_AB R41, R198, R51 ;  /* 0x00000033c629723e */ /* 0x000fe200000000ff */
[----:B------:R-:W-:Y:S01]  /*8790*/  FADD.FTZ R195, R49, R195 ;  /* 0x000000c331c37221 */ /* 0x000fe20000010000 */
[----:B--2---:R-:W-:Y:S01]  /*87a0*/  F2FP.PACK_AB R40, R197, R48 ;  /* 0x00000030c528723e */ /* 0x004fe200000000ff */
[-C--:B------:R-:W-:Y:S01]  /*87b0*/  HMMA.16816.F32 R160, R132, R148.reuse, R4 ;  /* 0x0000009484a0723c */ /* 0x080fe20000001804 */
[----:B------:R-:W-:Y:S01]  /*87c0*/  LOP3.LUT R37, R37, R42, RZ, 0xc0, !PT ;  /* 0x0000002a25257212 */ /* 0x000fe200078ec0ff */
[----:B------:R-:W-:Y:S01]  /*87d0*/  IMAD.MOV.U32 R42, RZ, RZ, R156 ;  /* 0x000000ffff2a7224 */ /* 0x000fe200078e009c */
[----:B------:R-:W-:Y:S01]  /*87e0*/  LOP3.LUT R38, R38, R41, RZ, 0xc0, !PT ;  /* 0x0000002926267212 */ /* 0x000fe200078ec0ff */
[----:B------:R-:W2:Y:S01]  /*87f0*/  LDSM.16.MT88.4 R4, [R212+0xbc00] ;  /* 0x00bc0000d404783b */ /* 0x000ea20000004200 */
[----:B------:R-:W-:Y:S01]  /*8800*/  LOP3.LUT R39, R39, R40, RZ, 0xc0, !PT ;  /* 0x0000002827277212 */ /* 0x000fe200078ec0ff */
[----:B------:R-:W-:Y:S02]  /*8810*/  FADD.FTZ R193, R42, R193 ;  /* 0x000000c12ac17221 */ /* 0x000fe40000010000 */
[----:B------:R-:W-:Y:S04]  /*8820*/  FADD.FTZ R195, R50, R195 ;  /* 0x000000c332c37221 */ /* 0x000fe80000010000 */
[C---:B------:R-:W-:Y:S01]  /*8830*/  HMMA.16816.F32 R156, R36.reuse, R148, R8 ;  /* 0x00000094249c723c */ /* 0x040fe20000001808 */
[----:B------:R-:W-:Y:S02]  /*8840*/  FADD.FTZ R193, R43, R193 ;  /* 0x000000c12bc17221 */ /* 0x000fe40000010000 */
[----:B------:R-:W-:Y:S02]  /*8850*/  FADD.FTZ R195, R48, R195 ;  /* 0x000000c330c37221 */ /* 0x000fe40000010000 */
[----:B------:R-:W-:Y:S02]  /*8860*/  FADD.FTZ R193, R51, R193 ;  /* 0x000000c133c17221 */ /* 0x000fe40000010000 */
[----:B------:R-:W-:Y:S01]  /*8870*/  FADD.FTZ R228, R197, R195 ;  /* 0x000000c3c5e47221 */ /* 0x000fe20000010000 */
[-C--:B------:R-:W-:Y:S01]  /*8880*/  HMMA.16816.F32 R152, R36, R150.reuse, R12 ;  /* 0x000000962498723c */ /* 0x080fe2000000180c */
[----:B------:R-:W-:Y:S07]  /*8890*/  FADD.FTZ R229, R198, R193 ;  /* 0x000000c1c6e57221 */ /* 0x000fee0000010000 */
[C---:B------:R-:W-:Y:S08]  /*88a0*/  HMMA.16816.F32 R148, R132.reuse, R150, R16 ;  /* 0x000000968494723c */ /* 0x040ff00000001810 */
[-C--:B-1----:R-:W-:Y:S08]  /*88b0*/  HMMA.16816.F32 R68, R132, R44.reuse, R68 ;  /* 0x0000002c8444723c */ /* 0x082ff00000001844 */
[C---:B------:R-:W-:Y:S08]  /*88c0*/  HMMA.16816.F32 R72, R36.reuse, R44, R72 ;  /* 0x0000002c2448723c */ /* 0x040ff00000001848 */
[-C--:B------:R-:W-:Y:S08]  /*88d0*/  HMMA.16816.F32 R76, R36, R46.reuse, R76 ;  /* 0x0000002e244c723c */ /* 0x080ff0000000184c */
[C---:B------:R-:W-:Y:S08]  /*88e0*/  HMMA.16816.F32 R80, R132.reuse, R46, R80 ;  /* 0x0000002e8450723c */ /* 0x040ff00000001850 */
        /* <DEDUP_REMOVED lines=17> */
.L_x_411:
        /* <DEDUP_REMOVED lines=8> */
[----:B------:R-:W3:Y:S01]  /*8a80*/  SHFL.BFLY PT, R6, R229, 0x2, 0x1f ;  /* 0x0c401f00e5067f89 */ /* 0x000ee200000e0000 */
[----:B------:R-:W-:-:S03]  /*8a90*/  MOV R12, 0x3f800000 ;  /* 0x3f800000000c7802 */ /* 0x000fc60000000f00 */
[----:B------:R-:W4:Y:S06]  /*8aa0*/  SHFL.BFLY PT, R3, R228, 0x2, 0x1f ;  /* 0x0c401f00e4037f89 */ /* 0x000f2c00000e0000 */
[----:B------:R-:W-:Y:S02]  /*8ab0*/  @P0 MOV R10, c[0x0][0x210] ;  /* 0x00008400000a0a02 */ /* 0x000fe40000000f00 */
[----:B------:R-:W-:-:S03]  /*8ac0*/  @!P0 MOV R9, c[0x0][0x214] ;  /* 0x0000850000098a02 */ /* 0x000fc60000000f00 */
[----:B------:R-:W-:Y:S01]  /*8ad0*/  @P0 IMAD R10, R10, c[0x0][0x214], RZ ;  /* 0x000085000a0a0a24 */ /* 0x000fe200078e02ff */
[----:B------:R-:W-:Y:S01]  /*8ae0*/  @!P0 SEL R10, R9, c[0x0][0x234], !P1 ;  /* 0x00008d00090a8a07 */ /* 0x000fe20004800000 */
[----:B-1----:R-:W-:Y:S01]  /*8af0*/  FADD.FTZ R8, R8, R231 ;  /* 0x000000e708087221 */ /* 0x002fe20000010000 */
[----:B------:R-:W-:Y:S01]  /*8b00*/  MOV R9, 0x3f800000 ;  /* 0x3f80000000097802 */ /* 0x000fe20000000f00 */
[----:B--2---:R-:W-:Y:S01]  /*8b10*/  FADD.FTZ R230, R0, R230 ;  /* 0x000000e600e67221 */ /* 0x004fe20000010000 */
[----:B------:R-:W-:Y:S02]  /*8b20*/  ISETP.NE.OR P1, PT, RZ, UR4, !P1 ;  /* 0x00000004ff007c0c */ /* 0x000fe4000cf25670 */
[----:B------:R-:W1:Y:S01]  /*8b30*/  SHFL.BFLY PT, R2, R8, 0x1, 0x1f ;  /* 0x0c201f0008027f89 */ /* 0x000e6200000e0000 */
[----:B---3--:R-:W-:-:S03]  /*8b40*/  FADD.FTZ R6, R6, R229 ;  /* 0x000000e506067221 */ /* 0x008fc60000010000 */
[----:B------:R-:W2:Y:S01]  /*8b50*/  S2R R0, SR_TID.X ;  /* 0x0000000000007919 */ /* 0x000ea20000002100 */
[----:B----4-:R-:W-:-:S03]  /*8b60*/  FADD.FTZ R228, R3, R228 ;  /* 0x000000e403e47221 */ /* 0x010fc60000010000 */
[----:B------:R-:W3:Y:S04]  /*8b70*/  SHFL.BFLY PT, R7, R230, 0x1, 0x1f ;  /* 0x0c201f00e6077f89 */ /* 0x000ee800000e0000 */
[----:B------:R-:W4:Y:S01]  /*8b80*/  SHFL.BFLY PT, R5, R228, 0x1, 0x1f ;  /* 0x0c201f00e4057f89 */ /* 0x000f2200000e0000 */
[----:B-1----:R-:W-:-:S03]  /*8b90*/  FADD.FTZ R8, R8, R2 ;  /* 0x0000000208087221 */ /* 0x002fc60000010000 */
[----:B------:R-:W1:Y:S01]  /*8ba0*/  SHFL.BFLY PT, R2, R6, 0x1, 0x1f ;  /* 0x0c201f0006027f89 */ /* 0x000e6200000e0000 */
[----:B--2---:R-:W-:Y:S02]  /*8bb0*/  SHF.R.S32.HI R4, RZ, 0x1f, R0 ;  /* 0x0000001fff047819 */ /* 0x004fe40000011400 */
[----:B------:R-:W-:Y:S02]  /*8bc0*/  FSETP.NE.FTZ.AND P6, PT, R8, RZ, PT ;  /* 0x000000ff0800720b */ /* 0x000fe40003fd5000 */
[-C--:B------:R-:W-:Y:S01]  /*8bd0*/  LEA.HI R3, R4, R0.reuse, RZ, 0x2 ;  /* 0x0000000004037211 */ /* 0x080fe200078f10ff */
[----:B---3--:R-:W-:Y:S01]  /*8be0*/  FADD.FTZ R7, R230, R7 ;  /* 0x00000007e6077221 */ /* 0x008fe20000010000 */
[----:B------:R-:W-:Y:S02]  /*8bf0*/  LEA.HI R4, R4, R0, RZ, 0x5 ;  /* 0x0000000004047211 */ /* 0x000fe400078f28ff */
[----:B------:R-:W-:Y:S01]  /*8c00*/  SHF.R.S32.HI R14, RZ, 0x2, R3 ;  /* 0x00000002ff0e7819 */ /* 0x000fe20000011403 */
[----:B----4-:R-:W-:Y:S01]  /*8c10*/  FADD.FTZ R5, R228, R5 ;  /* 0x00000005e4057221 */ /* 0x010fe20000010000 */
[----:B------:R-:W-:-:S02]  /*8c20*/  FSETP.NE.FTZ.AND P5, PT, R7, RZ, PT ;  /* 0x000000ff0700720b */ /* 0x000fc40003fb5000 */
[----:B------:R-:W-:Y:S02]  /*8c30*/  SHF.R.S32.HI R4, RZ, 0x5, R4 ;  /* 0x00000005ff047819 */ /* 0x000fe40000011404 */
[----:B------:R-:W-:Y:S01]  /*8c40*/  FSETP.NE.FTZ.AND P3, PT, R5, RZ, PT ;  /* 0x000000ff0500720b */ /* 0x000fe20003f75000 */
[----:B------:R-:W2:Y:S01]  /*8c50*/  @P6 MUFU.RCP R11, R8 ;  /* 0x00000008000b6308 */ /* 0x000ea20000001000 */
[----:B-1----:R-:W-:Y:S01]  /*8c60*/  FADD.FTZ R6, R6, R2 ;  /* 0x0000000206067221 */ /* 0x002fe20000010000 */
[----:B------:R-:W-:-:S06]  /*8c70*/  LOP3.LUT R2, R3, 0xfffffffc, RZ, 0xc0, !PT ;  /* 0xfffffffc03027812 */ /* 0x000fcc00078ec0ff */
[----:B------:R-:W1:Y:S01]  /*8c80*/  @P5 MUFU.RCP R12, R7 ;  /* 0x00000007000c5308 */ /* 0x000e620000001000 */
[----:B------:R-:W-:Y:S02]  /*8c90*/  SHF.R.S32.HI R3, RZ, 0x1f, R14 ;  /* 0x0000001fff037819 */ /* 0x000fe4000001140e */
[----:B------:R-:W-:Y:S02]  /*8ca0*/  FSETP.NE.FTZ.AND P4, PT, R6, RZ, PT ;  /* 0x000000ff0600720b */ /* 0x000fe40003f95000 */
[----:B------:R-:W-:Y:S02]  /*8cb0*/  LEA.HI R3, R3, R14, RZ, 0x3 ;  /* 0x0000000e03037211 */ /* 0x000fe400078f18ff */
[----:B------:R-:W-:Y:S01]  /*8cc0*/  IADD3 R2, -R2, R0, RZ ;  /* 0x0000000002027210 */ /* 0x000fe20007ffe1ff */
[----:B------:R-:W3:Y:S01]  /*8cd0*/  @P3 MUFU.RCP R9, R5 ;  /* 0x0000000500093308 */ /* 0x000ee20000001000 */
[----:B------:R-:W-:Y:S01]  /*8ce0*/  LOP3.LUT R3, R3, 0xfffffff8, RZ, 0xc0, !PT ;  /* 0xfffffff803037812 */ /* 0x000fe200078ec0ff */
[----:B--2---:R-:W-:Y:S01]  /*8cf0*/  FMUL.FTZ R11, R11, c[0x0][0x2dc] ;  /* 0x0000b7000b0b7a20 */ /* 0x004fe20000410000 */
[----:B------:R-:W-:-:S02]  /*8d00*/  MOV R0, 0x3f800000 ;  /* 0x3f80000000007802 */ /* 0x000fc40000000f00 */
[----:B------:R-:W-:Y:S01]  /*8d10*/  IADD3 R3, R14, -R3, RZ ;  /* 0x800000030e037210 */ /* 0x000fe20007ffe0ff */
[----:B------:R-:W-:Y:S02]  /*8d20*/  FMUL.FTZ R160, R11, R160 ;  /* 0x000000a00ba07220 */ /* 0x000fe40000410000 */
[----:B-1----:R-:W-:Y:S01]  /*8d30*/  FMUL.FTZ R12, R12, c[0x0][0x2dc] ;  /* 0x0000b7000c0c7a20 */ /* 0x002fe20000410000 */
[----:B------:R-:W-:Y:S01]  /*8d40*/  LEA.HI R13, R3, R3, RZ, 0x1 ;  /* 0x00000003030d7211 */ /* 0x000fe200078f08ff */
[----:B------:R-:W1:Y:S01]  /*8d50*/  @P4 MUFU.RCP R0, R6 ;  /* 0x0000000600004308 */ /* 0x000e620000001000 */
[----:B------:R-:W-:Y:S02]  /*8d60*/  FMUL.FTZ R161, R11, R161 ;  /* 0x000000a10ba17220 */ /* 0x000fe40000410000 */
[----:B------:R-:W-:Y:S01]  /*8d70*/  SHF.R.S32.HI R16, RZ, 0x1, R13 ;  /* 0x00000001ff107819 */ /* 0x000fe2000001140d */
[----:B------:R-:W-:Y:S01]  /*8d80*/  FMUL.FTZ R162, R12, R162 ;  /* 0x000000a20ca27220 */ /* 0x000fe20000410000 */
[----:B------:R-:W-:Y:S01]  /*8d90*/  LOP3.LUT R13, R13, 0x3fffffe, RZ, 0xc0, !PT ;  /* 0x03fffffe0d0d7812 */ /* 0x000fe200078ec0ff */
[----:B---3--:R-:W-:Y:S01]  /*8da0*/  FMUL.FTZ R9, R9, c[0x0][0x2dc] ;  /* 0x0000b70009097a20 */ /* 0x008fe20000410000 */
[----:B------:R-:W-:Y:S01]  /*8db0*/  SHF.L.U32 R17, R16, 0x6, RZ ;  /* 0x0000000610117819 */ /* 0x000fe200000006ff */
[----:B------:R-:W-:Y:S01]  /*8dc0*/  FMUL.FTZ R163, R12, R163 ;  /* 0x000000a30ca37220 */ /* 0x000fe20000410000 */
[----:B------:R-:W-:Y:S01]  /*8dd0*/  IADD3 R13, R3, -R13, RZ ;  /* 0x8000000d030d7210 */ /* 0x000fe20007ffe0ff */
[C---:B------:R-:W-:Y:S01]  /*8de0*/  FMUL.FTZ R148, R11.reuse, R148 ;  /* 0x000000940b947220 */ /* 0x040fe20000410000 */
[----:B------:R-:W-:Y:S01]  /*8df0*/  LEA R3, R4, R2, 0x8 ;  /* 0x0000000204037211 */ /* 0x000fe200078e40ff */
[----:B------:R-:W-:Y:S01]  /*8e00*/  FMUL.FTZ R149, R11, R149 ;  /* 0x000000950b957220 */ /* 0x000fe20000410000 */
[----:B------:R-:W-:Y:S01]  /*8e10*/  LOP3.LUT R17, R17, 0xc0, RZ, 0xc0, !PT ;  /* 0x000000c011117812 */ /* 0x000fe200078ec0ff */
[----:B------:R-:W-:Y:S01]  /*8e20*/  FMUL.FTZ R150, R12, R150 ;  /* 0x000000960c967220 */ /* 0x000fe20000410000 */
[----:B------:R-:W-:Y:S01]  /*8e30*/  LEA R3, R13, R3, 0x4 ;  /* 0x000000030d037211 */ /* 0x000fe200078e20ff */
[----:B-1----:R-:W-:Y:S01]  /*8e40*/  FMUL.FTZ R0, R0, c[0x0][0x2dc] ;  /* 0x0000b70000007a20 */ /* 0x002fe20000410000 */
[----:B------:R-:W-:Y:S01]  /*8e50*/  LOP3.LUT R13, R16, 0x1, RZ, 0xc0, !PT ;  /* 0x00000001100d7812 */ /* 0x000fe200078ec0ff */
[----:B------:R-:W-:Y:S01]  /*8e60*/  FMUL.FTZ R151, R12, R151 ;  /* 0x000000970c977220 */ /* 0x000fe20000410000 */
[----:B------:R-:W-:Y:S01]  /*8e70*/  LEA.HI R17, R17, R17, RZ, 0x1d ;  /* 0x0000001111117211 */ /* 0x000fe200078fe8ff */
[C---:B------:R-:W-:Y:S01]  /*8e80*/  FMUL.FTZ R156, R0.reuse, R156 ;  /* 0x0000009c009c7220 */ /* 0x040fe20000410000 */
[----:B------:R-:W-:Y:S01]  /*8e90*/  ISETP.NE.U32.AND P2, PT, R13, 0x1, PT ;  /* 0x000000010d00780c */ /* 0x000fe20003f45070 */
[C---:B------:R-:W-:Y:S01]  /*8ea0*/  FMUL.FTZ R157, R0.reuse, R157 ;  /* 0x0000009d009d7220 */ /* 0x040fe20000410000 */
[----:B------:R-:W-:Y:S01]  /*8eb0*/  LEA R3, R3, R17, 0x1 ;  /* 0x0000001103037211 */ /* 0x000fe200078e08ff */
[C---:B------:R-:W-:Y:S01]  /*8ec0*/  FMUL.FTZ R152, R0.reuse, R152 ;  /* 0x0000009800987220 */ /* 0x040fe20000410000 */
[----:B------:R-:W-:Y:S01]  /*8ed0*/  F2FP.PACK_AB R160, R161, R160 ;  /* 0x000000a0a1a0723e */ /* 0x000fe200000000ff */
[C---:B------:R-:W-:Y:S01]  /*8ee0*/  FMUL.FTZ R153, R0.reuse, R153 ;  /* 0x0000009900997220 */ /* 0x040fe20000410000 */
[----:B------:R-:W-:Y:S01]  /*8ef0*/  SHF.L.U32 R3, R3, 0x1, RZ ;  /* 0x0000000103037819 */ /* 0x000fe200000006ff */
[C---:B------:R-:W-:Y:S01]  /*8f00*/  FMUL.FTZ R72, R0.reuse, R72 ;  /* 0x0000004800487220 */ /* 0x040fe20000410000 */
[----:B------:R-:W-:Y:S01]  /*8f10*/  F2FP.PACK_AB R162, R163, R162 ;  /* 0x000000a2a3a2723e */ /* 0x000fe200000000ff */
[C---:B------:R-:W-:Y:S01]  /*8f20*/  FMUL.FTZ R73, R0.reuse, R73 ;  /* 0x0000004900497220 */ /* 0x040fe20000410000 */
[----:B------:R-:W-:Y:S01]  /*8f30*/  IADD3 R13, R3, -0x10, RZ ;  /* 0xfffffff0030d7810 */ /* 0x000fe20007ffe0ff */
[C---:B------:R-:W-:Y:S01]  /*8f40*/  FMUL.FTZ R76, R0.reuse, R76 ;  /* 0x0000004c004c7220 */ /* 0x040fe20000410000 */
[----:B------:R-:W-:Y:S01]  /*8f50*/  F2FP.PACK_AB R148, R149, R148 ;  /* 0x000000949594723e */ /* 0x000fe200000000ff */
[C---:B------:R-:W-:Y:S01]  /*8f60*/  FMUL.FTZ R77, R0.reuse, R77 ;  /* 0x0000004d004d7220 */ /* 0x040fe20000410000 */
[----:B------:R-:W-:Y:S01]  /*8f70*/  @P2 IADD3 R13, R3, 0x10, RZ ;  /* 0x00000010030d2810 */ /* 0x000fe20007ffe0ff */
[----:B------:R-:W-:Y:S01]  /*8f80*/  FMUL.FTZ R88, R0, R88 ;  /* 0x0000005800587220 */ /* 0x000fe20000410000 */
[----:B------:R-:W-:Y:S01]  /*8f90*/  LOP3.LUT P2, RZ, R16, 0x2, RZ, 0xc0, !PT ;  /* 0x0000000210ff7812 */ /* 0x000fe2000784c0ff */
[C---:B------:R-:W-:Y:S01]  /*8fa0*/  FMUL.FTZ R89, R0.reuse, R89 ;  /* 0x0000005900597220 */ /* 0x040fe20000410000 */
[----:B------:R-:W-:Y:S01]  /*8fb0*/  F2FP.PACK_AB R150, R151, R150 ;  /* 0x000000969796723e */ /* 0x000fe200000000ff */
[C---:B------:R-:W-:Y:S01]  /*8fc0*/  FMUL.FTZ R92, R0.reuse, R92 ;  /* 0x0000005c005c7220 */ /* 0x040fe20000410000 */
[----:B------:R-:W-:Y:S01]  /*8fd0*/  F2FP.PACK_AB R156, R157, R156 ;  /* 0x0000009c9d9c723e */ /* 0x000fe200000000ff */
[C---:B------:R-:W-:Y:S01]  /*8fe0*/  FMUL.FTZ R93, R0.reuse, R93 ;  /* 0x0000005d005d7220 */ /* 0x040fe20000410000 */
[----:B------:R-:W-:Y:S01]  /*8ff0*/  F2FP.PACK_AB R152, R153, R152 ;  /* 0x000000989998723e */ /* 0x000fe200000000ff */
[C---:B------:R-:W-:Y:S01]  /*9000*/  FMUL.FTZ R104, R0.reuse, R104 ;  /* 0x0000006800687220 */ /* 0x040fe20000410000 */
[----:B------:R-:W-:Y:S01]  /*9010*/  STS [R3], R160 ;  /* 0x000000a003007388 */ /* 0x000fe20000000800 */
[C---:B------:R-:W-:Y:S01]  /*9020*/  FMUL.FTZ R105, R0.reuse, R105 ;  /* 0x0000006900697220 */ /* 0x040fe20000410000 */
[----:B------:R-:W-:Y:S01]  /*9030*/  F2FP.PACK_AB R72, R73, R72 ;  /* 0x000000484948723e */ /* 0x000fe200000000ff */
[C---:B------:R-:W-:Y:S01]  /*9040*/  FMUL.FTZ R144, R0.reuse, R144 ;  /* 0x0000009000907220 */ /* 0x040fe20000410000 */
[----:B------:R-:W-:Y:S01]  /*9050*/  STS [R3+0x200], R162 ;  /* 0x000200a203007388 */ /* 0x000fe20000000800 */
        /* <DEDUP_REMOVED lines=11> */
[----:B------:R-:W-:Y:S01]  /*9110*/  STS [R3+0x1000], R156 ;  /* 0x0010009c03007388 */ /* 0x000fe20000000800 */
[C---:B------:R-:W-:Y:S01]  /*9120*/  FMUL.FTZ R125, R0.reuse, R125 ;  /* 0x0000007d007d7220 */ /* 0x040fe20000410000 */
[----:B------:R-:W-:Y:S01]  /*9130*/  F2FP.PACK_AB R104, R105, R104 ;  /* 0x000000686968723e */ /* 0x000fe200000000ff */
[C---:B------:R-:W-:Y:S01]  /*9140*/  FMUL.FTZ R128, R0.reuse, R128 ;  /* 0x0000008000807220 */ /* 0x040fe20000410000 */
[----:B------:R-:W-:Y:S01]  /*9150*/  F2FP.PACK_AB R144, R145, R144 ;  /* 0x000000909190723e */ /* 0x000fe200000000ff */
[----:B------:R-:W-:Y:S01]  /*9160*/  FMUL.FTZ R0, R0, R129 ;  /* 0x0000008100007220 */ /* 0x000fe20000410000 */
[----:B------:R-:W-:Y:S01]  /*9170*/  F2FP.PACK_AB R140, R141, R140 ;  /* 0x0000008c8d8c723e */ /* 0x000fe200000000ff */
[----:B------:R-:W-:Y:S01]  /*9180*/  FMUL.FTZ R158, R9, R158 ;  /* 0x0000009e099e7220 */ /* 0x000fe20000410000 */
[----:B------:R-:W-:Y:S01]  /*9190*/  F2FP.PACK_AB R116, R117, R116 ;  /* 0x000000747574723e */ /* 0x000fe200000000ff */
[C---:B------:R-:W-:Y:S01]  /*91a0*/  FMUL.FTZ R159, R9.reuse, R159 ;  /* 0x0000009f099f7220 */ /* 0x040fe20000410000 */
[----:B------:R-:W-:Y:S01]  /*91b0*/  F2FP.PACK_AB R128, R0, R128 ;  /* 0x000000800080723e */ /* 0x000fe200000000ff */
[C---:B------:R-:W-:Y:S01]  /*91c0*/  FMUL.FTZ R154, R9.reuse, R154 ;  /* 0x0000009a099a7220 */ /* 0x040fe20000410000 */
[----:B------:R-:W-:Y:S01]  /*91d0*/  MOV R0, 0x20 ;  /* 0x0000002000007802 */ /* 0x000fe20000000f00 */
[----:B------:R-:W-:Y:S01]  /*91e0*/  FMUL.FTZ R155, R9, R155 ;  /* 0x0000009b099b7220 */ /* 0x000fe20000410000 */
[----:B------:R-:W-:Y:S01]  /*91f0*/  F2FP.PACK_AB R158, R159, R158 ;  /* 0x0000009e9f9e723e */ /* 0x000fe200000000ff */
[C---:B------:R-:W-:Y:S01]  /*9200*/  FMUL.FTZ R68, R11.reuse, R68 ;  /* 0x000000440b447220 */ /* 0x040fe20000410000 */
[----:B------:R-:W-:Y:S01]  /*9210*/  SEL R0, R0, 0xffffffe0, !P2 ;  /* 0xffffffe000007807 */ /* 0x000fe20005000000 */
[----:B------:R-:W-:Y:S01]  /*9220*/  FMUL.FTZ R69, R11, R69 ;  /* 0x000000450b457220 */ /* 0x000fe20000410000 */
[----:B------:R-:W-:Y:S01]  /*9230*/  F2FP.PACK_AB R154, R155, R154 ;  /* 0x0000009a9b9a723e */ /* 0x000fe200000000ff */
[C---:B------:R-:W-:Y:S01]  /*9240*/  FMUL.FTZ R70, R12.reuse, R70 ;  /* 0x000000460c467220 */ /* 0x040fe20000410000 */
[----:B------:R-:W-:Y:S01]  /*9250*/  IADD3 R17, R3, R0, RZ ;  /* 0x0000000003117210 */ /* 0x000fe20007ffe0ff */
[----:B------:R-:W-:Y:S01]  /*9260*/  FMUL.FTZ R71, R12, R71 ;  /* 0x000000470c477220 */ /* 0x000fe20000410000 */
[----:B------:R-:W-:Y:S01]  /*9270*/  F2FP.PACK_AB R68, R69, R68 ;  /* 0x000000444544723e */ /* 0x000fe200000000ff */
[C---:B------:R-:W-:Y:S01]  /*9280*/  FMUL.FTZ R80, R11.reuse, R80 ;  /* 0x000000500b507220 */ /* 0x040fe20000410000 */
[----:B------:R-:W-:Y:S01]  /*9290*/  IADD3 R16, R0, R13, RZ ;  /* 0x0000000d00107210 */ /* 0x000fe20007ffe0ff */
[----:B------:R-:W-:Y:S01]  /*92a0*/  FMUL.FTZ R81, R11, R81 ;  /* 0x000000510b517220 */ /* 0x000fe20000410000 */
[----:B------:R-:W-:Y:S01]  /*92b0*/  F2FP.PACK_AB R70, R71, R70 ;  /* 0x000000464746723e */ /* 0x000fe200000000ff */
[C---:B------:R-:W-:Y:S01]  /*92c0*/  FMUL.FTZ R82, R12.reuse, R82 ;  /* 0x000000520c527220 */ /* 0x040fe20000410000 */
[----:B------:R-:W-:Y:S01]  /*92d0*/  STS [R3+0x1200], R158 ;  /* 0x0012009e03007388 */ /* 0x000fe20000000800 */
[C---:B------:R-:W-:Y:S01]  /*92e0*/  FMUL.FTZ R83, R12.reuse, R83 ;  /* 0x000000530c537220 */ /* 0x040fe20000410000 */
        /* <DEDUP_REMOVED lines=10> */
[----:B------:R1:W-:Y:S01]  /*9390*/  STS [R17], R68 ;  /* 0x0000004411007388 */ /* 0x0003e20000000800 */
[----:B------:R-:W-:Y:S01]  /*93a0*/  FMUL.FTZ R85, R11, R85 ;  /* 0x000000550b557220 */ /* 0x000fe20000410000 */
[----:B------:R-:W-:Y:S01]  /*93b0*/  F2FP.PACK_AB R78, R79, R78 ;  /* 0x0000004e4f4e723e */ /* 0x000fe200000000ff */
[C---:B------:R-:W-:Y:S01]  /*93c0*/  FMUL.FTZ R86, R12.reuse, R86 ;  /* 0x000000560c567220 */ /* 0x040fe20000410000 */
[----:B------:R-:W-:Y:S01]  /*93d0*/  STS [R17+0x200], R70 ;  /* 0x0002004611007388 */ /* 0x000fe20000000800 */
[C---:B------:R-:W-:Y:S01]  /*93e0*/  FMUL.FTZ R87, R12.reuse, R87 ;  /* 0x000000570c577220 */ /* 0x040fe20000410000 */
[----:B------:R-:W-:Y:S01]  /*93f0*/  F2FP.PACK_AB R84, R85, R84 ;  /* 0x000000545554723e */ /* 0x000fe200000000ff */
[C---:B------:R-:W-:Y:S01]  /*9400*/  FMUL.FTZ R96, R11.reuse, R96 ;  /* 0x000000600b607220 */ /* 0x040fe20000410000 */
[----:B------:R-:W-:Y:S01]  /*9410*/  STS [R16], R80 ;  /* 0x0000005010007388 */ /* 0x000fe20000000800 */
        /* <DEDUP_REMOVED lines=67> */
[----:B------:R-:W-:Y:S01]  /*9850*/  STS [R16+0x2200], R110 ;  /* 0x0022006e10007388 */ /* 0x000fe20000000800 */
[C---:B------:R-:W-:Y:S01]  /*9860*/  FMUL.FTZ R138, R12.reuse, R138 ;  /* 0x0000008a0c8a7220 */ /* 0x040fe20000410000 */
[----:B------:R-:W-:Y:S01]  /*9870*/  F2FP.PACK_AB R136, R137, R136 ;  /* 0x000000888988723e */ /* 0x000fe200000000ff */
[C---:B------:R-:W-:Y:S01]  /*9880*/  FMUL.FTZ R139, R12.reuse, R139 ;  /* 0x0000008b0c8b7220 */ /* 0x040fe20000410000 */
[----:B------:R-:W-:Y:S01]  /*9890*/  STS [R17+0x3000], R104 ;  /* 0x0030006811007388 */ /* 0x000fe20000000800 */
[C---:B------:R-:W-:Y:S01]  /*98a0*/  FMUL.FTZ R134, R12.reuse, R134 ;  /* 0x000000860c867220 */ /* 0x040fe20000410000 */
[----:B------:R-:W-:Y:S01]  /*98b0*/  F2FP.PACK_AB R124, R125, R124 ;  /* 0x0000007c7d7c723e */ /* 0x000fe200000000ff */
[----:B------:R-:W-:Y:S01]  /*98c0*/  FMUL.FTZ R11, R11, R133 ;  /* 0x000000850b0b7220 */ /* 0x000fe20000410000 */
        /* <DEDUP_REMOVED lines=11> */
[----:B------:R-:W2:Y:S01]  /*9980*/  @P3 MUFU.LG2 R5, R5 ;  /* 0x0000000500053308 */ /* 0x000ea20000000c00 */
[----:B------:R-:W-:Y:S01]  /*9990*/  STS [R3+0x4000], R112 ;  /* 0x0040007003007388 */ /* 0x000fe20000000800 */
[----:B------:R-:W-:Y:S01]  /*99a0*/  F2FP.PACK_AB R126, R127, R126 ;  /* 0x0000007e7f7e723e */ /* 0x000fe200000000ff */
[----:B-1----:R-:W-:Y:S01]  /*99b0*/  CS2R R68, SRZ ;  /* 0x0000000000447805 */ /* 0x002fe2000001ff00 */
[----:B------:R-:W-:Y:S01]  /*99c0*/  F2FP.PACK_AB R9, R9, R130 ;  /* 0x000000820909723e */ /* 0x000fe200000000ff */
[----:B------:R-:W-:Y:S03]  /*99d0*/  STS [R3+0x4200], R114 ;  /* 0x0042007203007388 */ /* 0x000fe60000000800 */
[----:B------:R1:W3:Y:S01]  /*99e0*/  @P4 MUFU.LG2 R66, R6 ;  /* 0x0000000600424308 */ /* 0x0002e20000000c00 */
[----:B------:R-:W-:Y:S04]  /*99f0*/  STS [R13+0x4000], R120 ;  /* 0x004000780d007388 */ /* 0x000fe80000000800 */
[----:B------:R-:W-:Y:S03]  /*9a00*/  STS [R13+0x4200], R122 ;  /* 0x0042007a0d007388 */ /* 0x000fe60000000800 */
[----:B------:R-:W4:Y:S01]  /*9a10*/  @P5 MUFU.LG2 R7, R7 ;  /* 0x0000000700075308 */ /* 0x000f220000000c00 */
[----:B------:R-:W-:Y:S01]  /*9a20*/  STS [R3+0x5000], R140 ;  /* 0x0050008c03007388 */ /* 0x000fe20000000800 */
[----:B--2---:R-:W-:-:S03]  /*9a30*/  @P3 FMUL.FTZ R67, R5, 0.69314718246459960938 ;  /* 0x3f31721805433820 */ /* 0x004fc60000410000 */
[----:B------:R-:W-:Y:S01]  /*9a40*/  STS [R3+0x5200], R142 ;  /* 0x0052008e03007388 */ /* 0x000fe20000000800 */
[----:B-1----:R-:W-:-:S03]  /*9a50*/  @P0 MOV R6, c[0x0][0x210] ;  /* 0x0000840000060a02 */ /* 0x002fc60000000f00 */
[----:B------:R-:W-:Y:S01]  /*9a60*/  STS [R13+0x5000], R116 ;  /* 0x005000740d007388 */ /* 0x000fe20000000800 */
[----:B------:R-:W-:Y:S01]  /*9a70*/  @!P0 MOV R6, 0x1 ;  /* 0x0000000100068802 */ /* 0x000fe20000000f00 */
[----:B---3--:R-:W-:Y:S02]  /*9a80*/  @P4 FMUL.FTZ R66, R66, 0.69314718246459960938 ;  /* 0x3f31721842424820 */ /* 0x008fe40000410000 */
[----:B------:R1:W-:Y:S01]  /*9a90*/  STS [R13+0x5200], R118 ;  /* 0x005200760d007388 */ /* 0x0003e20000000800 */
[----:B----4-:R-:W-:-:S03]  /*9aa0*/  @P5 FMUL.FTZ R7, R7, 0.69314718246459960938 ;  /* 0x3f31721807075820 */ /* 0x010fc60000410000 */
[----:B------:R-:W-:Y:S04]  /*9ab0*/  STS [R17+0x4000], R136 ;  /* 0x0040008811007388 */ /* 0x000fe80000000800 */
[----:B------:R-:W-:Y:S04]  /*9ac0*/  STS [R17+0x4200], R138 ;  /* 0x0042008a11007388 */ /* 0x000fe80000000800 */
[----:B------:R2:W-:Y:S04]  /*9ad0*/  STS [R16+0x4000], R11 ;  /* 0x0040000b10007388 */ /* 0x0005e80000000800 */
[----:B------:R3:W-:Y:S04]  /*9ae0*/  STS [R16+0x4200], R12 ;  /* 0x0042000c10007388 */ /* 0x0007e80000000800 */
[----:B------:R-:W-:Y:S04]  /*9af0*/  STS [R17+0x5000], R124 ;  /* 0x0050007c11007388 */ /* 0x000fe80000000800 */
[----:B------:R-:W-:Y:S01]  /*9b00*/  STS [R17+0x5200], R126 ;  /* 0x0052007e11007388 */ /* 0x000fe20000000800 */
[----:B-1----:R-:W-:-:S03]  /*9b10*/  MOV R13, 0x7f800000 ;  /* 0x7f800000000d7802 */ /* 0x002fc60000000f00 */
[----:B------:R-:W-:Y:S04]  /*9b20*/  STS [R16+0x5000], R128 ;  /* 0x0050008010007388 */ /* 0x000fe80000000800 */
[----:B------:R1:W-:Y:S04]  /*9b30*/  STS [R16+0x5200], R9 ;  /* 0x0052000910007388 */ /* 0x0003e80000000800 */
[----:B------:R-:W-:Y:S01]  /*9b40*/  BAR.SYNC.DEFER_BLOCKING 0x0 ;  /* 0x0000000000007b1d */ /* 0x000fe20000010000 */
[----:B--2---:R-:W-:Y:S01]  /*9b50*/  @P0 MOV R11, 0x1 ;  /* 0x00000001000b0802 */ /* 0x004fe20000000f00 */
[----:B------:R-:W-:-:S04]  /*9b60*/  @!P0 IMAD R11, R10, c[0x0][0x1c0], RZ ;  /* 0x000070000a0b8a24 */ /* 0x000fc800078e02ff */
[----:B------:R-:W2:Y:S01]  /*9b70*/  S2R R0, SR_TID.X ;  /* 0x0000000000007919 */ /* 0x000ea20000002100 */
[----:B---3--:R-:W3:Y:S03]  /*9b80*/  @P6 MUFU.LG2 R12, R8 ;  /* 0x00000008000c6308 */ /* 0x008ee60000000c00 */
[----:B------:R-:W4:Y:S04]  /*9b90*/  S2R R3, SR_CTAID.Y ;  /* 0x0000000000037919 */ /* 0x000f280000002600 */
[----:B-1----:R-:W1:Y:S01]  /*9ba0*/  S2R R9, SR_CTAID.Z ;  /* 0x0000000000097919 */ /* 0x002e620000002700 */
[----:B---3--:R-:W-:-:S03]  /*9bb0*/  @P6 FMUL.FTZ R12, R12, 0.69314718246459960938 ;  /* 0x3f3172180c0c6820 */ /* 0x008fc60000410000 */
[----:B------:R-:W3:Y:S01]  /*9bc0*/  S2R R8, SR_CTAID.X ;  /* 0x0000000000087919 */ /* 0x000ee20000002500 */
[----:B------:R-:W-:Y:S01]  /*9bd0*/  @P6 FFMA.FTZ R13, R168, c[0x0][0x238], R12 ;  /* 0x00008e00a80d6a23 */ /* 0x000fe2000001000c */
[----:B------:R-:W-:Y:S02]  /*9be0*/  MOV R12, 0x7f800000 ;  /* 0x7f800000000c7802 */ /* 0x000fe40000000f00 */
[----:B------:R3:W3:Y:S01]  /*9bf0*/  LDS.128 R56, [R219] ;  /* 0x00000000db387984 */ /* 0x0006e20000000c00 */
[----:B--2---:R-:W-:Y:S01]  /*9c00*/  SHF.R.S32.HI R64, RZ, 0x1f, R0 ;  /* 0x0000001fff407819 */ /* 0x004fe20000011400 */
[----:B------:R-:W-:Y:S02]  /*9c10*/  @P3 FFMA.FTZ R12, R165, c[0x0][0x238], R67 ;  /* 0x00008e00a50c3a23 */ /* 0x000fe40000010043 */
[----:B------:R2:W2:Y:S01]  /*9c20*/  LDS.128 R52, [R219+0x800] ;  /* 0x00080000db347984 */ /* 0x0004a20000000c00 */
[----:B------:R-:W-:Y:S01]  /*9c30*/  LEA.HI R64, R64, R0, RZ, 0x5 ;  /* 0x0000000040407211 */ /* 0x000fe200078f28ff */
[----:B----4-:R-:W-:-:S02]  /*9c40*/  IMAD R11, R3, R11, RZ ;  /* 0x0000000b030b7224 */ /* 0x010fc400078e02ff */
[----:B------:R4:W2:Y:S01]  /*9c50*/  LDS.128 R48, [R219+0x1000] ;  /* 0x00100000db307984 */ /* 0x0008a20000000c00 */
[----:B------:R-:W-:Y:S01]  /*9c60*/  LOP3.LUT R64, R64, 0xffffffe0, RZ, 0xc0, !PT ;  /* 0xffffffe040407812 */ /* 0x000fe200078ec0ff */
[----:B------:R-:W-:Y:S01]  /*9c70*/  @!P1 IMAD R65, R3, c[0x0][0x214], RZ ;  /* 0x0000850003419a24 */ /* 0x000fe200078e02ff */
[----:B------:R-:W-:Y:S01]  /*9c80*/  SEL R11, R11, RZ, P1 ;  /* 0x000000ff0b0b7207 */ /* 0x000fe20000800000 */
[----:B------:R4:W2:Y:S01]  /*9c90*/  LDS.128 R44, [R219+0x1800] ;  /* 0x00180000db2c7984 */ /* 0x0008a20000000c00 */
[----:B------:R-:W-:Y:S02]  /*9ca0*/  IADD3 R64, -R64, R0, RZ ;  /* 0x0000000040407210 */ /* 0x000fe40007ffe1ff */
[----:B------:R-:W-:Y:S01]  /*9cb0*/  @!P1 MOV R68, R65 ;  /* 0x0000004100449202 */ /* 0x000fe20000000f00 */
[----:B------:R4:W2:Y:S01]  /*9cc0*/  LDS.128 R40, [R219+0x2000] ;  /* 0x00200000db287984 */ /* 0x0008a20000000c00 */
[----:B------:R-:W-:Y:S01]  /*9cd0*/  LOP3.LUT P2, RZ, R64, 0x3, RZ, 0xc0, !PT ;  /* 0x0000000340ff7812 */ /* 0x000fe2000784c0ff */
[----:B-1----:R-:W-:Y:S01]  /*9ce0*/  IMAD R11, R9, R10, R11 ;  /* 0x0000000a090b7224 */ /* 0x002fe200078e020b */
[----:B------:R-:W-:Y:S01]  /*9cf0*/  @!P1 SHF.R.S32.HI R69, RZ, 0x1f, R65 ;  /* 0x0000001fff459819 */ /* 0x000fe20000011441 */
[----:B------:R4:W1:Y:S01]  /*9d00*/  LDS.128 R36, [R219+0x2800] ;  /* 0x00280000db247984 */ /* 0x0008620000000c00 */
[----:B---3--:R-:W-:Y:S01]  /*9d10*/  IMAD R0, R8, R6, RZ ;  /* 0x0000000608007224 */ /* 0x008fe200078e02ff */
[----:B------:R-:W-:Y:S01]  /*9d20*/  MOV R65, 0x7f800000 ;  /* 0x7f80000000417802 */ /* 0x000fe20000000f00 */
[----:B------:R-:W-:Y:S01]  /*9d30*/  @P5 FFMA.FTZ R65, R167, c[0x0][0x238], R7 ;  /* 0x00008e00a7415a23 */ /* 0x000fe20000010007 */
[----:B------:R4:W3:Y:S01]  /*9d40*/  LDS.128 R32, [R219+0x3000] ;  /* 0x00300000db207984 */ /* 0x0008e20000000c00 */
[----:B------:R-:W-:Y:S01]  /*9d50*/  MOV R10, 0x7f800000 ;  /* 0x7f800000000a7802 */ /* 0x000fe20000000f00 */
[----:B------:R-:W-:Y:S01]  /*9d60*/  @P4 FFMA.FTZ R10, R166, c[0x0][0x238], R66 ;  /* 0x00008e00a60a4a23 */ /* 0x000fe20000010042 */
[----:B------:R-:W-:Y:S01]  /*9d70*/  SHF.L.U32 R0, R0, 0x7, RZ ;  /* 0x0000000700007819 */ /* 0x000fe200000006ff */
[----:B------:R4:W1:Y:S03]  /*9d80*/  LDS.128 R28, [R219+0x3800] ;  /* 0x00380000db1c7984 */ /* 0x0008660000000c00 */
[----:B------:R-:W-:Y:S01]  /*9d90*/  IADD3 R5, P1, P0, R0, R68, R11 ;  /* 0x0000004400057210 */ /* 0x000fe2000783e00b */
[----:B------:R4:W1:Y:S01]  /*9da0*/  LDS.128 R24, [R219+0x4000] ;  /* 0x00400000db187984 */ /* 0x0008620000000c00 */
[----:B------:R-:W-:-:S02]  /*9db0*/  SHF.R.S32.HI R0, RZ, 0x1f, R0 ;  /* 0x0000001fff007819 */ /* 0x000fc40000011400 */
[----:B------:R-:W-:Y:S01]  /*9dc0*/  SHF.R.S32.HI R11, RZ, 0x1f, R11 ;  /* 0x0000001fff0b7819 */ /* 0x000fe2000001140b */
[----:B------:R4:W1:Y:S03]  /*9dd0*/  LDS.128 R20, [R219+0x4800] ;  /* 0x00480000db147984 */ /* 0x0008660000000c00 */
[----:B------:R-:W-:Y:S01]  /*9de0*/  IADD3.X R0, R0, R69, R11, P1, P0 ;  /* 0x0000004500007210 */ /* 0x000fe20000fe040b */
[----:B------:R4:W1:Y:S04]  /*9df0*/  LDS.128 R16, [R219+0x5000] ;  /* 0x00500000db107984 */ /* 0x0008680000000c00 */
[----:B------:R4:W1:Y:S01]  /*9e00*/  LDS.128 R60, [R219+0x5800] ;  /* 0x00580000db3c7984 */ /* 0x0008620000000c00 */
[----:B------:R-:W-:Y:S05]  /*9e10*/  @P2 BRA `(.L_x_416) ;  /* 0x0000029000002947 */ /* 0x000fea0003800000 */
[----:B------:R-:W-:Y:S02]  /*9e20*/  SHF.R.S32.HI R11, RZ, 0x1f, R4 ;  /* 0x0000001fff0b7819 */ /* 0x000fe40000011404 */
[----:B------:R-:W-:-:S02]  /*9e30*/  SHF.R.S32.HI R7, RZ, 0x1f, R64 ;  /* 0x0000001fff077819 */ /* 0x000fc40000011440 */
[----:B------:R-:W-:Y:S02]  /*9e40*/  LEA.HI R11, R11, R4, RZ, 0x2 ;  /* 0x000000040b0b7211 */ /* 0x000fe400078f10ff */
[----:B------:R-:W-:Y:S02]  /*9e50*/  LEA.HI R7, R7, R64, RZ, 0x2 ;  /* 0x0000004007077211 */ /* 0x000fe400078f10ff */
[----:B------:R-:W-:Y:S01]  /*9e60*/  LOP3.LUT R64, R11, 0xffffffc, RZ, 0xc0, !PT ;  /* 0x0ffffffc0b407812 */ /* 0x000fe200078ec0ff */
[----:B------:R-:W-:Y:S01]  /*9e70*/  IMAD.MOV.U32 R11, RZ, RZ, c[0x0][0x214] ;  /* 0x00008500ff0b7624 */ /* 0x000fe200078e00ff */
[----:B------:R-:W-:-:S03]  /*9e80*/  SHF.R.S32.HI R7, RZ, 0x2, R7 ;  /* 0x00000002ff077819 */ /* 0x000fc60000011407 */
[----:B------:R-:W-:Y:S02]  /*9e90*/  IMAD.IADD R64, R4, 0x1, -R64 ;  /* 0x0000000104407824 */ /* 0x000fe400078e0a40 */
[----:B------:R-:W-:Y:S02]  /*9ea0*/  IMAD R4, R8, -0x80, R11 ;  /* 0xffffff8008047824 */ /* 0x000fe400078e020b */
        /* <DEDUP_REMOVED lines=13> */
[C---:B------:R-:W-:Y:S01]  /*9f80*/  @!P6 LEA R68, P0, R7.reuse, c[0x0][0x200], 0x2 ;  /* 0x000080000744ea11 */ /* 0x040fe200078010ff */
        /* <DEDUP_REMOVED lines=10> */
[----:B------:R-:W-:Y:S02]  /*a030*/  @!P5 LEA.HI.X R71, R6, c[0x0][0x204], R64, 0x2, P2 ;  /* 0x000081000647da11 */ /* 0x000fe400010f1440 */
[C---:B------:R-:W-:Y:S02]  /*a040*/  @!P4 LEA R66, P1, R4.reuse, c[0x0][0x200], 0x2 ;  /* 0x000080000442ca11 */ /* 0x040fe400078210ff */
[----:B------:R-:W-:Y:S01]  /*a050*/  @!P3 LEA R6, P0, R5, c[0x0][0x200], 0x2 ;  /* 0x000080000506ba11 */ /* 0x000fe200078010ff */
[----:B------:R4:W-:Y:S01]  /*a060*/  @!P5 STG.E [R70.64], R65 ;  /* 0x000000414600d986 */ /* 0x0009e2000c101914 */
[----:B------:R-:W-:-:S02]  /*a070*/  @!P4 LEA.HI.X R67, R4, c[0x0][0x204], R11, 0x2, P1 ;  /* 0x000081000443ca11 */ /* 0x000fc400008f140b */
[----:B------:R-:W-:-:S03]  /*a080*/  @!P3 LEA.HI.X R7, R5, c[0x0][0x204], R0, 0x2, P0 ;  /* 0x000081000507ba11 */ /* 0x000fc600000f1400 */
[----:B------:R4:W-:Y:S04]  /*a090*/  @!P4 STG.E [R66.64], R10 ;  /* 0x0000000a4200c986 */ /* 0x0009e8000c101914 */
[----:B------:R4:W-:Y:S02]  /*a0a0*/  @!P3 STG.E [R6.64], R12 ;  /* 0x0000000c0600b986 */ /* 0x0009e4000c101914 */
.L_x_416:
[----:B------:R-:W-:Y:S05]  /*a0b0*/  BSYNC B0 ;  /* 0x0000000000007941 */ /* 0x000fea0003800000 */
.L_x_415:
        /* <DEDUP_REMOVED lines=13> */
[----:B------:R-:W-:Y:S01]  /*a190*/  IMAD R0, R9, c[0x0][0x1f4], R0 ;  /* 0x00007d0009007a24 */ /* 0x000fe200078e0200 */
[----:B------:R-:W-:Y:S01]  /*a1a0*/  IADD3 R3, R5, R2, RZ ;  /* 0x0000000205037210 */ /* 0x000fe20007ffe0ff */
[----:B------:R-:W-:Y:S02]  /*a1b0*/  IMAD.MOV.U32 R2, RZ, RZ, R4 ;  /* 0x000000ffff027224 */ /* 0x000fe400078e0004 */
[----:B------:R-:W-:-:S04]  /*a1c0*/  IMAD.WIDE R14, R8, 0x80, R14 ;  /* 0x00000080080e7825 */ /* 0x000fc800078e020e */
[----:B------:R-:W-:-:S04]  /*a1d0*/  IMAD.WIDE.U32 R4, R9, c[0x0][0x1f0], R2 ;  /* 0x00007c0009047a25 */ /* 0x000fc800078e0002 */
[----:B------:R-:W-:Y:S01]  /*a1e0*/  IMAD R2, R15, c[0x0][0x1e8], RZ ;  /* 0x00007a000f027a24 */ /* 0x000fe200078e02ff */
[----:B------:R-:W-:-:S03]  /*a1f0*/  IADD3 R5, R5, R0, RZ ;  /* 0x0000000005057210 */ /* 0x000fc60007ffe0ff */
[C---:B------:R-:W-:Y:S02]  /*a200*/  IMAD R2, R14.reuse, c[0x0][0x1ec], R2 ;  /* 0x00007b000e027a24 */ /* 0x040fe400078e0202 */
[----:B------:R-:W-:-:S04]  /*a210*/  IMAD.WIDE.U32 R4, R14, c[0x0][0x1e8], R4 ;  /* 0x00007a000e047a25 */ /* 0x000fc800078e0004 */
[----:B------:R-:W-:Y:S01]  /*a220*/  IMAD.IADD R2, R5, 0x1, R2 ;  /* 0x0000000105027824 */ /* 0x000fe200078e0202 */
[----:B----4-:R-:W-:-:S04]  /*a230*/  LEA R6, P0, R4, c[0x0][0x1d0], 0x1 ;  /* 0x0000740004067a11 */ /* 0x010fc800078008ff */
[----:B------:R-:W-:Y:S02]  /*a240*/  LEA.HI.X R7, R4, c[0x0][0x1d4], R2, 0x1, P0 ;  /* 0x0000750004077a11 */ /* 0x000fe400000f0c02 */
[----:B------:R-:W-:-:S03]  /*a250*/  IADD3 R4, P0, R6, UR7, RZ ;  /* 0x0000000706047c10 */ /* 0x000fc6000ff1e0ff */
[----:B------:R-:W-:Y:S01]  /*a260*/  STG.E.128 [R6.64], R56 ;  /* 0x0000003806007986 */ /* 0x000fe2000c101d14 */
[----:B------:R-:W-:Y:S02]  /*a270*/  IADD3.X R5, R7, UR5, RZ, P0, !PT ;  /* 0x0000000507057c10 */ /* 0x000fe400087fe4ff */
[----:B------:R-:W-:Y:S01]  /*a280*/  IADD3 R2, P0, R4, UR7, RZ ;  /* 0x0000000704027c10 */ /* 0x000fe2000ff1e0ff */
[----:B--2---:R-:W-:Y:S03]  /*a290*/  STG.E.128 [R6.64+0x40], R40 ;  /* 0x0000402806007986 */ /* 0x004fe6000c101d14 */
[----:B------:R-:W-:Y:S01]  /*a2a0*/  IADD3.X R3, R5, UR5, RZ, P0, !PT ;  /* 0x0000000505037c10 */ /* 0x000fe200087fe4ff */
[----:B-1----:R1:W-:Y:S04]  /*a2b0*/  STG.E.128 [R6.64+0x80], R24 ;  /* 0x0000801806007986 */ /* 0x0023e8000c101d14 */
[----:B------:R-:W-:Y:S04]  /*a2c0*/  STG.E.128 [R4.64], R52 ;  /* 0x0000003404007986 */ /* 0x000fe8000c101d14 */
[----:B------:R-:W-:Y:S04]  /*a2d0*/  STG.E.128 [R4.64+0x40], R36 ;  /* 0x0000402404007986 */ /* 0x000fe8000c101d14 */
[----:B------:R-:W-:Y:S04]  /*a2e0*/  STG.E.128 [R4.64+0x80], R20 ;  /* 0x0000801404007986 */ /* 0x000fe8000c101d14 */
[----:B------:R-:W-:Y:S04]  /*a2f0*/  STG.E.128 [R2.64], R48 ;  /* 0x0000003002007986 */ /* 0x000fe8000c101d14 */
[----:B---3--:R-:W-:Y:S04]  /*a300*/  STG.E.128 [R2.64+0x40], R32 ;  /* 0x0000402002007986 */ /* 0x008fe8000c101d14 */
[----:B------:R-:W-:Y:S01]  /*a310*/  STG.E.128 [R2.64+0x80], R16 ;  /* 0x0000801002007986 */ /* 0x000fe2000c101d14 */
[----:B-1----:R-:W-:-:S04]  /*a320*/  IADD3 R6, P0, R2, UR7, RZ ;  /* 0x0000000702067c10 */ /* 0x002fc8000ff1e0ff */
[----:B------:R-:W-:-:S05]  /*a330*/  IADD3.X R7, R3, UR5, RZ, P0, !PT ;  /* 0x0000000503077c10 */ /* 0x000fca00087fe4ff */
[----:B------:R-:W-:Y:S04]  /*a340*/  STG.E.128 [R6.64], R44 ;  /* 0x0000002c06007986 */ /* 0x000fe8000c101d14 */
[----:B------:R-:W-:Y:S04]  /*a350*/  STG.E.128 [R6.64+0x40], R28 ;  /* 0x0000401c06007986 */ /* 0x000fe8000c101d14 */
[----:B------:R-:W-:Y:S01]  /*a360*/  STG.E.128 [R6.64+0x80], R60 ;  /* 0x0000803c06007986 */ /* 0x000fe2000c101d14 */
[----:B------:R-:W-:Y:S05]  /*a370*/  EXIT ;  /* 0x000000000000794d */ /* 0x000fea0003800000 */
.L_x_417:
        /* <DEDUP_REMOVED lines=16> */
.L_x_1036:


//--------------------- .text._ZN5flash16flash_fwd_kernelI23Flash_fwd_kernel_traitsILi96ELi128ELi64ELi4ELb0ELb0EN7cutlass6half_tE19Flash_kernel_traitsILi96ELi128ELi64ELi4ES3_EELb0ELb0ELb0ELb0ELb1ELb1ELb1ELb0EEEvNS_16Flash_fwd_paramsE --------------------------
	.section	.text._ZN5flash16flash_fwd_kernelI23Flash_fwd_kernel_traitsILi96ELi128ELi64ELi4ELb0ELb0EN7cutlass6half_tE19Flash_kernel_traitsILi96ELi128ELi64ELi4ES3_EELb0ELb0ELb0ELb0ELb1ELb1ELb1ELb0EEEvNS_16Flash_fwd_paramsE,"ax",@progbits
	.sectioninfo	@"SHI_REGISTERS=255"
	.align	128
        .global         _ZN5flash16flash_fwd_kernelI23Flash_fwd_kernel_traitsILi96ELi128ELi64ELi4ELb0ELb0EN7cutlass6half_tE19Flash_kernel_traitsILi96ELi128ELi64ELi4ES3_EELb0ELb0ELb0ELb0ELb1ELb1ELb1ELb0EEEvNS_16Flash_fwd_paramsE
        .type           _ZN5flash16flash_fwd_kernelI23Flash_fwd_kernel_traitsILi96ELi128ELi64ELi4ELb0ELb0EN7cutlass6half_tE19Flash_kernel_traitsILi96ELi128ELi64ELi4ES3_EELb0ELb0ELb0ELb0ELb1ELb1ELb1ELb0EEEvNS_16Flash_fwd_paramsE,@function
        .size           _ZN5flash16flash_fwd_kernelI23Flash_fwd_kernel_traitsILi96ELi128ELi64ELi4ELb0ELb0EN7cutlass6half_tE19Flash_kernel_traitsILi96ELi128ELi64ELi4ES3_EELb0ELb0ELb0ELb0ELb1ELb1ELb1ELb0EEEvNS_16Flash_fwd_paramsE,(.L_x_1037 - _ZN5flash16flash_fwd_kernelI23Flash_fwd_kernel_traitsILi96ELi128ELi64ELi4ELb0ELb0EN7cutlass6half_tE19Flash_kernel_traitsILi96ELi128ELi64ELi4ES3_EELb0ELb0ELb0ELb0ELb1ELb1ELb1ELb0EEEvNS_16Flash_fwd_paramsE)
        .other          _ZN5flash16flash_fwd_kernelI23Flash_fwd_kernel_traitsILi96ELi128ELi64ELi4ELb0ELb0EN7cutlass6half_tE19Flash_kernel_traitsILi96ELi128ELi64ELi4ES3_EELb0ELb0ELb0ELb0ELb1ELb1ELb1ELb0EEEvNS_16Flash_fwd_paramsE,@"STO_CUDA_ENTRY STV_DEFAULT"
_ZN5flash16flash_fwd_kernelI23Flash_fwd_kernel_traitsILi96ELi128ELi64ELi4ELb0ELb0EN7cutlass6half_tE19Flash_kernel_traitsILi96ELi128ELi64ELi4ES3_EELb0ELb0ELb0ELb0ELb1ELb1ELb1ELb0EEEvNS_16Flash_fwd_paramsE:
.text._ZN5flash16flash_fwd_kernelI23Flash_fwd_kernel_traitsILi96ELi128ELi64ELi4ELb0ELb0EN7cutlass6half_tE19Flash_kernel_traitsILi96ELi128ELi64ELi4ES3_EELb0ELb0ELb0ELb0ELb1ELb1ELb1ELb0EEEvNS_16Flash_fwd_paramsE:
[----:B------:R-:W-:Y:S02]  /*0000*/  MOV R1, c[0x0][0x28] ;  /* 0x00000a0000017a02 */ /* 0x000fe40000000f00 */
[----:B------:R-:W1:Y:S01]  /*0010*/  S2R R27, SR_CTAID.Y ;  /* 0x00000000001b7919 */ /* 0x000e620000002600 */
[----:B------:R-:W-:Y:S01]  /*0020*/  ISETP.NE.U32.AND P2, PT, RZ, c[0x0][0x258], PT ;  /* 0x00009600ff007a0c */ /* 0x000fe20003f45070 */
[----:B------:R-:W-:Y:S01]  /*0030*/  IMAD.MOV.U32 R6, RZ, RZ, RZ ;  /* 0x000000ffff067224 */ /* 0x000fe200078e00ff */
[----:B------:R-:W-:Y:S01]  /*0040*/  ISETP.NE.U32.AND P0, PT, RZ, c[0x0][0x250], PT ;  /* 0x00009400ff007a0c */ /* 0x000fe20003f05070 */
[----:B------:R-:W-:Y:S01]  /*0050*/  ULDC.64 UR8, c[0x0][0x118] ;  /* 0x0000460000087ab9 */ /* 0x000fe20000000a00 */
[----:B------:R-:W-:Y:S02]  /*0060*/  ISETP.NE.AND.EX P2, PT, RZ, c[0x0][0x25c], PT, P2 ;  /* 0x00009700ff007a0c */ /* 0x000fe40003f45320 */
[----:B------:R-:W-:Y:S02]  /*0070*/  ISETP.NE.AND.EX P0, PT, RZ, c[0x0][0x254], PT, P0 ;  /* 0x00009500ff007a0c */ /* 0x000fe40003f05300 */
[----:B------:R-:W-:-:S09]  /*0080*/  IADD3 R1, R1, -0x38, RZ ;  /* 0xffffffc801017810 */ /* 0x000fd20007ffe0ff */
        /* <DEDUP_REMOVED lines=15> */
[----:B------:R-:W1:Y:S01]  /*0180*/  S2R R157, SR_TID.X ;  /* 0x00000000009d7919 */ /* 0x000e620000002100 */
[----:B------:R-:W-:Y:S02]  /*0190*/  IABS R0, c[0x0][0x1c8] ;  /* 0x0000720000007a13 */ /* 0x000fe40000000000 */
[----:B------:R-:W-:Y:S01]  /*01a0*/  SHF.R.S32.HI R26, RZ, 0x1f, R27 ;  /* 0x0000001fff1a7819 */ /* 0x000fe2000001141b */
[----:B------:R-:W2:Y:S01]  /*01b0*/  S2R R28, SR_CTAID.Z ;  /* 0x00000000001c7919 */ /* 0x000ea20000002700 */
[----:B------:R-:W-:Y:S02]  /*01c0*/  MOV R25, R0 ;  /* 0x0000000000197202 */ /* 0x000fe40000000f00 */
[----:B------:R-:W-:Y:S02]  /*01d0*/  IADD3 R0, R144, 0x3f, RZ ;  /* 0x0000003f90007810 */ /* 0x000fe40007ffe0ff */
[----:B------:R-:W3:Y:S01]  /*01e0*/  I2F.RP R4, R25 ;  /* 0x0000001900047306 */ /* 0x000ee20000209400 */
[----:B------:R-:W-:-:S02]  /*01f0*/  MOV R159, c[0x0][0x198] ;  /* 0x00006600009f7a02 */ /* 0x000fc40000000f00 */
[----:B------:R-:W-:-:S03]  /*0200*/  SHF.R.S32.HI R2, RZ, 0x1f, R0 ;  /* 0x0000001fff027819 */ /* 0x000fc60000011400 */
[----:B------:R-:W-:Y:S01]  /*0210*/  IMAD.SHL.U32 R175, R159, 0x40, RZ ;  /* 0x000000409faf7824 */ /* 0x000fe200078e00ff */
[----:B------:R-:W-:Y:S02]  /*0220*/  LEA.HI R227, R2, R0, RZ, 0x6 ;  /* 0x0000000002e37211 */ /* 0x000fe400078f30ff */
[----:B-1----:R-:W-:Y:S01]  /*0230*/  SHF.R.S32.HI R13, RZ, 0x1f, R157 ;  /* 0x0000001fff0d7819 */ /* 0x002fe2000001149d */
[----:B---3--:R-:W1:Y:S03]  /*0240*/  MUFU.RCP R4, R4 ;  /* 0x0000000400047308 */ /* 0x008e660000001000 */
[----:B------:R-:W-:Y:S02]  /*0250*/  LEA.HI R5, R13, R157, RZ, 0x2 ;  /* 0x0000009d0d057211 */ /* 0x000fe400078f10ff */
[----:B--2---:R-:W-:Y:S02]  /*0260*/  LOP3.LUT R3, R28, c[0x0][0x1c8], RZ, 0x3c, !PT ;  /* 0x000072001c037a12 */ /* 0x004fe400078e3cff */
[----:B------:R-:W-:-:S02]  /*0270*/  SHF.R.S32.HI R2, RZ, 0x2, R5 ;  /* 0x00000002ff027819 */ /* 0x000fc40000011405 */
[----:B------:R-:W-:Y:S02]  /*0280*/  ISETP.GE.AND P1, PT, R3, RZ, PT ;  /* 0x000000ff0300720c */ /* 0x000fe40003f26270 */
[----:B------:R-:W-:Y:S02]  /*0290*/  LEA.HI R22, R13, R157, RZ, 0x3 ;  /* 0x0000009d0d167211 */ /* 0x000fe400078f18ff */
[C---:B------:R-:W-:Y:S02]  /*02a0*/  LOP3.LUT R3, R5.reuse, 0xfffffffc, RZ, 0xc0, !PT ;  /* 0xfffffffc05037812 */ /* 0x040fe400078ec0ff */
[----:B------:R-:W-:Y:S02]  /*02b0*/  LEA.HI R0, R5, R2, RZ, 0x1 ;  /* 0x0000000205007211 */ /* 0x000fe400078f08ff */
[----:B------:R-:W-:Y:S01]  /*02c0*/  SHF.R.S32.HI R8, RZ, 0x3, R22 ;  /* 0x00000003ff087819 */ /* 0x000fe20000011416 */
[----:B------:R-:W-:Y:S01]  /*02d0*/  IMAD.IADD R7, R157, 0x1, -R3 ;  /* 0x000000019d077824 */ /* 0x000fe200078e0a03 */
[----:B------:R-:W-:-:S02]  /*02e0*/  SHF.R.S32.HI R3, RZ, 0x1f, R2 ;  /* 0x0000001fff037819 */ /* 0x000fc40000011402 */
[----:B------:R-:W-:Y:S02]  /*02f0*/  LOP3.LUT R0, R0, 0x7fffffe, RZ, 0xc0, !PT ;  /* 0x07fffffe00007812 */ /* 0x000fe400078ec0ff */
[----:B-1----:R-:W-:Y:S01]  /*0300*/  IADD3 R4, R4, 0xffffffe, RZ ;  /* 0x0ffffffe04047810 */ /* 0x002fe20007ffe0ff */
[----:B------:R-:W-:Y:S01]  /*0310*/  IMAD.WIDE R16, R16, 0x80, R2 ;  /* 0x0000008010107825 */ /* 0x000fe200078e0202 */
[----:B------:R-:W-:Y:S02]  /*0320*/  LEA.HI R11, R13, R157, RZ, 0x4 ;  /* 0x0000009d0d0b7211 */ /* 0x000fe400078f20ff */
[----:B------:R-:W-:Y:S01]  /*0330*/  SHF.L.U32 R8, R8, 0x6, RZ ;  /* 0x0000000608087819 */ /* 0x000fe200000006ff */
[----:B------:R1:W2:Y:S01]  /*0340*/  F2I.FTZ.U32.TRUNC.NTZ R5, R4 ;  /* 0x0000000400057305 */ /* 0x0002a2000021f000 */
[C---:B------:R-:W-:Y:S01]  /*0350*/  IADD3 R12, P0, R2.reuse, R6, RZ ;  /* 0x00000006020c7210 */ /* 0x040fe20007f1e0ff */
[----:B------:R-:W-:Y:S01]  /*0360*/  IMAD.IADD R18, R2, 0x1, -R0 ;  /* 0x0000000102127824 */ /* 0x000fe200078e0a00 */
[----:B------:R-:W-:-:S02]  /*0370*/  SHF.R.S32.HI R10, RZ, 0x4, R11 ;  /* 0x00000004ff0a7819 */ /* 0x000fc4000001140b */
[----:B------:R-:W-:Y:S02]  /*0380*/  SHF.L.U32 R2, R7, 0x3, RZ ;  /* 0x0000000307027819 */ /* 0x000fe400000006ff */
[----:B------:R-:W-:Y:S02]  /*0390*/  LOP3.LUT R0, R8, 0xc0, RZ, 0xc0, !PT ;  /* 0x000000c008007812 */ /* 0x000fe400078ec0ff */
[----:B------:R-:W-:Y:S02]  /*03a0*/  LEA.HI.X.SX32 R9, R6, R3, 0x1, P0 ;  /* 0x0000000306097211 */ /* 0x000fe400000f0eff */
[----:B------:R-:W-:Y:S02]  /*03b0*/  LEA.HI R3, R11, R10, RZ, 0x1 ;  /* 0x0000000a0b037211 */ /* 0x000fe400078f08ff */
[----:B------:R-:W-:Y:S02]  /*03c0*/  LOP3.LUT R8, R0, 0x18, R2, 0xf8, !PT ;  /* 0x0000001800087812 */ /* 0x000fe400078ef802 */
[----:B------:R-:W-:-:S02]  /*03d0*/  SHF.R.U32.HI R6, RZ, 0x3, R0 ;  /* 0x00000003ff067819 */ /* 0x000fc40000011600 */
[----:B-1----:R-:W-:Y:S02]  /*03e0*/  LOP3.LUT R4, R11, 0xfffffff0, RZ, 0xc0, !PT ;  /* 0xfffffff00b047812 */ /* 0x002fe400078ec0ff */
[----:B------:R-:W-:Y:S02]  /*03f0*/  LOP3.LUT R7, R3, 0xfffffffe, RZ, 0xc0, !PT ;  /* 0xfffffffe03077812 */ /* 0x000fe400078ec0ff */
[----:B------:R-:W-:Y:S01]  /*0400*/  LOP3.LUT R226, R8, R6, RZ, 0x3c, !PT ;  /* 0x0000000608e27212 */ /* 0x000fe200078e3cff */
[----:B------:R-:W-:Y:S01]  /*0410*/  IMAD.IADD R0, R157, 0x1, -R4 ;  /* 0x000000019d007824 */ /* 0x000fe200078e0a04 */
[----:B--2---:R-:W-:Y:S01]  /*0420*/  IADD3 R4, RZ, -R5, RZ ;  /* 0x80000005ff047210 */ /* 0x004fe20007ffe0ff */
[----:B------:R-:W-:Y:S01]  /*0430*/  IMAD.IADD R19, R10, 0x1, -R7 ;  /* 0x000000010a137824 */ /* 0x000fe200078e0a07 */
[----:B------:R-:W-:Y:S02]  /*0440*/  LOP3.LUT R11, R22, 0xfffffff8, RZ, 0xc0, !PT ;  /* 0xfffffff8160b7812 */ /* 0x000fe400078ec0ff */
[----:B------:R-:W-:-:S02]  /*0450*/  LEA.HI R14, R0, R0, RZ, 0x1 ;  /* 0x00000000000e7211 */ /* 0x000fc400078f08ff */
[----:B------:R-:W-:Y:S02]  /*0460*/  SHF.R.S32.HI R8, RZ, 0x1f, R0 ;  /* 0x0000001fff087819 */ /* 0x000fe40000011400 */
[----:B------:R-:W-:Y:S02]  /*0470*/  LOP3.LUT R7, R14, 0x7fffffe, RZ, 0xc0, !PT ;  /* 0x07fffffe0e077812 */ /* 0x000fe400078ec0ff */
[----:B------:R-:W-:Y:S02]  /*0480*/  LEA.HI R21, R8, R0, RZ, 0x3 ;  /* 0x0000000008157211 */ /* 0x000fe400078f18ff */
[----:B------:R-:W-:Y:S01]  /*0490*/  IADD3 R3, -R11, R157, RZ ;  /* 0x0000009d0b037210 */ /* 0x000fe20007ffe1ff */
[----:B------:R-:W-:Y:S01]  /*04a0*/  IMAD.IADD R147, R0, 0x1, -R7 ;  /* 0x0000000100937824 */ /* 0x000fe200078e0a07 */
[----:B------:R-:W-:Y:S01]  /*04b0*/  IABS R23, R28 ;  /* 0x0000001c00177213 */ /* 0x000fe20000000000 */
[----:B------:R-:W-:Y:S01]  /*04c0*/  IMAD R0, R4, R25, RZ ;  /* 0x0000001904007224 */ /* 0x000fe200078e02ff */
[----:B------:R-:W-:Y:S01]  /*04d0*/  LEA.HI R24, R3, R3, RZ, 0x1 ;  /* 0x0000000303187211 */ /* 0x000fe200078f08ff */
[----:B------:R-:W-:Y:S01]  /*04e0*/  IMAD.MOV.U32 R4, RZ, RZ, RZ ;  /* 0x000000ffff047224 */ /* 0x000fe200078e00ff */
[----:B------:R-:W-:Y:S01]  /*04f0*/  SHF.R.S32.HI R29, RZ, 0x1f, R28 ;  /* 0x0000001fff1d7819 */ /* 0x000fe2000001141c */
[----:B------:R-:W-:Y:S01]  /*0500*/  IMAD R7, R26, c[0x0][0x178], RZ ;  /* 0x00005e001a077a24 */ /* 0x000fe200078e02ff */
[----:B------:R-:W-:Y:S01]  /*0510*/  LOP3.LUT R6, R24, 0x3fffffe, RZ, 0xc0, !PT ;  /* 0x03fffffe18067812 */ /* 0x000fe200078ec0ff */
[----:B------:R-:W-:Y:S01]  /*0520*/  IMAD.HI.U32 R4, R5, R0, R4 ;  /* 0x0000000005047227 */ /* 0x000fe200078e0004 */
[----:B------:R-:W-:-:S02]  /*0530*/  LEA.HI R158, R13, R157, RZ, 0x5 ;  /* 0x0000009d0d9e7211 */ /* 0x000fc400078f28ff */
[----:B------:R-:W-:Y:S01]  /*0540*/  IADD3 R20, R3, -R6, RZ ;  /* 0x8000000603147210 */ /* 0x000fe20007ffe0ff */
[----:B------:R-:W-:Y:S01]  /*0550*/  IMAD R0, R9, c[0x0][0x1a0], RZ ;  /* 0x0000680009007a24 */ /* 0x000fe200078e02ff */
[----:B------:R-:W-:Y:S01]  /*0560*/  SHF.R.S32.HI R3, RZ, 0x1f, R2 ;  /* 0x0000001fff037819 */ /* 0x000fe20000011402 */
[----:B------:R-:W-:Y:S01]  /*0570*/  IMAD.HI.U32 R11, R4, R23, RZ ;  /* 0x00000017040b7227 */ /* 0x000fe200078e00ff */
[----:B------:R-:W-:-:S03]  /*0580*/  SHF.R.S32.HI R24, RZ, 0x1, R24 ;  /* 0x00000001ff187819 */ /* 0x000fc60000011418 */
[----:B------:R-:W-:Y:S01]  /*0590*/  IMAD R7, R27, c[0x0][0x17c], R7 ;  /* 0x00005f001b077a24 */ /* 0x000fe200078e0207 */
[----:B------:R-:W-:Y:S01]  /*05a0*/  IADD3 R10, -R11, RZ, RZ ;  /* 0x000000ff0b0a7210 */ /* 0x000fe20007ffe1ff */
[----:B------:R-:W-:-:S04]  /*05b0*/  IMAD.WIDE.U32 R4, R27, c[0x0][0x178], R2 ;  /* 0x00005e001b047a25 */ /* 0x000fc800078e0002 */
[----:B------:R-:W-:Y:S01]  /*05c0*/  IMAD R10, R25, R10, R23 ;  /* 0x0000000a190a7224 */ /* 0x000fe200078e0217 */
[----:B------:R-:W-:Y:S01]  /*05d0*/  SHF.R.S32.HI R23, RZ, 0x5, R158 ;  /* 0x00000005ff177819 */ /* 0x000fe2000001149e */
[----:B------:R-:W-:Y:S02]  /*05e0*/  IMAD R6, R9, c[0x0][0x198], RZ ;  /* 0x0000660009067a24 */ /* 0x000fe400078e02ff */
[C---:B------:R-:W-:Y:S01]  /*05f0*/  IMAD R15, R12.reuse, c[0x0][0x1a4], R0 ;  /* 0x000069000c0f7a24 */ /* 0x040fe200078e0200 */
[----:B------:R-:W-:Y:S01]  /*0600*/  ISETP.GT.U32.AND P2, PT, R25, R10, PT ;  /* 0x0000000a1900720c */ /* 0x000fe20003f44070 */
[----:B------:R-:W-:Y:S02]  /*0610*/  IMAD.IADD R5, R5, 0x1, R7 ;  /* 0x0000000105057824 */ /* 0x000fe400078e0207 */
[----:B------:R-:W-:Y:S02]  /*0620*/  IMAD R0, R29, c[0x0][0x1a8], RZ ;  /* 0x00006a001d007a24 */ /* 0x000fe400078e02ff */
[----:B------:R-:W-:-:S02]  /*0630*/  IMAD R13, R12, c[0x0][0x19c], R6 ;  /* 0x000067000c0d7a24 */ /* 0x000fc400078e0206 */
[----:B------:R-:W-:-:S04]  /*0640*/  IMAD.WIDE.U32 R8, R12, c[0x0][0x198], R2 ;  /* 0x000066000c087a25 */ /* 0x000fc800078e0002 */
[----:B------:R-:W-:Y:S02]  /*0650*/  IMAD.WIDE.U32 R6, R12, c[0x0][0x1a0], R2 ;  /* 0x000068000c067a25 */ /* 0x000fe400078e0002 */
[-C--:B------:R-:W-:Y:S02]  /*0660*/  @!P2 IADD3 R10, R10, -R25.reuse, RZ ;  /* 0x800000190a0aa210 */ /* 0x080fe40007ffe0ff */
[C---:B------:R-:W-:Y:S01]  /*0670*/  IMAD R0, R28.reuse, c[0x0][0x1ac], R0 ;  /* 0x00006b001c007a24 */ /* 0x040fe200078e0200 */
[----:B------:R-:W-:Y:S01]  /*0680*/  @!P2 IADD3 R11, R11, 0x1, RZ ;  /* 0x000000010b0ba810 */ /* 0x000fe20007ffe0ff */
[----:B------:R-:W-:Y:S01]  /*0690*/  IMAD.WIDE.U32 R2, R28, c[0x0][0x1a8], R4 ;  /* 0x00006a001c027a25 */ /* 0x000fe200078e0004 */
[----:B------:R-:W-:Y:S02]  /*06a0*/  LEA R4, R23, R18, 0x3 ;  /* 0x0000001217047211 */ /* 0x000fe400078e18ff */
[----:B------:R-:W-:Y:S01]  /*06b0*/  ISETP.GE.U32.AND P3, PT, R10, R25, PT ;  /* 0x000000190a00720c */ /* 0x000fe20003f66070 */
[----:B------:R-:W-:Y:S01]  /*06c0*/  IMAD.IADD R3, R3, 0x1, R0 ;  /* 0x0000000103037824 */ /* 0x000fe200078e0200 */
[----:B------:R-:W-:Y:S01]  /*06d0*/  LEA R226, R4, R226, 0x5 ;  /* 0x000000e204e27211 */ /* 0x000fe200078e28ff */
[----:B------:R-:W-:Y:S01]  /*06e0*/  IMAD R12, R17, c[0x0][0x190], RZ ;  /* 0x00006400110c7a24 */ /* 0x000fe200078e02ff */
[----:B------:R-:W-:Y:S01]  /*06f0*/  SHF.R.S32.HI R0, RZ, 0x1f, R14 ;  /* 0x0000001fff007819 */ /* 0x000fe2000001140e */
[----:B------:R-:W-:Y:S01]  /*0700*/  IMAD.WIDE.U32 R4, R16, c[0x0][0x190], R2 ;  /* 0x0000640010047a25 */ /* 0x000fe200078e0002 */
[----:B------:R-:W-:-:S02]  /*0710*/  SHF.R.S32.HI R3, RZ, 0x1, R14 ;  /* 0x00000001ff037819 */ /* 0x000fc4000001140e */
[----:B------:R-:W-:Y:S01]  /*0720*/  IADD3 R7, R7, R15, RZ ;  /* 0x0000000f07077210 */ /* 0x000fe20007ffe0ff */
[----:B------:R-:W-:Y:S01]  /*0730*/  IMAD R12, R16, c[0x0][0x194], R12 ;  /* 0x00006500100c7a24 */ /* 0x000fe200078e020c */
[----:B------:R-:W-:Y:S01]  /*0740*/  LEA.HI R0, R0, R3, RZ, 0x2 ;  /* 0x0000000300007211 */ /* 0x000fe200078f10ff */
[----:B------:R-:W-:Y:S01]  /*0750*/  IMAD R2, R26, c[0x0][0x180], RZ ;  /* 0x000060001a027a24 */ /* 0x000fe200078e02ff */
[----:B------:R-:W-:Y:S01]  /*0760*/  SHF.L.U32 R226, R226, 0x1, RZ ;  /* 0x00000001e2e27819 */ /* 0x000fe200000006ff */
[----:B------:R-:W-:Y:S01]  /*0770*/  IMAD.IADD R12, R5, 0x1, R12 ;  /* 0x00000001050c7824 */ /* 0x000fe200078e020c */
[----:B------:R-:W-:Y:S01]  /*0780*/  LOP3.LUT R0, R0, 0xfffffffc, RZ, 0xc0, !PT ;  /* 0xfffffffc00007812 */ /* 0x000fe200078ec0ff */
[C---:B------:R-:W-:Y:S01]  /*0790*/  IMAD R10, R27.reuse, c[0x0][0x184], R2 ;  /* 0x000061001b0a7a24 */ /* 0x040fe200078e0202 */
[----:B------:R-:W-:Y:S01]  /*07a0*/  LEA R2, P0, R4, c[0x0][0x160], 0x1 ;  /* 0x0000580004027a11 */ /* 0x000fe200078008ff */
[----:B------:R-:W-:Y:S01]  /*07b0*/  IMAD.WIDE.U32 R6, R27, c[0x0][0x188], R6 ;  /* 0x000062001b067a25 */ /* 0x000fe200078e0006 */
[----:B------:R-:W-:-:S02]  /*07c0*/  IADD3 R36, R3, -R0, RZ ;  /* 0x8000000003247210 */ /* 0x000fc40007ffe0ff */
[----:B------:R-:W-:Y:S01]  /*07d0*/  LEA.HI.X R3, R4, c[0x0][0x164], R12, 0x1, P0 ;  /* 0x0000590004037a11 */ /* 0x000fe200000f0c0c */
[----:B------:R-:W-:Y:S01]  /*07e0*/  IMAD.IADD R9, R9, 0x1, R13 ;  /* 0x0000000109097824 */ /* 0x000fe200078e020d */
[----:B------:R-:W-:Y:S01]  /*07f0*/  ISETP.NE.AND P0, PT, RZ, c[0x0][0x1c8], PT ;  /* 0x00007200ff007a0c */ /* 0x000fe20003f05270 */
[----:B------:R-:W-:Y:S01]  /*0800*/  IMAD R13, R26, c[0x0][0x188], RZ ;  /* 0x000062001a0d7a24 */ /* 0x000fe200078e02ff */
[----:B------:R-:W-:Y:S01]  /*0810*/  @P3 IADD3 R11, R11, 0x1, RZ ;  /* 0x000000010b0b3810 */ /* 0x000fe20007ffe0ff */
[----:B------:R-:W-:Y:S01]  /*0820*/  IMAD.WIDE.U32 R8, R27, c[0x0][0x180], R8 ;  /* 0x000060001b087a25 */ /* 0x000fe200078e0008 */
[----:B------:R-:W-:Y:S01]  /*0830*/  MOV R4, R6 ;  /* 0x0000000600047202 */ /* 0x000fe20000000f00 */
[----:B------:R1:W-:Y:S01]  /*0840*/  LDGSTS.E.BYPASS.LTC128B.128 [R226], [R2.64] ;  /* 0x0000000002e27fae */ /* 0x0003e2000b901d48 */
[----:B------:R-:W-:Y:S01]  /*0850*/  MOV R14, c[0x0][0x190] ;  /* 0x00006400000e7a02 */ /* 0x000fe20000000f00 */
[----:B------:R-:W-:Y:S01]  /*0860*/  IMAD.MOV.U32 R0, RZ, RZ, R11 ;  /* 0x000000ffff007224 */ /* 0x000fe200078e000b */
[----:B------:R-:W-:Y:S01]  /*0870*/  IADD3 R9, R9, R10, RZ ;  /* 0x0000000a09097210 */ /* 0x000fe20007ffe0ff */
[----:B------:R-:W-:Y:S01]  /*0880*/  IMAD R13, R27, c[0x0][0x18c], R13 ;  /* 0x000063001b0d7a24 */ /* 0x000fe200078e020d */
[----:B------:R-:W-:Y:S01]  /*0890*/  SHF.L.U32 R16, R14, 0x6, RZ ;  /* 0x000000060e107819 */ /* 0x000fe200000006ff */
[----:B------:R-:W-:Y:S01]  /*08a0*/  IMAD.MOV.U32 R15, RZ, RZ, 0x6 ;  /* 0x00000006ff0f7424 */ /* 0x000fe200078e00ff */
[----:B------:R-:W-:Y:S01]  /*08b0*/  @!P1 IADD3 R0, -R0, RZ, RZ ;  /* 0x000000ff00009210 */ /* 0x000fe20007ffe1ff */
[----:B------:R-:W-:Y:S01]  /*08c0*/  IMAD.IADD R5, R7, 0x1, R13 ;  /* 0x0000000107057824 */ /* 0x000fe200078e020d */
[----:B------:R-:W-:Y:S01]  /*08d0*/  @!P0 LOP3.LUT R0, RZ, c[0x0][0x1c8], RZ, 0x33, !PT ;  /* 0x00007200ff008a12 */ /* 0x000fe200078e33ff */
[----:B------:R1:W-:Y:S01]  /*08e0*/  LDGSTS.E.BYPASS.LTC128B.128 [R226+0x2000], [R2.64+0x40] ;  /* 0x0200004002e27fae */ /* 0x0003e2000b901d48 */
[----:B------:R-:W-:-:S02]  /*08f0*/  SHF.L.U64.HI R14, R14, R15, c[0x0][0x194] ;  /* 0x000065000e0e7619 */ /* 0x000fc4000001020f */
[----:B------:R-:W-:Y:S01]  /*0900*/  SHF.R.S32.HI R6, RZ, 0x1f, R0 ;  /* 0x0000001fff067819 */ /* 0x000fe20000011400 */
[----:B------:R1:W-:Y:S01]  /*0910*/  LDGSTS.E.BYPASS.LTC128B.128 [R226+0x4000], [R2.64+0x80] ;  /* 0x0400008002e27fae */ /* 0x0003e2000b901d48 */
[----:B------:R-:W-:Y:S01]  /*0920*/  IMAD.WIDE.U32 R32, R0, c[0x0][0x1b0], R8 ;  /* 0x00006c0000207a25 */ /* 0x000fe200078e0008 */
[----:B------:R-:W-:Y:S02]  /*0930*/  SHF.L.U64.HI R202, R159, R15, c[0x0][0x19c] ;  /* 0x000067009fca7619 */ /* 0x000fe4000001020f */
[----:B------:R-:W-:Y:S01]  /*0940*/  LEA.HI.SX32 R11, R227, 0xffffffff, 0x1a ;  /* 0xffffffffe30b7811 */ /* 0x000fe200078fd2ff */
[----:B------:R-:W-:Y:S01]  /*0950*/  IMAD R7, R6, c[0x0][0x1b0], RZ ;  /* 0x00006c0006077a24 */ /* 0x000fe200078e02ff */
[----:B------:R-:W-:Y:S01]  /*0960*/  MOV R200, R32 ;  /* 0x0000002000c87202 */ /* 0x000fe20000000f00 */
[----:B------:R-:W-:Y:S01]  /*0970*/  IMAD.WIDE.U32 R30, R0, c[0x0][0x1b8], R4 ;  /* 0x00006e00001e7a25 */ /* 0x000fe200078e0004 */
[----:B------:R-:W-:Y:S01]  /*0980*/  SHF.R.S32.HI R13, RZ, 0x1f, R11 ;  /* 0x0000001fff0d7819 */ /* 0x000fe2000001140b */
[----:B------:R-:W-:Y:S01]  /*0990*/  STL.64 [R1+0x28], R32 ;  /* 0x0000282001007387 */ /* 0x000fe20000100a00 */
[----:B------:R-:W-:Y:S01]  /*09a0*/  LOP3.LUT P1, RZ, R36, 0x2, RZ, 0xc0, !PT ;  /* 0x0000000224ff7812 */ /* 0x000fe2000782c0ff */
[----:B------:R-:W-:-:S02]  /*09b0*/  IMAD R7, R0, c[0x0][0x1b4], R7 ;  /* 0x00006d0000077a24 */ /* 0x000fc400078e0207 */
[----:B------:R-:W-:Y:S01]  /*09c0*/  IMAD R6, R6, c[0x0][0x1b8], RZ ;  /* 0x00006e0006067a24 */ /* 0x000fe200078e02ff */
[----:B------:R-:W-:Y:S01]  /*09d0*/  STL.64 [R1+0x20], R30 ;  /* 0x0000201e01007387 */ /* 0x000fe20000100a00 */
[----:B------:R-:W-:Y:S01]  /*09e0*/  IMAD R10, R202, R11, RZ ;  /* 0x0000000bca0a7224 */ /* 0x000fe200078e02ff */
[----:B------:R-:W-:Y:S01]  /*09f0*/  IADD3 R201, R33, R7, RZ ;  /* 0x0000000721c97210 */ /* 0x000fe20007ffe0ff */
[----:B------:R-:W-:Y:S02]  /*0a00*/  IMAD R12, R0, c[0x0][0x1bc], R6 ;  /* 0x00006f00000c7a24 */ /* 0x000fe400078e0206 */
[-C--:B------:R-:W-:Y:S01]  /*0a10*/  IMAD R0, R13, R175.reuse, R10 ;  /* 0x000000af0d007224 */ /* 0x080fe200078e020a */
[----:B------:R-:W-:Y:S01]  /*0a20*/  LEA R10, R19, R20, 0x3 ;  /* 0x00000014130a7211 */ /* 0x000fe200078e18ff */
[----:B------:R-:W-:Y:S01]  /*0a30*/  IMAD.WIDE.U32 R8, R11, R175, R200 ;  /* 0x000000af0b087225 */ /* 0x000fe200078e00c8 */
[----:B------:R-:W-:Y:S03]  /*0a40*/  STL.64 [R1+0x18], R200 ;  /* 0x000018c801007387 */ /* 0x000fe60000100a00 */
[----:B------:R-:W-:Y:S01]  /*0a50*/  IMAD.IADD R0, R9, 0x1, R0 ;  /* 0x0000000109007824 */ /* 0x000fe200078e0200 */
[----:B-1----:R-:W-:-:S04]  /*0a60*/  IADD3 R2, P0, R16, R2, RZ ;  /* 0x0000000210027210 */ /* 0x002fc80007f1e0ff */
[----:B------:R-:W-:Y:S02]  /*0a70*/  IADD3.X R3, R14, R3, RZ, P0, !PT ;  /* 0x000000030e037210 */ /* 0x000fe400007fe4ff */
[----:B------:R-:W-:-:S03]  /*0a80*/  IADD3 R4, P0, R16, R2, RZ ;  /* 0x0000000210047210 */ /* 0x000fc60007f1e0ff */
[----:B------:R1:W-:Y:S02]  /*0a90*/  LDGSTS.E.BYPASS.LTC128B.128 [R226+0x800], [R2.64] ;  /* 0x0080000002e27fae */ /* 0x0003e4000b901d48 */
[----:B------:R-:W-:Y:S01]  /*0aa0*/  IMAD.X R5, R14, 0x1, R3, P0 ;  /* 0x000000010e057824 */ /* 0x000fe200000e0603 */
[----:B------:R-:W-:Y:S01]  /*0ab0*/  IADD3 R6, P0, R16, R4, RZ ;  /* 0x0000000410067210 */ /* 0x000fe20007f1e0ff */
[----:B------:R1:W-:Y:S03]  /*0ac0*/  LDGSTS.E.BYPASS.LTC128B.128 [R226+0x2800], [R2.64+0x40] ;  /* 0x0280004002e27fae */ /* 0x0003e6000b901d48 */
[----:B------:R-:W-:Y:S01]  /*0ad0*/  IADD3.X R7, R14, R5, RZ, P0, !PT ;  /* 0x000000050e077210 */ /* 0x000fe200007fe4ff */
[----:B------:R1:W-:Y:S04]  /*0ae0*/  LDGSTS.E.BYPASS.LTC128B.128 [R226+0x4800], [R2.64+0x80] ;  /* 0x0480008002e27fae */ /* 0x0003e8000b901d48 */
[----:B------:R2:W-:Y:S04]  /*0af0*/  LDGSTS.E.BYPASS.LTC128B.128 [R226+0x1000], [R4.64] ;  /* 0x0100000004e27fae */ /* 0x0005e8000b901d48 */
[----:B------:R2:W-:Y:S04]  /*0b00*/  LDGSTS.E.BYPASS.LTC128B.128 [R226+0x3000], [R4.64+0x40] ;  /* 0x0300004004e27fae */ /* 0x0005e8000b901d48 */
[----:B------:R2:W-:Y:S04]  /*0b10*/  LDGSTS.E.BYPASS.LTC128B.128 [R226+0x5000], [R4.64+0x80] ;  /* 0x0500008004e27fae */ /* 0x0005e8000b901d48 */
[----:B------:R3:W-:Y:S04]  /*0b20*/  LDGSTS.E.BYPASS.LTC128B.128 [R226+0x1800], [R6.64] ;  /* 0x0180000006e27fae */ /* 0x0007e8000b901d48 */
[----:B------:R3:W-:Y:S04]  /*0b30*/  LDGSTS.E.BYPASS.LTC128B.128 [R226+0x3800], [R6.64+0x40] ;  /* 0x0380004006e27fae */ /* 0x0007e8000b901d48 */
[----:B------:R3:W-:Y:S01]  /*0b40*/  LDGSTS.E.BYPASS.LTC128B.128 [R226+0x5800], [R6.64+0x80] ;  /* 0x0580008006e27fae */ /* 0x0007e2000b901d48 */
[----:B-1----:R-:W-:-:S04]  /*0b50*/  LEA R2, P0, R8, c[0x0][0x168], 0x1 ;  /* 0x00005a0008027a11 */ /* 0x002fc800078008ff */
[----:B------:R-:W-:Y:S01]  /*0b60*/  LEA.HI.X R3, R8, c[0x0][0x16c], R0, 0x1, P0 ;  /* 0x00005b0008037a11 */ /* 0x000fe200000f0c00 */
[----:B------:R-:W-:Y:S02]  /*0b70*/  IMAD R0, R13, c[0x0][0x1a0], RZ ;  /* 0x000068000d007a24 */ /* 0x000fe400078e02ff */
[----:B------:R-:W-:Y:S02]  /*0b80*/  IMAD.WIDE.U32 R8, R11, c[0x0][0x1a0], RZ ;  /* 0x000068000b087a25 */ /* 0x000fe400078e00ff */
[----:B------:R1:W-:Y:S01]  /*0b90*/  LDGSTS.E.BYPASS.LTC128B.128 [R226+0x6000], [R2.64] ;  /* 0x0600000002e27fae */ /* 0x0003e2000b901d48 */
[----:B--2---:R-:W-:-:S03]  /*0ba0*/  IADD3 R4, P0, R175, R2, RZ ;  /* 0x00000002af047210 */ /* 0x004fc60007f1e0ff */
[----:B------:R1:W-:Y:S01]  /*0bb0*/  LDGSTS.E.BYPASS.LTC128B.128 [R226+0x7000], [R2.64+0x40] ;  /* 0x0700004002e27fae */ /* 0x0003e2000b901d48 */
[----:B------:R-:W-:-:S03]  /*0bc0*/  IADD3.X R5, R202, R3, RZ, P0, !PT ;  /* 0x00000003ca057210 */ /* 0x000fc600007fe4ff */
[----:B------:R1:W-:Y:S04]  /*0bd0*/  LDGSTS.E.BYPASS.LTC128B.128 [R226+0x8000], [R2.64+0x80] ;  /* 0x0800008002e27fae */ /* 0x0003e8000b901d48 */
[----:B------:R2:W-:Y:S01]  /*0be0*/  LDGSTS.E.BYPASS.LTC128B.128 [R226+0x6800], [R4.64] ;  /* 0x0680000004e27fae */ /* 0x0005e2000b901d48 */
[----:B---3--:R-:W-:-:S03]  /*0bf0*/  IMAD.SHL.U32 R7, R21, 0x20, RZ ;  /* 0x0000002015077824 */ /* 0x008fc600078e00ff */
[----:B------:R2:W-:Y:S04]  /*0c00*/  LDGSTS.E.BYPASS.LTC128B.128 [R226+0x7800], [R4.64+0x40] ;  /* 0x0780004004e27fae */ /* 0x0005e8000b901d48 */
[----:B------:R2:W-:Y:S01]  /*0c10*/  LDGSTS.E.BYPASS.LTC128B.128 [R226+0x8800], [R4.64+0x80] ;  /* 0x0880008004e27fae */ /* 0x0005e2000b901d48 */
[----:B------:R-:W-:Y:S01]  /*0c20*/  LOP3.LUT R146, R7, 0xffffff00, RZ, 0xc0, !PT ;  /* 0xffffff0007927812 */ /* 0x000fe200078ec0ff */
[----:B------:R-:W-:Y:S02]  /*0c30*/  IMAD.MOV.U32 R7, RZ, RZ, c[0x0][0x1a0] ;  /* 0x00006800ff077624 */ /* 0x000fe400078e00ff */
[----:B------:R-:W0:Y:S01]  /*0c40*/  LDGDEPBAR ;  /* 0x00000000000079af */ /* 0x000e220000000000 */
[----:B-1----:R-:W-:Y:S01]  /*0c50*/  IMAD R2, R11, c[0x0][0x1a4], R0 ;  /* 0x000069000b027a24 */ /* 0x002fe200078e0200 */
[----:B------:R-:W-:-:S02]  /*0c60*/  SHF.L.U32 R0, R24, 0x6, RZ ;  /* 0x0000000618007819 */ /* 0x000fc400000006ff */
[----:B------:R-:W-:Y:S02]  /*0c70*/  SHF.L.U32 R3, R19, 0x3, RZ ;  /* 0x0000000313037819 */ /* 0x000fe400000006ff */
[----:B------:R-:W-:Y:S02]  /*0c80*/  LOP3.LUT R0, R0, 0xc0, RZ, 0xc0, !PT ;  /* 0x000000c000007812 */ /* 0x000fe400078ec0ff */
[----:B------:R-:W-:Y:S02]  /*0c90*/  IADD3 R11, R31, R12, RZ ;  /* 0x0000000c1f0b7210 */ /* 0x000fe40007ffe0ff */
[----:B------:R-:W-:Y:S02]  /*0ca0*/  LOP3.LUT R6, R0, 0x8, R22, 0xf8, !PT ;  /* 0x0000000800067812 */ /* 0x000fe400078ef816 */
[----:B------:R-:W-:Y:S01]  /*0cb0*/  SHF.L.U32 R12, R7, 0x6, RZ ;  /* 0x00000006070c7819 */ /* 0x000fe200000006ff */
[----:B------:R1:W-:Y:S01]  /*0cc0*/  STL [R1+0x10], R11 ;  /* 0x0000100b01007387 */ /* 0x0003e20000100800 */
[----:B--2---:R-:W-:Y:S01]  /*0cd0*/  IADD3 R4, R9, R2, RZ ;  /* 0x0000000209047210 */ /* 0x004fe20007ffe0ff */
[----:B------:R-:W-:-:S04]  /*0ce0*/  DEPBAR.LE SB0, 0x0 ;  /* 0x000080000000791a */ /* 0x000fc80000000000 */
[----:B------:R-:W-:Y:S01]  /*0cf0*/  SHF.R.U32.HI R2, RZ, 0x3, R0 ;  /* 0x00000003ff027819 */ /* 0x000fe20000011600 */
[----:B------:R-:W-:Y:S01]  /*0d00*/  IMAD.SHL.U32 R0, R36, 0x40, RZ ;  /* 0x0000004024007824 */ /* 0x000fe200078e00ff */
[----:B------:R-:W-:Y:S01]  /*0d10*/  BAR.SYNC.DEFER_BLOCKING 0x0 ;  /* 0x0000000000007b1d */ /* 0x000fe20000010000 */
[----:B------:R-:W-:Y:S02]  /*0d20*/  LEA R5, P0, R8, R30, 0x6 ;  /* 0x0000001e08057211 */ /* 0x000fe400078030ff */
[----:B------:R-:W-:Y:S02]  /*0d30*/  LOP3.LUT R9, R6, R2, RZ, 0x3c, !PT ;  /* 0x0000000206097212 */ /* 0x000fe400078e3cff */
[----:B------:R-:W-:Y:S02]  /*0d40*/  LOP3.LUT R0, R0, 0xc0, RZ, 0xc0, !PT ;  /* 0x000000c000007812 */ /* 0x000fe400078ec0ff */
[----:B------:R-:W-:Y:S02]  /*0d50*/  LEA.HI.X R6, R8, R11, R4, 0x6, P0 ;  /* 0x0000000b08067211 */ /* 0x000fe400000f3404 */
[----:B------:R-:W-:-:S02]  /*0d60*/  LOP3.LUT R3, R0, 0x8, R3, 0xf8, !PT ;  /* 0x0000000800037812 */ /* 0x000fc400078ef803 */
[----:B------:R-:W-:Y:S02]  /*0d70*/  SHF.R.U32.HI R2, RZ, 0x3, R0 ;  /* 0x00000003ff027819 */ /* 0x000fe40000011600 */
[----:B------:R-:W-:Y:S02]  /*0d80*/  LEA R0, R23, R146, 0x9 ;  /* 0x0000009217007211 */ /* 0x000fe400078e48ff */
[----:B------:R-:W-:Y:S02]  /*0d90*/  LEA R4, P0, R5, c[0x0][0x170], 0x1 ;  /* 0x00005c0005047a11 */ /* 0x000fe400078008ff */
[----:B------:R-:W-:Y:S01]  /*0da0*/  LOP3.LUT R145, R3, R2, RZ, 0x3c, !PT ;  /* 0x0000000203917212 */ /* 0x000fe200078e3cff */
[----:B------:R-:W-:Y:S01]  /*0db0*/  IMAD R2, R147, 0x20, R0 ;  /* 0x0000002093027824 */ /* 0x000fe200078e0200 */
[----:B------:R-:W-:Y:S02]  /*0dc0*/  LEA.HI.X R5, R5, c[0x0][0x174], R6, 0x1, P0 ;  /* 0x00005d0005057a11 */ /* 0x000fe400000f0c06 */
[----:B-1----:R-:W-:-:S02]  /*0dd0*/  SHF.L.U64.HI R11, R7, R15, c[0x0][0x1a4] ;  /* 0x00006900070b7619 */ /* 0x002fc4000001020f */
[----:B------:R-:W-:Y:S01]  /*0de0*/  IADD3 R6, P0, R12, R4, RZ ;  /* 0x000000040c067210 */ /* 0x000fe20007f1e0ff */
[----:B------:R-:W-:Y:S01]  /*0df0*/  @!PT LDS RZ, [RZ] ;  /* 0x00000000fffff984 */ /* 0x000fe20000000800 */
[----:B------:R-:W-:Y:S01]  /*0e00*/  @!PT LDS RZ, [RZ] ;  /* 0x00000000fffff984 */ /* 0x000fe20000000800 */
[----:B------:R-:W-:Y:S01]  /*0e10*/  @!PT LDS RZ, [RZ] ;  /* 0x00000000fffff984 */ /* 0x000fe20000000800 */
[----:B------:R1:W-:Y:S01]  /*0e20*/  LDGSTS.E.BYPASS.LTC128B.128 [R226+0x9000], [R4.64] ;  /* 0x0900000004e27fae */ /* 0x0003e2000b901d48 */
[----:B------:R-:W-:Y:S02]  /*0e30*/  LEA R0, R10, R9, 0x5 ;  /* 0x000000090a007211 */ /* 0x000fe400078e28ff */
[----:B------:R-:W-:Y:S01]  /*0e40*/  IADD3 R2, R145, R2, RZ ;  /* 0x0000000291027210 */ /* 0x000fe20007ffe0ff */
[----:B------:R-:W-:Y:S01]  /*0e50*/  IMAD.X R7, R11, 0x1, R5, P0 ;  /* 0x000000010b077824 */ /* 0x000fe200000e0605 */
[----:B------:R1:W-:Y:S01]  /*0e60*/  LDGSTS.E.BYPASS.LTC128B.128 [R226+0xa000], [R4.64+0x40] ;  /* 0x0a00004004e27fae */ /* 0x0003e2000b901d48 */
[----:B------:R-:W-:Y:S02]  /*0e70*/  SHF.L.U32 R3, R0, 0x1, RZ ;  /* 0x0000000100037819 */ /* 0x000fe400000006ff */
[----:B------:R-:W-:Y:S01]  /*0e80*/  SHF.L.U32 R224, R2, 0x1, RZ ;  /* 0x0000000102e07819 */ /* 0x000fe200000006ff */
[----:B------:R1:W-:Y:S01]  /*0e90*/  LDGSTS.E.BYPASS.LTC128B.128 [R226+0xb000], [R4.64+0x80] ;  /* 0x0b00008004e27fae */ /* 0x0003e2000b901d48 */
[----:B------:R-:W-:-:S02]  /*0ea0*/  LOP3.LUT P0, RZ, R24, 0x2, RZ, 0xc0, !PT ;  /* 0x0000000218ff7812 */ /* 0x000fc4000780c0ff */
[----:B------:R-:W-:Y:S01]  /*0eb0*/  LEA R223, R0, 0x6000, 0x1 ;  /* 0x0000600000df7811 */ /* 0x000fe200078e08ff */
[----:B------:R2:W-:Y:S04]  /*0ec0*/  LDGSTS.E.BYPASS.LTC128B.128 [R226+0x9800], [R6.64] ;  /* 0x0980000006e27fae */ /* 0x0005e8000b901d48 */
[----:B------:R2:W-:Y:S04]  /*0ed0*/  LDGSTS.E.BYPASS.LTC128B.128 [R226+0xa800], [R6.64+0x40] ;  /* 0x0a80004006e27fae */ /* 0x0005e8000b901d48 */
[----:B------:R2:W-:Y:S04]  /*0ee0*/  LDGSTS.E.BYPASS.LTC128B.128 [R226+0xb800], [R6.64+0x80] ;  /* 0x0b80008006e27fae */ /* 0x0005e8000b901d48 */
[----:B------:R-:W-:Y:S04]  /*0ef0*/  LDSM.16.M88.4 R16, [R224] ;  /* 0x00000000e010783b */ /* 0x000fe80000000200 */
[----:B------:R-:W3:Y:S04]  /*0f00*/  LDSM.16.M88.4 R20, [R3+0x6000] ;  /* 0x006000000314783b */ /* 0x000ee80000000200 */
[----:B------:R-:W4:Y:S01]  /*0f10*/  LDSM.16.M88.4 R12, [R224+0x1000] ;  /* 0x00100000e00c783b */ /* 0x000f220000000200 */
[----:B-1----:R-:W-:-:S03]  /*0f20*/  IMAD.MOV.U32 R4, RZ, RZ, 0x20 ;  /* 0x00000020ff047424 */ /* 0x002fc600078e00ff */
[----:B------:R-:W1:Y:S02]  /*0f30*/  LDSM.16.M88.4 R32, [R3+0x6400] ;  /* 0x006400000320783b */ /* 0x000e640000000200 */
[C---:B------:R-:W-:Y:S02]  /*0f40*/  SEL R2, R4.reuse, 0xffffffe0, !P0 ;  /* 0xffffffe004027807 */ /* 0x040fe40004000000 */
[----:B------:R-:W5:Y:S01]  /*0f50*/  LDSM.16.M88.4 R28, [R3+0x6800] ;  /* 0x00680000031c783b */ /* 0x000f620000000200 */
[----:B------:R-:W-:Y:S02]  /*0f60*/  SEL R4, R4, 0xffffffe0, !P1 ;  /* 0xffffffe004047807 */ /* 0x000fe40004800000 */
[----:B------:R-:W-:Y:S01]  /*0f70*/  IADD3 R222, R223, R2, RZ ;  /* 0x00000002dfde7210 */ /* 0x000fe20007ffe0ff */
[----:B------:R-:W1:Y:S01]  /*0f80*/  LDSM.16.M88.4 R24, [R3+0x6c00] ;  /* 0x006c00000318783b */ /* 0x000e620000000200 */
[----:B------:R-:W-:Y:S01]  /*0f90*/  IADD3 R225, R224, R4, RZ ;  /* 0x00000004e0e17210 */ /* 0x000fe20007ffe0ff */
[----:B------:R-:W-:Y:S01]  /*0fa0*/  IMAD R2, R147, 0x20, R146 ;  /* 0x0000002093027824 */ /* 0x000fe200078e0292 */
[----:B------:R-:W-:Y:S01]  /*0fb0*/  ISETP.GE.AND P0, PT, R144, 0x41, PT ;  /* 0x000000419000780c */ /* 0x000fe20003f06270 */
[----:B------:R-:W-:Y:S04]  /*0fc0*/  LDSM.16.M88.4 R44, [R222] ;  /* 0x00000000de2c783b */ /* 0x000fe80000000200 */
[----:B------:R-:W2:Y:S04]  /*0fd0*/  LDSM.16.M88.4 R40, [R225] ;  /* 0x00000000e128783b */ /* 0x000ea80000000200 */
[----:B------:R-:W2:Y:S04]  /*0fe0*/  LDSM.16.M88.4 R8, [R225+0x1000] ;  /* 0x00100000e108783b */ /* 0x000ea80000000200 */
[----:B------:R-:W-:Y:S04]  /*0ff0*/  LDSM.16.M88.4 R76, [R3+0x7000] ;  /* 0x00700000034c783b */ /* 0x000fe80000000200 */
[----:B------:R-:W2:Y:S01]  /*1000*/  LDSM.16.M88.4 R36, [R224+0x2000] ;  /* 0x00200000e024783b */ /* 0x000ea20000000200 */
[-C--:B---3--:R-:W-:Y:S03]  /*1010*/  HMMA.16816.F32 R48, R16, R20.reuse, RZ ;  /* 0x000000141030723c */ /* 0x088fe600000018ff */
[----:B------:R-:W3:Y:S04]  /*1020*/  LDSM.16.M88.4 R64, [R222+0x400] ;  /* 0x00040000de40783b */ /* 0x000ee80000000200 */
[----:B------:R-:W2:Y:S01]  /*1030*/  LDSM.16.M88.4 R92, [R222+0x800] ;  /* 0x00080000de5c783b */ /* 0x000ea20000000200 */
[C---:B----4-:R-:W-:Y:S03]  /*1040*/  HMMA.16816.F32 R52, R12.reuse, R20, RZ ;  /* 0x000000140c34723c */ /* 0x050fe600000018ff */
[----:B------:R-:W4:Y:S04]  /*1050*/  LDSM.16.M88.4 R100, [R222+0xc00] ;  /* 0x000c0000de64783b */ /* 0x000f280000000200 */
[----:B------:R-:W-:Y:S01]  /*1060*/  LDSM.16.M88.4 R56, [R222+0x1000] ;  /* 0x00100000de38783b */ /* 0x000fe20000000200 */
[C---:B------:R-:W-:Y:S03]  /*1070*/  HMMA.16816.F32 R96, R12.reuse, R22, RZ ;  /* 0x000000160c60723c */ /* 0x040fe600000018ff */
[----:B------:R-:W0:Y:S05]  /*1080*/  LDGDEPBAR ;  /* 0x00000000000079af */ /* 0x000e2a0000000000 */
[C---:B-1----:R-:W-:Y:S08]  /*1090*/  HMMA.16816.F32 R88, R12.reuse, R32, RZ ;  /* 0x000000200c58723c */ /* 0x042ff000000018ff */
[C---:B-----5:R-:W-:Y:S08]  /*10a0*/  HMMA.16816.F32 R80, R12.reuse, R28, RZ ;  /* 0x0000001c0c50723c */ /* 0x060ff000000018ff */
[C---:B------:R-:W-:Y:S08]  /*10b0*/  HMMA.16816.F32 R68, R12.reuse, R24, RZ ;  /* 0x000000180c44723c */ /* 0x040ff000000018ff */
[C---:B------:R-:W-:Y:S08]  /*10c0*/  HMMA.16816.F32 R84, R12.reuse, R34, RZ ;  /* 0x000000220c54723c */ /* 0x040ff000000018ff */
[C---:B------:R-:W-:Y:S08]  /*10d0*/  HMMA.16816.F32 R72, R12.reuse, R30, RZ ;  /* 0x0000001e0c48723c */ /* 0x040ff000000018ff */
[----:B------:R-:W-:Y:S08]  /*10e0*/  HMMA.16816.F32 R60, R12, R26, RZ ;  /* 0x0000001a0c3c723c */ /* 0x000ff000000018ff */
[----:B--2---:R-:W-:Y:S01]  /*10f0*/  HMMA.16816.F32 R12, R40, R44, R48 ;  /* 0x0000002c280c723c */ /* 0x004fe20000001830 */
[----:B------:R-:W-:Y:S07]  /*1100*/  LDSM.16.M88.4 R48, [R3+0x8000] ;  /* 0x008000000330783b */ /* 0x000fee0000000200 */
[C---:B------:R-:W-:Y:S08]  /*1110*/  HMMA.16816.F32 R104, R16.reuse, R22, RZ ;  /* 0x000000161068723c */ /* 0x040ff000000018ff */
[C---:B------:R-:W-:Y:S08]  /*1120*/  HMMA.16816.F32 R20, R16.reuse, R32, RZ ;  /* 0x000000201014723c */ /* 0x040ff000000018ff */
[C---:B------:R-:W-:Y:S01]  /*1130*/  HMMA.16816.F32 R116, R16.reuse, R34, RZ ;  /* 0x000000221074723c */ /* 0x040fe200000018ff */
[----:B------:R-:W1:Y:S07]  /*1140*/  LDSM.16.M88.4 R32, [R224+0x3000] ;  /* 0x00300000e020783b */ /* 0x000e6e0000000200 */
[C---:B------:R-:W-:Y:S08]  /*1150*/  HMMA.16816.F32 R108, R16.reuse, R28, RZ ;  /* 0x0000001c106c723c */ /* 0x040ff000000018ff */
[C---:B------:R-:W-:Y:S01]  /*1160*/  HMMA.16816.F32 R128, R16.reuse, R30, RZ ;  /* 0x0000001e1080723c */ /* 0x040fe200000018ff */
[----:B------:R-:W2:Y:S07]  /*1170*/  LDSM.16.M88.4 R28, [R225+0x2000] ;  /* 0x00200000e11c783b */ /* 0x000eae0000000200 */
[C---:B------:R-:W-:Y:S08]  /*1180*/  HMMA.16816.F32 R112, R16.reuse, R24, RZ ;  /* 0x000000181070723c */ /* 0x040ff000000018ff */
[----:B------:R-:W-:Y:S01]  /*1190*/  HMMA.16816.F32 R120, R16, R26, RZ ;  /* 0x0000001a1078723c */ /* 0x000fe200000018ff */
[----:B------:R-:W5:Y:S07]  /*11a0*/  LDSM.16.M88.4 R24, [R225+0x3000] ;  /* 0x00300000e118783b */ /* 0x000f6e0000000200 */
[----:B------:R-:W-:Y:S01]  /*11b0*/  HMMA.16816.F32 R16, R8, R44, R52 ;  /* 0x0000002c0810723c */ /* 0x000fe20000001834 */
[----:B------:R-:W-:Y:S07]  /*11c0*/  LDSM.16.M88.4 R52, [R222+0x2000] ;  /* 0x00200000de34783b */ /* 0x000fee0000000200 */
[----:B------:R-:W-:Y:S08]  /*11d0*/  HMMA.16816.F32 R12, R36, R76, R12 ;  /* 0x0000004c240c723c */ /* 0x000ff0000000180c */
[-C--:B---3--:R-:W-:Y:S08]  /*11e0*/  HMMA.16816.F32 R124, R8, R64.reuse, R88 ;  /* 0x00000040087c723c */ /* 0x088ff00000001858 */
[----:B------:R-:W-:Y:S01]  /*11f0*/  HMMA.16816.F32 R88, R40, R64, R20 ;  /* 0x000000402858723c */ /* 0x000fe20000001814 */
[----:B------:R-:W3:Y:S07]  /*1200*/  LDSM.16.M88.4 R20, [R224+0x4000] ;  /* 0x00400000e014783b */ /* 0x000eee0000000200 */
[C---:B------:R-:W-:Y:S08]  /*1210*/  HMMA.16816.F32 R136, R8.reuse, R92, R80 ;  /* 0x0000005c0888723c */ /* 0x040ff00000001850 */
[C---:B----4-:R-:W-:Y:S08]  /*1220*/  HMMA.16816.F32 R160, R8.reuse, R100, R68 ;  /* 0x0000006408a0723c */ /* 0x050ff00000001844 */
[C---:B------:R-:W-:Y:S08]  /*1230*/  HMMA.16816.F32 R96, R8.reuse, R46, R96 ;  /* 0x0000002e0860723c */ /* 0x040ff00000001860 */
[C---:B------:R-:W-:Y:S08]  /*1240*/  HMMA.16816.F32 R132, R8.reuse, R66, R84 ;  /* 0x000000420884723c */ /* 0x040ff00000001854 */
[C---:B------:R-:W-:Y:S08]  /*1250*/  HMMA.16816.F32 R148, R8.reuse, R94, R72 ;  /* 0x0000005e0894723c */ /* 0x040ff00000001848 */
[----:B------:R-:W-:Y:S08]  /*1260*/  HMMA.16816.F32 R164, R8, R102, R60 ;  /* 0x0000006608a4723c */ /* 0x000ff0000000183c */
[----:B-1----:R-:W-:Y:S01]  /*1270*/  HMMA.16816.F32 R8, R32, R76, R16 ;  /* 0x0000004c2008723c */ /* 0x002fe20000001810 */
[----:B------:R-:W1:Y:S07]  /*1280*/  LDSM.16.M88.4 R16, [R224+0x5000] ;  /* 0x00500000e010783b */ /* 0x000e6e0000000200 */
[----:B--2---:R-:W-:Y:S01]  /*1290*/  HMMA.16816.F32 R60, R28, R56, R12 ;  /* 0x000000381c3c723c */ /* 0x004fe2000000180c */
[----:B------:R-:W2:Y:S07]  /*12a0*/  LDSM.16.M88.4 R12, [R225+0x4000] ;  /* 0x00400000e10c783b */ /* 0x000eae0000000200 */
[----:B------:R-:W-:Y:S08]  /*12b0*/  HMMA.16816.F32 R68, R40, R46, R104 ;  /* 0x0000002e2844723c */ /* 0x000ff00000001868 */
[----:B-----5:R-:W-:Y:S01]  /*12c0*/  HMMA.16816.F32 R44, R24, R56, R8 ;  /* 0x00000038182c723c */ /* 0x020fe20000001808 */
[----:B------:R-:W-:Y:S07]  /*12d0*/  LDSM.16.M88.4 R8, [R225+0x5000] ;  /* 0x00500000e108783b */ /* 0x000fee0000000200 */
[----:B---3--:R-:W-:Y:S01]  /*12e0*/  HMMA.16816.F32 R72, R20, R48, R60 ;  /* 0x000000301448723c */ /* 0x008fe2000000183c */
[----:B------:R-:W3:Y:S07]  /*12f0*/  LDSM.16.M88.4 R60, [R3+0x7400] ;  /* 0x00740000033c783b */ /* 0x000eee0000000200 */
[-C--:B------:R-:W-:Y:S08]  /*1300*/  HMMA.16816.F32 R68, R36, R78.reuse, R68 ;  /* 0x0000004e2444723c */ /* 0x080ff00000001844 */
[----:B------:R-:W-:Y:S08]  /*1310*/  HMMA.16816.F32 R76, R32, R78, R96 ;  /* 0x0000004e204c723c */ /* 0x000ff00000001860 */
[----:B------:R-:W-:Y:S01]  /*1320*/  HMMA.16816.F32 R104, R40, R66, R116 ;  /* 0x000000422868723c */ /* 0x000fe20000001874 */
[----:B------:R-:W4:Y:S07]  /*1330*/  LDSM.16.M88.4 R64, [R222+0x1400] ;  /* 0x00140000de40783b */ /* 0x000f2e0000000200 */
[----:B-1----:R-:W-:Y:S08]  /*1340*/  HMMA.16816.F32 R44, R16, R48, R44 ;  /* 0x00000030102c723c */ /* 0x002ff0000000182c */
[----:B------:R-:W-:Y:S08]  /*1350*/  HMMA.16816.F32 R68, R28, R58, R68 ;  /* 0x0000003a1c44723c */ /* 0x000ff00000001844 */
[----:B--2---:R-:W-:Y:S08]  /*1360*/  HMMA.16816.F32 R80, R12, R52, R72 ;  /* 0x000000340c50723c */ /* 0x004ff00000001848 */
[----:B------:R-:W-:Y:S08]  /*1370*/  HMMA.16816.F32 R76, R24, R58, R76 ;  /* 0x0000003a184c723c */ /* 0x000ff0000000184c */
[----:B---3--:R-:W-:Y:S08]  /*1380*/  HMMA.16816.F32 R72, R36, R60, R88 ;  /* 0x0000003c2448723c */ /* 0x008ff00000001858 */
[----:B------:R-:W-:Y:S01]  /*1390*/  HMMA.16816.F32 R108, R40, R92, R108 ;  /* 0x0000005c286c723c */ /* 0x000fe2000000186c */
[----:B------:R-:W-:-:S07]  /*13a0*/  FMUL.FTZ R0, R80, c[0x0][0x2ec] ;  /* 0x0000bb0050007a20 */ /* 0x000fce0000410000 */
[C---:B------:R-:W-:Y:S01]  /*13b0*/  HMMA.16816.F32 R140, R40.reuse, R100, R112 ;  /* 0x00000064288c723c */ /* 0x040fe20000001870 */
[----:B------:R1:W2:Y:S07]  /*13c0*/  MUFU.TANH R114, R0 ;  /* 0x0000000000727308 */ /* 0x0002ae0000002400 */
[C---:B------:R-:W-:Y:S08]  /*13d0*/  HMMA.16816.F32 R128, R40.reuse, R94, R128 ;  /* 0x0000005e2880723c */ /* 0x040ff00000001880 */
[----:B------:R-:W-:Y:S01]  /*13e0*/  HMMA.16816.F32 R120, R40, R102, R120 ;  /* 0x000000662878723c */ /* 0x000fe20000001878 */
[----:B-1----:R-:W-:-:S04]  /*13f0*/  FMUL.FTZ R0, R81, c[0x0][0x2ec] ;  /* 0x0000bb0051007a20 */ /* 0x002fc80000410000 */
[----:B------:R1:W3:Y:S03]  /*1400*/  MUFU.TANH R103, R0 ;  /* 0x0000000000677308 */ /* 0x0002e60000002400 */
[----:B------:R-:W-:Y:S01]  /*1410*/  HMMA.16816.F32 R84, R8, R52, R44 ;  /* 0x000000340854723c */ /* 0x000fe2000000182c */
[----:B------:R-:W5:Y:S07]  /*1420*/  LDSM.16.M88.4 R44, [R3+0x8400] ;  /* 0x00840000032c783b */ /* 0x000f6e0000000200 */
[----:B------:R-:W-:Y:S01]  /*1430*/  HMMA.16816.F32 R40, R32, R60, R124 ;  /* 0x0000003c2028723c */ /* 0x000fe2000000187c */
[----:B-1----:R-:W-:-:S07]  /*1440*/  FMUL.FTZ R0, R82, c[0x0][0x2ec] ;  /* 0x0000bb0052007a20 */ /* 0x002fce0000410000 */
[-C--:B------:R-:W-:Y:S01]  /*1450*/  HMMA.16816.F32 R56, R20, R50.reuse, R68 ;  /* 0x000000321438723c */ /* 0x080fe20000001844 */
[----:B------:R1:W1:Y:S07]  /*1460*/  MUFU.TANH R115, R0 ;  /* 0x0000000000737308 */ /* 0x00026e0000002400 */
[----:B------:R-:W-:Y:S08]  /*1470*/  HMMA.16816.F32 R68, R16, R50, R76 ;  /* 0x000000321044723c */ /* 0x000ff0000000184c */
[----:B----4-:R-:W-:Y:S01]  /*1480*/  HMMA.16816.F32 R72, R28, R64, R72 ;  /* 0x000000401c48723c */ /* 0x010fe20000001848 */
[----:B-1----:R-:W-:-:S04]  /*1490*/  FMUL.FTZ R0, R83, c[0x0][0x2ec] ;  /* 0x0000bb0053007a20 */ /* 0x002fc80000410000 */
[----:B------:R1:W4:Y:S03]  /*14a0*/  MUFU.TANH R126, R0 ;  /* 0x00000000007e7308 */ /* 0x0003260000002400 */
[----:B------:R-:W-:Y:S01]  /*14b0*/  HMMA.16816.F32 R48, R24, R64, R40 ;  /* 0x000000401830723c */ /* 0x000fe20000001828 */
[----:B------:R-:W2:Y:S07]  /*14c0*/  LDSM.16.M88.4 R40, [R222+0x2400] ;  /* 0x00240000de28783b */ /* 0x000eae0000000200 */
[----:B------:R-:W-:Y:S01]  /*14d0*/  HMMA.16816.F32 R76, R12, R54, R56 ;  /* 0x000000360c4c723c */ /* 0x000fe20000001838 */
[----:B------:R-:W2:Y:S01]  /*14e0*/  LDSM.16.M88.4 R56, [R3+0x7800] ;  /* 0x007800000338783b */ /* 0x000ea20000000200 */
[----:B-1----:R-:W-:-:S06]  /*14f0*/  FMUL.FTZ R0, R84, c[0x0][0x2ec] ;  /* 0x0000bb0054007a20 */ /* 0x002fcc0000410000 */
[----:B------:R-:W-:Y:S01]  /*1500*/  HMMA.16816.F32 R88, R8, R54, R68 ;  /* 0x000000360858723c */ /* 0x000fe20000001844 */
[----:B------:R1:W1:Y:S07]  /*1510*/  MUFU.TANH R99, R0 ;  /* 0x0000000000637308 */ /* 0x00026e0000002400 */
[----:B------:R-:W-:Y:S08]  /*1520*/  HMMA.16816.F32 R52, R36, R62, R104 ;  /* 0x0000003e2434723c */ /* 0x000ff00000001868 */
[----:B-----5:R-:W-:Y:S01]  /*1530*/  HMMA.16816.F32 R68, R20, R44, R72 ;  /* 0x0000002c1444723c */ /* 0x020fe20000001848 */
[----:B-1----:R-:W-:-:S04]  /*1540*/  FMUL.FTZ R0, R85, c[0x0][0x2ec] ;  /* 0x0000bb0055007a20 */ /* 0x002fc80000410000 */
[----:B------:R1:W1:Y:S03]  /*1550*/  MUFU.TANH R98, R0 ;  /* 0x0000000000627308 */ /* 0x0002660000002400 */
[----:B------:R-:W-:Y:S08]  /*1560*/  HMMA.16816.F32 R72, R32, R62, R132 ;  /* 0x0000003e2048723c */ /* 0x000ff00000001884 */
[----:B------:R-:W-:Y:S01]  /*1570*/  HMMA.16816.F32 R60, R28, R66, R52 ;  /* 0x000000421c3c723c */ /* 0x000fe20000001834 */
[----:B------:R-:W5:Y:S01]  /*1580*/  LDSM.16.M88.4 R52, [R222+0x1800] ;  /* 0x00180000de34783b */ /* 0x000f620000000200 */
[----:B-1----:R-:W-:-:S06]  /*1590*/  FMUL.FTZ R0, R86, c[0x0][0x2ec] ;  /* 0x0000bb0056007a20 */ /* 0x002fcc0000410000 */
[----:B------:R-:W-:Y:S01]  /*15a0*/  HMMA.16816.F32 R48, R16, R44, R48 ;  /* 0x0000002c1030723c */ /* 0x000fe20000001830 */
[----:B------:R1:W1:Y:S02]  /*15b0*/  MUFU.TANH R97, R0 ;  /* 0x0000000000617308 */ /* 0x0002640000002400 */
[----:B-1----:R-:W-:-:S06]  /*15c0*/  FMUL.FTZ R0, R87, c[0x0][0x2ec] ;  /* 0x0000bb0057007a20 */ /* 0x002fcc0000410000 */
[----:B------:R1:W1:Y:S11]  /*15d0*/  MUFU.TANH R96, R0 ;  /* 0x0000000000607308 */ /* 0x0002760000002400 */
[----:B------:R-:W-:Y:S04]  /*15e0*/  @!UPT UIADD3 URZ, URZ, URZ, URZ ;  /* 0x0000003f3f3ff290 */ /* 0x000fe8000fffe03f */
[----:B--2---:R-:W-:Y:S08]  /*15f0*/  HMMA.16816.F32 R80, R8, R40, R48 ;  /* 0x000000280850723c */ /* 0x004ff00000001830 */
[----:B------:R-:W-:Y:S01]  /*1600*/  HMMA.16816.F32 R48, R32, R56, R136 ;  /* 0x000000382030723c */ /* 0x000fe20000001888 */
[----:B-1----:R-:W-:-:S04]  /*1610*/  FMUL.FTZ R0, R76, c[0x0][0x2ec] ;  /* 0x0000bb004c007a20 */ /* 0x002fc80000410000 */
[----:B------:R1:W2:Y:S02]  /*1620*/  MUFU.TANH R113, R0 ;  /* 0x0000000000717308 */ /* 0x0002a40000002400 */
[----:B-1----:R-:W-:-:S06]  /*1630*/  FMUL.FTZ R0, R77, c[0x0][0x2ec] ;  /* 0x0000bb004d007a20 */ /* 0x002fcc0000410000 */
[----:B------:R1:W1:Y:S02]  /*1640*/  MUFU.TANH R112, R0 ;  /* 0x0000000000707308 */ /* 0x0002640000002400 */
[----:B-1----:R-:W-:-:S06]  /*1650*/  FMUL.FTZ R0, R78, c[0x0][0x2ec] ;  /* 0x0000bb004e007a20 */ /* 0x002fcc0000410000 */
[----:B------:R1:W1:Y:S02]  /*1660*/  MUFU.TANH R125, R0 ;  /* 0x00000000007d7308 */ /* 0x0002640000002400 */
[----:B-1----:R-:W-:Y:S02]  /*1670*/  FMUL.FTZ R0, R79, c[0x0][0x2ec] ;  /* 0x0000bb004f007a20 */ /* 0x002fe40000410000 */
[----:B------:R-:W-:Y:S04]  /*1680*/  HMMA.16816.F32 R76, R12, R40, R68 ;  /* 0x000000280c4c723c */ /* 0x000fe80000001844 */
[----:B------:R1:W1:Y:S04]  /*1690*/  MUFU.TANH R124, R0 ;  /* 0x00000000007c7308 */ /* 0x0002680000002400 */
[----:B------:R-:W-:Y:S08]  /*16a0*/  HMMA.16816.F32 R68, R24, R66, R72 ;  /* 0x000000421844723c */ /* 0x000ff00000001848 */
[----:B------:R-:W-:Y:S01]  /*16b0*/  HMMA.16816.F32 R72, R36, R56, R108 ;  /* 0x000000382448723c */ /* 0x000fe2000000186c */
[----:B-1----:R-:W-:-:S04]  /*16c0*/  FMUL.FTZ R0, R88, c[0x0][0x2ec] ;  /* 0x0000bb0058007a20 */ /* 0x002fc80000410000 */
[----:B------:R1:W1:Y:S03]  /*16d0*/  MUFU.TANH R94, R0 ;  /* 0x00000000005e7308 */ /* 0x0002660000002400 */
[-C--:B------:R-:W-:Y:S01]  /*16e0*/  HMMA.16816.F32 R64, R20, R46.reuse, R60 ;  /* 0x0000002e1440723c */ /* 0x080fe2000000183c */
[----:B------:R-:W2:Y:S07]  /*16f0*/  LDSM.16.M88.4 R60, [R3+0x8800] ;  /* 0x00880000033c783b */ /* 0x000eae0000000200 */
[----:B------:R-:W-:Y:S01]  /*1700*/  HMMA.16816.F32 R68, R16, R46, R68 ;  /* 0x0000002e1044723c */ /* 0x000fe20000001844 */
[----:B-1----:R-:W-:-:S07]  /*1710*/  FMUL.FTZ R0, R89, c[0x0][0x2ec] ;  /* 0x0000bb0059007a20 */ /* 0x002fce0000410000 */
[-C--:B-----5:R-:W-:Y:S01]  /*1720*/  HMMA.16816.F32 R72, R28, R52.reuse, R72 ;  /* 0x000000341c48723c */ /* 0x0a0fe20000001848 */
[----:B------:R1:W1:Y:S07]  /*1730*/  MUFU.TANH R92, R0 ;  /* 0x00000000005c7308 */ /* 0x00026e0000002400 */
[----:B------:R-:W-:Y:S01]  /*1740*/  HMMA.16816.F32 R44, R24, R52, R48 ;  /* 0x00000034182c723c */ /* 0x000fe20000001830 */
[----:B------:R-:W5:Y:S01]  /*1750*/  LDSM.16.M88.4 R48, [R222+0x2800] ;  /* 0x00280000de30783b */ /* 0x000f620000000200 */
[----:B-1----:R-:W-:-:S04]  /*1760*/  FMUL.FTZ R0, R90, c[0x0][0x2ec] ;  /* 0x0000bb005a007a20 */ /* 0x002fc80000410000 */
[----:B------:R1:W1:Y:S11]  /*1770*/  MUFU.TANH R93, R0 ;  /* 0x00000000005d7308 */ /* 0x0002760000002400 */
[----:B------:R-:W-:Y:S07]  /*1780*/  @!UPT UIADD3 URZ, URZ, URZ, URZ ;  /* 0x0000003f3f3ff290 */ /* 0x000fee000fffe03f */
[----:B--2---:R-:W-:Y:S01]  /*1790*/  HMMA.16816.F32 R44, R16, R60, R44 ;  /* 0x0000003c102c723c */ /* 0x004fe2000000182c */
[----:B-1----:R-:W-:-:S07]  /*17a0*/  FMUL.FTZ R0, R91, c[0x0][0x2ec] ;  /* 0x0000bb005b007a20 */ /* 0x002fce0000410000 */
[----:B------:R-:W-:Y:S01]  /*17b0*/  HMMA.16816.F32 R88, R8, R42, R68 ;  /* 0x0000002a0858723c */ /* 0x000fe20000001844 */
[----:B------:R1:W2:Y:S07]  /*17c0*/  MUFU.TANH R95, R0 ;  /* 0x00000000005f7308 */ /* 0x0002ae0000002400 */
[----:B------:R-:W-:Y:S08]  /*17d0*/  HMMA.16816.F32 R68, R20, R60, R72 ;  /* 0x0000003c1444723c */ /* 0x000ff00000001848 */
[----:B------:R-:W-:Y:S01]  /*17e0*/  HMMA.16816.F32 R72, R32, R58, R148 ;  /* 0x0000003a2048723c */ /* 0x000fe20000001894 */
[----:B-1----:R-:W-:-:S04]  /*17f0*/  FMUL.FTZ R0, R76, c[0x0][0x2ec] ;  /* 0x0000bb004c007a20 */ /* 0x002fc80000410000 */
[----:B------:R1:W1:Y:S03]  /*1800*/  MUFU.TANH R154, R0 ;  /* 0x00000000009a7308 */ /* 0x0002660000002400 */
[----:B-----5:R-:W-:Y:S01]  /*1810*/  HMMA.16816.F32 R84, R8, R48, R44 ;  /* 0x000000300854723c */ /* 0x020fe2000000182c */
[----:B------:R-:W-:Y:S01]  /*1820*/  LDSM.16.M88.4 R44, [R3+0x8c00] ;  /* 0x008c0000032c783b */ /* 0x000fe20000000200 */
[----:B-1----:R-:W-:-:S04]  /*1830*/  FMUL.FTZ R0, R77, c[0x0][0x2ec] ;  /* 0x0000bb004d007a20 */ /* 0x002fc80000410000 */
[----:B------:R1:W1:Y:S02]  /*1840*/  MUFU.TANH R155, R0 ;  /* 0x00000000009b7308 */ /* 0x0002640000002400 */
[----:B-1----:R-:W-:-:S06]  /*1850*/  FMUL.FTZ R0, R78, c[0x0][0x2ec] ;  /* 0x0000bb004e007a20 */ /* 0x002fcc0000410000 */
[----:B------:R1:W1:Y:S02]  /*1860*/  MUFU.TANH R156, R0 ;  /* 0x00000000009c7308 */ /* 0x0002640000002400 */
[----:B-1----:R-:W-:Y:S02]  /*1870*/  FMUL.FTZ R0, R79, c[0x0][0x2ec] ;  /* 0x0000bb004f007a20 */ /* 0x002fe40000410000 */
[----:B------:R-:W-:Y:S01]  /*1880*/  HMMA.16816.F32 R76, R12, R42, R64 ;  /* 0x0000002a0c4c723c */ /* 0x000fe20000001840 */
[----:B------:R-:W1:Y:S03]  /*1890*/  LDSM.16.M88.4 R40, [R3+0x7c00] ;  /* 0x007c00000328783b */ /* 0x000e660000000200 */
[----:B------:R5:W1:Y:S04]  /*18a0*/  MUFU.TANH R174, R0 ;  /* 0x0000000000ae7308 */ /* 0x000a680000002400 */
[----:B------:R-:W-:Y:S01]  /*18b0*/  HMMA.16816.F32 R64, R36, R58, R128 ;  /* 0x0000003a2440723c */ /* 0x000fe20000001880 */
[----:B------:R-:W1:Y:S01]  /*18c0*/  LDSM.16.M88.4 R56, [R222+0x1c00] ;  /* 0x001c0000de38783b */ /* 0x000e620000000200 */
[----:B-----5:R-:W-:-:S04]  /*18d0*/  FMUL.FTZ R0, R80, c[0x0][0x2ec] ;  /* 0x0000bb0050007a20 */ /* 0x020fc80000410000 */
[----:B------:R5:W1:Y:S11]  /*18e0*/  MUFU.TANH R107, R0 ;  /* 0x00000000006b7308 */ /* 0x000a760000002400 */
[----:B------:R-:W-:Y:S07]  /*18f0*/  @!UPT UIADD3 URZ, URZ, URZ, URZ ;  /* 0x0000003f3f3ff290 */ /* 0x000fee000fffe03f */
[----:B------:R-:W-:Y:S01]  /*1900*/  HMMA.16816.F32 R64, R28, R54, R64 ;  /* 0x000000361c40723c */ /* 0x000fe20000001840 */
[----:B-----5:R-:W-:-:S04]  /*1910*/  FMUL.FTZ R0, R81, c[0x0][0x2ec] ;  /* 0x0000bb0051007a20 */ /* 0x020fc80000410000 */
[----:B------:R5:W1:Y:S11]  /*1920*/  MUFU.TANH R106, R0 ;  /* 0x00000000006a7308 */ /* 0x000a760000002400 */
[----:B------:R-:W-:Y:S08]  /*1930*/  @!UPT UIADD3 URZ, URZ, URZ, URZ ;  /* 0x0000003f3f3ff290 */ /* 0x000ff0000fffe03f */
[----:B------:R-:W-:Y:S01]  /*1940*/  HMMA.16816.F32 R64, R20, R62, R64 ;  /* 0x0000003e1440723c */ /* 0x000fe20000001840 */
[----:B-----5:R-:W-:-:S04]  /*1950*/  FMUL.FTZ R0, R82, c[0x0][0x2ec] ;  /* 0x0000bb0052007a20 */ /* 0x020fc80000410000 */
[----:B------:R5:W1:Y:S02]  /*1960*/  MUFU.TANH R137, R0 ;  /* 0x0000000000897308 */ /* 0x000a640000002400 */
[----:B-----5:R-:W-:Y:S02]  /*1970*/  FMUL.FTZ R0, R83, c[0x0][0x2ec] ;  /* 0x0000bb0053007a20 */ /* 0x020fe40000410000 */
[C---:B-1----:R-:W-:Y:S04]  /*1980*/  HMMA.16816.F32 R80, R32.reuse, R40, R160 ;  /* 0x000000282050723c */ /* 0x042fe800000018a0 */
[----:B------:R1:W1:Y:S04]  /*1990*/  MUFU.TANH R136, R0 ;  /* 0x0000000000887308 */ /* 0x0002680000002400 */
[----:B------:R-:W-:Y:S01]  /*19a0*/  HMMA.16816.F32 R32, R32, R42, R164 ;  /* 0x0000002a2020723c */ /* 0x000fe200000018a4 */
[----:B-1----:R-:W-:-:S04]  /*19b0*/  FMUL.FTZ R0, R76, c[0x0][0x2ec] ;  /* 0x0000bb004c007a20 */ /* 0x002fc80000410000 */
[----:B------:R1:W1:Y:S02]  /*19c0*/  MUFU.TANH R138, R0 ;  /* 0x00000000008a7308 */ /* 0x0002640000002400 */
        /* <DEDUP_REMOVED lines=11> */
[----:B------:R-:W-:Y:S08]  /*1a80*/  HMMA.16816.F32 R72, R12, R50, R64 ;  /* 0x000000320c48723c */ /* 0x000ff00000001840 */
[----:B------:R-:W-:Y:S01]  /*1a90*/  HMMA.16816.F32 R68, R16, R62, R68 ;  /* 0x0000003e1044723c */ /* 0x000fe20000001844 */
[----:B-1----:R-:W-:-:S07]  /*1aa0*/  FMUL.FTZ R0, R89, c[0x0][0x2ec] ;  /* 0x0000bb0059007a20 */ /* 0x002fce0000410000 */
[----:B------:R-:W-:Y:S01]  /*1ab0*/  HMMA.16816.F32 R52, R28, R56, R52 ;  /* 0x000000381c34723c */ /* 0x000fe20000001834 */
[----:B------:R1:W1:Y:S07]  /*1ac0*/  MUFU.TANH R100, R0 ;  /* 0x0000000000647308 */ /* 0x00026e0000002400 */
[----:B------:R-:W-:Y:S01]  /*1ad0*/  HMMA.16816.F32 R60, R36, R42, R120 ;  /* 0x0000002a243c723c */ /* 0x000fe20000001878 */
[----:B------:R-:W5:Y:S01]  /*1ae0*/  LDSM.16.M88.4 R36, [R222+0x2c00] ;  /* 0x002c0000de24783b */ /* 0x000f620000000200 */
[----:B------:R-:W-:Y:S01]  /*1af0*/  FMUL.FTZ R73, R73, c[0x0][0x2ec] ;  /* 0x0000bb0049497a20 */ /* 0x000fe20000410000 */
[----:B------:R-:W-:-:S04]  /*1b00*/  DEPBAR.LE SB0, 0x0 ;  /* 0x000080000000791a */ /* 0x000fc80000000000 */
[----:B------:R-:W-:Y:S01]  /*1b10*/  FMUL.FTZ R74, R74, c[0x0][0x2ec] ;  /* 0x0000bb004a4a7a20 */ /* 0x000fe20000410000 */
[----:B------:R-:W-:Y:S01]  /*1b20*/  HMMA.16816.F32 R64, R24, R56, R80 ;  /* 0x000000381840723c */ /* 0x000fe20000001850 */
[----:B------:R-:W-:Y:S01]  /*1b30*/  FMUL.FTZ R75, R75, c[0x0][0x2ec] ;  /* 0x0000bb004b4b7a20 */ /* 0x000fe20000410000 */
[----:B------:R-:W2:Y:S01]  /*1b40*/  MUFU.TANH R182, R73 ;  /* 0x0000004900b67308 */ /* 0x000ea20000002400 */
[----:B-1----:R-:W-:-:S05]  /*1b50*/  FMUL.FTZ R0, R90, c[0x0][0x2ec] ;  /* 0x0000bb005a007a20 */ /* 0x002fca0000410000 */
[----:B------:R-:W-:Y:S02]  /*1b60*/  HMMA.16816.F32 R52, R20, R44, R52 ;  /* 0x0000002c1434723c */ /* 0x000fe40000001834 */
[----:B------:R1:W1:Y:S06]  /*1b70*/  MUFU.TANH R48, R0 ;  /* 0x0000000000307308 */ /* 0x00026c0000002400 */
[----:B------:R-:W-:Y:S02]  /*1b80*/  HMMA.16816.F32 R28, R28, R58, R60 ;  /* 0x0000003a1c1c723c */ /* 0x000fe4000000183c */
[----:B------:R-:W2:Y:S06]  /*1b90*/  MUFU.TANH R186, R74 ;  /* 0x0000004a00ba7308 */ /* 0x000eac0000002400 */
[----:B------:R-:W-:Y:S01]  /*1ba0*/  HMMA.16816.F32 R40, R16, R44, R64 ;  /* 0x0000002c1028723c */ /* 0x000fe20000001840 */
[----:B-1----:R-:W-:Y:S01]  /*1bb0*/  FMUL.FTZ R0, R91, c[0x0][0x2ec] ;  /* 0x0000bb005b007a20 */ /* 0x002fe20000410000 */
[----:B------:R-:W1:Y:S06]  /*1bc0*/  MUFU.TANH R183, R75 ;  /* 0x0000004b00b77308 */ /* 0x000e6c0000002400 */
[----:B------:R-:W-:Y:S02]  /*1bd0*/  HMMA.16816.F32 R68, R8, R50, R68 ;  /* 0x000000320844723c */ /* 0x000fe40000001844 */
[----:B------:R1:W1:Y:S06]  /*1be0*/  MUFU.TANH R105, R0 ;  /* 0x0000000000697308 */ /* 0x00026c0000002400 */
[----:B------:R-:W-:Y:S08]  /*1bf0*/  HMMA.16816.F32 R24, R24, R58, R32 ;  /* 0x0000003a1818723c */ /* 0x000ff00000001820 */
[----:B-----5:R-:W-:Y:S01]  /*1c00*/  HMMA.16816.F32 R52, R12, R36, R52 ;  /* 0x000000240c34723c */ /* 0x020fe20000001834 */
[----:B-1----:R-:W-:-:S04]  /*1c10*/  FMUL.FTZ R0, R76, c[0x0][0x2ec] ;  /* 0x0000bb004c007a20 */ /* 0x002fc80000410000 */
[----:B------:R1:W1:Y:S03]  /*1c20*/  MUFU.TANH R190, R0 ;  /* 0x0000000000be7308 */ /* 0x0002660000002400 */
[----:B------:R-:W-:Y:S01]  /*1c30*/  HMMA.16816.F32 R20, R20, R46, R28 ;  /* 0x0000002e1414723c */ /* 0x000fe2000000181c */
[----:B------:R-:W-:Y:S02]  /*1c40*/  FMUL.FTZ R68, R68, c[0x0][0x2ec] ;  /* 0x0000bb0044447a20 */ /* 0x000fe40000410000 */
[----:B------:R-:W-:Y:S02]  /*1c50*/  FMUL.FTZ R69, R69, c[0x0][0x2ec] ;  /* 0x0000bb0045457a20 */ /* 0x000fe40000410000 */
[----:B------:R-:W2:Y:S03]  /*1c60*/  MUFU.TANH R168, R68 ;  /* 0x0000004400a87308 */ /* 0x000ea60000002400 */
[----:B------:R-:W-:Y:S01]  /*1c70*/  HMMA.16816.F32 R28, R8, R36, R40 ;  /* 0x00000024081c723c */ /* 0x000fe20000001828 */
[----:B-1----:R-:W-:-:S07]  /*1c80*/  FMUL.FTZ R0, R77, c[0x0][0x2ec] ;  /* 0x0000bb004d007a20 */ /* 0x002fce0000410000 */
[----:B------:R-:W-:Y:S01]  /*1c90*/  HMMA.16816.F32 R16, R16, R46, R24 ;  /* 0x0000002e1010723c */ /* 0x000fe20000001818 */
[----:B------:R-:W-:Y:S01]  /*1ca0*/  FMUL.FTZ R52, R52, c[0x0][0x2ec] ;  /* 0x0000bb0034347a20 */ /* 0x000fe20000410000 */
[----:B------:R-:W1:Y:S01]  /*1cb0*/  MUFU.TANH R169, R69 ;  /* 0x0000004500a97308 */ /* 0x000e620000002400 */
[----:B------:R-:W-:Y:S02]  /*1cc0*/  FMUL.FTZ R53, R53, c[0x0][0x2ec] ;  /* 0x0000bb0035357a20 */ /* 0x000fe40000410000 */
[----:B------:R-:W-:-:S03]  /*1cd0*/  FMUL.FTZ R54, R54, c[0x0][0x2ec] ;  /* 0x0000bb0036367a20 */ /* 0x000fc60000410000 */
[-C--:B------:R-:W-:Y:S02]  /*1ce0*/  HMMA.16816.F32 R12, R12, R38.reuse, R20 ;  /* 0x000000260c0c723c */ /* 0x080fe40000001814 */
[----:B------:R5:W1:Y:S08]  /*1cf0*/  MUFU.TANH R191, R0 ;  /* 0x0000000000bf7308 */ /* 0x000a700000002400 */
[----:B------:R-:W1:Y:S06]  /*1d00*/  MUFU.TANH R197, R52 ;  /* 0x0000003400c57308 */ /* 0x000e6c0000002400 */
[----:B------:R-:W-:Y:S01]  /*1d10*/  HMMA.16816.F32 R8, R8, R38, R16 ;  /* 0x000000260808723c */ /* 0x000fe20000001810 */
[----:B-----5:R-:W-:Y:S01]  /*1d20*/  FMUL.FTZ R0, R78, c[0x0][0x2ec] ;  /* 0x0000bb004e007a20 */ /* 0x020fe20000410000 */
[----:B------:R-:W1:Y:S06]  /*1d30*/  MUFU.TANH R195, R53 ;  /* 0x0000003500c37308 */ /* 0x000e6c0000002400 */
[----:B------:R-:W-:-:S02]  /*1d40*/  FMUL.FTZ R14, R14, c[0x0][0x2ec] ;  /* 0x0000bb000e0e7a20 */ /* 0x000fc40000410000 */
[----:B------:R-:W-:Y:S01]  /*1d50*/  FMUL.FTZ R15, R15, c[0x0][0x2ec] ;  /* 0x0000bb000f0f7a20 */ /* 0x000fe20000410000 */
[----:B------:R5:W1:Y:S01]  /*1d60*/  MUFU.TANH R194, R0 ;  /* 0x0000000000c27308 */ /* 0x000a620000002400 */
[----:B------:R-:W-:Y:S02]  /*1d70*/  FMUL.FTZ R12, R12, c[0x0][0x2ec] ;  /* 0x0000bb000c0c7a20 */ /* 0x000fe40000410000 */
[----:B------:R-:W-:-:S05]  /*1d80*/  FMUL.FTZ R13, R13, c[0x0][0x2ec] ;  /* 0x0000bb000d0d7a20 */ /* 0x000fca0000410000 */
[----:B------:R-:W1:Y:S05]  /*1d90*/  MUFU.TANH R193, R14 ;  /* 0x0000000e00c17308 */ /* 0x000e6a0000002400 */
[----:B------:R-:W-:Y:S02]  /*1da0*/  FMUL.FTZ R8, R8, c[0x0][0x2ec] ;  /* 0x0000bb0008087a20 */ /* 0x000fe40000410000 */
[----:B------:R-:W-:Y:S01]  /*1db0*/  FMUL.FTZ R9, R9, c[0x0][0x2ec] ;  /* 0x0000bb0009097a20 */ /* 0x000fe20000410000 */
[----:B------:R-:W1:Y:S01]  /*1dc0*/  MUFU.TANH R196, R15 ;  /* 0x0000000f00c47308 */ /* 0x000e620000002400 */
[----:B-----5:R-:W-:Y:S02]  /*1dd0*/  FMUL.FTZ R0, R79, c[0x0][0x2ec] ;  /* 0x0000bb004f007a20 */ /* 0x020fe40000410000 */
[----:B------:R-:W-:-:S02]  /*1de0*/  FMUL.FTZ R10, R10, c[0x0][0x2ec] ;  /* 0x0000bb000a0a7a20 */ /* 0x000fc40000410000 */
[----:B------:R-:W-:-:S03]  /*1df0*/  FMUL.FTZ R11, R11, c[0x0][0x2ec] ;  /* 0x0000bb000b0b7a20 */ /* 0x000fc60000410000 */
[----:B------:R5:W1:Y:S08]  /*1e00*/  MUFU.TANH R192, R0 ;  /* 0x0000000000c07308 */ /* 0x000a700000002400 */
[----:B------:R-:W1:Y:S01]  /*1e10*/  MUFU.TANH R199, R54 ;  /* 0x0000003600c77308 */ /* 0x000e620000002400 */
[----:B-----5:R-:W-:-:S07]  /*1e20*/  FMUL.FTZ R0, R84, c[0x0][0x2ec] ;  /* 0x0000bb0054007a20 */ /* 0x020fce0000410000 */
[----:B------:R-:W1:Y:S08]  /*1e30*/  MUFU.TANH R188, R12 ;  /* 0x0000000c00bc7308 */ /* 0x000e700000002400 */
        /* <DEDUP_REMOVED lines=11> */
[----:B------:R5:W1:Y:S02]  /*1ef0*/  MUFU.TANH R176, R0 ;  /* 0x0000000000b07308 */ /* 0x000a640000002400 */
[----:B-----5:R-:W-:-:S06]  /*1f00*/  FMUL.FTZ R0, R72, c[0x0][0x2ec] ;  /* 0x0000bb0048007a20 */ /* 0x020fcc0000410000 */
        /* <DEDUP_REMOVED lines=15> */
[----:B-----5:R-:W-:-:S04]  /*2000*/  LOP3.LUT R0, R158, 0xffffffe0, RZ, 0xc0, !PT ;  /* 0xffffffe09e007812 */ /* 0x020fc800078ec0ff */
[----:B------:R-:W-:Y:S02]  /*2010*/  IADD3 R3, -R0, R157, RZ ;  /* 0x0000009d00037210 */ /* 0x000fe40007ffe1ff */
[----:B------:R-:W-:-:S03]  /*2020*/  IADD3 R0, R145, R2, RZ ;  /* 0x0000000291007210 */ /* 0x000fc60007ffe0ff */
[----:B------:R1:W-:Y:S04]  /*2030*/  STL [R1+0x30], R3 ;  /* 0x0000300301007387 */ /* 0x0003e80000100800 */
[----:B------:R-:W-:Y:S06]  /*2040*/  BAR.SYNC.DEFER_BLOCKING 0x0 ;  /* 0x0000000000007b1d */ /* 0x000fec0000010000 */
[----:B------:R-:W-:Y:S05]  /*2050*/  @!P0 BRA `(.L_x_418) ;  /* 0x0000017000008947 */ /* 0x000fea0003800000 */
[----:B--234-:R-:W-:Y:S01]  /*2060*/  LEA.HI.SX32 R8, R227, 0xfffffffe, 0x1a ;  /* 0xfffffffee3087811 */ /* 0x01cfe200078fd2ff */
[----:B------:R-:W-:-:S02]  /*2070*/  IMAD.MOV.U32 R6, RZ, RZ, 0x5 ;  /* 0x00000005ff067424 */ /* 0x000fc400078e00ff */
[C---:B------:R-:W-:Y:S01]  /*2080*/  IMAD.SHL.U32 R7, R159.reuse, 0x20, RZ ;  /* 0x000000209f077824 */ /* 0x040fe200078e00ff */
[----:B------:R-:W-:Y:S01]  /*2090*/  SHF.R.S32.HI R2, RZ, 0x1f, R8 ;  /* 0x0000001fff027819 */ /* 0x000fe20000011408 */
[----:B-1----:R-:W-:Y:S01]  /*20a0*/  IMAD R3, R202, R8, RZ ;  /* 0x00000008ca037224 */ /* 0x002fe200078e02ff */
[----:B------:R-:W-:Y:S01]  /*20b0*/  SHF.L.U64.HI R5, R159, R6, c[0x0][0x19c] ;  /* 0x000067009f057619 */ /* 0x000fe20000010206 */
        /* <DEDUP_REMOVED lines=17> */
.L_x_418:
[----:B-1234-:R-:W-:Y:S02]  /*21d0*/  FMNMX.FTZ R2, R99, R98, !PT ;  /* 0x0000006263027209 */ /* 0x01efe40007810000 */
[----:B------:R-:W-:-:S02]  /*21e0*/  FMNMX.FTZ R5, R114, R103, !PT ;  /* 0x0000006772057209 */ /* 0x000fc40007810000 */
[----:B------:R-:W-:Y:S02]  /*21f0*/  FMNMX.FTZ R2, R94, R2, !PT ;  /* 0x000000025e027209 */ /* 0x000fe40007810000 */
[----:B------:R-:W-:Y:S02]  /*2200*/  FMNMX.FTZ R5, R113, R5, !PT ;  /* 0x0000000571057209 */ /* 0x000fe40007810000 */
        /* <DEDUP_REMOVED lines=105> */
[----:B------:R-:W-:-:S05]  /*28a0*/  FSEL R0, R0, RZ, P1 ;  /* 0x000000ff00007208 */ /* 0x000fca0000800000 */
[--C-:B------:R-:W-:Y:S02]  /*28b0*/  FFMA.FTZ R4, R114, c[0x0][0x23c], -R0.reuse ;  /* 0x00008f0072047a23 */ /* 0x100fe40000010800 */
[--C-:B------:R-:W-:Y:S02]  /*28c0*/  FFMA.FTZ R9, R113, c[0x0][0x23c], -R0.reuse ;  /* 0x00008f0071097a23 */ /* 0x100fe40000010800 */
[----:B------:R2:W-:Y:S08]  /*28d0*/  MUFU.EX2 R237, R4 ;  /* 0x0000000400ed7308 */ /* 0x0005f00000000800 */
[----:B------:R-:W-:Y:S01]  /*28e0*/  MUFU.EX2 R238, R9 ;  /* 0x0000000900ee7308 */ /* 0x000fe20000000800 */
[----:B--2---:R-:W-:Y:S01]  /*28f0*/  FFMA.FTZ R4, R103, c[0x0][0x23c], -R0 ;  /* 0x00008f0067047a23 */ /* 0x004fe20000010800 */
[----:B-1----:R-:W-:-:S02]  /*2900*/  FMNMX.FTZ R103, R5, R6, !PT ;  /* 0x0000000605677209 */ /* 0x002fc40007810000 */
[----:B------:R-:W-:-:S04]  /*2910*/  F2FP.PACK_AB R6, R246, R245 ;  /* 0x000000f5f606723e */ /* 0x000fc800000000ff */
[----:B------:R1:W-:Y:S01]  /*2920*/  MUFU.EX2 R232, R4 ;  /* 0x0000000400e87308 */ /* 0x0003e20000000800 */
[C---:B------:R-:W-:Y:S01]  /*2930*/  FSETP.NEU.FTZ.AND P1, PT, R103.reuse, -INF , PT ;  /* 0xff8000006700780b */ /* 0x040fe20003f3d000 */
[----:B------:R-:W-:Y:S01]  /*2940*/  FMUL.FTZ R8, R103, c[0x0][0x23c] ;  /* 0x00008f0067087a20 */ /* 0x000fe20000410000 */
[----:B------:R-:W-:-:S04]  /*2950*/  F2FP.PACK_AB R5, R241, R243 ;  /* 0x000000f3f105723e */ /* 0x000fc800000000ff */
[----:B------:R-:W-:Y:S01]  /*2960*/  FSEL R13, R8, RZ, P1 ;  /* 0x000000ff080d7208 */ /* 0x000fe20000800000 */
[----:B------:R-:W-:-:S04]  /*2970*/  FFMA.FTZ R8, R112, c[0x0][0x23c], -R0 ;  /* 0x00008f0070087a23 */ /* 0x000fc80000010800 */
[----:B------:R2:W3:Y:S01]  /*2980*/  MUFU.EX2 R239, R8 ;  /* 0x0000000800ef7308 */ /* 0x0004e20000000800 */
[----:B-1----:R-:W-:-:S07]  /*2990*/  F2FP.PACK_AB R4, R244, R247 ;  /* 0x000000f7f404723e */ /* 0x002fce00000000ff */
[----:B------:R-:W-:Y:S01]  /*29a0*/  HMMA.16816.F32 R120, R4, R24, RZ ;  /* 0x000000180478723c */ /* 0x000fe200000018ff */
[----:B--2---:R-:W-:Y:S01]  /*29b0*/  FFMA.FTZ R8, R115, c[0x0][0x23c], -R13 ;  /* 0x00008f0073087a23 */ /* 0x004fe2000001080d */
[----:B---3--:R-:W-:-:S06]  /*29c0*/  F2FP.PACK_AB R10, R239, R238 ;  /* 0x000000eeef0a723e */ /* 0x008fcc00000000ff */
        /* <DEDUP_REMOVED lines=20> */
[----:B------:R-:W-:Y:S07]  /*2b10*/  HMMA.16816.F32 R64, R4, R38, RZ ;  /* 0x000000260440723c */ /* 0x000fee00000018ff */
[--C-:B------:R-:W-:Y:S01]  /*2b20*/  FFMA.FTZ R4, R107, c[0x0][0x23c], -R12.reuse ;  /* 0x00008f006b047a23 */ /* 0x100fe2000001080c */
[C---:B------:R-:W-:Y:S03]  /*2b30*/  HMMA.16816.F32 R68, R8.reuse, R24, RZ ;  /* 0x000000180844723c */ /* 0x040fe600000018ff */
[----:B------:R1:W-:Y:S05]  /*2b40*/  MUFU.EX2 R230, R4 ;  /* 0x0000000400e67308 */ /* 0x0003ea0000000800 */
        /* <DEDUP_REMOVED lines=11> */
[----:B------:R2:W-:Y:S06]  /*2c00*/  MUFU.EX2 R234, R4 ;  /* 0x0000000400ea7308 */ /* 0x0005ec0000000800 */
[C---:B------:R-:W-:Y:S08]  /*2c10*/  HMMA.16816.F32 R52, R8.reuse, R28, RZ ;  /* 0x0000001c0834723c */ /* 0x040ff000000018ff */
[----:B------:R-:W-:Y:S01]  /*2c20*/  HMMA.16816.F32 R140, R8, R30, RZ ;  /* 0x0000001e088c723c */ /* 0x000fe200000018ff */
[----:B------:R-:W3:Y:S01]  /*2c30*/  LDSM.16.MT88.4 R28, [R221+0xa400] ;  /* 0x00a40000dd1c783b */ /* 0x000ee20000004200 */
[----:B--2---:R-:W-:-:S04]  /*2c40*/  FFMA.FTZ R4, R100, c[0x0][0x23c], -R12 ;  /* 0x00008f0064047a23 */ /* 0x004fc8000001080c */
[----:B------:R2:W4:Y:S02]  /*2c50*/  MUFU.EX2 R233, R4 ;  /* 0x0000000400e97308 */ /* 0x0005240000000800 */
[C---:B------:R-:W-:Y:S08]  /*2c60*/  HMMA.16816.F32 R144, R8.reuse, R34, RZ ;  /* 0x000000220890723c */ /* 0x040ff000000018ff */
[----:B------:R-:W-:Y:S01]  /*2c70*/  HMMA.16816.F32 R44, R8, R36, RZ ;  /* 0x00000024082c723c */ /* 0x000fe200000018ff */
[----:B--2---:R-:W-:-:S07]  /*2c80*/  FFMA.FTZ R4, R137, c[0x0][0x23c], -R2 ;  /* 0x00008f0089047a23 */ /* 0x004fce0000010802 */
[----:B------:R-:W-:Y:S01]  /*2c90*/  HMMA.16816.F32 R148, R8, R38, RZ ;  /* 0x000000260894723c */ /* 0x000fe200000018ff */
[----:B----4-:R-:W-:Y:S01]  /*2ca0*/  F2FP.PACK_AB R6, R233, R234 ;  /* 0x000000eae906723e */ /* 0x010fe200000000ff */
[----:B------:R-:W-:Y:S01]  /*2cb0*/  LDSM.16.MT88.4 R36, [R221+0xb800] ;  /* 0x00b80000dd24783b */ /* 0x000fe20000004200 */
[----:B------:R2:W-:Y:S02]  /*2cc0*/  MUFU.EX2 R216, R4 ;  /* 0x0000000400d87308 */ /* 0x0005e40000000800 */
[----:B--2---:R-:W-:-:S06]  /*2cd0*/  FFMA.FTZ R4, R136, c[0x0][0x23c], -R2 ;  /* 0x00008f0088047a23 */ /* 0x004fcc0000010802 */
[----:B------:R2:W4:Y:S02]  /*2ce0*/  MUFU.EX2 R219, R4 ;  /* 0x0000000400db7308 */ /* 0x0005240000000800 */
[----:B--2---:R-:W-:Y:S01]  /*2cf0*/  FFMA.FTZ R4, R48, c[0x0][0x23c], -R2 ;  /* 0x00008f0030047a23 */ /* 0x004fe20000010802 */
[----:B----4-:R-:W-:Y:S01]  /*2d00*/  F2FP.PACK_AB R5, R219, R216 ;  /* 0x000000d8db05723e */ /* 0x010fe200000000ff */
[----:B------:R-:W-:Y:S01]  /*2d10*/  HMMA.16816.F32 R48, R8, R32, RZ ;  /* 0x000000200830723c */ /* 0x000fe200000018ff */
[----:B------:R-:W2:Y:S03]  /*2d20*/  LDSM.16.MT88.4 R32, [R220+0xb400] ;  /* 0x00b40000dc20783b */ /* 0x000ea60000004200 */
[----:B------:R4:W-:Y:S03]  /*2d30*/  MUFU.EX2 R218, R4 ;  /* 0x0000000400da7308 */ /* 0x0009e60000000800 */
[----:B------:R-:W-:-:S02]  /*2d40*/  FFMA.FTZ R8, R138, c[0x0][0x23c], -R0 ;  /* 0x00008f008a087a23 */ /* 0x000fc40000010800 */
[----:B------:R-:W-:-:S03]  /*2d50*/  FADD.FTZ R9, R243, R241 ;  /* 0x000000f1f3097221 */ /* 0x000fc60000010000 */
[----:B------:R5:W-:Y:S01]  /*2d60*/  MUFU.EX2 R213, R8 ;  /* 0x0000000800d57308 */ /* 0x000be20000000800 */
[----:B------:R-:W-:Y:S02]  /*2d70*/  FADD.FTZ R9, R240, R9 ;  /* 0x00000009f0097221 */ /* 0x000fe40000010000 */
[----:B----4-:R-:W-:-:S05]  /*2d80*/  FFMA.FTZ R4, R105, c[0x0][0x23c], -R2 ;  /* 0x00008f0069047a23 */ /* 0x010fca0000010802 */
[----:B------:R4:W1:Y:S01]  /*2d90*/  MUFU.EX2 R217, R4 ;  /* 0x0000000400d97308 */ /* 0x0008620000000800 */
[----:B-----5:R-:W-:-:S07]  /*2da0*/  FFMA.FTZ R8, R139, c[0x0][0x23c], -R0 ;  /* 0x00008f008b087a23 */ /* 0x020fce0000010800 */
[----:B------:R5:W-:Y:S01]  /*2db0*/  MUFU.EX2 R212, R8 ;  /* 0x0000000800d47308 */ /* 0x000be20000000800 */
[----:B----4-:R-:W-:Y:S01]  /*2dc0*/  FFMA.FTZ R4, R154, c[0x0][0x23c], -R0 ;  /* 0x00008f009a047a23 */ /* 0x010fe20000010800 */
[----:B-1----:R-:W-:-:S06]  /*2dd0*/  F2FP.PACK_AB R7, R217, R218 ;  /* 0x000000dad907723e */ /* 0x002fcc00000000ff */
[----:B------:R1:W-:Y:S01]  /*2de0*/  MUFU.EX2 R215, R4 ;  /* 0x0000000400d77308 */ /* 0x0003e20000000800 */
[----:B-----5:R-:W-:-:S07]  /*2df0*/  FFMA.FTZ R8, R156, c[0x0][0x23c], -R13 ;  /* 0x00008f009c087a23 */ /* 0x020fce000001080d */
[----:B------:R4:W-:Y:S01]  /*2e00*/  MUFU.EX2 R210, R8 ;  /* 0x0000000800d27308 */ /* 0x0009e20000000800 */
[----:B-1----:R-:W-:-:S07]  /*2e10*/  FFMA.FTZ R4, R155, c[0x0][0x23c], -R0 ;  /* 0x00008f009b047a23 */ /* 0x002fce0000010800 */
[----:B------:R1:W5:Y:S01]  /*2e20*/  MUFU.EX2 R214, R4 ;  /* 0x0000000400d67308 */ /* 0x0003620000000800 */
[----:B----4-:R-:W-:-:S07]  /*2e30*/  FFMA.FTZ R8, R174, c[0x0][0x23c], -R13 ;  /* 0x00008f00ae087a23 */ /* 0x010fce000001080d */
[----:B------:R4:W2:Y:S01]  /*2e40*/  MUFU.EX2 R211, R8 ;  /* 0x0000000800d37308 */ /* 0x0008a20000000800 */
[----:B-1----:R-:W-:-:S07]  /*2e50*/  F2FP.PACK_AB R4, R235, R230 ;  /* 0x000000e6eb04723e */ /* 0x002fce00000000ff */
[----:B------:R-:W-:Y:S01]  /*2e60*/  HMMA.16816.F32 R160, R4, R20, R116 ;  /* 0x0000001404a0723c */ /* 0x000fe20000001874 */
[----:B----4-:R-:W-:-:S04]  /*2e70*/  FFMA.FTZ R8, R153, c[0x0][0x23c], -R13 ;  /* 0x00008f0099087a23 */ /* 0x010fc8000001080d */
[----:B------:R1:W-:Y:S03]  /*2e80*/  MUFU.EX2 R209, R8 ;  /* 0x0000000800d17308 */ /* 0x0003e60000000800 */
[C---:B---3--:R-:W-:Y:S08]  /*2e90*/  HMMA.16816.F32 R116, R4.reuse, R28, R108 ;  /* 0x0000001c0474723c */ /* 0x048ff0000000186c */
[----:B------:R-:W-:Y:S01]  /*2ea0*/  HMMA.16816.F32 R164, R4, R24, R120 ;  /* 0x0000001804a4723c */ /* 0x000fe20000001878 */
[----:B-1----:R-:W-:-:S07]  /*2eb0*/  FFMA.FTZ R8, R152, c[0x0][0x23c], -R13 ;  /* 0x00008f0098087a23 */ /* 0x002fce000001080d */
[C---:B--2---:R-:W-:Y:S01]  /*2ec0*/  HMMA.16816.F32 R108, R4.reuse, R32, R96 ;  /* 0x00000020046c723c */ /* 0x044fe20000001860 */
        /* <DEDUP_REMOVED lines=9> */
[----:B------:R1:W3:Y:S07]  /*2f60*/  MUFU.EX2 R206, R8 ;  /* 0x0000000800ce7308 */ /* 0x0002ee0000000800 */
[C---:B------:R-:W-:Y:S08]  /*2f70*/  HMMA.16816.F32 R92, R4.reuse, R30, R76 ;  /* 0x0000001e045c723c */ /* 0x040ff0000000184c */
[----:B------:R-:W-:Y:S01]  /*2f80*/  HMMA.16816.F32 R88, R4, R34, R72 ;  /* 0x000000220458723c */ /* 0x000fe20000001848 */
[----:B-1----:R-:W-:-:S04]  /*2f90*/  FFMA.FTZ R8, R168, c[0x0][0x23c], -R12 ;  /* 0x00008f00a8087a23 */ /* 0x002fc8000001080c */
[----:B------:R1:W-:Y:S03]  /*2fa0*/  MUFU.EX2 R205, R8 ;  /* 0x0000000800cd7308 */ /* 0x0003e60000000800 */
[----:B------:R-:W-:Y:S07]  /*2fb0*/  HMMA.16816.F32 R84, R4, R42, R64 ;  /* 0x0000002a0454723c */ /* 0x000fee0000001840 */
[----:B-----5:R-:W-:-:S02]  /*2fc0*/  F2FP.PACK_AB R4, R214, R215 ;  /* 0x000000d7d604723e */ /* 0x020fc400000000ff */
[----:B------:R-:W-:Y:S02]  /*2fd0*/  F2FP.PACK_AB R5, R211, R210 ;  /* 0x000000d2d305723e */ /* 0x000fe400000000ff */
[----:B------:R-:W-:Y:S02]  /*2fe0*/  F2FP.PACK_AB R6, R212, R213 ;  /* 0x000000d5d406723e */ /* 0x000fe400000000ff */
[----:B--2---:R-:W-:Y:S01]  /*2ff0*/  F2FP.PACK_AB R7, R208, R209 ;  /* 0x000000d1d007723e */ /* 0x004fe200000000ff */
[----:B-1----:R-:W-:-:S04]  /*3000*/  FFMA.FTZ R8, R169, c[0x0][0x23c], -R12 ;  /* 0x00008f00a9087a23 */ /* 0x002fc8000001080c */
[----:B------:R1:W-:Y:S02]  /*3010*/  MUFU.EX2 R204, R8 ;  /* 0x0000000800cc7308 */ /* 0x0003e40000000800 */
[C---:B------:R-:W-:Y:S08]  /*3020*/  HMMA.16816.F32 R64, R4.reuse, R32, R48 ;  /* 0x000000200440723c */ /* 0x040ff00000001830 */
[----:B------:R-:W-:Y:S01]  /*3030*/  HMMA.16816.F32 R80, R4, R24, R68 ;  /* 0x000000180450723c */ /* 0x000fe20000001844 */
[----:B-1----:R-:W-:-:S07]  /*3040*/  FFMA.FTZ R8, R177, c[0x0][0x23c], -R2 ;  /* 0x00008f00b1087a23 */ /* 0x002fce0000010802 */
[C---:B------:R-:W-:Y:S01]  /*3050*/  HMMA.16816.F32 R76, R4.reuse, R20, R60 ;  /* 0x00000014044c723c */ /* 0x040fe2000000183c */
[----:B------:R1:W-:Y:S07]  /*3060*/  MUFU.EX2 R203, R8 ;  /* 0x0000000800cb7308 */ /* 0x0003ee0000000800 */
[C---:B------:R-:W-:Y:S08]  /*3070*/  HMMA.16816.F32 R72, R4.reuse, R16, R56 ;  /* 0x000000100448723c */ /* 0x040ff00000001838 */
[----:B------:R-:W-:Y:S01]  /*3080*/  HMMA.16816.F32 R48, R4, R18, R124 ;  /* 0x000000120430723c */ /* 0x000fe2000000187c */
[----:B------:R-:W2:Y:S01]  /*3090*/  LDSM.16.MT88.4 R16, [R221+0x9800] ;  /* 0x00980000dd10783b */ /* 0x000ea20000004200 */
[----:B-1----:R-:W-:-:S03]  /*30a0*/  FFMA.FTZ R8, R176, c[0x0][0x23c], -R2 ;  /* 0x00008f00b0087a23 */ /* 0x002fc60000010802 */
[----:B------:R-:W-:Y:S01]  /*30b0*/  LDSM.16.MT88.4 R124, [R220+0x9c00] ;  /* 0x009c0000dc7c783b */ /* 0x000fe20000004200 */
[----:B------:R1:W4:Y:S02]  /*30c0*/  MUFU.EX2 R202, R8 ;  /* 0x0000000800ca7308 */ /* 0x0003240000000800 */
[C---:B------:R-:W-:Y:S08]  /*30d0*/  HMMA.16816.F32 R68, R4.reuse, R28, R52 ;  /* 0x0000001c0444723c */ /* 0x040ff00000001834 */
[----:B------:R-:W-:Y:S01]  /*30e0*/  HMMA.16816.F32 R172, R4, R40, R44 ;  /* 0x0000002804ac723c */ /* 0x000fe2000000182c */
[----:B-1----:R-:W-:-:S07]  /*30f0*/  FFMA.FTZ R8, R171, c[0x0][0x23c], -R2 ;  /* 0x00008f00ab087a23 */ /* 0x002fce0000010802 */
[C---:B------:R-:W-:Y:S01]  /*3100*/  HMMA.16816.F32 R60, R4.reuse, R26, R132 ;  /* 0x0000001a043c723c */ /* 0x040fe20000001884 */
[----:B------:R-:W1:Y:S01]  /*3110*/  LDSM.16.MT88.4 R24, [R220+0x9800] ;  /* 0x00980000dc18783b */ /* 0x000e620000004200 */
[----:B------:R5:W-:Y:S06]  /*3120*/  MUFU.EX2 R200, R8 ;  /* 0x0000000800c87308 */ /* 0x000bec0000000800 */
[C---:B------:R-:W-:Y:S01]  /*3130*/  HMMA.16816.F32 R52, R4.reuse, R22, R128 ;  /* 0x000000160434723c */ /* 0x040fe20000001880 */
[----:B------:R-:W1:Y:S07]  /*3140*/  LDSM.16.MT88.4 R20, [R220+0xa800] ;  /* 0x00a80000dc14783b */ /* 0x000e6e0000004200 */
[----:B------:R-:W-:Y:S01]  /*3150*/  HMMA.16816.F32 R44, R4, R30, R140 ;  /* 0x0000001e042c723c */ /* 0x000fe2000000188c */
[----:B------:R-:W1:Y:S01]  /*3160*/  LDSM.16.MT88.4 R28, [R221+0xa800] ;  /* 0x00a80000dd1c783b */ /* 0x000e620000004200 */
[----:B-----5:R-:W-:-:S03]  /*3170*/  FFMA.FTZ R8, R170, c[0x0][0x23c], -R2 ;  /* 0x00008f00aa087a23 */ /* 0x020fc60000010802 */
[----:B------:R-:W-:Y:S01]  /*3180*/  LDSM.16.MT88.4 R140, [R221+0x9c00] ;  /* 0x009c0000dd8c783b */ /* 0x000fe20000004200 */
[----:B------:R5:W2:Y:S02]  /*3190*/  MUFU.EX2 R201, R8 ;  /* 0x0000000800c97308 */ /* 0x000aa40000000800 */
[C---:B------:R-:W-:Y:S01]  /*31a0*/  HMMA.16816.F32 R56, R4.reuse, R34, R144 ;  /* 0x000000220438723c */ /* 0x040fe20000001890 */
[----:B------:R-:W1:Y:S07]  /*31b0*/  LDSM.16.MT88.4 R32, [R220+0xb800] ;  /* 0x00b80000dc20783b */ /* 0x000e6e0000004200 */
[----:B------:R-:W-:Y:S01]  /*31c0*/  HMMA.16816.F32 R40, R4, R42, R148 ;  /* 0x0000002a0428723c */ /* 0x000fe20000001894 */
[----:B-----5:R-:W-:-:S06]  /*31d0*/  FFMA.FTZ R8, R190, c[0x0][0x23c], -R0 ;  /* 0x00008f00be087a23 */ /* 0x020fcc0000010800 */
[----:B---3--:R-:W-:Y:S02]  /*31e0*/  F2FP.PACK_AB R4, R206, R207 ;  /* 0x000000cfce04723e */ /* 0x008fe400000000ff */
[----:B----4-:R-:W-:Y:S01]  /*31f0*/  F2FP.PACK_AB R5, R202, R203 ;  /* 0x000000cbca05723e */ /* 0x010fe200000000ff */
[----:B------:R3:W-:Y:S01]  /*3200*/  MUFU.EX2 R190, R8 ;  /* 0x0000000800be7308 */ /* 0x0007e20000000800 */
[----:B------:R-:W-:Y:S02]  /*3210*/  F2FP.PACK_AB R6, R204, R205 ;  /* 0x000000cdcc06723e */ /* 0x000fe400000000ff */
[----:B--2---:R-:W-:-:S07]  /*3220*/  F2FP.PACK_AB R7, R201, R200 ;  /* 0x000000c8c907723e */ /* 0x004fce00000000ff */
[----:B------:R-:W-:Y:S01]  /*3230*/  HMMA.16816.F32 R132, R4, R16, R160 ;  /* 0x000000100484723c */ /* 0x000fe200000018a0 */
[----:B---3--:R-:W-:-:S07]  /*3240*/  FFMA.FTZ R8, R191, c[0x0][0x23c], -R0 ;  /* 0x00008f00bf087a23 */ /* 0x008fce0000010800 */
[C---:B-1----:R-:W-:Y:S01]  /*3250*/  HMMA.16816.F32 R112, R4.reuse, R24, R164 ;  /* 0x000000180470723c */ /* 0x042fe200000018a4 */
[----:B------:R1:W2:Y:S07]  /*3260*/  MUFU.EX2 R177, R8 ;  /* 0x0000000800b17308 */ /* 0x0002ae0000000800 */
[C---:B------:R-:W-:Y:S08]  /*3270*/  HMMA.16816.F32 R160, R4.reuse, R36, R96 ;  /* 0x0000002404a0723c */ /* 0x040ff00000001860 */
[----:B------:R-:W-:Y:S01]  /*3280*/  HMMA.16816.F32 R148, R4, R20, R156 ;  /* 0x000000140494723c */ /* 0x000fe2000000189c */
[----:B------:R-:W-:Y:S01]  /*3290*/  LDSM.16.MT88.4 R156, [R220+0xac00] ;  /* 0x00ac0000dc9c783b */ /* 0x000fe20000004200 */
[----:B-1----:R-:W-:-:S04]  /*32a0*/  FFMA.FTZ R8, R185, c[0x0][0x23c], -R0 ;  /* 0x00008f00b9087a23 */ /* 0x002fc80000010800 */
[----:B------:R1:W-:Y:S02]  /*32b0*/  MUFU.EX2 R176, R8 ;  /* 0x0000000800b07308 */ /* 0x0003e40000000800 */
        /* <DEDUP_REMOVED lines=13> */
[----:B------:R1:W4:Y:S06]  /*3390*/  MUFU.EX2 R105, R8 ;  /* 0x0000000800697308 */ /* 0x00032c0000000800 */
[----:B--2---:R-:W-:Y:S02]  /*33a0*/  F2FP.PACK_AB R4, R177, R190 ;  /* 0x000000beb104723e */ /* 0x004fe400000000ff */
[----:B---3--:R-:W-:Y:S01]  /*33b0*/  F2FP.PACK_AB R6, R107, R176 ;  /* 0x000000b06b06723e */ /* 0x008fe200000000ff */
[----:B-1----:R-:W-:Y:S01]  /*33c0*/  FFMA.FTZ R8, R186, c[0x0][0x23c], -R13 ;  /* 0x00008f00ba087a23 */ /* 0x002fe2000001080d */
[----:B----4-:R-:W-:-:S03]  /*33d0*/  F2FP.PACK_AB R5, R105, R106 ;  /* 0x0000006a6905723e */ /* 0x010fc600000000ff */
[----:B------:R1:W-:Y:S02]  /*33e0*/  MUFU.EX2 R101, R8 ;  /* 0x0000000800657308 */ /* 0x0003e40000000800 */
[----:B-1----:R-:W-:-:S06]  /*33f0*/  FFMA.FTZ R8, R183, c[0x0][0x23c], -R13 ;  /* 0x00008f00b7087a23 */ /* 0x002fcc000001080d */
[----:B------:R-:W1:Y:S02]  /*3400*/  MUFU.EX2 R100, R8 ;  /* 0x0000000800647308 */ /* 0x000e640000000800 */
[----:B-1----:R-:W-:Y:S01]  /*3410*/  F2FP.PACK_AB R7, R100, R101 ;  /* 0x000000656407723e */ /* 0x002fe200000000ff */
[----:B------:R-:W-:-:S06]  /*3420*/  FFMA.FTZ R8, R179, c[0x0][0x23c], -R12 ;  /* 0x00008f00b3087a23 */ /* 0x000fcc000001080c */
[C---:B------:R-:W-:Y:S01]  /*3430*/  HMMA.16816.F32 R60, R4.reuse, R26, R60 ;  /* 0x0000001a043c723c */ /* 0x040fe2000000183c */
[----:B------:R1:W-:Y:S07]  /*3440*/  MUFU.EX2 R26, R8 ;  /* 0x00000008001a7308 */ /* 0x0003ee0000000800 */
[C---:B------:R-:W-:Y:S01]  /*3450*/  HMMA.16816.F32 R116, R4.reuse, R24, R80 ;  /* 0x000000180474723c */ /* 0x040fe20000001850 */
[----:B------:R-:W2:Y:S07]  /*3460*/  LDSM.16.MT88.4 R80, [R220+0xbc00] ;  /* 0x00bc0000dc50783b */ /* 0x000eae0000004200 */
        /* <DEDUP_REMOVED lines=18> */
[----:B------:R1:W-:Y:S01]  /*3590*/  MUFU.EX2 R22, R8 ;  /* 0x0000000800167308 */ /* 0x0003e20000000800 */
[----:B------:R-:W3:Y:S06]  /*35a0*/  LDSM.16.MT88.4 R172, [R221+0xac00] ;  /* 0x00ac0000ddac783b */ /* 0x000eec0000004200 */
[----:B------:R-:W-:Y:S01]  /*35b0*/  HMMA.16816.F32 R40, R4, R38, R40 ;  /* 0x000000260428723c */ /* 0x000fe20000001828 */
[----:B------:R-:W4:Y:S01]  /*35c0*/  LDSM.16.MT88.4 R4, [R221+0xbc00] ;  /* 0x00bc0000dd04783b */ /* 0x000f220000004200 */
[----:B-1----:R-:W-:-:S04]  /*35d0*/  FFMA.FTZ R8, R187, c[0x0][0x23c], -R2 ;  /* 0x00008f00bb087a23 */ /* 0x002fc80000010802 */
[----:B------:R1:W5:Y:S02]  /*35e0*/  MUFU.EX2 R21, R8 ;  /* 0x0000000800157308 */ /* 0x0003640000000800 */
[--C-:B-1----:R-:W-:Y:S01]  /*35f0*/  FFMA.FTZ R8, R178, c[0x0][0x23c], -R2.reuse ;  /* 0x00008f00b2087a23 */ /* 0x102fe20000010802 */
[----:B-----5:R-:W-:Y:S01]  /*3600*/  F2FP.PACK_AB R93, R21, R22 ;  /* 0x00000016155d723e */ /* 0x020fe200000000ff */
[----:B------:R-:W-:-:S04]  /*3610*/  FFMA.FTZ R2, R181, c[0x0][0x23c], -R2 ;  /* 0x00008f00b5027a23 */ /* 0x000fc80000010802 */
[----:B------:R1:W-:Y:S08]  /*3620*/  MUFU.EX2 R19, R8 ;  /* 0x0000000800137308 */ /* 0x0003f00000000800 */
[----:B------:R5:W2:Y:S01]  /*3630*/  MUFU.EX2 R20, R2 ;  /* 0x0000000200147308 */ /* 0x000aa20000000800 */
[----:B-1----:R-:W-:-:S04]  /*3640*/  FADD.FTZ R8, R247, R244 ;  /* 0x000000f4f7087221 */ /* 0x002fc80000010000 */
[----:B------:R-:W-:Y:S02]  /*3650*/  FADD.FTZ R8, R245, R8 ;  /* 0x00000008f5087221 */ /* 0x000fe40000010000 */
[----:B-----5:R-:W-:Y:S01]  /*3660*/  FFMA.FTZ R2, R197, c[0x0][0x23c], -R0 ;  /* 0x00008f00c5027a23 */ /* 0x020fe20000010800 */
[----:B--2---:R-:W-:-:S03]  /*3670*/  F2FP.PACK_AB R95, R20, R19 ;  /* 0x00000013145f723e */ /* 0x004fc600000000ff */
[----:B------:R1:W-:Y:S04]  /*3680*/  MUFU.EX2 R18, R2 ;  /* 0x0000000200127308 */ /* 0x0003e80000000800 */
        /* <DEDUP_REMOVED lines=15> */
[C---:B---3--:R-:W-:Y:S01]  /*3780*/  HMMA.16816.F32 R164, R92.reuse, R172, R164 ;  /* 0x000000ac5ca4723c */ /* 0x048fe200000018a4 */
[----:B-----5:R-:W-:Y:S02]  /*3790*/  FFMA.FTZ R0, R199, c[0x0][0x23c], -R13 ;  /* 0x00008f00c7007a23 */ /* 0x020fe4000001080d */
[----:B------:R-:W-:Y:S02]  /*37a0*/  FADD.FTZ R2, R236, R2 ;  /* 0x00000002ec027221 */ /* 0x000fe40000010000 */
[----:B------:R1:W-:Y:S03]  /*37b0*/  MUFU.EX2 R14, R0 ;  /* 0x00000000000e7308 */ /* 0x0003e60000000800 */
[----:B------:R-:W-:Y:S01]  /*37c0*/  HMMA.16816.F32 R168, R92, R174, R168 ;  /* 0x000000ae5ca8723c */ /* 0x000fe200000018a8 */
[----:B------:R-:W-:-:S04]  /*37d0*/  FADD.FTZ R2, R210, R2 ;  /* 0x00000002d2027221 */ /* 0x000fc80000010000 */
[----:B------:R-:W-:-:S03]  /*37e0*/  FADD.FTZ R2, R211, R2 ;  /* 0x00000002d3027221 */ /* 0x000fc60000010000 */
[----:B------:R-:W-:Y:S01]  /*37f0*/  HMMA.16816.F32 R72, R92, R80, R108 ;  /* 0x000000505c48723c */ /* 0x000fe2000000186c */
[----:B-1----:R-:W-:-:S07]  /*3800*/  FFMA.FTZ R0, R198, c[0x0][0x23c], -R13 ;  /* 0x00008f00c6007a23 */ /* 0x002fce000001080d */
[C---:B----4-:R-:W-:Y:S01]  /*3810*/  HMMA.16816.F32 R88, R92.reuse, R4, R160 ;  /* 0x000000045c58723c */ /* 0x050fe200000018a0 */
[----:B------:R1:W3:Y:S07]  /*3820*/  MUFU.EX2 R12, R0 ;  /* 0x00000000000c7308 */ /* 0x0002ee0000000800 */
[----:B------:R-:W-:Y:S07]  /*3830*/  HMMA.16816.F32 R92, R92, R6, R96 ;  /* 0x000000065c5c723c */ /* 0x000fee0000001860 */
[----:B--2---:R-:W-:-:S02]  /*3840*/  F2FP.PACK_AB R96, R17, R18 ;  /* 0x000000121160723e */ /* 0x004fc400000000ff */
[----:B------:R-:W-:Y:S01]  /*3850*/  F2FP.PACK_AB R98, R15, R16 ;  /* 0x000000100f62723e */ /* 0x000fe200000000ff */
[----:B-1----:R-:W-:Y:S01]  /*3860*/  FFMA.FTZ R0, R193, c[0x0][0x23c], -R13 ;  /* 0x00008f00c1007a23 */ /* 0x002fe2000001080d */
[----:B---3--:R-:W-:-:S03]  /*3870*/  F2FP.PACK_AB R97, R12, R14 ;  /* 0x0000000e0c61723e */ /* 0x008fc600000000ff */
        /* <DEDUP_REMOVED lines=65> */
[----:B------:R-:W-:Y:S01]  /*3c90*/  FADD.FTZ R0, R20, R0 ;  /* 0x0000000014007221 */ /* 0x000fe20000010000 */
[----:B------:R1:W-:Y:S01]  /*3ca0*/  STL [R1], R5 ;  /* 0x0000000501007387 */ /* 0x0003e20000100800 */
[----:B------:R-:W-:-:S03]  /*3cb0*/  FADD.FTZ R2, R23, R2 ;  /* 0x0000000217027221 */ /* 0x000fc60000010000 */
[----:B------:R1:W-:Y:S04]  /*3cc0*/  STL [R1+0x4], R4 ;  /* 0x0000040401007387 */ /* 0x0003e80000100800 */
[----:B------:R1:W-:Y:S04]  /*3cd0*/  STL [R1+0xc], R0 ;  /* 0x00000c0001007387 */ /* 0x0003e80000100800 */
[----:B------:R1:W-:Y:S01]  /*3ce0*/  STL [R1+0x8], R2 ;  /* 0x0000080201007387 */ /* 0x0003e20000100800 */
[----:B------:R-:W-:Y:S05]  /*3cf0*/  @!P0 BRA `(.L_x_419) ;  /* 0x000039e000008947 */ /* 0x000fea0003800000 */
[----:B------:R-:W-:Y:S01]  /*3d00*/  LEA.HI.SX32 R227, R227, 0xfffffffe, 0x1a ;  /* 0xfffffffee3e37811 */ /* 0x000fe200078fd2ff */
[----:B------:R-:W-:Y:S01]  /*3d10*/  IMAD.MOV.U32 R105, RZ, RZ, R103 ;  /* 0x000000ffff697224 */ /* 0x000fe200078e0067 */
[----:B------:R-:W-:Y:S01]  /*3d20*/  MOV R107, R3 ;  /* 0x00000003006b7202 */ /* 0x000fe20000000f00 */
[----:B------:R-:W-:Y:S01]  /*3d30*/  IMAD.MOV.U32 R100, RZ, RZ, R104 ;  /* 0x000000ffff647224 */ /* 0x000fe200078e0068 */
[----:B------:R-:W-:Y:S01]  /*3d40*/  MOV R106, R102 ;  /* 0x00000066006a7202 */ /* 0x000fe20000000f00 */
[----:B------:R-:W-:Y:S05]  /*3d50*/  BRA `(.L_x_420) ;  /* 0x000001e000007947 */ /* 0x000fea0003800000 */
.L_x_422:
        /* <DEDUP_REMOVED lines=30> */
.L_x_420:
[----:B------:R-:W2:Y:S01]  /*3f40*/  LDL.64 R6, [R1+0x20] ;  /* 0x0000200001067983 */ /* 0x000ea20000100a00 */
[----:B-1----:R-:W-:Y:S01]  /*3f50*/  SHF.R.S32.HI R0, RZ, 0x1f, R227 ;  /* 0x0000001fff007819 */ /* 0x002fe200000114e3 */
[----:B------:R-:W-:Y:S04]  /*3f60*/  DEPBAR.LE SB0, 0x0 ;  /* 0x000080000000791a */ /* 0x000fe80000000000 */
[----:B------:R-:W3:Y:S01]  /*3f70*/  LDL R9, [R1+0x10] ;  /* 0x0000100001097983 */ /* 0x000ee20000100800 */
[----:B------:R-:W-:Y:S01]  /*3f80*/  IMAD R0, R0, c[0x0][0x1a0], RZ ;  /* 0x0000680000007a24 */ /* 0x000fe200078e02ff */
[----:B------:R-:W-:Y:S01]  /*3f90*/  MOV R8, c[0x0][0x1a0] ;  /* 0x0000680000087a02 */ /* 0x000fe20000000f00 */
[C---:B------:R-:W-:Y:S01]  /*3fa0*/  IMAD.WIDE.U32 R4, R227.reuse, c[0x0][0x1a0], RZ ;  /* 0x00006800e3047a25 */ /* 0x040fe200078e00ff */
[----:B------:R-:W-:Y:S02]  /*3fb0*/  BAR.SYNC.DEFER_BLOCKING 0x0 ;  /* 0x0000000000007b1d */ /* 0x000fe40000010000 */
[----:B------:R-:W-:Y:S01]  /*3fc0*/  SHF.L.U32 R8, R8, 0x6, RZ ;  /* 0x0000000608087819 */ /* 0x000fe200000006ff */
[----:B------:R-:W-:Y:S05]  /*3fd0*/  IMAD R2, R227, c[0x0][0x1a4], R0 ;  /* 0x00006900e3027a24 */ /* 0x000fea00078e0200 */
[----:B------:R-:W-:Y:S02]  /*3fe0*/  IADD3 R5, R5, R2, RZ ;  /* 0x0000000205057210 */ /* 0x000fe40007ffe0ff */
[----:B--2---:R-:W-:Y:S02]  /*3ff0*/  LEA R0, P0, R4, R6, 0x6 ;  /* 0x0000000604007211 */ /* 0x004fe400078030ff */
[----:B------:R-:W-:Y:S02]  /*4000*/  MOV R7, 0x6 ;  /* 0x0000000600077802 */ /* 0x000fe40000000f00 */
[----:B------:R-:W-:Y:S02]  /*4010*/  LEA R2, P1, R0, c[0x0][0x170], 0x1 ;  /* 0x00005c0000027a11 */ /* 0x000fe400078208ff */
[----:B---3--:R-:W-:Y:S02]  /*4020*/  LEA.HI.X R5, R4, R9, R5, 0x6, P0 ;  /* 0x0000000904057211 */ /* 0x008fe400000f3405 */
[----:B------:R-:W-:Y:S02]  /*4030*/  MOV R6, c[0x0][0x1a0] ;  /* 0x0000680000067a02 */ /* 0x000fe40000000f00 */
[----:B------:R-:W-:Y:S02]  /*4040*/  LEA.HI.X R3, R0, c[0x0][0x174], R5, 0x1, P1 ;  /* 0x00005d0000037a11 */ /* 0x000fe400008f0c05 */
[----:B------:R-:W-:Y:S02]  /*4050*/  IADD3 R4, P0, R8, R2, RZ ;  /* 0x0000000208047210 */ /* 0x000fe40007f1e0ff */
[----:B------:R-:W-:Y:S01]  /*4060*/  SHF.L.U64.HI R6, R6, R7, c[0x0][0x1a4] ;  /* 0x0000690006067619 */ /* 0x000fe20000010207 */
[----:B------:R-:W-:Y:S01]  /*4070*/  @!PT LDS RZ, [RZ] ;  /* 0x00000000fffff984 */ /* 0x000fe20000000800 */
[----:B------:R-:W-:Y:S01]  /*4080*/  @!PT LDS RZ, [RZ] ;  /* 0x00000000fffff984 */ /* 0x000fe20000000800 */
[----:B------:R-:W-:Y:S01]  /*4090*/  @!PT LDS RZ, [RZ] ;  /* 0x00000000fffff984 */ /* 0x000fe20000000800 */
[----:B------:R1:W-:Y:S03]  /*40a0*/  LDGSTS.E.BYPASS.LTC128B.128 [R226+0x9000], [R2.64] ;  /* 0x0900000002e27fae */ /* 0x0003e6000b901d48 */
[----:B------:R-:W-:Y:S02]  /*40b0*/  IADD3.X R5, R6, R3, RZ, P0, !PT ;  /* 0x0000000306057210 */ /* 0x000fe400007fe4ff */
[----:B------:R-:W-:Y:S03]  /*40c0*/  ISETP.GT.AND P0, PT, R227, RZ, PT ;  /* 0x000000ffe300720c */ /* 0x000fe60003f04270 */
[----:B------:R1:W-:Y:S08]  /*40d0*/  LDGSTS.E.BYPASS.LTC128B.128 [R226+0xa000], [R2.64+0x40] ;  /* 0x0a00004002e27fae */ /* 0x0003f0000b901d48 */
[----:B------:R1:W-:Y:S08]  /*40e0*/  LDGSTS.E.BYPASS.LTC128B.128 [R226+0xb000], [R2.64+0x80] ;  /* 0x0b00008002e27fae */ /* 0x0003f0000b901d48 */
[----:B------:R2:W-:Y:S08]  /*40f0*/  LDGSTS.E.BYPASS.LTC128B.128 [R226+0x9800], [R4.64] ;  /* 0x0980000004e27fae */ /* 0x0005f0000b901d48 */
[----:B------:R2:W-:Y:S08]  /*4100*/  LDGSTS.E.BYPASS.LTC128B.128 [R226+0xa800], [R4.64+0x40] ;  /* 0x0a80004004e27fae */ /* 0x0005f0000b901d48 */
[----:B------:R2:W-:Y:S08]  /*4110*/  LDGSTS.E.BYPASS.LTC128B.128 [R226+0xb800], [R4.64+0x80] ;  /* 0x0b80008004e27fae */ /* 0x0005f0000b901d48 */
[----:B------:R-:W-:Y:S08]  /*4120*/  LDSM.16.M88.4 R64, [R224] ;  /* 0x00000000e040783b */ /* 0x000ff00000000200 */
[----:B------:R-:W2:Y:S08]  /*4130*/  LDSM.16.M88.4 R16, [R223] ;  /* 0x00000000df10783b */ /* 0x000eb00000000200 */
        /* <DEDUP_REMOVED lines=9> */
[----:B------:R-:W3:Y:S01]  /*41d0*/  LDSM.16.M88.4 R180, [R222] ;  /* 0x00000000deb4783b */ /* 0x000ee20000000200 */
        /* <DEDUP_REMOVED lines=252> */
.L_x_421:
        /* <DEDUP_REMOVED lines=596> */
.L_x_419:
[----:B-1----:R-:W2:Y:S04]  /*76e0*/  LDL.LU R2, [R1] ;  /* 0x0000000001027983 */ /* 0x002ea80000300800 */
[----:B------:R-:W3:Y:S04]  /*76f0*/  LDL.LU R8, [R1+0x4] ;  /* 0x0000040001087983 */ /* 0x000ee80000300800 */
[----:B------:R-:W4:Y:S04]  /*7700*/  LDL.LU R7, [R1+0x8] ;  /* 0x0000080001077983 */ /* 0x000f280000300800 */
[----:B------:R-:W5:Y:S04]  /*7710*/  LDL.LU R6, [R1+0xc] ;  /* 0x00000c0001067983 */ /* 0x000f680000300800 */
[----:B------:R-:W5:Y:S04]  /*7720*/  LDL R107, [R1+0x30] ;  /* 0x00003000016b7983 */ /* 0x000f680000100800 */
[----:B------:R-:W1:Y:S02]  /*7730*/  S2R R106, SR_TID.X ;  /* 0x00000000006a7919 */ /* 0x000e640000002100 */
[----:B-1----:R-:W-:-:S04]  /*7740*/  SHF.R.S32.HI R20, RZ, 0x1f, R106 ;  /* 0x0000001fff147819 */ /* 0x002fc8000001146a */
[CC--:B------:R-:W-:Y:S02]  /*7750*/  LEA.HI R22, R20.reuse, R106.reuse, RZ, 0x2 ;  /* 0x0000006a14167211 */ /* 0x0c0fe400078f10ff */
[----:B------:R-:W-:Y:S01]  /*7760*/  LEA.HI R20, R20, R106, RZ, 0x5 ;  /* 0x0000006a14147211 */ /* 0x000fe200078f28ff */
[----:B------:R-:W-:Y:S02]  /*7770*/  ULDC.U8 UR4, c[0x0][0x329] ;  /* 0x0000ca4000047ab9 */ /* 0x000fe40000000000 */
[----:B------:R-:W-:Y:S01]  /*7780*/  ISETP.NE.AND P0, PT, RZ, UR4, PT ;  /* 0x00000004ff007c0c */ /* 0x000fe2000bf05270 */
[----:B------:R-:W-:Y:S02]  /*7790*/  ULDC.U8 UR5, c[0x0][0x328] ;  /* 0x0000ca0000057ab9 */ /* 0x000fe40000000000 */
[----:B------:R-:W-:Y:S02]  /*77a0*/  ISETP.NE.AND P1, PT, RZ, UR5, PT ;  /* 0x00000005ff007c0c */ /* 0x000fe4000bf25270 */
[----:B------:R-:W-:-:S08]  /*77b0*/  SHF.R.S32.HI R20, RZ, 0x5, R20 ;  /* 0x00000005ff147819 */ /* 0x000fd00000011414 */
[----:B------:R-:W-:-:S05]  /*77c0*/  @P0 MOV R105, c[0x0][0x210] ;  /* 0x0000840000690a02 */ /* 0x000fca0000000f00 */
[----:B------:R-:W-:Y:S01]  /*77d0*/  @P0 IMAD R105, R105, c[0x0][0x214], RZ ;  /* 0x0000850069690a24 */ /* 0x000fe200078e02ff */
[----:B--2---:R-:W1:Y:S04]  /*77e0*/  SHFL.BFLY PT, R0, R2, 0x2, 0x1f ;  /* 0x0c401f0002007f89 */ /* 0x004e6800000e0000 */
[----:B---3--:R-:W2:Y:S04]  /*77f0*/  SHFL.BFLY PT, R5, R8, 0x2, 0x1f ;  /* 0x0c401f0008057f89 */ /* 0x008ea800000e0000 */
[----:B----4-:R-:W3:Y:S01]  /*7800*/  SHFL.BFLY PT, R4, R7, 0x2, 0x1f ;  /* 0x0c401f0007047f89 */ /* 0x010ee200000e0000 */
[----:B-1----:R-:W-:-:S03]  /*7810*/  FADD.FTZ R0, R0, R2 ;  /* 0x0000000200007221 */ /* 0x002fc60000010000 */
[----:B-----5:R-:W1:Y:S01]  /*7820*/  SHFL.BFLY PT, R2, R6, 0x2, 0x1f ;  /* 0x0c401f0006027f89 */ /* 0x020e6200000e0000 */
[----:B--2---:R-:W-:-:S03]  /*7830*/  FADD.FTZ R5, R5, R8 ;  /* 0x0000000805057221 */ /* 0x004fc60000010000 */
[----:B------:R-:W2:Y:S01]  /*7840*/  SHFL.BFLY PT, R50, R0, 0x1, 0x1f ;  /* 0x0c201f0000327f89 */ /* 0x000ea200000e0000 */
[----:B---3--:R-:W-:-:S03]  /*7850*/  FADD.FTZ R4, R4, R7 ;  /* 0x0000000704047221 */ /* 0x008fc60000010000 */
[----:B------:R-:W-:Y:S04]  /*7860*/  SHFL.BFLY PT, R51, R5, 0x1, 0x1f ;  /* 0x0c201f0005337f89 */ /* 0x000fe800000e0000 */
[----:B------:R-:W3:Y:S01]  /*7870*/  SHFL.BFLY PT, R7, R4, 0x1, 0x1f ;  /* 0x0c201f0004077f89 */ /* 0x000ee200000e0000 */
[----:B-1----:R-:W-:-:S05]  /*7880*/  FADD.FTZ R2, R2, R6 ;  /* 0x0000000602027221 */ /* 0x002fca0000010000 */
[----:B------:R-:W1:Y:S01]  /*7890*/  SHFL.BFLY PT, R6, R2, 0x1, 0x1f ;  /* 0x0c201f0002067f89 */ /* 0x000e6200000e0000 */
[----:B--2---:R-:W-:-:S05]  /*78a0*/  FADD.FTZ R50, R0, R50 ;  /* 0x0000003200327221 */ /* 0x004fca0000010000 */
[----:B------:R-:W-:Y:S01]  /*78b0*/  FSETP.NE.FTZ.AND P6, PT, R50, RZ, PT ;  /* 0x000000ff3200720b */ /* 0x000fe20003fd5000 */
[----:B---3--:R-:W-:Y:S01]  /*78c0*/  FADD.FTZ R100, R4, R7 ;  /* 0x0000000704647221 */ /* 0x008fe20000010000 */
[----:B------:R-:W-:-:S04]  /*78d0*/  MOV R0, 0x3f800000 ;  /* 0x3f80000000007802 */ /* 0x000fc80000000f00 */
[----:B------:R-:W-:-:S07]  /*78e0*/  FSETP.NE.FTZ.AND P4, PT, R100, RZ, PT ;  /* 0x000000ff6400720b */ /* 0x000fce0003f95000 */
[----:B------:R-:W2:Y:S01]  /*78f0*/  @P6 MUFU.RCP R0, R50 ;  /* 0x0000003200006308 */ /* 0x000ea20000001000 */
[----:B-1----:R-:W-:Y:S01]  /*7900*/  FADD.FTZ R101, R2, R6 ;  /* 0x0000000602657221 */ /* 0x002fe20000010000 */
[----:B------:R-:W-:-:S04]  /*7910*/  LOP3.LUT R2, R22, 0xfffffffc, RZ, 0xc0, !PT ;  /* 0xfffffffc16027812 */ /* 0x000fc800078ec0ff */
[----:B------:R-:W-:Y:S02]  /*7920*/  IADD3 R106, -R2, R106, RZ ;  /* 0x0000006a026a7210 */ /* 0x000fe40007ffe1ff */
[----:B------:R-:W-:Y:S02]  /*7930*/  MOV R2, 0x3f800000 ;  /* 0x3f80000000027802 */ /* 0x000fe40000000f00 */
[----:B------:R-:W-:-:S04]  /*7940*/  FSETP.NE.FTZ.AND P3, PT, R101, RZ, PT ;  /* 0x000000ff6500720b */ /* 0x000fc80003f75000 */
[----:B------:R-:W1:Y:S01]  /*7950*/  @P4 MUFU.RCP R2, R100 ;  /* 0x0000006400024308 */ /* 0x000e620000001000 */
[C---:B--2---:R-:W-:Y:S02]  /*7960*/  FMUL.FTZ R116, R0.reuse, R116 ;  /* 0x0000007400747220 */ /* 0x044fe40000410000 */
        /* <DEDUP_REMOVED lines=23> */
[----:B------:R-:W-:Y:S01]  /*7ae0*/  MOV R0, 0x3f800000 ;  /* 0x3f80000000007802 */ /* 0x000fe20000000f00 */
[----:B------:R-:W-:Y:S01]  /*7af0*/  FADD.FTZ R51, R5, R51 ;  /* 0x0000003305337221 */ /* 0x000fe20000010000 */
[----:B------:R-:W-:Y:S01]  /*7b00*/  SHF.R.S32.HI R22, RZ, 0x2, R22 ;  /* 0x00000002ff167819 */ /* 0x000fe20000011416 */
[----:B-1----:R-:W-:-:S02]  /*7b10*/  FMUL.FTZ R112, R2, R112 ;  /* 0x0000007002707220 */ /* 0x002fc40000410000 */
[C---:B------:R-:W-:Y:S01]  /*7b20*/  FMUL.FTZ R49, R2.reuse, R113 ;  /* 0x0000007102317220 */ /* 0x040fe20000410000 */
[----:B------:R-:W-:Y:S01]  /*7b30*/  FSETP.NE.FTZ.AND P5, PT, R51, RZ, PT ;  /* 0x000000ff3300720b */ /* 0x000fe20003fb5000 */
[----:B------:R-:W1:Y:S01]  /*7b40*/  @P3 MUFU.RCP R0, R101 ;  /* 0x0000006500003308 */ /* 0x000e620000001000 */
        /* <DEDUP_REMOVED lines=22> */
[----:B------:R-:W-:Y:S02]  /*7cb0*/  SHF.R.S32.HI R2, RZ, 0x1f, R22 ;  /* 0x0000001fff027819 */ /* 0x000fe40000011416 */
[----:B------:R-:W-:-:S02]  /*7cc0*/  MOV R4, 0x3f800000 ;  /* 0x3f80000000047802 */ /* 0x000fc40000000f00 */
[----:B------:R-:W-:-:S04]  /*7cd0*/  LEA.HI R2, R2, R22, RZ, 0x3 ;  /* 0x0000001602027211 */ /* 0x000fc800078f18ff */
[----:B------:R-:W-:Y:S01]  /*7ce0*/  LOP3.LUT R2, R2, 0xfffffff8, RZ, 0xc0, !PT ;  /* 0xfffffff802027812 */ /* 0x000fe200078ec0ff */
[----:B------:R-:W2:Y:S03]  /*7cf0*/  @P5 MUFU.RCP R4, R51 ;  /* 0x0000003300045308 */ /* 0x000ea60000001000 */
[----:B------:R-:W-:Y:S01]  /*7d00*/  IADD3 R2, R22, -R2, RZ ;  /* 0x8000000216027210 */ /* 0x000fe20007ffe0ff */
[C---:B-1----:R-:W-:Y:S02]  /*7d10*/  FMUL.FTZ R115, R0.reuse, R115 ;  /* 0x0000007300737220 */ /* 0x042fe40000410000 */
        /* <DEDUP_REMOVED lines=22> */
[----:B------:R-:W-:Y:S01]  /*7e80*/  FMUL.FTZ R94, R0, R94 ;  /* 0x0000005e005e7220 */ /* 0x000fe20000410000 */
[----:B------:R-:W-:Y:S02]  /*7e90*/  LEA.HI R0, R2, R2, RZ, 0x1 ;  /* 0x0000000202007211 */ /* 0x000fe400078f08ff */
[----:B------:R-:W-:Y:S02]  /*7ea0*/  @!P0 MOV R5, c[0x0][0x214] ;  /* 0x0000850000058a02 */ /* 0x000fe40000000f00 */
[----:B------:R-:W-:Y:S02]  /*7eb0*/  SHF.R.S32.HI R6, RZ, 0x1, R0 ;  /* 0x00000001ff067819 */ /* 0x000fe40000011400 */
[----:B------:R-:W-:Y:S02]  /*7ec0*/  LOP3.LUT R0, R0, 0x3fffffe, RZ, 0xc0, !PT ;  /* 0x03fffffe00007812 */ /* 0x000fe400078ec0ff */
[----:B------:R-:W-:-:S02]  /*7ed0*/  @!P0 SEL R105, R5, c[0x0][0x234], !P1 ;  /* 0x00008d0005698a07 */ /* 0x000fc40004800000 */
[----:B------:R-:W-:Y:S01]  /*7ee0*/  SHF.L.U32 R5, R6, 0x6, RZ ;  /* 0x0000000606057819 */ /* 0x000fe200000006ff */
[----:B--2---:R-:W-:Y:S01]  /*7ef0*/  FMUL.FTZ R118, R4, R118 ;  /* 0x0000007604767220 */ /* 0x004fe20000410000 */
[----:B------:R-:W-:Y:S01]  /*7f00*/  IADD3 R2, R2, -R0, RZ ;  /* 0x8000000002027210 */ /* 0x000fe20007ffe0ff */
[----:B------:R-:W-:Y:S01]  /*7f10*/  FMUL.FTZ R46, R4, R119 ;  /* 0x00000077042e7220 */ /* 0x000fe20000410000 */
[----:B------:R-:W-:Y:S01]  /*7f20*/  LEA R0, R20, R106, 0x8 ;  /* 0x0000006a14007211 */ /* 0x000fe200078e40ff */
[C---:B------:R-:W-:Y:S01]  /*7f30*/  FMUL.FTZ R126, R4.reuse, R126 ;  /* 0x0000007e047e7220 */ /* 0x040fe20000410000 */
[----:B------:R-:W-:Y:S01]  /*7f40*/  LOP3.LUT R5, R5, 0xc0, RZ, 0xc0, !PT ;  /* 0x000000c005057812 */ /* 0x000fe200078ec0ff */
        /* <DEDUP_REMOVED lines=21> */
[----:B------:R-:W-:-:S02]  /*80a0*/  LOP3.LUT R4, R6, 0x1, RZ, 0xc0, !PT ;  /* 0x0000000106047812 */ /* 0x000fc400078ec0ff */
[----:B------:R-:W-:Y:S02]  /*80b0*/  LEA R0, R2, R0, 0x4 ;  /* 0x0000000002007211 */ /* 0x000fe400078e20ff */
[----:B------:R-:W-:Y:S02]  /*80c0*/  LEA.HI R2, R5, R5, RZ, 0x1d ;  /* 0x0000000505027211 */ /* 0x000fe400078fe8ff */
[----:B------:R-:W-:Y:S02]  /*80d0*/  ISETP.NE.U32.AND P2, PT, R4, 0x1, PT ;  /* 0x000000010400780c */ /* 0x000fe40003f45070 */
[----:B------:R-:W-:-:S04]  /*80e0*/  LEA R0, R0, R2, 0x1 ;  /* 0x0000000200007211 */ /* 0x000fc800078e08ff */
[----:B------:R-:W-:Y:S02]  /*80f0*/  SHF.L.U32 R0, R0, 0x1, RZ ;  /* 0x0000000100007819 */ /* 0x000fe400000006ff */
[----:B------:R-:W-:Y:S02]  /*8100*/  MOV R4, 0x20 ;  /* 0x0000002000047802 */ /* 0x000fe40000000f00 */
[----:B------:R-:W-:-:S03]  /*8110*/  IADD3 R2, R0, -0x10, RZ ;  /* 0xfffffff000027810 */ /* 0x000fc60007ffe0ff */
[----:B------:R-:W-:Y:S02]  /*8120*/  @P2 IADD3 R2, R0, 0x10, RZ ;  /* 0x0000001000022810 */ /* 0x000fe40007ffe0ff */
[----:B------:R-:W-:Y:S02]  /*8130*/  LOP3.LUT P2, RZ, R6, 0x2, RZ, 0xc0, !PT ;  /* 0x0000000206ff7812 */ /* 0x000fe4000784c0ff */
[----:B------:R-:W-:Y:S02]  /*8140*/  F2FP.PACK_AB R47, R47, R116 ;  /* 0x000000742f2f723e */ /* 0x000fe400000000ff */
[----:B------:R-:W-:Y:S02]  /*8150*/  F2FP.PACK_AB R46, R46, R118 ;  /* 0x000000762e2e723e */ /* 0x000fe400000000ff */
[----:B------:R-:W-:Y:S02]  /*8160*/  SEL R4, R4, 0xffffffe0, !P2 ;  /* 0xffffffe004047807 */ /* 0x000fe40005000000 */
[----:B------:R-:W-:-:S02]  /*8170*/  F2FP.PACK_AB R45, R45, R124 ;  /* 0x0000007c2d2d723e */ /* 0x000fc400000000ff */
[----:B------:R-:W-:Y:S02]  /*8180*/  F2FP.PACK_AB R44, R44, R126 ;  /* 0x0000007e2c2c723e */ /* 0x000fe400000000ff */
[----:B------:R-:W-:Y:S02]  /*8190*/  F2FP.PACK_AB R49, R49, R112 ;  /* 0x000000703131723e */ /* 0x000fe400000000ff */
[----:B------:R-:W-:Y:S02]  /*81a0*/  F2FP.PACK_AB R114, R115, R114 ;  /* 0x000000727372723e */ /* 0x000fe400000000ff */
[----:B------:R-:W-:Y:S02]  /*81b0*/  F2FP.PACK_AB R48, R48, R120 ;  /* 0x000000783030723e */ /* 0x000fe400000000ff */
[----:B------:R-:W-:Y:S01]  /*81c0*/  F2FP.PACK_AB R122, R123, R122 ;  /* 0x0000007a7b7a723e */ /* 0x000fe200000000ff */
[----:B------:R-:W-:Y:S01]  /*81d0*/  STS [R0], R47 ;  /* 0x0000002f00007388 */ /* 0x000fe20000000800 */
[----:B------:R-:W-:-:S02]  /*81e0*/  F2FP.PACK_AB R43, R43, R128 ;  /* 0x000000802b2b723e */ /* 0x000fc400000000ff */
[----:B------:R-:W-:Y:S01]  /*81f0*/  F2FP.PACK_AB R42, R42, R130 ;  /* 0x000000822a2a723e */ /* 0x000fe200000000ff */
[----:B------:R-:W-:Y:S01]  /*8200*/  STS [R0+0x200], R46 ;  /* 0x0002002e00007388 */ /* 0x000fe20000000800 */
[----:B------:R-:W-:Y:S02]  /*8210*/  IADD3 R5, R0, R4, RZ ;  /* 0x0000000400057210 */ /* 0x000fe40007ffe0ff */
[----:B------:R-:W-:Y:S01]  /*8220*/  F2FP.PACK_AB R40, R40, R140 ;  /* 0x0000008c2828723e */ /* 0x000fe200000000ff */
[----:B------:R-:W-:Y:S01]  /*8230*/  STS [R2], R45 ;  /* 0x0000002d02007388 */ /* 0x000fe20000000800 */
[----:B------:R-:W-:Y:S02]  /*8240*/  F2FP.PACK_AB R39, R39, R142 ;  /* 0x0000008e2727723e */ /* 0x000fe400000000ff */
[----:B------:R-:W-:Y:S01]  /*8250*/  IADD3 R4, R4, R2, RZ ;  /* 0x0000000204047210 */ /* 0x000fe20007ffe0ff */
[----:B------:R-:W-:Y:S01]  /*8260*/  STS [R2+0x200], R44 ;  /* 0x0002002c02007388 */ /* 0x000fe20000000800 */
[----:B------:R-:W-:-:S02]  /*8270*/  F2FP.PACK_AB R41, R41, R132 ;  /* 0x000000842929723e */ /* 0x000fc400000000ff */
[----:B------:R-:W-:Y:S01]  /*8280*/  F2FP.PACK_AB R134, R135, R134 ;  /* 0x000000868786723e */ /* 0x000fe200000000ff */
[----:B------:R-:W-:Y:S01]  /*8290*/  STS [R0+0x1000], R49 ;  /* 0x0010003100007388 */ /* 0x000fe20000000800 */
[----:B------:R-:W-:Y:S02]  /*82a0*/  F2FP.PACK_AB R23, R23, R136 ;  /* 0x000000881717723e */ /* 0x000fe400000000ff */
[----:B------:R-:W-:Y:S01]  /*82b0*/  F2FP.PACK_AB R138, R139, R138 ;  /* 0x0000008a8b8a723e */ /* 0x000fe200000000ff */
[----:B------:R-:W-:Y:S01]  /*82c0*/  STS [R0+0x1200], R114 ;  /* 0x0012007200007388 */ /* 0x000fe20000000800 */
        /* <DEDUP_REMOVED lines=8> */
[----:B------:R-:W-:Y:S01]  /*8350*/  STS [R5], R43 ;  /* 0x0000002b05007388 */ /* 0x000fe20000000800 */
[----:B------:R-:W-:-:S03]  /*8360*/  F2FP.PACK_AB R33, R33, R152 ;  /* 0x000000982121723e */ /* 0x000fc600000000ff */
[----:B------:R-:W-:Y:S01]  /*8370*/  STS [R5+0x200], R42 ;  /* 0x0002002a05007388 */ /* 0x000fe20000000800 */
[----:B------:R-:W-:-:S03]  /*8380*/  F2FP.PACK_AB R154, R155, R154 ;  /* 0x0000009a9b9a723e */ /* 0x000fc600000000ff */
[----:B------:R-:W-:Y:S01]  /*8390*/  STS [R4], R40 ;  /* 0x0000002804007388 */ /* 0x000fe20000000800 */
        /* <DEDUP_REMOVED lines=52> */
[----:B------:R2:W-:Y:S04]  /*86e0*/  STS [R2+0x5200], R14 ;  /* 0x0052000e02007388 */ /* 0x0005e80000000800 */
[----:B------:R-:W-:Y:S04]  /*86f0*/  STS [R5+0x4000], R13 ;  /* 0x0040000d05007388 */ /* 0x000fe80000000800 */
[----:B------:R-:W-:Y:S04]  /*8700*/  STS [R5+0x4200], R12 ;  /* 0x0042000c05007388 */ /* 0x000fe80000000800 */
[----:B------:R3:W-:Y:S04]  /*8710*/  STS [R4+0x4000], R9 ;  /* 0x0040000904007388 */ /* 0x0007e80000000800 */
[----:B------:R-:W-:Y:S04]  /*8720*/  STS [R4+0x4200], R8 ;  /* 0x0042000804007388 */ /* 0x000fe80000000800 */
[----:B------:R-:W-:Y:S04]  /*8730*/  STS [R5+0x5000], R11 ;  /* 0x0050000b05007388 */ /* 0x000fe80000000800 */
[----:B------:R-:W-:Y:S04]  /*8740*/  STS [R5+0x5200], R10 ;  /* 0x0052000a05007388 */ /* 0x000fe80000000800 */
[----:B------:R4:W-:Y:S04]  /*8750*/  STS [R4+0x5000], R7 ;  /* 0x0050000704007388 */ /* 0x0009e80000000800 */
[----:B------:R5:W-:Y:S04]  /*8760*/  STS [R4+0x5200], R6 ;  /* 0x0052000604007388 */ /* 0x000be80000000800 */
[----:B------:R-:W-:Y:S06]  /*8770*/  BAR.SYNC.DEFER_BLOCKING 0x0 ;  /* 0x0000000000007b1d */ /* 0x000fec0000010000 */
[----:B-1----:R-:W1:Y:S01]  /*8780*/  S2R R18, SR_CTAID.Y ;  /* 0x0000000000127919 */ /* 0x002e620000002600 */
[----:B--2---:R-:W2:Y:S03]  /*8790*/  @P6 MUFU.LG2 R2, R50 ;  /* 0x0000003200026308 */ /* 0x004ea60000000c00 */
[----:B------:R-:W1:Y:S04]  /*87a0*/  S2R R19, SR_CTAID.Z ;  /* 0x0000000000137919 */ /* 0x000e680000002700 */
[----:B------:R-:W1:Y:S01]  /*87b0*/  S2R R17, SR_CTAID.X ;  /* 0x0000000000117919 */ /* 0x000e620000002500 */
[----:B---3--:R3:W-:Y:S01]  /*87c0*/  @P5 MUFU.LG2 R9, R51 ;  /* 0x0000003300095308 */ /* 0x0087e20000000c00 */
[----:B------:R-:W-:Y:S01]  /*87d0*/  @P0 MOV R0, 0x1 ;  /* 0x0000000100000802 */ /* 0x000fe20000000f00 */
[----:B------:R-:W-:Y:S01]  /*87e0*/  @!P0 IMAD R0, R105, c[0x0][0x1c0], RZ ;  /* 0x0000700069008a24 */ /* 0x000fe200078e02ff */
[----:B------:R1:W1:Y:S04]  /*87f0*/  LDS.128 R36, [R226] ;  /* 0x00000000e2247984 */ /* 0x0002680000000c00 */
[----:B------:R1:W1:Y:S04]  /*8800*/  LDS.128 R68, [R226+0x800] ;  /* 0x00080000e2447984 */ /* 0x0002680000000c00 */
[----:B------:R1:W2:Y:S04]  /*8810*/  LDS.128 R64, [R226+0x1000] ;  /* 0x00100000e2407984 */ /* 0x0002a80000000c00 */
[----:B------:R1:W2:Y:S04]  /*8820*/  LDS.128 R60, [R226+0x1800] ;  /* 0x00180000e23c7984 */ /* 0x0002a80000000c00 */
[----:B------:R1:W2:Y:S04]  /*8830*/  LDS.128 R32, [R226+0x2000] ;  /* 0x00200000e2207984 */ /* 0x0002a80000000c00 */
[----:B------:R1:W2:Y:S04]  /*8840*/  LDS.128 R56, [R226+0x2800] ;  /* 0x00280000e2387984 */ /* 0x0002a80000000c00 */
[----:B------:R2:W2:Y:S04]  /*8850*/  LDS.128 R52, [R226+0x3000] ;  /* 0x00300000e2347984 */ /* 0x0004a80000000c00 */
[----:B---3--:R3:W3:Y:S04]  /*8860*/  LDS.128 R48, [R226+0x3800] ;  /* 0x00380000e2307984 */ /* 0x0086e80000000c00 */
[----:B------:R2:W3:Y:S04]  /*8870*/  LDS.128 R28, [R226+0x4000] ;  /* 0x00400000e21c7984 */ /* 0x0004e80000000c00 */
[----:B------:R2:W3:Y:S04]  /*8880*/  LDS.128 R44, [R226+0x4800] ;  /* 0x00480000e22c7984 */ /* 0x0004e80000000c00 */
[----:B------:R2:W3:Y:S04]  /*8890*/  LDS.128 R40, [R226+0x5000] ;  /* 0x00500000e2287984 */ /* 0x0004e80000000c00 */
[----:B------:R3:W3:Y:S01]  /*88a0*/  LDS.128 R24, [R226+0x5800] ;  /* 0x00580000e2187984 */ /* 0x0006e20000000c00 */
[----:B------:R-:W-:Y:S01]  /*88b0*/  ISETP.NE.OR P1, PT, RZ, UR4, !P1 ;  /* 0x00000004ff007c0c */ /* 0x000fe2000cf25670 */
[----:B-1----:R-:W-:Y:S01]  /*88c0*/  IMAD R0, R18, R0, RZ ;  /* 0x0000000012007224 */ /* 0x002fe200078e02ff */
[----:B----4-:R-:W1:Y:S01]  /*88d0*/  @P3 MUFU.LG2 R7, R101 ;  /* 0x0000006500073308 */ /* 0x010e620000000c00 */
[----:B-----5:R-:W-:Y:S01]  /*88e0*/  @P0 MOV R6, c[0x0][0x210] ;  /* 0x0000840000060a02 */ /* 0x020fe20000000f00 */
[----:B--2---:R-:W-:Y:S01]  /*88f0*/  @P6 FMUL.FTZ R2, R2, 0.69314718246459960938 ;  /* 0x3f31721802026820 */ /* 0x004fe20000410000 */
[----:B------:R-:W-:-:S02]  /*8900*/  @!P0 MOV R6, 0x1 ;  /* 0x0000000100068802 */ /* 0x000fc40000000f00 */
[----:B------:R-:W-:-:S03]  /*8910*/  SEL R0, R0, RZ, P1 ;  /* 0x000000ff00007207 */ /* 0x000fc60000800000 */
[----:B------:R-:W2:Y:S01]  /*8920*/  @P4 MUFU.LG2 R8, R100 ;  /* 0x0000006400084308 */ /* 0x000ea20000000c00 */
[----:B------:R-:W-:Y:S01]  /*8930*/  MOV R16, 0x7f800000 ;  /* 0x7f80000000107802 */ /* 0x000fe20000000f00 */
[----:B------:R-:W-:Y:S01]  /*8940*/  @P6 FFMA.FTZ R16, R104, c[0x0][0x238], R2 ;  /* 0x00008e0068106a23 */ /* 0x000fe20000010002 */
[----:B------:R-:W-:Y:S01]  /*8950*/  LOP3.LUT P2, RZ, R107, 0x3, RZ, 0xc0, !PT ;  /* 0x000000036bff7812 */ /* 0x000fe2000784c0ff */
[----:B------:R-:W-:Y:S02]  /*8960*/  IMAD R2, R19, R105, R0 ;  /* 0x0000006913027224 */ /* 0x000fe400078e0200 */
[----:B------:R-:W-:Y:S02]  /*8970*/  @!P1 IMAD R10, R18, c[0x0][0x214], RZ ;  /* 0x00008500120a9a24 */ /* 0x000fe400078e02ff */
[----:B------:R-:W-:Y:S01]  /*8980*/  IMAD R0, R17, R6, RZ ;  /* 0x0000000611007224 */ /* 0x000fe200078e02ff */
[----:B------:R-:W-:Y:S02]  /*8990*/  CS2R R4, SRZ ;  /* 0x0000000000047805 */ /* 0x000fe4000001ff00 */
[----:B------:R-:W-:-:S02]  /*89a0*/  @!P1 MOV R4, R10 ;  /* 0x0000000a00049202 */ /* 0x000fc40000000f00 */
[----:B------:R-:W-:Y:S01]  /*89b0*/  SHF.L.U32 R0, R0, 0x7, RZ ;  /* 0x0000000700007819 */ /* 0x000fe200000006ff */
[----:B-1----:R-:W-:Y:S01]  /*89c0*/  @P3 FMUL.FTZ R7, R7, 0.69314718246459960938 ;  /* 0x3f31721807073820 */ /* 0x002fe20000410000 */
[----:B------:R-:W-:Y:S01]  /*89d0*/  @!P1 SHF.R.S32.HI R5, RZ, 0x1f, R10 ;  /* 0x0000001fff059819 */ /* 0x000fe2000001140a */
[----:B------:R-:W-:Y:S01]  /*89e0*/  @P5 FMUL.FTZ R9, R9, 0.69314718246459960938 ;  /* 0x3f31721809095820 */ /* 0x000fe20000410000 */
[----:B------:R-:W-:Y:S01]  /*89f0*/  IADD3 R10, P1, P0, R0, R4, R2 ;  /* 0x00000004000a7210 */ /* 0x000fe2000783e002 */
[----:B--2---:R-:W-:Y:S01]  /*8a00*/  @P4 FMUL.FTZ R8, R8, 0.69314718246459960938 ;  /* 0x3f31721808084820 */ /* 0x004fe20000410000 */
[----:B------:R-:W-:Y:S01]  /*8a10*/  SHF.R.S32.HI R0, RZ, 0x1f, R0 ;  /* 0x0000001fff007819 */ /* 0x000fe20000011400 */
[----:B------:R-:W-:Y:S01]  /*8a20*/  BSSY B0, `(.L_x_423) ;  /* 0x0000033000007945 */ /* 0x000fe20003800000 */
        /* <DEDUP_REMOVED lines=9> */
[----:B---3--:R-:W-:Y:S01]  /*8ac0*/  SHF.R.S32.HI R2, RZ, 0x1f, R20 ;  /* 0x0000001fff027819 */ /* 0x008fe20000011414 */
[----:B------:R-:W-:Y:S01]  /*8ad0*/  IMAD.MOV.U32 R5, RZ, RZ, c[0x0][0x214] ;  /* 0x00008500ff057624 */ /* 0x000fe200078e00ff */
[----:B------:R-:W-:-:S02]  /*8ae0*/  SHF.R.S32.HI R0, RZ, 0x1f, R107 ;  /* 0x0000001fff007819 */ /* 0x000fc4000001146b */
[----:B------:R-:W-:Y:S01]  /*8af0*/  LEA.HI R2, R2, R20, RZ, 0x2 ;  /* 0x0000001402027211 */ /* 0x000fe200078f10ff */
[----:B------:R-:W-:Y:S01]  /*8b00*/  IMAD R5, R17, -0x80, R5 ;  /* 0xffffff8011057824 */ /* 0x000fe200078e0205 */
        /* <DEDUP_REMOVED lines=36> */
.L_x_424:
[----:B---3--:R-:W-:Y:S05]  /*8d50*/  BSYNC B0 ;  /* 0x0000000000007941 */ /* 0x008fea0003800000 */
.L_x_423:
[----:B-1----:R-:W-:Y:S01]  /*8d60*/  IMAD.SHL.U32 R2, R106, 0x8, RZ ;  /* 0x000000086a027824 */ /* 0x002fe200078e00ff */
        /* <DEDUP_REMOVED lines=17> */
[----:B------:R-:W-:Y:S02]  /*8e80*/  IMAD R0, R5, c[0x0][0x1e8], RZ ;  /* 0x00007a0005007a24 */ /* 0x000fe400078e02ff */
[----:B------:R-:W-:-:S04]  /*8e90*/  IMAD.WIDE.U32 R2, R4, c[0x0][0x1e8], R2 ;  /* 0x00007a0004027a25 */ /* 0x000fc800078e0002 */
[----:B------:R-:W-:Y:S01]  /*8ea0*/  IMAD R0, R4, c[0x0][0x1ec], R0 ;  /* 0x00007b0004007a24 */ /* 0x000fe200078e0200 */
[----:B------:R-:W-:-:S03]  /*8eb0*/  LEA R6, P0, R2, c[0x0][0x1d0], 0x1 ;  /* 0x0000740002067a11 */ /* 0x000fc600078008ff */
[----:B------:R-:W-:-:S05]  /*8ec0*/  IMAD.IADD R0, R3, 0x1, R0 ;  /* 0x0000000103007824 */ /* 0x000fca00078e0200 */
[----:B------:R-:W-:Y:S02]  /*8ed0*/  LEA.HI.X R7, R2, c[0x0][0x1d4], R0, 0x1, P0 ;  /* 0x0000750002077a11 */ /* 0x000fe400000f0c00 */
[----:B------:R-:W-:-:S03]  /*8ee0*/  IADD3 R4, P0, R6, UR7, RZ ;  /* 0x0000000706047c10 */ /* 0x000fc6000ff1e0ff */
[----:B------:R-:W-:Y:S01]  /*8ef0*/  STG.E.128 [R6.64], R36 ;  /* 0x0000002406007986 */ /* 0x000fe2000c101d08 */
[----:B------:R-:W-:Y:S02]  /*8f00*/  IADD3.X R5, R7, UR5, RZ, P0, !PT ;  /* 0x0000000507057c10 */ /* 0x000fe400087fe4ff */
[----:B------:R-:W-:Y:S01]  /*8f10*/  IADD3 R2, P0, R4, UR7, RZ ;  /* 0x0000000704027c10 */ /* 0x000fe2000ff1e0ff */
[----:B------:R-:W-:Y:S03]  /*8f20*/  STG.E.128 [R6.64+0x40], R32 ;  /* 0x0000402006007986 */ /* 0x000fe6000c101d08 */
[----:B------:R-:W-:Y:S01]  /*8f30*/  IADD3.X R3, R5, UR5, RZ, P0, !PT ;  /* 0x0000000505037c10 */ /* 0x000fe200087fe4ff */
[----:B------:R1:W-:Y:S04]  /*8f40*/  STG.E.128 [R6.64+0x80], R28 ;  /* 0x0000801c06007986 */ /* 0x0003e8000c101d08 */
[----:B------:R-:W-:Y:S04]  /*8f50*/  STG.E.128 [R4.64], R68 ;  /* 0x0000004404007986 */ /* 0x000fe8000c101d08 */
[----:B------:R-:W-:Y:S04]  /*8f60*/  STG.E.128 [R4.64+0x40], R56 ;  /* 0x0000403804007986 */ /* 0x000fe8000c101d08 */
[----:B------:R-:W-:Y:S04]  /*8f70*/  STG.E.128 [R4.64+0x80], R44 ;  /* 0x0000802c04007986 */ /* 0x000fe8000c101d08 */
[----:B------:R-:W-:Y:S04]  /*8f80*/  STG.E.128 [R2.64], R64 ;  /* 0x0000004002007986 */ /* 0x000fe8000c101d08 */
[----:B------:R-:W-:Y:S04]  /*8f90*/  STG.E.128 [R2.64+0x40], R52 ;  /* 0x0000403402007986 */ /* 0x000fe8000c101d08 */
[----:B------:R-:W-:Y:S01]  /*8fa0*/  STG.E.128 [R2.64+0x80], R40 ;  /* 0x0000802802007986 */ /* 0x000fe2000c101d08 */
[----:B-1----:R-:W-:-:S04]  /*8fb0*/  IADD3 R6, P0, R2, UR7, RZ ;  /* 0x0000000702067c10 */ /* 0x002fc8000ff1e0ff */
[----:B------:R-:W-:-:S05]  /*8fc0*/  IADD3.X R7, R3, UR5, RZ, P0, !PT ;  /* 0x0000000503077c10 */ /* 0x000fca00087fe4ff */
[----:B------:R-:W-:Y:S04]  /*8fd0*/  STG.E.128 [R6.64], R60 ;  /* 0x0000003c06007986 */ /* 0x000fe8000c101d08 */
[----:B------:R-:W-:Y:S04]  /*8fe0*/  STG.E.128 [R6.64+0x40], R48 ;  /* 0x0000403006007986 */ /* 0x000fe8000c101d08 */
[----:B------:R-:W-:Y:S01]  /*8ff0*/  STG.E.128 [R6.64+0x80], R24 ;  /* 0x0000801806007986 */ /* 0x000fe2000c101d08 */
[----:B------:R-:W-:Y:S05]  /*9000*/  EXIT ;  /* 0x000000000000794d */ /* 0x000fea0003800000 */
.L_x_425:
        /* <DEDUP_REMOVED lines=15> */
.L_x_1037:


//--------------------- .text._ZN5flash16flash_fwd_kernelI23Flash_fwd_kernel_traitsILi96ELi128ELi64ELi4ELb0ELb0EN7cutlass6half_tE19Flash_kernel_traitsILi96ELi128ELi64ELi4ES3_EELb1ELb0ELb0ELb1ELb0ELb0ELb0ELb0EEEvNS_16Flash_fwd_paramsE --------------------------
	.section	.text._ZN5flash16flash_fwd_kernelI23Flash_fwd_kernel_traitsILi96ELi128ELi64ELi4ELb0ELb0EN7cutlass6half_tE19Flash_kernel_traitsILi96ELi128ELi64ELi4ES3_EELb1ELb0ELb0ELb1ELb0ELb0ELb0ELb0EEEvNS_16Flash_fwd_paramsE,"ax",@progbits
	.sectioninfo	@"SHI_REGISTERS=255"
	.align	128
        .global         _ZN5flash16flash_fwd_kernelI23Flash_fwd_kernel_traitsILi96ELi128ELi64ELi4ELb0ELb0EN7cutlass6half_tE19Flash_kernel_traitsILi96ELi128ELi64ELi4ES3_EELb1ELb0ELb0ELb1ELb0ELb0ELb0ELb0EEEvNS_16Flash_fwd_paramsE
        .type           _ZN5flash16flash_fwd_kernelI23Flash_fwd_kernel_traitsILi96ELi128ELi64ELi4ELb0ELb0EN7cutlass6half_tE19Flash_kernel_traitsILi96ELi128ELi64ELi4ES3_EELb1ELb0ELb0ELb1ELb0ELb0ELb0ELb0EEEvNS_16Flash_fwd_paramsE,@function
        .size           _ZN5flash16flash_fwd_kernelI23Flash_fwd_kernel_traitsILi96ELi128ELi64ELi4ELb0ELb0EN7cutlass6half_tE19Flash_kernel_traitsILi96ELi128ELi64ELi4ES3_EELb1ELb0ELb0ELb1ELb0ELb0ELb0ELb0EEEvNS_16Flash_fwd_paramsE,(.L_x_1038 - _ZN5flash16flash_fwd_kernelI23Flash_fwd_kernel_traitsILi96ELi128ELi64ELi4ELb0ELb0EN7cutlass6half_tE19Flash_kernel_traitsILi96ELi128ELi64ELi4ES3_EELb1ELb0ELb0ELb1ELb0ELb0ELb0ELb0EEEvNS_16Flash_fwd_paramsE)
        .other          _ZN5flash16flash_fwd_kernelI23Flash_fwd_kernel_traitsILi96ELi128ELi64ELi4ELb0ELb0EN7cutlass6half_tE19Flash_kernel_traitsILi96ELi128ELi64ELi4ES3_EELb1ELb0ELb0ELb1ELb0ELb0ELb0ELb0EEEvNS_16Flash_fwd_paramsE,@"STO_CUDA_ENTRY STV_DEFAULT"
_ZN5flash16flash_fwd_kernelI23Flash_fwd_kernel_traitsILi96ELi128ELi64ELi4ELb0ELb0EN7cutlass6half_tE19Flash_kernel_traitsILi96ELi128ELi64ELi4ES3_EELb1ELb0ELb0ELb1ELb0ELb0ELb0ELb0EEEvNS_16Flash_fwd_paramsE:
.text._ZN5flash16flash_fwd_kernelI23Flash_fwd_kernel_traitsILi96ELi128ELi64ELi4ELb0ELb0EN7cutlass6half_tE19Flash_kernel_traitsILi96ELi128ELi64ELi4ES3_EELb1ELb0ELb0ELb1ELb0ELb0ELb0ELb0EEEvNS_16Flash_fwd_paramsE:
        /* <DEDUP_REMOVED lines=14> */
[----:B------:R-:W1:Y:S01]  /*00e0*/  LDC.U8 R8, c[0x0][0x312] ;  /* 0x0000c480ff087b82 */ /* 0x000e620000000000 */
[----:B------:R-:W-:Y:S02]  /*00f0*/  ISETP.NE.U32.AND P3, PT, RZ, c[0x0][0x240], PT ;  /* 0x00009000ff007a0c */ /* 0x000fe40003f65070 */
[----:B------:R-:W4:Y:S01]  /*0100*/  S2R R196, SR_CTAID.X ;  /* 0x0000000000c47919 */ /* 0x000f220000002500 */
[----:B------:R-:W-:Y:S02]  /*0110*/  MOV R12, 0x4 ;  /* 0x00000004000c7802 */ /* 0x000fe40000000f00 */
[----:B------:R-:W-:Y:S01]  /*0120*/  ISETP.NE.AND.EX P3, PT, RZ, c[0x0][0x244], PT, P3 ;  /* 0x00009100ff007a0c */ /* 0x000fe20003f65330 */
[----:B------:R-:W4:Y:S01]  /*0130*/  S2R R28, SR_CTAID.Y ;  /* 0x00000000001c7919 */ /* 0x000f220000002600 */
[----:B------:R-:W-:-:S03]  /*0140*/  MOV R15, 0xffffffff ;  /* 0xffffffff000f7802 */ /* 0x000fc60000000f00 */
[----:B------:R-:W4:Y:S04]  /*0150*/  S2R R18, SR_CTAID.Z ;  /* 0x0000000000127919 */ /* 0x000f280000002700 */
[----:B------:R-:W4:Y:S01]  /*0160*/  S2R R193, SR_TID.X ;  /* 0x0000000000c17919 */ /* 0x000f220000002100 */
[----:B-1----:R-:W-:Y:S01]  /*0170*/  ISETP.NE.AND P4, PT, R8, RZ, PT ;  /* 0x000000ff0800720c */ /* 0x002fe20003f85270 */
[----:B----4-:R-:W-:Y:S01]  /*0180*/  IMAD.WIDE R8, R28, R12, c[0x0][0x240] ;  /* 0x000090001c087625 */ /* 0x010fe200078e020c */
[----:B------:R-:W-:-:S04]  /*0190*/  LOP3.LUT R0, R18, R196, R28, 0xfe, !PT ;  /* 0x000000c412007212 */ /* 0x000fc800078efe1c */
[----:B------:R-:W-:Y:S01]  /*01a0*/  LOP3.LUT P2, RZ, R0, R193, RZ, 0xfc, !PT ;  /* 0x000000c100ff7212 */ /* 0x000fe2000784fcff */
[----:B--2---:R1:W2:Y:S08]  /*01b0*/  @P1 R2UR UR20, R4 ;  /* 0x00000000041413c2 */ /* 0x0042b000000e0000 */
[----:B------:R4:W2:Y:S04]  /*01c0*/  @P1 R2UR UR21, R5 ;  /* 0x00000000051513c2 */ /* 0x0008a800000e0000 */
[----:B-1----:R-:W-:-:S02]  /*01d0*/  @!P2 IMAD.MOV.U32 R4, RZ, RZ, c[0x0][0x308] ;  /* 0x0000c200ff04a624 */ /* 0x002fc400078e00ff */
[----:B----4-:R-:W-:Y:S01]  /*01e0*/  @!P2 IMAD.MOV.U32 R5, RZ, RZ, c[0x0][0x30c] ;  /* 0x0000c300ff05a624 */ /* 0x010fe200078e00ff */
[----:B---3--:R-:W-:Y:S01]  /*01f0*/  @P1 IADD3 R6, P0, R2, c[0x0][0x300], RZ ;  /* 0x0000c00002061a10 */ /* 0x008fe20007f1e0ff */
[----:B--2---:R-:W-:-:S04]  /*0200*/  IMAD.U32 R2, RZ, RZ, UR20 ;  /* 0x00000014ff027e24 */ /* 0x004fc8000f8e00ff */
[----:B------:R-:W-:Y:S01]  /*0210*/  @P1 IMAD.X R7, RZ, RZ, R3, P0 ;  /* 0x000000ffff071224 */ /* 0x000fe200000e0603 */
[----:B------:R-:W-:Y:S01]  /*0220*/  ISETP.NE.U32.AND P0, PT, RZ, c[0x0][0x250], PT ;  /* 0x00009400ff007a0c */ /* 0x000fe20003f05070 */
[----:B------:R-:W-:Y:S01]  /*0230*/  IMAD.U32 R3, RZ, RZ, UR21 ;  /* 0x00000015ff037e24 */ /* 0x000fe2000f8e00ff */
[----:B------:R-:W-:Y:S02]  /*0240*/  ISETP.EQ.U32.AND P1, PT, RZ, c[0x0][0x248], PT ;  /* 0x00009200ff007a0c */ /* 0x000fe40003f22070 */
[----:B------:R-:W-:Y:S02]  /*0250*/  ISETP.NE.AND.EX P0, PT, RZ, c[0x0][0x254], PT, P0 ;  /* 0x00009500ff007a0c */ /* 0x000fe40003f05300 */
[----:B------:R1:W-:Y:S01]  /*0260*/  @!P2 STG.E.64 [R4.64], R2 ;  /* 0x000000020400a986 */ /* 0x0003e2000c101b12 */
[----:B------:R-:W-:Y:S02]  /*0270*/  SHF.R.S32.HI R13, RZ, 0x1f, R193 ;  /* 0x0000001fff0d7819 */ /* 0x000fe400000114c1 */
[----:B------:R-:W-:Y:S01]  /*0280*/  ISETP.EQ.OR.EX P1, PT, RZ, c[0x0][0x24c], !P4, P1 ;  /* 0x00009300ff007a0c */ /* 0x000fe20006722710 */
[----:B-1----:R-:W-:-:S02]  /*0290*/  @!P2 IMAD.MOV.U32 R2, RZ, RZ, R6 ;  /* 0x000000ffff02a224 */ /* 0x002fc400078e0006 */
[----:B------:R-:W-:-:S05]  /*02a0*/  @!P2 IMAD.MOV.U32 R3, RZ, RZ, R7 ;  /* 0x000000ffff03a224 */ /* 0x000fca00078e0007 */
[----:B------:R1:W-:Y:S04]  /*02b0*/  @!P2 STG.E.64 [R4.64+0x8], R2 ;  /* 0x000008020400a986 */ /* 0x0003e8000c101b12 */
[----:B------:R2:W3:Y:S04]  /*02c0*/  @P3 LDG.E R15, [R8.64] ;  /* 0x00000012080f3981 */ /* 0x0004e8000c1e1900 */
[----:B-1----:R2:W4:Y:S01]  /*02d0*/  @P3 LDG.E R4, [R8.64+0x4] ;  /* 0x0000041208043981 */ /* 0x002522000c1e1900 */
[----:B------:R-:W-:Y:S01]  /*02e0*/  @P0 IMAD.WIDE R2, R28, R12, c[0x0][0x250] ;  /* 0x000094001c020625 */ /* 0x000fe200078e020c */
[----:B------:R-:W-:-:S03]  /*02f0*/  LEA.HI R14, R13, R193, RZ, 0x5 ;  /* 0x000000c10d0e7211 */ /* 0x000fc600078f28ff */
[C---:B------:R-:W-:Y:S02]  /*0300*/  IMAD R0, R28.reuse, c[0x0][0x1c0], R18 ;  /* 0x000070001c007a24 */ /* 0x040fe400078e0212 */
[----:B------:R-:W-:-:S03]  /*0310*/  IMAD.WIDE R10, R28, R12, c[0x0][0x248] ;  /* 0x000092001c0a7625 */ /* 0x000fc600078e020c */
[----:B------:R-:W-:Y:S01]  /*0320*/  SHF.L.U32 R0, R0, 0x5, RZ ;  /* 0x0000000500007819 */ /* 0x000fe200000006ff */
[----:B--2---:R-:W-:Y:S02]  /*0330*/  IMAD.MOV.U32 R9, RZ, RZ, RZ ;  /* 0x000000ffff097224 */ /* 0x004fe400078e00ff */
[----:B------:R-:W-:-:S04]  /*0340*/  IMAD.MOV.U32 R8, RZ, RZ, -0x1 ;  /* 0xffffffffff087424 */ /* 0x000fc800078e00ff */
[----:B------:R1:W5:Y:S04]  /*0350*/  @P0 LDG.E R9, [R2.64] ;  /* 0x0000001202090981 */ /* 0x000368000c1e1900 */
[----:B------:R2:W5:Y:S01]  /*0360*/  @!P1 LDG.E R8, [R10.64] ;  /* 0x000000120a089981 */ /* 0x000562000c1e1900 */
[----:B------:R-:W-:-:S04]  /*0370*/  ISETP.NE.U32.AND P2, PT, RZ, c[0x0][0x248], PT ;  /* 0x00009200ff007a0c */ /* 0x000fc80003f45070 */
[----:B------:R-:W-:Y:S02]  /*0380*/  ISETP.NE.AND.EX P2, PT, RZ, c[0x0][0x24c], PT, P2 ;  /* 0x00009300ff007a0c */ /* 0x000fe40003f45320 */
[----:B-1----:R-:W-:-:S05]  /*0390*/  LOP3.LUT R2, R14, 0xffffffe0, RZ, 0xc0, !PT ;  /* 0xffffffe00e027812 */ /* 0x002fca00078ec0ff */
[----:B------:R-:W-:-:S05]  /*03a0*/  IMAD.IADD R37, R193, 0x1, -R2 ;  /* 0x00000001c1257824 */ /* 0x000fca00078e0a02 */
[--C-:B------:R-:W-:Y:S02]  /*03b0*/  IADD3 R195, P1, P0, R0, R6, R37.reuse ;  /* 0x0000000600c37210 */ /* 0x100fe4000783e025 */
[----:B------:R-:W-:Y:S02]  /*03c0*/  SHF.R.S32.HI R0, RZ, 0x1f, R0 ;  /* 0x0000001fff007819 */ /* 0x000fe40000011400 */
[----:B------:R-:W-:-:S04]  /*03d0*/  SHF.R.S32.HI R2, RZ, 0x1f, R37 ;  /* 0x0000001fff027819 */ /* 0x000fc80000011425 */
[----:B------:R-:W-:Y:S01]  /*03e0*/  IADD3.X R194, R0, R7, R2, P1, P0 ;  /* 0x0000000700c27210 */ /* 0x000fe20000fe0402 */
[----:B---3--:R2:W-:Y:S04]  /*03f0*/  STL [R1+0x38], R15 ;  /* 0x0000380f01007387 */ /* 0x0085e80000100800 */
[----:B------:R2:W-:Y:S01]  /*0400*/  STL [R1+0x4c], R195 ;  /* 0x00004cc301007387 */ /* 0x0005e20000100800 */
[----:B----4-:R-:W-:Y:S02]  /*0410*/  @P3 IMAD.IADD R235, R4, 0x1, -R15 ;  /* 0x0000000104eb3824 */ /* 0x010fe400078e0a0f */
[----:B------:R-:W-:Y:S01]  /*0420*/  @!P3 IMAD.MOV.U32 R235, RZ, RZ, c[0x0][0x214] ;  /* 0x00008500ffebb624 */ /* 0x000fe200078e00ff */
[----:B------:R-:W-:Y:S05]  /*0430*/  @!P2 BRA `(.L_x_426) ;  /* 0x000000400000a947 */ /* 0x000fea0003800000 */
[----:B------:R-:W3:Y:S02]  /*0440*/  @P4 LDG.E R0, [R10.64+0x4] ;  /* 0x000004120a004981 */ /* 0x000ee4000c1e1900 */
[----:B---3-5:R-:W-:-:S06]  /*0450*/  @P4 IADD3 R0, R0, -R8, RZ ;  /* 0x8000000800004210 */ /* 0x028fcc0007ffe0ff */
[----:B------:R1:W5:Y:S01]  /*0460*/  @!P4 LDG.E R0, [R10.64] ;  /* 0x000000120a00c981 */ /* 0x000362000c1e1900 */
[----:B------:R-:W-:Y:S05]  /*0470*/  BRA `(.L_x_427) ;  /* 0x0000001000007947 */ /* 0x000fea0003800000 */
.L_x_426:
[----:B------:R-:W-:Y:S02]  /*0480*/  MOV R0, c[0x0][0x218] ;  /* 0x0000860000007a02 */ /* 0x000fe40000000f00 */
.L_x_427:
[----:B------:R-:W-:-:S04]  /*0490*/  ISETP.NE.U32.AND P2, PT, RZ, c[0x0][0x258], PT ;  /* 0x00009600ff007a0c */ /* 0x000fc80003f45070 */
[----:B------:R-:W-:-:S13]  /*04a0*/  ISETP.NE.AND.EX P2, PT, RZ, c[0x0][0x25c], PT, P2 ;  /* 0x00009700ff007a0c */ /* 0x000fda0003f45320 */
[----:B------:R-:W-:-:S06]  /*04b0*/  @P2 IMAD.WIDE R2, R28, R12, c[0x0][0x258] ;  /* 0x000096001c022625 */ /* 0x000fcc00078e020c */
[----:B------:R-:W3:Y:S01]  /*04c0*/  @P2 LDG.E R3, [R2.64] ;  /* 0x0000001202032981 */ /* 0x000ee2000c1e1900 */
[----:B------:R-:W-:Y:S01]  /*04d0*/  IMAD.SHL.U32 R38, R196, 0x80, RZ ;  /* 0x00000080c4267824 */ /* 0x000fe200078e00ff */
[----:B------:R-:W-:-:S04]  /*04e0*/  @!P2 ISETP.NE.U32.AND P1, PT, RZ, c[0x0][0x268], PT ;  /* 0x00009a00ff00aa0c */ /* 0x000fc80003f25070 */
[----:B------:R-:W-:Y:S02]  /*04f0*/  ISETP.GT.AND P0, PT, R235, R38, PT ;  /* 0x00000026eb00720c */ /* 0x000fe40003f04270 */
[----:B------:R-:W-:-:S04]  /*0500*/  @!P2 ISETP.NE.AND.EX P1, PT, RZ, c[0x0][0x26c], PT, P1 ;  /* 0x00009b00ff00aa0c */ /* 0x000fc80003f25310 */
[----:B------:R-:W-:Y:S01]  /*0510*/  @!P2 SEL R2, RZ, c[0x0][0x21c], !P1 ;  /* 0x00008700ff02aa07 */ /* 0x000fe20004800000 */
[----:B---3-5:R-:W-:-:S03]  /*0520*/  @P2 IMAD.IADD R133, R3, 0x1, -R9 ;  /* 0x0000000103852824 */ /* 0x028fc600078e0a09 */
        /* <DEDUP_REMOVED lines=8> */
[----:B------:R-:W3:Y:S01]  /*05b0*/  LDC.U8 R246, c[0x0][0x2d8] ;  /* 0x0000b600fff67b82 */ /* 0x000ee20000000000 */
        /* <DEDUP_REMOVED lines=27> */
.L_x_429:
[----:B---3--:R-:W-:Y:S02]  /*0770*/  IABS R5, c[0x0][0x1c8] ;  /* 0x0000720000057a13 */ /* 0x008fe40000000000 */
[----:B------:R-:W-:Y:S02]  /*0780*/  IABS R4, R18 ;  /* 0x0000001200047213 */ /* 0x000fe40000000000 */
[----:B------:R-:W3:Y:S08]  /*0790*/  I2F.RP R2, R5 ;  /* 0x0000000500027306 */ /* 0x000ef00000209400 */
[----:B---3--:R-:W3:Y:S02]  /*07a0*/  MUFU.RCP R2, R2 ;  /* 0x0000000200027308 */ /* 0x008ee40000001000 */
[----:B---3--:R-:W-:-:S06]  /*07b0*/  IADD3 R2, R2, 0xffffffe, RZ ;  /* 0x0ffffffe02027810 */ /* 0x008fcc0007ffe0ff */
[----:B------:R-:W3:Y:S02]  /*07c0*/  F2I.FTZ.U32.TRUNC.NTZ R3, R2 ;  /* 0x0000000200037305 */ /* 0x000ee4000021f000 */
[----:B---3--:R-:W-:Y:S02]  /*07d0*/  IMAD.MOV R0, RZ, RZ, -R3 ;  /* 0x000000ffff007224 */ /* 0x008fe400078e0a03 */
        /* <DEDUP_REMOVED lines=17> */
[----:B--2---:R-:W-:Y:S02]  /*08f0*/  @P0 MOV R15, R2 ;  /* 0x00000002000f0202 */ /* 0x004fe40000000f00 */
        /* <DEDUP_REMOVED lines=16> */
.L_x_430:
[-C--:B------:R-:W-:Y:S01]  /*0a00*/  LEA.HI R3, R13, R193.reuse, RZ, 0x2 ;  /* 0x000000c10d037211 */ /* 0x080fe200078f10ff */
[----:B------:R-:W-:Y:S01]  /*0a10*/  IMAD.IADD R36, R235, 0x1, -R38 ;  /* 0x00000001eb247824 */ /* 0x000fe200078e0a26 */
[-C--:B------:R-:W-:Y:S01]  /*0a20*/  LEA.HI R27, R13, R193.reuse, RZ, 0x3 ;  /* 0x000000c10d1b7211 */ /* 0x080fe200078f18ff */
[----:B------:R-:W-:Y:S01]  /*0a30*/  BSSY B0, `(.L_x_431) ;  /* 0x0000066000007945 */ /* 0x000fe20003800000 */
[----:B------:R-:W-:Y:S02]  /*0a40*/  LOP3.LUT R0, R3, 0xfffffffc, RZ, 0xc0, !PT ;  /* 0xfffffffc03007812 */ /* 0x000fe400078ec0ff */
[----:B------:R-:W-:Y:S02]  /*0a50*/  SHF.R.S32.HI R25, RZ, 0x3, R27 ;  /* 0x00000003ff197819 */ /* 0x000fe4000001141b */
[----:B------:R-:W-:Y:S01]  /*0a60*/  LEA.HI R26, R13, R193, RZ, 0x4 ;  /* 0x000000c10d1a7211 */ /* 0x000fe200078f20ff */
[----:B------:R-:W-:Y:S01]  /*0a70*/  IMAD.IADD R2, R193, 0x1, -R0 ;  /* 0x00000001c1027824 */ /* 0x000fe200078e0a00 */
[----:B------:R-:W-:Y:S01]  /*0a80*/  SHF.R.S32.HI R4, RZ, 0x2, R3 ;  /* 0x00000002ff047819 */ /* 0x000fe20000011403 */
[----:B------:R-:W-:Y:S01]  /*0a90*/  IMAD.SHL.U32 R0, R25, 0x40, RZ ;  /* 0x0000004019007824 */ /* 0x000fe200078e00ff */
[----:B------:R-:W-:Y:S01]  /*0aa0*/  SHF.R.S32.HI R174, RZ, 0x5, R14 ;  /* 0x00000005ffae7819 */ /* 0x000fe2000001140e */
[----:B------:R-:W-:Y:S01]  /*0ab0*/  IMAD.SHL.U32 R202, R2, 0x8, RZ ;  /* 0x0000000802ca7824 */ /* 0x000fe200078e00ff */
[----:B------:R-:W-:-:S02]  /*0ac0*/  LEA.HI R3, R3, R4, RZ, 0x1 ;  /* 0x0000000403037211 */ /* 0x000fc400078f08ff */
[----:B------:R-:W-:Y:S02]  /*0ad0*/  LOP3.LUT R0, R0, 0xc0, RZ, 0xc0, !PT ;  /* 0x000000c000007812 */ /* 0x000fe400078ec0ff */
[----:B------:R-:W-:Y:S02]  /*0ae0*/  LOP3.LUT R3, R3, 0x7fffffe, RZ, 0xc0, !PT ;  /* 0x07fffffe03037812 */ /* 0x000fe400078ec0ff */
[----:B------:R-:W-:Y:S02]  /*0af0*/  LOP3.LUT R5, R0, 0x18, R202, 0xf8, !PT ;  /* 0x0000001800057812 */ /* 0x000fe400078ef8ca */
[----:B------:R-:W-:Y:S01]  /*0b00*/  SHF.R.U32.HI R2, RZ, 0x3, R0 ;  /* 0x00000003ff027819 */ /* 0x000fe20000011600 */
[----:B-1----:R-:W-:Y:S01]  /*0b10*/  IMAD.IADD R11, R4, 0x1, -R3 ;  /* 0x00000001040b7824 */ /* 0x002fe200078e0a03 */
[----:B------:R-:W-:Y:S02]  /*0b20*/  LOP3.LUT R0, R26, 0xfffffff0, RZ, 0xc0, !PT ;  /* 0xfffffff01a007812 */ /* 0x000fe400078ec0ff */
[----:B------:R-:W-:Y:S01]  /*0b30*/  LOP3.LUT R20, R5, R2, RZ, 0x3c, !PT ;  /* 0x0000000205147212 */ /* 0x000fe200078e3cff */
[----:B------:R-:W-:Y:S01]  /*0b40*/  IMAD R11, R174, 0x8, R11 ;  /* 0x00000008ae0b7824 */ /* 0x000fe200078e020b */
[----:B------:R-:W-:Y:S01]  /*0b50*/  SHF.R.S32.HI R5, RZ, 0x1f, R4 ;  /* 0x0000001fff057819 */ /* 0x000fe20000011404 */
[----:B------:R-:W-:Y:S01]  /*0b60*/  IMAD.IADD R23, R193, 0x1, -R0 ;  /* 0x00000001c1177824 */ /* 0x000fe200078e0a00 */
[----:B------:R-:W-:Y:S01]  /*0b70*/  IADD3 R12, P0, R202, R12, RZ ;  /* 0x0000000cca0c7210 */ /* 0x000fe20007f1e0ff */
[----:B------:R-:W-:Y:S01]  /*0b80*/  IMAD.U32 R20, R11, 0x20, R20 ;  /* 0x000000200b147824 */ /* 0x000fe200078e0014 */
[----:B------:R-:W-:Y:S01]  /*0b90*/  SHF.R.S32.HI R203, RZ, 0x1f, R202 ;  /* 0x0000001fffcb7819 */ /* 0x000fe200000114ca */
[----:B------:R-:W-:Y:S01]  /*0ba0*/  IMAD R0, R5, c[0x0][0x198], RZ ;  /* 0x0000660005007a24 */ /* 0x000fe200078e02ff */
[----:B------:R-:W-:Y:S01]  /*0bb0*/  LEA.HI R24, R23, R23, RZ, 0x1 ;  /* 0x0000001717187211 */ /* 0x000fe200078f08ff */
[----:B------:R-:W-:Y:S01]  /*0bc0*/  IMAD R14, R5, c[0x0][0x1a0], RZ ;  /* 0x00006800050e7a24 */ /* 0x000fe200078e02ff */
[----:B------:R-:W-:Y:S01]  /*0bd0*/  SHF.R.S32.HI R10, RZ, 0x1f, R8 ;  /* 0x0000001fff0a7819 */ /* 0x000fe20000011408 */
[C---:B------:R-:W-:Y:S01]  /*0be0*/  IMAD R16, R4.reuse, c[0x0][0x19c], R0 ;  /* 0x0000670004107a24 */ /* 0x040fe200078e0200 */
[--C-:B------:R-:W-:Y:S01]  /*0bf0*/  SHF.R.S32.HI R9, RZ, 0x1, R24.reuse ;  /* 0x00000001ff097819 */ /* 0x100fe20000011418 */
[----:B------:R-:W-:Y:S01]  /*0c00*/  IMAD.X R13, R203, 0x1, R7, P0 ;  /* 0x00000001cb0d7824 */ /* 0x000fe200000e0607 */
[----:B------:R-:W-:Y:S01]  /*0c10*/  SHF.R.S32.HI R2, RZ, 0x1f, R24 ;  /* 0x0000001fff027819 */ /* 0x000fe20000011418 */
[--C-:B------:R-:W-:Y:S01]  /*0c20*/  IMAD.WIDE.U32 R6, R4, c[0x0][0x198], R202.reuse ;  /* 0x0000660004067a25 */ /* 0x100fe200078e00ca */
[----:B------:R-:W-:Y:S01]  /*0c30*/  IADD3 R200, R202, 0x20, RZ ;  /* 0x00000020cac87810 */ /* 0x000fe20007ffe0ff */
[----:B------:R1:W-:Y:S01]  /*0c40*/  STL.64 [R1+0x18], R202 ;  /* 0x000018ca01007387 */ /* 0x0003e20000100a00 */
[----:B------:R-:W-:Y:S01]  /*0c50*/  LEA.HI R0, R2, R9, RZ, 0x2 ;  /* 0x0000000902007211 */ /* 0x000fe200078f10ff */
[----:B------:R-:W-:Y:S01]  /*0c60*/  IMAD.WIDE.U32 R2, R4, c[0x0][0x1a0], R202 ;  /* 0x0000680004027a25 */ /* 0x000fe200078e00ca */
[----:B------:R-:W-:Y:S01]  /*0c70*/  IADD3 R6, P1, R21, R6, RZ ;  /* 0x0000000615067210 */ /* 0x000fe20007f3e0ff */
[----:B------:R1:W-:Y:S01]  /*0c80*/  STL [R1+0x44], R36 ;  /* 0x0000442401007387 */ /* 0x0003e20000100800 */
[----:B------:R-:W-:Y:S01]  /*0c90*/  LOP3.LUT R0, R0, 0xfffffffc, RZ, 0xc0, !PT ;  /* 0xfffffffc00007812 */ /* 0x000fe200078ec0ff */
[----:B------:R-:W-:Y:S01]  /*0ca0*/  IMAD R14, R4, c[0x0][0x1a4], R14 ;  /* 0x00006900040e7a24 */ /* 0x000fe200078e020e */
[----:B------:R-:W-:Y:S01]  /*0cb0*/  IADD3 R2, P0, R15, R2, RZ ;  /* 0x000000020f027210 */ /* 0x000fe20007f1e0ff */
[----:B------:R-:W-:Y:S01]  /*0cc0*/  IMAD.WIDE.U32 R12, R18, c[0x0][0x1a8], R12 ;  /* 0x00006a00120c7a25 */ /* 0x000fe200078e000c */
[----:B------:R-:W-:-:S02]  /*0cd0*/  IADD3.X R7, R22, R7, R16, P1, !PT ;  /* 0x0000000716077210 */ /* 0x000fc40000ffe410 */
[----:B------:R-:W-:Y:S01]  /*0ce0*/  IADD3.X R3, R17, R3, R14, P0, !PT ;  /* 0x0000000311037210 */ /* 0x000fe200007fe40e */
[----:B------:R-:W-:Y:S01]  /*0cf0*/  IMAD.IADD R21, R9, 0x1, -R0 ;  /* 0x0000000109157824 */ /* 0x000fe200078e0a00 */
[----:B------:R-:W-:Y:S01]  /*0d00*/  IADD3 R197, R202, 0x40, RZ ;  /* 0x00000040cac57810 */ /* 0x000fe20007ffe0ff */
[----:B------:R-:W-:Y:S01]  /*0d10*/  IMAD R0, R10, c[0x0][0x1b8], RZ ;  /* 0x00006e000a007a24 */ /* 0x000fe200078e02ff */
[----:B------:R-:W-:Y:S01]  /*0d20*/  ISETP.GE.AND P0, PT, R4, R36, PT ;  /* 0x000000240400720c */ /* 0x000fe20003f06270 */
        /* <DEDUP_REMOVED lines=8> */
[----:B------:R-:W-:Y:S02]  /*0db0*/  IMAD.IADD R29, R31, 0x1, R0 ;  /* 0x000000011f1d7824 */ /* 0x000fe400078e0200 */
[----:B------:R-:W-:Y:S01]  /*0dc0*/  IMAD.IADD R35, R33, 0x1, R9 ;  /* 0x0000000121237824 */ /* 0x000fe200078e0209 */
[----:B------:R1:W-:Y:S01]  /*0dd0*/  STL [R1+0x3c], R200 ;  /* 0x00003cc801007387 */ /* 0x0003e20000100800 */
[----:B------:R-:W-:-:S02]  /*0de0*/  IMAD R10, R19, c[0x0][0x1a8], RZ ;  /* 0x00006a00130a7a24 */ /* 0x000fc400078e02ff */
[----:B------:R-:W-:Y:S01]  /*0df0*/  IMAD.MOV.U32 R3, RZ, RZ, 0x10 ;  /* 0x00000010ff037424 */ /* 0x000fe200078e00ff */
[----:B------:R1:W-:Y:S01]  /*0e00*/  STL [R1+0x40], R197 ;  /* 0x000040c501007387 */ /* 0x0003e20000100800 */
[----:B------:R-:W-:Y:S02]  /*0e10*/  IMAD R10, R18, c[0x0][0x1ac], R10 ;  /* 0x00006b00120a7a24 */ /* 0x000fe400078e020a */
[----:B------:R-:W-:Y:S01]  /*0e20*/  IMAD.WIDE R6, R196, 0x80, R4 ;  /* 0x00000080c4067825 */ /* 0x000fe200078e0204 */
[----:B------:R1:W-:Y:S01]  /*0e30*/  STL [R1+0x4], R29 ;  /* 0x0000041d01007387 */ /* 0x0003e20000100800 */
[----:B------:R-:W-:Y:S02]  /*0e40*/  SEL R3, R3, 0xfffffff0, !P1 ;  /* 0xfffffff003037807 */ /* 0x000fe40004800000 */
[----:B------:R-:W-:Y:S01]  /*0e50*/  IMAD.SHL.U32 R222, R20, 0x2, RZ ;  /* 0x0000000214de7824 */ /* 0x000fe200078e00ff */
[----:B------:R1:W-:Y:S01]  /*0e60*/  STL [R1+0x24], R35 ;  /* 0x0000242301007387 */ /* 0x0003e20000100800 */
[----:B------:R-:W-:Y:S01]  /*0e70*/  IMAD.IADD R11, R13, 0x1, R10 ;  /* 0x000000010d0b7824 */ /* 0x000fe200078e020a */
        /* <DEDUP_REMOVED lines=33> */
.L_x_432:
[----:B------:R-:W-:Y:S05]  /*1090*/  BSYNC B0 ;  /* 0x0000000000007941 */ /* 0x000fea0003800000 */
.L_x_431:
[----:B------:R-:W-:Y:S01]  /*10a0*/  IADD3 R20, R4, 0x20, RZ ;  /* 0x0000002004147810 */ /* 0x000fe20007ffe0ff */
[----:B------:R-:W-:Y:S03]  /*10b0*/  BSSY B0, `(.L_x_433) ;  /* 0x0000024000007945 */ /* 0x000fe60003800000 */
[----:B------:R-:W-:-:S13]  /*10c0*/  ISETP.GE.AND P0, PT, R20, R36, PT ;  /* 0x000000241400720c */ /* 0x000fda0003f06270 */
[----:B------:R-:W-:Y:S05]  /*10d0*/  @P0 BRA `(.L_x_434) ;  /* 0x0000021000000947 */ /* 0x000fea0003800000 */
[----:B------:R-:W-:Y:S01]  /*10e0*/  IADD3 R0, P0, R6, 0x20, RZ ;  /* 0x0000002006007810 */ /* 0x000fe20007f1e0ff */
[----:B--2---:R-:W-:Y:S01]  /*10f0*/  IMAD.MOV.U32 R8, RZ, RZ, R12 ;  /* 0x000000ffff087224 */ /* 0x004fe200078e000c */
        /* <DEDUP_REMOVED lines=31> */
.L_x_434:
[----:B------:R-:W-:Y:S05]  /*12f0*/  BSYNC B0 ;  /* 0x0000000000007941 */ /* 0x000fea0003800000 */
.L_x_433:
        /* <DEDUP_REMOVED lines=37> */
.L_x_436:
[----:B------:R-:W-:Y:S05]  /*1550*/  BSYNC B0 ;  /* 0x0000000000007941 */ /* 0x000fea0003800000 */
.L_x_435:
        /* <DEDUP_REMOVED lines=40> */
.L_x_438:
[----:B------:R-:W-:Y:S05]  /*17e0*/  BSYNC B0 ;  /* 0x0000000000007941 */ /* 0x000fea0003800000 */
.L_x_437:
[----:B------:R-:W-:Y:S01]  /*17f0*/  MOV R198, R34 ;  /* 0x0000002200c67202 */ /* 0x000fe20000000f00 */
[----:B------:R-:W-:Y:S01]  /*1800*/  BSSY B0, `(.L_x_439) ;  /* 0x0000028000007945 */ /* 0x000fe20003800000 */
[----:B------:R-:W-:Y:S02]  /*1810*/  MOV R199, R35 ;  /* 0x0000002300c77202 */ /* 0x000fe40000000f00 */
[----:B-1----:R-:W-:Y:S02]  /*1820*/  LEA.HI.SX32 R36, R248, 0xffffffff, 0x1a ;  /* 0xfffffffff8247811 */ /* 0x002fe400078fd2ff */
[----:B------:R-:W-:Y:S02]  /*1830*/  MOV R198, R32 ;  /* 0x0000002000c67202 */ /* 0x000fe40000000f00 */
[----:B------:R-:W-:Y:S01]  /*1840*/  SHF.R.S32.HI R2, RZ, 0x1f, R36 ;  /* 0x0000001fff027819 */ /* 0x000fe20000011424 */
[C---:B------:R-:W-:Y:S02]  /*1850*/  IMAD R12, R36.reuse, -0x40, R133 ;  /* 0xffffffc0240c7824 */ /* 0x040fe400078e0285 */
[----:B------:R1:W-:Y:S01]  /*1860*/  STL.64 [R1+0x20], R198 ;  /* 0x000020c601007387 */ /* 0x0003e20000100a00 */
[----:B------:R-:W-:-:S02]  /*1870*/  IMAD R0, R36, UR4, RZ ;  /* 0x0000000424007c24 */ /* 0x000fc4000f8e02ff */
[----:B------:R-:W-:Y:S01]  /*1880*/  ISETP.GE.AND P0, PT, R4, R12, PT ;  /* 0x0000000c0400720c */ /* 0x000fe20003f06270 */
[----:B--2---:R-:W-:-:S04]  /*1890*/  IMAD.WIDE.U32 R6, R36, UR5, R198 ;  /* 0x0000000524067c25 */ /* 0x004fc8000f8e00c6 */
        /* <DEDUP_REMOVED lines=30> */
.L_x_440:
[----:B------:R-:W-:Y:S05]  /*1a80*/  BSYNC B0 ;  /* 0x0000000000007941 */ /* 0x000fea0003800000 */
.L_x_439:
        /* <DEDUP_REMOVED lines=34> */
.L_x_442:
[----:B------:R-:W-:Y:S05]  /*1cb0*/  BSYNC B0 ;  /* 0x0000000000007941 */ /* 0x000fea0003800000 */
.L_x_441:
        /* <DEDUP_REMOVED lines=11> */
[----:B------:R-:W2:Y:S04]  /*1d70*/  @P2 LDG.E R8, [R8.64] ;  /* 0x0000001208082981 */ /* 0x000ea8000c1e1900 */
[----:B------:R-:W-:Y:S01]  /*1d80*/  BAR.SYNC.DEFER_BLOCKING 0x0 ;  /* 0x0000000000007b1d */ /* 0x000fe20000010000 */
[----:B------:R-:W-:Y:S01]  /*1d90*/  ISETP.GE.AND P1, PT, R4, R12, PT ;  /* 0x0000000c0400720c */ /* 0x000fe20003f26270 */
[----:B------:R-:W-:Y:S01]  /*1da0*/  IMAD R0, R2, c[0x0][0x1a0], RZ ;  /* 0x0000680002007a24 */ /* 0x000fe200078e02ff */
[----:B------:R-:W-:Y:S01]  /*1db0*/  MOV R132, RZ ;  /* 0x000000ff00847202 */ /* 0x000fe20000000f00 */
[C---:B------:R-:W-:Y:S02]  /*1dc0*/  IMAD.WIDE.U32 R4, R36.reuse, c[0x0][0x1a0], RZ ;  /* 0x0000680024047a25 */ /* 0x040fe400078e00ff */
[----:B------:R-:W2:Y:S01]  /*1dd0*/  @P2 MUFU.RCP R6, c[0x0][0x238] ;  /* 0x00008e0000062b08 */ /* 0x000ea20000001000 */
[----:B------:R-:W-:Y:S01]  /*1de0*/  BSSY B0, `(.L_x_443) ;  /* 0x0000027000007945 */ /* 0x000fe20003800000 */
[----:B------:R-:W-:Y:S01]  /*1df0*/  IMAD R2, R36, c[0x0][0x1a4], R0 ;  /* 0x0000690024027a24 */ /* 0x000fe200078e0200 */
[----:B------:R-:W-:-:S03]  /*1e00*/  LEA R0, P0, R4, R30, 0x6 ;  /* 0x0000001e04007211 */ /* 0x000fc600078030ff */
[----:B------:R-:W-:-:S05]  /*1e10*/  IMAD.IADD R2, R5, 0x1, R2 ;  /* 0x0000000105027824 */ /* 0x000fca00078e0202 */
[----:B------:R-:W-:Y:S01]  /*1e20*/  LEA.HI.X R2, R4, R29, R2, 0x6, P0 ;  /* 0x0000001d04027211 */ /* 0x000fe200000f3402 */
[----:B------:R3:W-:Y:S04]  /*1e30*/  @P1 STS [R222+0x9000], RZ ;  /* 0x009000ffde001388 */ /* 0x0007e80000000800 */
[----:B------:R3:W-:Y:S04]  /*1e40*/  @P1 STS [R222+0x9004], RZ ;  /* 0x009004ffde001388 */ /* 0x0007e80000000800 */
[----:B------:R3:W-:Y:S04]  /*1e50*/  @P1 STS.64 [R222+0x9008], RZ ;  /* 0x009008ffde001388 */ /* 0x0007e80000000a00 */
[----:B------:R3:W-:Y:S04]  /*1e60*/  @P1 STS.128 [R222+0xa000], RZ ;  /* 0x00a000ffde001388 */ /* 0x0007e80000000c00 */
[----:B------:R3:W-:Y:S01]  /*1e70*/  @P1 STS.128 [R222+0xb000], RZ ;  /* 0x00b000ffde001388 */ /* 0x0007e20000000c00 */
[----:B--2---:R-:W-:Y:S01]  /*1e80*/  @P2 FMUL.FTZ R132, R8, R6 ;  /* 0x0000000608842220 */ /* 0x004fe20000410000 */
[----:B------:R-:W-:Y:S05]  /*1e90*/  @P1 BRA `(.L_x_444) ;  /* 0x000001b000001947 */ /* 0x000fea0003800000 */
[----:B---3--:R-:W-:Y:S02]  /*1ea0*/  ISETP.GE.AND P3, PT, R202, c[0x0][0x220], PT ;  /* 0x00008800ca007a0c */ /* 0x008fe40003f66270 */
        /* <DEDUP_REMOVED lines=26> */
.L_x_444:
[----:B---3--:R-:W-:Y:S05]  /*2050*/  BSYNC B0 ;  /* 0x0000000000007941 */ /* 0x008fea0003800000 */
.L_x_443:
        /* <DEDUP_REMOVED lines=8> */
[----:B--2---:R-:W-:Y:S01]  /*20e0*/  IMAD.WIDE.U32 R4, R13, c[0x0][0x1a0], RZ ;  /* 0x000068000d047a25 */ /* 0x004fe200078e00ff */
        /* <DEDUP_REMOVED lines=27> */
.L_x_446:
[----:B------:R-:W-:Y:S05]  /*22a0*/  BSYNC B0 ;  /* 0x0000000000007941 */ /* 0x000fea0003800000 */
.L_x_445:
[----:B------:R-:W-:Y:S01]  /*22b0*/  LOP3.LUT R2, R27, 0xfffffff8, RZ, 0xc0, !PT ;  /* 0xfffffff81b027812 */ /* 0x000fe200078ec0ff */
[----:B--2---:R-:W-:Y:S01]  /*22c0*/  IMAD.SHL.U32 R5, R21, 0x40, RZ ;  /* 0x0000004015057824 */ /* 0x004fe200078e00ff */
        /* <DEDUP_REMOVED lines=37> */
[----:B------:R-:W-:Y:S03]  /*2520*/  LDSM.16.M88.4 R8, [R220] ;  /* 0x00000000dc08783b */ /* 0x000fe60000000200 */
[----:B------:R-:W-:Y:S01]  /*2530*/  IMAD.IADD R219, R217, 0x1, R0 ;  /* 0x00000001d9db7824 */ /* 0x000fe200078e0200 */
[----:B------:R-:W2:Y:S01]  /*2540*/  LDSM.16.M88.4 R16, [R217+0x6000] ;  /* 0x00600000d910783b */ /* 0x000ea20000000200 */
[----:B------:R-:W-:-:S03]  /*2550*/  SHF.R.S32.HI R0, RZ, 0x1f, R37 ;  /* 0x0000001fff007819 */ /* 0x000fc60000011425 */
[----:B------:R-:W4:Y:S01]  /*2560*/  LDSM.16.M88.4 R4, [R220+0x1000] ;  /* 0x00100000dc04783b */ /* 0x000f220000000200 */
[----:B------:R-:W-:-:S03]  /*2570*/  LEA.HI R0, R0, R37, RZ, 0x2 ;  /* 0x0000002500007211 */ /* 0x000fc600078f10ff */
[----:B------:R-:W5:Y:S01]  /*2580*/  LDSM.16.M88.4 R28, [R217+0x6400] ;  /* 0x00640000d91c783b */ /* 0x000f620000000200 */
[----:B------:R-:W-:-:S03]  /*2590*/  SHF.R.S32.HI R0, RZ, 0x2, R0 ;  /* 0x00000002ff007819 */ /* 0x000fc60000011400 */
[----:B------:R-:W1:Y:S02]  /*25a0*/  LDSM.16.M88.4 R24, [R217+0x6800] ;  /* 0x00680000d918783b */ /* 0x000e640000000200 */
[----:B------:R-:W-:Y:S02]  /*25b0*/  IMAD R0, R174, 0x10, R0 ;  /* 0x00000010ae007824 */ /* 0x000fe400078e0200 */
[----:B------:R-:W3:Y:S02]  /*25c0*/  LDSM.16.M88.4 R20, [R217+0x6c00] ;  /* 0x006c0000d914783b */ /* 0x000ee40000000200 */
[----:B------:R-:W-:Y:S02]  /*25d0*/  IMAD.IADD R38, R38, 0x1, R0 ;  /* 0x0000000126267824 */ /* 0x000fe400078e0200 */
[----:B------:R-:W-:Y:S03]  /*25e0*/  LDSM.16.M88.4 R12, [R221+0x1000] ;  /* 0x00100000dd0c783b */ /* 0x000fe60000000200 */
[----:B------:R-:W-:Y:S01]  /*25f0*/  IADD3 R0, R133, R38, -R235 ;  /* 0x0000002685007210 */ /* 0x000fe20007ffe8eb */
[----:B------:R-:W1:Y:S04]  /*2600*/  LDSM.16.M88.4 R48, [R219+0x6400] ;  /* 0x00640000db30783b */ /* 0x000e680000000200 */
[----:B------:R-:W-:Y:S04]  /*2610*/  LDSM.16.M88.4 R52, [R219+0x6000] ;  /* 0x00600000db34783b */ /* 0x000fe80000000200 */
[----:B------:R-:W-:Y:S04]  /*2620*/  LDSM.16.M88.4 R44, [R219+0x6800] ;  /* 0x00680000db2c783b */ /* 0x000fe80000000200 */
[----:B------:R-:W-:Y:S01]  /*2630*/  LDSM.16.M88.4 R40, [R219+0x6c00] ;  /* 0x006c0000db28783b */ /* 0x000fe20000000200 */
[-C--:B--2---:R-:W-:Y:S03]  /*2640*/  HMMA.16816.F32 R120, R8, R16.reuse, RZ ;  /* 0x000000100878723c */ /* 0x084fe600000018ff */
[----:B------:R-:W-:Y:S05]  /*2650*/  STL [R1+0x48], R38 ;  /* 0x0000482601007387 */ /* 0x000fea0000100800 */
[C---:B----4-:R-:W-:Y:S08]  /*2660*/  HMMA.16816.F32 R32, R4.reuse, R16, RZ ;  /* 0x000000100420723c */ /* 0x050ff000000018ff */
[-C--:B------:R-:W-:Y:S08]  /*2670*/  HMMA.16816.F32 R68, R4, R18.reuse, RZ ;  /* 0x000000120444723c */ /* 0x080ff000000018ff */
[----:B------:R-:W-:Y:S01]  /*2680*/  HMMA.16816.F32 R136, R8, R18, RZ ;  /* 0x000000120888723c */ /* 0x000fe200000018ff */
[----:B------:R-:W2:Y:S07]  /*2690*/  LDSM.16.M88.4 R16, [R221] ;  /* 0x00000000dd10783b */ /* 0x000eae0000000200 */
[-C--:B-----5:R-:W-:Y:S08]  /*26a0*/  HMMA.16816.F32 R56, R4, R28.reuse, RZ ;  /* 0x0000001c0438723c */ /* 0x0a0ff000000018ff */
[----:B------:R-:W-:Y:S08]  /*26b0*/  HMMA.16816.F32 R96, R8, R28, RZ ;  /* 0x0000001c0860723c */ /* 0x000ff000000018ff */
[C---:B-1----:R-:W-:Y:S08]  /*26c0*/  HMMA.16816.F32 R64, R4.reuse, R24, RZ ;  /* 0x000000180440723c */ /* 0x042ff000000018ff */
[C---:B---3--:R-:W-:Y:S08]  /*26d0*/  HMMA.16816.F32 R60, R4.reuse, R20, RZ ;  /* 0x00000014043c723c */ /* 0x048ff000000018ff */
[C---:B------:R-:W-:Y:S08]  /*26e0*/  HMMA.16816.F32 R76, R4.reuse, R30, RZ ;  /* 0x0000001e044c723c */ /* 0x040ff000000018ff */
[C---:B------:R-:W-:Y:S08]  /*26f0*/  HMMA.16816.F32 R72, R4.reuse, R26, RZ ;  /* 0x0000001a0448723c */ /* 0x040ff000000018ff */
[----:B------:R-:W-:Y:S01]  /*2700*/  HMMA.16816.F32 R84, R4, R22, RZ ;  /* 0x000000160454723c */ /* 0x000fe200000018ff */
[----:B------:R-:W-:Y:S07]  /*2710*/  LDSM.16.M88.4 R4, [R220+0x3000] ;  /* 0x00300000dc04783b */ /* 0x000fee0000000200 */
[C---:B------:R-:W-:Y:S01]  /*2720*/  HMMA.16816.F32 R128, R8.reuse, R30, RZ ;  /* 0x0000001e0880723c */ /* 0x040fe200000018ff */
[----:B------:R-:W-:Y:S07]  /*2730*/  LDSM.16.M88.4 R28, [R217+0x7c00] ;  /* 0x007c0000d91c783b */ /* 0x000fee0000000200 */
[C---:B------:R-:W-:Y:S08]  /*2740*/  HMMA.16816.F32 R92, R8.reuse, R24, RZ ;  /* 0x00000018085c723c */ /* 0x040ff000000018ff */
[C---:B------:R-:W-:Y:S01]  /*2750*/  HMMA.16816.F32 R124, R8.reuse, R26, RZ ;  /* 0x0000001a087c723c */ /* 0x040fe200000018ff */
[----:B------:R-:W1:Y:S07]  /*2760*/  LDSM.16.M88.4 R24, [R217+0x7400] ;  /* 0x00740000d918783b */ /* 0x000e6e0000000200 */
[C---:B------:R-:W-:Y:S08]  /*2770*/  HMMA.16816.F32 R88, R8.reuse, R20, RZ ;  /* 0x000000140858723c */ /* 0x040ff000000018ff */
[----:B------:R-:W-:Y:S01]  /*2780*/  HMMA.16816.F32 R116, R8, R22, RZ ;  /* 0x000000160874723c */ /* 0x000fe200000018ff */
[----:B------:R-:W3:Y:S04]  /*2790*/  LDSM.16.M88.4 R8, [R220+0x2000] ;  /* 0x00200000dc08783b */ /* 0x000ee80000000200 */
[----:B------:R-:W4:Y:S03]  /*27a0*/  LDSM.16.M88.4 R20, [R217+0x7000] ;  /* 0x00700000d914783b */ /* 0x000f260000000200 */
[-C--:B------:R-:W-:Y:S08]  /*27b0*/  HMMA.16816.F32 R108, R12, R48.reuse, R56 ;  /* 0x000000300c6c723c */ /* 0x080ff00000001838 */
[----:B--2---:R-:W-:Y:S08]  /*27c0*/  HMMA.16816.F32 R56, R16, R48, R96 ;  /* 0x000000301038723c */ /* 0x004ff00000001860 */
[C---:B------:R-:W-:Y:S01]  /*27d0*/  HMMA.16816.F32 R112, R12.reuse, R52, R32 ;  /* 0x000000340c70723c */ /* 0x040fe20000001820 */
[----:B------:R-:W2:Y:S07]  /*27e0*/  LDSM.16.M88.4 R32, [R217+0x7800] ;  /* 0x00780000d920783b */ /* 0x000eae0000000200 */
        /* <DEDUP_REMOVED lines=11> */
[----:B------:R-:W-:Y:S08]  /*28a0*/  HMMA.16816.F32 R44, R16, R46, R124 ;  /* 0x0000002e102c723c */ /* 0x000ff0000000187c */
[-C--:B-1----:R-:W-:Y:S08]  /*28b0*/  HMMA.16816.F32 R84, R4, R24.reuse, R108 ;  /* 0x000000180454723c */ /* 0x082ff0000000186c */
[----:B---3--:R-:W-:Y:S07]  /*28c0*/  HMMA.16816.F32 R92, R8, R24, R56 ;  /* 0x00000018085c723c */ /* 0x008fee0000001838 */
[----:B------:R-:W-:Y:S01]  /*28d0*/  IMAD.SHL.U32 R24, R193, 0x2, RZ ;  /* 0x00000002c1187824 */ /* 0x000fe200078e00ff */
[----:B------:R-:W-:Y:S01]  /*28e0*/  HMMA.16816.F32 R16, R16, R42, R116 ;  /* 0x0000002a1010723c */ /* 0x000fe20000001874 */
[----:B------:R-:W-:Y:S03]  /*28f0*/  LDSM.16.M88.4 R40, [R219+0x7400] ;  /* 0x00740000db28783b */ /* 0x000fe60000000200 */
[----:B------:R-:W-:-:S04]  /*2900*/  LOP3.LUT R24, R24, 0x6, RZ, 0xc0, !PT ;  /* 0x0000000618187812 */ /* 0x000fc800078ec0ff */
[----:B----4-:R-:W-:Y:S01]  /*2910*/  HMMA.16816.F32 R88, R8, R22, R12 ;  /* 0x000000160858723c */ /* 0x010fe2000000180c */
[----:B------:R-:W-:-:S05]  /*2920*/  IMAD R24, R36, 0x40, R24 ;  /* 0x0000004024187824 */ /* 0x000fca00078e0218 */
[C---:B------:R-:W-:Y:S02]  /*2930*/  IADD3 R2, -R24.reuse, R0, RZ ;  /* 0x0000000018027210 */ /* 0x040fe40007ffe1ff */
[C---:B------:R-:W-:Y:S01]  /*2940*/  IADD3 R138, R24.reuse, 0x1, RZ ;  /* 0x00000001188a7810 */ /* 0x040fe20007ffe0ff */
[C---:B------:R-:W-:Y:S01]  /*2950*/  HMMA.16816.F32 R128, R8.reuse, R28, R68 ;  /* 0x0000001c0880723c */ /* 0x040fe20000001844 */
[----:B------:R-:W-:Y:S02]  /*2960*/  IABS R12, R2 ;  /* 0x00000002000c7213 */ /* 0x000fe40000000000 */
[----:B------:R-:W-:Y:S01]  /*2970*/  IADD3 R136, R24, 0x8, RZ ;  /* 0x0000000818887810 */ /* 0x000fe20007ffe0ff */
[----:B------:R-:W-:Y:S01]  /*2980*/  IMAD.IADD R2, R0, 0x1, -R138 ;  /* 0x0000000100027824 */ /* 0x000fe200078e0a8a */
[C---:B------:R-:W-:Y:S02]  /*2990*/  IADD3 R135, R24.reuse, 0x9, RZ ;  /* 0x0000000918877810 */ /* 0x040fe40007ffe0ff */
[----:B------:R-:W-:Y:S01]  /*29a0*/  IADD3 R25, R24, 0x18, RZ ;  /* 0x0000001818197810 */ /* 0x000fe20007ffe0ff */
[----:B------:R-:W-:Y:S01]  /*29b0*/  HMMA.16816.F32 R60, R8, R20, R60 ;  /* 0x00000014083c723c */ /* 0x000fe2000000183c */
[----:B------:R-:W-:-:S02]  /*29c0*/  IABS R2, R2 ;  /* 0x0000000200027213 */ /* 0x000fc40000000000 */
[C---:B------:R-:W-:Y:S02]  /*29d0*/  IADD3 R134, R24.reuse, 0x19, RZ ;  /* 0x0000001918867810 */ /* 0x040fe40007ffe0ff */
[C---:B------:R-:W-:Y:S02]  /*29e0*/  IADD3 R137, R24.reuse, 0x20, RZ ;  /* 0x0000002018897810 */ /* 0x040fe40007ffe0ff */
[C---:B------:R-:W-:Y:S01]  /*29f0*/  IADD3 R139, R24.reuse, 0x21, RZ ;  /* 0x00000021188b7810 */ /* 0x040fe20007ffe0ff */
[----:B------:R-:W-:Y:S01]  /*2a00*/  HMMA.16816.F32 R96, R8, R26, R48 ;  /* 0x0000001a0860723c */ /* 0x000fe20000001830 */
[C---:B------:R-:W-:Y:S02]  /*2a10*/  IADD3 R140, R24.reuse, 0x28, RZ ;  /* 0x00000028188c7810 */ /* 0x040fe40007ffe0ff */
[C---:B------:R-:W-:Y:S02]  /*2a20*/  IADD3 R141, R24.reuse, 0x29, RZ ;  /* 0x00000029188d7810 */ /* 0x040fe40007ffe0ff */
[----:B------:R-:W-:-:S02]  /*2a30*/  IADD3 R142, R24, 0x30, RZ ;  /* 0x00000030188e7810 */ /* 0x000fc40007ffe0ff */
[C---:B------:R-:W-:Y:S01]  /*2a40*/  IADD3 R149, R24.reuse, 0x31, RZ ;  /* 0x0000003118957810 */ /* 0x040fe20007ffe0ff */
[C---:B--2---:R-:W-:Y:S01]  /*2a50*/  HMMA.16816.F32 R68, R8.reuse, R32, R120 ;  /* 0x000000200844723c */ /* 0x044fe20000001878 */
[C---:B------:R-:W-:Y:S02]  /*2a60*/  IADD3 R148, R24.reuse, 0x38, RZ ;  /* 0x0000003818947810 */ /* 0x040fe40007ffe0ff */
[----:B------:R-:W-:Y:S02]  /*2a70*/  IADD3 R143, R24, 0x39, RZ ;  /* 0x00000039188f7810 */ /* 0x000fe40007ffe0ff */
[----:B------:R-:W-:Y:S02]  /*2a80*/  IADD3 R15, R0, 0x48, RZ ;  /* 0x00000048000f7810 */ /* 0x000fe40007ffe0ff */
[-C--:B------:R-:W-:Y:S01]  /*2a90*/  ISETP.GE.AND P1, PT, R24, R133.reuse, PT ;  /* 0x000000851800720c */ /* 0x080fe20003f26270 */
[----:B------:R-:W-:Y:S01]  /*2aa0*/  HMMA.16816.F32 R36, R8, R34, R44 ;  /* 0x000000220824723c */ /* 0x000fe2000000182c */
[----:B------:R-:W-:Y:S01]  /*2ab0*/  IMAD.IADD R14, R0, 0x1, -R143 ;  /* 0x00000001000e7824 */ /* 0x000fe200078e0a8f */
[----:B------:R-:W-:-:S02]  /*2ac0*/  ISETP.GE.AND P0, PT, R138, R133, PT ;  /* 0x000000858a00720c */ /* 0x000fc40003f06270 */
[-C--:B------:R-:W-:Y:S02]  /*2ad0*/  ISETP.GE.AND P2, PT, R25, R133.reuse, PT ;  /* 0x000000851900720c */ /* 0x080fe40003f46270 */
[-C--:B------:R-:W-:Y:S02]  /*2ae0*/  ISETP.GE.AND P5, PT, R136, R133.reuse, PT ;  /* 0x000000858800720c */ /* 0x080fe40003fa6270 */
[----:B------:R-:W-:Y:S01]  /*2af0*/  HMMA.16816.F32 R108, R8, R30, R16 ;  /* 0x0000001e086c723c */ /* 0x000fe20000001810 */
[----:B------:R-:W-:Y:S01]  /*2b00*/  LDSM.16.M88.4 R16, [R219+0x7800] ;  /* 0x00780000db10783b */ /* 0x000fe20000000200 */
[----:B------:R-:W-:-:S05]  /*2b10*/  ISETP.GE.AND P6, PT, R135, R133, PT ;  /* 0x000000858700720c */ /* 0x000fca0003fc6270 */
[----:B------:R-:W-:Y:S01]  /*2b20*/  IMAD.MOV.U32 R8, RZ, RZ, R12 ;  /* 0x000000ffff087224 */ /* 0x000fe200078e000c */
[C---:B------:R-:W-:Y:S01]  /*2b30*/  HMMA.16816.F32 R52, R4.reuse, R20, R112 ;  /* 0x000000140434723c */ /* 0x040fe20000001870 */
[C---:B------:R-:W-:Y:S02]  /*2b40*/  IMAD.IADD R9, R0.reuse, 0x1, -R136 ;  /* 0x0000000100097824 */ /* 0x040fe400078e0a88 */
[----:B------:R1:W-:Y:S05]  /*2b50*/  I2F R150, R8 ;  /* 0x0000000800967306 */ /* 0x0003ea0000201400 */
[C---:B------:R-:W-:Y:S08]  /*2b60*/  HMMA.16816.F32 R104, R4.reuse, R32, R104 ;  /* 0x000000200468723c */ /* 0x040ff00000001868 */
[----:B------:R-:W-:Y:S01]  /*2b70*/  HMMA.16816.F32 R100, R4, R28, R100 ;  /* 0x0000001c0464723c */ /* 0x000fe20000001864 */
[----:B-1----:R-:W-:Y:S01]  /*2b80*/  IMAD.MOV.U32 R8, RZ, RZ, R2 ;  /* 0x000000ffff087224 */ /* 0x002fe200078e0002 */
[----:B------:R-:W-:Y:S01]  /*2b90*/  IABS R2, R9 ;  /* 0x0000000900027213 */ /* 0x000fe20000000000 */
[----:B------:R-:W-:-:S02]  /*2ba0*/  IMAD.IADD R9, R0, 0x1, -R135 ;  /* 0x0000000100097824 */ /* 0x000fc400078e0a87 */
[----:B------:R1:W-:Y:S03]  /*2bb0*/  I2F R151, R8 ;  /* 0x0000000800977306 */ /* 0x0003e60000201400 */
[C---:B------:R-:W-:Y:S01]  /*2bc0*/  HMMA.16816.F32 R80, R4.reuse, R22, R80 ;  /* 0x000000160450723c */ /* 0x040fe20000001850 */
[----:B------:R-:W-:Y:S07]  /*2bd0*/  LDSM.16.M88.4 R20, [R219+0x7000] ;  /* 0x00700000db14783b */ /* 0x000fee0000000200 */
[C---:B------:R-:W-:Y:S07]  /*2be0*/  HMMA.16816.F32 R76, R4.reuse, R26, R76 ;  /* 0x0000001a044c723c */ /* 0x040fee000000184c */
[----:B------:R-:W-:Y:S01]  /*2bf0*/  IADD3 R27, R24, 0x10, RZ ;  /* 0x00000010181b7810 */ /* 0x000fe20007ffe0ff */
[C---:B------:R-:W-:Y:S01]  /*2c00*/  HMMA.16816.F32 R72, R4.reuse, R34, R72 ;  /* 0x000000220448723c */ /* 0x040fe20000001848 */
[----:B------:R-:W-:Y:S01]  /*2c10*/  LDSM.16.M88.4 R32, [R219+0x7c00] ;  /* 0x007c0000db20783b */ /* 0x000fe20000000200 */
[----:B-1----:R-:W-:Y:S01]  /*2c20*/  IMAD.MOV.U32 R8, RZ, RZ, R2 ;  /* 0x000000ffff087224 */ /* 0x002fe200078e0002 */
[----:B------:R-:W-:Y:S01]  /*2c30*/  IABS R2, R9 ;  /* 0x0000000900027213 */ /* 0x000fe20000000000 */
[----:B------:R-:W-:Y:S01]  /*2c40*/  IMAD.IADD R13, R0, 0x1, -R27 ;  /* 0x00000001000d7824 */ /* 0x000fe200078e0a1b */
[----:B------:R-:W-:Y:S01]  /*2c50*/  IADD3 R26, R24, 0x11, RZ ;  /* 0x00000011181a7810 */ /* 0x000fe20007ffe0ff */
[----:B------:R1:W2:Y:S01]  /*2c60*/  I2F R169, R8 ;  /* 0x0000000800a97306 */ /* 0x0002a20000201400 */
[----:B------:R-:W-:Y:S01]  /*2c70*/  ISETP.GE.AND P4, PT, R27, R133, PT ;  /* 0x000000851b00720c */ /* 0x000fe20003f86270 */
[----:B------:R-:W-:Y:S01]  /*2c80*/  HMMA.16816.F32 R64, R4, R30, R64 ;  /* 0x0000001e0440723c */ /* 0x000fe20000001840 */
[----:B------:R-:W3:Y:S01]  /*2c90*/  LDSM.16.M88.4 R4, [R221+0x3000] ;  /* 0x00300000dd04783b */ /* 0x000ee20000000200 */
[----:B------:R-:W-:Y:S01]  /*2ca0*/  IMAD.MOV.U32 R12, RZ, RZ, R2 ;  /* 0x000000ffff0c7224 */ /* 0x000fe200078e0002 */
[----:B------:R-:W-:Y:S01]  /*2cb0*/  IABS R2, R13 ;  /* 0x0000000d00027213 */ /* 0x000fe20000000000 */
[----:B------:R-:W-:Y:S01]  /*2cc0*/  IMAD.IADD R13, R0, 0x1, -R26 ;  /* 0x00000001000d7824 */ /* 0x000fe200078e0a1a */
[----:B------:R-:W-:Y:S01]  /*2cd0*/  LDSM.16.M88.4 R28, [R217+0x8400] ;  /* 0x00840000d91c783b */ /* 0x000fe20000000200 */
[----:B------:R4:W-:Y:S01]  /*2ce0*/  I2F R173, R12 ;  /* 0x0000000c00ad7306 */ /* 0x0009e20000201400 */
[----:B------:R-:W-:-:S02]  /*2cf0*/  ISETP.GE.AND P3, PT, R26, R133, PT ;  /* 0x000000851a00720c */ /* 0x000fc40003f66270 */
[----:B-1----:R-:W1:Y:S01]  /*2d00*/  LDSM.16.M88.4 R8, [R221+0x2000] ;  /* 0x00200000dd08783b */ /* 0x002e620000000200 */
[----:B----4-:R-:W-:Y:S01]  /*2d10*/  IMAD.MOV.U32 R12, RZ, RZ, R2 ;  /* 0x000000ffff0c7224 */ /* 0x010fe200078e0002 */
[----:B------:R-:W-:Y:S01]  /*2d20*/  IABS R2, R13 ;  /* 0x0000000d00027213 */ /* 0x000fe20000000000 */
[C---:B------:R-:W-:Y:S02]  /*2d30*/  IMAD.IADD R13, R0.reuse, 0x1, -R25 ;  /* 0x00000001000d7824 */ /* 0x040fe400078e0a19 */
[----:B------:R4:W-:Y:S01]  /*2d40*/  I2F R175, R12 ;  /* 0x0000000c00af7306 */ /* 0x0009e20000201400 */
[----:B---3--:R-:W-:Y:S01]  /*2d50*/  HMMA.16816.F32 R120, R4, R20, R52 ;  /* 0x000000140478723c */ /* 0x008fe20000001834 */
[----:B----4-:R-:W-:Y:S01]  /*2d60*/  IMAD.MOV.U32 R12, RZ, RZ, R2 ;  /* 0x000000ffff0c7224 */ /* 0x010fe200078e0002 */
[----:B------:R-:W-:Y:S01]  /*2d70*/  IABS R2, R13 ;  /* 0x0000000d00027213 */ /* 0x000fe20000000000 */
[----:B------:R-:W-:-:S04]  /*2d80*/  IMAD.IADD R13, R0, 0x1, -R134 ;  /* 0x00000001000d7824 */ /* 0x000fc800078e0a86 */
[----:B------:R3:W-:Y:S01]  /*2d90*/  I2F R182, R12 ;  /* 0x0000000c00b67306 */ /* 0x0007e20000201400 */
[C---:B------:R-:W-:Y:S08]  /*2da0*/  HMMA.16816.F32 R124, R4.reuse, R22, R80 ;  /* 0x00000016047c723c */ /* 0x040ff00000001850 */
[----:B------:R-:W-:Y:S01]  /*2db0*/  HMMA.16816.F32 R116, R4, R40, R84 ;  /* 0x000000280474723c */ /* 0x000fe20000001854 */
[----:B---3--:R-:W-:Y:S01]  /*2dc0*/  IMAD.MOV.U32 R12, RZ, RZ, R2 ;  /* 0x000000ffff0c7224 */ /* 0x008fe200078e0002 */
[----:B------:R-:W-:Y:S01]  /*2dd0*/  IABS R2, R13 ;  /* 0x0000000d00027213 */ /* 0x000fe20000000000 */
[----:B------:R-:W-:-:S05]  /*2de0*/  IMAD.IADD R13, R0, 0x1, -R142 ;  /* 0x00000001000d7824 */ /* 0x000fca00078e0a8e */
[C---:B------:R-:W-:Y:S01]  /*2df0*/  HMMA.16816.F32 R112, R4.reuse, R42, R76 ;  /* 0x0000002a0470723c */ /* 0x040fe2000000184c */
[----:B------:R3:W-:Y:S07]  /*2e00*/  I2F R186, R12 ;  /* 0x0000000c00ba7306 */ /* 0x0007ee0000201400 */
[C---:B------:R-:W-:Y:S01]  /*2e10*/  HMMA.16816.F32 R100, R4.reuse, R32, R100 ;  /* 0x000000200464723c */ /* 0x040fe20000001864 */
[----:B------:R4:W-:Y:S07]  /*2e20*/  I2F R185, R2 ;  /* 0x0000000200b97306 */ /* 0x0009ee0000201400 */
[----:B------:R-:W-:Y:S01]  /*2e30*/  HMMA.16816.F32 R56, R4, R16, R104 ;  /* 0x000000100438723c */ /* 0x000fe20000001868 */
[----:B---3--:R-:W-:-:S05]  /*2e40*/  IMAD.IADD R12, R0, 0x1, -R137 ;  /* 0x00000001000c7824 */ /* 0x008fca00078e0a89 */
[----:B------:R-:W-:Y:S02]  /*2e50*/  IABS R12, R12 ;  /* 0x0000000c000c7213 */ /* 0x000fe40000000000 */
[----:B------:R-:W-:Y:S01]  /*2e60*/  HMMA.16816.F32 R52, R4, R18, R72 ;  /* 0x000000120434723c */ /* 0x000fe20000001848 */
[----:B----4-:R-:W-:-:S05]  /*2e70*/  IMAD.IADD R2, R0, 0x1, -R139 ;  /* 0x0000000100027824 */ /* 0x010fca00078e0a8b */
[----:B------:R-:W-:Y:S02]  /*2e80*/  IABS R2, R2 ;  /* 0x0000000200027213 */ /* 0x000fe40000000000 */
[----:B------:R-:W-:Y:S07]  /*2e90*/  HMMA.16816.F32 R48, R4, R34, R64 ;  /* 0x000000220430723c */ /* 0x000fee0000001840 */
[----:B------:R-:W-:Y:S01]  /*2ea0*/  IMAD.MOV.U32 R4, RZ, RZ, R12 ;  /* 0x000000ffff047224 */ /* 0x000fe200078e000c */
[----:B-1----:R-:W-:Y:S01]  /*2eb0*/  HMMA.16816.F32 R44, R8, R20, R60 ;  /* 0x00000014082c723c */ /* 0x002fe2000000183c */
[----:B------:R-:W-:-:S02]  /*2ec0*/  IMAD.IADD R5, R0, 0x1, -R140 ;  /* 0x0000000100057824 */ /* 0x000fc400078e0a8c */
[----:B------:R1:W-:Y:S05]  /*2ed0*/  I2F R181, R4 ;  /* 0x0000000400b57306 */ /* 0x0003ea0000201400 */
[C---:B------:R-:W-:Y:S01]  /*2ee0*/  HMMA.16816.F32 R72, R8.reuse, R22, R88 ;  /* 0x000000160848723c */ /* 0x040fe20000001858 */
[----:B------:R-:W-:Y:S07]  /*2ef0*/  LDSM.16.M88.4 R20, [R217+0x8000] ;  /* 0x00800000d914783b */ /* 0x000fee0000000200 */
[----:B------:R-:W-:Y:S01]  /*2f00*/  HMMA.16816.F32 R84, R8, R32, R128 ;  /* 0x000000200854723c */ /* 0x000fe20000001880 */
[----:B-1----:R-:W-:-:S02]  /*2f10*/  MOV R4, R2 ;  /* 0x0000000200047202 */ /* 0x002fc40000000f00 */
[----:B------:R-:W-:Y:S01]  /*2f20*/  IABS R2, R5 ;  /* 0x0000000500027213 */ /* 0x000fe20000000000 */
[----:B------:R-:W-:Y:S01]  /*2f30*/  IMAD.IADD R5, R0, 0x1, -R141 ;  /* 0x0000000100057824 */ /* 0x000fe200078e0a8d */
[----:B------:R1:W-:Y:S03]  /*2f40*/  I2F R192, R4 ;  /* 0x0000000400c07306 */ /* 0x0003e60000201400 */
[C---:B------:R-:W-:Y:S08]  /*2f50*/  HMMA.16816.F32 R64, R8.reuse, R40, R92 ;  /* 0x000000280840723c */ /* 0x040ff0000000185c */
[----:B------:R-:W-:Y:S01]  /*2f60*/  HMMA.16816.F32 R60, R8, R42, R96 ;  /* 0x0000002a083c723c */ /* 0x000fe20000001860 */
[----:B-1----:R-:W-:Y:S01]  /*2f70*/  IMAD.MOV.U32 R4, RZ, RZ, R2 ;  /* 0x000000ffff047224 */ /* 0x002fe200078e0002 */
[----:B------:R-:W-:-:S06]  /*2f80*/  IABS R2, R5 ;  /* 0x0000000500027213 */ /* 0x000fcc0000000000 */
[----:B------:R-:W-:Y:S01]  /*2f90*/  HMMA.16816.F32 R40, R8, R16, R68 ;  /* 0x000000100828723c */ /* 0x000fe20000001844 */
[----:B------:R1:W-:Y:S01]  /*2fa0*/  I2F R191, R4 ;  /* 0x0000000400bf7306 */ /* 0x0003e20000201400 */
[----:B------:R-:W-:Y:S01]  /*2fb0*/  IMAD.MOV.U32 R12, RZ, RZ, R2 ;  /* 0x000000ffff0c7224 */ /* 0x000fe200078e0002 */
[----:B------:R-:W-:Y:S01]  /*2fc0*/  IABS R2, R13 ;  /* 0x0000000d00027213 */ /* 0x000fe20000000000 */
[----:B------:R-:W-:-:S04]  /*2fd0*/  IMAD.IADD R13, R0, 0x1, -R149 ;  /* 0x00000001000d7824 */ /* 0x000fc800078e0a95 */
[C---:B------:R-:W-:Y:S01]  /*2fe0*/  HMMA.16816.F32 R76, R8.reuse, R18, R36 ;  /* 0x00000012084c723c */ /* 0x040fe20000001824 */
[----:B------:R-:W-:Y:S01]  /*2ff0*/  LDSM.16.M88.4 R36, [R217+0x8800] ;  /* 0x00880000d924783b */ /* 0x000fe20000000200 */
[----:B------:R3:W-:Y:S03]  /*3000*/  I2F R190, R12 ;  /* 0x0000000c00be7306 */ /* 0x0007e60000201400 */
[----:B------:R-:W-:Y:S03]  /*3010*/  LDSM.16.M88.4 R16, [R221+0x5000] ;  /* 0x00500000dd10783b */ /* 0x000fe60000000200 */
[----:B------:R-:W-:Y:S01]  /*3020*/  HMMA.16816.F32 R80, R8, R34, R108 ;  /* 0x000000220850723c */ /* 0x000fe2000000186c */
[----:B------:R-:W-:Y:S04]  /*3030*/  LDSM.16.M88.4 R32, [R217+0x8c00] ;  /* 0x008c0000d920783b */ /* 0x000fe80000000200 */
[----:B-1----:R-:W1:Y:S01]  /*3040*/  LDSM.16.M88.4 R4, [R220+0x5000] ;  /* 0x00500000dc04783b */ /* 0x002e620000000200 */
[----:B---3--:R-:W-:Y:S01]  /*3050*/  IMAD.MOV.U32 R12, RZ, RZ, R2 ;  /* 0x000000ffff0c7224 */ /* 0x008fe200078e0002 */
[----:B------:R-:W-:Y:S01]  /*3060*/  IABS R2, R13 ;  /* 0x0000000d00027213 */ /* 0x000fe20000000000 */
[----:B------:R-:W-:-:S02]  /*3070*/  IMAD.IADD R13, R0, 0x1, -R148 ;  /* 0x00000001000d7824 */ /* 0x000fc400078e0a94 */
[----:B------:R3:W-:Y:S02]  /*3080*/  I2F R188, R12 ;  /* 0x0000000c00bc7306 */ /* 0x0007e40000201400 */
[----:B---3--:R-:W-:Y:S01]  /*3090*/  IMAD.MOV.U32 R12, RZ, RZ, R2 ;  /* 0x000000ffff0c7224 */ /* 0x008fe200078e0002 */
[----:B------:R-:W-:Y:S02]  /*30a0*/  IABS R2, R13 ;  /* 0x0000000d00027213 */ /* 0x000fe40000000000 */
[----:B------:R-:W-:-:S03]  /*30b0*/  IADD3 R13, R0, 0x8, RZ ;  /* 0x00000008000d7810 */ /* 0x000fc60007ffe0ff */
[----:B------:R3:W-:Y:S01]  /*30c0*/  I2F R187, R12 ;  /* 0x0000000c00bb7306 */ /* 0x0007e20000201400 */
[----:B-1----:R-:W-:Y:S01]  /*30d0*/  HMMA.16816.F32 R88, R4, R20, R120 ;  /* 0x000000140458723c */ /* 0x002fe20000001878 */
[----:B---3--:R-:W-:Y:S01]  /*30e0*/  IMAD.MOV.U32 R12, RZ, RZ, R2 ;  /* 0x000000ffff0c7224 */ /* 0x008fe200078e0002 */
[----:B------:R-:W-:Y:S02]  /*30f0*/  IABS R2, R14 ;  /* 0x0000000e00027213 */ /* 0x000fe40000000000 */
[----:B------:R-:W-:-:S03]  /*3100*/  IADD3 R14, R0, 0x40, RZ ;  /* 0x00000040000e7810 */ /* 0x000fc60007ffe0ff */
[----:B------:R1:W-:Y:S01]  /*3110*/  I2F R184, R12 ;  /* 0x0000000c00b87306 */ /* 0x0003e20000201400 */
[C---:B------:R-:W-:Y:S07]  /*3120*/  HMMA.16816.F32 R144, R4.reuse, R28, R116 ;  /* 0x0000001c0490723c */ /* 0x040fee0000001874 */
[----:B------:R3:W-:Y:S01]  /*3130*/  I2F R129, R2 ;  /* 0x0000000200817306 */ /* 0x0007e20000201400 */
[----:B------:R-:W-:Y:S01]  /*3140*/  HMMA.16816.F32 R152, R4, R30, R112 ;  /* 0x0000001e0498723c */ /* 0x000fe20000001870 */
[----:B-1----:R-:W-:-:S07]  /*3150*/  IMAD.IADD R12, R13, 0x1, -R24 ;  /* 0x000000010d0c7824 */ /* 0x002fce00078e0a18 */
[----:B------:R-:W-:Y:S01]  /*3160*/  HMMA.16816.F32 R124, R4, R22, R124 ;  /* 0x00000016047c723c */ /* 0x000fe2000000187c */
[----:B------:R-:W-:Y:S01]  /*3170*/  IABS R12, R12 ;  /* 0x0000000c000c7213 */ /* 0x000fe20000000000 */
[----:B---3--:R-:W-:-:S06]  /*3180*/  IMAD.IADD R2, R14, 0x1, -R24 ;  /* 0x000000010e027824 */ /* 0x008fcc00078e0a18 */
[C---:B------:R-:W-:Y:S01]  /*3190*/  HMMA.16816.F32 R156, R4.reuse, R36, R56 ;  /* 0x00000024049c723c */ /* 0x040fe20000001838 */
[----:B------:R-:W-:Y:S02]  /*31a0*/  IMAD.MOV.U32 R8, RZ, RZ, R12 ;  /* 0x000000ffff087224 */ /* 0x000fe400078e000c */
[----:B------:R-:W-:Y:S01]  /*31b0*/  IMAD.IADD R12, R14, 0x1, -R138 ;  /* 0x000000010e0c7824 */ /* 0x000fe200078e0a8a */
[----:B------:R-:W-:Y:S01]  /*31c0*/  IABS R0, R2 ;  /* 0x0000000200007213 */ /* 0x000fe20000000000 */
[----:B------:R1:W3:Y:S03]  /*31d0*/  I2F R128, R8 ;  /* 0x0000000800807306 */ /* 0x0002e60000201400 */
[C---:B------:R-:W-:Y:S01]  /*31e0*/  HMMA.16816.F32 R160, R4.reuse, R38, R52 ;  /* 0x0000002604a0723c */ /* 0x040fe20000001834 */
[----:B------:R-:W-:Y:S01]  /*31f0*/  IMAD.MOV.U32 R2, RZ, RZ, R0 ;  /* 0x000000ffff027224 */ /* 0x000fe200078e0000 */
[----:B------:R-:W-:Y:S03]  /*3200*/  LDSM.16.M88.4 R52, [R219+0x8800] ;  /* 0x00880000db34783b */ /* 0x000fe60000000200 */
[----:B------:R4:W5:Y:S03]  /*3210*/  I2F R121, R2 ;  /* 0x0000000200797306 */ /* 0x0009660000201400 */
[----:B------:R-:W-:Y:S01]  /*3220*/  HMMA.16816.F32 R164, R4, R32, R100 ;  /* 0x0000002004a4723c */ /* 0x000fe20000001864 */
[----:B-1----:R-:W-:-:S07]  /*3230*/  IMAD.IADD R8, R15, 0x1, -R24 ;  /* 0x000000010f087824 */ /* 0x002fce00078e0a18 */
[----:B------:R-:W-:Y:S01]  /*3240*/  HMMA.16816.F32 R176, R4, R34, R48 ;  /* 0x0000002204b0723c */ /* 0x000fe20000001830 */
[----:B------:R-:W-:Y:S01]  /*3250*/  IABS R0, R8 ;  /* 0x0000000800007213 */ /* 0x000fe20000000000 */
[----:B------:R-:W-:-:S04]  /*3260*/  IMAD.IADD R8, R13, 0x1, -R138 ;  /* 0x000000010d087824 */ /* 0x000fc800078e0a8a */
[----:B----4-:R-:W-:Y:S01]  /*3270*/  IMAD.MOV.U32 R2, RZ, RZ, R0 ;  /* 0x000000ffff027224 */ /* 0x010fe200078e0000 */
[----:B------:R-:W-:Y:S01]  /*3280*/  IABS R0, R8 ;  /* 0x0000000800007213 */ /* 0x000fe20000000000 */
[----:B------:R-:W-:Y:S01]  /*3290*/  IMAD.IADD R4, R14, 0x1, -R135 ;  /* 0x000000010e047824 */ /* 0x000fe200078e0a87 */
[----:B------:R-:W1:Y:S01]  /*32a0*/  LDSM.16.M88.4 R8, [R220+0x4000] ;  /* 0x00400000dc08783b */ /* 0x000e620000000200 */
[----:B------:R4:W-:Y:S02]  /*32b0*/  I2F R120, R2 ;  /* 0x0000000200787306 */ /* 0x0009e40000201400 */
[----:B----4-:R-:W-:Y:S02]  /*32c0*/  MOV R2, R0 ;  /* 0x0000000000027202 */ /* 0x010fe40000000f00 */
[----:B------:R-:W-:Y:S01]  /*32d0*/  IABS R0, R12 ;  /* 0x0000000c00007213 */ /* 0x000fe20000000000 */
[----:B------:R-:W-:-:S03]  /*32e0*/  IMAD.IADD R12, R15, 0x1, -R138 ;  /* 0x000000010f0c7824 */ /* 0x000fc600078e0a8a */
[----:B------:R4:W1:Y:S02]  /*32f0*/  I2F R116, R2 ;  /* 0x0000000200747306 */ /* 0x0008640000201400 */
[----:B----4-:R-:W-:Y:S01]  /*3300*/  IMAD.MOV.U32 R2, RZ, RZ, R0 ;  /* 0x000000ffff027224 */ /* 0x010fe200078e0000 */
[----:B------:R-:W-:Y:S01]  /*3310*/  IABS R0, R12 ;  /* 0x0000000c00007213 */ /* 0x000fe20000000000 */
[----:B------:R-:W-:Y:S01]  /*3320*/  IMAD.IADD R12, R13, 0x1, -R136 ;  /* 0x000000010d0c7824 */ /* 0x000fe200078e0a88 */
[C---:B-1----:R-:W-:Y:S03]  /*3330*/  HMMA.16816.F32 R68, R8.reuse, R20, R44 ;  /* 0x000000140844723c */ /* 0x042fe6000000182c */
[----:B------:R1:W4:Y:S05]  /*3340*/  I2F R114, R2 ;  /* 0x0000000200727306 */ /* 0x00032a0000201400 */
[C---:B------:R-:W-:Y:S01]  /*3350*/  HMMA.16816.F32 R72, R8.reuse, R22, R72 ;  /* 0x000000160848723c */ /* 0x040fe20000001848 */
[----:B------:R-:W2:Y:S07]  /*3360*/  LDSM.16.M88.4 R20, [R219+0x8000] ;  /* 0x00800000db14783b */ /* 0x000eae0000000200 */
[C---:B------:R-:W-:Y:S01]  /*3370*/  HMMA.16816.F32 R48, R8.reuse, R36, R40 ;  /* 0x000000240830723c */ /* 0x040fe20000001828 */
[----:B-1----:R-:W-:Y:S01]  /*3380*/  IMAD.MOV.U32 R2, RZ, RZ, R0 ;  /* 0x000000ffff027224 */ /* 0x002fe200078e0000 */
[----:B------:R-:W-:Y:S01]  /*3390*/  IABS R0, R12 ;  /* 0x0000000c00007213 */ /* 0x000fe20000000000 */
[C---:B------:R-:W-:Y:S01]  /*33a0*/  IMAD.IADD R12, R14.reuse, 0x1, -R136 ;  /* 0x000000010e0c7824 */ /* 0x040fe200078e0a88 */
[----:B------:R-:W-:Y:S01]  /*33b0*/  LDSM.16.M88.4 R40, [R219+0x8400] ;  /* 0x00840000db28783b */ /* 0x000fe20000000200 */
[----:B------:R1:W-:Y:S03]  /*33c0*/  I2F R95, R2 ;  /* 0x00000002005f7306 */ /* 0x0003e60000201400 */
[C---:B------:R-:W-:Y:S08]  /*33d0*/  HMMA.16816.F32 R44, R8.reuse, R38, R76 ;  /* 0x00000026082c723c */ /* 0x040ff0000000184c */
[----:B------:R-:W-:Y:S01]  /*33e0*/  HMMA.16816.F32 R36, R8, R32, R84 ;  /* 0x000000200824723c */ /* 0x000fe20000001854 */
[----:B-1----:R-:W-:Y:S01]  /*33f0*/  IMAD.MOV.U32 R2, RZ, RZ, R0 ;  /* 0x000000ffff027224 */ /* 0x002fe200078e0000 */
[----:B------:R-:W-:Y:S01]  /*3400*/  IABS R0, R12 ;  /* 0x0000000c00007213 */ /* 0x000fe20000000000 */
[----:B------:R-:W-:-:S05]  /*3410*/  IMAD.IADD R12, R14, 0x1, -R27 ;  /* 0x000000010e0c7824 */ /* 0x000fca00078e0a1b */
[C---:B------:R-:W-:Y:S01]  /*3420*/  HMMA.16816.F32 R64, R8.reuse, R28, R64 ;  /* 0x0000001c0840723c */ /* 0x040fe20000001840 */
[----:B------:R1:W-:Y:S07]  /*3430*/  I2F R115, R2 ;  /* 0x0000000200737306 */ /* 0x0003ee0000201400 */
[C---:B------:R-:W-:Y:S01]  /*3440*/  HMMA.16816.F32 R60, R8.reuse, R30, R60 ;  /* 0x0000001e083c723c */ /* 0x040fe2000000183c */
[----:B------:R3:W3:Y:S07]  /*3450*/  I2F R113, R0 ;  /* 0x0000000000717306 */ /* 0x0006ee0000201400 */
[----:B------:R-:W-:Y:S01]  /*3460*/  HMMA.16816.F32 R28, R8, R34, R80 ;  /* 0x00000022081c723c */ /* 0x000fe20000001850 */
[----:B-1----:R-:W-:-:S05]  /*3470*/  IMAD.IADD R2, R15, 0x1, -R136 ;  /* 0x000000010f027824 */ /* 0x002fca00078e0a88 */
[----:B------:R-:W-:Y:S01]  /*3480*/  IABS R2, R2 ;  /* 0x0000000200027213 */ /* 0x000fe20000000000 */
[C---:B------:R-:W-:Y:S01]  /*3490*/  IMAD.IADD R8, R13.reuse, 0x1, -R25 ;  /* 0x000000010d087824 */ /* 0x040fe200078e0a19 */
[----:B--2---:R-:W-:Y:S01]  /*34a0*/  HMMA.16816.F32 R56, R16, R20, R88 ;  /* 0x000000141038723c */ /* 0x004fe20000001858 */
[----:B---3--:R-:W-:Y:S01]  /*34b0*/  IMAD.IADD R0, R13, 0x1, -R135 ;  /* 0x000000010d007824 */ /* 0x008fe200078e0a87 */
[----:B------:R1:W2:Y:S04]  /*34c0*/  I2F R103, R2 ;  /* 0x0000000200677306 */ /* 0x0002a80000201400 */
[----:B------:R-:W-:-:S05]  /*34d0*/  IABS R0, R0 ;  /* 0x0000000000007213 */ /* 0x000fca0000000000 */
[----:B-1----:R-:W-:Y:S01]  /*34e0*/  IMAD.MOV.U32 R2, RZ, RZ, R0 ;  /* 0x000000ffff027224 */ /* 0x002fe200078e0000 */
[----:B------:R-:W-:Y:S01]  /*34f0*/  IABS R0, R4 ;  /* 0x0000000400007213 */ /* 0x000fe20000000000 */
[----:B------:R-:W-:Y:S02]  /*3500*/  IMAD.IADD R4, R15, 0x1, -R135 ;  /* 0x000000010f047824 */ /* 0x000fe400078e0a87 */
[----:B------:R1:W-:Y:S02]  /*3510*/  I2F R112, R2 ;  /* 0x0000000200707306 */ /* 0x0003e40000201400 */
[----:B-1----:R-:W-:Y:S01]  /*3520*/  IMAD.MOV.U32 R2, RZ, RZ, R0 ;  /* 0x000000ffff027224 */ /* 0x002fe200078e0000 */
[----:B------:R-:W-:Y:S01]  /*3530*/  IABS R0, R4 ;  /* 0x0000000400007213 */ /* 0x000fe20000000000 */
[----:B------:R-:W-:-:S04]  /*3540*/  IMAD.IADD R4, R13, 0x1, -R27 ;  /* 0x000000010d047824 */ /* 0x000fc800078e0a1b */
[----:B------:R1:W-:Y:S02]  /*3550*/  I2F R102, R2 ;  /* 0x0000000200667306 */ /* 0x0003e40000201400 */
[----:B-1----:R-:W-:Y:S01]  /*3560*/  IMAD.MOV.U32 R2, RZ, RZ, R0 ;  /* 0x000000ffff027224 */ /* 0x002fe200078e0000 */
[----:B------:R-:W-:Y:S02]  /*3570*/  IABS R0, R4 ;  /* 0x0000000400007213 */ /* 0x000fe40000000000 */
[----:B------:R-:W1:Y:S03]  /*3580*/  LDSM.16.M88.4 R4, [R221+0x4000] ;  /* 0x00400000dd04783b */ /* 0x000e660000000200 */
[----:B------:R3:W-:Y:S02]  /*3590*/  I2F R94, R2 ;  /* 0x00000002005e7306 */ /* 0x0007e40000201400 */
[----:B---3--:R-:W-:Y:S01]  /*35a0*/  IMAD.MOV.U32 R2, RZ, RZ, R0 ;  /* 0x000000ffff027224 */ /* 0x008fe200078e0000 */
[----:B------:R-:W-:Y:S01]  /*35b0*/  IABS R0, R12 ;  /* 0x0000000c00007213 */ /* 0x000fe20000000000 */
[----:B------:R-:W-:-:S04]  /*35c0*/  IMAD.IADD R12, R15, 0x1, -R27 ;  /* 0x000000010f0c7824 */ /* 0x000fc800078e0a1b */
[----:B------:R3:W-:Y:S02]  /*35d0*/  I2F R101, R2 ;  /* 0x0000000200657306 */ /* 0x0007e40000201400 */
[----:B---3--:R-:W-:Y:S01]  /*35e0*/  IMAD.MOV.U32 R2, RZ, RZ, R0 ;  /* 0x000000ffff027224 */ /* 0x008fe200078e0000 */
[----:B------:R-:W-:Y:S02]  /*35f0*/  IABS R0, R12 ;  /* 0x0000000c00007213 */ /* 0x000fe40000000000 */
[----:B------:R-:W-:-:S03]  /*3600*/  IADD3 R12, -R26, R13, RZ ;  /* 0x0000000d1a0c7210 */ /* 0x000fc60007ffe1ff */
[----:B------:R3:W-:Y:S01]  /*3610*/  I2F R93, R2 ;  /* 0x00000002005d7306 */ /* 0x0007e20000201400 */
[----:B-1----:R-:W-:Y:S01]  /*3620*/  HMMA.16816.F32 R32, R4, R20, R68 ;  /* 0x000000140420723c */ /* 0x002fe20000001844 */
[----:B------:R-:W1:Y:S01]  /*3630*/  LDSM.16.M88.4 R68, [R219+0x8c00] ;  /* 0x008c0000db44783b */ /* 0x000e620000000200 */
[----:B------:R-:W-:-:S06]  /*3640*/  DEPBAR.LE SB0, 0x0 ;  /* 0x000080000000791a */ /* 0x000fcc0000000000 */
[----:B------:R-:W-:Y:S01]  /*3650*/  HMMA.16816.F32 R76, R4, R42, R60 ;  /* 0x0000002a044c723c */ /* 0x000fe2000000183c */
[----:B---3--:R-:W-:Y:S01]  /*3660*/  IMAD.MOV.U32 R2, RZ, RZ, R0 ;  /* 0x000000ffff027224 */ /* 0x008fe200078e0000 */
[----:B------:R-:W-:-:S06]  /*3670*/  IABS R0, R12 ;  /* 0x0000000c00007213 */ /* 0x000fcc0000000000 */
[C---:B------:R-:W-:Y:S01]  /*3680*/  HMMA.16816.F32 R72, R4.reuse, R22, R72 ;  /* 0x000000160448723c */ /* 0x040fe20000001848 */
[----:B------:R3:W-:Y:S07]  /*3690*/  I2F R92, R2 ;  /* 0x00000002005c7306 */ /* 0x0007ee0000201400 */
[C---:B------:R-:W-:Y:S01]  /*36a0*/  HMMA.16816.F32 R64, R4.reuse, R40, R64 ;  /* 0x000000280440723c */ /* 0x040fe20000001840 */
[----:B------:R2:W-:Y:S07]  /*36b0*/  I2F R87, R0 ;  /* 0x0000000000577306 */ /* 0x0005ee0000201400 */
[----:B------:R-:W-:Y:S01]  /*36c0*/  HMMA.16816.F32 R88, R4, R52, R48 ;  /* 0x000000340458723c */ /* 0x000fe20000001830 */
[----:B---3--:R-:W-:-:S05]  /*36d0*/  IMAD.IADD R2, R14, 0x1, -R26 ;  /* 0x000000010e027824 */ /* 0x008fca00078e0a1a */
[----:B------:R-:W-:Y:S02]  /*36e0*/  IABS R2, R2 ;  /* 0x0000000200027213 */ /* 0x000fe40000000000 */
[C---:B-1----:R-:W-:Y:S01]  /*36f0*/  HMMA.16816.F32 R104, R4.reuse, R68, R36 ;  /* 0x000000440468723c */ /* 0x042fe20000001824 */
[----:B------:R-:W-:Y:S02]  /*3700*/  FFMA.FTZ R9, R169, -R132, R72 ;  /* 0x80000084a9097223 */ /* 0x000fe40000010048 */
[----:B--2---:R-:W-:Y:S01]  /*3710*/  IMAD.IADD R0, R15, 0x1, -R26 ;  /* 0x000000010f007824 */ /* 0x004fe200078e0a1a */
[----:B------:R1:W-:Y:S04]  /*3720*/  I2F R85, R2 ;  /* 0x0000000200557306 */ /* 0x0003e80000201400 */
[----:B------:R-:W-:Y:S01]  /*3730*/  IABS R0, R0 ;  /* 0x0000000000007213 */ /* 0x000fe20000000000 */
[C---:B------:R-:W-:Y:S08]  /*3740*/  HMMA.16816.F32 R108, R4.reuse, R54, R44 ;  /* 0x00000036046c723c */ /* 0x040ff0000000182c */
[----:B------:R-:W-:Y:S01]  /*3750*/  HMMA.16816.F32 R96, R4, R70, R28 ;  /* 0x000000460460723c */ /* 0x000fe2000000181c */
[----:B-1----:R-:W-:Y:S01]  /*3760*/  IMAD.MOV.U32 R2, RZ, RZ, R0 ;  /* 0x000000ffff027224 */ /* 0x002fe200078e0000 */
[----:B------:R-:W-:Y:S01]  /*3770*/  IABS R0, R8 ;  /* 0x0000000800007213 */ /* 0x000fe20000000000 */
[----:B------:R-:W-:-:S02]  /*3780*/  IMAD.IADD R8, R14, 0x1, -R25 ;  /* 0x000000010e087824 */ /* 0x000fc400078e0a19 */
[----:B------:R1:W-:Y:S02]  /*3790*/  I2F R11, R2 ;  /* 0x00000002000b7306 */ /* 0x0003e40000201400 */
[--C-:B------:R-:W-:Y:S01]  /*37a0*/  IMAD.IADD R4, R13, 0x1, -R139.reuse ;  /* 0x000000010d047824 */ /* 0x100fe200078e0a8b */
[----:B------:R-:W-:Y:S01]  /*37b0*/  HMMA.16816.F32 R20, R16, R22, R124 ;  /* 0x000000161014723c */ /* 0x000fe2000000187c */
[----:B------:R-:W-:Y:S02]  /*37c0*/  IMAD.IADD R5, R14, 0x1, -R139 ;  /* 0x000000010e057824 */ /* 0x000fe400078e0a8b */
[-C--:B------:R-:W-:Y:S02]  /*37d0*/  FFMA.FTZ R7, R128, -R132.reuse, R34 ;  /* 0x8000008480077223 */ /* 0x080fe40000010022 */
[----:B-----5:R-:W-:-:S03]  /*37e0*/  FFMA.FTZ R6, R121, -R132, R56 ;  /* 0x8000008479067223 */ /* 0x020fc60000010038 */
[----:B------:R-:W-:Y:S01]  /*37f0*/  FSEL R171, R7, -INF , !P1 ;  /* 0xff80000007ab7808 */ /* 0x000fe20004800000 */
[-C--:B------:R-:W-:Y:S01]  /*3800*/  FFMA.FTZ R7, R116, -R132.reuse, R35 ;  /* 0x8000008474077223 */ /* 0x080fe20000010023 */
[----:B------:R-:W-:Y:S01]  /*3810*/  FSEL R83, R6, -INF , !P1 ;  /* 0xff80000006537808 */ /* 0x000fe20004800000 */
[----:B----4-:R-:W-:Y:S01]  /*3820*/  FFMA.FTZ R6, R114, -R132, R57 ;  /* 0x8000008472067223 */ /* 0x010fe20000010039 */
[----:B------:R-:W-:Y:S01]  /*3830*/  HMMA.16816.F32 R28, R16, R42, R152 ;  /* 0x0000002a101c723c */ /* 0x000fe20000001898 */
[----:B-1----:R-:W-:Y:S01]  /*3840*/  IMAD.MOV.U32 R2, RZ, RZ, R0 ;  /* 0x000000ffff027224 */ /* 0x002fe200078e0000 */
[----:B------:R-:W-:Y:S01]  /*3850*/  IABS R0, R8 ;  /* 0x0000000800007213 */ /* 0x000fe20000000000 */
[----:B------:R-:W-:Y:S01]  /*3860*/  IMAD.IADD R8, R15, 0x1, -R25 ;  /* 0x000000010f087824 */ /* 0x000fe200078e0a19 */
[----:B------:R-:W-:Y:S01]  /*3870*/  FSEL R172, R7, -INF , !P0 ;  /* 0xff80000007ac7808 */ /* 0x000fe20004000000 */
[----:B------:R1:W2:Y:S01]  /*3880*/  I2F R86, R2 ;  /* 0x0000000200567306 */ /* 0x0002a20000201400 */
[----:B------:R-:W-:-:S02]  /*3890*/  FSEL R82, R6, -INF , !P0 ;  /* 0xff80000006527808 */ /* 0x000fc40004000000 */
[C---:B------:R-:W-:Y:S04]  /*38a0*/  HMMA.16816.F32 R24, R16.reuse, R40, R144 ;  /* 0x000000281018723c */ /* 0x040fe80000001890 */
[-C--:B------:R-:W-:Y:S02]  /*38b0*/  FFMA.FTZ R7, R113, -R132.reuse, R20 ;  /* 0x8000008471077223 */ /* 0x080fe40000010014 */
[-C--:B------:R-:W-:Y:S02]  /*38c0*/  FFMA.FTZ R6, R103, -R132.reuse, R22 ;  /* 0x8000008467067223 */ /* 0x080fe40000010016 */
[----:B------:R-:W-:Y:S01]  /*38d0*/  HMMA.16816.F32 R40, R16, R52, R156 ;  /* 0x000000341028723c */ /* 0x000fe2000000189c */
[----:B------:R-:W-:Y:S01]  /*38e0*/  FSEL R72, R7, -INF , !P5 ;  /* 0xff80000007487808 */ /* 0x000fe20006800000 */
[----:B------:R-:W-:-:S02]  /*38f0*/  FFMA.FTZ R7, R173, -R132, R73 ;  /* 0x80000084ad077223 */ /* 0x000fc40000010049 */
[----:B-1----:R-:W-:Y:S01]  /*3900*/  IMAD.MOV.U32 R2, RZ, RZ, R0 ;  /* 0x000000ffff027224 */ /* 0x002fe200078e0000 */
[----:B------:R-:W-:Y:S01]  /*3910*/  IABS R0, R8 ;  /* 0x0000000800007213 */ /* 0x000fe20000000000 */
[----:B------:R-:W-:Y:S02]  /*3920*/  IMAD.IADD R8, R13, 0x1, -R134 ;  /* 0x000000010d087824 */ /* 0x000fe400078e0a86 */
[----:B------:R-:W-:Y:S01]  /*3930*/  HMMA.16816.F32 R52, R16, R54, R160 ;  /* 0x000000361034723c */ /* 0x000fe200000018a0 */
[----:B------:R1:W-:Y:S01]  /*3940*/  I2F R84, R2 ;  /* 0x0000000200547306 */ /* 0x0003e20000201400 */
[----:B--2---:R-:W-:-:S05]  /*3950*/  FFMA.FTZ R22, R86, -R132, R78 ;  /* 0x8000008456167223 */ /* 0x004fca000001004e */
[----:B------:R-:W-:Y:S01]  /*3960*/  FSEL R156, R22, -INF , !P2 ;  /* 0xff800000169c7808 */ /* 0x000fe20005000000 */
[----:B------:R-:W-:Y:S01]  /*3970*/  HMMA.16816.F32 R48, R16, R68, R164 ;  /* 0x000000441030723c */ /* 0x000fe200000018a4 */
[----:B-1----:R-:W-:Y:S01]  /*3980*/  IMAD.MOV.U32 R2, RZ, RZ, R0 ;  /* 0x000000ffff027224 */ /* 0x002fe200078e0000 */
[----:B------:R-:W-:Y:S01]  /*3990*/  IABS R0, R8 ;  /* 0x0000000800007213 */ /* 0x000fe20000000000 */
[----:B------:R-:W-:Y:S02]  /*39a0*/  IMAD.IADD R8, R14, 0x1, -R134 ;  /* 0x000000010e087824 */ /* 0x000fe400078e0a86 */
[----:B------:R1:W2:Y:S02]  /*39b0*/  I2F R10, R2 ;  /* 0x00000002000a7306 */ /* 0x0002a40000201400 */
[----:B-1----:R-:W-:Y:S01]  /*39c0*/  IMAD.MOV.U32 R2, RZ, RZ, R0 ;  /* 0x000000ffff027224 */ /* 0x002fe200078e0000 */
[----:B------:R-:W-:Y:S01]  /*39d0*/  IABS R0, R8 ;  /* 0x0000000800007213 */ /* 0x000fe20000000000 */
[----:B------:R-:W-:-:S04]  /*39e0*/  IMAD.IADD R8, R15, 0x1, -R134 ;  /* 0x000000010f087824 */ /* 0x000fc800078e0a86 */
[----:B------:R1:W-:Y:S01]  /*39f0*/  I2F R81, R2 ;  /* 0x0000000200517306 */ /* 0x0003e20000201400 */
[-C--:B--2---:R-:W-:Y:S02]  /*3a00*/  FFMA.FTZ R10, R10, -R132.reuse, R30 ;  /* 0x800000840a0a7223 */ /* 0x084fe4000001001e */
[----:B------:R-:W-:Y:S02]  /*3a10*/  FFMA.FTZ R30, R191, -R132, R108 ;  /* 0x80000084bf1e7223 */ /* 0x000fe4000001006c */
[----:B-1----:R-:W-:Y:S01]  /*3a20*/  IMAD.MOV.U32 R2, RZ, RZ, R0 ;  /* 0x000000ffff027224 */ /* 0x002fe200078e0000 */
[----:B------:R-:W-:Y:S01]  /*3a30*/  IABS R0, R8 ;  /* 0x0000000800007213 */ /* 0x000fe20000000000 */
[----:B------:R-:W-:Y:S02]  /*3a40*/  IMAD.IADD R8, R13, 0x1, -R137 ;  /* 0x000000010d087824 */ /* 0x000fe400078e0a89 */
[----:B------:R1:W2:Y:S02]  /*3a50*/  I2F R12, R2 ;  /* 0x00000002000c7306 */ /* 0x0002a40000201400 */
[----:B-1----:R-:W-:Y:S01]  /*3a60*/  IMAD.MOV.U32 R2, RZ, RZ, R0 ;  /* 0x000000ffff027224 */ /* 0x002fe200078e0000 */
[----:B------:R-:W-:Y:S01]  /*3a70*/  IABS R0, R8 ;  /* 0x0000000800007213 */ /* 0x000fe20000000000 */
[----:B------:R-:W-:-:S04]  /*3a80*/  FFMA.FTZ R8, R150, -R132, R32 ;  /* 0x8000008496087223 */ /* 0x000fc80000010020 */
[----:B------:R1:W-:Y:S01]  /*3a90*/  I2F R61, R2 ;  /* 0x00000002003d7306 */ /* 0x0003e20000201400 */
[-C--:B--2---:R-:W-:Y:S01]  /*3aa0*/  FFMA.FTZ R12, R12, -R132.reuse, R29 ;  /* 0x800000840c0c7223 */ /* 0x084fe2000001001d */
[----:B------:R-:W-:Y:S01]  /*3ab0*/  FSEL R170, R8, -INF , !P1 ;  /* 0xff80000008aa7808 */ /* 0x000fe20004800000 */
[-C--:B------:R-:W-:Y:S01]  /*3ac0*/  FFMA.FTZ R8, R151, -R132.reuse, R33 ;  /* 0x8000008497087223 */ /* 0x080fe20000010021 */
[----:B------:R-:W-:Y:S01]  /*3ad0*/  FSEL R151, R9, -INF , !P5 ;  /* 0xff80000009977808 */ /* 0x000fe20006800000 */
[----:B------:R-:W-:-:S03]  /*3ae0*/  FFMA.FTZ R9, R175, -R132, R64 ;  /* 0x80000084af097223 */ /* 0x000fc60000010040 */
[----:B------:R2:W3:Y:S01]  /*3af0*/  I2F R37, R0 ;  /* 0x0000000000257306 */ /* 0x0004e20000201400 */
[----:B------:R-:W-:Y:S01]  /*3b00*/  FSEL R168, R8, -INF , !P0 ;  /* 0xff80000008a87808 */ /* 0x000fe20004000000 */
[-C--:B------:R-:W-:Y:S01]  /*3b10*/  FFMA.FTZ R8, R115, -R132.reuse, R74 ;  /* 0x8000008473087223 */ /* 0x080fe2000001004a */
[----:B------:R-:W-:Y:S01]  /*3b20*/  FSEL R74, R6, -INF , !P5 ;  /* 0xff800000064a7808 */ /* 0x000fe20006800000 */
[-C--:B------:R-:W-:Y:S01]  /*3b30*/  FFMA.FTZ R6, R112, -R132.reuse, R75 ;  /* 0x8000008470067223 */ /* 0x080fe2000001004b */
[----:B------:R-:W-:Y:S01]  /*3b40*/  FSEL R158, R9, -INF , !P4 ;  /* 0xff800000099e7808 */ /* 0x000fe20006000000 */
[-C--:B------:R-:W-:Y:S01]  /*3b50*/  FFMA.FTZ R29, R190, -R132.reuse, R109 ;  /* 0x80000084be1d7223 */ /* 0x080fe2000001006d */
[----:B------:R-:W-:Y:S01]  /*3b60*/  FSEL R169, R8, -INF , !P5 ;  /* 0xff80000008a97808 */ /* 0x000fe20006800000 */
[----:B-1----:R-:W-:Y:S01]  /*3b70*/  IMAD.IADD R2, R14, 0x1, -R137 ;  /* 0x000000010e027824 */ /* 0x002fe200078e0a89 */
[----:B------:R-:W-:Y:S01]  /*3b80*/  FSEL R150, R6, -INF , !P6 ;  /* 0xff80000006967808 */ /* 0x000fe20007000000 */
[----:B------:R-:W-:Y:S01]  /*3b90*/  IMAD.IADD R6, R13, 0x1, -R142 ;  /* 0x000000010d067824 */ /* 0x000fe200078e0a8e */
[----:B------:R-:W-:Y:S01]  /*3ba0*/  BAR.SYNC.DEFER_BLOCKING 0x0 ;  /* 0x0000000000007b1d */ /* 0x000fe20000010000 */
[----:B------:R-:W-:Y:S01]  /*3bb0*/  ISETP.GE.AND P5, PT, R139, R133, PT ;  /* 0x000000858b00720c */ /* 0x000fe20003fa6270 */
[----:B------:R-:W-:Y:S01]  /*3bc0*/  FFMA.FTZ R8, R101, -R132, R66 ;  /* 0x8000008465087223 */ /* 0x000fe20000010042 */
[----:B------:R-:W-:-:S02]  /*3bd0*/  IABS R2, R2 ;  /* 0x0000000200027213 */ /* 0x000fc40000000000 */
[----:B--2---:R-:W-:Y:S01]  /*3be0*/  IADD3 R0, -R137, R15, RZ ;  /* 0x0000000f89007210 */ /* 0x004fe20007ffe1ff */
[-C--:B---3--:R-:W-:Y:S01]  /*3bf0*/  FFMA.FTZ R20, R37, -R132.reuse, R90 ;  /* 0x8000008425147223 */ /* 0x088fe2000001005a */
[----:B------:R1:W2:Y:S01]  /*3c00*/  I2F R36, R2 ;  /* 0x0000000200247306 */ /* 0x0002a20000201400 */
[----:B------:R-:W-:Y:S01]  /*3c10*/  FSEL R173, R8, -INF , !P4 ;  /* 0xff80000008ad7808 */ /* 0x000fe20006000000 */
[----:B------:R-:W-:Y:S01]  /*3c20*/  FFMA.FTZ R8, R61, -R132, R31 ;  /* 0x800000843d087223 */ /* 0x000fe2000001001f */
[----:B------:R-:W-:Y:S01]  /*3c30*/  IABS R0, R0 ;  /* 0x0000000000007213 */ /* 0x000fe20000000000 */
[----:B------:R-:W-:Y:S01]  /*3c40*/  FFMA.FTZ R31, R192, -R132, R89 ;  /* 0x80000084c01f7223 */ /* 0x000fe20000010059 */
[----:B------:R-:W-:-:S03]  /*3c50*/  FSEL R61, R10, -INF , !P2 ;  /* 0xff8000000a3d7808 */ /* 0x000fc60005000000 */
[----:B------:R3:W4:Y:S01]  /*3c60*/  I2F R32, R0 ;  /* 0x0000000000207306 */ /* 0x0007220000201400 */
[----:B------:R-:W-:Y:S02]  /*3c70*/  FSEL R223, R31, -INF , !P5 ;  /* 0xff8000001fdf7808 */ /* 0x000fe40006800000 */
[----:B-1----:R-:W-:Y:S01]  /*3c80*/  IABS R2, R4 ;  /* 0x0000000400027213 */ /* 0x002fe20000000000 */
[-C--:B------:R-:W-:Y:S02]  /*3c90*/  FFMA.FTZ R4, R120, -R132.reuse, R58 ;  /* 0x8000008478047223 */ /* 0x080fe4000001003a */
[-C--:B--2---:R-:W-:Y:S02]  /*3ca0*/  FFMA.FTZ R9, R36, -R132.reuse, R40 ;  /* 0x8000008424097223 */ /* 0x084fe40000010028 */
[----:B------:R1:W2:Y:S01]  /*3cb0*/  I2F R80, R2 ;  /* 0x0000000200507306 */ /* 0x0002a20000201400 */
[----:B------:R-:W-:Y:S01]  /*3cc0*/  FSEL R100, R4, -INF , !P1 ;  /* 0xff80000004647808 */ /* 0x000fe20004800000 */
[----:B------:R-:W-:Y:S01]  /*3cd0*/  IMAD.IADD R4, R15, 0x1, -R139 ;  /* 0x000000010f047824 */ /* 0x000fe200078e0a8b */
[----:B---3--:R-:W-:Y:S01]  /*3ce0*/  IABS R0, R5 ;  /* 0x0000000500007213 */ /* 0x008fe20000000000 */
[-C--:B------:R-:W-:Y:S01]  /*3cf0*/  FFMA.FTZ R5, R95, -R132.reuse, R59 ;  /* 0x800000845f057223 */ /* 0x080fe2000001003b */
[----:B------:R-:W-:Y:S01]  /*3d00*/  FSEL R139, R7, -INF , !P6 ;  /* 0xff800000078b7808 */ /* 0x000fe20007000000 */
[-C--:B------:R-:W-:Y:S01]  /*3d10*/  FFMA.FTZ R7, R93, -R132.reuse, R24 ;  /* 0x800000845d077223 */ /* 0x080fe20000010018 */
[-C--:B------:R-:W-:Y:S01]  /*3d20*/  ISETP.GE.AND P1, PT, R134, R133.reuse, PT ;  /* 0x000000858600720c */ /* 0x080fe20003f26270 */
[-C--:B------:R-:W-:Y:S01]  /*3d30*/  FFMA.FTZ R24, R185, -R132.reuse, R77 ;  /* 0x80000084b9187223 */ /* 0x080fe2000001004d */
[----:B------:R-:W-:Y:S01]  /*3d40*/  FSEL R95, R5, -INF , !P0 ;  /* 0xff800000055f7808 */ /* 0x000fe20004000000 */
[----:B------:R-:W-:Y:S01]  /*3d50*/  IMAD.IADD R5, R15, 0x1, -R140 ;  /* 0x000000010f057824 */ /* 0x000fe200078e0a8c */
[----:B------:R-:W-:Y:S01]  /*3d60*/  FSEL R66, R7, -INF , !P4 ;  /* 0xff80000007427808 */ /* 0x000fe20006000000 */
[----:B------:R-:W-:Y:S01]  /*3d70*/  FFMA.FTZ R7, R182, -R132, R65 ;  /* 0x80000084b6077223 */ /* 0x000fe20000010041 */
[----:B------:R-:W-:Y:S01]  /*3d80*/  FSEL R144, R24, -INF , !P1 ;  /* 0xff80000018907808 */ /* 0x000fe20004800000 */
[----:B-1----:R-:W-:Y:S01]  /*3d90*/  IMAD.MOV.U32 R2, RZ, RZ, R0 ;  /* 0x000000ffff027224 */ /* 0x002fe200078e0000 */
[----:B------:R-:W-:Y:S01]  /*3da0*/  IABS R0, R4 ;  /* 0x0000000400007213 */ /* 0x000fe20000000000 */
[----:B------:R-:W-:Y:S01]  /*3db0*/  IMAD.IADD R4, R13, 0x1, -R140 ;  /* 0x000000010d047824 */ /* 0x000fe200078e0a8c */
[----:B------:R-:W-:Y:S01]  /*3dc0*/  FSEL R157, R7, -INF , !P3 ;  /* 0xff800000079d7808 */ /* 0x000fe20005800000 */
[----:B------:R1:W-:Y:S01]  /*3dd0*/  I2F R62, R2 ;  /* 0x00000002003e7306 */ /* 0x0003e20000201400 */
[----:B----4-:R-:W-:Y:S01]  /*3de0*/  FFMA.FTZ R7, R32, -R132, R42 ;  /* 0x8000008420077223 */ /* 0x010fe2000001002a */
[----:B------:R-:W-:Y:S01]  /*3df0*/  FSEL R64, R8, -INF , !P1 ;  /* 0xff80000008407808 */ /* 0x000fe20004800000 */
[----:B------:R-:W-:Y:S01]  /*3e00*/  HMMA.16816.F32 R32, R16, R70, R176 ;  /* 0x000000461020723c */ /* 0x000fe200000018b0 */
[----:B------:R-:W-:Y:S01]  /*3e10*/  IABS R4, R4 ;  /* 0x0000000400047213 */ /* 0x000fe20000000000 */
[----:B--2---:R-:W-:Y:S01]  /*3e20*/  FFMA.FTZ R24, R80, -R132, R91 ;  /* 0x8000008450187223 */ /* 0x004fe2000001005b */
[----:B------:R-:W-:-:S02]  /*3e30*/  ISETP.GE.AND P0, PT, R137, R133, PT ;  /* 0x000000858900720c */ /* 0x000fc40003f06270 */
[----:B------:R2:W3:Y:S01]  /*3e40*/  I2F R60, R0 ;  /* 0x00000000003c7306 */ /* 0x0004e20000201400 */
[----:B------:R-:W-:Y:S02]  /*3e50*/  FSEL R40, R12, -INF , !P1 ;  /* 0xff8000000c287808 */ /* 0x000fe40004800000 */
[----:B------:R-:W-:Y:S02]  /*3e60*/  FSEL R226, R24, -INF , !P5 ;  /* 0xff80000018e27808 */ /* 0x000fe40006800000 */
[----:B------:R-:W-:Y:S02]  /*3e70*/  FSEL R237, R20, -INF , !P0 ;  /* 0xff80000014ed7808 */ /* 0x000fe40004000000 */
[----:B------:R-:W-:Y:S01]  /*3e80*/  FSEL R163, R9, -INF , !P0 ;  /* 0xff80000009a37808 */ /* 0x000fe20004000000 */
[----:B-1----:R-:W-:Y:S01]  /*3e90*/  IMAD.IADD R2, R14, 0x1, -R140 ;  /* 0x000000010e027824 */ /* 0x002fe200078e0a8c */
[----:B------:R1:W4:Y:S01]  /*3ea0*/  I2F R59, R4 ;  /* 0x00000004003b7306 */ /* 0x0003220000201400 */
[----:B------:R-:W-:-:S03]  /*3eb0*/  FSEL R185, R7, -INF , !P0 ;  /* 0xff80000007b97808 */ /* 0x000fc60004000000 */
[----:B--2---:R-:W-:Y:S01]  /*3ec0*/  IABS R0, R2 ;  /* 0x0000000200007213 */ /* 0x004fe20000000000 */
[----:B---3--:R-:W-:-:S04]  /*3ed0*/  FFMA.FTZ R22, R60, -R132, R43 ;  /* 0x800000843c167223 */ /* 0x008fc8000001002b */
[----:B------:R-:W-:Y:S01]  /*3ee0*/  IMAD.MOV.U32 R2, RZ, RZ, R0 ;  /* 0x000000ffff027224 */ /* 0x000fe200078e0000 */
[----:B------:R-:W-:Y:S01]  /*3ef0*/  IABS R0, R5 ;  /* 0x0000000500007213 */ /* 0x000fe20000000000 */
[----:B------:R-:W-:Y:S01]  /*3f00*/  IMAD.IADD R5, R13, 0x1, -R141 ;  /* 0x000000010d057824 */ /* 0x000fe200078e0a8d */
[----:B------:R-:W-:Y:S01]  /*3f10*/  FSEL R160, R22, -INF , !P5 ;  /* 0xff80000016a07808 */ /* 0x000fe20006800000 */
[-C--:B-1----:R-:W-:Y:S01]  /*3f20*/  FFMA.FTZ R4, R102, -R132.reuse, R21 ;  /* 0x8000008466047223 */ /* 0x082fe20000010015 */
[----:B------:R1:W2:Y:S01]  /*3f30*/  I2F R58, R2 ;  /* 0x00000002003a7306 */ /* 0x0002a20000201400 */
[-C--:B------:R-:W-:Y:S01]  /*3f40*/  FFMA.FTZ R21, R81, -R132.reuse, R79 ;  /* 0x8000008451157223 */ /* 0x080fe2000001004f */
[----:B------:R-:W-:Y:S01]  /*3f50*/  IABS R5, R5 ;  /* 0x0000000500057213 */ /* 0x000fe20000000000 */
[-C--:B----4-:R-:W-:Y:S01]  /*3f60*/  FFMA.FTZ R20, R59, -R132.reuse, R110 ;  /* 0x800000843b147223 */ /* 0x090fe2000001006e */
[----:B------:R-:W-:Y:S02]  /*3f70*/  FSEL R63, R4, -INF , !P6 ;  /* 0xff800000043f7808 */ /* 0x000fe40007000000 */
[----:B------:R-:W-:Y:S01]  /*3f80*/  FSEL R147, R21, -INF , !P1 ;  /* 0xff80000015937808 */ /* 0x000fe20004800000 */
[----:B------:R-:W-:Y:S01]  /*3f90*/  IMAD.MOV.U32 R4, RZ, RZ, R5 ;  /* 0x000000ffff047224 */ /* 0x000fe200078e0005 */
[----:B------:R3:W4:Y:S01]  /*3fa0*/  I2F R57, R0 ;  /* 0x0000000000397306 */ /* 0x0007220000201400 */
[----:B------:R-:W-:Y:S01]  /*3fb0*/  IMAD.IADD R5, R15, 0x1, -R141 ;  /* 0x000000010f057824 */ /* 0x000fe200078e0a8d */
[----:B------:R-:W-:Y:S01]  /*3fc0*/  ISETP.GE.AND P1, PT, R148, R133, PT ;  /* 0x000000859400720c */ /* 0x000fe20003f26270 */
[----:B-1----:R-:W-:-:S05]  /*3fd0*/  FFMA.FTZ R2, R94, -R132, R23 ;  /* 0x800000845e027223 */ /* 0x002fca0000010017 */
[----:B------:R1:W5:Y:S01]  /*3fe0*/  I2F R56, R4 ;  /* 0x0000000400387306 */ /* 0x0003620000201400 */
[-C--:B------:R-:W-:Y:S02]  /*3ff0*/  FFMA.FTZ R23, R186, -R132.reuse, R76 ;  /* 0x80000084ba177223 */ /* 0x080fe4000001004c */
[-C--:B--2---:R-:W-:Y:S01]  /*4000*/  FFMA.FTZ R19, R58, -R132.reuse, R52 ;  /* 0x800000843a137223 */ /* 0x084fe20000010034 */
[----:B------:R-:W-:Y:S02]  /*4010*/  FSEL R73, R2, -INF , !P6 ;  /* 0xff80000002497808 */ /* 0x000fe40007000000 */
[----:B------:R-:W-:Y:S01]  /*4020*/  FSEL R145, R23, -INF , !P2 ;  /* 0xff80000017917808 */ /* 0x000fe20005000000 */
[----:B---3--:R-:W-:Y:S01]  /*4030*/  IMAD.IADD R0, R14, 0x1, -R141 ;  /* 0x000000010e007824 */ /* 0x008fe200078e0a8d */
[----:B------:R-:W-:Y:S01]  /*4040*/  ISETP.GE.AND P6, PT, R140, R133, PT ;  /* 0x000000858c00720c */ /* 0x000fe20003fc6270 */
[-C--:B------:R-:W-:Y:S02]  /*4050*/  FFMA.FTZ R23, R62, -R132.reuse, R41 ;  /* 0x800000843e177223 */ /* 0x080fe40000010029 */
[----:B----4-:R-:W-:Y:S01]  /*4060*/  FFMA.FTZ R18, R57, -R132, R54 ;  /* 0x8000008439127223 */ /* 0x010fe20000010036 */
[----:B------:R-:W-:-:S02]  /*4070*/  IABS R2, R0 ;  /* 0x0000000000027213 */ /* 0x000fc40000000000 */
[----:B------:R-:W-:Y:S01]  /*4080*/  IABS R0, R5 ;  /* 0x0000000500007213 */ /* 0x000fe20000000000 */
[----:B------:R-:W-:Y:S01]  /*4090*/  FFMA.FTZ R5, R92, -R132, R26 ;  /* 0x800000845c057223 */ /* 0x000fe2000001001a */
[----:B------:R-:W-:Y:S01]  /*40a0*/  FSEL R146, R23, -INF , !P5 ;  /* 0xff80000017927808 */ /* 0x000fe20006800000 */
[----:B-1----:R-:W-:Y:S01]  /*40b0*/  IMAD.MOV.U32 R4, RZ, RZ, R2 ;  /* 0x000000ffff047224 */ /* 0x002fe200078e0002 */
[----:B------:R-:W-:Y:S01]  /*40c0*/  ISETP.GE.AND P5, PT, R133, 0x41, PT ;  /* 0x000000418500780c */ /* 0x000fe20003fa6270 */
[----:B------:R-:W-:Y:S01]  /*40d0*/  IMAD.MOV.U32 R2, RZ, RZ, R0 ;  /* 0x000000ffff027224 */ /* 0x000fe200078e0000 */
[----:B------:R-:W-:Y:S01]  /*40e0*/  IABS R0, R6 ;  /* 0x0000000600007213 */ /* 0x000fe20000000000 */
[----:B------:R1:W2:Y:S01]  /*40f0*/  I2F R47, R4 ;  /* 0x00000004002f7306 */ /* 0x0002a20000201400 */
[-C--:B------:R-:W-:Y:S01]  /*4100*/  FFMA.FTZ R6, R87, -R132.reuse, R67 ;  /* 0x8000008457067223 */ /* 0x080fe20000010043 */
[----:B------:R-:W-:Y:S01]  /*4110*/  FSEL R75, R5, -INF , !P4 ;  /* 0xff800000054b7808 */ /* 0x000fe20006000000 */
[----:B------:R-:W-:Y:S01]  /*4120*/  FFMA.FTZ R5, R85, -R132, R25 ;  /* 0x8000008455057223 */ /* 0x000fe20000010019 */
[----:B------:R-:W-:Y:S01]  /*4130*/  LEA R26, R183, R180, 0x5 ;  /* 0x000000b4b71a7211 */ /* 0x000fe200078e28ff */
[-C--:B------:R-:W-:Y:S01]  /*4140*/  FFMA.FTZ R25, R181, -R132.reuse, R88 ;  /* 0x80000084b5197223 */ /* 0x080fe20000010058 */
[----:B------:R-:W-:Y:S01]  /*4150*/  FSEL R159, R6, -INF , !P3 ;  /* 0xff800000069f7808 */ /* 0x000fe20005800000 */
[----:B------:R-:W-:Y:S01]  /*4160*/  IMAD.IADD R6, R14, 0x1, -R148 ;  /* 0x000000010e067824 */ /* 0x000fe200078e0a94 */
[----:B------:R3:W4:Y:S01]  /*4170*/  I2F R46, R2 ;  /* 0x00000002002e7306 */ /* 0x0007220000201400 */
[----:B------:R-:W-:Y:S01]  /*4180*/  FSEL R65, R5, -INF , !P3 ;  /* 0xff80000005417808 */ /* 0x000fe20005800000 */
[----:B------:R-:W-:Y:S01]  /*4190*/  IMAD.IADD R5, R13, 0x1, -R143 ;  /* 0x000000010d057824 */ /* 0x000fe200078e0a8f */
[----:B------:R-:W-:Y:S01]  /*41a0*/  FSEL R236, R25, -INF , !P0 ;  /* 0xff80000019ec7808 */ /* 0x000fe20004000000 */
[-C--:B------:R-:W-:Y:S01]  /*41b0*/  FFMA.FTZ R25, R129, -R132.reuse, R97 ;  /* 0x8000008481197223 */ /* 0x080fe20000010061 */
[-C--:B------:R-:W-:Y:S01]  /*41c0*/  ISETP.GE.AND P4, PT, R141, R133.reuse, PT ;  /* 0x000000858d00720c */ /* 0x080fe20003f86270 */
[-C--:B-----5:R-:W-:Y:S01]  /*41d0*/  FFMA.FTZ R17, R56, -R132.reuse, R111 ;  /* 0x8000008438117223 */ /* 0x0a0fe2000001006f */
[----:B------:R-:W-:Y:S01]  /*41e0*/  ISETP.GE.AND P0, PT, R143, R133, PT ;  /* 0x000000858f00720c */ /* 0x000fe20003f06270 */
[----:B-1----:R-:W-:Y:S01]  /*41f0*/  IMAD.IADD R4, R14, 0x1, -R142 ;  /* 0x000000010e047824 */ /* 0x002fe200078e0a8e */
[----:B------:R1:W5:Y:S01]  /*4200*/  I2F R45, R0 ;  /* 0x00000000002d7306 */ /* 0x0003620000201400 */
[----:B--2---:R-:W-:Y:S01]  /*4210*/  FFMA.FTZ R12, R47, -R132, R53 ;  /* 0x800000842f0c7223 */ /* 0x004fe20000010035 */
[----:B------:R-:W-:-:S02]  /*4220*/  FSEL R224, R20, -INF , !P6 ;  /* 0xff80000014e07808 */ /* 0x000fc40007000000 */
        /* <DEDUP_REMOVED lines=17> */
[----:B------:R-:W-:Y:S01]  /*4340*/  IABS R0, R0 ;  /* 0x0000000000007213 */ /* 0x000fe20000000000 */
[----:B-----5:R-:W-:Y:S01]  /*4350*/  FFMA.FTZ R16, R45, -R132, R106 ;  /* 0x800000842d107223 */ /* 0x020fe2000001006a */
[----:B------:R-:W-:-:S02]  /*4360*/  FSEL R187, R30, -INF , !P6 ;  /* 0xff8000001ebb7808 */ /* 0x000fc40007000000 */
[----:B------:R-:W-:Y:S02]  /*4370*/  FSEL R162, R7, -INF , !P4 ;  /* 0xff80000007a27808 */ /* 0x000fe40006000000 */
[----:B------:R-:W-:Y:S02]  /*4380*/  FSEL R238, R28, -INF , !P3 ;  /* 0xff8000001cee7808 */ /* 0x000fe40005800000 */
[----:B------:R-:W-:Y:S02]  /*4390*/  FSEL R243, R16, -INF , !P3 ;  /* 0xff80000010f37808 */ /* 0x000fe40005800000 */
[----:B------:R-:W-:Y:S01]  /*43a0*/  FSEL R239, R27, -INF , !P2 ;  /* 0xff8000001bef7808 */ /* 0x000fe20005000000 */
[----:B-1----:R-:W-:Y:S01]  /*43b0*/  IMAD.MOV.U32 R2, RZ, RZ, R0 ;  /* 0x000000ffff027224 */ /* 0x002fe200078e0000 */
[----:B------:R-:W-:Y:S01]  /*43c0*/  IABS R0, R4 ;  /* 0x0000000400007213 */ /* 0x000fe20000000000 */
[----:B------:R-:W-:Y:S01]  /*43d0*/  IMAD.IADD R4, R13, 0x1, -R148 ;  /* 0x000000010d047824 */ /* 0x000fe200078e0a94 */
[----:B------:R-:W-:Y:S01]  /*43e0*/  FSEL R241, R25, -INF , !P0 ;  /* 0xff80000019f17808 */ /* 0x000fe20004000000 */
[----:B------:R1:W-:Y:S01]  /*43f0*/  I2F R39, R2 ;  /* 0x0000000200277306 */ /* 0x0003e20000201400 */
[----:B--2---:R-:W-:-:S05]  /*4400*/  FFMA.FTZ R11, R44, -R132, R48 ;  /* 0x800000842c0b7223 */ /* 0x004fca0000010030 */
[----:B------:R-:W-:Y:S01]  /*4410*/  FSEL R227, R11, -INF , !P3 ;  /* 0xff8000000be37808 */ /* 0x000fe20005800000 */
[----:B-1----:R-:W-:Y:S01]  /*4420*/  IMAD.MOV.U32 R2, RZ, RZ, R0 ;  /* 0x000000ffff027224 */ /* 0x002fe200078e0000 */
[----:B------:R-:W-:Y:S01]  /*4430*/  IABS R0, R4 ;  /* 0x0000000400007213 */ /* 0x000fe20000000000 */
[----:B------:R-:W-:Y:S02]  /*4440*/  IMAD.IADD R4, R14, 0x1, -R149 ;  /* 0x000000010e047824 */ /* 0x000fe400078e0a95 */
[----:B------:R1:W-:Y:S02]  /*4450*/  I2F R38, R2 ;  /* 0x0000000200267306 */ /* 0x0003e40000201400 */
[----:B-1----:R-:W-:Y:S01]  /*4460*/  IMAD.MOV.U32 R2, RZ, RZ, R0 ;  /* 0x000000ffff027224 */ /* 0x002fe200078e0000 */
[----:B------:R-:W-:Y:S02]  /*4470*/  IABS R0, R5 ;  /* 0x0000000500007213 */ /* 0x000fe40000000000 */
        /* <DEDUP_REMOVED lines=8> */
[----:B--2---:R-:W-:-:S05]  /*4500*/  FFMA.FTZ R14, R37, -R132, R98 ;  /* 0x80000084250e7223 */ /* 0x004fca0000010062 */
[----:B------:R-:W-:Y:S01]  /*4510*/  FSEL R242, R14, -INF , !P1 ;  /* 0xff8000000ef27808 */ /* 0x000fe20004800000 */
[----:B---3--:R-:W-:Y:S01]  /*4520*/  FFMA.FTZ R13, R13, -R132, R99 ;  /* 0x800000840d0d7223 */ /* 0x008fe20000010063 */
[----:B------:R-:W-:Y:S01]  /*4530*/  IABS R0, R2 ;  /* 0x0000000200007213 */ /* 0x000fe20000000000 */
[----:B------:R-:W-:Y:S02]  /*4540*/  IMAD.MOV.U32 R2, RZ, RZ, R4 ;  /* 0x000000ffff027224 */ /* 0x000fe400078e0004 */
[----:B------:R-:W-:Y:S01]  /*4550*/  IMAD.IADD R4, R15, 0x1, -R149 ;  /* 0x000000010f047824 */ /* 0x000fe200078e0a95 */
[----:B------:R2:W3:Y:S01]  /*4560*/  I2F R8, R0 ;  /* 0x0000000000087306 */ /* 0x0004e20000201400 */
[----:B------:R-:W-:Y:S02]  /*4570*/  FSEL R149, R12, -INF , !P4 ;  /* 0xff8000000c957808 */ /* 0x000fe40006000000 */
[----:B------:R-:W-:Y:S01]  /*4580*/  FSEL R244, R13, -INF , !P0 ;  /* 0xff8000000df47808 */ /* 0x000fe20004000000 */
[----:B-1----:R-:W-:-:S02]  /*4590*/  IMAD.IADD R5, R15, 0x1, -R143 ;  /* 0x000000010f057824 */ /* 0x002fc400078e0a8f */
[-C--:B------:R-:W-:Y:S02]  /*45a0*/  FFMA.FTZ R15, R38, -R132.reuse, R107 ;  /* 0x80000084260f7223 */ /* 0x080fe4000001006b */
[----:B------:R-:W1:Y:S01]  /*45b0*/  I2F R36, R2 ;  /* 0x0000000200247306 */ /* 0x000e620000201400 */
[----:B----4-:R-:W-:Y:S02]  /*45c0*/  FFMA.FTZ R10, R10, -R132, R49 ;  /* 0x800000840a0a7223 */ /* 0x010fe40000010031 */
[----:B------:R-:W-:-:S03]  /*45d0*/  FSEL R245, R15, -INF , !P2 ;  /* 0xff8000000ff57808 */ /* 0x000fc60005000000 */
[----:B------:R-:W-:Y:S01]  /*45e0*/  FSEL R228, R10, -INF , !P2 ;  /* 0xff8000000ae47808 */ /* 0x000fe20005000000 */
[----:B--2---:R-:W-:Y:S02]  /*45f0*/  IMAD.IADD R0, R189, 0x1, R26 ;  /* 0x00000001bd007824 */ /* 0x004fe400078e021a */
[-C--:B------:R-:W-:Y:S02]  /*4600*/  FFMA.FTZ R26, R184, -R132.reuse, R96 ;  /* 0x80000084b81a7223 */ /* 0x080fe40000010060 */
        /* <DEDUP_REMOVED lines=8> */
[-C--:B------:R-:W-:Y:S02]  /*4690*/  FFMA.FTZ R6, R39, -R132.reuse, R50 ;  /* 0x8000008427067223 */ /* 0x080fe40000010032 */
        /* <DEDUP_REMOVED lines=17> */
[----:B------:R-:W-:Y:S01]  /*47b0*/  IMAD R2, R4, UR4, RZ ;  /* 0x0000000404027c24 */ /* 0x000fe2000f8e02ff */
        /* <DEDUP_REMOVED lines=52> */
.L_x_449:
[----:B------:R-:W-:Y:S05]  /*4b00*/  BSYNC B0 ;  /* 0x0000000000007941 */ /* 0x000fea0003800000 */
.L_x_448:
[----:B------:R-:W0:Y:S02]  /*4b10*/  LDGDEPBAR ;  /* 0x00000000000079af */ /* 0x000e240000000000 */
.L_x_447:
[----:B------:R-:W-:Y:S01]  /*4b20*/  FMNMX.FTZ R2, R83, R82, !PT ;  /* 0x0000005253027209 */ /* 0x000fe20007810000 */
[----:B------:R-:W-:Y:S01]  /*4b30*/  IMAD R247, R196, 0x8, R174 ;  /* 0x00000008c4f77824 */ /* 0x000fe200078e02ae */
[----:B------:R-:W-:Y:S01]  /*4b40*/  LOP3.LUT R184, R194, UR20, RZ, 0x3c, !PT ;  /* 0x00000014c2b87c12 */ /* 0x000fe2000f8e3cff */
[----:B------:R-:W-:Y:S01]  /*4b50*/  UIADD3 UR12, UR21, -0x4498517b, URZ ;  /* 0xbb67ae85150c7890 */ /* 0x000fe2000fffe03f */
[----:B------:R-:W-:Y:S01]  /*4b60*/  FMNMX.FTZ R2, R72, R2, !PT ;  /* 0x0000000248027209 */ /* 0x000fe20007810000 */
[----:B------:R-:W-:Y:S01]  /*4b70*/  IMAD.WIDE.U32 R134, R195, -0x2daee0ad, RZ ;  /* 0xd2511f53c3867825 */ /* 0x000fe200078e00ff */
[----:B------:R-:W-:Y:S01]  /*4b80*/  UIADD3 UR13, UR20, -0x61c88647, URZ ;  /* 0x9e3779b9140d7890 */ /* 0x000fe2000fffe03f */
[----:B------:R-:W-:Y:S01]  /*4b90*/  STL [R1+0x64], R221 ;  /* 0x000064dd01007387 */ /* 0x000fe20000100800 */
[----:B------:R-:W-:Y:S01]  /*4ba0*/  FMNMX.FTZ R2, R63, R2, !PT ;  /* 0x000000023f027209 */ /* 0x000fe20007810000 */
[----:B------:R-:W-:Y:S01]  /*4bb0*/  UIADD3 UR11, UR20, 0x3c6ef372, URZ ;  /* 0x3c6ef372140b7890 */ /* 0x000fe2000fffe03f */
[----:B------:R-:W-:Y:S01]  /*4bc0*/  IMAD.SHL.U32 R216, R0, 0x2, RZ ;  /* 0x0000000200d87824 */ /* 0x000fe200078e00ff */
[----:B------:R-:W-:Y:S01]  /*4bd0*/  UIADD3 UR10, UR21, 0x76cf5d0a, URZ ;  /* 0x76cf5d0a150a7890 */ /* 0x000fe2000fffe03f */
[----:B------:R-:W-:Y:S01]  /*4be0*/  FMNMX.FTZ R2, R66, R2, !PT ;  /* 0x0000000242027209 */ /* 0x000fe20007810000 */
[----:B------:R-:W-:Y:S01]  /*4bf0*/  UIADD3 UR8, UR21, 0x32370b8f, URZ ;  /* 0x32370b8f15087890 */ /* 0x000fe2000fffe03f */
[----:B------:R-:W-:Y:S01]  /*4c00*/  STL [R1+0x60], R220 ;  /* 0x000060dc01007387 */ /* 0x000fe20000100800 */
[----:B------:R-:W-:Y:S01]  /*4c10*/  UIADD3 UR9, UR20, -0x255992d5, URZ ;  /* 0xdaa66d2b14097890 */ /* 0x000fe2000fffe03f */
[----:B------:R-:W-:Y:S01]  /*4c20*/  FMNMX.FTZ R2, R65, R2, !PT ;  /* 0x0000000241027209 */ /* 0x000fe20007810000 */
[----:B------:R-:W-:Y:S01]  /*4c30*/  UIADD3 UR7, UR20, 0x78dde6e4, URZ ;  /* 0x78dde6e414077890 */ /* 0x000fe2000fffe03f */
[----:B------:R-:W-:Y:S01]  /*4c40*/  STL [R1+0x5c], R219 ;  /* 0x00005cdb01007387 */ /* 0x000fe20000100800 */
[----:B------:R-:W-:Y:S01]  /*4c50*/  UIADD3 UR4, UR21, -0x56f99767, URZ ;  /* 0xa906689915047890 */ /* 0x000fe2000fffe03f */
[----:B------:R-:W-:Y:S01]  /*4c60*/  FMNMX.FTZ R2, R42, R2, !PT ;  /* 0x000000022a027209 */ /* 0x000fe20007810000 */
[----:B------:R-:W-:Y:S01]  /*4c70*/  UIADD3 UR6, UR21, -0x126145ec, URZ ;  /* 0xed9eba1415067890 */ /* 0x000fe2000fffe03f */
[----:B------:R-:W-:Y:S01]  /*4c80*/  STL [R1+0x58], R217 ;  /* 0x000058d901007387 */ /* 0x000fe20000100800 */
[----:B------:R-:W-:Y:S01]  /*4c90*/  UIADD3 UR15, UR20, -0x4ab325aa, URZ ;  /* 0xb54cda56140f7890 */ /* 0x000fe2000fffe03f */
[----:B------:R-:W-:Y:S01]  /*4ca0*/  FMNMX.FTZ R2, R40, R2, !PT ;  /* 0x0000000228027209 */ /* 0x000fe20007810000 */
[----:B------:R-:W-:Y:S01]  /*4cb0*/  IMAD R218, R3, 0x2, R216 ;  /* 0x0000000203da7824 */ /* 0x000fe200078e02d8 */
[----:B------:R-:W-:Y:S01]  /*4cc0*/  FMNMX.FTZ R0, R171, R172, !PT ;  /* 0x000000acab007209 */ /* 0x000fe20007810000 */
[----:B------:R-:W-:Y:S01]  /*4cd0*/  IMAD R249, R246, 0x10000, R246 ;  /* 0x00010000f6f97824 */ /* 0x000fe200078e02f6 */
[----:B------:R-:W-:Y:S01]  /*4ce0*/  FMNMX.FTZ R2, R163, R2, !PT ;  /* 0x00000002a3027209 */ /* 0x000fe20007810000 */
[----:B------:R-:W-:Y:S01]  /*4cf0*/  STL [R1+0x54], R133 ;  /* 0x0000548501007387 */ /* 0x000fe20000100800 */
[----:B------:R-:W-:Y:S01]  /*4d00*/  FMNMX.FTZ R0, R169, R0, !PT ;  /* 0x00000000a9007209 */ /* 0x000fe20007810000 */
[----:B------:R-:W-:Y:S01]  /*4d10*/  UIADD3 UR5, UR20, 0x1715609d, URZ ;  /* 0x1715609d14057890 */ /* 0x000fe2000fffe03f */
[----:B--2---:R-:W-:Y:S01]  /*4d20*/  FMNMX.FTZ R4, R146, R2, !PT ;  /* 0x0000000292047209 */ /* 0x004fe20007810000 */
[----:B------:R-:W-:Y:S01]  /*4d30*/  STL [R1+0x50], R132 ;  /* 0x0000508401007387 */ /* 0x000fe20000100800 */
        /* <DEDUP_REMOVED lines=21> */
[----:B------:R-:W-:Y:S01]  /*4e90*/  IADD3 R4, R247, 0x4, RZ ;  /* 0x00000004f7047810 */ /* 0x000fe20007ffe0ff */
[----:B------:R-:W2:Y:S01]  /*4ea0*/  SHFL.BFLY PT, R136, R5, 0x2, 0x1f ;  /* 0x0c401f0005887f89 */ /* 0x000ea200000e0000 */
[----:B------:R-:W-:Y:S02]  /*4eb0*/  FMNMX.FTZ R2, R185, R2, !PT ;  /* 0x00000002b9027209 */ /* 0x000fe40007810000 */
[----:B------:R-:W-:Y:S01]  /*4ec0*/  FMNMX.FTZ R0, R150, R0, !PT ;  /* 0x0000000096007209 */ /* 0x000fe20007810000 */
[----:B------:R-:W-:Y:S01]  /*4ed0*/  IMAD.WIDE.U32 R86, R4, -0x326172a9, RZ ;  /* 0xcd9e8d5704567825 */ /* 0x000fe200078e00ff */
[----:B------:R-:W-:Y:S01]  /*4ee0*/  FMNMX.FTZ R2, R160, R2, !PT ;  /* 0x00000002a0027209 */ /* 0x000fe20007810000 */
[----:B------:R-:W-:Y:S01]  /*4ef0*/  LDSM.16.MT88.4 R112, [R218+0xa400] ;  /* 0x00a40000da70783b */ /* 0x000fe20000004200 */
[----:B------:R-:W-:-:S02]  /*4f00*/  LEA.HI.SX32 R4, R248, 0xffffffff, 0x1a ;  /* 0xfffffffff8047811 */ /* 0x000fc400078fd2ff */
[----:B------:R-:W-:Y:S01]  /*4f10*/  FMNMX.FTZ R2, R161, R2, !PT ;  /* 0x00000002a1027209 */ /* 0x000fe20007810000 */
[----:B------:R-:W-:Y:S01]  /*4f20*/  LDSM.16.MT88.4 R108, [R216+0xb400] ;  /* 0x00b40000d86c783b */ /* 0x000fe20000004200 */
[----:B-1----:R-:W-:Y:S01]  /*4f30*/  LOP3.LUT R6, R87, R184, RZ, 0x3c, !PT ;  /* 0x000000b857067212 */ /* 0x002fe200078e3cff */
[----:B------:R-:W-:Y:S01]  /*4f40*/  IMAD.SHL.U32 R21, R4, 0x2, RZ ;  /* 0x0000000204157824 */ /* 0x000fe200078e00ff */
[----:B------:R-:W-:Y:S01]  /*4f50*/  FMNMX.FTZ R2, R162, R2, !PT ;  /* 0x00000002a2027209 */ /* 0x000fe20007810000 */
[----:B------:R-:W-:Y:S01]  /*4f60*/  LDSM.16.MT88.4 R124, [R218+0xb400] ;  /* 0x00b40000da7c783b */ /* 0x000fe20000004200 */
[----:B------:R-:W-:Y:S01]  /*4f70*/  FMNMX.FTZ R0, R173, R0, !PT ;  /* 0x00000000ad007209 */ /* 0x000fe20007810000 */
[----:B------:R-:W-:Y:S01]  /*4f80*/  IMAD.WIDE.U32 R128, R6, -0x2daee0ad, RZ ;  /* 0xd2511f5306807825 */ /* 0x000fe200078e00ff */
[----:B------:R-:W-:Y:S02]  /*4f90*/  FMNMX.FTZ R2, R232, R2, !PT ;  /* 0x00000002e8027209 */ /* 0x000fe40007810000 */
[----:B------:R-:W-:-:S02]  /*4fa0*/  LOP3.LUT R4, R135, UR21, R21, 0x96, !PT ;  /* 0x0000001587047c12 */ /* 0x000fc4000f8e9615 */
[----:B------:R-:W-:Y:S02]  /*4fb0*/  FMNMX.FTZ R2, R231, R2, !PT ;  /* 0x00000002e7027209 */ /* 0x000fe40007810000 */
[----:B------:R-:W-:Y:S01]  /*4fc0*/  FMNMX.FTZ R0, R159, R0, !PT ;  /* 0x000000009f007209 */ /* 0x000fe20007810000 */
[----:B------:R-:W-:Y:S01]  /*4fd0*/  IMAD.WIDE.U32 R22, R4, -0x326172a9, RZ ;  /* 0xcd9e8d5704167825 */ /* 0x000fe200078e00ff */
[----:B--2---:R-:W-:Y:S02]  /*4fe0*/  FMNMX.FTZ R136, R5, R136, !PT ;  /* 0x0000008805887209 */ /* 0x004fe40007810000 */
[----:B------:R-:W-:Y:S02]  /*4ff0*/  FMNMX.FTZ R5, R233, R2, !PT ;  /* 0x00000002e9057209 */ /* 0x000fe40007810000 */
[----:B------:R-:W-:Y:S01]  /*5000*/  LOP3.LUT R2, R129, UR12, R134, 0x96, !PT ;  /* 0x0000000c81027c12 */ /* 0x000fe2000f8e9686 */
[----:B------:R-:W1:Y:S01]  /*5010*/  SHFL.BFLY PT, R11, R136, 0x1, 0x1f ;  /* 0x0c201f00880b7f89 */ /* 0x000e6200000e0000 */
[----:B------:R-:W-:-:S02]  /*5020*/  FMNMX.FTZ R6, R234, R5, !PT ;  /* 0x00000005ea067209 */ /* 0x000fc40007810000 */
[----:B------:R-:W-:Y:S01]  /*5030*/  LOP3.LUT R4, R23, UR13, R86, 0x96, !PT ;  /* 0x0000000d17047c12 */ /* 0x000fe2000f8e9656 */
[----:B------:R-:W-:Y:S02]  /*5040*/  IMAD.WIDE.U32 R46, R2, -0x326172a9, RZ ;  /* 0xcd9e8d57022e7825 */ /* 0x000fe400078e00ff */
[----:B------:R-:W2:Y:S02]  /*5050*/  SHFL.BFLY PT, R10, R6, 0x2, 0x1f ;  /* 0x0c401f00060a7f89 */ /* 0x000ea400000e0000 */
[----:B------:R-:W-:Y:S01]  /*5060*/  IMAD.WIDE.U32 R4, R4, -0x2daee0ad, RZ ;  /* 0xd2511f5304047825 */ /* 0x000fe200078e00ff */
[----:B------:R-:W-:-:S04]  /*5070*/  LOP3.LUT R8, R47, UR11, R22, 0x96, !PT ;  /* 0x0000000b2f087c12 */ /* 0x000fc8000f8e9616 */
[----:B------:R-:W-:Y:S01]  /*5080*/  LOP3.LUT R5, R5, UR10, R128, 0x96, !PT ;  /* 0x0000000a05057c12 */ /* 0x000fe2000f8e9680 */
[----:B------:R-:W-:-:S05]  /*5090*/  IMAD.WIDE.U32 R8, R8, -0x2daee0ad, RZ ;  /* 0xd2511f5308087825 */ /* 0x000fca00078e00ff */
        /* <DEDUP_REMOVED lines=9> */
[----:B------:R-:W-:Y:S01]  /*5130*/  IMAD.WIDE.U32 R16, R4, -0x2daee0ad, RZ ;  /* 0xd2511f5304107825 */ /* 0x000fe200078e00ff */
[----:B------:R-:W1:Y:S03]  /*5140*/  SHFL.BFLY PT, R10, R9, 0x1, 0x1f ;  /* 0x0c201f00090a7f89 */ /* 0x000e6600000e0000 */
[----:B------:R-:W-:Y:S01]  /*5150*/  FMUL.FTZ R2, R136, c[0x0][0x23c] ;  /* 0x00008f0088027a20 */ /* 0x000fe20000410000 */
[----:B------:R-:W-:Y:S02]  /*5160*/  LOP3.LUT R4, R17, UR4, R6, 0x96, !PT ;  /* 0x0000000411047c12 */ /* 0x000fe4000f8e9606 */
[----:B------:R-:W-:Y:S02]  /*5170*/  LOP3.LUT R6, R7, UR6, R8, 0x96, !PT ;  /* 0x0000000607067c12 */ /* 0x000fe4000f8e9608 */
[----:B------:R-:W-:Y:S01]  /*5180*/  FSEL R20, R2, RZ, P0 ;  /* 0x000000ff02147208 */ /* 0x000fe20000000000 */
[----:B------:R-:W-:-:S04]  /*5190*/  IMAD.WIDE.U32 R4, R4, -0x326172a9, RZ ;  /* 0xcd9e8d5704047825 */ /* 0x000fc800078e00ff */
[----:B------:R-:W-:Y:S01]  /*51a0*/  FFMA.FTZ R7, R83, c[0x0][0x23c], -R20 ;  /* 0x00008f0053077a23 */ /* 0x000fe20000010814 */
[----:B------:R-:W-:Y:S01]  /*51b0*/  LOP3.LUT R2, R4, 0xffff, RZ, 0xc0, !PT ;  /* 0x0000ffff04027812 */ /* 0x000fe200078ec0ff */
[----:B------:R-:W-:Y:S01]  /*51c0*/  IMAD.WIDE.U32 R14, R6, -0x326172a9, RZ ;  /* 0xcd9e8d57060e7825 */ /* 0x000fe200078e00ff */
[----:B------:R-:W-:Y:S01]  /*51d0*/  LOP3.LUT R8, R4, 0xff, RZ, 0xc0, !PT ;  /* 0x000000ff04087812 */ /* 0x000fe200078ec0ff */
[----:B------:R2:W-:Y:S01]  /*51e0*/  MUFU.EX2 R217, R7 ;  /* 0x0000000700d97308 */ /* 0x0005e20000000800 */
[----:B------:R-:W-:Y:S02]  /*51f0*/  SHF.R.U32.HI R2, RZ, 0x8, R2 ;  /* 0x00000008ff027819 */ /* 0x000fe40000011602 */
[----:B------:R-:W-:Y:S02]  /*5200*/  SHF.R.U32.HI R6, RZ, 0x10, R4 ;  /* 0x00000010ff067819 */ /* 0x000fe40000011604 */
[----:B------:R-:W-:Y:S01]  /*5210*/  PRMT R13, R8, 0x5410, R2 ;  /* 0x00005410080d7816 */ /* 0x000fe20000000002 */
[----:B------:R-:W-:Y:S01]  /*5220*/  FFMA.FTZ R8, R63, c[0x0][0x23c], -R20 ;  /* 0x00008f003f087a23 */ /* 0x000fe20000010814 */
[----:B-1----:R-:W-:-:S02]  /*5230*/  FMNMX.FTZ R2, R9, R10, !PT ;  /* 0x0000000a09027209 */ /* 0x002fc40007810000 */
[----:B------:R-:W-:Y:S01]  /*5240*/  LOP3.LUT R5, R5, UR15, R14, 0x96, !PT ;  /* 0x0000000f05057c12 */ /* 0x000fe2000f8e960e */
[----:B------:R-:W-:Y:S01]  /*5250*/  MUFU.EX2 R142, R8 ;  /* 0x00000008008e7308 */ /* 0x000fe20000000800 */
[----:B------:R-:W-:Y:S01]  /*5260*/  LOP3.LUT R10, R6, 0xff, RZ, 0xc0, !PT ;  /* 0x000000ff060a7812 */ /* 0x000fe200078ec0ff */
[----:B------:R-:W-:Y:S01]  /*5270*/  FFMA.FTZ R6, R72, c[0x0][0x23c], -R20 ;  /* 0x00008f0048067a23 */ /* 0x000fe20000010814 */
[----:B------:R-:W-:Y:S02]  /*5280*/  SHF.R.U32.HI R12, RZ, 0x18, R4 ;  /* 0x00000018ff0c7819 */ /* 0x000fe40000011604 */
[C---:B------:R-:W-:Y:S01]  /*5290*/  LOP3.LUT R4, R5.reuse, 0xffff, RZ, 0xc0, !PT ;  /* 0x0000ffff05047812 */ /* 0x040fe200078ec0ff */
[----:B--2---:R-:W-:Y:S01]  /*52a0*/  FFMA.FTZ R7, R82, c[0x0][0x23c], -R20 ;  /* 0x00008f0052077a23 */ /* 0x004fe20000010814 */
[----:B------:R-:W-:Y:S01]  /*52b0*/  SHF.R.U32.HI R9, RZ, 0x10, R5 ;  /* 0x00000010ff097819 */ /* 0x000fe20000011605 */
[----:B------:R1:W2:Y:S01]  /*52c0*/  MUFU.EX2 R174, R6 ;  /* 0x0000000600ae7308 */ /* 0x0002a20000000800 */
[----:B------:R-:W-:Y:S01]  /*52d0*/  FSETP.NEU.FTZ.AND P0, PT, R2, -INF , PT ;  /* 0xff8000000200780b */ /* 0x000fe20003f1d000 */
[----:B------:R-:W3:Y:S01]  /*52e0*/  LDSM.16.MT88.4 R80, [R218+0x9000] ;  /* 0x00900000da50783b */ /* 0x000ee20000004200 */
[----:B------:R-:W-:-:S05]  /*52f0*/  LOP3.LUT R11, R5, 0xff, RZ, 0xc0, !PT ;  /* 0x000000ff050b7812 */ /* 0x000fca00078ec0ff */
[----:B------:R4:W-:Y:S01]  /*5300*/  MUFU.EX2 R219, R7 ;  /* 0x0000000700db7308 */ /* 0x0009e20000000800 */
[----:B-1----:R-:W-:Y:S02]  /*5310*/  SHF.R.U32.HI R6, RZ, 0x18, R5 ;  /* 0x00000018ff067819 */ /* 0x002fe40000011605 */
[----:B------:R-:W-:Y:S02]  /*5320*/  SHF.R.U32.HI R5, RZ, 0x8, R4 ;  /* 0x00000008ff057819 */ /* 0x000fe40000011604 */
[----:B------:R-:W-:Y:S02]  /*5330*/  LOP3.LUT R4, R9, 0xff, RZ, 0xc0, !PT ;  /* 0x000000ff09047812 */ /* 0x000fe400078ec0ff */
[----:B------:R-:W-:Y:S01]  /*5340*/  PRMT R11, R11, 0x5410, R5 ;  /* 0x000054100b0b7816 */ /* 0x000fe20000000005 */
[----:B----4-:R-:W-:Y:S01]  /*5350*/  FMUL.FTZ R7, R2, c[0x0][0x23c] ;  /* 0x00008f0002077a20 */ /* 0x010fe20000410000 */
[----:B------:R-:W-:-:S04]  /*5360*/  FMNMX.FTZ R5, R170, R168, !PT ;  /* 0x000000a8aa057209 */ /* 0x000fc80007810000 */
[----:B------:R-:W-:Y:S02]  /*5370*/  FSEL R19, R7, RZ, P0 ;  /* 0x000000ff07137208 */ /* 0x000fe40000000000 */
[----:B------:R-:W-:Y:S02]  /*5380*/  PRMT R7, R10, 0x5410, R12 ;  /* 0x000054100a077816 */ /* 0x000fe4000000000c */
[----:B------:R-:W-:Y:S01]  /*5390*/  PRMT R10, R4, 0x5410, R6 ;  /* 0x00005410040a7816 */ /* 0x000fe20000000006 */
[--C-:B------:R-:W-:Y:S02]  /*53a0*/  FFMA.FTZ R4, R74, c[0x0][0x23c], -R19.reuse ;  /* 0x00008f004a047a23 */ /* 0x100fe40000010813 */
[----:B------:R-:W-:Y:S02]  /*53b0*/  HSET2.LE.AND R7, R7, R249, PT ;  /* 0x000000f907077233 */ /* 0x000fe40003803000 */
[----:B------:R1:W-:Y:S02]  /*53c0*/  MUFU.EX2 R152, R4 ;  /* 0x0000000400987308 */ /* 0x0003e40000000800 */
[----:B-1----:R-:W-:Y:S01]  /*53d0*/  FMNMX.FTZ R4, R151, R5, !PT ;  /* 0x0000000597047209 */ /* 0x002fe20007810000 */
[----:B------:R-:W-:-:S03]  /*53e0*/  FFMA.FTZ R5, R73, c[0x0][0x23c], -R19 ;  /* 0x00008f0049057a23 */ /* 0x000fc60000010813 */
[----:B------:R-:W-:Y:S02]  /*53f0*/  FMNMX.FTZ R4, R139, R4, !PT ;  /* 0x000000048b047209 */ /* 0x000fe40007810000 */
[----:B------:R1:W4:Y:S02]  /*5400*/  MUFU.EX2 R141, R5 ;  /* 0x00000005008d7308 */ /* 0x0003240000000800 */
[----:B------:R-:W-:Y:S01]  /*5410*/  FMNMX.FTZ R3, R158, R4, !PT ;  /* 0x000000049e037209 */ /* 0x000fe20007810000 */
[----:B------:R-:W-:Y:S02]  /*5420*/  FFMA.FTZ R4, R100, c[0x0][0x23c], -R19 ;  /* 0x00008f0064047a23 */ /* 0x000fe40000010813 */
[----:B------:R-:W-:Y:S01]  /*5430*/  LDSM.16.MT88.4 R100, [R216+0xb000] ;  /* 0x00b00000d864783b */ /* 0x000fe20000004200 */
[----:B------:R-:W-:Y:S02]  /*5440*/  FMNMX.FTZ R3, R157, R3, !PT ;  /* 0x000000039d037209 */ /* 0x000fe40007810000 */
[----:B------:R3:W-:Y:S02]  /*5450*/  MUFU.EX2 R132, R4 ;  /* 0x0000000400847308 */ /* 0x0007e40000000800 */
[----:B------:R-:W-:-:S04]  /*5460*/  FMNMX.FTZ R3, R145, R3, !PT ;  /* 0x0000000391037209 */ /* 0x000fc80007810000 */
[----:B------:R-:W-:Y:S02]  /*5470*/  FMNMX.FTZ R6, R144, R3, !PT ;  /* 0x0000000390067209 */ /* 0x000fe40007810000 */
[----:B-1----:R-:W-:Y:S01]  /*5480*/  FMNMX.FTZ R5, R156, R0, !PT ;  /* 0x000000009c057209 */ /* 0x002fe20007810000 */
[--C-:B------:R-:W-:Y:S01]  /*5490*/  HSET2.LE.AND R0, R13, R249.reuse, PT ;  /* 0x000000f90d007233 */ /* 0x100fe20003803000 */
[----:B--2---:R-:W-:Y:S02]  /*54a0*/  F2FP.PACK_AB R3, R142, R174 ;  /* 0x000000ae8e03723e */ /* 0x004fe400000000ff */
[----:B------:R-:W-:Y:S02]  /*54b0*/  FMNMX.FTZ R5, R147, R5, !PT ;  /* 0x0000000593057209 */ /* 0x000fe40007810000 */
[----:B------:R-:W-:Y:S01]  /*54c0*/  FMNMX.FTZ R8, R236, R6, !PT ;  /* 0x00000006ec087209 */ /* 0x000fe20007810000 */
[----:B---3--:R-:W-:Y:S01]  /*54d0*/  FFMA.FTZ R4, R95, c[0x0][0x23c], -R19 ;  /* 0x00008f005f047a23 */ /* 0x008fe20000010813 */
[----:B------:R-:W-:Y:S01]  /*54e0*/  LOP3.LUT R6, R0, R3, RZ, 0xc0, !PT ;  /* 0x0000000300067212 */ /* 0x000fe200078ec0ff */
[----:B------:R-:W-:Y:S01]  /*54f0*/  LDSM.16.MT88.4 R92, [R218+0xb000] ;  /* 0x00b00000da5c783b */ /* 0x000fe20000004200 */
[----:B------:R-:W-:Y:S01]  /*5500*/  FMNMX.FTZ R0, R237, R5, !PT ;  /* 0x00000005ed007209 */ /* 0x000fe20007810000 */
[----:B------:R4:W1:Y:S01]  /*5510*/  MUFU.EX2 R133, R4 ;  /* 0x0000000400857308 */ /* 0x0008620000000800 */
[----:B------:R-:W-:Y:S01]  /*5520*/  FMNMX.FTZ R3, R223, R8, !PT ;  /* 0x00000008df037209 */ /* 0x000fe20007810000 */
[--C-:B------:R-:W-:Y:S01]  /*5530*/  HSET2.LE.AND R5, R10, R249.reuse, PT ;  /* 0x000000f90a057233 */ /* 0x100fe20003803000 */
[----:B------:R-:W-:Y:S01]  /*5540*/  FMNMX.FTZ R9, R226, R0, !PT ;  /* 0x00000000e2097209 */ /* 0x000fe20007810000 */
[----:B------:R-:W-:Y:S01]  /*5550*/  HSET2.LE.AND R0, R11, R249, PT ;  /* 0x000000f90b007233 */ /* 0x000fe20003803000 */
[----:B------:R-:W-:-:S02]  /*5560*/  FFMA.FTZ R11, R42, c[0x0][0x23c], -R20 ;  /* 0x00008f002a0b7a23 */ /* 0x000fc40000010814 */
[----:B------:R-:W-:Y:S02]  /*5570*/  FMNMX.FTZ R9, R224, R9, !PT ;  /* 0x00000009e0097209 */ /* 0x000fe40007810000 */
[----:B------:R2:W-:Y:S01]  /*5580*/  MUFU.EX2 R175, R11 ;  /* 0x0000000b00af7308 */ /* 0x0005e20000000800 */
[----:B----4-:R-:W-:Y:S02]  /*5590*/  F2FP.PACK_AB R4, R141, R152 ;  /* 0x000000988d04723e */ /* 0x010fe400000000ff */
[----:B-1----:R-:W-:Y:S02]  /*55a0*/  F2FP.PACK_AB R8, R133, R132 ;  /* 0x000000848508723e */ /* 0x002fe400000000ff */
[----:B------:R-:W-:Y:S02]  /*55b0*/  LOP3.LUT R7, R7, R4, RZ, 0xc0, !PT ;  /* 0x0000000407077212 */ /* 0x000fe400078ec0ff */
[----:B------:R-:W-:Y:S02]  /*55c0*/  FMNMX.FTZ R4, R187, R3, !PT ;  /* 0x00000003bb047209 */ /* 0x000fe40007810000 */
[----:B------:R-:W-:Y:S01]  /*55d0*/  F2FP.PACK_AB R3, R219, R217 ;  /* 0x000000d9db03723e */ /* 0x000fe200000000ff */
[----:B--2---:R-:W-:Y:S01]  /*55e0*/  FFMA.FTZ R11, R40, c[0x0][0x23c], -R20 ;  /* 0x00008f00280b7a23 */ /* 0x004fe20000010814 */
[----:B------:R-:W-:-:S02]  /*55f0*/  FMNMX.FTZ R10, R186, R4, !PT ;  /* 0x00000004ba0a7209 */ /* 0x000fc40007810000 */
[----:B------:R-:W-:Y:S01]  /*5600*/  LOP3.LUT R4, R0, R3, RZ, 0xc0, !PT ;  /* 0x0000000300047212 */ /* 0x000fe200078ec0ff */
[----:B------:R-:W1:Y:S01]  /*5610*/  MUFU.EX2 R177, R11 ;  /* 0x0000000b00b17308 */ /* 0x000e620000000800 */
[----:B------:R-:W-:Y:S02]  /*5620*/  FMNMX.FTZ R0, R225, R9, !PT ;  /* 0x00000009e1007209 */ /* 0x000fe40007810000 */
[----:B------:R-:W-:Y:S02]  /*5630*/  FMNMX.FTZ R3, R238, R10, !PT ;  /* 0x0000000aee037209 */ /* 0x000fe40007810000 */
[----:B------:R-:W-:Y:S02]  /*5640*/  FMNMX.FTZ R0, R243, R0, !PT ;  /* 0x00000000f3007209 */ /* 0x000fe40007810000 */
[----:B------:R-:W-:Y:S02]  /*5650*/  FMNMX.FTZ R3, R239, R3, !PT ;  /* 0x00000003ef037209 */ /* 0x000fe40007810000 */
[----:B------:R-:W-:-:S02]  /*5660*/  FMNMX.FTZ R0, R245, R0, !PT ;  /* 0x00000000f5007209 */ /* 0x000fc40007810000 */
[----:B------:R-:W-:Y:S02]  /*5670*/  LOP3.LUT R5, R5, R8, RZ, 0xc0, !PT ;  /* 0x0000000805057212 */ /* 0x000fe400078ec0ff */
[----:B------:R-:W-:Y:S02]  /*5680*/  FMNMX.FTZ R3, R240, R3, !PT ;  /* 0x00000003f0037209 */ /* 0x000fe40007810000 */
[----:B------:R-:W-:Y:S01]  /*5690*/  FMNMX.FTZ R8, R242, R0, !PT ;  /* 0x00000000f2087209 */ /* 0x000fe20007810000 */
[--C-:B------:R-:W-:Y:S01]  /*56a0*/  FFMA.FTZ R0, R66, c[0x0][0x23c], -R20.reuse ;  /* 0x00008f0042007a23 */ /* 0x100fe20000010814 */
[----:B------:R-:W-:Y:S01]  /*56b0*/  FMNMX.FTZ R10, R241, R3, !PT ;  /* 0x00000003f10a7209 */ /* 0x000fe20007810000 */
[C---:B------:R-:W-:Y:S01]  /*56c0*/  HMMA.16816.F32 R24, R4.reuse, R76, RZ ;  /* 0x0000004c0418723c */ /* 0x040fe200000018ff */
[----:B------:R-:W-:Y:S01]  /*56d0*/  FMNMX.FTZ R3, R244, R8, !PT ;  /* 0x00000008f4037209 */ /* 0x000fe20007810000 */
[----:B------:R2:W-:Y:S02]  /*56e0*/  MUFU.EX2 R179, R0 ;  /* 0x0000000000b37308 */ /* 0x0005e40000000800 */
[----:B------:R-:W3:Y:S04]  /*56f0*/  SHFL.BFLY PT, R14, R10, 0x2, 0x1f ;  /* 0x0c401f000a0e7f89 */ /* 0x000ee800000e0000 */
[----:B------:R-:W4:Y:S01]  /*5700*/  SHFL.BFLY PT, R13, R3, 0x2, 0x1f ;  /* 0x0c401f00030d7f89 */ /* 0x000f2200000e0000 */
[C---:B------:R-:W-:Y:S08]  /*5710*/  HMMA.16816.F32 R28, R4.reuse, R80, RZ ;  /* 0x00000050041c723c */ /* 0x040ff000000018ff */
[----:B------:R-:W-:Y:S01]  /*5720*/  HMMA.16816.F32 R32, R4, R96, RZ ;  /* 0x000000600420723c */ /* 0x000fe200000018ff */
[----:B--2---:R-:W-:-:S04]  /*5730*/  FFMA.FTZ R0, R65, c[0x0][0x23c], -R20 ;  /* 0x00008f0041007a23 */ /* 0x004fc80000010814 */
[----:B------:R2:W-:Y:S03]  /*5740*/  MUFU.EX2 R140, R0 ;  /* 0x00000000008c7308 */ /* 0x0005e60000000800 */
[----:B------:R-:W-:Y:S01]  /*5750*/  HMMA.16816.F32 R36, R4, R88, RZ ;  /* 0x000000580424723c */ /* 0x000fe200000018ff */
[----:B---3--:R-:W-:-:S07]  /*5760*/  FMNMX.FTZ R17, R10, R14, !PT ;  /* 0x0000000e0a117209 */ /* 0x008fce0007810000 */
[----:B------:R-:W-:Y:S01]  /*5770*/  HMMA.16816.F32 R56, R4, R100, RZ ;  /* 0x000000640438723c */ /* 0x000fe200000018ff */
[----:B--2---:R-:W-:Y:S02]  /*5780*/  LOP3.LUT R0, R15, UR5, R18, 0x96, !PT ;  /* 0x000000050f007c12 */ /* 0x004fe4000f8e9612 */
[----:B----4-:R-:W-:-:S05]  /*5790*/  FMNMX.FTZ R18, R3, R13, !PT ;  /* 0x0000000d03127209 */ /* 0x010fca0007810000 */
[----:B------:R-:W-:Y:S01]  /*57a0*/  HMMA.16816.F32 R52, R4, R92, RZ ;  /* 0x0000005c0434723c */ /* 0x000fe200000018ff */
[----:B------:R-:W-:Y:S01]  /*57b0*/  LOP3.LUT R13, R85, R184, RZ, 0x3c, !PT ;  /* 0x000000b8550d7212 */ /* 0x000fe200078e3cff */
[----:B------:R-:W-:-:S04]  /*57c0*/  IMAD.WIDE.U32 R8, R0, -0x2daee0ad, RZ ;  /* 0xd2511f5300087825 */ /* 0x000fc800078e00ff */
[----:B------:R-:W-:Y:S01]  /*57d0*/  IMAD.WIDE.U32 R130, R13, -0x2daee0ad, RZ ;  /* 0xd2511f530d827825 */ /* 0x000fe200078e00ff */
[----:B------:R-:W-:Y:S01]  /*57e0*/  LOP3.LUT R0, R9, UR14, R16, 0x96, !PT ;  /* 0x0000000e09007c12 */ /* 0x000fe2000f8e9610 */
[C---:B------:R-:W-:Y:S01]  /*57f0*/  HMMA.16816.F32 R48, R4.reuse, R78, RZ ;  /* 0x0000004e0430723c */ /* 0x040fe200000018ff */
[C---:B------:R-:W-:Y:S01]  /*5800*/  LOP3.LUT R12, R8.reuse, 0xffff, RZ, 0xc0, !PT ;  /* 0x0000ffff080c7812 */ /* 0x040fe200078ec0ff */
[----:B------:R-:W-:Y:S01]  /*5810*/  FFMA.FTZ R9, R75, c[0x0][0x23c], -R19 ;  /* 0x00008f004b097a23 */ /* 0x000fe20000010813 */
[--C-:B------:R-:W-:Y:S02]  /*5820*/  SHF.R.U32.HI R11, RZ, 0x10, R8.reuse ;  /* 0x00000010ff0b7819 */ /* 0x100fe40000011608 */
[----:B------:R-:W-:Y:S01]  /*5830*/  LOP3.LUT R16, R8, 0xff, RZ, 0xc0, !PT ;  /* 0x000000ff08107812 */ /* 0x000fe200078ec0ff */
[----:B------:R2:W-:Y:S01]  /*5840*/  MUFU.EX2 R143, R9 ;  /* 0x00000009008f7308 */ /* 0x0005e20000000800 */
[----:B------:R-:W-:Y:S01]  /*5850*/  SHF.R.U32.HI R15, RZ, 0x18, R8 ;  /* 0x00000018ff0f7819 */ /* 0x000fe20000011608 */
[----:B------:R-:W-:Y:S01]  /*5860*/  HMMA.16816.F32 R40, R4, R82, RZ ;  /* 0x000000520428723c */ /* 0x000fe200000018ff */
[----:B------:R-:W-:-:S02]  /*5870*/  SHF.R.U32.HI R8, RZ, 0x8, R12 ;  /* 0x00000008ff087819 */ /* 0x000fc4000001160c */
[----:B------:R-:W-:Y:S02]  /*5880*/  LOP3.LUT R3, R0, 0xffff, RZ, 0xc0, !PT ;  /* 0x0000ffff00037812 */ /* 0x000fe400078ec0ff */
[----:B------:R-:W-:Y:S01]  /*5890*/  PRMT R12, R16, 0x5410, R8 ;  /* 0x00005410100c7816 */ /* 0x000fe20000000008 */
[----:B------:R-:W-:Y:S01]  /*58a0*/  FFMA.FTZ R8, R64, c[0x0][0x23c], -R19 ;  /* 0x00008f0040087a23 */ /* 0x000fe20000010813 */
[----:B------:R-:W-:Y:S01]  /*58b0*/  LOP3.LUT R10, R0, 0xff, RZ, 0xc0, !PT ;  /* 0x000000ff000a7812 */ /* 0x000fe200078ec0ff */
[----:B------:R-:W-:Y:S01]  /*58c0*/  HMMA.16816.F32 R68, R4, R90, RZ ;  /* 0x0000005a0444723c */ /* 0x000fe200000018ff */
[----:B------:R-:W-:Y:S01]  /*58d0*/  SHF.R.U32.HI R3, RZ, 0x8, R3 ;  /* 0x00000008ff037819 */ /* 0x000fe20000011603 */
[----:B------:R3:W-:Y:S03]  /*58e0*/  MUFU.EX2 R178, R8 ;  /* 0x0000000800b27308 */ /* 0x0007e60000000800 */
[----:B------:R-:W-:-:S02]  /*58f0*/  PRMT R14, R10, 0x5410, R3 ;  /* 0x000054100a0e7816 */ /* 0x000fc40000000003 */
[----:B--2---:R-:W-:Y:S01]  /*5900*/  LOP3.LUT R9, R11, 0xff, RZ, 0xc0, !PT ;  /* 0x000000ff0b097812 */ /* 0x004fe200078ec0ff */
[----:B------:R-:W-:Y:S01]  /*5910*/  FFMA.FTZ R11, R61, c[0x0][0x23c], -R19 ;  /* 0x00008f003d0b7a23 */ /* 0x000fe20000010813 */
[--C-:B------:R-:W-:Y:S01]  /*5920*/  SHF.R.U32.HI R3, RZ, 0x10, R0.reuse ;  /* 0x00000010ff037819 */ /* 0x100fe20000011600 */
[----:B------:R-:W-:Y:S01]  /*5930*/  HMMA.16816.F32 R60, R4, R98, RZ ;  /* 0x00000062043c723c */ /* 0x000fe200000018ff */
[----:B------:R-:W-:Y:S01]  /*5940*/  SHF.R.U32.HI R10, RZ, 0x18, R0 ;  /* 0x00000018ff0a7819 */ /* 0x000fe20000011600 */
[----:B------:R2:W4:Y:S01]  /*5950*/  MUFU.EX2 R176, R11 ;  /* 0x0000000b00b07308 */ /* 0x0005220000000800 */
[----:B------:R-:W-:Y:S01]  /*5960*/  HSET2.LE.AND R0, R12, R249, PT ;  /* 0x000000f90c007233 */ /* 0x000fe20003803000 */
[----:B---3--:R-:W-:-:S04]  /*5970*/  LOP3.LUT R8, R3, 0xff, RZ, 0xc0, !PT ;  /* 0x000000ff03087812 */ /* 0x008fc800078ec0ff */
[C---:B------:R-:W-:Y:S01]  /*5980*/  HMMA.16816.F32 R72, R4.reuse, R102, RZ ;  /* 0x000000660448723c */ /* 0x040fe200000018ff */
[----:B-1----:R-:W-:Y:S02]  /*5990*/  F2FP.PACK_AB R3, R177, R175 ;  /* 0x000000afb103723e */ /* 0x002fe400000000ff */
[----:B------:R-:W-:Y:S01]  /*59a0*/  PRMT R12, R8, 0x5410, R10 ;  /* 0x00005410080c7816 */ /* 0x000fe2000000000a */
[--C-:B------:R-:W-:Y:S01]  /*59b0*/  HSET2.LE.AND R8, R14, R249.reuse, PT ;  /* 0x000000f90e087233 */ /* 0x100fe20003803000 */
[----:B------:R-:W-:Y:S02]  /*59c0*/  LOP3.LUT R10, R0, R3, RZ, 0xc0, !PT ;  /* 0x00000003000a7212 */ /* 0x000fe400078ec0ff */
[----:B--2---:R-:W-:Y:S01]  /*59d0*/  PRMT R11, R9, 0x5410, R15 ;  /* 0x00005410090b7816 */ /* 0x004fe2000000000f */
[----:B------:R-:W-:Y:S01]  /*59e0*/  FFMA.FTZ R9, R67, c[0x0][0x23c], -R19 ;  /* 0x00008f0043097a23 */ /* 0x000fe20000010813 */
[----:B------:R-:W1:Y:S01]  /*59f0*/  SHFL.BFLY PT, R15, R17, 0x1, 0x1f ;  /* 0x0c201f00110f7f89 */ /* 0x000e6200000e0000 */
[----:B----4-:R-:W-:Y:S01]  /*5a00*/  F2FP.PACK_AB R3, R178, R176 ;  /* 0x000000b0b203723e */ /* 0x010fe200000000ff */
[----:B------:R-:W-:Y:S01]  /*5a10*/  HMMA.16816.F32 R64, R4, R94, RZ ;  /* 0x0000005e0440723c */ /* 0x000fe200000018ff */
[----:B------:R2:W3:Y:S01]  /*5a20*/  MUFU.EX2 R250, R9 ;  /* 0x0000000900fa7308 */ /* 0x0004e20000000800 */
[----:B------:R-:W-:-:S05]  /*5a30*/  HSET2.LE.AND R0, R11, R249, PT ;  /* 0x000000f90b007233 */ /* 0x000fca0003803000 */
[----:B------:R-:W-:Y:S01]  /*5a40*/  LOP3.LUT R11, R0, R3, RZ, 0xc0, !PT ;  /* 0x00000003000b7212 */ /* 0x000fe200078ec0ff */
[----:B------:R-:W-:Y:S01]  /*5a50*/  HSET2.LE.AND R0, R12, R249, PT ;  /* 0x000000f90c007233 */ /* 0x000fe20003803000 */
[----:B------:R-:W-:-:S05]  /*5a60*/  LOP3.LUT R12, R131, UR12, R134, 0x96, !PT ;  /* 0x0000000c830c7c12 */ /* 0x000fca000f8e9686 */
[----:B------:R-:W-:Y:S02]  /*5a70*/  IMAD.WIDE.U32 R44, R12, -0x326172a9, RZ ;  /* 0xcd9e8d570c2c7825 */ /* 0x000fe400078e00ff */
[----:B------:R-:W4:Y:S01]  /*5a80*/  SHFL.BFLY PT, R12, R18, 0x1, 0x1f ;  /* 0x0c201f00120c7f89 */ /* 0x000f2200000e0000 */
[----:B--2---:R-:W-:Y:S02]  /*5a90*/  F2FP.PACK_AB R9, R140, R179 ;  /* 0x000000b38c09723e */ /* 0x004fe400000000ff */
[----:B---3--:R-:W-:Y:S02]  /*5aa0*/  F2FP.PACK_AB R3, R250, R143 ;  /* 0x0000008ffa03723e */ /* 0x008fe400000000ff */
[----:B------:R-:W-:Y:S02]  /*5ab0*/  LOP3.LUT R8, R8, R9, RZ, 0xc0, !PT ;  /* 0x0000000908087212 */ /* 0x000fe400078ec0ff */
[----:B-1----:R-:W-:Y:S02]  /*5ac0*/  FMNMX.FTZ R138, R17, R15, !PT ;  /* 0x0000000f118a7209 */ /* 0x002fe40007810000 */
[----:B------:R-:W-:-:S02]  /*5ad0*/  LOP3.LUT R9, R0, R3, RZ, 0xc0, !PT ;  /* 0x0000000300097212 */ /* 0x000fc400078ec0ff */
[C---:B------:R-:W-:Y:S01]  /*5ae0*/  FSETP.NEU.FTZ.AND P0, PT, R138.reuse, -INF , PT ;  /* 0xff8000008a00780b */ /* 0x040fe20003f1d000 */
[----:B------:R-:W-:Y:S01]  /*5af0*/  FMUL.FTZ R3, R138, c[0x0][0x23c] ;  /* 0x00008f008a037a20 */ /* 0x000fe20000410000 */
[----:B------:R-:W-:Y:S02]  /*5b00*/  LOP3.LUT R0, R23, UR13, R84, 0x96, !PT ;  /* 0x0000000d17007c12 */ /* 0x000fe4000f8e9654 */
[----:B------:R-:W-:Y:S01]  /*5b10*/  LOP3.LUT R6, R45, UR11, R22, 0x96, !PT ;  /* 0x0000000b2d067c12 */ /* 0x000fe2000f8e9616 */
[----:B------:R-:W-:Y:S01]  /*5b20*/  HMMA.16816.F32 R212, R8, R116, R24 ;  /* 0x0000007408d4723c */ /* 0x000fe20000001818 */
[----:B------:R-:W-:Y:S01]  /*5b30*/  FSEL R17, R3, RZ, P0 ;  /* 0x000000ff03117208 */ /* 0x000fe20000000000 */
[----:B------:R-:W-:-:S04]  /*5b40*/  IMAD.WIDE.U32 R4, R0, -0x2daee0ad, RZ ;  /* 0xd2511f5300047825 */ /* 0x000fc800078e00ff */
[----:B------:R-:W-:Y:S01]  /*5b50*/  IMAD.WIDE.U32 R6, R6, -0x2daee0ad, RZ ;  /* 0xd2511f5306067825 */ /* 0x000fe200078e00ff */
[----:B------:R-:W-:Y:S01]  /*5b60*/  LOP3.LUT R3, R5, UR10, R130, 0x96, !PT ;  /* 0x0000000a05037c12 */ /* 0x000fe2000f8e9682 */
[----:B------:R-:W-:Y:S01]  /*5b70*/  HMMA.16816.F32 R192, R8, R118, R48 ;  /* 0x0000007608c0723c */ /* 0x000fe20000001830 */
[----:B----4-:R-:W-:Y:S01]  /*5b80*/  FMNMX.FTZ R137, R18, R12, !PT ;  /* 0x0000000c12897209 */ /* 0x010fe20007810000 */
[----:B------:R-:W-:-:S03]  /*5b90*/  FFMA.FTZ R0, R170, c[0x0][0x23c], -R17 ;  /* 0x00008f00aa007a23 */ /* 0x000fc60000010811 */
[----:B------:R-:W-:Y:S01]  /*5ba0*/  FSETP.NEU.FTZ.AND P0, PT, R137, -INF , PT ;  /* 0xff8000008900780b */ /* 0x000fe20003f1d000 */
[----:B------:R1:W-:Y:S01]  /*5bb0*/  MUFU.EX2 R252, R0 ;  /* 0x0000000000fc7308 */ /* 0x0003e20000000800 */
[----:B------:R-:W-:Y:S01]  /*5bc0*/  IMAD.MOV.U32 R49, RZ, RZ, R142 ;  /* 0x000000ffff317224 */ /* 0x000fe200078e008e */
[----:B------:R-:W-:Y:S01]  /*5bd0*/  HMMA.16816.F32 R208, R8, R120, R28 ;  /* 0x0000007808d0723c */ /* 0x000fe2000000181c */
[----:B------:R-:W-:Y:S02]  /*5be0*/  IMAD.MOV.U32 R50, RZ, RZ, R141 ;  /* 0x000000ffff327224 */ /* 0x000fe400078e008d */
[----:B------:R-:W-:-:S05]  /*5bf0*/  IMAD.MOV.U32 R51, RZ, RZ, R140 ;  /* 0x000000ffff337224 */ /* 0x000fca00078e008c */
[----:B------:R-:W-:Y:S01]  /*5c00*/  HMMA.16816.F32 R204, R8, R104, R32 ;  /* 0x0000006808cc723c */ /* 0x000fe20000001820 */
[----:B-1----:R-:W-:Y:S01]  /*5c10*/  LOP3.LUT R0, R7, UR8, R4, 0x96, !PT ;  /* 0x0000000807007c12 */ /* 0x002fe2000f8e9604 */
[----:B------:R-:W-:-:S06]  /*5c20*/  IMAD.WIDE.U32 R4, R3, -0x326172a9, RZ ;  /* 0xcd9e8d5703047825 */ /* 0x000fcc00078e00ff */
[C---:B------:R-:W-:Y:S01]  /*5c30*/  HMMA.16816.F32 R200, R8.reuse, R112, R36 ;  /* 0x0000007008c8723c */ /* 0x040fe20000001824 */
[--C-:B------:R-:W-:Y:S02]  /*5c40*/  FFMA.FTZ R3, R168, c[0x0][0x23c], -R17.reuse ;  /* 0x00008f00a8037a23 */ /* 0x100fe40000010811 */
[----:B------:R-:W-:Y:S02]  /*5c50*/  IMAD.WIDE.U32 R24, R0, -0x326172a9, RZ ;  /* 0xcd9e8d5700187825 */ /* 0x000fe400078e00ff */
[----:B------:R1:W-:Y:S03]  /*5c60*/  MUFU.EX2 R251, R3 ;  /* 0x0000000300fb7308 */ /* 0x0003e60000000800 */
[----:B------:R-:W-:Y:S01]  /*5c70*/  HMMA.16816.F32 R196, R8, R108, R56 ;  /* 0x0000006c08c4723c */ /* 0x000fe20000001838 */
[----:B------:R-:W-:Y:S01]  /*5c80*/  FFMA.FTZ R7, R151, c[0x0][0x23c], -R17 ;  /* 0x00008f0097077a23 */ /* 0x000fe20000010811 */
[----:B------:R-:W-:Y:S01]  /*5c90*/  LOP3.LUT R0, R25, UR7, R4, 0x96, !PT ;  /* 0x0000000719007c12 */ /* 0x000fe2000f8e9604 */
[----:B------:R-:W-:-:S04]  /*5ca0*/  IMAD.MOV.U32 R151, RZ, RZ, R143 ;  /* 0x000000ffff977224 */ /* 0x000fc800078e008f */
[----:B------:R-:W-:Y:S01]  /*5cb0*/  IMAD.WIDE.U32 R22, R0, -0x2daee0ad, RZ ;  /* 0xd2511f5300167825 */ /* 0x000fe200078e00ff */
[----:B------:R-:W-:Y:S01]  /*5cc0*/  MUFU.EX2 R246, R7 ;  /* 0x0000000700f67308 */ /* 0x000fe20000000800 */
[----:B------:R-:W-:Y:S02]  /*5cd0*/  HMMA.16816.F32 R188, R8, R124, R52 ;  /* 0x0000007c08bc723c */ /* 0x000fe40000001834 */
[----:B------:R-:W-:Y:S01]  /*5ce0*/  FFMA.FTZ R0, R139, c[0x0][0x23c], -R17 ;  /* 0x00008f008b007a23 */ /* 0x000fe20000010811 */
[----:B-1----:R-:W-:-:S04]  /*5cf0*/  LOP3.LUT R3, R5, UR9, R44, 0x96, !PT ;  /* 0x0000000905037c12 */ /* 0x002fc8000f8e962c */
[----:B------:R1:W2:Y:S01]  /*5d00*/  MUFU.EX2 R153, R0 ;  /* 0x0000000000997308 */ /* 0x0002a20000000800 */
[----:B------:R-:W-:Y:S01]  /*5d10*/  HMMA.16816.F32 R180, R8, R122, R40 ;  /* 0x0000007a08b4723c */ /* 0x000fe20000001828 */
[----:B------:R-:W-:-:S04]  /*5d20*/  IMAD.WIDE.U32 R4, R3, -0x2daee0ad, RZ ;  /* 0xd2511f5303047825 */ /* 0x000fc800078e00ff */
[----:B------:R-:W-:-:S03]  /*5d30*/  FMUL.FTZ R3, R137, c[0x0][0x23c] ;  /* 0x00008f0089037a20 */ /* 0x000fc60000410000 */
[C---:B------:R-:W-:Y:S02]  /*5d40*/  HMMA.16816.F32 R164, R8.reuse, R114, R68 ;  /* 0x0000007208a4723c */ /* 0x040fe40000001844 */
[----:B------:R-:W-:Y:S02]  /*5d50*/  FSEL R16, R3, RZ, P0 ;  /* 0x000000ff03107208 */ /* 0x000fe40000000000 */
[----:B------:R-:W-:Y:S02]  /*5d60*/  LOP3.LUT R3, R23, UR4, R4, 0x96, !PT ;  /* 0x0000000417037c12 */ /* 0x000fe4000f8e9604 */
[----:B-1----:R-:W-:Y:S01]  /*5d70*/  LOP3.LUT R0, R5, UR6, R6, 0x96, !PT ;  /* 0x0000000605007c12 */ /* 0x002fe2000f8e9606 */
[--C-:B------:R-:W-:Y:S01]  /*5d80*/  FFMA.FTZ R4, R171, c[0x0][0x23c], -R16.reuse ;  /* 0x00008f00ab047a23 */ /* 0x100fe20000010810 */
[----:B------:R-:W-:Y:S01]  /*5d90*/  HMMA.16816.F32 R140, R8, R126, R64 ;  /* 0x0000007e088c723c */ /* 0x000fe20000001840 */
[----:B------:R-:W-:Y:S02]  /*5da0*/  FFMA.FTZ R6, R169, c[0x0][0x23c], -R16 ;  /* 0x00008f00a9067a23 */ /* 0x000fe40000010810 */
[----:B------:R1:W-:Y:S01]  /*5db0*/  MUFU.EX2 R220, R4 ;  /* 0x0000000400dc7308 */ /* 0x0003e20000000800 */
[----:B------:R-:W-:-:S04]  /*5dc0*/  IMAD.WIDE.U32 R14, R0, -0x326172a9, RZ ;  /* 0xcd9e8d57000e7825 */ /* 0x000fc800078e00ff */
[----:B------:R-:W-:Y:S03]  /*5dd0*/  HMMA.16816.F32 R168, R8, R106, R60 ;  /* 0x0000006a08a8723c */ /* 0x000fe6000000183c */
[----:B------:R3:W-:Y:S01]  /*5de0*/  MUFU.EX2 R139, R6 ;  /* 0x00000006008b7308 */ /* 0x0007e20000000800 */
[----:B-1----:R-:W-:-:S05]  /*5df0*/  IMAD.WIDE.U32 R4, R3, -0x326172a9, RZ ;  /* 0xcd9e8d5703047825 */ /* 0x002fca00078e00ff */
[----:B------:R-:W-:Y:S02]  /*5e00*/  LOP3.LUT R3, R4, 0xffff, RZ, 0xc0, !PT ;  /* 0x0000ffff04037812 */ /* 0x000fe400078ec0ff */
[----:B------:R-:W-:Y:S01]  /*5e10*/  LOP3.LUT R0, R5, UR15, R14, 0x96, !PT ;  /* 0x0000000f05007c12 */ /* 0x000fe2000f8e960e */
[----:B---3--:R-:W-:Y:S01]  /*5e20*/  FFMA.FTZ R6, R150, c[0x0][0x23c], -R16 ;  /* 0x00008f0096067a23 */ /* 0x008fe20000010810 */
[----:B------:R-:W-:Y:S01]  /*5e30*/  LOP3.LUT R7, R4, 0xff, RZ, 0xc0, !PT ;  /* 0x000000ff04077812 */ /* 0x000fe200078ec0ff */
[----:B--2---:R-:W-:Y:S01]  /*5e40*/  IMAD.MOV.U32 R150, RZ, RZ, R153 ;  /* 0x000000ffff967224 */ /* 0x004fe200078e0099 */
[----:B------:R-:W-:Y:S01]  /*5e50*/  SHF.R.U32.HI R5, RZ, 0x8, R3 ;  /* 0x00000008ff057819 */ /* 0x000fe20000011603 */
[----:B------:R1:W2:Y:S01]  /*5e60*/  MUFU.EX2 R48, R6 ;  /* 0x0000000600307308 */ /* 0x0002a20000000800 */
[----:B------:R-:W-:Y:S02]  /*5e70*/  SHF.R.U32.HI R3, RZ, 0x10, R4 ;  /* 0x00000010ff037819 */ /* 0x000fe40000011604 */
[----:B------:R-:W-:Y:S01]  /*5e80*/  PRMT R7, R7, 0x5410, R5 ;  /* 0x0000541007077816 */ /* 0x000fe20000000005 */
[----:B------:R-:W-:Y:S01]  /*5e90*/  FFMA.FTZ R5, R172, c[0x0][0x23c], -R16 ;  /* 0x00008f00ac057a23 */ /* 0x000fe20000010810 */
[----:B------:R-:W-:-:S02]  /*5ea0*/  LOP3.LUT R12, R3, 0xff, RZ, 0xc0, !PT ;  /* 0x000000ff030c7812 */ /* 0x000fc400078ec0ff */
[----:B------:R-:W-:Y:S01]  /*5eb0*/  SHF.R.U32.HI R18, RZ, 0x18, R4 ;  /* 0x00000018ff127819 */ /* 0x000fe20000011604 */
[----:B------:R3:W4:Y:S01]  /*5ec0*/  MUFU.EX2 R221, R5 ;  /* 0x0000000500dd7308 */ /* 0x0007220000000800 */
[C---:B------:R-:W-:Y:S02]  /*5ed0*/  LOP3.LUT R3, R0.reuse, 0xffff, RZ, 0xc0, !PT ;  /* 0x0000ffff00037812 */ /* 0x040fe400078ec0ff */
[--C-:B------:R-:W-:Y:S02]  /*5ee0*/  SHF.R.U32.HI R4, RZ, 0x10, R0.reuse ;  /* 0x00000010ff047819 */ /* 0x100fe40000011600 */
[----:B------:R-:W-:Y:S02]  /*5ef0*/  LOP3.LUT R14, R0, 0xff, RZ, 0xc0, !PT ;  /* 0x000000ff000e7812 */ /* 0x000fe400078ec0ff */
[----:B------:R-:W-:Y:S01]  /*5f00*/  SHF.R.U32.HI R13, RZ, 0x18, R0 ;  /* 0x00000018ff0d7819 */ /* 0x000fe20000011600 */
[----:B------:R-:W-:Y:S01]  /*5f10*/  HSET2.LE.AND R0, R7, R249, PT ;  /* 0x000000f907007233 */ /* 0x000fe20003803000 */
[----:B-1----:R-:W-:-:S02]  /*5f20*/  SHF.R.U32.HI R6, RZ, 0x8, R3 ;  /* 0x00000008ff067819 */ /* 0x002fc40000011603 */
[----:B------:R-:W-:Y:S02]  /*5f30*/  LOP3.LUT R4, R4, 0xff, RZ, 0xc0, !PT ;  /* 0x000000ff04047812 */ /* 0x000fe400078ec0ff */
[----:B------:R-:W-:Y:S02]  /*5f40*/  F2FP.PACK_AB R3, R150, R246 ;  /* 0x000000f69603723e */ /* 0x000fe400000000ff */
[----:B------:R-:W-:Y:S02]  /*5f50*/  PRMT R7, R14, 0x5410, R6 ;  /* 0x000054100e077816 */ /* 0x000fe40000000006 */
[----:B---3--:R-:W-:Y:S01]  /*5f60*/  PRMT R5, R12, 0x5410, R18 ;  /* 0x000054100c057816 */ /* 0x008fe20000000012 */
[----:B------:R-:W-:Y:S01]  /*5f70*/  IMAD.MOV.U32 R18, RZ, RZ, R152 ;  /* 0x000000ffff127224 */ /* 0x000fe200078e0098 */
[----:B------:R-:W-:Y:S01]  /*5f80*/  PRMT R12, R4, 0x5410, R13 ;  /* 0x00005410040c7816 */ /* 0x000fe2000000000d */
[--C-:B------:R-:W-:Y:S01]  /*5f90*/  HSET2.LE.AND R4, R7, R249.reuse, PT ;  /* 0x000000f907047233 */ /* 0x100fe20003803000 */
[----:B------:R-:W-:Y:S01]  /*5fa0*/  LOP3.LUT R6, R0, R3, RZ, 0xc0, !PT ;  /* 0x0000000300067212 */ /* 0x000fe200078ec0ff */
[--C-:B------:R-:W-:Y:S01]  /*5fb0*/  HSET2.LE.AND R0, R5, R249.reuse, PT ;  /* 0x000000f905007233 */ /* 0x100fe20003803000 */
[----:B------:R-:W-:Y:S01]  /*5fc0*/  F2FP.PACK_AB R5, R251, R252 ;  /* 0x000000fcfb05723e */ /* 0x000fe200000000ff */
[----:B------:R-:W-:Y:S01]  /*5fd0*/  HSET2.LE.AND R12, R12, R249, PT ;  /* 0x000000f90c0c7233 */ /* 0x000fe20003803000 */
[----:B--2---:R-:W-:Y:S01]  /*5fe0*/  F2FP.PACK_AB R3, R48, R139 ;  /* 0x0000008b3003723e */ /* 0x004fe200000000ff */
[----:B------:R-:W-:Y:S01]  /*5ff0*/  HMMA.16816.F32 R152, R8, R110, R72 ;  /* 0x0000006e0898723c */ /* 0x000fe20000001848 */
[----:B----4-:R-:W-:-:S02]  /*6000*/  F2FP.PACK_AB R13, R221, R220 ;  /* 0x000000dcdd0d723e */ /* 0x010fc400000000ff */
[----:B------:R-:W-:Y:S02]  /*6010*/  LOP3.LUT R4, R4, R5, RZ, 0xc0, !PT ;  /* 0x0000000504047212 */ /* 0x000fe400078ec0ff */
[----:B------:R-:W-:Y:S01]  /*6020*/  LOP3.LUT R7, R0, R3, RZ, 0xc0, !PT ;  /* 0x0000000300077212 */ /* 0x000fe200078ec0ff */
[----:B------:R-:W-:Y:S01]  /*6030*/  FFMA.FTZ R0, R158, c[0x0][0x23c], -R17 ;  /* 0x00008f009e007a23 */ /* 0x000fe20000010811 */
[----:B------:R-:W-:Y:S02]  /*6040*/  LOP3.LUT R5, R12, R13, RZ, 0xc0, !PT ;  /* 0x0000000d0c057212 */ /* 0x000fe400078ec0ff */
[----:B------:R-:W-:-:S05]  /*6050*/  LOP3.LUT R3, R15, UR5, R24, 0x96, !PT ;  /* 0x000000050f037c12 */ /* 0x000fca000f8e9618 */
[C---:B------:R-:W-:Y:S01]  /*6060*/  HMMA.16816.F32 R12, R4.reuse, R88, RZ ;  /* 0x00000058040c723c */ /* 0x040fe200000018ff */
[----:B------:R1:W-:Y:S06]  /*6070*/  MUFU.EX2 R89, R0 ;  /* 0x0000000000597308 */ /* 0x0003ec0000000800 */
[----:B------:R-:W-:Y:S01]  /*6080*/  IMAD.MOV.U32 R88, RZ, RZ, R50 ;  /* 0x000000ffff587224 */ /* 0x000fe200078e0032 */
[C---:B------:R-:W-:Y:S08]  /*6090*/  HMMA.16816.F32 R36, R4.reuse, R76, RZ ;  /* 0x0000004c0424723c */ /* 0x040ff000000018ff */
[----:B------:R-:W-:Y:S01]  /*60a0*/  HMMA.16816.F32 R52, R4, R78, RZ ;  /* 0x0000004e0434723c */ /* 0x000fe200000018ff */
[----:B-1----:R-:W-:-:S06]  /*60b0*/  FFMA.FTZ R0, R157, c[0x0][0x23c], -R17 ;  /* 0x00008f009d007a23 */ /* 0x002fcc0000010811 */
[----:B------:R-:W-:Y:S01]  /*60c0*/  IMAD.MOV.U32 R79, RZ, RZ, R174 ;  /* 0x000000ffff4f7224 */ /* 0x000fe200078e00ae */
[C---:B------:R-:W-:Y:S08]  /*60d0*/  HMMA.16816.F32 R32, R4.reuse, R80, RZ ;  /* 0x000000500420723c */ /* 0x040ff000000018ff */
[C---:B------:R-:W-:Y:S08]  /*60e0*/  HMMA.16816.F32 R56, R4.reuse, R82, RZ ;  /* 0x000000520438723c */ /* 0x040ff000000018ff */
[C---:B------:R-:W-:Y:S08]  /*60f0*/  HMMA.16816.F32 R28, R4.reuse, R96, RZ ;  /* 0x00000060041c723c */ /* 0x040ff000000018ff */
[C---:B------:R-:W-:Y:S08]  /*6100*/  HMMA.16816.F32 R60, R4.reuse, R98, RZ ;  /* 0x00000062043c723c */ /* 0x040ff000000018ff */
[C---:B------:R-:W-:Y:S07]  /*6110*/  HMMA.16816.F32 R64, R4.reuse, R90, RZ ;  /* 0x0000005a0440723c */ /* 0x040fee00000018ff */
[----:B------:R-:W-:Y:S01]  /*6120*/  IMAD.MOV.U32 R90, RZ, RZ, R48 ;  /* 0x000000ffff5a7224 */ /* 0x000fe200078e0030 */
[----:B------:R-:W-:Y:S01]  /*6130*/  HMMA.16816.F32 R24, R4, R100, RZ ;  /* 0x000000640418723c */ /* 0x000fe200000018ff */
[----:B------:R-:W-:-:S07]  /*6140*/  IMAD.MOV.U32 R91, RZ, RZ, R49 ;  /* 0x000000ffff5b7224 */ /* 0x000fce00078e0031 */
[C---:B------:R-:W-:Y:S08]  /*6150*/  HMMA.16816.F32 R68, R4.reuse, R102, RZ ;  /* 0x000000660444723c */ /* 0x040ff000000018ff */
[C---:B------:R-:W-:Y:S07]  /*6160*/  HMMA.16816.F32 R40, R4.reuse, R92, RZ ;  /* 0x0000005c0428723c */ /* 0x040fee00000018ff */
[----:B------:R-:W-:Y:S01]  /*6170*/  IMAD.MOV.U32 R93, RZ, RZ, R150 ;  /* 0x000000ffff5d7224 */ /* 0x000fe200078e0096 */
[----:B------:R-:W-:Y:S01]  /*6180*/  HMMA.16816.F32 R72, R4, R94, RZ ;  /* 0x0000005e0448723c */ /* 0x000fe200000018ff */
[----:B------:R1:W-:Y:S01]  /*6190*/  MUFU.EX2 R150, R0 ;  /* 0x0000000000967308 */ /* 0x0003e20000000800 */
[----:B------:R-:W-:-:S02]  /*61a0*/  IMAD.MOV.U32 R92, RZ, RZ, R51 ;  /* 0x000000ffff5c7224 */ /* 0x000fc400078e0033 */
[----:B------:R-:W-:-:S03]  /*61b0*/  IMAD.MOV.U32 R51, RZ, RZ, R250 ;  /* 0x000000ffff337224 */ /* 0x000fc600078e00fa */
[----:B------:R-:W-:-:S04]  /*61c0*/  IMAD.WIDE.U32 R4, R3, -0x2daee0ad, RZ ;  /* 0xd2511f5303047825 */ /* 0x000fc800078e00ff */
[--C-:B------:R-:W-:Y:S01]  /*61d0*/  FFMA.FTZ R6, R144, c[0x0][0x23c], -R17.reuse ;  /* 0x00008f0090067a23 */ /* 0x100fe20000010811 */
[C---:B------:R-:W-:Y:S01]  /*61e0*/  LOP3.LUT R3, R4.reuse, 0xffff, RZ, 0xc0, !PT ;  /* 0x0000ffff04037812 */ /* 0x040fe200078ec0ff */
[----:B------:R-:W-:Y:S01]  /*61f0*/  IMAD.MOV.U32 R95, RZ, RZ, R178 ;  /* 0x000000ffff5f7224 */ /* 0x000fe200078e00b2 */
[----:B------:R-:W-:Y:S01]  /*6200*/  LOP3.LUT R8, R4, 0xff, RZ, 0xc0, !PT ;  /* 0x000000ff04087812 */ /* 0x000fe200078ec0ff */
[----:B------:R-:W2:Y:S01]  /*6210*/  MUFU.EX2 R144, R6 ;  /* 0x0000000600907308 */ /* 0x000ea20000000800 */
[----:B------:R-:W-:Y:S01]  /*6220*/  SHF.R.U32.HI R7, RZ, 0x10, R4 ;  /* 0x00000010ff077819 */ /* 0x000fe20000011604 */
[----:B-1----:R-:W-:Y:S01]  /*6230*/  FFMA.FTZ R0, R145, c[0x0][0x23c], -R17 ;  /* 0x00008f0091007a23 */ /* 0x002fe20000010811 */
[----:B------:R-:W-:Y:S01]  /*6240*/  SHF.R.U32.HI R3, RZ, 0x8, R3 ;  /* 0x00000008ff037819 */ /* 0x000fe20000011603 */
[----:B------:R-:W-:-:S03]  /*6250*/  IMAD.MOV.U32 R94, RZ, RZ, R177 ;  /* 0x000000ffff5e7224 */ /* 0x000fc600078e00b1 */
[----:B------:R-:W-:Y:S01]  /*6260*/  PRMT R10, R8, 0x5410, R3 ;  /* 0x00005410080a7816 */ /* 0x000fe20000000003 */
[----:B------:R1:W3:Y:S01]  /*6270*/  MUFU.EX2 R76, R0 ;  /* 0x00000000004c7308 */ /* 0x0002e20000000800 */
[----:B------:R-:W-:Y:S01]  /*6280*/  LOP3.LUT R3, R7, 0xff, RZ, 0xc0, !PT ;  /* 0x000000ff07037812 */ /* 0x000fe200078ec0ff */
[----:B--2---:R-:W-:Y:S01]  /*6290*/  IMAD.MOV.U32 R129, RZ, RZ, R144 ;  /* 0x000000ffff817224 */ /* 0x004fe200078e0090 */
[----:B-1----:R-:W-:Y:S02]  /*62a0*/  LOP3.LUT R0, R5, UR14, R22, 0x96, !PT ;  /* 0x0000000e05007c12 */ /* 0x002fe4000f8e9616 */
[----:B------:R-:W-:Y:S01]  /*62b0*/  SHF.R.U32.HI R5, RZ, 0x18, R4 ;  /* 0x00000018ff057819 */ /* 0x000fe20000011604 */
[----:B------:R-:W-:Y:S01]  /*62c0*/  FFMA.FTZ R4, R156, c[0x0][0x23c], -R16 ;  /* 0x00008f009c047a23 */ /* 0x000fe20000010810 */
[C---:B------:R-:W-:Y:S02]  /*62d0*/  LOP3.LUT R7, R0.reuse, 0xff, RZ, 0xc0, !PT ;  /* 0x000000ff00077812 */ /* 0x040fe400078ec0ff */
[----:B------:R-:W-:Y:S01]  /*62e0*/  PRMT R9, R3, 0x5410, R5 ;  /* 0x0000541003097816 */ /* 0x000fe20000000005 */
[----:B------:R1:W-:Y:S01]  /*62f0*/  MUFU.EX2 R77, R4 ;  /* 0x00000004004d7308 */ /* 0x0003e20000000800 */
[----:B------:R-:W-:-:S02]  /*6300*/  LOP3.LUT R3, R0, 0xffff, RZ, 0xc0, !PT ;  /* 0x0000ffff00037812 */ /* 0x000fc400078ec0ff */
[----:B------:R-:W-:Y:S02]  /*6310*/  SHF.R.U32.HI R6, RZ, 0x18, R0 ;  /* 0x00000018ff067819 */ /* 0x000fe40000011600 */
[----:B------:R-:W-:Y:S01]  /*6320*/  SHF.R.U32.HI R5, RZ, 0x8, R3 ;  /* 0x00000008ff057819 */ /* 0x000fe20000011603 */
[----:B------:R-:W-:-:S03]  /*6330*/  FFMA.FTZ R3, R173, c[0x0][0x23c], -R16 ;  /* 0x00008f00ad037a23 */ /* 0x000fc60000010810 */
[----:B------:R-:W-:Y:S01]  /*6340*/  PRMT R8, R7, 0x5410, R5 ;  /* 0x0000541007087816 */ /* 0x000fe20000000005 */
[----:B------:R3:W2:Y:S01]  /*6350*/  MUFU.EX2 R78, R3 ;  /* 0x00000003004e7308 */ /* 0x0006a20000000800 */
[----:B-1----:R-:W-:Y:S02]  /*6360*/  FFMA.FTZ R4, R147, c[0x0][0x23c], -R16 ;  /* 0x00008f0093047a23 */ /* 0x002fe40000010810 */
[----:B------:R-:W-:-:S05]  /*6370*/  IMAD.MOV.U32 R147, RZ, RZ, R176 ;  /* 0x000000ffff937224 */ /* 0x000fca00078e00b0 */
[----:B------:R1:W4:Y:S01]  /*6380*/  MUFU.EX2 R145, R4 ;  /* 0x0000000400917308 */ /* 0x0003220000000800 */
[----:B---3--:R-:W-:Y:S01]  /*6390*/  F2FP.PACK_AB R3, R144, R76 ;  /* 0x0000004c9003723e */ /* 0x008fe200000000ff */
[----:B--2---:R-:W-:Y:S01]  /*63a0*/  IMAD.MOV.U32 R134, RZ, RZ, R78 ;  /* 0x000000ffff867224 */ /* 0x004fe200078e004e */
[----:B-1----:R-:W-:-:S04]  /*63b0*/  SHF.R.U32.HI R4, RZ, 0x10, R0 ;  /* 0x00000010ff047819 */ /* 0x002fc80000011600 */
[----:B------:R-:W-:Y:S01]  /*63c0*/  LOP3.LUT R0, R4, 0xff, RZ, 0xc0, !PT ;  /* 0x000000ff04007812 */ /* 0x000fe200078ec0ff */
[----:B------:R-:W-:-:S03]  /*63d0*/  FFMA.FTZ R4, R159, c[0x0][0x23c], -R16 ;  /* 0x00008f009f047a23 */ /* 0x000fc60000010810 */
[----:B------:R-:W-:Y:S01]  /*63e0*/  PRMT R5, R0, 0x5410, R6 ;  /* 0x0000541000057816 */ /* 0x000fe20000000006 */
[--C-:B------:R-:W-:Y:S01]  /*63f0*/  HSET2.LE.AND R0, R10, R249.reuse, PT ;  /* 0x000000f90a007233 */ /* 0x100fe20003803000 */
[----:B------:R1:W2:Y:S04]  /*6400*/  MUFU.EX2 R250, R4 ;  /* 0x0000000400fa7308 */ /* 0x0002a80000000800 */
[----:B------:R-:W-:Y:S01]  /*6410*/  LOP3.LUT R6, R0, R3, RZ, 0xc0, !PT ;  /* 0x0000000300067212 */ /* 0x000fe200078ec0ff */
[----:B------:R-:W-:Y:S01]  /*6420*/  HSET2.LE.AND R0, R9, R249, PT ;  /* 0x000000f909007233 */ /* 0x000fe20003803000 */
[----:B----4-:R-:W-:-:S04]  /*6430*/  F2FP.PACK_AB R3, R145, R77 ;  /* 0x0000004d9103723e */ /* 0x010fc800000000ff */
[----:B------:R-:W-:Y:S01]  /*6440*/  LOP3.LUT R7, R0, R3, RZ, 0xc0, !PT ;  /* 0x0000000300077212 */ /* 0x000fe200078ec0ff */
[----:B------:R-:W-:Y:S01]  /*6450*/  HSET2.LE.AND R0, R8, R249, PT ;  /* 0x000000f908007233 */ /* 0x000fe20003803000 */
[----:B------:R-:W-:-:S04]  /*6460*/  F2FP.PACK_AB R3, R150, R89 ;  /* 0x000000599603723e */ /* 0x000fc800000000ff */
[----:B-1----:R-:W-:Y:S01]  /*6470*/  LOP3.LUT R4, R0, R3, RZ, 0xc0, !PT ;  /* 0x0000000300047212 */ /* 0x002fe200078ec0ff */
[----:B------:R-:W-:Y:S01]  /*6480*/  HSET2.LE.AND R0, R5, R249, PT ;  /* 0x000000f905007233 */ /* 0x000fe20003803000 */
[----:B--2---:R-:W-:-:S04]  /*6490*/  F2FP.PACK_AB R3, R250, R78 ;  /* 0x0000004efa03723e */ /* 0x004fc800000000ff */
[----:B------:R-:W-:Y:S02]  /*64a0*/  LOP3.LUT R5, R0, R3, RZ, 0xc0, !PT ;  /* 0x0000000300057212 */ /* 0x000fe400078ec0ff */
[----:B------:R-:W-:Y:S01]  /*64b0*/  IADD3 R0, R21, 0x1, RZ ;  /* 0x0000000115007810 */ /* 0x000fe20007ffe0ff */
[----:B------:R-:W-:-:S03]  /*64c0*/  IMAD.MOV.U32 R21, RZ, RZ, R79 ;  /* 0x000000ffff157224 */ /* 0x000fc600078e004f */
        /* <DEDUP_REMOVED lines=8> */
[----:B------:R-:W-:Y:S01]  /*6550*/  HMMA.16816.F32 R172, R4, R120, R32 ;  /* 0x0000007804ac723c */ /* 0x000fe20000001820 */
        /* <DEDUP_REMOVED lines=8> */
[----:B------:R-:W-:Y:S01]  /*65e0*/  IMAD.WIDE.U32 R50, R0, -0x326172a9, RZ ;  /* 0xcd9e8d5700327825 */ /* 0x000fe200078e00ff */
[----:B------:R-:W-:Y:S01]  /*65f0*/  LOP3.LUT R0, R11, UR9, R46, 0x96, !PT ;  /* 0x000000090b007c12 */ /* 0x000fe2000f8e962e */
[----:B------:R-:W-:Y:S02]  /*6600*/  HMMA.16816.F32 R120, R4, R122, R56 ;  /* 0x0000007a0478723c */ /* 0x000fe40000001838 */
[----:B------:R-:W-:Y:S01]  /*6610*/  IMAD.MOV.U32 R113, RZ, RZ, R38 ;  /* 0x000000ffff717224 */ /* 0x000fe200078e0026 */
[----:B------:R-:W-:Y:S01]  /*6620*/  LOP3.LUT R3, R51, UR7, R10, 0x96, !PT ;  /* 0x0000000733037c12 */ /* 0x000fe2000f8e960a */
[----:B------:R-:W-:-:S04]  /*6630*/  IMAD.WIDE.U32 R10, R0, -0x2daee0ad, RZ ;  /* 0xd2511f53000a7825 */ /* 0x000fc800078e00ff */
[----:B------:R-:W-:Y:S01]  /*6640*/  FFMA.FTZ R0, R163, c[0x0][0x23c], -R20 ;  /* 0x00008f00a3007a23 */ /* 0x000fe20000010814 */
[C---:B------:R-:W-:Y:S01]  /*6650*/  HMMA.16816.F32 R64, R4.reuse, R114, R64 ;  /* 0x000000720440723c */ /* 0x040fe20000001840 */
[----:B------:R-:W-:Y:S01]  /*6660*/  IMAD.WIDE.U32 R48, R3, -0x2daee0ad, RZ ;  /* 0xd2511f5303307825 */ /* 0x000fe200078e00ff */
[----:B------:R-:W-:Y:S01]  /*6670*/  LOP3.LUT R3, R11, UR6, R8, 0x96, !PT ;  /* 0x000000060b037c12 */ /* 0x000fe2000f8e9608 */
[----:B------:R1:W2:Y:S02]  /*6680*/  MUFU.EX2 R36, R0 ;  /* 0x0000000000247308 */ /* 0x0002a40000000800 */
[--C-:B------:R-:W-:Y:S02]  /*6690*/  FFMA.FTZ R8, R146, c[0x0][0x23c], -R20.reuse ;  /* 0x00008f0092087a23 */ /* 0x100fe40000010814 */
[----:B------:R-:W-:Y:S01]  /*66a0*/  IMAD.WIDE.U32 R46, R3, -0x326172a9, RZ ;  /* 0xcd9e8d57032e7825 */ /* 0x000fe200078e00ff */
[----:B------:R-:W-:Y:S01]  /*66b0*/  HMMA.16816.F32 R96, R4, R104, R28 ;  /* 0x000000680460723c */ /* 0x000fe2000000181c */
[----:B------:R-:W3:Y:S02]  /*66c0*/  LDSM.16.MT88.4 R28, [R216+0x9800] ;  /* 0x00980000d81c783b */ /* 0x000ee40000004200 */
[----:B------:R4:W3:Y:S01]  /*66d0*/  MUFU.EX2 R35, R8 ;  /* 0x0000000800237308 */ /* 0x0008e20000000800 */
[----:B------:R-:W-:-:S02]  /*66e0*/  FFMA.FTZ R3, R148, c[0x0][0x23c], -R20 ;  /* 0x00008f0094037a23 */ /* 0x000fc40000010814 */
[----:B------:R-:W-:Y:S02]  /*66f0*/  IMAD.MOV.U32 R128, RZ, RZ, R145 ;  /* 0x000000ffff807224 */ /* 0x000fe400078e0091 */
[----:B------:R-:W-:Y:S01]  /*6700*/  IMAD.MOV.U32 R104, RZ, RZ, R77 ;  /* 0x000000ffff687224 */ /* 0x000fe200078e004d */
[C---:B------:R-:W-:Y:S01]  /*6710*/  HMMA.16816.F32 R156, R4.reuse, R108, R24 ;  /* 0x0000006c049c723c */ /* 0x040fe20000001818 */
[----:B------:R-:W-:Y:S01]  /*6720*/  IMAD.MOV.U32 R105, RZ, RZ, R39 ;  /* 0x000000ffff697224 */ /* 0x000fe200078e0027 */
[----:B-1----:R-:W-:Y:S01]  /*6730*/  LOP3.LUT R0, R49, UR4, R10, 0x96, !PT ;  /* 0x0000000431007c12 */ /* 0x002fe2000f8e960a */
[----:B------:R1:W-:Y:S01]  /*6740*/  MUFU.EX2 R56, R3 ;  /* 0x0000000300387308 */ /* 0x0003e20000000800 */
[----:B--2---:R-:W-:Y:S01]  /*6750*/  IMAD.MOV.U32 R114, RZ, RZ, R36 ;  /* 0x000000ffff727224 */ /* 0x004fe200078e0024 */
[----:B------:R-:W-:Y:S01]  /*6760*/  LDSM.16.MT88.4 R24, [R218+0x9800] ;  /* 0x00980000da18783b */ /* 0x000fe20000004200 */
[----:B------:R-:W-:Y:S02]  /*6770*/  IMAD.MOV.U32 R36, RZ, RZ, R37 ;  /* 0x000000ffff247224 */ /* 0x000fe400078e0025 */
[----:B------:R-:W-:Y:S01]  /*6780*/  IMAD.MOV.U32 R37, RZ, RZ, R92 ;  /* 0x000000ffff257224 */ /* 0x000fe200078e005c */
[C---:B------:R-:W-:Y:S01]  /*6790*/  HMMA.16816.F32 R176, R4.reuse, R124, R40 ;  /* 0x0000007c04b0723c */ /* 0x040fe20000001828 */
[----:B----4-:R-:W-:Y:S01]  /*67a0*/  IMAD.WIDE.U32 R8, R0, -0x326172a9, RZ ;  /* 0xcd9e8d5700087825 */ /* 0x010fe200078e00ff */
[----:B------:R-:W2:Y:S03]  /*67b0*/  LDSM.16.MT88.4 R40, [R216+0xb800] ;  /* 0x00b80000d828783b */ /* 0x000ea60000004200 */
[----:B------:R-:W-:Y:S01]  /*67c0*/  IMAD.MOV.U32 R92, RZ, RZ, R18 ;  /* 0x000000ffff5c7224 */ /* 0x000fe200078e0012 */
[----:B------:R-:W-:Y:S01]  /*67d0*/  LOP3.LUT R0, R9, UR15, R46, 0x96, !PT ;  /* 0x0000000f09007c12 */ /* 0x000fe2000f8e962e */
[----:B------:R-:W-:Y:S01]  /*67e0*/  IMAD.MOV.U32 R51, RZ, RZ, R36 ;  /* 0x000000ffff337224 */ /* 0x000fe200078e0024 */
[----:B------:R-:W-:Y:S01]  /*67f0*/  SHF.R.U32.HI R12, RZ, 0x10, R8 ;  /* 0x00000010ff0c7819 */ /* 0x000fe20000011608 */
[C---:B------:R-:W-:Y:S01]  /*6800*/  HMMA.16816.F32 R116, R4.reuse, R118, R52 ;  /* 0x000000760474723c */ /* 0x040fe20000001834 */
[----:B-1----:R-:W-:Y:S01]  /*6810*/  FFMA.FTZ R3, R149, c[0x0][0x23c], -R20 ;  /* 0x00008f0095037a23 */ /* 0x002fe20000010814 */
[----:B------:R-:W-:Y:S01]  /*6820*/  LOP3.LUT R9, R8, 0xffff, RZ, 0xc0, !PT ;  /* 0x0000ffff08097812 */ /* 0x000fe200078ec0ff */
[----:B------:R-:W-:Y:S01]  /*6830*/  IMAD.MOV.U32 R59, RZ, RZ, R37 ;  /* 0x000000ffff3b7224 */ /* 0x000fe200078e0025 */
[C---:B------:R-:W-:Y:S01]  /*6840*/  LOP3.LUT R10, R0.reuse, 0xffff, RZ, 0xc0, !PT ;  /* 0x0000ffff000a7812 */ /* 0x040fe200078ec0ff */
[----:B------:R1:W-:Y:S01]  /*6850*/  MUFU.EX2 R49, R3 ;  /* 0x0000000300317308 */ /* 0x0003e20000000800 */
[----:B------:R-:W-:Y:S01]  /*6860*/  LOP3.LUT R15, R0, 0xff, RZ, 0xc0, !PT ;  /* 0x000000ff000f7812 */ /* 0x000fe200078ec0ff */
[----:B------:R-:W-:Y:S01]  /*6870*/  LDSM.16.MT88.4 R36, [R218+0xa800] ;  /* 0x00a80000da24783b */ /* 0x000fe20000004200 */
[--C-:B------:R-:W-:Y:S01]  /*6880*/  SHF.R.U32.HI R11, RZ, 0x10, R0.reuse ;  /* 0x00000010ff0b7819 */ /* 0x100fe20000011600 */
[C---:B------:R-:W-:Y:S01]  /*6890*/  HMMA.16816.F32 R60, R4.reuse, R106, R60 ;  /* 0x0000006a043c723c */ /* 0x040fe2000000183c */
[----:B------:R-:W-:Y:S01]  /*68a0*/  SHF.R.U32.HI R14, RZ, 0x18, R0 ;  /* 0x00000018ff0e7819 */ /* 0x000fe20000011600 */
[----:B------:R-:W-:Y:S01]  /*68b0*/  LDSM.16.MT88.4 R52, [R218+0xb800] ;  /* 0x00b80000da34783b */ /* 0x000fe20000004200 */
[----:B------:R-:W-:Y:S01]  /*68c0*/  SHF.R.U32.HI R13, RZ, 0x18, R8 ;  /* 0x00000018ff0d7819 */ /* 0x000fe20000011608 */
[----:B------:R-:W-:Y:S01]  /*68d0*/  IMAD.MOV.U32 R112, RZ, RZ, R104 ;  /* 0x000000ffff707224 */ /* 0x000fe200078e0068 */
[----:B------:R-:W-:Y:S01]  /*68e0*/  LOP3.LUT R0, R12, 0xff, RZ, 0xc0, !PT ;  /* 0x000000ff0c007812 */ /* 0x000fe200078ec0ff */
[----:B------:R-:W-:Y:S01]  /*68f0*/  IMAD.MOV.U32 R87, RZ, RZ, R105 ;  /* 0x000000ffff577224 */ /* 0x000fe200078e0069 */
[----:B------:R-:W-:Y:S01]  /*6900*/  LOP3.LUT R18, R8, 0xff, RZ, 0xc0, !PT ;  /* 0x000000ff08127812 */ /* 0x000fe200078ec0ff */
[----:B------:R-:W-:Y:S01]  /*6910*/  FFMA.FTZ R8, R185, c[0x0][0x23c], -R19 ;  /* 0x00008f00b9087a23 */ /* 0x000fe20000010813 */
[----:B------:R-:W-:Y:S01]  /*6920*/  PRMT R13, R0, 0x5410, R13 ;  /* 0x00005410000d7816 */ /* 0x000fe2000000000d */
[----:B------:R-:W-:Y:S01]  /*6930*/  FFMA.FTZ R0, R160, c[0x0][0x23c], -R19 ;  /* 0x00008f00a0007a23 */ /* 0x000fe20000010813 */
[----:B------:R-:W-:Y:S01]  /*6940*/  SHF.R.U32.HI R10, RZ, 0x8, R10 ;  /* 0x00000008ff0a7819 */ /* 0x000fe2000001160a */
[----:B------:R4:W-:Y:S01]  /*6950*/  MUFU.EX2 R46, R8 ;  /* 0x00000008002e7308 */ /* 0x0009e20000000800 */
[----:B-1----:R-:W-:Y:S01]  /*6960*/  SHF.R.U32.HI R3, RZ, 0x8, R9 ;  /* 0x00000008ff037819 */ /* 0x002fe20000011609 */
[C---:B------:R-:W-:Y:S01]  /*6970*/  HMMA.16816.F32 R68, R4.reuse, R110, R68 ;  /* 0x0000006e0444723c */ /* 0x040fe20000001844 */
[----:B------:R-:W-:Y:S01]  /*6980*/  LOP3.LUT R9, R11, 0xff, RZ, 0xc0, !PT ;  /* 0x000000ff0b097812 */ /* 0x000fe200078ec0ff */
[----:B------:R-:W-:Y:S01]  /*6990*/  IMAD.MOV.U32 R104, RZ, RZ, R92 ;  /* 0x000000ffff687224 */ /* 0x000fe200078e005c */
[----:B------:R-:W-:Y:S01]  /*69a0*/  PRMT R11, R18, 0x5410, R3 ;  /* 0x00005410120b7816 */ /* 0x000fe20000000003 */
[----:B------:R-:W-:Y:S01]  /*69b0*/  FFMA.FTZ R3, R161, c[0x0][0x23c], -R19 ;  /* 0x00008f00a1037a23 */ /* 0x000fe20000010813 */
[----:B------:R-:W-:Y:S01]  /*69c0*/  PRMT R9, R9, 0x5410, R14 ;  /* 0x0000541009097816 */ /* 0x000fe2000000000e */
[----:B------:R-:W-:Y:S01]  /*69d0*/  IMAD.MOV.U32 R105, RZ, RZ, R93 ;  /* 0x000000ffff697224 */ /* 0x000fe200078e005d */
[----:B------:R1:W1:Y:S01]  /*69e0*/  MUFU.EX2 R14, R0 ;  /* 0x00000000000e7308 */ /* 0x0002620000000800 */
[----:B------:R-:W-:Y:S01]  /*69f0*/  HMMA.16816.F32 R76, R4, R126, R72 ;  /* 0x0000007e044c723c */ /* 0x000fe20000001848 */
[----:B------:R-:W-:-:S02]  /*6a00*/  IMAD.MOV.U32 R124, RZ, RZ, R113 ;  /* 0x000000ffff7c7224 */ /* 0x000fc400078e0071 */
[----:B------:R-:W-:Y:S02]  /*6a10*/  IMAD.MOV.U32 R125, RZ, RZ, R134 ;  /* 0x000000ffff7d7224 */ /* 0x000fe400078e0086 */
[----:B------:R-:W-:Y:S01]  /*6a20*/  IMAD.MOV.U32 R113, RZ, RZ, R135 ;  /* 0x000000ffff717224 */ /* 0x000fe200078e0087 */
[----:B----4-:R-:W-:Y:S01]  /*6a30*/  PRMT R8, R15, 0x5410, R10 ;  /* 0x000054100f087816 */ /* 0x010fe2000000000a */
[----:B---3--:R-:W-:Y:S01]  /*6a40*/  IMAD.MOV.U32 R15, RZ, RZ, R35 ;  /* 0x000000ffff0f7224 */ /* 0x008fe200078e0023 */
[----:B------:R3:W4:Y:S01]  /*6a50*/  MUFU.EX2 R12, R3 ;  /* 0x00000003000c7308 */ /* 0x0007220000000800 */
[----:B------:R-:W-:Y:S01]  /*6a60*/  FFMA.FTZ R4, R162, c[0x0][0x23c], -R19 ;  /* 0x00008f00a2047a23 */ /* 0x000fe20000010813 */
[----:B------:R-:W2:Y:S01]  /*6a70*/  LDSM.16.MT88.4 R32, [R216+0xa800] ;  /* 0x00a80000d820783b */ /* 0x000ea20000004200 */
[----:B------:R-:W-:Y:S02]  /*6a80*/  IMAD.MOV.U32 R115, RZ, RZ, R105 ;  /* 0x000000ffff737224 */ /* 0x000fe400078e0069 */
[----:B------:R-:W-:Y:S01]  /*6a90*/  IMAD.MOV.U32 R18, RZ, RZ, R91 ;  /* 0x000000ffff127224 */ /* 0x000fe200078e005b */
[----:B-1----:R-:W-:-:S02]  /*6aa0*/  HSET2.LE.AND R0, R8, R249, PT ;  /* 0x000000f908007233 */ /* 0x002fc40003803000 */
[----:B------:R1:W1:Y:S01]  /*6ab0*/  MUFU.EX2 R10, R4 ;  /* 0x00000004000a7308 */ /* 0x0002620000000800 */
[----:B------:R-:W-:Y:S02]  /*6ac0*/  IMAD.MOV.U32 R8, RZ, RZ, R88 ;  /* 0x000000ffff087224 */ /* 0x000fe400078e0058 */
[----:B------:R-:W-:Y:S02]  /*6ad0*/  IMAD.MOV.U32 R134, RZ, RZ, R94 ;  /* 0x000000ffff867224 */ /* 0x000fe400078e005e */
[----:B------:R-:W-:Y:S01]  /*6ae0*/  IMAD.MOV.U32 R135, RZ, RZ, R95 ;  /* 0x000000ffff877224 */ /* 0x000fe200078e005f */
[----:B---3--:R-:W-:-:S03]  /*6af0*/  F2FP.PACK_AB R3, R15, R114 ;  /* 0x000000720f03723e */ /* 0x008fc600000000ff */
[----:B------:R-:W-:Y:S01]  /*6b00*/  IMAD.MOV.U32 R58, RZ, RZ, R135 ;  /* 0x000000ffff3a7224 */ /* 0x000fe200078e0087 */
[----:B-1----:R-:W-:Y:S01]  /*6b10*/  LOP3.LUT R4, R0, R3, RZ, 0xc0, !PT ;  /* 0x0000000300047212 */ /* 0x002fe200078ec0ff */
[----:B------:R-:W-:Y:S01]  /*6b20*/  HSET2.LE.AND R0, R9, R249, PT ;  /* 0x000000f909007233 */ /* 0x000fe20003803000 */
[----:B------:R-:W-:Y:S01]  /*6b30*/  F2FP.PACK_AB R3, R14, R46 ;  /* 0x0000002e0e03723e */ /* 0x000fe200000000ff */
[----:B------:R-:W-:-:S03]  /*6b40*/  IMAD.MOV.U32 R9, RZ, RZ, R89 ;  /* 0x000000ffff097224 */ /* 0x000fc600078e0059 */
[----:B------:R-:W-:Y:S01]  /*6b50*/  LOP3.LUT R5, R0, R3, RZ, 0xc0, !PT ;  /* 0x0000000300057212 */ /* 0x000fe200078ec0ff */
[----:B------:R-:W-:Y:S01]  /*6b60*/  HSET2.LE.AND R0, R11, R249, PT ;  /* 0x000000f90b007233 */ /* 0x000fe20003803000 */
[----:B------:R-:W-:-:S05]  /*6b70*/  IMAD.MOV.U32 R11, RZ, RZ, R56 ;  /* 0x000000ffff0b7224 */ /* 0x000fca00078e0038 */
[----:B------:R-:W-:-:S04]  /*6b80*/  F2FP.PACK_AB R3, R49, R11 ;  /* 0x0000000b3103723e */ /* 0x000fc800000000ff */
[----:B------:R-:W-:Y:S01]  /*6b90*/  LOP3.LUT R6, R0, R3, RZ, 0xc0, !PT ;  /* 0x0000000300067212 */ /* 0x000fe200078ec0ff */
[----:B------:R-:W-:Y:S01]  /*6ba0*/  HSET2.LE.AND R0, R13, R249, PT ;  /* 0x000000f90d007233 */ /* 0x000fe20003803000 */
[----:B----4-:R-:W-:Y:S02]  /*6bb0*/  IMAD.MOV.U32 R13, RZ, RZ, R12 ;  /* 0x000000ffff0d7224 */ /* 0x010fe400078e000c */
[----:B------:R-:W-:-:S03]  /*6bc0*/  IMAD.MOV.U32 R12, RZ, RZ, R90 ;  /* 0x000000ffff0c7224 */ /* 0x000fc600078e005a */
[----:B------:R-:W-:-:S04]  /*6bd0*/  F2FP.PACK_AB R3, R10, R13 ;  /* 0x0000000d0a03723e */ /* 0x000fc800000000ff */
[----:B------:R-:W-:Y:S02]  /*6be0*/  LOP3.LUT R7, R0, R3, RZ, 0xc0, !PT ;  /* 0x0000000300077212 */ /* 0x000fe400078ec0ff */
[----:B------:R-:W-:Y:S02]  /*6bf0*/  LOP3.LUT R0, R23, UR13, R84, 0x96, !PT ;  /* 0x0000000d17007c12 */ /* 0x000fe4000f8e9654 */
[----:B------:R-:W-:-:S03]  /*6c00*/  LOP3.LUT R3, R45, UR11, R22, 0x96, !PT ;  /* 0x0000000b2d037c12 */ /* 0x000fc6000f8e9616 */
[C---:B------:R-:W-:Y:S07]  /*6c10*/  HMMA.16816.F32 R144, R4.reuse, R28, R212 ;  /* 0x0000001c0490723c */ /* 0x040fee00000018d4 */
[----:B------:R-:W-:Y:S01]  /*6c20*/  IMAD.MOV.U32 R214, RZ, RZ, R49 ;  /* 0x000000ffffd67224 */ /* 0x000fe200078e0031 */
[----:B--2---:R-:W-:Y:S01]  /*6c30*/  HMMA.16816.F32 R160, R4, R40, R196 ;  /* 0x0000002804a0723c */ /* 0x004fe200000018c4 */
        /* <DEDUP_REMOVED lines=10> */
[----:B------:R-:W-:-:S06]  /*6ce0*/  IMAD.MOV.U32 R212, RZ, RZ, R11 ;  /* 0x000000ffffd47224 */ /* 0x000fcc00078e000b */
[----:B------:R-:W-:Y:S01]  /*6cf0*/  IMAD.MOV.U32 R195, RZ, RZ, R124 ;  /* 0x000000ffffc37224 */ /* 0x000fe200078e007c */
[----:B------:R-:W-:Y:S01]  /*6d00*/  HMMA.16816.F32 R104, R4, R34, R168 ;  /* 0x000000220468723c */ /* 0x000fe200000018a8 */
[----:B------:R-:W-:Y:S02]  /*6d10*/  IMAD.MOV.U32 R194, RZ, RZ, R125 ;  /* 0x000000ffffc27224 */ /* 0x000fe400078e007d */
[----:B------:R-:W-:Y:S02]  /*6d20*/  IMAD.MOV.U32 R193, RZ, RZ, R9 ;  /* 0x000000ffffc17224 */ /* 0x000fe400078e0009 */
[----:B------:R-:W-:-:S03]  /*6d30*/  IMAD.MOV.U32 R192, RZ, RZ, R8 ;  /* 0x000000ffffc07224 */ /* 0x000fc600078e0008 */
[C---:B------:R-:W-:Y:S07]  /*6d40*/  HMMA.16816.F32 R72, R4.reuse, R24, R208 ;  /* 0x000000180448723c */ /* 0x040fee00000018d0 */
[----:B------:R-:W-:Y:S01]  /*6d50*/  IMAD.MOV.U32 R209, RZ, RZ, R46 ;  /* 0x000000ffffd17224 */ /* 0x000fe200078e002e */
[----:B------:R-:W-:Y:S01]  /*6d60*/  HMMA.16816.F32 R92, R4, R32, R204 ;  /* 0x00000020045c723c */ /* 0x000fe200000018cc */
        /* <DEDUP_REMOVED lines=12> */
[----:B------:R-:W-:-:S03]  /*6e30*/  IMAD.MOV.U32 R201, RZ, RZ, R112 ;  /* 0x000000ffffc97224 */ /* 0x000fc600078e0070 */
[C---:B------:R-:W-:Y:S08]  /*6e40*/  HMMA.16816.F32 R124, R4.reuse, R38, R164 ;  /* 0x00000026047c723c */ /* 0x040ff000000018a4 */
[C---:B------:R-:W-:Y:S01]  /*6e50*/  HMMA.16816.F32 R168, R4.reuse, R42, R152 ;  /* 0x0000002a04a8723c */ /* 0x040fe20000001898 */
[----:B------:R-:W-:Y:S07]  /*6e60*/  LDSM.16.MT88.4 R152, [R216+0x9c00] ;  /* 0x009c0000d898783b */ /* 0x000fee0000004200 */
[----:B------:R-:W-:Y:S07]  /*6e70*/  HMMA.16816.F32 R180, R4, R54, R140 ;  /* 0x0000003604b4723c */ /* 0x000fee000000188c */
        /* <DEDUP_REMOVED lines=9> */
[----:B------:R-:W-:Y:S02]  /*6f10*/  IMAD.WIDE.U32 R6, R3, -0x2daee0ad, RZ ;  /* 0xd2511f5303067825 */ /* 0x000fe400078e00ff */
[----:B------:R1:W-:Y:S02]  /*6f20*/  MUFU.EX2 R185, R5 ;  /* 0x0000000500b97308 */ /* 0x0003e40000000800 */
[----:B------:R-:W-:Y:S01]  /*6f30*/  IMAD.WIDE.U32 R44, R0, -0x2daee0ad, RZ ;  /* 0xd2511f53002c7825 */ /* 0x000fe200078e00ff */
[----:B------:R-:W-:-:S03]  /*6f40*/  LOP3.LUT R7, R7, UR6, R4, 0x96, !PT ;  /* 0x0000000607077c12 */ /* 0x000fc6000f8e9604 */
[--C-:B------:R-:W-:Y:S01]  /*6f50*/  FFMA.FTZ R3, R223, c[0x0][0x23c], -R17.reuse ;  /* 0x00008f00df037a23 */ /* 0x100fe20000010811 */
[----:B------:R-:W-:Y:S01]  /*6f60*/  LOP3.LUT R0, R45, UR4, R6, 0x96, !PT ;  /* 0x000000042d007c12 */ /* 0x000fe2000f8e9606 */
[----:B------:R-:W-:Y:S02]  /*6f70*/  FFMA.FTZ R6, R186, c[0x0][0x23c], -R17 ;  /* 0x00008f00ba067a23 */ /* 0x000fe40000010811 */
[----:B------:R2:W-:Y:S01]  /*6f80*/  MUFU.EX2 R135, R3 ;  /* 0x0000000300877308 */ /* 0x0005e20000000800 */
[----:B------:R-:W-:-:S04]  /*6f90*/  IMAD.WIDE.U32 R22, R7, -0x326172a9, RZ ;  /* 0xcd9e8d5707167825 */ /* 0x000fc800078e00ff */
[----:B------:R-:W-:Y:S02]  /*6fa0*/  IMAD.MOV.U32 R186, RZ, RZ, R49 ;  /* 0x000000ffffba7224 */ /* 0x000fe400078e0031 */
[----:B-1----:R-:W-:Y:S01]  /*6fb0*/  IMAD.WIDE.U32 R4, R0, -0x326172a9, RZ ;  /* 0xcd9e8d5700047825 */ /* 0x002fe200078e00ff */
[----:B------:R1:W-:Y:S03]  /*6fc0*/  MUFU.EX2 R134, R6 ;  /* 0x0000000600867308 */ /* 0x0003e60000000800 */
[----:B------:R-:W-:Y:S01]  /*6fd0*/  IMAD.MOV.U32 R223, RZ, RZ, R12 ;  /* 0x000000ffffdf7224 */ /* 0x000fe200078e000c */
[----:B------:R-:W-:Y:S01]  /*6fe0*/  LOP3.LUT R0, R4, 0xffff, RZ, 0xc0, !PT ;  /* 0x0000ffff04007812 */ /* 0x000fe200078ec0ff */
[----:B------:R-:W-:Y:S01]  /*6ff0*/  IMAD.MOV.U32 R236, RZ, RZ, R18 ;  /* 0x000000ffffec7224 */ /* 0x000fe200078e0012 */
[----:B------:R-:W-:Y:S01]  /*7000*/  SHF.R.U32.HI R7, RZ, 0x18, R4 ;  /* 0x00000018ff077819 */ /* 0x000fe20000011604 */
[----:B--2---:R-:W-:-:S02]  /*7010*/  FFMA.FTZ R3, R187, c[0x0][0x23c], -R17 ;  /* 0x00008f00bb037a23 */ /* 0x004fc40000010811 */
[----:B------:R-:W-:Y:S02]  /*7020*/  IMAD.MOV.U32 R187, RZ, RZ, R115 ;  /* 0x000000ffffbb7224 */ /* 0x000fe400078e0073 */
[----:B------:R2:W3:Y:S01]  /*7030*/  MUFU.EX2 R139, R3 ;  /* 0x00000003008b7308 */ /* 0x0004e20000000800 */
[----:B------:R-:W-:Y:S01]  /*7040*/  LDSM.16.MT88.4 R112, [R218+0xac00] ;  /* 0x00ac0000da70783b */ /* 0x000fe20000004200 */
[----:B-1----:R-:W-:Y:S02]  /*7050*/  FFMA.FTZ R6, R224, c[0x0][0x23c], -R16 ;  /* 0x00008f00e0067a23 */ /* 0x002fe40000010810 */
[----:B------:R-:W-:-:S04]  /*7060*/  IMAD.MOV.U32 R224, RZ, RZ, R21 ;  /* 0x000000ffffe07224 */ /* 0x000fc800078e0015 */
[----:B------:R1:W-:Y:S01]  /*7070*/  MUFU.EX2 R59, R6 ;  /* 0x00000006003b7308 */ /* 0x0003e20000000800 */
[----:B--2---:R-:W-:Y:S02]  /*7080*/  SHF.R.U32.HI R3, RZ, 0x8, R0 ;  /* 0x00000008ff037819 */ /* 0x004fe40000011600 */
[----:B------:R-:W-:-:S04]  /*7090*/  LOP3.LUT R0, R4, 0xff, RZ, 0xc0, !PT ;  /* 0x000000ff04007812 */ /* 0x000fc800078ec0ff */
[----:B------:R-:W-:Y:S02]  /*70a0*/  PRMT R10, R0, 0x5410, R3 ;  /* 0x00005410000a7816 */ /* 0x000fe40000000003 */
[----:B------:R-:W-:Y:S01]  /*70b0*/  SHF.R.U32.HI R3, RZ, 0x10, R4 ;  /* 0x00000010ff037819 */ /* 0x000fe20000011604 */
[----:B------:R-:W-:Y:S01]  /*70c0*/  FFMA.FTZ R4, R225, c[0x0][0x23c], -R16 ;  /* 0x00008f00e1047a23 */ /* 0x000fe20000010810 */
[----:B------:R-:W-:Y:S01]  /*70d0*/  LOP3.LUT R0, R5, UR15, R22, 0x96, !PT ;  /* 0x0000000f05007c12 */ /* 0x000fe2000f8e9616 */
[----:B------:R-:W-:Y:S01]  /*70e0*/  IMAD.MOV.U32 R225, RZ, RZ, R213 ;  /* 0x000000ffffe17224 */ /* 0x000fe200078e00d5 */
[----:B------:R-:W-:Y:S01]  /*70f0*/  LOP3.LUT R3, R3, 0xff, RZ, 0xc0, !PT ;  /* 0x000000ff03037812 */ /* 0x000fe200078ec0ff */
[----:B------:R2:W4:Y:S01]  /*7100*/  MUFU.EX2 R58, R4 ;  /* 0x00000004003a7308 */ /* 0x0005220000000800 */
[----:B-1----:R-:W-:Y:S01]  /*7110*/  SHF.R.U32.HI R6, RZ, 0x18, R0 ;  /* 0x00000018ff067819 */ /* 0x002fe20000011600 */
[----:B------:R-:W-:Y:S01]  /*7120*/  IMAD.MOV.U32 R213, RZ, RZ, R13 ;  /* 0x000000ffffd57224 */ /* 0x000fe200078e000d */
[----:B------:R-:W-:-:S02]  /*7130*/  PRMT R9, R3, 0x5410, R7 ;  /* 0x0000541003097816 */ /* 0x000fc40000000007 */
[C---:B------:R-:W-:Y:S02]  /*7140*/  LOP3.LUT R3, R0.reuse, 0xffff, RZ, 0xc0, !PT ;  /* 0x0000ffff00037812 */ /* 0x040fe400078ec0ff */
[----:B------:R-:W-:Y:S02]  /*7150*/  LOP3.LUT R7, R0, 0xff, RZ, 0xc0, !PT ;  /* 0x000000ff00077812 */ /* 0x000fe400078ec0ff */
[----:B------:R-:W-:Y:S01]  /*7160*/  SHF.R.U32.HI R5, RZ, 0x8, R3 ;  /* 0x00000008ff057819 */ /* 0x000fe20000011603 */
[----:B------:R-:W-:Y:S02]  /*7170*/  FFMA.FTZ R3, R237, c[0x0][0x23c], -R16 ;  /* 0x00008f00ed037a23 */ /* 0x000fe40000010810 */
[----:B------:R-:W-:Y:S01]  /*7180*/  IMAD.MOV.U32 R237, RZ, RZ, R252 ;  /* 0x000000ffffed7224 */ /* 0x000fe200078e00fc */
[----:B------:R-:W-:Y:S01]  /*7190*/  PRMT R8, R7, 0x5410, R5 ;  /* 0x0000541007087816 */ /* 0x000fe20000000005 */
[----:B------:R3:W-:Y:S01]  /*71a0*/  MUFU.EX2 R57, R3 ;  /* 0x0000000300397308 */ /* 0x0007e20000000800 */
[----:B--2---:R-:W-:-:S04]  /*71b0*/  SHF.R.U32.HI R4, RZ, 0x10, R0 ;  /* 0x00000010ff047819 */ /* 0x004fc80000011600 */
[----:B------:R-:W-:Y:S01]  /*71c0*/  LOP3.LUT R0, R4, 0xff, RZ, 0xc0, !PT ;  /* 0x000000ff04007812 */ /* 0x000fe200078ec0ff */
[----:B------:R-:W-:Y:S02]  /*71d0*/  FFMA.FTZ R4, R226, c[0x0][0x23c], -R16 ;  /* 0x00008f00e2047a23 */ /* 0x000fe40000010810 */
[----:B------:R-:W-:Y:S01]  /*71e0*/  IMAD.MOV.U32 R226, RZ, RZ, R251 ;  /* 0x000000ffffe27224 */ /* 0x000fe200078e00fb */
[----:B------:R-:W-:Y:S01]  /*71f0*/  PRMT R5, R0, 0x5410, R6 ;  /* 0x0000541000057816 */ /* 0x000fe20000000006 */
[----:B------:R-:W-:Y:S01]  /*7200*/  HSET2.LE.AND R0, R10, R249, PT ;  /* 0x000000f90a007233 */ /* 0x000fe20003803000 */
[----:B------:R1:W2:Y:S01]  /*7210*/  MUFU.EX2 R51, R4 ;  /* 0x0000000400337308 */ /* 0x0002a20000000800 */
[----:B------:R-:W-:Y:S01]  /*7220*/  FFMA.FTZ R10, R231, c[0x0][0x23c], -R19 ;  /* 0x00008f00e70a7a23 */ /* 0x000fe20000010813 */
[----:B---3--:R-:W-:-:S04]  /*7230*/  F2FP.PACK_AB R3, R134, R139 ;  /* 0x0000008b8603723e */ /* 0x008fc800000000ff */
        /* <DEDUP_REMOVED lines=18> */
[C---:B------:R-:W-:Y:S01]  /*7360*/  HMMA.16816.F32 R84, R4.reuse, R32, R96 ;  /* 0x000000200454723c */ /* 0x040fe20000001860 */
[----:B------:R-:W-:Y:S05]  /*7370*/  LDSM.16.MT88.4 R96, [R216+0xac00] ;  /* 0x00ac0000d860783b */ /* 0x000fea0000004200 */
[----:B------:R1:W2:Y:S02]  /*7380*/  MUFU.EX2 R46, R0 ;  /* 0x00000000002e7308 */ /* 0x0002a40000000800 */
[C---:B------:R-:W-:Y:S08]  /*7390*/  HMMA.16816.F32 R172, R4.reuse, R24, R172 ;  /* 0x0000001804ac723c */ /* 0x040ff000000018ac */
[----:B------:R-:W-:Y:S01]  /*73a0*/  HMMA.16816.F32 R24, R4, R26, R120 ;  /* 0x0000001a0418723c */ /* 0x000fe20000001878 */
[----:B------:R-:W3:Y:S01]  /*73b0*/  LDSM.16.MT88.4 R120, [R216+0xbc00] ;  /* 0x00bc0000d878783b */ /* 0x000ee20000004200 */
[----:B-1----:R-:W-:-:S06]  /*73c0*/  FFMA.FTZ R0, R229, c[0x0][0x23c], -R20 ;  /* 0x00008f00e5007a23 */ /* 0x002fcc0000010814 */
[C---:B------:R-:W-:Y:S01]  /*73d0*/  HMMA.16816.F32 R140, R4.reuse, R28, R80 ;  /* 0x0000001c048c723c */ /* 0x040fe20000001850 */
[----:B------:R-:W1:Y:S01]  /*73e0*/  LDSM.16.MT88.4 R80, [R218+0x9c00] ;  /* 0x009c0000da50783b */ /* 0x000e620000004200 */
[----:B------:R4:W-:Y:S06]  /*73f0*/  MUFU.EX2 R45, R0 ;  /* 0x00000000002d7308 */ /* 0x0009ec0000000800 */
[C---:B------:R-:W-:Y:S08]  /*7400*/  HMMA.16816.F32 R156, R4.reuse, R40, R156 ;  /* 0x00000028049c723c */ /* 0x040ff0000000189c */
[----:B------:R-:W-:Y:S01]  /*7410*/  HMMA.16816.F32 R164, R4, R52, R176 ;  /* 0x0000003404a4723c */ /* 0x000fe200000018b0 */
[----:B----4-:R-:W-:-:S05]  /*7420*/  LOP3.LUT R0, R47, UR5, R50, 0x96, !PT ;  /* 0x000000052f007c12 */ /* 0x010fca000f8e9632 */
[----:B------:R-:W-:Y:S02]  /*7430*/  IMAD.WIDE.U32 R8, R0, -0x2daee0ad, RZ ;  /* 0xd2511f5300087825 */ /* 0x000fe400078e00ff */
[C---:B------:R-:W-:Y:S02]  /*7440*/  HMMA.16816.F32 R28, R4.reuse, R30, R116 ;  /* 0x0000001e041c723c */ /* 0x040fe40000001874 */
[----:B------:R-:W-:Y:S01]  /*7450*/  FFMA.FTZ R0, R232, c[0x0][0x23c], -R19 ;  /* 0x00008f00e8007a23 */ /* 0x000fe20000010813 */
[C---:B------:R-:W-:Y:S02]  /*7460*/  LOP3.LUT R11, R8.reuse, 0xffff, RZ, 0xc0, !PT ;  /* 0x0000ffff080b7812 */ /* 0x040fe400078ec0ff */
[----:B------:R-:W-:Y:S01]  /*7470*/  LOP3.LUT R15, R8, 0xff, RZ, 0xc0, !PT ;  /* 0x000000ff080f7812 */ /* 0x000fe200078ec0ff */
[----:B------:R4:W1:Y:S01]  /*7480*/  MUFU.EX2 R36, R0 ;  /* 0x0000000000247308 */ /* 0x0008620000000800 */
[--C-:B------:R-:W-:Y:S01]  /*7490*/  SHF.R.U32.HI R12, RZ, 0x10, R8.reuse ;  /* 0x00000010ff0c7819 */ /* 0x100fe20000011608 */
[----:B------:R-:W-:Y:S01]  /*74a0*/  HMMA.16816.F32 R64, R4, R38, R64 ;  /* 0x000000260440723c */ /* 0x000fe20000001840 */
[----:B------:R-:W-:-:S02]  /*74b0*/  SHF.R.U32.HI R14, RZ, 0x18, R8 ;  /* 0x00000018ff0e7819 */ /* 0x000fc40000011608 */
[----:B------:R-:W-:-:S05]  /*74c0*/  SHF.R.U32.HI R11, RZ, 0x8, R11 ;  /* 0x00000008ff0b7819 */ /* 0x000fca000001160b */
[----:B------:R-:W-:Y:S01]  /*74d0*/  HMMA.16816.F32 R40, R4, R42, R68 ;  /* 0x0000002a0428723c */ /* 0x000fe20000001844 */
[----:B----4-:R-:W-:Y:S01]  /*74e0*/  LOP3.LUT R0, R9, UR14, R48, 0x96, !PT ;  /* 0x0000000e09007c12 */ /* 0x010fe2000f8e9630 */
        /* <DEDUP_REMOVED lines=14> */
[----:B----4-:R-:W-:Y:S01]  /*75d0*/  FFMA.FTZ R9, R234, c[0x0][0x23c], -R19 ;  /* 0x00008f00ea097a23 */ /* 0x010fe20000010813 */
[----:B------:R-:W-:Y:S02]  /*75e0*/  LOP3.LUT R128, R0, R3, RZ, 0xc0, !PT ;  /* 0x0000000300807212 */ /* 0x000fe400078ec0ff */
[----:B-1----:R-:W-:Y:S01]  /*75f0*/  F2FP.PACK_AB R3, R35, R36 ;  /* 0x000000242303723e */ /* 0x002fe200000000ff */
[----:B------:R1:W2:Y:S01]  /*7600*/  MUFU.EX2 R33, R9 ;  /* 0x0000000900217308 */ /* 0x0002a20000000800 */
[----:B------:R-:W-:Y:S01]  /*7610*/  HSET2.LE.AND R10, R10, R249, PT ;  /* 0x000000f90a0a7233 */ /* 0x000fe20003803000 */
[----:B-1----:R-:W-:-:S02]  /*7620*/  LOP3.LUT R9, R8, 0xff, RZ, 0xc0, !PT ;  /* 0x000000ff08097812 */ /* 0x002fc400078ec0ff */
[----:B------:R-:W-:Y:S02]  /*7630*/  PRMT R8, R15, 0x5410, R11 ;  /* 0x000054100f087816 */ /* 0x000fe4000000000b */
[----:B------:R-:W-:Y:S02]  /*7640*/  PRMT R9, R9, 0x5410, R13 ;  /* 0x0000541009097816 */ /* 0x000fe4000000000d */
[----:B--2---:R-:W-:Y:S01]  /*7650*/  F2FP.PACK_AB R11, R33, R34 ;  /* 0x00000022210b723e */ /* 0x004fe200000000ff */
        /* <DEDUP_REMOVED lines=10> */
[C---:B---3--:R-:W-:Y:S04]  /*7700*/  HMMA.16816.F32 R116, R128.reuse, R122, R168 ;  /* 0x0000007a8074723c */ /* 0x048fe800000018a8 */
[----:B------:R2:W-:Y:S04]  /*7710*/  MUFU.EX2 R15, R3 ;  /* 0x00000003000f7308 */ /* 0x0005e80000000800 */
[----:B------:R-:W-:Y:S01]  /*7720*/  HMMA.16816.F32 R76, R128, R82, R88 ;  /* 0x00000052804c723c */ /* 0x000fe20000001858 */
[----:B-1----:R-:W-:-:S04]  /*7730*/  FFMA.FTZ R0, R239, c[0x0][0x23c], -R17 ;  /* 0x00008f00ef007a23 */ /* 0x002fc80000010811 */
[----:B------:R1:W3:Y:S03]  /*7740*/  MUFU.EX2 R19, R0 ;  /* 0x0000000000137308 */ /* 0x0002e60000000800 */
[----:B------:R-:W-:Y:S01]  /*7750*/  HMMA.16816.F32 R88, R128, R96, R92 ;  /* 0x000000608058723c */ /* 0x000fe2000000185c */
[----:B--2---:R-:W-:-:S04]  /*7760*/  FFMA.FTZ R3, R242, c[0x0][0x23c], -R16 ;  /* 0x00008f00f2037a23 */ /* 0x004fc80000010810 */
[----:B------:R-:W-:Y:S03]  /*7770*/  MUFU.EX2 R14, R3 ;  /* 0x00000003000e7308 */ /* 0x000fe60000000800 */
        /* <DEDUP_REMOVED lines=17> */
[----:B------:R-:W-:Y:S01]  /*7890*/  LOP3.LUT R6, R4, 0xffff, RZ, 0xc0, !PT ;  /* 0x0000ffff04067812 */ /* 0x000fe200078ec0ff */
        /* <DEDUP_REMOVED lines=24> */
[----:B------:R-:W-:Y:S01]  /*7a20*/  F2FP.PACK_AB R0, R13, R15 ;  /* 0x0000000f0d00723e */ /* 0x000fe200000000ff */
[----:B------:R1:W5:Y:S01]  /*7a30*/  LDL.LU R221, [R1+0x64] ;  /* 0x0000640001dd7983 */ /* 0x0003620000300800 */
[----:B----4-:R-:W-:-:S02]  /*7a40*/  F2FP.PACK_AB R5, R251, R14 ;  /* 0x0000000efb05723e */ /* 0x010fc400000000ff */
[----:B------:R-:W-:Y:S01]  /*7a50*/  LOP3.LUT R169, R8, R0, RZ, 0xc0, !PT ;  /* 0x0000000008a97212 */ /* 0x000fe200078ec0ff */
[----:B------:R-:W-:Y:S01]  /*7a60*/  FADD.FTZ R0, R237, R226 ;  /* 0x000000e2ed007221 */ /* 0x000fe20000010000 */
[----:B------:R-:W-:Y:S01]  /*7a70*/  LOP3.LUT R171, R4, R5, RZ, 0xc0, !PT ;  /* 0x0000000504ab7212 */ /* 0x000fe200078ec0ff */
[----:B------:R-:W-:Y:S01]  /*7a80*/  FADD.FTZ R5, R217, R219 ;  /* 0x000000dbd9057221 */ /* 0x000fe20000010000 */
[----:B------:R-:W-:Y:S01]  /*7a90*/  LOP3.LUT R168, R6, R7, RZ, 0xc0, !PT ;  /* 0x0000000706a87212 */ /* 0x000fe200078ec0ff */
[----:B------:R-:W-:Y:S01]  /*7aa0*/  FADD.FTZ R6, R132, R133 ;  /* 0x0000008584067221 */ /* 0x000fe20000010000 */
[----:B------:R1:W5:Y:S01]  /*7ab0*/  LDL.LU R220, [R1+0x60] ;  /* 0x0000600001dc7983 */ /* 0x0003620000300800 */
[----:B------:R-:W-:Y:S01]  /*7ac0*/  FADD.FTZ R0, R246, R0 ;  /* 0x00000000f6007221 */ /* 0x000fe20000010000 */
[----:B------:R-:W-:Y:S01]  /*7ad0*/  HMMA.16816.F32 R128, R128, R22, R180 ;  /* 0x000000168080723c */ /* 0x000fe200000018b4 */
[----:B------:R-:W-:Y:S01]  /*7ae0*/  FADD.FTZ R3, R225, R3 ;  /* 0x00000003e1037221 */ /* 0x000fe20000010000 */
[----:B------:R1:W5:Y:S01]  /*7af0*/  LDL.LU R219, [R1+0x5c] ;  /* 0x00005c0001db7983 */ /* 0x0003620000300800 */
[----:B------:R-:W-:-:S02]  /*7b00*/  FADD.FTZ R5, R224, R5 ;  /* 0x00000005e0057221 */ /* 0x000fc40000010000 */
[----:B------:R-:W-:Y:S01]  /*7b10*/  FADD.FTZ R6, R186, R6 ;  /* 0x00000006ba067221 */ /* 0x000fe20000010000 */
[----:B------:R1:W5:Y:S01]  /*7b20*/  LDL.LU R217, [R1+0x58] ;  /* 0x0000580001d97983 */ /* 0x0003620000300800 */
[----:B------:R-:W-:Y:S01]  /*7b30*/  FADD.FTZ R0, R187, R0 ;  /* 0x00000000bb007221 */ /* 0x000fe20000010000 */
[C---:B------:R-:W-:Y:S01]  /*7b40*/  HMMA.16816.F32 R140, R168.reuse, R152, R140 ;  /* 0x00000098a88c723c */ /* 0x040fe2000000188c */
[----:B------:R-:W-:Y:S01]  /*7b50*/  FADD.FTZ R3, R223, R3 ;  /* 0x00000003df037221 */ /* 0x000fe20000010000 */
[----:B------:R1:W5:Y:S01]  /*7b60*/  LDL.LU R133, [R1+0x54] ;  /* 0x0000540001857983 */ /* 0x0003620000300800 */
[----:B------:R-:W-:Y:S02]  /*7b70*/  FADD.FTZ R5, R236, R5 ;  /* 0x00000005ec057221 */ /* 0x000fe40000010000 */
[----:B------:R-:W-:Y:S01]  /*7b80*/  FADD.FTZ R6, R192, R6 ;  /* 0x00000006c0067221 */ /* 0x000fe20000010000 */
[----:B------:R1:W5:Y:S01]  /*7b90*/  LDL.LU R132, [R1+0x50] ;  /* 0x0000500001847983 */ /* 0x0003620000300800 */
[----:B------:R-:W-:Y:S01]  /*7ba0*/  FADD.FTZ R4, R193, R0 ;  /* 0x00000000c1047221 */ /* 0x000fe20000010000 */
[----:B------:R-:W2:Y:S01]  /*7bb0*/  LDC.U8 R246, c[0x0][0x2d8] ;  /* 0x0000b600fff67b82 */ /* 0x000ea20000000000 */
        /* <DEDUP_REMOVED lines=20> */
[----:B------:R-:W-:Y:S03]  /*7d00*/  HMMA.16816.F32 R152, R168, R154, R28 ;  /* 0x0000009aa898723c */ /* 0x000fe6000000181c */
[----:B------:R-:W-:-:S04]  /*7d10*/  FADD.FTZ R0, R211, R0 ;  /* 0x00000000d3007221 */ /* 0x000fc80000010000 */
[----:B------:R-:W-:Y:S01]  /*7d20*/  FADD.FTZ R0, R213, R0 ;  /* 0x00000000d5007221 */ /* 0x000fe20000010000 */
[----:B------:R-:W-:Y:S03]  /*7d30*/  HMMA.16816.F32 R80, R168, R82, R24 ;  /* 0x00000052a850723c */ /* 0x000fe60000001818 */
[----:B------:R-:W-:-:S04]  /*7d40*/  FADD.FTZ R0, R215, R0 ;  /* 0x00000000d7007221 */ /* 0x000fc80000010000 */
[----:B------:R-:W-:Y:S01]  /*7d50*/  FADD.FTZ R0, R36, R0 ;  /* 0x0000000024007221 */ /* 0x000fe20000010000 */
[C---:B------:R-:W-:Y:S03]  /*7d60*/  HMMA.16816.F32 R96, R168.reuse, R98, R60 ;  /* 0x00000062a860723c */ /* 0x040fe6000000183c */
        /* <DEDUP_REMOVED lines=10> */
[----:B------:R1:W-:Y:S01]  /*7e10*/  STL [R1], R0 ;  /* 0x0000000001007387 */ /* 0x0003e20000100800 */
        /* <DEDUP_REMOVED lines=18> */
[----:B------:R-:W-:Y:S02]  /*7f40*/  FADD.FTZ R251, R251, R4 ;  /* 0x00000004fbfb7221 */ /* 0x000fe40000010000 */
[----:B------:R-:W-:-:S03]  /*7f50*/  FADD.FTZ R252, R252, R3 ;  /* 0x00000003fcfc7221 */ /* 0x000fc60000010000 */
[----:B------:R-:W-:Y:S01]  /*7f60*/  HMMA.16816.F32 R168, R168, R22, R52 ;  /* 0x00000016a8a8723c */ /* 0x000fe20000001834 */
[----:B------:R-:W-:Y:S07]  /*7f70*/  @!P5 BRA `(.L_x_450) ;  /* 0x000053200000d947 */ /* 0x000fee0003800000 */
[----:B-12---:R-:W2:Y:S01]  /*7f80*/  LDL.LU R214, [R1+0x48] ;  /* 0x0000480001d67983 */ /* 0x006ea20000300800 */
[----:B------:R-:W-:Y:S01]  /*7f90*/  LEA.HI.SX32 R223, R248, 0xfffffffe, 0x1a ;  /* 0xfffffffef8df7811 */ /* 0x000fe200078fd2ff */
[----:B------:R-:W-:Y:S02]  /*7fa0*/  IMAD.MOV.U32 R3, RZ, RZ, R137 ;  /* 0x000000ffff037224 */ /* 0x000fe400078e0089 */
[----:B------:R-:W1:Y:S01]  /*7fb0*/  S2R R215, SR_TID.X ;  /* 0x0000000000d77919 */ /* 0x000e620000002100 */
[----:B------:R-:W-:Y:S02]  /*7fc0*/  IMAD.MOV.U32 R0, RZ, RZ, R138 ;  /* 0x000000ffff007224 */ /* 0x000fe400078e008a */
[----:B------:R-:W-:Y:S01]  /*7fd0*/  IMAD.MOV.U32 R139, RZ, RZ, R2 ;  /* 0x000000ffff8b7224 */ /* 0x000fe200078e0002 */
[----:B------:R-:W3:Y:S01]  /*7fe0*/  LDL.64 R210, [R1+0x18] ;  /* 0x0000180001d27983 */ /* 0x000ee20000100a00 */
[----:B------:R-:W-:-:S03]  /*7ff0*/  IMAD.MOV.U32 R135, RZ, RZ, R136 ;  /* 0x000000ffff877224 */ /* 0x000fc600078e0088 */
[----:B------:R-:W4:Y:S01]  /*8000*/  LDL R212, [R1+0x3c] ;  /* 0x00003c0001d47983 */ /* 0x000f220000100800 */
[----:B-1----:R-:W-:-:S05]  /*8010*/  LOP3.LUT R215, R215, 0x3, RZ, 0xc0, !PT ;  /* 0x00000003d7d77812 */ /* 0x002fca00078ec0ff */
[----:B--2---:R-:W-:Y:S02]  /*8020*/  IMAD R244, R215, -0x2, R214 ;  /* 0xfffffffed7f47824 */ /* 0x004fe400078e02d6 */
[----:B------:R-:W2:Y:S01]  /*8030*/  LDL R214, [R1+0x40] ;  /* 0x0000400001d67983 */ /* 0x000ea20000100800 */
[C---:B------:R-:W-:Y:S01]  /*8040*/  IADD3 R213, R247.reuse, 0x4, RZ ;  /* 0x00000004f7d57810 */ /* 0x040fe20007ffe0ff */
[----:B------:R-:W-:Y:S01]  /*8050*/  IMAD.WIDE.U32 R6, R247, -0x326172a9, RZ ;  /* 0xcd9e8d57f7067825 */ /* 0x000fe200078e00ff */
[----:B------:R-:W-:Y:S01]  /*8060*/  PRMT R245, R246, 0x7054, R246 ;  /* 0x00007054f6f57816 */ /* 0x000fe200000000f6 */
[----:B------:R-:W2:Y:S01]  /*8070*/  LDL.LU R215, [R1+0x4c] ;  /* 0x00004c0001d77983 */ /* 0x000ea20000300800 */
[----:B-----5:R-:W-:Y:S01]  /*8080*/  IADD3 R244, R133, R244, -R235 ;  /* 0x000000f485f47210 */ /* 0x020fe20007ffe8eb */
[----:B------:R-:W-:Y:S02]  /*8090*/  IMAD.WIDE.U32 R4, R213, -0x326172a9, RZ ;  /* 0xcd9e8d57d5047825 */ /* 0x000fe400078e00ff */
[----:B------:R1:W-:Y:S04]  /*80a0*/  STL.64 [R1+0x10], R6 ;  /* 0x0000100601007387 */ /* 0x0003e80000100a00 */
[----:B------:R1:W-:Y:S01]  /*80b0*/  STL.64 [R1+0x8], R4 ;  /* 0x0000080401007387 */ /* 0x0003e20000100a00 */
[----:B------:R-:W-:-:S02]  /*80c0*/  LOP3.LUT R248, R7, R184, RZ, 0x3c, !PT ;  /* 0x000000b807f87212 */ /* 0x000fc400078e3cff */
[----:B------:R-:W-:Y:S02]  /*80d0*/  LOP3.LUT R246, R5, R184, RZ, 0x3c, !PT ;  /* 0x000000b805f67212 */ /* 0x000fe400078e3cff */
[----:B---3--:R-:W-:Y:S01]  /*80e0*/  ISETP.GE.AND P4, PT, R210, c[0x0][0x220], PT ;  /* 0x00008800d2007a0c */ /* 0x008fe20003f86270 */
[----:B------:R-:W-:Y:S01]  /*80f0*/  IMAD.WIDE.U32 R248, R248, -0x2daee0ad, RZ ;  /* 0xd2511f53f8f87825 */ /* 0x000fe200078e00ff */
[----:B----4-:R-:W-:-:S03]  /*8100*/  ISETP.GE.AND P3, PT, R212, c[0x0][0x220], PT ;  /* 0x00008800d4007a0c */ /* 0x010fc60003f66270 */
[----:B------:R-:W-:Y:S01]  /*8110*/  IMAD.WIDE.U32 R246, R246, -0x2daee0ad, RZ ;  /* 0xd2511f53f6f67825 */ /* 0x000fe200078e00ff */
[----:B--2---:R-:W-:-:S03]  /*8120*/  ISETP.GE.AND P2, PT, R214, c[0x0][0x220], PT ;  /* 0x00008800d6007a0c */ /* 0x004fc60003f46270 */
[----:B------:R-:W-:Y:S01]  /*8130*/  IMAD.WIDE.U32 R242, R215, -0x2daee0ad, RZ ;  /* 0xd2511f53d7f27825 */ /* 0x000fe200078e00ff */
[----:B-1----:R-:W-:Y:S05]  /*8140*/  BRA `(.L_x_451) ;  /* 0x000003a000007947 */ /* 0x002fea0003800000 */
.L_x_453:
        /* <DEDUP_REMOVED lines=58> */
.L_x_451:
        /* <DEDUP_REMOVED lines=37> */
[C---:B------:R-:W-:Y:S02]  /*8740*/  @!P2 LEA R8, P0, R4.reuse, c[0x0][0x170], 0x1 ;  /* 0x00005c000408aa11 */ /* 0x040fe400078008ff */
        /* <DEDUP_REMOVED lines=23> */
[----:B-1----:R-:W1:Y:S06]  /*88c0*/  LDSM.16.M88.4 R16, [R217+0x6000] ;  /* 0x00600000d910783b */ /* 0x002e6c0000000200 */
[----:B------:R-:W3:Y:S06]  /*88d0*/  LDSM.16.M88.4 R60, [R220+0x1000] ;  /* 0x00100000dc3c783b */ /* 0x000eec0000000200 */
[----:B------:R-:W4:Y:S06]  /*88e0*/  LDSM.16.M88.4 R32, [R217+0x6400] ;  /* 0x00640000d920783b */ /* 0x000f2c0000000200 */
[----:B------:R-:W0:Y:S06]  /*88f0*/  LDGDEPBAR ;  /* 0x00000000000079af */ /* 0x000e2c0000000000 */
[----:B------:R-:W5:Y:S06]  /*8900*/  LDSM.16.M88.4 R48, [R217+0x6800] ;  /* 0x00680000d930783b */ /* 0x000f6c0000000200 */
[----:B------:R-:W4:Y:S06]  /*8910*/  LDSM.16.M88.4 R172, [R217+0x6c00] ;  /* 0x006c0000d9ac783b */ /* 0x000f2c0000000200 */
[----:B------:R-:W-:Y:S01]  /*8920*/  LDSM.16.M88.4 R176, [R221] ;  /* 0x00000000ddb0783b */ /* 0x000fe20000000200 */
[-C--:B-1----:R-:W-:Y:S05]  /*8930*/  HMMA.16816.F32 R4, R64, R16.reuse, RZ ;  /* 0x000000104004723c */ /* 0x082fea00000018ff */
[----:B------:R-:W1:Y:S03]  /*8940*/  LDSM.16.M88.4 R180, [R219+0x6000] ;  /* 0x00600000dbb4783b */ /* 0x000e660000000200 */
[C---:B---3--:R-:W-:Y:S03]  /*8950*/  HMMA.16816.F32 R8, R60.reuse, R16, RZ ;  /* 0x000000103c08723c */ /* 0x048fe600000018ff */
[----:B------:R-:W3:Y:S06]  /*8960*/  LDSM.16.M88.4 R184, [R221+0x1000] ;  /* 0x00100000ddb8783b */ /* 0x000eec0000000200 */
[----:B------:R-:W1:Y:S01]  /*8970*/  LDSM.16.M88.4 R188, [R219+0x6400] ;  /* 0x00640000dbbc783b */ /* 0x000e620000000200 */
[-C--:B--2---:R-:W-:Y:S05]  /*8980*/  HMMA.16816.F32 R12, R60, R18.reuse, RZ ;  /* 0x000000123c0c723c */ /* 0x084fea00000018ff */
[----:B------:R-:W2:Y:S03]  /*8990*/  LDSM.16.M88.4 R192, [R219+0x6800] ;  /* 0x00680000dbc0783b */ /* 0x000ea60000000200 */
        /* <DEDUP_REMOVED lines=18> */
[----:B------:R-:W4:Y:S07]  /*8ac0*/  LDSM.16.M88.4 R172, [R220+0x2000] ;  /* 0x00200000dcac783b */ /* 0x000f2e0000000200 */
[-C--:B-1----:R-:W-:Y:S08]  /*8ad0*/  HMMA.16816.F32 R4, R176, R180.reuse, R4 ;  /* 0x000000b4b004723c */ /* 0x082ff00000001804 */
[C---:B---3--:R-:W-:Y:S08]  /*8ae0*/  HMMA.16816.F32 R8, R184.reuse, R180, R8 ;  /* 0x000000b4b808723c */ /* 0x048ff00000001808 */
        /* <DEDUP_REMOVED lines=18> */
[----:B------:R-:W3:Y:S06]  /*8c10*/  LDSM.16.M88.4 R176, [R221+0x2000] ;  /* 0x00200000ddb0783b */ /* 0x000eec0000000200 */
[----:B------:R-:W5:Y:S01]  /*8c20*/  LDSM.16.M88.4 R196, [R221+0x3000] ;  /* 0x00300000ddc4783b */ /* 0x000f620000000200 */
        /* <DEDUP_REMOVED lines=22> */
[-C--:B---3--:R-:W-:Y:S08]  /*8d90*/  HMMA.16816.F32 R4, R176, R192.reuse, R4 ;  /* 0x000000c0b004723c */ /* 0x088ff00000001804 */
[C---:B-----5:R-:W-:Y:S08]  /*8da0*/  HMMA.16816.F32 R8, R196.reuse, R192, R8 ;  /* 0x000000c0c408723c */ /* 0x060ff00000001808 */
[-C--:B------:R-:W-:Y:S08]  /*8db0*/  HMMA.16816.F32 R12, R196, R194.reuse, R12 ;  /* 0x000000c2c40c723c */ /* 0x080ff0000000180c */
[C---:B------:R-:W-:Y:S01]  /*8dc0*/  HMMA.16816.F32 R16, R176.reuse, R194, R16 ;  /* 0x000000c2b010723c */ /* 0x040fe20000001810 */
[----:B------:R-:W3:Y:S07]  /*8dd0*/  LDSM.16.M88.4 R192, [R217+0x8800] ;  /* 0x00880000d9c0783b */ /* 0x000eee0000000200 */
[-C--:B----4-:R-:W-:Y:S08]  /*8de0*/  HMMA.16816.F32 R20, R176, R200.reuse, R20 ;  /* 0x000000c8b014723c */ /* 0x090ff00000001814 */
        /* <DEDUP_REMOVED lines=14> */
[----:B------:R-:W5:Y:S06]  /*8ed0*/  LDSM.16.M88.4 R176, [R221+0x4000] ;  /* 0x00400000ddb0783b */ /* 0x000f6c0000000200 */
        /* <DEDUP_REMOVED lines=37> */
.L_x_452:
[----:B------:R-:W-:Y:S01]  /*9130*/  IMAD R133, R223, -0x40, R244 ;  /* 0xffffffc0df857824 */ /* 0x000fe200078e02f4 */
[----:B------:R-:W2:Y:S01]  /*9140*/  LDL.64 R208, [R1+0x8] ;  /* 0x0000080001d07983 */ /* 0x000ea20000100a00 */
[----:B-1----:R-:W-:Y:S03]  /*9150*/  IMAD.MOV.U32 R176, RZ, RZ, -0x40 ;  /* 0xffffffc0ffb07424 */ /* 0x002fe600078e00ff */
[----:B------:R-:W-:Y:S01]  /*9160*/  IADD3 R134, R133, -0x9, RZ ;  /* 0xfffffff785867810 */ /* 0x000fe20007ffe0ff */
[----:B------:R-:W-:Y:S01]  /*9170*/  IMAD R176, R223, R176, 0x40 ;  /* 0x00000040dfb07424 */ /* 0x000fe200078e02b0 */
[C---:B------:R-:W-:Y:S01]  /*9180*/  IADD3 R2, R133.reuse, -0x1, RZ ;  /* 0xffffffff85027810 */ /* 0x040fe20007ffe0ff */
[----:B------:R-:W3:Y:S01]  /*9190*/  LDL.64 R206, [R1+0x10] ;  /* 0x0000100001ce7983 */ /* 0x000ee20000100a00 */
[----:B------:R-:W-:Y:S02]  /*91a0*/  ISETP.GE.AND P6, PT, R134, RZ, PT ;  /* 0x000000ff8600720c */ /* 0x000fe40003fc6270 */
[C---:B------:R-:W-:Y:S02]  /*91b0*/  IADD3 R138, R133.reuse, -0x38, RZ ;  /* 0xffffffc8858a7810 */ /* 0x040fe40007ffe0ff */
[----:B------:R-:W-:Y:S02]  /*91c0*/  ISETP.GE.AND P1, PT, R2, RZ, PT ;  /* 0x000000ff0200720c */ /* 0x000fe40003f26270 */
[C---:B------:R-:W-:Y:S02]  /*91d0*/  IADD3 R137, R133.reuse, -0x10, RZ ;  /* 0xfffffff085897810 */ /* 0x040fe40007ffe0ff */
[C---:B------:R-:W-:Y:S02]  /*91e0*/  IADD3 R174, R133.reuse, -0x19, RZ ;  /* 0xffffffe785ae7810 */ /* 0x040fe40007ffe0ff */
[C---:B------:R-:W-:Y:S02]  /*91f0*/  IADD3 R136, R133.reuse, -0x8, RZ ;  /* 0xfffffff885887810 */ /* 0x040fe40007ffe0ff */
[C---:B------:R-:W-:Y:S02]  /*9200*/  IADD3 R175, R133.reuse, -0x18, RZ ;  /* 0xffffffe885af7810 */ /* 0x040fe40007ffe0ff */
[C---:B------:R-:W-:Y:S02]  /*9210*/  @!P6 IADD3 R134, -R133.reuse, 0x9, RZ ;  /* 0x000000098586e810 */ /* 0x040fe40007ffe1ff */
[----:B------:R-:W-:Y:S02]  /*9220*/  ISETP.GE.AND P6, PT, R138, RZ, PT ;  /* 0x000000ff8a00720c */ /* 0x000fe40003fc6270 */
[----:B------:R-:W-:Y:S01]  /*9230*/  I2F R194, R134 ;  /* 0x0000008600c27306 */ /* 0x000fe20000201400 */
[----:B------:R-:W-:Y:S02]  /*9240*/  @!P1 IADD3 R2, -R133, 0x1, RZ ;  /* 0x0000000185029810 */ /* 0x000fe40007ffe1ff */
[----:B------:R-:W-:Y:S02]  /*9250*/  ISETP.GE.AND P1, PT, R137, RZ, PT ;  /* 0x000000ff8900720c */ /* 0x000fe40003f26270 */
[----:B------:R-:W-:Y:S02]  /*9260*/  ISETP.GE.AND P0, PT, R136, RZ, PT ;  /* 0x000000ff8800720c */ /* 0x000fe40003f06270 */
[C---:B------:R-:W-:Y:S02]  /*9270*/  IADD3 R177, R133.reuse, -0x28, RZ ;  /* 0xffffffd885b17810 */ /* 0x040fe40007ffe0ff */
[C---:B------:R-:W-:Y:S01]  /*9280*/  IADD3 R179, R133.reuse, -0x20, RZ ;  /* 0xffffffe085b37810 */ /* 0x040fe20007ffe0ff */
[----:B------:R1:W-:Y:S01]  /*9290*/  I2F R196, R2 ;  /* 0x0000000200c47306 */ /* 0x0003e20000201400 */
[C---:B------:R-:W-:Y:S02]  /*92a0*/  @!P6 IADD3 R138, -R133.reuse, 0x38, RZ ;  /* 0x00000038858ae810 */ /* 0x040fe40007ffe1ff */
[----:B------:R-:W-:Y:S02]  /*92b0*/  ISETP.GE.AND P6, PT, R174, RZ, PT ;  /* 0x000000ffae00720c */ /* 0x000fe40003fc6270 */
[C---:B------:R-:W-:Y:S02]  /*92c0*/  IADD3 R187, R133.reuse, -0x31, RZ ;  /* 0xffffffcf85bb7810 */ /* 0x040fe40007ffe0ff */
[----:B------:R-:W-:Y:S02]  /*92d0*/  @!P1 IADD3 R137, -R133, 0x10, RZ ;  /* 0x0000001085899810 */ /* 0x000fe40007ffe1ff */
[----:B------:R-:W-:Y:S01]  /*92e0*/  ISETP.GE.AND P1, PT, R175, RZ, PT ;  /* 0x000000ffaf00720c */ /* 0x000fe20003f26270 */
[----:B------:R-:W-:Y:S01]  /*92f0*/  I2F R204, R138 ;  /* 0x0000008a00cc7306 */ /* 0x000fe20000201400 */
[C---:B------:R-:W-:Y:S02]  /*9300*/  @!P0 IADD3 R136, -R133.reuse, 0x8, RZ ;  /* 0x0000000885888810 */ /* 0x040fe40007ffe1ff */
[C---:B------:R-:W-:Y:S02]  /*9310*/  IADD3 R178, R133.reuse, -0x21, RZ ;  /* 0xffffffdf85b27810 */ /* 0x040fe40007ffe0ff */
[C---:B------:R-:W-:Y:S02]  /*9320*/  IADD3 R183, R133.reuse, -0x29, RZ ;  /* 0xffffffd785b77810 */ /* 0x040fe40007ffe0ff */
[----:B------:R-:W-:Y:S02]  /*9330*/  @!P6 IADD3 R174, -R133, 0x19, RZ ;  /* 0x0000001985aee810 */ /* 0x000fe40007ffe1ff */
[----:B------:R-:W-:Y:S01]  /*9340*/  ISETP.GE.AND P6, PT, R177, RZ, PT ;  /* 0x000000ffb100720c */ /* 0x000fe20003fc6270 */
[----:B------:R4:W-:Y:S01]  /*9350*/  I2F R195, R136 ;  /* 0x0000008800c37306 */ /* 0x0009e20000201400 */
[C---:B------:R-:W-:Y:S02]  /*9360*/  IADD3 R172, R133.reuse, -0x11, RZ ;  /* 0xffffffef85ac7810 */ /* 0x040fe40007ffe0ff */
[----:B------:R-:W-:Y:S01]  /*9370*/  @!P1 IADD3 R175, -R133, 0x18, RZ ;  /* 0x0000001885af9810 */ /* 0x000fe20007ffe1ff */
[----:B-1----:R-:W-:Y:S01]  /*9380*/  IMAD.IADD R2, R244, 0x1, R176 ;  /* 0x00000001f4027824 */ /* 0x002fe200078e02b0 */
[----:B------:R-:W-:Y:S02]  /*9390*/  ISETP.GE.AND P1, PT, R179, RZ, PT ;  /* 0x000000ffb300720c */ /* 0x000fe40003f26270 */
[----:B------:R-:W-:Y:S02]  /*93a0*/  ISETP.GE.AND P0, PT, R172, RZ, PT ;  /* 0x000000ffac00720c */ /* 0x000fe40003f06270 */
[C---:B------:R-:W-:Y:S01]  /*93b0*/  IADD3 R188, R133.reuse, 0x37, RZ ;  /* 0x0000003785bc7810 */ /* 0x040fe20007ffe0ff */
[----:B------:R-:W-:Y:S01]  /*93c0*/  I2F R193, R137 ;  /* 0x0000008900c17306 */ /* 0x000fe20000201400 */
[C---:B------:R-:W-:Y:S02]  /*93d0*/  IADD3 R173, R133.reuse, -0x39, RZ ;  /* 0xffffffc785ad7810 */ /* 0x040fe40007ffe0ff */
[----:B------:R-:W-:Y:S02]  /*93e0*/  @!P6 IADD3 R177, -R133, 0x28, RZ ;  /* 0x0000002885b1e810 */ /* 0x000fe40007ffe1ff */
[----:B------:R-:W-:Y:S02]  /*93f0*/  ISETP.GE.AND P6, PT, R187, RZ, PT ;  /* 0x000000ffbb00720c */ /* 0x000fe40003fc6270 */
[C---:B------:R-:W-:Y:S02]  /*9400*/  IADD3 R189, R133.reuse, 0x3f, RZ ;  /* 0x0000003f85bd7810 */ /* 0x040fe40007ffe0ff */
[----:B------:R-:W-:Y:S01]  /*9410*/  @!P1 IADD3 R179, -R133, 0x20, RZ ;  /* 0x0000002085b39810 */ /* 0x000fe20007ffe1ff */
[----:B------:R-:W-:Y:S01]  /*9420*/  I2F R191, R175 ;  /* 0x000000af00bf7306 */ /* 0x000fe20000201400 */
[----:B------:R-:W-:Y:S02]  /*9430*/  ISETP.GE.AND P1, PT, R183, RZ, PT ;  /* 0x000000ffb700720c */ /* 0x000fe40003f26270 */
[----:B------:R-:W-:Y:S02]  /*9440*/  @!P0 IADD3 R172, -R133, 0x11, RZ ;  /* 0x0000001185ac8810 */ /* 0x000fe40007ffe1ff */
[----:B------:R-:W-:Y:S02]  /*9450*/  ISETP.GE.AND P0, PT, R173, RZ, PT ;  /* 0x000000ffad00720c */ /* 0x000fe40003f06270 */
[C---:B----4-:R-:W-:Y:S02]  /*9460*/  IADD3 R136, R133.reuse, 0x8, RZ ;  /* 0x0000000885887810 */ /* 0x050fe40007ffe0ff */
[C---:B------:R-:W-:Y:S01]  /*9470*/  @!P6 IADD3 R187, -R133.reuse, 0x31, RZ ;  /* 0x0000003185bbe810 */ /* 0x040fe20007ffe1ff */
[----:B------:R1:W-:Y:S01]  /*9480*/  I2F R190, R174 ;  /* 0x000000ae00be7306 */ /* 0x0003e20000201400 */
[----:B------:R-:W-:Y:S02]  /*9490*/  ISETP.GE.AND P6, PT, R188, RZ, PT ;  /* 0x000000ffbc00720c */ /* 0x000fe40003fc6270 */
[C---:B------:R-:W-:Y:S02]  /*94a0*/  IADD3 R134, -R133.reuse, -0x8, RZ ;  /* 0xfffffff885867810 */ /* 0x040fe40007ffe1ff */
[----:B------:R-:W-:Y:S02]  /*94b0*/  @!P1 IADD3 R183, -R133, 0x29, RZ ;  /* 0x0000002985b79810 */ /* 0x000fe40007ffe1ff */
[----:B------:R-:W-:Y:S02]  /*94c0*/  ISETP.GE.AND P1, PT, R189, RZ, PT ;  /* 0x000000ffbd00720c */ /* 0x000fe40003f26270 */
[C---:B------:R-:W-:Y:S01]  /*94d0*/  IADD3 R185, R133.reuse, 0x30, RZ ;  /* 0x0000003085b97810 */ /* 0x040fe20007ffe0ff */
[----:B------:R-:W-:Y:S01]  /*94e0*/  I2F R192, R172 ;  /* 0x000000ac00c07306 */ /* 0x000fe20000201400 */
[C---:B------:R-:W-:Y:S02]  /*94f0*/  @!P0 IADD3 R173, -R133.reuse, 0x39, RZ ;  /* 0x0000003985ad8810 */ /* 0x040fe40007ffe1ff */
[----:B------:R-:W-:Y:S02]  /*9500*/  ISETP.GE.AND P0, PT, R178, RZ, PT ;  /* 0x000000ffb200720c */ /* 0x000fe40003f06270 */
[----:B------:R-:W-:Y:S02]  /*9510*/  @!P6 IADD3 R188, -R2, 0x9, RZ ;  /* 0x0000000902bce810 */ /* 0x000fe40007ffe1ff */
[----:B------:R-:W-:Y:S02]  /*9520*/  ISETP.GE.AND P6, PT, R136, RZ, PT ;  /* 0x000000ff8800720c */ /* 0x000fe40003fc6270 */
[C---:B------:R-:W-:Y:S01]  /*9530*/  IADD3 R182, R133.reuse, -0x30, RZ ;  /* 0xffffffd085b67810 */ /* 0x040fe20007ffe0ff */
[----:B------:R-:W-:Y:S01]  /*9540*/  I2F R203, R173 ;  /* 0x000000ad00cb7306 */ /* 0x000fe20000201400 */
[----:B------:R-:W-:Y:S02]  /*9550*/  SEL R134, R134, R136, !P6 ;  /* 0x0000008886867207 */ /* 0x000fe40007000000 */
[C---:B------:R-:W-:Y:S02]  /*9560*/  IADD3 R176, R133.reuse, 0x20, RZ ;  /* 0x0000002085b07810 */ /* 0x040fe40007ffe0ff */
[C---:B-1----:R-:W-:Y:S02]  /*9570*/  IADD3 R174, R133.reuse, 0x18, RZ ;  /* 0x0000001885ae7810 */ /* 0x042fe40007ffe0ff */
[----:B------:R-:W-:Y:S02]  /*9580*/  @!P0 IADD3 R178, -R133, 0x21, RZ ;  /* 0x0000002185b28810 */ /* 0x000fe40007ffe1ff */
[----:B------:R-:W-:Y:S01]  /*9590*/  IABS R138, R2 ;  /* 0x00000002008a7213 */ /* 0x000fe20000000000 */
[----:B------:R1:W-:Y:S01]  /*95a0*/  I2F R201, R134 ;  /* 0x0000008600c97306 */ /* 0x0003e20000201400 */
[----:B------:R-:W-:Y:S02]  /*95b0*/  @!P1 IADD3 R189, -R2, 0x1, RZ ;  /* 0x0000000102bd9810 */ /* 0x000fe40007ffe1ff */
[----:B------:R-:W-:Y:S02]  /*95c0*/  ISETP.GE.AND P1, PT, R185, RZ, PT ;  /* 0x000000ffb900720c */ /* 0x000fe40003f26270 */
[C---:B------:R-:W-:Y:S02]  /*95d0*/  IADD3 R184, R133.reuse, 0x28, RZ ;  /* 0x0000002885b87810 */ /* 0x040fe40007ffe0ff */
[----:B------:R-:W-:Y:S02]  /*95e0*/  ISETP.GE.AND P0, PT, R182, RZ, PT ;  /* 0x000000ffb600720c */ /* 0x000fe40003f06270 */
[C---:B------:R-:W-:Y:S01]  /*95f0*/  IADD3 R186, R133.reuse, 0x38, RZ ;  /* 0x0000003885ba7810 */ /* 0x040fe20007ffe0ff */
[----:B------:R4:W-:Y:S01]  /*9600*/  I2F R197, R138 ;  /* 0x0000008a00c57306 */ /* 0x0009e20000201400 */
[C---:B------:R-:W-:Y:S02]  /*9610*/  IADD3 R137, -R133.reuse, -0x7, RZ ;  /* 0xfffffff985897810 */ /* 0x040fe40007ffe1ff */
[C---:B------:R-:W-:Y:S02]  /*9620*/  IADD3 R181, R133.reuse, 0x2f, RZ ;  /* 0x0000002f85b57810 */ /* 0x040fe40007ffe0ff */
[C---:B------:R-:W-:Y:S02]  /*9630*/  IADD3 R180, R133.reuse, 0x27, RZ ;  /* 0x0000002785b47810 */ /* 0x040fe40007ffe0ff */
[----:B------:R-:W-:Y:S02]  /*9640*/  @!P1 IADD3 R185, -R2, 0x10, RZ ;  /* 0x0000001002b99810 */ /* 0x000fe40007ffe1ff */
[----:B------:R-:W-:Y:S01]  /*9650*/  ISETP.GE.AND P1, PT, R184, RZ, PT ;  /* 0x000000ffb800720c */ /* 0x000fe20003f26270 */
[----:B------:R-:W-:Y:S01]  /*9660*/  I2F R177, R177 ;  /* 0x000000b100b17306 */ /* 0x000fe20000201400 */
[C---:B------:R-:W-:Y:S02]  /*9670*/  @!P0 IADD3 R182, -R133.reuse, 0x30, RZ ;  /* 0x0000003085b68810 */ /* 0x040fe40007ffe1ff */
[----:B------:R-:W-:Y:S02]  /*9680*/  ISETP.GE.AND P0, PT, R186, RZ, PT ;  /* 0x000000ffba00720c */ /* 0x000fe40003f06270 */
[C---:B-1----:R-:W-:Y:S02]  /*9690*/  IADD3 R134, R133.reuse, 0x7, RZ ;  /* 0x0000000785867810 */ /* 0x042fe40007ffe0ff */
[C---:B------:R-:W-:Y:S02]  /*96a0*/  IADD3 R175, R133.reuse, 0x1f, RZ ;  /* 0x0000001f85af7810 */ /* 0x040fe40007ffe0ff */
[----:B------:R-:W-:Y:S01]  /*96b0*/  IADD3 R173, R133, 0x17, RZ ;  /* 0x0000001785ad7810 */ /* 0x000fe20007ffe0ff */
[----:B------:R-:W-:Y:S01]  /*96c0*/  I2F R179, R179 ;  /* 0x000000b300b37306 */ /* 0x000fe20000201400 */
[----:B------:R-:W-:Y:S02]  /*96d0*/  IABS R205, R133 ;  /* 0x0000008500cd7213 */ /* 0x000fe40000000000 */
[----:B------:R-:W-:Y:S02]  /*96e0*/  @!P1 IADD3 R184, -R2, 0x18, RZ ;  /* 0x0000001802b89810 */ /* 0x000fe40007ffe1ff */
[----:B------:R-:W-:Y:S02]  /*96f0*/  ISETP.GE.AND P1, PT, R134, RZ, PT ;  /* 0x000000ff8600720c */ /* 0x000fe40003f26270 */
[C---:B------:R-:W-:Y:S02]  /*9700*/  @!P0 IADD3 R186, -R2.reuse, 0x8, RZ ;  /* 0x0000000802ba8810 */ /* 0x040fe40007ffe1ff */
[----:B------:R-:W-:Y:S01]  /*9710*/  SEL R137, R137, R134, !P1 ;  /* 0x0000008689897207 */ /* 0x000fe20004800000 */
[----:B------:R-:W1:Y:S01]  /*9720*/  I2F R205, R205 ;  /* 0x000000cd00cd7306 */ /* 0x000e620000201400 */
[C---:B----4-:R-:W-:Y:S02]  /*9730*/  IADD3 R138, R133.reuse, 0x47, RZ ;  /* 0x00000047858a7810 */ /* 0x050fe40007ffe0ff */
[C---:B------:R-:W-:Y:S02]  /*9740*/  @!P6 IADD3 R136, -R2.reuse, 0x38, RZ ;  /* 0x000000380288e810 */ /* 0x040fe40007ffe1ff */
[----:B------:R-:W-:Y:S02]  /*9750*/  IADD3 R172, R133, 0x10, RZ ;  /* 0x0000001085ac7810 */ /* 0x000fe40007ffe0ff */
[----:B------:R-:W-:Y:S02]  /*9760*/  ISETP.GE.AND P0, PT, R181, RZ, PT ;  /* 0x000000ffb500720c */ /* 0x000fe40003f06270 */
[C---:B------:R-:W-:Y:S01]  /*9770*/  @!P1 IADD3 R134, -R2.reuse, 0x39, RZ ;  /* 0x0000003902869810 */ /* 0x040fe20007ffe1ff */
[----:B------:R4:W5:Y:S10]  /*9780*/  I2F R202, R137 ;  /* 0x0000008900ca7306 */ /* 0x0009740000201400 */
[----:B------:R-:W-:Y:S01]  /*9790*/  I2F R198, R184 ;  /* 0x000000b800c67306 */ /* 0x000fe20000201400 */
[----:B------:R-:W-:Y:S02]  /*97a0*/  @!P0 IADD3 R181, -R2, 0x11, RZ ;  /* 0x0000001102b58810 */ /* 0x000fe40007ffe1ff */
[----:B------:R-:W-:Y:S07]  /*97b0*/  ISETP.GE.AND P0, PT, R180, RZ, PT ;  /* 0x000000ffb400720c */ /* 0x000fee0003f06270 */
[----:B------:R-:W1:Y:S01]  /*97c0*/  I2F R178, R178 ;  /* 0x000000b200b27306 */ /* 0x000e620000201400 */
[----:B----4-:R-:W-:Y:S05]  /*97d0*/  IADD3 R137, R133, 0x48, RZ ;  /* 0x0000004885897810 */ /* 0x010fea0007ffe0ff */
[C---:B------:R-:W-:Y:S02]  /*97e0*/  @!P0 IADD3 R180, -R2.reuse, 0x19, RZ ;  /* 0x0000001902b48810 */ /* 0x040fe40007ffe1ff */
[----:B------:R-:W-:Y:S02]  /*97f0*/  ISETP.GE.AND P0, PT, R137, RZ, PT ;  /* 0x000000ff8900720c */ /* 0x000fe40003f06270 */
[----:B------:R-:W4:Y:S01]  /*9800*/  I2F R189, R189 ;  /* 0x000000bd00bd7306 */ /* 0x000f220000201400 */
[----:B------:R-:W-:Y:S09]  /*9810*/  IADD3 R133, R133, 0xf, RZ ;  /* 0x0000000f85857810 */ /* 0x000ff20007ffe0ff */
[----:B------:R-:W1:Y:S01]  /*9820*/  I2F R183, R183 ;  /* 0x000000b700b77306 */ /* 0x000e620000201400 */
[----:B------:R-:W-:Y:S02]  /*9830*/  @!P0 IADD3 R137, -R2, -0x8, RZ ;  /* 0xfffffff802898810 */ /* 0x000fe40007ffe1ff */
[----:B------:R-:W-:Y:S07]  /*9840*/  ISETP.GE.AND P0, PT, R176, RZ, PT ;  /* 0x000000ffb000720c */ /* 0x000fee0003f06270 */
[----:B------:R1:W-:Y:S06]  /*9850*/  I2F R184, R137 ;  /* 0x0000008900b87306 */ /* 0x0003ec0000201400 */
[C---:B------:R-:W-:Y:S02]  /*9860*/  @!P0 IADD3 R176, -R2.reuse, 0x20, RZ ;  /* 0x0000002002b08810 */ /* 0x040fe40007ffe1ff */
[----:B------:R-:W-:Y:S02]  /*9870*/  ISETP.GE.AND P0, PT, R175, RZ, PT ;  /* 0x000000ffaf00720c */ /* 0x000fe40003f06270 */
[----:B------:R-:W-:Y:S10]  /*9880*/  I2F R199, R176 ;  /* 0x000000b000c77306 */ /* 0x000ff40000201400 */
[----:B------:R-:W1:Y:S01]  /*9890*/  I2F R182, R182 ;  /* 0x000000b600b67306 */ /* 0x000e620000201400 */
[----:B------:R-:W-:Y:S02]  /*98a0*/  @!P0 IADD3 R175, -R2, 0x21, RZ ;  /* 0x0000002102af8810 */ /* 0x000fe40007ffe1ff */
[----:B------:R-:W-:Y:S07]  /*98b0*/  ISETP.GE.AND P0, PT, R174, RZ, PT ;  /* 0x000000ffae00720c */ /* 0x000fee0003f06270 */
[----:B------:R-:W1:Y:S06]  /*98c0*/  I2F R187, R187 ;  /* 0x000000bb00bb7306 */ /* 0x000e6c0000201400 */
[C---:B------:R-:W-:Y:S02]  /*98d0*/  @!P0 IADD3 R174, -R2.reuse, 0x28, RZ ;  /* 0x0000002802ae8810 */ /* 0x040fe40007ffe1ff */
[----:B------:R-:W-:Y:S02]  /*98e0*/  ISETP.GE.AND P0, PT, R173, RZ, PT ;  /* 0x000000ffad00720c */ /* 0x000fe40003f06270 */
[----:B------:R1:W-:Y:S10]  /*98f0*/  I2F R176, R174 ;  /* 0x000000ae00b07306 */ /* 0x0003f40000201400 */
[----:B------:R-:W2:Y:S01]  /*9900*/  I2F R186, R186 ;  /* 0x000000ba00ba7306 */ /* 0x000ea20000201400 */
[----:B------:R-:W-:Y:S02]  /*9910*/  @!P0 IADD3 R173, -R2, 0x29, RZ ;  /* 0x0000002902ad8810 */ /* 0x000fe40007ffe1ff */
[----:B------:R-:W-:Y:S07]  /*9920*/  ISETP.GE.AND P0, PT, R172, RZ, PT ;  /* 0x000000ffac00720c */ /* 0x000fee0003f06270 */
[----:B------:R-:W-:Y:S06]  /*9930*/  I2F R200, R180 ;  /* 0x000000b400c87306 */ /* 0x000fec0000201400 */
[----:B------:R-:W-:Y:S02]  /*9940*/  @!P0 IADD3 R172, -R2, 0x30, RZ ;  /* 0x0000003002ac8810 */ /* 0x000fe40007ffe1ff */
[----:B------:R-:W-:Y:S02]  /*9950*/  ISETP.GE.AND P0, PT, R138, RZ, PT ;  /* 0x000000ff8a00720c */ /* 0x000fe40003f06270 */
[----:B------:R-:W-:Y:S01]  /*9960*/  I2F R180, R175 ;  /* 0x000000af00b47306 */ /* 0x000fe20000201400 */
[-C--:B-1----:R-:W-:Y:S02]  /*9970*/  FFMA.FTZ R4, R205, -R132.reuse, R4 ;  /* 0x80000084cd047223 */ /* 0x082fe40000010004 */
[-C--:B------:R-:W-:Y:S02]  /*9980*/  FFMA.FTZ R5, R196, -R132.reuse, R5 ;  /* 0x80000084c4057223 */ /* 0x080fe40000010005 */
[----:B------:R-:W-:Y:S01]  /*9990*/  FFMA.FTZ R16, R195, -R132, R16 ;  /* 0x80000084c3107223 */ /* 0x000fe20000010010 */
[----:B------:R-:W-:Y:S01]  /*99a0*/  FMNMX.FTZ R137, R4, R0, !PT ;  /* 0x0000000004897209 */ /* 0x000fe20007810000 */
[-C--:B------:R-:W-:Y:S02]  /*99b0*/  FFMA.FTZ R17, R194, -R132.reuse, R17 ;  /* 0x80000084c2117223 */ /* 0x080fe40000010011 */
[CC--:B------:R-:W-:Y:S01]  /*99c0*/  FFMA.FTZ R48, R177.reuse, -R132.reuse, R48 ;  /* 0x80000084b1307223 */ /* 0x0c0fe20000010030 */
[----:B------:R-:W-:Y:S01]  /*99d0*/  I2F R175, R173 ;  /* 0x000000ad00af7306 */ /* 0x000fe20000201400 */
[-C--:B------:R-:W-:Y:S01]  /*99e0*/  FFMA.FTZ R54, R177, -R132.reuse, R54 ;  /* 0x80000084b1367223 */ /* 0x080fe20000010036 */
[----:B------:R-:W-:Y:S01]  /*99f0*/  @!P0 IADD3 R138, -R2, -0x7, RZ ;  /* 0xfffffff9028a8810 */ /* 0x000fe20007ffe1ff */
[-C--:B------:R-:W-:Y:S01]  /*9a00*/  FFMA.FTZ R20, R193, -R132.reuse, R20 ;  /* 0x80000084c1147223 */ /* 0x080fe20000010014 */
[----:B------:R-:W-:Y:S01]  /*9a10*/  ISETP.GE.AND P0, PT, R133, RZ, PT ;  /* 0x000000ff8500720c */ /* 0x000fe20003f06270 */
[-C--:B------:R-:W-:Y:S01]  /*9a20*/  FFMA.FTZ R21, R192, -R132.reuse, R21 ;  /* 0x80000084c0157223 */ /* 0x080fe20000010015 */
[----:B------:R-:W-:Y:S01]  /*9a30*/  FMNMX.FTZ R137, R5, R137, !PT ;  /* 0x0000008905897209 */ /* 0x000fe20007810000 */
[-C--:B------:R-:W-:Y:S02]  /*9a40*/  FFMA.FTZ R32, R191, -R132.reuse, R32 ;  /* 0x80000084bf207223 */ /* 0x080fe40000010020 */
[-C--:B------:R-:W-:Y:S01]  /*9a50*/  FFMA.FTZ R33, R190, -R132.reuse, R33 ;  /* 0x80000084be217223 */ /* 0x080fe20000010021 */
[----:B------:R-:W-:Y:S01]  /*9a60*/  FMNMX.FTZ R137, R16, R137, !PT ;  /* 0x0000008910897209 */ /* 0x000fe20007810000 */
[----:B------:R1:W-:Y:S01]  /*9a70*/  I2F R177, R138 ;  /* 0x0000008a00b17306 */ /* 0x0003e20000201400 */
[-C--:B------:R-:W-:Y:S02]  /*9a80*/  FFMA.FTZ R6, R201, -R132.reuse, R6 ;  /* 0x80000084c9067223 */ /* 0x080fe40000010006 */
[-C--:B------:R-:W-:Y:S02]  /*9a90*/  FFMA.FTZ R36, R179, -R132.reuse, R36 ;  /* 0x80000084b3247223 */ /* 0x080fe40000010024 */
[-C--:B------:R-:W-:Y:S01]  /*9aa0*/  FFMA.FTZ R8, R197, -R132.reuse, R8 ;  /* 0x80000084c5087223 */ /* 0x080fe20000010008 */
[----:B------:R-:W-:Y:S01]  /*9ab0*/  @!P0 IADD3 R133, -R2, 0x31, RZ ;  /* 0x0000003102858810 */ /* 0x000fe20007ffe1ff */
[-C--:B-----5:R-:W-:Y:S01]  /*9ac0*/  FFMA.FTZ R7, R202, -R132.reuse, R7 ;  /* 0x80000084ca077223 */ /* 0x0a0fe20000010007 */
[----:B------:R-:W-:Y:S01]  /*9ad0*/  FMNMX.FTZ R2, R17, R137, !PT ;  /* 0x0000008911027209 */ /* 0x000fe20007810000 */
[-C--:B------:R-:W-:Y:S01]  /*9ae0*/  FFMA.FTZ R37, R178, -R132.reuse, R37 ;  /* 0x80000084b2257223 */ /* 0x080fe20000010025 */
[----:B------:R-:W5:Y:S01]  /*9af0*/  I2F R188, R188 ;  /* 0x000000bc00bc7306 */ /* 0x000f620000201400 */
[----:B----4-:R-:W-:Y:S01]  /*9b00*/  FFMA.FTZ R9, R189, -R132, R9 ;  /* 0x80000084bd097223 */ /* 0x010fe20000010009 */
[----:B------:R-:W-:Y:S01]  /*9b10*/  FMNMX.FTZ R174, R20, R2, !PT ;  /* 0x0000000214ae7209 */ /* 0x000fe20007810000 */
[-C--:B------:R-:W-:Y:S01]  /*9b20*/  FFMA.FTZ R49, R183, -R132.reuse, R49 ;  /* 0x80000084b7317223 */ /* 0x080fe20000010031 */
[----:B------:R-:W-:Y:S01]  /*9b30*/  FMNMX.FTZ R2, R6, R3, !PT ;  /* 0x0000000306027209 */ /* 0x000fe20007810000 */
[----:B------:R-:W-:Y:S01]  /*9b40*/  FFMA.FTZ R52, R182, -R132, R52 ;  /* 0x80000084b6347223 */ /* 0x000fe20000010034 */
[----:B------:R-:W-:Y:S01]  /*9b50*/  FMNMX.FTZ R174, R21, R174, !PT ;  /* 0x000000ae15ae7209 */ /* 0x000fe20007810000 */
[-C--:B------:R-:W-:Y:S02]  /*9b60*/  FFMA.FTZ R53, R187, -R132.reuse, R53 ;  /* 0x80000084bb357223 */ /* 0x080fe40000010035 */
[----:B------:R-:W-:Y:S01]  /*9b70*/  FFMA.FTZ R18, R205, -R132, R18 ;  /* 0x80000084cd127223 */ /* 0x000fe20000010012 */
[----:B------:R-:W-:Y:S01]  /*9b80*/  FMNMX.FTZ R174, R32, R174, !PT ;  /* 0x000000ae20ae7209 */ /* 0x000fe20007810000 */
[-C--:B------:R-:W-:Y:S01]  /*9b90*/  FFMA.FTZ R64, R204, -R132.reuse, R64 ;  /* 0x80000084cc407223 */ /* 0x080fe20000010040 */
[----:B------:R-:W4:Y:S01]  /*9ba0*/  I2F R185, R185 ;  /* 0x000000b900b97306 */ /* 0x000f220000201400 */
[----:B------:R-:W-:Y:S01]  /*9bb0*/  FFMA.FTZ R19, R196, -R132, R19 ;  /* 0x80000084c4137223 */ /* 0x000fe20000010013 */
[----:B------:R-:W-:Y:S01]  /*9bc0*/  FMNMX.FTZ R174, R33, R174, !PT ;  /* 0x000000ae21ae7209 */ /* 0x000fe20007810000 */
[----:B------:R-:W-:Y:S01]  /*9bd0*/  FFMA.FTZ R65, R203, -R132, R65 ;  /* 0x80000084cb417223 */ /* 0x000fe20000010041 */
[----:B-1----:R-:W-:Y:S01]  /*9be0*/  FMNMX.FTZ R138, R7, R2, !PT ;  /* 0x00000002078a7209 */ /* 0x002fe20007810000 */
[----:B------:R-:W-:Y:S01]  /*9bf0*/  FFMA.FTZ R22, R195, -R132, R22 ;  /* 0x80000084c3167223 */ /* 0x000fe20000010016 */
[----:B------:R-:W-:Y:S01]  /*9c00*/  FMNMX.FTZ R174, R36, R174, !PT ;  /* 0x000000ae24ae7209 */ /* 0x000fe20007810000 */
[-C--:B--2---:R-:W-:Y:S01]  /*9c10*/  FFMA.FTZ R12, R186, -R132.reuse, R12 ;  /* 0x80000084ba0c7223 */ /* 0x084fe2000001000c */
[----:B------:R-:W-:Y:S01]  /*9c20*/  FMNMX.FTZ R2, R8, R135, !PT ;  /* 0x0000008708027209 */ /* 0x000fe20007810000 */
[----:B------:R-:W-:Y:S01]  /*9c30*/  FFMA.FTZ R23, R194, -R132, R23 ;  /* 0x80000084c2177223 */ /* 0x000fe20000010017 */
[----:B------:R-:W-:Y:S01]  /*9c40*/  FMNMX.FTZ R174, R37, R174, !PT ;  /* 0x000000ae25ae7209 */ /* 0x000fe20007810000 */
[----:B------:R-:W1:Y:S01]  /*9c50*/  I2F R181, R181 ;  /* 0x000000b500b57306 */ /* 0x000e620000201400 */
[----:B------:R-:W-:Y:S01]  /*9c60*/  FMNMX.FTZ R137, R9, R2, !PT ;  /* 0x0000000209897209 */ /* 0x000fe20007810000 */
[----:B-----5:R-:W-:Y:S01]  /*9c70*/  FFMA.FTZ R13, R188, -R132, R13 ;  /* 0x80000084bc0d7223 */ /* 0x020fe2000001000d */
[----:B------:R-:W-:Y:S01]  /*9c80*/  FMNMX.FTZ R174, R48, R174, !PT ;  /* 0x000000ae30ae7209 */ /* 0x000fe20007810000 */
[----:B------:R-:W-:Y:S01]  /*9c90*/  FFMA.FTZ R34, R193, -R132, R34 ;  /* 0x80000084c1227223 */ /* 0x000fe20000010022 */
[----:B------:R-:W-:Y:S01]  /*9ca0*/  FMNMX.FTZ R138, R18, R138, !PT ;  /* 0x0000008a128a7209 */ /* 0x000fe20007810000 */
[----:B------:R-:W-:Y:S01]  /*9cb0*/  FFMA.FTZ R35, R192, -R132, R35 ;  /* 0x80000084c0237223 */ /* 0x000fe20000010023 */
[----:B------:R-:W-:Y:S01]  /*9cc0*/  FMNMX.FTZ R174, R49, R174, !PT ;  /* 0x000000ae31ae7209 */ /* 0x000fe20007810000 */
[----:B------:R-:W-:Y:S01]  /*9cd0*/  FFMA.FTZ R38, R191, -R132, R38 ;  /* 0x80000084bf267223 */ /* 0x000fe20000010026 */
[----:B------:R-:W-:Y:S01]  /*9ce0*/  FMNMX.FTZ R173, R19, R138, !PT ;  /* 0x0000008a13ad7209 */ /* 0x000fe20007810000 */
[----:B------:R2:W-:Y:S01]  /*9cf0*/  I2F R2, R133 ;  /* 0x0000008500027306 */ /* 0x0005e20000201400 */
[----:B------:R-:W-:Y:S01]  /*9d00*/  FMNMX.FTZ R174, R52, R174, !PT ;  /* 0x000000ae34ae7209 */ /* 0x000fe20007810000 */
[-C--:B------:R-:W-:Y:S02]  /*9d10*/  FFMA.FTZ R28, R198, -R132.reuse, R28 ;  /* 0x80000084c61c7223 */ /* 0x080fe4000001001c */
[----:B----4-:R-:W-:Y:S01]  /*9d20*/  FFMA.FTZ R24, R185, -R132, R24 ;  /* 0x80000084b9187223 */ /* 0x010fe20000010018 */
[----:B------:R-:W-:Y:S01]  /*9d30*/  FMNMX.FTZ R174, R53, R174, !PT ;  /* 0x000000ae35ae7209 */ /* 0x000fe20007810000 */
[-C--:B------:R-:W-:Y:S02]  /*9d40*/  FFMA.FTZ R39, R190, -R132.reuse, R39 ;  /* 0x80000084be277223 */ /* 0x080fe40000010027 */
[----:B------:R-:W-:Y:S01]  /*9d50*/  FFMA.FTZ R29, R200, -R132, R29 ;  /* 0x80000084c81d7223 */ /* 0x000fe2000001001d */
[----:B------:R-:W-:Y:S01]  /*9d60*/  FMNMX.FTZ R174, R64, R174, !PT ;  /* 0x000000ae40ae7209 */ /* 0x000fe20007810000 */
[----:B------:R-:W4:Y:S01]  /*9d70*/  I2F R172, R172 ;  /* 0x000000ac00ac7306 */ /* 0x000f220000201400 */
[----:B------:R-:W-:Y:S02]  /*9d80*/  FFMA.FTZ R50, R179, -R132, R50 ;  /* 0x80000084b3327223 */ /* 0x000fe40000010032 */
[----:B------:R-:W-:Y:S01]  /*9d90*/  FMNMX.FTZ R138, R65, R174, !PT ;  /* 0x000000ae418a7209 */ /* 0x000fe20007810000 */
[-C--:B-1----:R-:W-:Y:S02]  /*9da0*/  FFMA.FTZ R25, R181, -R132.reuse, R25 ;  /* 0x80000084b5197223 */ /* 0x082fe40000010019 */
[-C--:B------:R-:W-:Y:S02]  /*9db0*/  FFMA.FTZ R40, R199, -R132.reuse, R40 ;  /* 0x80000084c7287223 */ /* 0x080fe40000010028 */
[-C--:B------:R-:W-:Y:S02]  /*9dc0*/  FFMA.FTZ R51, R178, -R132.reuse, R51 ;  /* 0x80000084b2337223 */ /* 0x080fe40000010033 */
[----:B------:R-:W1:Y:S01]  /*9dd0*/  I2F R174, R136 ;  /* 0x0000008800ae7306 */ /* 0x000e620000201400 */
[-C--:B------:R-:W-:Y:S02]  /*9de0*/  FFMA.FTZ R41, R180, -R132.reuse, R41 ;  /* 0x80000084b4297223 */ /* 0x080fe40000010029 */
[-C--:B------:R-:W-:Y:S01]  /*9df0*/  FFMA.FTZ R44, R176, -R132.reuse, R44 ;  /* 0x80000084b02c7223 */ /* 0x080fe2000001002c */
[----:B--2---:R-:W-:Y:S01]  /*9e00*/  FMNMX.FTZ R133, R12, R137, !PT ;  /* 0x000000890c857209 */ /* 0x004fe20007810000 */
[-C--:B------:R-:W-:Y:S01]  /*9e10*/  FFMA.FTZ R55, R183, -R132.reuse, R55 ;  /* 0x80000084b7377223 */ /* 0x080fe20000010037 */
[----:B------:R-:W-:Y:S01]  /*9e20*/  FMNMX.FTZ R137, R22, R173, !PT ;  /* 0x000000ad16897209 */ /* 0x000fe20007810000 */
[-C--:B------:R-:W-:Y:S01]  /*9e30*/  FFMA.FTZ R45, R175, -R132.reuse, R45 ;  /* 0x80000084af2d7223 */ /* 0x080fe2000001002d */
[----:B------:R-:W2:Y:S01]  /*9e40*/  SHFL.BFLY PT, R173, R138, 0x2, 0x1f ;  /* 0x0c401f008aad7f89 */ /* 0x000ea200000e0000 */
[----:B------:R-:W-:Y:S01]  /*9e50*/  FMNMX.FTZ R133, R13, R133, !PT ;  /* 0x000000850d857209 */ /* 0x000fe20007810000 */
[----:B------:R-:W5:Y:S01]  /*9e60*/  I2F R136, R134 ;  /* 0x0000008600887306 */ /* 0x000f620000201400 */
[----:B------:R-:W-:Y:S01]  /*9e70*/  FMNMX.FTZ R137, R23, R137, !PT ;  /* 0x0000008917897209 */ /* 0x000fe20007810000 */
[-C--:B------:R-:W-:Y:S01]  /*9e80*/  FFMA.FTZ R66, R182, -R132.reuse, R66 ;  /* 0x80000084b6427223 */ /* 0x080fe20000010042 */
[----:B------:R-:W-:Y:S01]  /*9e90*/  FMNMX.FTZ R133, R24, R133, !PT ;  /* 0x0000008518857209 */ /* 0x000fe20007810000 */
[-C--:B----4-:R-:W-:Y:S01]  /*9ea0*/  FFMA.FTZ R56, R172, -R132.reuse, R56 ;  /* 0x80000084ac387223 */ /* 0x090fe20000010038 */
        /* <DEDUP_REMOVED lines=9> */
[-C--:B-1----:R-:W-:Y:S01]  /*9f40*/  FFMA.FTZ R60, R174, -R132.reuse, R60 ;  /* 0x80000084ae3c7223 */ /* 0x082fe2000001003c */
[----:B------:R-:W-:Y:S01]  /*9f50*/  FMNMX.FTZ R133, R29, R133, !PT ;  /* 0x000000851d857209 */ /* 0x000fe20007810000 */
[-C--:B------:R-:W-:Y:S01]  /*9f60*/  FFMA.FTZ R14, R197, -R132.reuse, R14 ;  /* 0x80000084c50e7223 */ /* 0x080fe2000001000e */
[----:B------:R-:W-:Y:S01]  /*9f70*/  FMNMX.FTZ R137, R39, R137, !PT ;  /* 0x0000008927897209 */ /* 0x000fe20007810000 */
[-C--:B------:R-:W-:Y:S02]  /*9f80*/  FFMA.FTZ R15, R189, -R132.reuse, R15 ;  /* 0x80000084bd0f7223 */ /* 0x080fe4000001000f */
[-C--:B------:R-:W-:Y:S01]  /*9f90*/  FFMA.FTZ R26, R186, -R132.reuse, R26 ;  /* 0x80000084ba1a7223 */ /* 0x080fe2000001001a */
[----:B------:R-:W-:Y:S01]  /*9fa0*/  FMNMX.FTZ R137, R50, R137, !PT ;  /* 0x0000008932897209 */ /* 0x000fe20007810000 */
[-C--:B------:R-:W-:Y:S01]  /*9fb0*/  FFMA.FTZ R27, R188, -R132.reuse, R27 ;  /* 0x80000084bc1b7223 */ /* 0x080fe2000001001b */
[----:B--2---:R-:W-:Y:S01]  /*9fc0*/  FMNMX.FTZ R138, R138, R173, !PT ;  /* 0x000000ad8a8a7209 */ /* 0x004fe20007810000 */
[-C--:B-----5:R-:W-:Y:S01]  /*9fd0*/  FFMA.FTZ R61, R136, -R132.reuse, R61 ;  /* 0x80000084883d7223 */ /* 0x0a0fe2000001003d */
[----:B------:R-:W-:Y:S01]  /*9fe0*/  FMNMX.FTZ R134, R40, R133, !PT ;  /* 0x0000008528867209 */ /* 0x000fe20007810000 */
[----:B------:R-:W-:Y:S01]  /*9ff0*/  FFMA.FTZ R30, R185, -R132, R30 ;  /* 0x80000084b91e7223 */ /* 0x000fe2000001001e */
[----:B------:R-:W-:Y:S01]  /*a000*/  FMNMX.FTZ R137, R51, R137, !PT ;  /* 0x0000008933897209 */ /* 0x000fe20007810000 */
[----:B------:R-:W1:Y:S01]  /*a010*/  SHFL.BFLY PT, R173, R138, 0x1, 0x1f ;  /* 0x0c201f008aad7f89 */ /* 0x000e6200000e0000 */
        /* <DEDUP_REMOVED lines=19> */
[----:B------:R-:W2:Y:S01]  /*a150*/  SHFL.BFLY PT, R174, R137, 0x2, 0x1f ;  /* 0x0c401f0089ae7f89 */ /* 0x000ea200000e0000 */
[----:B------:R-:W-:Y:S01]  /*a160*/  FMNMX.FTZ R136, R60, R134, !PT ;  /* 0x000000863c887209 */ /* 0x000fe20007810000 */
[----:B------:R-:W-:Y:S01]  /*a170*/  IMAD.SHL.U32 R204, R223, 0x2, RZ ;  /* 0x00000002dfcc7824 */ /* 0x000fe200078e00ff */
[----:B------:R-:W-:Y:S02]  /*a180*/  FMNMX.FTZ R133, R11, R133, !PT ;  /* 0x000000850b857209 */ /* 0x000fe40007810000 */
[----:B-1----:R-:W-:Y:S02]  /*a190*/  FMNMX.FTZ R138, R138, R173, !PT ;  /* 0x000000ad8a8a7209 */ /* 0x002fe40007810000 */
[----:B------:R-:W-:Y:S01]  /*a1a0*/  FMNMX.FTZ R133, R14, R133, !PT ;  /* 0x000000850e857209 */ /* 0x000fe20007810000 */
[----:B------:R-:W-:Y:S01]  /*a1b0*/  LDSM.16.MT88.4 R176, [R216+0x9000] ;  /* 0x00900000d8b0783b */ /* 0x000fe20000004200 */
[C---:B------:R-:W-:Y:S01]  /*a1c0*/  FSETP.NEU.FTZ.AND P0, PT, R138.reuse, -INF , PT ;  /* 0xff8000008a00780b */ /* 0x040fe20003f1d000 */
[C---:B------:R-:W-:Y:S01]  /*a1d0*/  FADD.FTZ R0, -R138.reuse, R0 ;  /* 0x000000008a007221 */ /* 0x040fe20000010100 */
[----:B------:R-:W-:Y:S01]  /*a1e0*/  FMNMX.FTZ R133, R15, R133, !PT ;  /* 0x000000850f857209 */ /* 0x000fe20007810000 */
[----:B------:R-:W-:Y:S01]  /*a1f0*/  FMUL.FTZ R184, R138, c[0x0][0x23c] ;  /* 0x00008f008ab87a20 */ /* 0x000fe20000410000 */
[----:B------:R-:W-:Y:S01]  /*a200*/  FMNMX.FTZ R136, R61, R136, !PT ;  /* 0x000000883d887209 */ /* 0x000fe20007810000 */
[----:B------:R-:W-:Y:S01]  /*a210*/  FMUL.FTZ R0, R0, c[0x0][0x23c] ;  /* 0x00008f0000007a20 */ /* 0x000fe20000410000 */
[----:B------:R-:W-:Y:S02]  /*a220*/  FMNMX.FTZ R133, R26, R133, !PT ;  /* 0x000000851a857209 */ /* 0x000fe40007810000 */
[----:B------:R-:W-:Y:S01]  /*a230*/  FSEL R184, R184, RZ, P0 ;  /* 0x000000ffb8b87208 */ /* 0x000fe20000000000 */
[----:B------:R1:W4:Y:S01]  /*a240*/  MUFU.EX2 R134, R0 ;  /* 0x0000000000867308 */ /* 0x0003220000000800 */
[----:B------:R-:W-:Y:S01]  /*a250*/  FMNMX.FTZ R133, R27, R133, !PT ;  /* 0x000000851b857209 */ /* 0x000fe20007810000 */
[----:B------:R-:W5:Y:S02]  /*a260*/  SHFL.BFLY PT, R173, R136, 0x2, 0x1f ;  /* 0x0c401f0088ad7f89 */ /* 0x000f6400000e0000 */
[--C-:B------:R-:W-:Y:S01]  /*a270*/  FFMA.FTZ R16, R16, c[0x0][0x23c], -R184.reuse ;  /* 0x00008f0010107a23 */ /* 0x100fe200000108b8 */
[----:B------:R-:W-:Y:S01]  /*a280*/  FMNMX.FTZ R133, R30, R133, !PT ;  /* 0x000000851e857209 */ /* 0x000fe20007810000 */
[--C-:B------:R-:W-:Y:S01]  /*a290*/  FFMA.FTZ R4, R4, c[0x0][0x23c], -R184.reuse ;  /* 0x00008f0004047a23 */ /* 0x100fe200000108b8 */
[----:B--2---:R-:W-:Y:S01]  /*a2a0*/  FMNMX.FTZ R137, R137, R174, !PT ;  /* 0x000000ae89897209 */ /* 0x004fe20007810000 */
[--C-:B------:R-:W-:Y:S02]  /*a2b0*/  FFMA.FTZ R5, R5, c[0x0][0x23c], -R184.reuse ;  /* 0x00008f0005057a23 */ /* 0x100fe400000108b8 */
        /* <DEDUP_REMOVED lines=8> */
[----:B------:R-:W-:Y:S01]  /*a340*/  FFMA.FTZ R36, R36, c[0x0][0x23c], -R184 ;  /* 0x00008f0024247a23 */ /* 0x000fe200000108b8 */
[----:B-1----:R-:W-:Y:S01]  /*a350*/  FMNMX.FTZ R0, R31, R133, !PT ;  /* 0x000000851f007209 */ /* 0x002fe20007810000 */
[----:B----4-:R-:W-:Y:S01]  /*a360*/  FMUL.FTZ R68, R134, R68 ;  /* 0x0000004486447220 */ /* 0x010fe20000410000 */
[----:B------:R-:W1:Y:S01]  /*a370*/  SHFL.BFLY PT, R133, R137, 0x1, 0x1f ;  /* 0x0c201f0089857f89 */ /* 0x000e6200000e0000 */
[----:B-----5:R-:W-:Y:S01]  /*a380*/  FMNMX.FTZ R136, R136, R173, !PT ;  /* 0x000000ad88887209 */ /* 0x020fe20007810000 */
[----:B------:R-:W-:Y:S01]  /*a390*/  FMUL.FTZ R69, R134, R69 ;  /* 0x0000004586457220 */ /* 0x000fe20000410000 */
[----:B------:R-:W-:Y:S01]  /*a3a0*/  FMNMX.FTZ R0, R42, R0, !PT ;  /* 0x000000002a007209 */ /* 0x000fe20007810000 */
[----:B------:R4:W-:Y:S01]  /*a3b0*/  MUFU.EX2 R239, R5 ;  /* 0x0000000500ef7308 */ /* 0x0009e20000000800 */
[C---:B------:R-:W-:Y:S02]  /*a3c0*/  FMUL.FTZ R80, R134.reuse, R80 ;  /* 0x0000005086507220 */ /* 0x040fe40000410000 */
[----:B------:R-:W-:Y:S01]  /*a3d0*/  FMNMX.FTZ R0, R43, R0, !PT ;  /* 0x000000002b007209 */ /* 0x000fe20007810000 */
[----:B--2---:R-:W2:Y:S01]  /*a3e0*/  SHFL.BFLY PT, R16, R136, 0x1, 0x1f ;  /* 0x0c201f0088107f89 */ /* 0x004ea200000e0000 */
[----:B------:R-:W-:Y:S02]  /*a3f0*/  FMUL.FTZ R81, R134, R81 ;  /* 0x0000005186517220 */ /* 0x000fe40000410000 */
[----:B------:R-:W-:Y:S01]  /*a400*/  FMNMX.FTZ R0, R46, R0, !PT ;  /* 0x000000002e007209 */ /* 0x000fe20007810000 */
[C---:B------:R-:W-:Y:S02]  /*a410*/  FMUL.FTZ R84, R134.reuse, R84 ;  /* 0x0000005486547220 */ /* 0x040fe40000410000 */
[----:B------:R5:W-:Y:S01]  /*a420*/  MUFU.EX2 R240, R17 ;  /* 0x0000001100f07308 */ /* 0x000be20000000800 */
[----:B------:R-:W-:Y:S01]  /*a430*/  FMNMX.FTZ R0, R47, R0, !PT ;  /* 0x000000002f007209 */ /* 0x000fe20007810000 */
[C---:B------:R-:W-:Y:S01]  /*a440*/  FMUL.FTZ R85, R134.reuse, R85 ;  /* 0x0000005586557220 */ /* 0x040fe20000410000 */
[----:B---3--:R-:W-:Y:S01]  /*a450*/  LOP3.LUT R4, R243, UR21, R204, 0x96, !PT ;  /* 0x00000015f3047c12 */ /* 0x008fe2000f8e96cc */
[----:B------:R-:W-:Y:S01]  /*a460*/  FMUL.FTZ R96, R134, R96 ;  /* 0x0000006086607220 */ /* 0x000fe20000410000 */
[----:B------:R-:W-:Y:S01]  /*a470*/  FMNMX.FTZ R0, R58, R0, !PT ;  /* 0x000000003a007209 */ /* 0x000fe20007810000 */
[C---:B------:R-:W-:Y:S02]  /*a480*/  FMUL.FTZ R97, R134.reuse, R97 ;  /* 0x0000006186617220 */ /* 0x040fe40000410000 */
[C---:B------:R-:W-:Y:S01]  /*a490*/  FMUL.FTZ R112, R134.reuse, R112 ;  /* 0x0000007086707220 */ /* 0x040fe20000410000 */
[----:B------:R-:W-:Y:S01]  /*a4a0*/  FMNMX.FTZ R0, R59, R0, !PT ;  /* 0x000000003b007209 */ /* 0x000fe20007810000 */
[----:B------:R-:W-:Y:S01]  /*a4b0*/  MUFU.EX2 R225, R32 ;  /* 0x0000002000e17308 */ /* 0x000fe20000000800 */
[----:B-1----:R-:W-:Y:S01]  /*a4c0*/  FMNMX.FTZ R137, R137, R133, !PT ;  /* 0x0000008589897209 */ /* 0x002fe20007810000 */
[----:B------:R-:W-:Y:S01]  /*a4d0*/  FMUL.FTZ R113, R134, R113 ;  /* 0x0000007186717220 */ /* 0x000fe20000410000 */
[----:B------:R-:W-:Y:S01]  /*a4e0*/  FMNMX.FTZ R0, R62, R0, !PT ;  /* 0x000000003e007209 */ /* 0x000fe20007810000 */
[----:B----4-:R-:W-:Y:S01]  /*a4f0*/  IMAD.WIDE.U32 R4, R4, -0x326172a9, RZ ;  /* 0xcd9e8d5704047825 */ /* 0x010fe200078e00ff */
[----:B------:R-:W-:Y:S02]  /*a500*/  FSETP.NEU.FTZ.AND P0, PT, R137, -INF , PT ;  /* 0xff8000008900780b */ /* 0x000fe40003f1d000 */
[----:B------:R-:W-:Y:S01]  /*a510*/  FMNMX.FTZ R2, R63, R0, !PT ;  /* 0x000000003f027209 */ /* 0x000fe20007810000 */
[C---:B------:R-:W-:Y:S01]  /*a520*/  FADD.FTZ R0, -R137.reuse, R3 ;  /* 0x0000000389007221 */ /* 0x040fe20000010100 */
[----:B--2---:R-:W-:Y:S01]  /*a530*/  FMNMX.FTZ R136, R136, R16, !PT ;  /* 0x0000001088887209 */ /* 0x004fe20007810000 */
[----:B------:R-:W-:Y:S01]  /*a540*/  FMUL.FTZ R185, R137, c[0x0][0x23c] ;  /* 0x00008f0089b97a20 */ /* 0x000fe20000410000 */
[----:B------:R-:W-:Y:S01]  /*a550*/  LOP3.LUT R16, R249, UR12, R242, 0x96, !PT ;  /* 0x0000000cf9107c12 */ /* 0x000fe2000f8e96f2 */
[----:B------:R-:W-:Y:S01]  /*a560*/  FMUL.FTZ R0, R0, c[0x0][0x23c] ;  /* 0x00008f0000007a20 */ /* 0x000fe20000410000 */
[----:B------:R-:W1:Y:S01]  /*a570*/  SHFL.BFLY PT, R3, R2, 0x2, 0x1f ;  /* 0x0c401f0002037f89 */ /* 0x000e6200000e0000 */
[----:B------:R-:W-:Y:S01]  /*a580*/  FMUL.FTZ R186, R136, c[0x0][0x23c] ;  /* 0x00008f0088ba7a20 */ /* 0x000fe20000410000 */
[----:B------:R-:W-:Y:S01]  /*a590*/  FSEL R185, R185, RZ, P0 ;  /* 0x000000ffb9b97208 */ /* 0x000fe20000000000 */
[----:B------:R2:W3:Y:S01]  /*a5a0*/  MUFU.EX2 R133, R0 ;  /* 0x0000000000857308 */ /* 0x0004e20000000800 */
[----:B------:R-:W-:Y:S01]  /*a5b0*/  IMAD.WIDE.U32 R202, R16, -0x326172a9, RZ ;  /* 0xcd9e8d5710ca7825 */ /* 0x000fe200078e00ff */
[----:B------:R-:W-:Y:S02]  /*a5c0*/  LOP3.LUT R16, R5, UR13, R208, 0x96, !PT ;  /* 0x0000000d05107c12 */ /* 0x000fe4000f8e96d0 */
[----:B------:R-:W-:Y:S01]  /*a5d0*/  FSETP.NEU.FTZ.AND P0, PT, R136, -INF , PT ;  /* 0xff8000008800780b */ /* 0x000fe20003f1d000 */
[--C-:B------:R-:W-:Y:S01]  /*a5e0*/  FFMA.FTZ R18, R18, c[0x0][0x23c], -R185.reuse ;  /* 0x00008f0012127a23 */ /* 0x100fe200000108b9 */
[----:B------:R-:W-:Y:S01]  /*a5f0*/  LOP3.LUT R172, R203, UR11, R4, 0x96, !PT ;  /* 0x0000000bcbac7c12 */ /* 0x000fe2000f8e9604 */
[--C-:B------:R-:W-:Y:S01]  /*a600*/  FFMA.FTZ R19, R19, c[0x0][0x23c], -R185.reuse ;  /* 0x00008f0013137a23 */ /* 0x100fe200000108b9 */
[----:B------:R-:W-:Y:S01]  /*a610*/  FSEL R186, R186, RZ, P0 ;  /* 0x000000ffbaba7208 */ /* 0x000fe20000000000 */
[--C-:B------:R-:W-:Y:S01]  /*a620*/  FFMA.FTZ R6, R6, c[0x0][0x23c], -R185.reuse ;  /* 0x00008f0006067a23 */ /* 0x100fe200000108b9 */
[----:B------:R-:W-:Y:S01]  /*a630*/  MUFU.EX2 R238, R18 ;  /* 0x0000001200ee7308 */ /* 0x000fe20000000800 */
[----:B------:R-:W-:Y:S02]  /*a640*/  FFMA.FTZ R7, R7, c[0x0][0x23c], -R185 ;  /* 0x00008f0007077a23 */ /* 0x000fe400000108b9 */
[----:B-----5:R-:W-:Y:S04]  /*a650*/  IMAD.WIDE.U32 R16, R16, -0x2daee0ad, RZ ;  /* 0xd2511f5310107825 */ /* 0x020fe800078e00ff */
[----:B------:R-:W-:Y:S03]  /*a660*/  IMAD.WIDE.U32 R172, R172, -0x2daee0ad, RZ ;  /* 0xd2511f53acac7825 */ /* 0x000fe600078e00ff */
[----:B------:R-:W4:Y:S01]  /*a670*/  MUFU.EX2 R237, R19 ;  /* 0x0000001300ed7308 */ /* 0x000f220000000800 */
[--C-:B------:R-:W-:Y:S02]  /*a680*/  FFMA.FTZ R12, R12, c[0x0][0x23c], -R186.reuse ;  /* 0x00008f000c0c7a23 */ /* 0x100fe400000108ba */
[--C-:B------:R-:W-:Y:S02]  /*a690*/  FFMA.FTZ R13, R13, c[0x0][0x23c], -R186.reuse ;  /* 0x00008f000d0d7a23 */ /* 0x100fe400000108ba */
[----:B--2---:R-:W-:Y:S02]  /*a6a0*/  FADD.FTZ R0, -R136, R135 ;  /* 0x0000008788007221 */ /* 0x004fe40000010100 */
[--C-:B------:R-:W-:Y:S02]  /*a6b0*/  FFMA.FTZ R8, R8, c[0x0][0x23c], -R186.reuse ;  /* 0x00008f0008087a23 */ /* 0x100fe400000108ba */
[----:B------:R-:W-:Y:S01]  /*a6c0*/  FMUL.FTZ R0, R0, c[0x0][0x23c] ;  /* 0x00008f0000007a20 */ /* 0x000fe20000410000 */
[----:B------:R-:W-:Y:S01]  /*a6d0*/  MUFU.EX2 R230, R6 ;  /* 0x0000000600e67308 */ /* 0x000fe20000000800 */
[--C-:B------:R-:W-:Y:S02]  /*a6e0*/  FFMA.FTZ R9, R9, c[0x0][0x23c], -R186.reuse ;  /* 0x00008f0009097a23 */ /* 0x100fe400000108ba */
[C---:B---3--:R-:W-:Y:S02]  /*a6f0*/  FMUL.FTZ R70, R133.reuse, R70 ;  /* 0x0000004685467220 */ /* 0x048fe40000410000 */
[C---:B------:R-:W-:Y:S02]  /*a700*/  FMUL.FTZ R71, R133.reuse, R71 ;  /* 0x0000004785477220 */ /* 0x040fe40000410000 */
[C---:B------:R-:W-:Y:S02]  /*a710*/  FMUL.FTZ R82, R133.reuse, R82 ;  /* 0x0000005285527220 */ /* 0x040fe40000410000 */
[C---:B------:R-:W-:Y:S01]  /*a720*/  FMUL.FTZ R83, R133.reuse, R83 ;  /* 0x0000005385537220 */ /* 0x040fe20000410000 */
[----:B------:R1:W2:Y:S01]  /*a730*/  MUFU.EX2 R135, R0 ;  /* 0x0000000000877308 */ /* 0x0002a20000000800 */
[C---:B------:R-:W-:Y:S02]  /*a740*/  FMUL.FTZ R86, R133.reuse, R86 ;  /* 0x0000005685567220 */ /* 0x040fe40000410000 */
[----:B------:R-:W-:Y:S01]  /*a750*/  FMUL.FTZ R87, R133, R87 ;  /* 0x0000005785577220 */ /* 0x000fe20000410000 */
[----:B----4-:R-:W-:Y:S01]  /*a760*/  F2FP.PACK_AB R175, R237, R238 ;  /* 0x000000eeedaf723e */ /* 0x010fe200000000ff */
[----:B------:R-:W-:Y:S02]  /*a770*/  FMUL.FTZ R32, R134, R156 ;  /* 0x0000009c86207220 */ /* 0x000fe40000410000 */
[--C-:B------:R-:W-:Y:S02]  /*a780*/  FFMA.FTZ R38, R38, c[0x0][0x23c], -R185.reuse ;  /* 0x00008f0026267a23 */ /* 0x100fe400000108b9 */
[C---:B------:R-:W-:Y:S01]  /*a790*/  FMUL.FTZ R98, R133.reuse, R98 ;  /* 0x0000006285627220 */ /* 0x040fe20000410000 */
[----:B------:R-:W-:Y:S01]  /*a7a0*/  MUFU.EX2 R236, R7 ;  /* 0x0000000700ec7308 */ /* 0x000fe20000000800 */
[----:B------:R-:W-:Y:S02]  /*a7b0*/  FMUL.FTZ R99, R133, R99 ;  /* 0x0000006385637220 */ /* 0x000fe40000410000 */
[--C-:B------:R-:W-:Y:S02]  /*a7c0*/  FFMA.FTZ R34, R34, c[0x0][0x23c], -R185.reuse ;  /* 0x00008f0022227a23 */ /* 0x100fe400000108b9 */
[----:B------:R-:W-:Y:S02]  /*a7d0*/  FFMA.FTZ R35, R35, c[0x0][0x23c], -R185 ;  /* 0x00008f0023237a23 */ /* 0x000fe400000108b9 */
[C---:B------:R-:W-:Y:S02]  /*a7e0*/  FMUL.FTZ R114, R133.reuse, R114 ;  /* 0x0000007285727220 */ /* 0x040fe40000410000 */
[----:B------:R-:W-:Y:S01]  /*a7f0*/  FMUL.FTZ R115, R133, R115 ;  /* 0x0000007385737220 */ /* 0x000fe20000410000 */
[----:B------:R-:W-:Y:S01]  /*a800*/  MUFU.EX2 R235, R12 ;  /* 0x0000000c00eb7308 */ /* 0x000fe20000000800 */
[--C-:B------:R-:W-:Y:S02]  /*a810*/  FFMA.FTZ R45, R45, c[0x0][0x23c], -R186.reuse ;  /* 0x00008f002d2d7a23 */ /* 0x100fe400000108ba */
[----:B------:R-:W-:Y:S01]  /*a820*/  FFMA.FTZ R56, R56, c[0x0][0x23c], -R186 ;  /* 0x00008f0038387a23 */ /* 0x000fe200000108ba */
[----:B-1----:R-:W-:Y:S01]  /*a830*/  FMNMX.FTZ R0, R2, R3, !PT ;  /* 0x0000000302007209 */ /* 0x002fe20007810000 */
[----:B--2---:R-:W-:Y:S01]  /*a840*/  FMUL.FTZ R72, R135, R72 ;  /* 0x0000004887487220 */ /* 0x004fe20000410000 */
[----:B------:R-:W-:Y:S01]  /*a850*/  LOP3.LUT R3, R247, UR12, R242, 0x96, !PT ;  /* 0x0000000cf7037c12 */ /* 0x000fe2000f8e96f2 */
[----:B------:R-:W-:Y:S02]  /*a860*/  FMUL.FTZ R73, R135, R73 ;  /* 0x0000004987497220 */ /* 0x000fe40000410000 */
[----:B------:R-:W1:Y:S01]  /*a870*/  SHFL.BFLY PT, R2, R0, 0x1, 0x1f ;  /* 0x0c201f0000027f89 */ /* 0x000e6200000e0000 */
[----:B------:R-:W2:Y:S01]  /*a880*/  MUFU.EX2 R234, R13 ;  /* 0x0000000d00ea7308 */ /* 0x000ea20000000800 */
[----:B------:R-:W-:Y:S01]  /*a890*/  IMAD.WIDE.U32 R200, R3, -0x326172a9, RZ ;  /* 0xcd9e8d5703c87825 */ /* 0x000fe200078e00ff */
[----:B------:R-:W-:Y:S03]  /*a8a0*/  LOP3.LUT R3, R5, UR13, R206, 0x96, !PT ;  /* 0x0000000d05037c12 */ /* 0x000fe6000f8e96ce */
[----:B------:R-:W-:Y:S01]  /*a8b0*/  FMUL.FTZ R76, R135, R76 ;  /* 0x0000004c874c7220 */ /* 0x000fe20000410000 */
[----:B------:R-:W-:Y:S01]  /*a8c0*/  LOP3.LUT R18, R201, UR11, R4, 0x96, !PT ;  /* 0x0000000bc9127c12 */ /* 0x000fe2000f8e9604 */
[----:B------:R-:W-:Y:S03]  /*a8d0*/  IMAD.WIDE.U32 R4, R3, -0x2daee0ad, RZ ;  /* 0xd2511f5303047825 */ /* 0x000fe600078e00ff */
[----:B------:R-:W-:Y:S01]  /*a8e0*/  MUFU.EX2 R229, R8 ;  /* 0x0000000800e57308 */ /* 0x000fe20000000800 */
[----:B------:R-:W-:Y:S01]  /*a8f0*/  IMAD.WIDE.U32 R18, R18, -0x2daee0ad, RZ ;  /* 0xd2511f5312127825 */ /* 0x000fe200078e00ff */
[----:B------:R-:W-:Y:S02]  /*a900*/  LOP3.LUT R4, R173, UR8, R4, 0x96, !PT ;  /* 0x00000008ad047c12 */ /* 0x000fe4000f8e9604 */
[----:B------:R-:W-:Y:S01]  /*a910*/  LOP3.LUT R6, R5, UR10, R248, 0x96, !PT ;  /* 0x0000000a05067c12 */ /* 0x000fe2000f8e96f8 */
[----:B------:R-:W-:Y:S01]  /*a920*/  FMUL.FTZ R77, R135, R77 ;  /* 0x0000004d874d7220 */ /* 0x000fe20000410000 */
[----:B------:R-:W-:Y:S01]  /*a930*/  LOP3.LUT R16, R19, UR8, R16, 0x96, !PT ;  /* 0x0000000813107c12 */ /* 0x000fe2000f8e9610 */
[----:B------:R-:W-:Y:S01]  /*a940*/  IMAD.WIDE.U32 R194, R4, -0x326172a9, RZ ;  /* 0xcd9e8d5704c27825 */ /* 0x000fe200078e00ff */
[----:B------:R-:W-:Y:S02]  /*a950*/  LOP3.LUT R5, R17, UR10, R246, 0x96, !PT ;  /* 0x0000000a11057c12 */ /* 0x000fe4000f8e96f6 */
[----:B------:R-:W3:Y:S01]  /*a960*/  MUFU.EX2 R228, R9 ;  /* 0x0000000900e47308 */ /* 0x000ee20000000800 */
[----:B------:R-:W-:Y:S01]  /*a970*/  IMAD.WIDE.U32 R192, R16, -0x326172a9, RZ ;  /* 0xcd9e8d5710c07825 */ /* 0x000fe200078e00ff */
[----:B-1----:R-:W-:Y:S03]  /*a980*/  FMNMX.FTZ R2, R0, R2, !PT ;  /* 0x0000000200027209 */ /* 0x002fe60007810000 */
[----:B------:R-:W-:Y:S01]  /*a990*/  IMAD.WIDE.U32 R4, R5, -0x326172a9, RZ ;  /* 0xcd9e8d5705047825 */ /* 0x000fe200078e00ff */
[----:B--2---:R-:W-:Y:S02]  /*a9a0*/  F2FP.PACK_AB R182, R234, R235 ;  /* 0x000000ebeab6723e */ /* 0x004fe400000000ff */
[C---:B------:R-:W-:Y:S01]  /*a9b0*/  FSETP.NEU.FTZ.AND P0, PT, R2.reuse, -INF , PT ;  /* 0xff8000000200780b */ /* 0x040fe20003f1d000 */
[----:B------:R-:W-:Y:S01]  /*a9c0*/  FMUL.FTZ R187, R2, c[0x0][0x23c] ;  /* 0x00008f0002bb7a20 */ /* 0x000fe20000410000 */
[----:B------:R-:W-:Y:S01]  /*a9d0*/  LOP3.LUT R3, R193, UR7, R4, 0x96, !PT ;  /* 0x00000007c1037c12 */ /* 0x000fe2000f8e9604 */
[----:B------:R-:W-:Y:S01]  /*a9e0*/  IMAD.WIDE.U32 R6, R6, -0x326172a9, RZ ;  /* 0xcd9e8d5706067825 */ /* 0x000fe200078e00ff */
[----:B------:R-:W-:Y:S01]  /*a9f0*/  LOP3.LUT R5, R5, UR9, R200, 0x96, !PT ;  /* 0x0000000905057c12 */ /* 0x000fe2000f8e96c8 */
[----:B------:R-:W-:Y:S01]  /*aa00*/  MUFU.EX2 R224, R33 ;  /* 0x0000002100e07308 */ /* 0x000fe20000000800 */
[----:B------:R-:W-:Y:S01]  /*aa10*/  FSEL R187, R187, RZ, P0 ;  /* 0x000000ffbbbb7208 */ /* 0x000fe20000000000 */
[----:B------:R-:W-:Y:S01]  /*aa20*/  IMAD.WIDE.U32 R198, R3, -0x2daee0ad, RZ ;  /* 0xd2511f5303c67825 */ /* 0x000fe200078e00ff */
[----:B------:R-:W-:Y:S02]  /*aa30*/  LOP3.LUT R0, R195, UR7, R6, 0x96, !PT ;  /* 0x00000007c3007c12 */ /* 0x000fe4000f8e9606 */
[----:B------:R-:W-:Y:S01]  /*aa40*/  LOP3.LUT R7, R7, UR9, R202, 0x96, !PT ;  /* 0x0000000907077c12 */ /* 0x000fe2000f8e96ca */
[--C-:B------:R-:W-:Y:S02]  /*aa50*/  FFMA.FTZ R14, R14, c[0x0][0x23c], -R187.reuse ;  /* 0x00008f000e0e7a23 */ /* 0x100fe400000108bb */
[----:B------:R-:W-:Y:S02]  /*aa60*/  FFMA.FTZ R15, R15, c[0x0][0x23c], -R187 ;  /* 0x00008f000f0f7a23 */ /* 0x000fe400000108bb */
[----:B------:R1:W-:Y:S01]  /*aa70*/  MUFU.EX2 R232, R14 ;  /* 0x0000000e00e87308 */ /* 0x0003e20000000800 */
[----:B------:R-:W-:Y:S01]  /*aa80*/  IMAD.WIDE.U32 R4, R5, -0x2daee0ad, RZ ;  /* 0xd2511f5305047825 */ /* 0x000fe200078e00ff */
[----:B---3--:R-:W-:Y:S03]  /*aa90*/  F2FP.PACK_AB R180, R228, R229 ;  /* 0x000000e5e4b4723e */ /* 0x008fe600000000ff */
[----:B------:R-:W-:Y:S01]  /*aaa0*/  IMAD.WIDE.U32 R196, R0, -0x2daee0ad, RZ ;  /* 0xd2511f5300c47825 */ /* 0x000fe200078e00ff */
[----:B------:R-:W-:Y:S02]  /*aab0*/  LOP3.LUT R4, R199, UR4, R4, 0x96, !PT ;  /* 0x00000004c7047c12 */ /* 0x000fe4000f8e9604 */
[----:B------:R-:W-:Y:S01]  /*aac0*/  LOP3.LUT R18, R5, UR6, R18, 0x96, !PT ;  /* 0x0000000605127c12 */ /* 0x000fe2000f8e9612 */
[----:B------:R-:W-:Y:S01]  /*aad0*/  IMAD.WIDE.U32 R6, R7, -0x2daee0ad, RZ ;  /* 0xd2511f5307067825 */ /* 0x000fe200078e00ff */
[----:B------:R2:W3:Y:S03]  /*aae0*/  MUFU.EX2 R231, R15 ;  /* 0x0000000f00e77308 */ /* 0x0004e60000000800 */
[----:B------:R-:W-:Y:S01]  /*aaf0*/  IMAD.WIDE.U32 R4, R4, -0x326172a9, RZ ;  /* 0xcd9e8d5704047825 */ /* 0x000fe200078e00ff */
[----:B------:R-:W-:Y:S02]  /*ab00*/  LOP3.LUT R6, R197, UR4, R6, 0x96, !PT ;  /* 0x00000004c5067c12 */ /* 0x000fe4000f8e9606 */
[----:B------:R-:W-:Y:S01]  /*ab10*/  LOP3.LUT R172, R7, UR6, R172, 0x96, !PT ;  /* 0x0000000607ac7c12 */ /* 0x000fe2000f8e96ac */
[----:B------:R-:W-:Y:S01]  /*ab20*/  IMAD.WIDE.U32 R188, R18, -0x326172a9, RZ ;  /* 0xcd9e8d5712bc7825 */ /* 0x000fe200078e00ff */
[----:B------:R-:W-:Y:S02]  /*ab30*/  LOP3.LUT R3, R4, 0xffff, RZ, 0xc0, !PT ;  /* 0x0000ffff04037812 */ /* 0x000fe400078ec0ff */
[----:B------:R-:W-:Y:S01]  /*ab40*/  SHF.R.U32.HI R13, RZ, 0x10, R4 ;  /* 0x00000010ff0d7819 */ /* 0x000fe20000011604 */
[----:B------:R-:W-:Y:S01]  /*ab50*/  IMAD.WIDE.U32 R190, R172, -0x326172a9, RZ ;  /* 0xcd9e8d57acbe7825 */ /* 0x000fe200078e00ff */
[----:B------:R-:W-:Y:S01]  /*ab60*/  LOP3.LUT R0, R5, UR15, R188, 0x96, !PT ;  /* 0x0000000f05007c12 */ /* 0x000fe2000f8e96bc */
[----:B------:R4:W-:Y:S01]  /*ab70*/  MUFU.EX2 R213, R34 ;  /* 0x0000002200d57308 */ /* 0x0009e20000000800 */
[----:B-1----:R-:W-:Y:S01]  /*ab80*/  LOP3.LUT R14, R4, 0xff, RZ, 0xc0, !PT ;  /* 0x000000ff040e7812 */ /* 0x002fe200078ec0ff */
[----:B------:R-:W-:Y:S01]  /*ab90*/  IMAD.WIDE.U32 R6, R6, -0x326172a9, RZ ;  /* 0xcd9e8d5706067825 */ /* 0x000fe200078e00ff */
[----:B------:R-:W-:Y:S02]  /*aba0*/  SHF.R.U32.HI R3, RZ, 0x8, R3 ;  /* 0x00000008ff037819 */ /* 0x000fe40000011603 */
[----:B------:R-:W-:Y:S01]  /*abb0*/  LOP3.LUT R13, R13, 0xff, RZ, 0xc0, !PT ;  /* 0x000000ff0d0d7812 */ /* 0x000fe200078ec0ff */
[--C-:B------:R-:W-:Y:S01]  /*abc0*/  FFMA.FTZ R10, R10, c[0x0][0x23c], -R187.reuse ;  /* 0x00008f000a0a7a23 */ /* 0x100fe200000108bb */
[--C-:B------:R-:W-:Y:S01]  /*abd0*/  SHF.R.U32.HI R16, RZ, 0x10, R6.reuse ;  /* 0x00000010ff107819 */ /* 0x100fe20000011606 */
[----:B------:R-:W-:Y:S01]  /*abe0*/  FFMA.FTZ R11, R11, c[0x0][0x23c], -R187 ;  /* 0x00008f000b0b7a23 */ /* 0x000fe200000108bb */
[C---:B------:R-:W-:Y:S01]  /*abf0*/  LOP3.LUT R18, R6.reuse, 0xff, RZ, 0xc0, !PT ;  /* 0x000000ff06127812 */ /* 0x040fe200078ec0ff */
[----:B------:R-:W-:Y:S01]  /*ac00*/  MUFU.EX2 R227, R10 ;  /* 0x0000000a00e37308 */ /* 0x000fe20000000800 */
[----:B------:R-:W-:Y:S01]  /*ac10*/  SHF.R.U32.HI R17, RZ, 0x18, R6 ;  /* 0x00000018ff117819 */ /* 0x000fe20000011606 */
[----:B------:R-:W-:Y:S01]  /*ac20*/  FMUL.FTZ R19, R133, R155 ;  /* 0x0000009b85137220 */ /* 0x000fe20000410000 */
[----:B------:R-:W-:Y:S01]  /*ac30*/  LOP3.LUT R12, R6, 0xffff, RZ, 0xc0, !PT ;  /* 0x0000ffff060c7812 */ /* 0x000fe200078ec0ff */
[----:B------:R-:W-:Y:S01]  /*ac40*/  FMUL.FTZ R88, R135, R88 ;  /* 0x0000005887587220 */ /* 0x000fe20000410000 */
[----:B------:R-:W-:Y:S01]  /*ac50*/  LOP3.LUT R6, R7, UR15, R190, 0x96, !PT ;  /* 0x0000000f07067c12 */ /* 0x000fe2000f8e96be */
[C---:B------:R-:W-:Y:S01]  /*ac60*/  FMUL.FTZ R89, R135.reuse, R89 ;  /* 0x0000005987597220 */ /* 0x040fe20000410000 */
[----:B------:R-:W-:Y:S01]  /*ac70*/  LOP3.LUT R5, R16, 0xff, RZ, 0xc0, !PT ;  /* 0x000000ff10057812 */ /* 0x000fe200078ec0ff */
[----:B------:R-:W-:Y:S01]  /*ac80*/  FMUL.FTZ R16, R134, R152 ;  /* 0x0000009886107220 */ /* 0x000fe20000410000 */
[----:B--2---:R-:W-:Y:S01]  /*ac90*/  SHF.R.U32.HI R15, RZ, 0x18, R4 ;  /* 0x00000018ff0f7819 */ /* 0x004fe20000011604 */
[----:B------:R-:W1:Y:S01]  /*aca0*/  MUFU.EX2 R226, R11 ;  /* 0x0000000b00e27308 */ /* 0x000e620000000800 */
[----:B------:R-:W-:Y:S01]  /*acb0*/  PRMT R14, R14, 0x5410, R3 ;  /* 0x000054100e0e7816 */ /* 0x000fe20000000003 */
[C---:B------:R-:W-:Y:S01]  /*acc0*/  FMUL.FTZ R92, R135.reuse, R92 ;  /* 0x0000005c875c7220 */ /* 0x040fe20000410000 */
[----:B------:R-:W-:Y:S01]  /*acd0*/  SHF.R.U32.HI R7, RZ, 0x8, R12 ;  /* 0x00000008ff077819 */ /* 0x000fe2000001160c */
[----:B------:R-:W-:Y:S01]  /*ace0*/  FMUL.FTZ R93, R135, R93 ;  /* 0x0000005d875d7220 */ /* 0x000fe20000410000 */
[----:B------:R-:W-:Y:S01]  /*acf0*/  LOP3.LUT R3, R0, 0xffff, RZ, 0xc0, !PT ;  /* 0x0000ffff00037812 */ /* 0x000fe200078ec0ff */
[----:B------:R-:W-:Y:S01]  /*ad00*/  FMUL.FTZ R33, R134, R157 ;  /* 0x0000009d86217220 */ /* 0x000fe20000410000 */
[----:B------:R-:W-:Y:S01]  /*ad10*/  LOP3.LUT R4, R6, 0xffff, RZ, 0xc0, !PT ;  /* 0x0000ffff06047812 */ /* 0x000fe200078ec0ff */
[----:B----4-:R-:W-:Y:S01]  /*ad20*/  FMUL.FTZ R34, R133, R158 ;  /* 0x0000009e85227220 */ /* 0x010fe20000410000 */
[----:B------:R-:W-:Y:S01]  /*ad30*/  PRMT R18, R18, 0x5410, R7 ;  /* 0x0000541012127816 */ /* 0x000fe20000000007 */
[----:B------:R-:W-:Y:S01]  /*ad40*/  FFMA.FTZ R47, R47, c[0x0][0x23c], -R187 ;  /* 0x00008f002f2f7a23 */ /* 0x000fe200000108bb */
[----:B------:R-:W-:Y:S01]  /*ad50*/  PRMT R17, R5, 0x5410, R17 ;  /* 0x0000541005117816 */ /* 0x000fe20000000011 */
[----:B------:R-:W-:Y:S01]  /*ad60*/  FFMA.FTZ R58, R58, c[0x0][0x23c], -R187 ;  /* 0x00008f003a3a7a23 */ /* 0x000fe200000108bb */
[----:B------:R-:W-:Y:S01]  /*ad70*/  LOP3.LUT R7, R0, 0xff, RZ, 0xc0, !PT ;  /* 0x000000ff00077812 */ /* 0x000fe200078ec0ff */
[--C-:B------:R-:W-:Y:S01]  /*ad80*/  HSET2.LE.AND R174, R18, R245.reuse, PT ;  /* 0x000000f512ae7233 */ /* 0x100fe20003803000 */
[----:B------:R-:W-:Y:S01]  /*ad90*/  SHF.R.U32.HI R3, RZ, 0x8, R3 ;  /* 0x00000008ff037819 */ /* 0x000fe20000011603 */
[----:B------:R-:W-:Y:S01]  /*ada0*/  FMUL.FTZ R18, R133, R154 ;  /* 0x0000009a85127220 */ /* 0x000fe20000410000 */
[--C-:B------:R-:W-:Y:S01]  /*adb0*/  SHF.R.U32.HI R5, RZ, 0x10, R6.reuse ;  /* 0x00000010ff057819 */ /* 0x100fe20000011606 */
[----:B------:R-:W-:Y:S01]  /*adc0*/  FFMA.FTZ R59, R59, c[0x0][0x23c], -R187 ;  /* 0x00008f003b3b7a23 */ /* 0x000fe200000108bb */
[----:B------:R-:W-:Y:S01]  /*add0*/  SHF.R.U32.HI R8, RZ, 0x18, R6 ;  /* 0x00000018ff087819 */ /* 0x000fe20000011606 */
[----:B------:R-:W-:Y:S01]  /*ade0*/  MUFU.EX2 R212, R35 ;  /* 0x0000002300d47308 */ /* 0x000fe20000000800 */
[----:B------:R-:W-:Y:S01]  /*adf0*/  LOP3.LUT R12, R6, 0xff, RZ, 0xc0, !PT ;  /* 0x000000ff060c7812 */ /* 0x000fe200078ec0ff */
[C---:B------:R-:W-:Y:S01]  /*ae00*/  FMUL.FTZ R108, R135.reuse, R108 ;  /* 0x0000006c876c7220 */ /* 0x040fe20000410000 */
[----:B------:R-:W-:Y:S01]  /*ae10*/  SHF.R.U32.HI R6, RZ, 0x8, R4 ;  /* 0x00000008ff067819 */ /* 0x000fe20000011604 */
[----:B------:R-:W-:Y:S01]  /*ae20*/  FMUL.FTZ R109, R135, R109 ;  /* 0x0000006d876d7220 */ /* 0x000fe20000410000 */
[----:B------:R-:W-:Y:S01]  /*ae30*/  PRMT R9, R7, 0x5410, R3 ;  /* 0x0000541007097816 */ /* 0x000fe20000000003 */
[----:B------:R-:W-:Y:S01]  /*ae40*/  FFMA.FTZ R46, R46, c[0x0][0x23c], -R187 ;  /* 0x00008f002e2e7a23 */ /* 0x000fe200000108bb */
[----:B------:R-:W-:Y:S01]  /*ae50*/  PRMT R12, R12, 0x5410, R6 ;  /* 0x000054100c0c7816 */ /* 0x000fe20000000006 */
[----:B------:R-:W-:Y:S01]  /*ae60*/  FFMA.FTZ R57, R57, c[0x0][0x23c], -R186 ;  /* 0x00008f0039397a23 */ /* 0x000fe200000108ba */
[----:B------:R-:W-:Y:S01]  /*ae70*/  SHF.R.U32.HI R6, RZ, 0x18, R0 ;  /* 0x00000018ff067819 */ /* 0x000fe20000011600 */
[----:B------:R-:W-:Y:S01]  /*ae80*/  FFMA.FTZ R60, R60, c[0x0][0x23c], -R186 ;  /* 0x00008f003c3c7a23 */ /* 0x000fe200000108ba */
[----:B------:R-:W-:Y:S01]  /*ae90*/  SHF.R.U32.HI R3, RZ, 0x10, R0 ;  /* 0x00000010ff037819 */ /* 0x000fe20000011600 */
[----:B------:R-:W-:Y:S01]  /*aea0*/  FADD.FTZ R0, -R2, R139 ;  /* 0x0000008b02007221 */ /* 0x000fe20000010100 */
[----:B------:R-:W-:Y:S01]  /*aeb0*/  LOP3.LUT R4, R5, 0xff, RZ, 0xc0, !PT ;  /* 0x000000ff05047812 */ /* 0x000fe200078ec0ff */
[----:B------:R-:W-:Y:S01]  /*aec0*/  FMUL.FTZ R100, R134, R100 ;  /* 0x0000006486647220 */ /* 0x000fe20000410000 */
[----:B------:R-:W-:Y:S01]  /*aed0*/  PRMT R13, R13, 0x5410, R15 ;  /* 0x000054100d0d7816 */ /* 0x000fe2000000000f */
[----:B------:R-:W-:Y:S01]  /*aee0*/  FMUL.FTZ R0, R0, c[0x0][0x23c] ;  /* 0x00008f0000007a20 */ /* 0x000fe20000410000 */
[----:B------:R-:W-:Y:S01]  /*aef0*/  PRMT R8, R4, 0x5410, R8 ;  /* 0x0000541004087816 */ /* 0x000fe20000000008 */
[--C-:B------:R-:W-:Y:S01]  /*af00*/  HSET2.LE.AND R4, R12, R245.reuse, PT ;  /* 0x000000f50c047233 */ /* 0x100fe20003803000 */
[----:B------:R-:W-:Y:S01]  /*af10*/  LOP3.LUT R5, R3, 0xff, RZ, 0xc0, !PT ;  /* 0x000000ff03057812 */ /* 0x000fe200078ec0ff */
[--C-:B------:R-:W-:Y:S01]  /*af20*/  HSET2.LE.AND R183, R13, R245.reuse, PT ;  /* 0x000000f50db77233 */ /* 0x100fe20003803000 */
[----:B------:R-:W-:Y:S01]  /*af30*/  F2FP.PACK_AB R172, R239, R233 ;  /* 0x000000e9efac723e */ /* 0x000fe200000000ff */
[----:B------:R-:W2:Y:S01]  /*af40*/  MUFU.EX2 R0, R0 ;  /* 0x0000000000007308 */ /* 0x000ea20000000800 */
[----:B------:R-:W-:Y:S01]  /*af50*/  F2FP.PACK_AB R3, R240, R241 ;  /* 0x000000f1f003723e */ /* 0x000fe200000000ff */
[--C-:B------:R-:W-:Y:S01]  /*af60*/  HSET2.LE.AND R173, R8, R245.reuse, PT ;  /* 0x000000f508ad7233 */ /* 0x100fe20003803000 */
[----:B------:R-:W-:Y:S01]  /*af70*/  PRMT R7, R5, 0x5410, R6 ;  /* 0x0000541005077816 */ /* 0x000fe20000000006 */
[--C-:B------:R-:W-:Y:S01]  /*af80*/  HSET2.LE.AND R5, R14, R245.reuse, PT ;  /* 0x000000f50e057233 */ /* 0x100fe20003803000 */
[----:B------:R-:W-:Y:S01]  /*af90*/  LOP3.LUT R172, R4, R172, RZ, 0xc0, !PT ;  /* 0x000000ac04ac7212 */ /* 0x000fe200078ec0ff */
[----:B------:R-:W-:Y:S01]  /*afa0*/  FMUL.FTZ R12, R135, R148 ;  /* 0x00000094870c7220 */ /* 0x000fe20000410000 */
[----:B------:R-:W-:Y:S01]  /*afb0*/  F2FP.PACK_AB R4, R236, R230 ;  /* 0x000000e6ec04723e */ /* 0x000fe200000000ff */
[--C-:B------:R-:W-:Y:S01]  /*afc0*/  HSET2.LE.AND R8, R7, R245.reuse, PT ;  /* 0x000000f507087233 */ /* 0x100fe20003803000 */
[----:B---3--:R-:W-:Y:S01]  /*afd0*/  F2FP.PACK_AB R6, R231, R232 ;  /* 0x000000e8e706723e */ /* 0x008fe200000000ff */
[----:B------:R-:W-:Y:S01]  /*afe0*/  FMUL.FTZ R7, R133, R143 ;  /* 0x0000008f85077220 */ /* 0x000fe20000410000 */
[----:B------:R-:W-:Y:S01]  /*aff0*/  LOP3.LUT R174, R174, R3, RZ, 0xc0, !PT ;  /* 0x00000003aeae7212 */ /* 0x000fe200078ec0ff */
[--C-:B------:R-:W-:Y:S01]  /*b000*/  HSET2.LE.AND R3, R17, R245.reuse, PT ;  /* 0x000000f511037233 */ /* 0x100fe20003803000 */
[----:B------:R-:W-:Y:S01]  /*b010*/  LOP3.LUT R173, R173, R4, RZ, 0xc0, !PT ;  /* 0x00000004adad7212 */ /* 0x000fe200078ec0ff */
[C---:B------:R-:W-:Y:S01]  /*b020*/  FMUL.FTZ R4, R134.reuse, R140 ;  /* 0x0000008c86047220 */ /* 0x040fe20000410000 */
[----:B------:R-:W-:Y:S01]  /*b030*/  LOP3.LUT R182, R5, R182, RZ, 0xc0, !PT ;  /* 0x000000b605b67212 */ /* 0x000fe200078ec0ff */
[----:B------:R-:W-:Y:S01]  /*b040*/  FMUL.FTZ R5, R134, R141 ;  /* 0x0000008d86057220 */ /* 0x000fe20000410000 */
[----:B------:R-:W-:Y:S01]  /*b050*/  LOP3.LUT R183, R183, R6, RZ, 0xc0, !PT ;  /* 0x00000006b7b77212 */ /* 0x000fe200078ec0ff */
[----:B------:R-:W-:Y:S01]  /*b060*/  FMUL.FTZ R6, R133, R142 ;  /* 0x0000008e85067220 */ /* 0x000fe20000410000 */
[----:B------:R-:W-:Y:S01]  /*b070*/  LOP3.LUT R175, R3, R175, RZ, 0xc0, !PT ;  /* 0x000000af03af7212 */ /* 0x000fe200078ec0ff */
[----:B------:R-:W3:Y:S01]  /*b080*/  LDSM.16.MT88.4 R140, [R218+0x9000] ;  /* 0x00900000da8c783b */ /* 0x000ee20000004200 */
[--C-:B------:R-:W-:Y:S01]  /*b090*/  HSET2.LE.AND R3, R9, R245.reuse, PT ;  /* 0x000000f509037233 */ /* 0x100fe20003803000 */
[----:B-1----:R-:W-:Y:S01]  /*b0a0*/  F2FP.PACK_AB R181, R226, R227 ;  /* 0x000000e3e2b5723e */ /* 0x002fe200000000ff */
[----:B------:R-:W-:Y:S01]  /*b0b0*/  FMUL.FTZ R9, R135, R145 ;  /* 0x0000009187097220 */ /* 0x000fe20000410000 */
[----:B------:R1:W-:Y:S01]  /*b0c0*/  MUFU.EX2 R215, R20 ;  /* 0x0000001400d77308 */ /* 0x0003e20000000800 */
[C---:B--2---:R-:W-:Y:S01]  /*b0d0*/  FMUL.FTZ R10, R0.reuse, R146 ;  /* 0x00000092000a7220 */ /* 0x044fe20000410000 */
[-C--:B------:R-:W-:Y:S01]  /*b0e0*/  HMMA.16816.F32 R4, R172, R176.reuse, R4 ;  /* 0x000000b0ac04723c */ /* 0x080fe20000001804 */
[C---:B------:R-:W-:Y:S01]  /*b0f0*/  FMUL.FTZ R11, R0.reuse, R147 ;  /* 0x00000093000b7220 */ /* 0x040fe20000410000 */
[----:B------:R-:W-:Y:S01]  /*b100*/  LOP3.LUT R180, R3, R180, RZ, 0xc0, !PT ;  /* 0x000000b403b47212 */ /* 0x000fe200078ec0ff */
[----:B------:R-:W-:Y:S01]  /*b110*/  FMUL.FTZ R14, R0, R150 ;  /* 0x00000096000e7220 */ /* 0x000fe20000410000 */
[----:B------:R-:W-:Y:S01]  /*b120*/  LOP3.LUT R181, R8, R181, RZ, 0xc0, !PT ;  /* 0x000000b508b57212 */ /* 0x000fe200078ec0ff */
[----:B------:R-:W-:Y:S01]  /*b130*/  FMUL.FTZ R8, R135, R144 ;  /* 0x0000009087087220 */ /* 0x000fe20000410000 */
[----:B------:R-:W-:Y:S01]  /*b140*/  LOP3.LUT R148, R189, UR5, R192, 0x96, !PT ;  /* 0x00000005bd947c12 */ /* 0x000fe2000f8e96c0 */
[----:B------:R-:W2:Y:S01]  /*b150*/  LDSM.16.MT88.4 R144, [R216+0xa000] ;  /* 0x00a00000d890783b */ /* 0x000ea20000004200 */
[----:B------:R-:W-:Y:S04]  /*b160*/  FMUL.FTZ R35, R133, R159 ;  /* 0x0000009f85237220 */ /* 0x000fe80000410000 */
[C---:B------:R-:W-:Y:S01]  /*b170*/  HMMA.16816.F32 R8, R180.reuse, R176, R8 ;  /* 0x000000b0b408723c */ /* 0x040fe20000001808 */
[----:B------:R-:W-:Y:S02]  /*b180*/  FMUL.FTZ R15, R0, R151 ;  /* 0x00000097000f7220 */ /* 0x000fe40000410000 */
[C---:B------:R-:W-:Y:S01]  /*b190*/  FMUL.FTZ R13, R135.reuse, R149 ;  /* 0x00000095870d7220 */ /* 0x040fe20000410000 */
[----:B------:R-:W-:Y:S01]  /*b1a0*/  LDSM.16.MT88.4 R156, [R216+0xa400] ;  /* 0x00a40000d89c783b */ /* 0x000fe20000004200 */
[----:B------:R-:W-:Y:S02]  /*b1b0*/  FMUL.FTZ R17, R134, R153 ;  /* 0x0000009986117220 */ /* 0x000fe40000410000 */
[C---:B------:R-:W-:Y:S02]  /*b1c0*/  FMUL.FTZ R74, R0.reuse, R74 ;  /* 0x0000004a004a7220 */ /* 0x040fe40000410000 */
[C---:B------:R-:W-:Y:S01]  /*b1d0*/  FMUL.FTZ R75, R0.reuse, R75 ;  /* 0x0000004b004b7220 */ /* 0x040fe20000410000 */
[-C--:B------:R-:W-:Y:S02]  /*b1e0*/  HMMA.16816.F32 R12, R180, R178.reuse, R12 ;  /* 0x000000b2b40c723c */ /* 0x080fe4000000180c */
[C---:B------:R-:W-:Y:S02]  /*b1f0*/  FMUL.FTZ R78, R0.reuse, R78 ;  /* 0x0000004e004e7220 */ /* 0x040fe40000410000 */
[C---:B------:R-:W-:Y:S02]  /*b200*/  FMUL.FTZ R79, R0.reuse, R79 ;  /* 0x0000004f004f7220 */ /* 0x040fe40000410000 */
[C---:B------:R-:W-:Y:S02]  /*b210*/  FMUL.FTZ R90, R0.reuse, R90 ;  /* 0x0000005a005a7220 */ /* 0x040fe40000410000 */
[C---:B------:R-:W-:Y:S01]  /*b220*/  HMMA.16816.F32 R16, R172.reuse, R178, R16 ;  /* 0x000000b2ac10723c */ /* 0x040fe20000001810 */
[C---:B------:R-:W-:Y:S03]  /*b230*/  FMUL.FTZ R91, R0.reuse, R91 ;  /* 0x0000005b005b7220 */ /* 0x040fe60000410000 */
[C---:B------:R-:W-:Y:S02]  /*b240*/  FMUL.FTZ R94, R0.reuse, R94 ;  /* 0x0000005e005e7220 */ /* 0x040fe40000410000 */
[C---:B------:R-:W-:Y:S02]  /*b250*/  FMUL.FTZ R95, R0.reuse, R95 ;  /* 0x0000005f005f7220 */ /* 0x040fe40000410000 */
[-C--:B---3--:R-:W-:Y:S01]  /*b260*/  HMMA.16816.F32 R68, R172, R140.reuse, R68 ;  /* 0x0000008cac44723c */ /* 0x088fe20000001844 */
[C---:B------:R-:W-:Y:S03]  /*b270*/  FMUL.FTZ R110, R0.reuse, R110 ;  /* 0x0000006e006e7220 */ /* 0x040fe60000410000 */
[----:B------:R-:W-:Y:S02]  /*b280*/  FMUL.FTZ R111, R0, R111 ;  /* 0x0000006f006f7220 */ /* 0x000fe40000410000 */
[----:B-1----:R-:W-:Y:S02]  /*b290*/  FMUL.FTZ R20, R135, R160 ;  /* 0x000000a087147220 */ /* 0x002fe40000410000 */
[C---:B------:R-:W-:Y:S01]  /*b2a0*/  HMMA.16816.F32 R72, R180.reuse, R140, R72 ;  /* 0x0000008cb448723c */ /* 0x040fe20000001848 */
[----:B------:R-:W-:Y:S04]  /*b2b0*/  IMAD.WIDE.U32 R148, R148, -0x2daee0ad, RZ ;  /* 0xd2511f5394947825 */ /* 0x000fe800078e00ff */
[----:B------:R-:W-:Y:S01]  /*b2c0*/  FMUL.FTZ R101, R134, R101 ;  /* 0x0000006586657220 */ /* 0x000fe20000410000 */
[----:B------:R-:W-:Y:S01]  /*b2d0*/  LOP3.LUT R152, R148, 0xff, RZ, 0xc0, !PT ;  /* 0x000000ff94987812 */ /* 0x000fe200078ec0ff */
[C---:B------:R-:W-:Y:S01]  /*b2e0*/  FMUL.FTZ R102, R133.reuse, R102 ;  /* 0x0000006685667220 */ /* 0x040fe20000410000 */
[-C--:B------:R-:W-:Y:S01]  /*b2f0*/  HMMA.16816.F32 R76, R180, R142.reuse, R76 ;  /* 0x0000008eb44c723c */ /* 0x080fe2000000184c */
[----:B------:R-:W-:Y:S03]  /*b300*/  FMUL.FTZ R103, R133, R103 ;  /* 0x0000006785677220 */ /* 0x000fe60000410000 */
[C---:B------:R-:W-:Y:S02]  /*b310*/  FMUL.FTZ R104, R135.reuse, R104 ;  /* 0x0000006887687220 */ /* 0x040fe40000410000 */
[----:B------:R-:W-:Y:S02]  /*b320*/  FMUL.FTZ R105, R135, R105 ;  /* 0x0000006987697220 */ /* 0x000fe40000410000 */
[C---:B------:R-:W-:Y:S01]  /*b330*/  HMMA.16816.F32 R80, R172.reuse, R142, R80 ;  /* 0x0000008eac50723c */ /* 0x040fe20000001850 */
[----:B------:R-:W1:Y:S03]  /*b340*/  LDSM.16.MT88.4 R140, [R218+0xa000] ;  /* 0x00a00000da8c783b */ /* 0x000e660000004200 */
[C---:B------:R-:W-:Y:S02]  /*b350*/  FMUL.FTZ R106, R0.reuse, R106 ;  /* 0x0000006a006a7220 */ /* 0x040fe40000410000 */
[----:B------:R-:W-:Y:S02]  /*b360*/  FMUL.FTZ R107, R0, R107 ;  /* 0x0000006b006b7220 */ /* 0x000fe40000410000 */
[-C--:B--2---:R-:W-:Y:S01]  /*b370*/  HMMA.16816.F32 R84, R172, R144.reuse, R84 ;  /* 0x00000090ac54723c */ /* 0x084fe20000001854 */
[--C-:B------:R-:W-:Y:S03]  /*b380*/  FFMA.FTZ R22, R22, c[0x0][0x23c], -R185.reuse ;  /* 0x00008f0016167a23 */ /* 0x100fe600000108b9 */
[--C-:B------:R-:W-:Y:S01]  /*b390*/  FFMA.FTZ R24, R24, c[0x0][0x23c], -R186.reuse ;  /* 0x00008f0018187a23 */ /* 0x100fe200000108ba */
[----:B------:R2:W-:Y:S01]  /*b3a0*/  MUFU.EX2 R211, R22 ;  /* 0x0000001600d37308 */ /* 0x0005e20000000800 */
[----:B------:R-:W-:Y:S02]  /*b3b0*/  FFMA.FTZ R25, R25, c[0x0][0x23c], -R186 ;  /* 0x00008f0019197a23 */ /* 0x000fe400000108ba */
[C---:B------:R-:W-:Y:S01]  /*b3c0*/  HMMA.16816.F32 R88, R180.reuse, R144, R88 ;  /* 0x00000090b458723c */ /* 0x040fe20000001858 */
[----:B------:R-:W-:Y:S03]  /*b3d0*/  IMAD.MOV.U32 R176, RZ, RZ, R208 ;  /* 0x000000ffffb07224 */ /* 0x000fe600078e00d0 */
[----:B------:R-:W-:Y:S02]  /*b3e0*/  IMAD.MOV.U32 R178, RZ, RZ, R206 ;  /* 0x000000ffffb27224 */ /* 0x000fe400078e00ce */
[----:B------:R-:W-:Y:S01]  /*b3f0*/  FFMA.FTZ R139, R23, c[0x0][0x23c], -R185 ;  /* 0x00008f00178b7a23 */ /* 0x000fe200000108b9 */
[----:B------:R3:W-:Y:S01]  /*b400*/  MUFU.EX2 R208, R25 ;  /* 0x0000001900d07308 */ /* 0x0007e20000000800 */
[-C--:B------:R-:W-:Y:S01]  /*b410*/  HMMA.16816.F32 R92, R180, R146.reuse, R92 ;  /* 0x00000092b45c723c */ /* 0x080fe2000000185c */
[C---:B------:R-:W-:Y:S03]  /*b420*/  FMUL.FTZ R23, R0.reuse, R163 ;  /* 0x000000a300177220 */ /* 0x040fe60000410000 */
[----:B------:R-:W-:Y:S02]  /*b430*/  IMAD.MOV.U32 R179, RZ, RZ, R207 ;  /* 0x000000ffffb37224 */ /* 0x000fe400078e00cf */
[C---:B------:R-:W-:Y:S02]  /*b440*/  FMUL.FTZ R116, R135.reuse, R116 ;  /* 0x0000007487747220 */ /* 0x040fe40000410000 */
[C---:B------:R-:W-:Y:S01]  /*b450*/  HMMA.16816.F32 R96, R172.reuse, R146, R96 ;  /* 0x00000092ac60723c */ /* 0x040fe20000001860 */
[----:B------:R-:W4:Y:S01]  /*b460*/  LDSM.16.MT88.4 R144, [R216+0xb000] ;  /* 0x00b00000d890783b */ /* 0x000f220000004200 */
[----:B------:R-:W-:Y:S02]  /*b470*/  MUFU.EX2 R179, R65 ;  /* 0x0000004100b37308 */ /* 0x000fe40000000800 */
[----:B------:R-:W-:Y:S02]  /*b480*/  FMUL.FTZ R117, R135, R117 ;  /* 0x0000007587757220 */ /* 0x000fe40000410000 */
[C---:B--2---:R-:W-:Y:S02]  /*b490*/  FMUL.FTZ R22, R0.reuse, R162 ;  /* 0x000000a200167220 */ /* 0x044fe40000410000 */
[C---:B------:R-:W-:Y:S01]  /*b4a0*/  FMUL.FTZ R118, R0.reuse, R118 ;  /* 0x0000007600767220 */ /* 0x040fe20000410000 */
[-C--:B-1----:R-:W-:Y:S03]  /*b4b0*/  HMMA.16816.F32 R100, R172, R140.reuse, R100 ;  /* 0x0000008cac64723c */ /* 0x082fe60000001864 */
[----:B------:R-:W-:Y:S01]  /*b4c0*/  FFMA.FTZ R21, R21, c[0x0][0x23c], -R184 ;  /* 0x00008f0015157a23 */ /* 0x000fe200000108b8 */
[----:B------:R-:W-:Y:S01]  /*b4d0*/  MUFU.EX2 R210, R139 ;  /* 0x0000008b00d27308 */ /* 0x000fe20000000800 */
[----:B------:R-:W-:Y:S01]  /*b4e0*/  FMUL.FTZ R119, R0, R119 ;  /* 0x0000007700777220 */ /* 0x000fe20000410000 */
[----:B---3--:R-:W-:Y:S01]  /*b4f0*/  SHF.R.U32.HI R25, RZ, 0x10, R148 ;  /* 0x00000010ff197819 */ /* 0x008fe20000011694 */
[C---:B------:R-:W-:Y:S01]  /*b500*/  FMUL.FTZ R120, R134.reuse, R120 ;  /* 0x0000007886787220 */ /* 0x040fe20000410000 */
[C---:B------:R-:W-:Y:S01]  /*b510*/  HMMA.16816.F32 R104, R180.reuse, R140, R104 ;  /* 0x0000008cb468723c */ /* 0x040fe20000001868 */
[----:B------:R-:W-:Y:S03]  /*b520*/  FMUL.FTZ R121, R134, R121 ;  /* 0x0000007986797220 */ /* 0x000fe60000410000 */
[----:B------:R-:W-:Y:S02]  /*b530*/  FMUL.FTZ R122, R133, R122 ;  /* 0x0000007a857a7220 */ /* 0x000fe40000410000 */
[----:B------:R1:W2:Y:S01]  /*b540*/  MUFU.EX2 R214, R21 ;  /* 0x0000001500d67308 */ /* 0x0002a20000000800 */
[----:B------:R-:W-:Y:S01]  /*b550*/  LOP3.LUT R140, R191, UR5, R194, 0x96, !PT ;  /* 0x00000005bf8c7c12 */ /* 0x000fe2000f8e96c2 */
[-C--:B------:R-:W-:Y:S01]  /*b560*/  HMMA.16816.F32 R108, R180, R142.reuse, R108 ;  /* 0x0000008eb46c723c */ /* 0x080fe2000000186c */
[----:B------:R-:W-:Y:S03]  /*b570*/  FMUL.FTZ R123, R133, R123 ;  /* 0x0000007b857b7220 */ /* 0x000fe60000410000 */
[----:B------:R-:W-:Y:S04]  /*b580*/  IMAD.WIDE.U32 R140, R140, -0x2daee0ad, RZ ;  /* 0xd2511f538c8c7825 */ /* 0x000fe800078e00ff */
[C---:B------:R-:W-:Y:S01]  /*b590*/  HMMA.16816.F32 R112, R172.reuse, R142, R112 ;  /* 0x0000008eac70723c */ /* 0x040fe20000001870 */
[----:B------:R-:W-:Y:S01]  /*b5a0*/  LOP3.LUT R3, R141, UR14, R196, 0x96, !PT ;  /* 0x0000000e8d037c12 */ /* 0x000fe2000f8e96c4 */
[----:B------:R-:W-:Y:S02]  /*b5b0*/  MUFU.EX2 R194, R38 ;  /* 0x0000002600c27308 */ /* 0x000fe40000000800 */
[C---:B------:R-:W-:Y:S01]  /*b5c0*/  LOP3.LUT R150, R140.reuse, 0xffff, RZ, 0xc0, !PT ;  /* 0x0000ffff8c967812 */ /* 0x040fe200078ec0ff */
[----:B------:R-:W-:Y:S01]  /*b5d0*/  IMAD.MOV.U32 R177, RZ, RZ, R209 ;  /* 0x000000ffffb17224 */ /* 0x000fe200078e00d1 */
[----:B------:R-:W-:Y:S01]  /*b5e0*/  LOP3.LUT R151, R140, 0xff, RZ, 0xc0, !PT ;  /* 0x000000ff8c977812 */ /* 0x000fe200078ec0ff */
[--C-:B------:R-:W-:Y:S01]  /*b5f0*/  FFMA.FTZ R27, R27, c[0x0][0x23c], -R187.reuse ;  /* 0x00008f001b1b7a23 */ /* 0x100fe200000108bb */
[-C--:B----4-:R-:W-:Y:S01]  /*b600*/  HMMA.16816.F32 R32, R172, R144.reuse, R32 ;  /* 0x00000090ac20723c */ /* 0x090fe20000001820 */
[--C-:B------:R-:W-:Y:S03]  /*b610*/  SHF.R.U32.HI R153, RZ, 0x10, R140.reuse ;  /* 0x00000010ff997819 */ /* 0x100fe6000001168c */
[----:B------:R-:W-:Y:S01]  /*b620*/  SHF.R.U32.HI R160, RZ, 0x18, R140 ;  /* 0x00000018ffa07819 */ /* 0x000fe2000001168c */
[----:B------:R3:W4:Y:S01]  /*b630*/  MUFU.EX2 R209, R24 ;  /* 0x0000001800d17308 */ /* 0x0007220000000800 */
[----:B------:R-:W5:Y:S01]  /*b640*/  LDSM.16.MT88.4 R140, [R218+0xb000] ;  /* 0x00b00000da8c783b */ /* 0x000f620000004200 */
[----:B-1----:R-:W-:Y:S01]  /*b650*/  FMUL.FTZ R21, R135, R161 ;  /* 0x000000a187157220 */ /* 0x002fe20000410000 */
[----:B------:R-:W-:Y:S01]  /*b660*/  LOP3.LUT R139, R149, UR14, R198, 0x96, !PT ;  /* 0x0000000e958b7c12 */ /* 0x000fe2000f8e96c6 */
[--C-:B------:R-:W-:Y:S03]  /*b670*/  FFMA.FTZ R26, R26, c[0x0][0x23c], -R187.reuse ;  /* 0x00008f001a1a7a23 */ /* 0x100fe600000108bb */
[--C-:B------:R-:W-:Y:S02]  /*b680*/  FFMA.FTZ R29, R29, c[0x0][0x23c], -R186.reuse ;  /* 0x00008f001d1d7a23 */ /* 0x100fe400000108ba */
[C---:B------:R-:W-:Y:S01]  /*b690*/  HMMA.16816.F32 R20, R180.reuse, R144, R20 ;  /* 0x00000090b414723c */ /* 0x040fe20000001814 */
[----:B------:R1:W-:Y:S01]  /*b6a0*/  MUFU.EX2 R206, R27 ;  /* 0x0000001b00ce7308 */ /* 0x0003e20000000800 */
[----:B------:R-:W-:Y:S02]  /*b6b0*/  FFMA.FTZ R28, R28, c[0x0][0x23c], -R186 ;  /* 0x00008f001c1c7a23 */ /* 0x000fe400000108ba */
[----:B------:R-:W-:Y:S02]  /*b6c0*/  FFMA.FTZ R31, R31, c[0x0][0x23c], -R187 ;  /* 0x00008f001f1f7a23 */ /* 0x000fe400000108bb */
[----:B------:R-:W-:Y:S01]  /*b6d0*/  FMUL.FTZ R124, R135, R124 ;  /* 0x0000007c877c7220 */ /* 0x000fe20000410000 */
[----:B------:R-:W-:Y:S01]  /*b6e0*/  SHF.R.U32.HI R144, RZ, 0x8, R150 ;  /* 0x00000008ff907819 */ /* 0x000fe20000011696 */
[-C--:B------:R-:W-:Y:S01]  /*b6f0*/  HMMA.16816.F32 R116, R180, R146.reuse, R116 ;  /* 0x00000092b474723c */ /* 0x080fe20000001874 */
[----:B------:R-:W-:Y:S02]  /*b700*/  SHF.R.U32.HI R150, RZ, 0x18, R148 ;  /* 0x00000018ff967819 */ /* 0x000fe40000011694 */
[----:B------:R2:W2:Y:S01]  /*b710*/  MUFU.EX2 R207, R26 ;  /* 0x0000001a00cf7308 */ /* 0x0004a20000000800 */
[----:B------:R-:W-:Y:S01]  /*b720*/  PRMT R154, R151, 0x5410, R144 ;  /* 0x00005410979a7816 */ /* 0x000fe20000000090 */
[----:B------:R-:W-:Y:S01]  /*b730*/  FMUL.FTZ R125, R135, R125 ;  /* 0x0000007d877d7220 */ /* 0x000fe20000410000 */
[--C-:B------:R-:W-:Y:S01]  /*b740*/  SHF.R.U32.HI R144, RZ, 0x10, R3.reuse ;  /* 0x00000010ff907819 */ /* 0x100fe20000011603 */
[----:B------:R-:W-:Y:S01]  /*b750*/  FMUL.FTZ R126, R0, R126 ;  /* 0x0000007e007e7220 */ /* 0x000fe20000410000 */
[C---:B------:R-:W-:Y:S01]  /*b760*/  HMMA.16816.F32 R120, R172.reuse, R146, R120 ;  /* 0x00000092ac78723c */ /* 0x040fe20000001878 */
[----:B---3--:R-:W-:Y:S03]  /*b770*/  LOP3.LUT R24, R148, 0xffff, RZ, 0xc0, !PT ;  /* 0x0000ffff94187812 */ /* 0x008fe600078ec0ff */
[----:B------:R-:W-:Y:S01]  /*b780*/  SHF.R.U32.HI R145, RZ, 0x18, R3 ;  /* 0x00000018ff917819 */ /* 0x000fe20000011603 */
[----:B------:R3:W-:Y:S01]  /*b790*/  MUFU.EX2 R205, R28 ;  /* 0x0000001c00cd7308 */ /* 0x0007e20000000800 */
[----:B------:R-:W-:Y:S01]  /*b7a0*/  SHF.R.U32.HI R148, RZ, 0x8, R24 ;  /* 0x00000008ff947819 */ /* 0x000fe20000011618 */
[----:B------:R-:W-:Y:S01]  /*b7b0*/  FFMA.FTZ R30, R30, c[0x0][0x23c], -R187 ;  /* 0x00008f001e1e7a23 */ /* 0x000fe200000108bb */
[----:B------:R-:W-:Y:S01]  /*b7c0*/  LOP3.LUT R24, R3, 0xffff, RZ, 0xc0, !PT ;  /* 0x0000ffff03187812 */ /* 0x000fe200078ec0ff */
[----:B-1----:R-:W-:Y:S03]  /*b7d0*/  FMUL.FTZ R27, R133, R167 ;  /* 0x000000a7851b7220 */ /* 0x002fe60000410000 */
[----:B------:R-:W-:Y:S01]  /*b7e0*/  LOP3.LUT R146, R25, 0xff, RZ, 0xc0, !PT ;  /* 0x000000ff19927812 */ /* 0x000fe200078ec0ff */
[C---:B------:R-:W-:Y:S01]  /*b7f0*/  FMUL.FTZ R25, R134.reuse, R165 ;  /* 0x000000a586197220 */ /* 0x040fe20000410000 */
[----:B------:R-:W-:Y:S01]  /*b800*/  LOP3.LUT R147, R3, 0xff, RZ, 0xc0, !PT ;  /* 0x000000ff03937812 */ /* 0x000fe200078ec0ff */
[----:B------:R1:W1:Y:S01]  /*b810*/  MUFU.EX2 R167, R29 ;  /* 0x0000001d00a77308 */ /* 0x0002620000000800 */
[----:B------:R-:W-:Y:S01]  /*b820*/  SHF.R.U32.HI R3, RZ, 0x8, R24 ;  /* 0x00000008ff037819 */ /* 0x000fe20000011618 */
[----:B------:R-:W-:Y:S01]  /*b830*/  FMUL.FTZ R24, R134, R164 ;  /* 0x000000a486187220 */ /* 0x000fe20000410000 */
[----:B------:R-:W-:Y:S01]  /*b840*/  LOP3.LUT R149, R153, 0xff, RZ, 0xc0, !PT ;  /* 0x000000ff99957812 */ /* 0x000fe200078ec0ff */
[----:B--2---:R-:W-:Y:S01]  /*b850*/  FMUL.FTZ R26, R133, R166 ;  /* 0x000000a6851a7220 */ /* 0x004fe20000410000 */
[----:B------:R-:W-:Y:S01]  /*b860*/  PRMT R162, R152, 0x5410, R148 ;  /* 0x0000541098a27816 */ /* 0x000fe20000000094 */
[----:B------:R-:W-:Y:S01]  /*b870*/  FMUL.FTZ R127, R0, R127 ;  /* 0x0000007f007f7220 */ /* 0x000fe20000410000 */
[----:B------:R-:W-:Y:S01]  /*b880*/  PRMT R160, R149, 0x5410, R160 ;  /* 0x0000541095a07816 */ /* 0x000fe200000000a0 */
[----:B------:R-:W-:Y:S01]  /*b890*/  FMUL.FTZ R128, R135, R128 ;  /* 0x0000008087807220 */ /* 0x000fe20000410000 */
[----:B------:R-:W-:Y:S01]  /*b8a0*/  PRMT R163, R146, 0x5410, R150 ;  /* 0x0000541092a37816 */ /* 0x000fe20000000096 */
[----:B------:R-:W-:Y:S01]  /*b8b0*/  MUFU.EX2 R196, R37 ;  /* 0x0000002500c47308 */ /* 0x000fe20000000800 */
[-C--:B-----5:R-:W-:Y:S01]  /*b8c0*/  HMMA.16816.F32 R24, R172, R140.reuse, R24 ;  /* 0x0000008cac18723c */ /* 0x0a0fe20000001818 */
[----:B------:R-:W2:Y:S01]  /*b8d0*/  LDSM.16.MT88.4 R148, [R216+0x9400] ;  /* 0x00940000d894783b */ /* 0x000ea20000004200 */
[----:B------:R-:W-:Y:S01]  /*b8e0*/  PRMT R147, R147, 0x5410, R3 ;  /* 0x0000541093937816 */ /* 0x000fe20000000003 */
[----:B------:R-:W-:Y:S01]  /*b8f0*/  FMUL.FTZ R129, R135, R129 ;  /* 0x0000008187817220 */ /* 0x000fe20000410000 */
[C---:B------:R-:W-:Y:S01]  /*b900*/  LOP3.LUT R3, R139.reuse, 0xffff, RZ, 0xc0, !PT ;  /* 0x0000ffff8b037812 */ /* 0x040fe200078ec0ff */
[----:B------:R-:W-:Y:S01]  /*b910*/  FMUL.FTZ R130, R0, R130 ;  /* 0x0000008200827220 */ /* 0x000fe20000410000 */
[----:B------:R-:W-:Y:S01]  /*b920*/  F2FP.PACK_AB R146, R224, R225 ;  /* 0x000000e1e092723e */ /* 0x000fe200000000ff */
[----:B------:R-:W-:Y:S01]  /*b930*/  FMUL.FTZ R131, R0, R131 ;  /* 0x0000008300837220 */ /* 0x000fe20000410000 */
[C---:B------:R-:W-:Y:S01]  /*b940*/  HMMA.16816.F32 R124, R180.reuse, R140, R124 ;  /* 0x0000008cb47c723c */ /* 0x040fe2000000187c */
[----:B------:R5:W-:Y:S03]  /*b950*/  MUFU.EX2 R166, R30 ;  /* 0x0000001e00a67308 */ /* 0x000be60000000800 */
[----:B---3--:R-:W-:Y:S01]  /*b960*/  SHF.R.U32.HI R28, RZ, 0x10, R139 ;  /* 0x00000010ff1c7819 */ /* 0x008fe2000001168b */
[----:B------:R-:W-:Y:S01]  /*b970*/  FFMA.FTZ R50, R50, c[0x0][0x23c], -R185 ;  /* 0x00008f0032327a23 */ /* 0x000fe200000108b9 */
[----:B-1----:R-:W-:Y:S01]  /*b980*/  SHF.R.U32.HI R29, RZ, 0x8, R3 ;  /* 0x00000008ff1d7819 */ /* 0x002fe20000011603 */
[--C-:B------:R-:W-:Y:S01]  /*b990*/  HSET2.LE.AND R3, R154, R245.reuse, PT ;  /* 0x000000f59a037233 */ /* 0x100fe20003803000 */
[-C--:B------:R-:W-:Y:S01]  /*b9a0*/  HMMA.16816.F32 R128, R180, R142.reuse, R128 ;  /* 0x0000008eb480723c */ /* 0x080fe20000001880 */
[----:B------:R-:W-:Y:S01]  /*b9b0*/  LOP3.LUT R140, R139, 0xff, RZ, 0xc0, !PT ;  /* 0x000000ff8b8c7812 */ /* 0x000fe200078ec0ff */
[----:B------:R-:W1:Y:S01]  /*b9c0*/  LDSM.16.MT88.4 R152, [R218+0x9400] ;  /* 0x00940000da98783b */ /* 0x000e620000004200 */
[----:B------:R3:W1:Y:S01]  /*b9d0*/  MUFU.EX2 R165, R31 ;  /* 0x0000001f00a57308 */ /* 0x0006620000000800 */
[----:B------:R-:W-:Y:S01]  /*b9e0*/  LOP3.LUT R28, R28, 0xff, RZ, 0xc0, !PT ;  /* 0x000000ff1c1c7812 */ /* 0x000fe200078ec0ff */
[----:B------:R-:W-:Y:S01]  /*b9f0*/  FFMA.FTZ R51, R51, c[0x0][0x23c], -R185 ;  /* 0x00008f0033337a23 */ /* 0x000fe200000108b9 */
[----:B------:R-:W-:Y:S01]  /*ba00*/  PRMT R29, R140, 0x5410, R29 ;  /* 0x000054108c1d7816 */ /* 0x000fe2000000001d */
[--C-:B------:R-:W-:Y:S01]  /*ba10*/  FFMA.FTZ R40, R40, c[0x0][0x23c], -R186.reuse ;  /* 0x00008f0028287a23 */ /* 0x100fe200000108ba */
[----:B------:R-:W-:Y:S01]  /*ba20*/  SHF.R.U32.HI R139, RZ, 0x18, R139 ;  /* 0x00000018ff8b7819 */ /* 0x000fe2000001168b */
[--C-:B------:R-:W-:Y:S03]  /*ba30*/  FFMA.FTZ R41, R41, c[0x0][0x23c], -R186.reuse ;  /* 0x00008f0029297a23 */ /* 0x100fe600000108ba */
[----:B------:R-:W-:Y:S01]  /*ba40*/  LOP3.LUT R144, R144, 0xff, RZ, 0xc0, !PT ;  /* 0x000000ff90907812 */ /* 0x000fe200078ec0ff */
[----:B------:R-:W-:Y:S01]  /*ba50*/  MUFU.EX2 R181, R47 ;  /* 0x0000002f00b57308 */ /* 0x000fe20000000800 */
[----:B------:R-:W-:Y:S01]  /*ba60*/  PRMT R161, R28, 0x5410, R139 ;  /* 0x000054101ca17816 */ /* 0x000fe2000000008b */
[C---:B------:R-:W-:Y:S01]  /*ba70*/  FMUL.FTZ R28, R134.reuse, R168 ;  /* 0x000000a8861c7220 */ /* 0x040fe20000410000 */
[--C-:B------:R-:W-:Y:S01]  /*ba80*/  HSET2.LE.AND R139, R160, R245.reuse, PT ;  /* 0x000000f5a08b7233 */ /* 0x100fe20003803000 */
[----:B-----5:R-:W-:Y:S01]  /*ba90*/  FMUL.FTZ R30, R133, R170 ;  /* 0x000000aa851e7220 */ /* 0x020fe20000410000 */
[--C-:B------:R-:W-:Y:S01]  /*baa0*/  HSET2.LE.AND R160, R29, R245.reuse, PT ;  /* 0x000000f51da07233 */ /* 0x100fe20003803000 */
[----:B------:R-:W-:Y:S01]  /*bab0*/  FMUL.FTZ R29, R134, R169 ;  /* 0x000000a9861d7220 */ /* 0x000fe20000410000 */
[----:B------:R-:W-:Y:S01]  /*bac0*/  PRMT R144, R144, 0x5410, R145 ;  /* 0x0000541090907816 */ /* 0x000fe20000000091 */
[----:B------:R-:W-:Y:S01]  /*bad0*/  FFMA.FTZ R42, R42, c[0x0][0x23c], -R187 ;  /* 0x00008f002a2a7a23 */ /* 0x000fe200000108bb */
[----:B------:R-:W-:Y:S01]  /*bae0*/  LOP3.LUT R146, R3, R146, RZ, 0xc0, !PT ;  /* 0x0000009203927212 */ /* 0x000fe200078ec0ff */
[--C-:B------:R-:W-:Y:S01]  /*baf0*/  HSET2.LE.AND R3, R147, R245.reuse, PT ;  /* 0x000000f593037233 */ /* 0x100fe20003803000 */
[----:B------:R-:W-:Y:S01]  /*bb00*/  F2FP.PACK_AB R147, R212, R213 ;  /* 0x000000d5d493723e */ /* 0x000fe200000000ff */
[--C-:B------:R-:W-:Y:S01]  /*bb10*/  HSET2.LE.AND R141, R144, R245.reuse, PT ;  /* 0x000000f5908d7233 */ /* 0x100fe20003803000 */
[----:B------:R-:W-:Y:S01]  /*bb20*/  F2FP.PACK_AB R144, R214, R215 ;  /* 0x000000d7d690723e */ /* 0x000fe200000000ff */
[----:B---3--:R-:W-:Y:S01]  /*bb30*/  FMUL.FTZ R31, R133, R171 ;  /* 0x000000ab851f7220 */ /* 0x008fe20000410000 */
[----:B----4-:R-:W-:Y:S01]  /*bb40*/  F2FP.PACK_AB R140, R208, R209 ;  /* 0x000000d1d08c723e */ /* 0x010fe200000000ff */
[----:B------:R-:W-:Y:S01]  /*bb50*/  MUFU.EX2 R183, R45 ;  /* 0x0000002d00b77308 */ /* 0x000fe20000000800 */
[----:B------:R-:W-:Y:S01]  /*bb60*/  LOP3.LUT R144, R3, R144, RZ, 0xc0, !PT ;  /* 0x0000009003907212 */ /* 0x000fe200078ec0ff */
[--C-:B------:R-:W-:Y:S01]  /*bb70*/  FFMA.FTZ R44, R44, c[0x0][0x23c], -R186.reuse ;  /* 0x00008f002c2c7a23 */ /* 0x100fe200000108ba */
[----:B------:R-:W-:Y:S01]  /*bb80*/  LOP3.LUT R140, R160, R140, RZ, 0xc0, !PT ;  /* 0x0000008ca08c7212 */ /* 0x000fe200078ec0ff */
[----:B------:R-:W-:Y:S01]  /*bb90*/  FFMA.FTZ R186, R61, c[0x0][0x23c], -R186 ;  /* 0x00008f003dba7a23 */ /* 0x000fe200000108ba */
[----:B------:R-:W-:Y:S01]  /*bba0*/  HMMA.16816.F32 R28, R172, R142, R28 ;  /* 0x0000008eac1c723c */ /* 0x000fe2000000181c */
[----:B------:R-:W-:Y:S01]  /*bbb0*/  F2FP.PACK_AB R145, R210, R211 ;  /* 0x000000d3d291723e */ /* 0x000fe200000000ff */
[--C-:B------:R-:W-:Y:S01]  /*bbc0*/  FFMA.FTZ R54, R54, c[0x0][0x23c], -R185.reuse ;  /* 0x00008f0036367a23 */ /* 0x100fe200000108b9 */
[----:B------:R-:W-:Y:S01]  /*bbd0*/  LOP3.LUT R147, R139, R147, RZ, 0xc0, !PT ;  /* 0x000000938b937212 */ /* 0x000fe200078ec0ff */
[--C-:B------:R-:W-:Y:S01]  /*bbe0*/  FFMA.FTZ R52, R52, c[0x0][0x23c], -R184.reuse ;  /* 0x00008f0034347a23 */ /* 0x100fe200000108b8 */
[----:B------:R-:W-:Y:S01]  /*bbf0*/  LOP3.LUT R145, R141, R145, RZ, 0xc0, !PT ;  /* 0x000000918d917212 */ /* 0x000fe200078ec0ff */
[--C-:B------:R-:W-:Y:S01]  /*bc00*/  HSET2.LE.AND R141, R161, R245.reuse, PT ;  /* 0x000000f5a18d7233 */ /* 0x100fe20003803000 */
[----:B------:R-:W-:Y:S01]  /*bc10*/  F2FP.PACK_AB R3, R206, R207 ;  /* 0x000000cfce03723e */ /* 0x000fe200000000ff */
[--C-:B------:R-:W-:Y:S01]  /*bc20*/  HSET2.LE.AND R142, R162, R245.reuse, PT ;  /* 0x000000f5a28e7233 */ /* 0x100fe20003803000 */
[----:B------:R-:W-:Y:S01]  /*bc30*/  F2FP.PACK_AB R139, R167, R205 ;  /* 0x000000cda78b723e */ /* 0x000fe200000000ff */
[----:B------:R-:W-:Y:S02]  /*bc40*/  MUFU.EX2 R172, R58 ;  /* 0x0000003a00ac7308 */ /* 0x000fe40000000800 */
[-C--:B--2---:R-:W-:Y:S01]  /*bc50*/  HMMA.16816.F32 R4, R144, R148.reuse, R4 ;  /* 0x000000949004723c */ /* 0x084fe20000001804 */
[--C-:B------:R-:W-:Y:S01]  /*bc60*/  HSET2.LE.AND R143, R163, R245.reuse, PT ;  /* 0x000000f5a38f7233 */ /* 0x100fe20003803000 */
[----:B-1----:R-:W-:Y:S01]  /*bc70*/  F2FP.PACK_AB R160, R165, R166 ;  /* 0x000000a6a5a0723e */ /* 0x002fe200000000ff */
[--C-:B------:R-:W-:Y:S01]  /*bc80*/  FFMA.FTZ R66, R66, c[0x0][0x23c], -R185.reuse ;  /* 0x00008f0042427a23 */ /* 0x100fe200000108b9 */
[----:B------:R-:W-:Y:S01]  /*bc90*/  LOP3.LUT R141, R141, R3, RZ, 0xc0, !PT ;  /* 0x000000038d8d7212 */ /* 0x000fe200078ec0ff */
[----:B------:R-:W-:Y:S01]  /*bca0*/  FFMA.FTZ R67, R67, c[0x0][0x23c], -R185 ;  /* 0x00008f0043437a23 */ /* 0x000fe200000108b9 */
[----:B------:R-:W-:Y:S01]  /*bcb0*/  LOP3.LUT R142, R142, R139, RZ, 0xc0, !PT ;  /* 0x0000008b8e8e7212 */ /* 0x000fe200078ec0ff */
[--C-:B------:R-:W-:Y:S01]  /*bcc0*/  FFMA.FTZ R48, R48, c[0x0][0x23c], -R184.reuse ;  /* 0x00008f0030307a23 */ /* 0x100fe200000108b8 */
[----:B------:R-:W-:Y:S01]  /*bcd0*/  LOP3.LUT R143, R143, R160, RZ, 0xc0, !PT ;  /* 0x000000a08f8f7212 */ /* 0x000fe200078ec0ff */
[----:B------:R-:W-:Y:S03]  /*bce0*/  MUFU.EX2 R182, R46 ;  /* 0x0000002e00b67308 */ /* 0x000fe60000000800 */
[----:B------:R-:W-:Y:S01]  /*bcf0*/  IADD3 R3, R204, 0x1, RZ ;  /* 0x00000001cc037810 */ /* 0x000fe20007ffe0ff */
[--C-:B------:R-:W-:Y:S01]  /*bd00*/  FFMA.FTZ R49, R49, c[0x0][0x23c], -R184.reuse ;  /* 0x00008f0031317a23 */ /* 0x100fe200000108b8 */
[----:B------:R-:W2:Y:S01]  /*bd10*/  LDL.LU R204, [R1] ;  /* 0x0000000001cc7983 */ /* 0x000ea20000300800 */
[C---:B------:R-:W-:Y:S01]  /*bd20*/  HMMA.16816.F32 R8, R140.reuse, R148, R8 ;  /* 0x000000948c08723c */ /* 0x040fe20000001808 */
[----:B------:R-:W-:Y:S01]  /*bd30*/  LOP3.LUT R3, R243, UR21, R3, 0x96, !PT ;  /* 0x00000015f3037c12 */ /* 0x000fe2000f8e9603 */
[--C-:B------:R-:W-:Y:S02]  /*bd40*/  FFMA.FTZ R43, R43, c[0x0][0x23c], -R187.reuse ;  /* 0x00008f002b2b7a23 */ /* 0x100fe400000108bb */
[----:B------:R-:W-:Y:S01]  /*bd50*/  MUFU.EX2 R174, R56 ;  /* 0x0000003800ae7308 */ /* 0x000fe20000000800 */
[--C-:B------:R-:W-:Y:S02]  /*bd60*/  FFMA.FTZ R64, R64, c[0x0][0x23c], -R184.reuse ;  /* 0x00008f0040407a23 */ /* 0x100fe400000108b8 */
[----:B------:R-:W-:Y:S01]  /*bd70*/  FFMA.FTZ R184, R53, c[0x0][0x23c], -R184 ;  /* 0x00008f0035b87a23 */ /* 0x000fe200000108b8 */
[-C--:B------:R-:W-:Y:S01]  /*bd80*/  HMMA.16816.F32 R12, R140, R150.reuse, R12 ;  /* 0x000000968c0c723c */ /* 0x080fe2000000180c */
[--C-:B------:R-:W-:Y:S03]  /*bd90*/  FFMA.FTZ R62, R62, c[0x0][0x23c], -R187.reuse ;  /* 0x00008f003e3e7a23 */ /* 0x100fe600000108bb */
[----:B------:R-:W-:Y:S02]  /*bda0*/  FFMA.FTZ R187, R63, c[0x0][0x23c], -R187 ;  /* 0x00008f003fbb7a23 */ /* 0x000fe400000108bb */
[----:B------:R-:W-:Y:S01]  /*bdb0*/  MUFU.EX2 R173, R57 ;  /* 0x0000003900ad7308 */ /* 0x000fe20000000800 */
[----:B------:R-:W-:Y:S01]  /*bdc0*/  FFMA.FTZ R133, R133, R251, R230 ;  /* 0x000000fb85857223 */ /* 0x000fe200000100e6 */
[C---:B------:R-:W-:Y:S01]  /*bdd0*/  HMMA.16816.F32 R16, R144.reuse, R150, R16 ;  /* 0x000000969010723c */ /* 0x040fe20000001810 */
[----:B------:R-:W1:Y:S03]  /*bde0*/  LDSM.16.MT88.4 R148, [R218+0xa400] ;  /* 0x00a40000da94783b */ /* 0x000e660000004200 */
[----:B------:R-:W-:Y:S04]  /*bdf0*/  FFMA.FTZ R134, R134, R250, R233 ;  /* 0x000000fa86867223 */ /* 0x000fe800000100e9 */
[-C--:B------:R-:W-:Y:S01]  /*be00*/  HMMA.16816.F32 R68, R144, R152.reuse, R68 ;  /* 0x000000989044723c */ /* 0x080fe20000001844 */
[----:B------:R-:W-:Y:S07]  /*be10*/  MUFU.EX2 R187, R187 ;  /* 0x000000bb00bb7308 */ /* 0x000fee0000000800 */
[C---:B------:R-:W-:Y:S03]  /*be20*/  HMMA.16816.F32 R72, R140.reuse, R152, R72 ;  /* 0x000000988c48723c */ /* 0x040fe60000001848 */
[----:B------:R-:W-:Y:S05]  /*be30*/  MUFU.EX2 R199, R48 ;  /* 0x0000003000c77308 */ /* 0x000fea0000000800 */
[-C--:B------:R-:W-:Y:S05]  /*be40*/  HMMA.16816.F32 R76, R140, R154.reuse, R76 ;  /* 0x0000009a8c4c723c */ /* 0x080fea000000184c */
[----:B------:R3:W4:Y:S03]  /*be50*/  MUFU.EX2 R198, R49 ;  /* 0x0000003100c67308 */ /* 0x0007260000000800 */
[C---:B------:R-:W-:Y:S01]  /*be60*/  HMMA.16816.F32 R80, R144.reuse, R154, R80 ;  /* 0x0000009a9050723c */ /* 0x040fe20000001850 */
[----:B------:R-:W5:Y:S06]  /*be70*/  LDSM.16.MT88.4 R152, [R216+0xb400] ;  /* 0x00b40000d898783b */ /* 0x000f6c0000004200 */
[----:B------:R1:W1:Y:S01]  /*be80*/  MUFU.EX2 R164, R36 ;  /* 0x0000002400a47308 */ /* 0x0002620000000800 */
[-C--:B------:R-:W-:Y:S08]  /*be90*/  HMMA.16816.F32 R84, R144, R156.reuse, R84 ;  /* 0x0000009c9054723c */ /* 0x080ff00000001854 */
[C---:B------:R-:W-:Y:S01]  /*bea0*/  HMMA.16816.F32 R88, R140.reuse, R156, R88 ;  /* 0x0000009c8c58723c */ /* 0x040fe20000001858 */
[----:B------:R4:W-:Y:S03]  /*beb0*/  MUFU.EX2 R197, R50 ;  /* 0x0000003200c57308 */ /* 0x0009e60000000800 */
[----:B---3--:R-:W-:Y:S04]  /*bec0*/  IMAD.WIDE.U32 R48, R3, -0x326172a9, RZ ;  /* 0xcd9e8d5703307825 */ /* 0x008fe800078e00ff */
[-C--:B------:R-:W-:Y:S03]  /*bed0*/  HMMA.16816.F32 R92, R140, R158.reuse, R92 ;  /* 0x0000009e8c5c723c */ /* 0x080fe6000000185c */
[----:B------:R3:W3:Y:S01]  /*bee0*/  MUFU.EX2 R195, R51 ;  /* 0x0000003300c37308 */ /* 0x0006e20000000800 */
[C---:B------:R-:W-:Y:S02]  /*bef0*/  LOP3.LUT R3, R49.reuse, UR13, R178, 0x96, !PT ;  /* 0x0000000d31037c12 */ /* 0x040fe4000f8e96b2 */
[----:B-1----:R-:W-:Y:S02]  /*bf00*/  LOP3.LUT R36, R49, UR13, R176, 0x96, !PT ;  /* 0x0000000d31247c12 */ /* 0x002fe4000f8e96b0 */
[C---:B------:R-:W-:Y:S01]  /*bf10*/  HMMA.16816.F32 R96, R144.reuse, R158, R96 ;  /* 0x0000009e9060723c */ /* 0x040fe20000001860 */
[----:B------:R-:W-:Y:S04]  /*bf20*/  IMAD.WIDE.U32 R156, R3, -0x2daee0ad, RZ ;  /* 0xd2511f53039c7825 */ /* 0x000fe800078e00ff */
[----:B------:R-:W-:Y:S01]  /*bf30*/  IMAD.WIDE.U32 R36, R36, -0x2daee0ad, RZ ;  /* 0xd2511f5324247825 */ /* 0x000fe200078e00ff */
[----:B------:R1:W-:Y:S02]  /*bf40*/  MUFU.EX2 R192, R40 ;  /* 0x0000002800c07308 */ /* 0x0003e40000000800 */
[-C--:B------:R-:W-:Y:S01]  /*bf50*/  HMMA.16816.F32 R100, R144, R148.reuse, R100 ;  /* 0x000000949064723c */ /* 0x080fe20000001864 */
[--C-:B----4-:R-:W-:Y:S03]  /*bf60*/  LOP3.LUT R50, R203, UR11, R48.reuse, 0x96, !PT ;  /* 0x0000000bcb327c12 */ /* 0x110fe6000f8e9630 */
[----:B------:R-:W-:Y:S04]  /*bf70*/  LOP3.LUT R48, R201, UR11, R48, 0x96, !PT ;  /* 0x0000000bc9307c12 */ /* 0x000fe8000f8e9630 */
[C---:B------:R-:W-:Y:S01]  /*bf80*/  HMMA.16816.F32 R104, R140.reuse, R148, R104 ;  /* 0x000000948c68723c */ /* 0x040fe20000001868 */
[----:B------:R-:W-:Y:S01]  /*bf90*/  IMAD.WIDE.U32 R48, R48, -0x2daee0ad, RZ ;  /* 0xd2511f5330307825 */ /* 0x000fe200078e00ff */
[----:B------:R-:W-:Y:S03]  /*bfa0*/  MUFU.EX2 R191, R41 ;  /* 0x0000002900bf7308 */ /* 0x000fe60000000800 */
[----:B---3--:R-:W-:Y:S01]  /*bfb0*/  IMAD.WIDE.U32 R50, R50, -0x2daee0ad, RZ ;  /* 0xd2511f5332327825 */ /* 0x008fe200078e00ff */
[----:B------:R-:W-:Y:S02]  /*bfc0*/  LOP3.LUT R3, R49, UR8, R36, 0x96, !PT ;  /* 0x0000000831037c12 */ /* 0x000fe4000f8e9624 */
[-C--:B------:R-:W-:Y:S01]  /*bfd0*/  HMMA.16816.F32 R108, R140, R150.reuse, R108 ;  /* 0x000000968c6c723c */ /* 0x080fe2000000186c */
[--C-:B------:R-:W-:Y:S03]  /*bfe0*/  FFMA.FTZ R149, R39, c[0x0][0x23c], -R185.reuse ;  /* 0x00008f0027957a23 */ /* 0x100fe600000108b9 */
[----:B------:R-:W-:Y:S01]  /*bff0*/  LOP3.LUT R139, R51, UR8, R156, 0x96, !PT ;  /* 0x00000008338b7c12 */ /* 0x000fe2000f8e969c */
[----:B------:R3:W4:Y:S01]  /*c000*/  MUFU.EX2 R193, R149 ;  /* 0x0000009500c17308 */ /* 0x0007220000000800 */
[----:B------:R-:W-:Y:S01]  /*c010*/  LOP3.LUT R51, R37, UR10, R246, 0x96, !PT ;  /* 0x0000000a25337c12 */ /* 0x000fe2000f8e96f6 */
[----:B------:R-:W-:Y:S01]  /*c020*/  IMAD.WIDE.U32 R160, R3, -0x326172a9, RZ ;  /* 0xcd9e8d5703a07825 */ /* 0x000fe200078e00ff */
[C---:B------:R-:W-:Y:S01]  /*c030*/  HMMA.16816.F32 R112, R144.reuse, R150, R112 ;  /* 0x000000969070723c */ /* 0x040fe20000001870 */
[----:B------:R-:W4:Y:S03]  /*c040*/  LDSM.16.MT88.4 R36, [R218+0xb400] ;  /* 0x00b40000da24783b */ /* 0x000f260000004200 */
[----:B------:R-:W-:Y:S01]  /*c050*/  FFMA.FTZ R185, R55, c[0x0][0x23c], -R185 ;  /* 0x00008f0037b97a23 */ /* 0x000fe200000108b9 */
[----:B------:R-:W-:Y:S01]  /*c060*/  LOP3.LUT R148, R157, UR10, R248, 0x96, !PT ;  /* 0x0000000a9d947c12 */ /* 0x000fe2000f8e96f8 */
[----:B------:R-:W-:Y:S01]  /*c070*/  IMAD.WIDE.U32 R156, R51, -0x326172a9, RZ ;  /* 0xcd9e8d57339c7825 */ /* 0x000fe200078e00ff */
[----:B------:R4:W-:Y:S01]  /*c080*/  MUFU.EX2 R190, R42 ;  /* 0x0000002a00be7308 */ /* 0x0009e20000000800 */
[-C--:B-----5:R-:W-:Y:S04]  /*c090*/  HMMA.16816.F32 R32, R144, R152.reuse, R32 ;  /* 0x000000989020723c */ /* 0x0a0fe80000001820 */
[----:B------:R-:W-:Y:S01]  /*c0a0*/  IMAD.WIDE.U32 R158, R139, -0x326172a9, RZ ;  /* 0xcd9e8d578b9e7825 */ /* 0x000fe200078e00ff */
[----:B-1----:R-:W-:Y:S03]  /*c0b0*/  LOP3.LUT R40, R161, UR7, R156, 0x96, !PT ;  /* 0x00000007a1287c12 */ /* 0x002fe6000f8e969c */
[C---:B------:R-:W-:Y:S01]  /*c0c0*/  HMMA.16816.F32 R20, R140.reuse, R152, R20 ;  /* 0x000000988c14723c */ /* 0x040fe20000001814 */
[----:B------:R1:W5:Y:S03]  /*c0d0*/  MUFU.EX2 R189, R43 ;  /* 0x0000002b00bd7308 */ /* 0x0003660000000800 */
[----:B---3--:R-:W-:Y:S04]  /*c0e0*/  IMAD.WIDE.U32 R148, R148, -0x326172a9, RZ ;  /* 0xcd9e8d5794947825 */ /* 0x008fe800078e00ff */
[-C--:B------:R-:W-:Y:S01]  /*c0f0*/  HMMA.16816.F32 R116, R140, R154.reuse, R116 ;  /* 0x0000009a8c74723c */ /* 0x080fe20000001874 */
[----:B------:R-:W-:Y:S02]  /*c100*/  IMAD.WIDE.U32 R152, R40, -0x2daee0ad, RZ ;  /* 0xd2511f5328987825 */ /* 0x000fe400078e00ff */
[----:B------:R3:W1:Y:S01]  /*c110*/  MUFU.EX2 R188, R44 ;  /* 0x0000002c00bc7308 */ /* 0x0006620000000800 */
[----:B------:R-:W-:Y:S02]  /*c120*/  LOP3.LUT R150, R149, UR9, R202, 0x96, !PT ;  /* 0x0000000995967c12 */ /* 0x000fe4000f8e96ca */
[----:B------:R-:W-:Y:S02]  /*c130*/  LOP3.LUT R3, R159, UR7, R148, 0x96, !PT ;  /* 0x000000079f037c12 */ /* 0x000fe4000f8e9694 */
[C---:B------:R-:W-:Y:S01]  /*c140*/  HMMA.16816.F32 R120, R144.reuse, R154, R120 ;  /* 0x0000009a9078723c */ /* 0x040fe20000001878 */
[----:B------:R-:W-:Y:S03]  /*c150*/  LOP3.LUT R148, R157, UR9, R200, 0x96, !PT ;  /* 0x000000099d947c12 */ /* 0x000fe6000f8e96c8 */
[----:B------:R-:W-:Y:S01]  /*c160*/  IMAD.WIDE.U32 R150, R150, -0x2daee0ad, RZ ;  /* 0xd2511f5396967825 */ /* 0x000fe200078e00ff */
[----:B------:R1:W-:Y:S03]  /*c170*/  MUFU.EX2 R175, R54 ;  /* 0x0000003600af7308 */ /* 0x0003e60000000800 */
[----:B------:R-:W-:Y:S01]  /*c180*/  IMAD.WIDE.U32 R148, R148, -0x2daee0ad, RZ ;  /* 0xd2511f5394947825 */ /* 0x000fe200078e00ff */
[-C--:B----4-:R-:W-:Y:S03]  /*c190*/  HMMA.16816.F32 R24, R144, R36.reuse, R24 ;  /* 0x000000249018723c */ /* 0x090fe60000001818 */
[----:B------:R-:W-:Y:S01]  /*c1a0*/  IMAD.WIDE.U32 R156, R3, -0x2daee0ad, RZ ;  /* 0xd2511f53039c7825 */ /* 0x000fe200078e00ff */
[----:B------:R-:W-:Y:S02]  /*c1b0*/  LOP3.LUT R40, R153, UR4, R148, 0x96, !PT ;  /* 0x0000000499287c12 */ /* 0x000fe4000f8e9694 */
[----:B------:R-:W-:Y:S01]  /*c1c0*/  LOP3.LUT R50, R151, UR6, R50, 0x96, !PT ;  /* 0x0000000697327c12 */ /* 0x000fe2000f8e9632 */
[----:B------:R4:W-:Y:S01]  /*c1d0*/  MUFU.EX2 R178, R52 ;  /* 0x0000003400b27308 */ /* 0x0009e20000000800 */
[C---:B------:R-:W-:Y:S01]  /*c1e0*/  HMMA.16816.F32 R124, R140.reuse, R36, R124 ;  /* 0x000000248c7c723c */ /* 0x040fe2000000187c */
[----:B------:R-:W-:Y:S03]  /*c1f0*/  LOP3.LUT R49, R157, UR4, R150, 0x96, !PT ;  /* 0x000000049d317c12 */ /* 0x000fe6000f8e9696 */
[----:B------:R-:W-:Y:S01]  /*c200*/  LOP3.LUT R139, R149, UR6, R48, 0x96, !PT ;  /* 0x00000006958b7c12 */ /* 0x000fe2000f8e9630 */
[----:B------:R-:W-:Y:S03]  /*c210*/  IMAD.WIDE.U32 R40, R40, -0x326172a9, RZ ;  /* 0xcd9e8d5728287825 */ /* 0x000fe600078e00ff */
[-C--:B------:R-:W-:Y:S01]  /*c220*/  HMMA.16816.F32 R128, R140, R38.reuse, R128 ;  /* 0x000000268c80723c */ /* 0x080fe20000001880 */
[----:B------:R-:W-:Y:S01]  /*c230*/  IMAD.WIDE.U32 R48, R49, -0x326172a9, RZ ;  /* 0xcd9e8d5731307825 */ /* 0x000fe200078e00ff */
[----:B------:R-:W-:Y:S01]  /*c240*/  LDSM.16.MT88.4 R140, [R218+0x9800] ;  /* 0x00980000da8c783b */ /* 0x000fe20000004200 */
[----:B------:R-:W-:Y:S01]  /*c250*/  MUFU.EX2 R177, R66 ;  /* 0x0000004200b17308 */ /* 0x000fe20000000800 */
[----:B------:R-:W-:Y:S01]  /*c260*/  LOP3.LUT R42, R40, 0xffff, RZ, 0xc0, !PT ;  /* 0x0000ffff282a7812 */ /* 0x000fe200078ec0ff */
[----:B------:R-:W-:Y:S01]  /*c270*/  IMAD.WIDE.U32 R154, R139, -0x326172a9, RZ ;  /* 0xcd9e8d578b9a7825 */ /* 0x000fe200078e00ff */
[----:B------:R-:W-:Y:S02]  /*c280*/  LOP3.LUT R51, R48, 0xffff, RZ, 0xc0, !PT ;  /* 0x0000ffff30337812 */ /* 0x000fe400078ec0ff */
[----:B------:R-:W-:Y:S01]  /*c290*/  HMMA.16816.F32 R28, R144, R38, R28 ;  /* 0x00000026901c723c */ /* 0x000fe2000000181c */
[----:B------:R-:W-:Y:S03]  /*c2a0*/  IMAD.WIDE.U32 R162, R50, -0x326172a9, RZ ;  /* 0xcd9e8d5732a27825 */ /* 0x000fe600078e00ff */
[----:B------:R-:W-:Y:S01]  /*c2b0*/  SHF.R.U32.HI R50, RZ, 0x10, R40 ;  /* 0x00000010ff327819 */ /* 0x000fe20000011628 */
[----:B------:R-:W-:Y:S01]  /*c2c0*/  MUFU.EX2 R176, R67 ;  /* 0x0000004300b07308 */ /* 0x000fe20000000800 */
[--C-:B------:R-:W-:Y:S02]  /*c2d0*/  SHF.R.U32.HI R148, RZ, 0x10, R48.reuse ;  /* 0x00000010ff947819 */ /* 0x100fe40000011630 */
[----:B------:R-:W-:Y:S04]  /*c2e0*/  LOP3.LUT R150, R48, 0xff, RZ, 0xc0, !PT ;  /* 0x000000ff30967812 */ /* 0x000fe800078ec0ff */
[----:B------:R-:W-:Y:S02]  /*c2f0*/  SHF.R.U32.HI R149, RZ, 0x18, R48 ;  /* 0x00000018ff957819 */ /* 0x000fe40000011630 */
[----:B------:R-:W-:Y:S01]  /*c300*/  SHF.R.U32.HI R48, RZ, 0x8, R51 ;  /* 0x00000008ff307819 */ /* 0x000fe20000011633 */
[----:B------:R-:W-:Y:S01]  /*c310*/  MUFU.EX2 R67, R60 ;  /* 0x0000003c00437308 */ /* 0x000fe20000000800 */
[----:B------:R-:W-:Y:S02]  /*c320*/  LOP3.LUT R3, R49, UR15, R162, 0x96, !PT ;  /* 0x0000000f31037c12 */ /* 0x000fe4000f8e96a2 */
[----:B------:R-:W-:Y:S02]  /*c330*/  SHF.R.U32.HI R49, RZ, 0x18, R40 ;  /* 0x00000018ff317819 */ /* 0x000fe40000011628 */
[----:B------:R-:W-:Y:S02]  /*c340*/  LOP3.LUT R139, R40, 0xff, RZ, 0xc0, !PT ;  /* 0x000000ff288b7812 */ /* 0x000fe400078ec0ff */
[----:B------:R-:W-:Y:S02]  /*c350*/  LOP3.LUT R40, R41, UR15, R154, 0x96, !PT ;  /* 0x0000000f29287c12 */ /* 0x000fe4000f8e969a */
[----:B------:R-:W-:Y:S01]  /*c360*/  LOP3.LUT R41, R50, 0xff, RZ, 0xc0, !PT ;  /* 0x000000ff32297812 */ /* 0x000fe200078ec0ff */
[----:B------:R-:W-:Y:S01]  /*c370*/  MUFU.EX2 R62, R62 ;  /* 0x0000003e003e7308 */ /* 0x000fe20000000800 */
[----:B------:R-:W-:Y:S02]  /*c380*/  PRMT R150, R150, 0x5410, R48 ;  /* 0x0000541096967816 */ /* 0x000fe40000000030 */
[----:B------:R-:W-:Y:S02]  /*c390*/  PRMT R151, R41, 0x5410, R49 ;  /* 0x0000541029977816 */ /* 0x000fe40000000031 */
[----:B------:R-:W4:Y:S01]  /*c3a0*/  LDSM.16.MT88.4 R48, [R216+0x9800] ;  /* 0x00980000d830783b */ /* 0x000f220000004200 */
[----:B-1----:R-:W-:Y:S02]  /*c3b0*/  LOP3.LUT R43, R148, 0xff, RZ, 0xc0, !PT ;  /* 0x000000ff942b7812 */ /* 0x002fe400078ec0ff */
[C---:B------:R-:W-:Y:S02]  /*c3c0*/  LOP3.LUT R36, R3.reuse, 0xffff, RZ, 0xc0, !PT ;  /* 0x0000ffff03247812 */ /* 0x040fe400078ec0ff */
[----:B---3--:R-:W-:Y:S01]  /*c3d0*/  LOP3.LUT R44, R3, 0xff, RZ, 0xc0, !PT ;  /* 0x000000ff032c7812 */ /* 0x008fe200078ec0ff */
[----:B------:R1:W3:Y:S01]  /*c3e0*/  MUFU.EX2 R180, R64 ;  /* 0x0000004000b47308 */ /* 0x0002e20000000800 */
[----:B------:R-:W-:Y:S02]  /*c3f0*/  SHF.R.U32.HI R42, RZ, 0x8, R42 ;  /* 0x00000008ff2a7819 */ /* 0x000fe4000001162a */
[----:B------:R-:W-:Y:S02]  /*c400*/  PRMT R149, R43, 0x5410, R149 ;  /* 0x000054102b957816 */ /* 0x000fe40000000095 */
[--C-:B------:R-:W-:Y:S02]  /*c410*/  SHF.R.U32.HI R43, RZ, 0x18, R3.reuse ;  /* 0x00000018ff2b7819 */ /* 0x100fe40000011603 */
[----:B------:R-:W-:Y:S02]  /*c420*/  SHF.R.U32.HI R37, RZ, 0x10, R3 ;  /* 0x00000010ff257819 */ /* 0x000fe40000011603 */
[C---:B------:R-:W-:Y:S01]  /*c430*/  LOP3.LUT R3, R40.reuse, 0xffff, RZ, 0xc0, !PT ;  /* 0x0000ffff28037812 */ /* 0x040fe200078ec0ff */
[----:B------:R-:W1:Y:S01]  /*c440*/  MUFU.EX2 R184, R184 ;  /* 0x000000b800b87308 */ /* 0x000e620000000800 */
[----:B------:R-:W-:Y:S02]  /*c450*/  SHF.R.U32.HI R41, RZ, 0x8, R36 ;  /* 0x00000008ff297819 */ /* 0x000fe40000011624 */
[----:B------:R-:W-:Y:S02]  /*c460*/  SHF.R.U32.HI R3, RZ, 0x8, R3 ;  /* 0x00000008ff037819 */ /* 0x000fe40000011603 */
[----:B------:R-:W-:Y:S02]  /*c470*/  PRMT R148, R139, 0x5410, R42 ;  /* 0x000054108b947816 */ /* 0x000fe4000000002a */
[----:B------:R-:W-:Y:S02]  /*c480*/  LOP3.LUT R42, R40, 0xff, RZ, 0xc0, !PT ;  /* 0x000000ff282a7812 */ /* 0x000fe400078ec0ff */
[----:B------:R-:W-:Y:S01]  /*c490*/  PRMT R44, R44, 0x5410, R41 ;  /* 0x000054102c2c7816 */ /* 0x000fe20000000029 */
[----:B------:R-:W1:Y:S01]  /*c4a0*/  MUFU.EX2 R185, R185 ;  /* 0x000000b900b97308 */ /* 0x000e620000000800 */
[----:B------:R-:W-:Y:S02]  /*c4b0*/  LOP3.LUT R36, R37, 0xff, RZ, 0xc0, !PT ;  /* 0x000000ff25247812 */ /* 0x000fe400078ec0ff */
[----:B------:R-:W-:Y:S01]  /*c4c0*/  PRMT R45, R42, 0x5410, R3 ;  /* 0x000054102a2d7816 */ /* 0x000fe20000000003 */
[--C-:B------:R-:W-:Y:S01]  /*c4d0*/  HSET2.LE.AND R42, R150, R245.reuse, PT ;  /* 0x000000f5962a7233 */ /* 0x100fe20003803000 */
[--C-:B------:R-:W-:Y:S02]  /*c4e0*/  SHF.R.U32.HI R3, RZ, 0x10, R40.reuse ;  /* 0x00000010ff037819 */ /* 0x100fe40000011628 */
[----:B------:R-:W-:Y:S01]  /*c4f0*/  PRMT R46, R36, 0x5410, R43 ;  /* 0x00005410242e7816 */ /* 0x000fe2000000002b */
[--C-:B------:R-:W-:Y:S01]  /*c500*/  HSET2.LE.AND R43, R149, R245.reuse, PT ;  /* 0x000000f5952b7233 */ /* 0x100fe20003803000 */
[----:B------:R-:W-:Y:S01]  /*c510*/  SHF.R.U32.HI R41, RZ, 0x18, R40 ;  /* 0x00000018ff297819 */ /* 0x000fe20000011628 */
[--C-:B------:R-:W-:Y:S01]  /*c520*/  HSET2.LE.AND R40, R44, R245.reuse, PT ;  /* 0x000000f52c287233 */ /* 0x100fe20003803000 */
[----:B------:R-:W-:Y:S01]  /*c530*/  LOP3.LUT R37, R3, 0xff, RZ, 0xc0, !PT ;  /* 0x000000ff03257812 */ /* 0x000fe200078ec0ff */
[----:B------:R-:W-:Y:S01]  /*c540*/  MUFU.EX2 R186, R186 ;  /* 0x000000ba00ba7308 */ /* 0x000fe20000000800 */
[----:B------:R-:W-:Y:S02]  /*c550*/  F2FP.PACK_AB R3, R198, R199 ;  /* 0x000000c7c603723e */ /* 0x000fe400000000ff */
[----:B------:R-:W-:Y:S02]  /*c560*/  F2FP.PACK_AB R36, R196, R164 ;  /* 0x000000a4c424723e */ /* 0x000fe400000000ff */
[----:B------:R-:W-:Y:S01]  /*c570*/  PRMT R139, R37, 0x5410, R41 ;  /* 0x00005410258b7816 */ /* 0x000fe20000000029 */
[--C-:B------:R-:W-:Y:S01]  /*c580*/  HSET2.LE.AND R41, R46, R245.reuse, PT ;  /* 0x000000f52e297233 */ /* 0x100fe20003803000 */
[----:B------:R-:W-:Y:S01]  /*c590*/  LOP3.LUT R42, R42, R3, RZ, 0xc0, !PT ;  /* 0x000000032a2a7212 */ /* 0x000fe200078ec0ff */
[--C-:B------:R-:W-:Y:S01]  /*c5a0*/  HSET2.LE.AND R37, R45, R245.reuse, PT ;  /* 0x000000f52d257233 */ /* 0x100fe20003803000 */
[----:B------:R-:W-:Y:S01]  /*c5b0*/  LOP3.LUT R40, R40, R36, RZ, 0xc0, !PT ;  /* 0x0000002428287212 */ /* 0x000fe200078ec0ff */
[----:B------:R-:W1:Y:S01]  /*c5c0*/  LDSM.16.MT88.4 R44, [R216+0xa800] ;  /* 0x00a80000d82c783b */ /* 0x000e620000004200 */
[----:B------:R-:W-:Y:S02]  /*c5d0*/  F2FP.PACK_AB R3, R195, R197 ;  /* 0x000000c5c303723e */ /* 0x000fe400000000ff */
[----:B------:R-:W-:Y:S02]  /*c5e0*/  F2FP.PACK_AB R36, R193, R194 ;  /* 0x000000c2c124723e */ /* 0x000fe400000000ff */
[----:B------:R-:W-:Y:S02]  /*c5f0*/  F2FP.PACK_AB R38, R191, R192 ;  /* 0x000000c0bf26723e */ /* 0x000fe400000000ff */
[----:B------:R-:W-:Y:S02]  /*c600*/  LOP3.LUT R43, R43, R3, RZ, 0xc0, !PT ;  /* 0x000000032b2b7212 */ /* 0x000fe400078ec0ff */
[----:B------:R-:W-:Y:S02]  /*c610*/  LOP3.LUT R41, R41, R36, RZ, 0xc0, !PT ;  /* 0x0000002429297212 */ /* 0x000fe400078ec0ff */
[----:B------:R-:W-:Y:S01]  /*c620*/  LOP3.LUT R36, R37, R38, RZ, 0xc0, !PT ;  /* 0x0000002625247212 */ /* 0x000fe200078ec0ff */
[--C-:B------:R-:W-:Y:S01]  /*c630*/  HSET2.LE.AND R38, R148, R245.reuse, PT ;  /* 0x000000f594267233 */ /* 0x100fe20003803000 */
[----:B-----5:R-:W-:Y:S01]  /*c640*/  F2FP.PACK_AB R3, R189, R190 ;  /* 0x000000bebd03723e */ /* 0x020fe200000000ff */
[--C-:B------:R-:W-:Y:S01]  /*c650*/  HSET2.LE.AND R37, R139, R245.reuse, PT ;  /* 0x000000f58b257233 */ /* 0x100fe20003803000 */
[----:B------:R-:W-:Y:S01]  /*c660*/  F2FP.PACK_AB R39, R183, R188 ;  /* 0x000000bcb727723e */ /* 0x000fe200000000ff */
[-C--:B----4-:R-:W-:Y:S01]  /*c670*/  HMMA.16816.F32 R4, R40, R48.reuse, R4 ;  /* 0x000000302804723c */ /* 0x090fe20000001804 */
[--C-:B------:R-:W-:Y:S01]  /*c680*/  HSET2.LE.AND R139, R151, R245.reuse, PT ;  /* 0x000000f5978b7233 */ /* 0x100fe20003803000 */
[----:B------:R-:W-:Y:S02]  /*c690*/  F2FP.PACK_AB R144, R181, R182 ;  /* 0x000000b6b590723e */ /* 0x000fe400000000ff */
[----:B------:R-:W-:Y:S02]  /*c6a0*/  LOP3.LUT R37, R37, R3, RZ, 0xc0, !PT ;  /* 0x0000000325257212 */ /* 0x000fe400078ec0ff */
[----:B------:R-:W-:Y:S02]  /*c6b0*/  LOP3.LUT R38, R38, R39, RZ, 0xc0, !PT ;  /* 0x0000002726267212 */ /* 0x000fe400078ec0ff */
[----:B------:R-:W-:Y:S02]  /*c6c0*/  LOP3.LUT R39, R139, R144, RZ, 0xc0, !PT ;  /* 0x000000908b277212 */ /* 0x000fe400078ec0ff */
[----:B------:R4:W5:Y:S05]  /*c6d0*/  MUFU.EX2 R139, R59 ;  /* 0x0000003b008b7308 */ /* 0x00096a0000000800 */
[C---:B------:R-:W-:Y:S08]  /*c6e0*/  HMMA.16816.F32 R8, R36.reuse, R48, R8 ;  /* 0x000000302408723c */ /* 0x040ff00000001808 */
[-C--:B------:R-:W-:Y:S01]  /*c6f0*/  HMMA.16816.F32 R12, R36, R50.reuse, R12 ;  /* 0x00000032240c723c */ /* 0x080fe2000000180c */
[----:B--2---:R-:W-:Y:S07]  /*c700*/  FFMA.FTZ R0, R0, R204, R227 ;  /* 0x000000cc00007223 */ /* 0x004fee00000100e3 */
[C---:B------:R-:W-:Y:S01]  /*c710*/  HMMA.16816.F32 R16, R40.reuse, R50, R16 ;  /* 0x000000322810723c */ /* 0x040fe20000001810 */
[----:B------:R-:W2:Y:S03]  /*c720*/  LDSM.16.MT88.4 R48, [R218+0xa800] ;  /* 0x00a80000da30783b */ /* 0x000ea60000004200 */
[----:B------:R-:W-:Y:S04]  /*c730*/  FADD.FTZ R0, R226, R0 ;  /* 0x00000000e2007221 */ /* 0x000fe80000010000 */
        /* <DEDUP_REMOVED lines=11> */
[C---:B------:R-:W-:Y:S07]  /*c7f0*/  HMMA.16816.F32 R104, R36.reuse, R48, R104 ;  /* 0x000000302468723c */ /* 0x040fee0000001868 */
[----:B------:R-:W-:Y:S01]  /*c800*/  LOP3.LUT R48, R163, UR5, R158, 0x96, !PT ;  /* 0x00000005a3307c12 */ /* 0x000fe2000f8e969e */
[-C--:B------:R-:W-:Y:S04]  /*c810*/  HMMA.16816.F32 R108, R36, R50.reuse, R108 ;  /* 0x00000032246c723c */ /* 0x080fe8000000186c */
[----:B------:R-:W-:Y:S04]  /*c820*/  IMAD.WIDE.U32 R48, R48, -0x2daee0ad, RZ ;  /* 0xd2511f5330307825 */ /* 0x000fe800078e00ff */
[C---:B------:R-:W-:Y:S01]  /*c830*/  HMMA.16816.F32 R112, R40.reuse, R50, R112 ;  /* 0x000000322870723c */ /* 0x040fe20000001870 */
[--C-:B------:R-:W-:Y:S03]  /*c840*/  SHF.R.U32.HI R56, RZ, 0x10, R48.reuse ;  /* 0x00000010ff387819 */ /* 0x100fe60000011630 */
[----:B------:R-:W-:Y:S02]  /*c850*/  SHF.R.U32.HI R57, RZ, 0x18, R48 ;  /* 0x00000018ff397819 */ /* 0x000fe40000011630 */
[----:B------:R-:W-:Y:S02]  /*c860*/  LOP3.LUT R54, R48, 0xffff, RZ, 0xc0, !PT ;  /* 0x0000ffff30367812 */ /* 0x000fe400078ec0ff */
[-C--:B---3--:R-:W-:Y:S01]  /*c870*/  HMMA.16816.F32 R32, R40, R140.reuse, R32 ;  /* 0x0000008c2820723c */ /* 0x088fe20000001820 */
[----:B------:R-:W-:Y:S03]  /*c880*/  LOP3.LUT R50, R155, UR5, R160, 0x96, !PT ;  /* 0x000000059b327c12 */ /* 0x000fe6000f8e96a0 */
[----:B------:R-:W-:Y:S02]  /*c890*/  LOP3.LUT R52, R49, UR14, R156, 0x96, !PT ;  /* 0x0000000e31347c12 */ /* 0x000fe4000f8e969c */
[----:B------:R-:W-:Y:S01]  /*c8a0*/  IMAD.WIDE.U32 R50, R50, -0x2daee0ad, RZ ;  /* 0xd2511f5332327825 */ /* 0x000fe200078e00ff */
[----:B------:R-:W-:Y:S01]  /*c8b0*/  LOP3.LUT R64, R48, 0xff, RZ, 0xc0, !PT ;  /* 0x000000ff30407812 */ /* 0x000fe200078ec0ff */
[C---:B------:R-:W-:Y:S04]  /*c8c0*/  HMMA.16816.F32 R20, R36.reuse, R140, R20 ;  /* 0x0000008c2414723c */ /* 0x040fe80000001814 */
[----:B------:R-:W-:Y:S02]  /*c8d0*/  LOP3.LUT R3, R51, UR14, R152, 0x96, !PT ;  /* 0x0000000e33037c12 */ /* 0x000fe4000f8e9698 */
[----:B------:R-:W2:Y:S01]  /*c8e0*/  LDSM.16.MT88.4 R152, [R216+0x9c00] ;  /* 0x009c0000d898783b */ /* 0x000ea20000004200 */
[C---:B------:R-:W-:Y:S01]  /*c8f0*/  LOP3.LUT R55, R50.reuse, 0xff, RZ, 0xc0, !PT ;  /* 0x000000ff32377812 */ /* 0x040fe200078ec0ff */
[-C--:B------:R-:W-:Y:S01]  /*c900*/  HMMA.16816.F32 R116, R36, R142.reuse, R116 ;  /* 0x0000008e2474723c */ /* 0x080fe20000001874 */
[----:B------:R-:W-:Y:S03]  /*c910*/  LOP3.LUT R49, R50, 0xffff, RZ, 0xc0, !PT ;  /* 0x0000ffff32317812 */ /* 0x000fe600078ec0ff */
[--C-:B------:R-:W-:Y:S02]  /*c920*/  SHF.R.U32.HI R48, RZ, 0x10, R50.reuse ;  /* 0x00000010ff307819 */ /* 0x100fe40000011632 */
[----:B------:R-:W-:Y:S02]  /*c930*/  SHF.R.U32.HI R53, RZ, 0x18, R50 ;  /* 0x00000018ff357819 */ /* 0x000fe40000011632 */
[C---:B------:R-:W-:Y:S01]  /*c940*/  HMMA.16816.F32 R120, R40.reuse, R142, R120 ;  /* 0x0000008e2878723c */ /* 0x040fe20000001878 */
[----:B------:R-:W-:Y:S03]  /*c950*/  LOP3.LUT R50, R56, 0xff, RZ, 0xc0, !PT ;  /* 0x000000ff38327812 */ /* 0x000fe600078ec0ff */
[----:B------:R-:W-:Y:S02]  /*c960*/  SHF.R.U32.HI R51, RZ, 0x8, R54 ;  /* 0x00000008ff337819 */ /* 0x000fe40000011636 */
[----:B------:R-:W-:Y:S02]  /*c970*/  PRMT R171, R50, 0x5410, R57 ;  /* 0x0000541032ab7816 */ /* 0x000fe40000000039 */
[-C--:B-1----:R-:W-:Y:S01]  /*c980*/  HMMA.16816.F32 R24, R40, R44.reuse, R24 ;  /* 0x0000002c2818723c */ /* 0x082fe20000001818 */
[----:B------:R-:W-:Y:S01]  /*c990*/  SHF.R.U32.HI R49, RZ, 0x8, R49 ;  /* 0x00000008ff317819 */ /* 0x000fe20000011631 */
[----:B----4-:R-:W-:Y:S02]  /*c9a0*/  LDSM.16.MT88.4 R56, [R218+0xac00] ;  /* 0x00ac0000da38783b */ /* 0x010fe40000004200 */
[----:B------:R-:W-:Y:S01]  /*c9b0*/  LOP3.LUT R54, R52, 0xff, RZ, 0xc0, !PT ;  /* 0x000000ff34367812 */ /* 0x000fe200078ec0ff */
[--C-:B------:R-:W-:Y:S01]  /*c9c0*/  HSET2.LE.AND R171, R171, R245.reuse, PT ;  /* 0x000000f5abab7233 */ /* 0x100fe20003803000 */
[----:B------:R-:W-:Y:S02]  /*c9d0*/  PRMT R65, R55, 0x5410, R49 ;  /* 0x0000541037417816 */ /* 0x000fe40000000031 */
[C---:B------:R-:W-:Y:S01]  /*c9e0*/  HMMA.16816.F32 R124, R36.reuse, R44, R124 ;  /* 0x0000002c247c723c */ /* 0x040fe2000000187c */
[----:B------:R-:W-:Y:S03]  /*c9f0*/  LOP3.LUT R48, R48, 0xff, RZ, 0xc0, !PT ;  /* 0x000000ff30307812 */ /* 0x000fe600078ec0ff */
[----:B------:R-:W-:Y:S02]  /*ca00*/  LOP3.LUT R50, R52, 0xffff, RZ, 0xc0, !PT ;  /* 0x0000ffff34327812 */ /* 0x000fe400078ec0ff */
[----:B------:R-:W-:Y:S02]  /*ca10*/  PRMT R64, R64, 0x5410, R51 ;  /* 0x0000541040407816 */ /* 0x000fe40000000033 */
[-C--:B------:R-:W-:Y:S01]  /*ca20*/  HMMA.16816.F32 R128, R36, R46.reuse, R128 ;  /* 0x0000002e2480723c */ /* 0x080fe20000001880 */
[--C-:B------:R-:W-:Y:S03]  /*ca30*/  SHF.R.U32.HI R51, RZ, 0x10, R52.reuse ;  /* 0x00000010ff337819 */ /* 0x100fe60000011634 */
[----:B------:R-:W-:Y:S01]  /*ca40*/  SHF.R.U32.HI R49, RZ, 0x10, R3 ;  /* 0x00000010ff317819 */ /* 0x000fe20000011603 */
[--C-:B------:R-:W-:Y:S01]  /*ca50*/  HSET2.LE.AND R170, R64, R245.reuse, PT ;  /* 0x000000f540aa7233 */ /* 0x100fe20003803000 */
[----:B------:R-:W-:Y:S02]  /*ca60*/  PRMT R66, R48, 0x5410, R53 ;  /* 0x0000541030427816 */ /* 0x000fe40000000035 */
[----:B------:R-:W-:Y:S01]  /*ca70*/  HMMA.16816.F32 R28, R40, R46, R28 ;  /* 0x0000002e281c723c */ /* 0x000fe2000000181c */
[----:B------:R-:W-:Y:S01]  /*ca80*/  LOP3.LUT R48, R3, 0xffff, RZ, 0xc0, !PT ;  /* 0x0000ffff03307812 */ /* 0x000fe200078ec0ff */
[----:B------:R-:W-:Y:S02]  /*ca90*/  LDSM.16.MT88.4 R40, [R216+0xbc00] ;  /* 0x00bc0000d828783b */ /* 0x000fe40000004200 */
[----:B------:R-:W-:Y:S01]  /*caa0*/  SHF.R.U32.HI R53, RZ, 0x18, R52 ;  /* 0x00000018ff357819 */ /* 0x000fe20000011634 */
[--C-:B------:R-:W-:Y:S01]  /*cab0*/  HSET2.LE.AND R44, R66, R245.reuse, PT ;  /* 0x000000f5422c7233 */ /* 0x100fe20003803000 */
[----:B------:R-:W-:Y:S02]  /*cac0*/  SHF.R.U32.HI R50, RZ, 0x8, R50 ;  /* 0x00000008ff327819 */ /* 0x000fe40000011632 */
[----:B------:R-:W-:Y:S04]  /*cad0*/  LOP3.LUT R51, R51, 0xff, RZ, 0xc0, !PT ;  /* 0x000000ff33337812 */ /* 0x000fe800078ec0ff */
[----:B------:R-:W-:Y:S02]  /*cae0*/  LOP3.LUT R52, R3, 0xff, RZ, 0xc0, !PT ;  /* 0x000000ff03347812 */ /* 0x000fe400078ec0ff */
[----:B------:R-:W-:Y:S02]  /*caf0*/  LOP3.LUT R49, R49, 0xff, RZ, 0xc0, !PT ;  /* 0x000000ff31317812 */ /* 0x000fe400078ec0ff */
[----:B------:R-:W-:Y:S02]  /*cb00*/  SHF.R.U32.HI R3, RZ, 0x18, R3 ;  /* 0x00000018ff037819 */ /* 0x000fe40000011603 */
[----:B------:R-:W-:Y:S02]  /*cb10*/  SHF.R.U32.HI R48, RZ, 0x8, R48 ;  /* 0x00000008ff307819 */ /* 0x000fe40000011630 */
[----:B------:R-:W-:Y:S02]  /*cb20*/  PRMT R168, R54, 0x5410, R50 ;  /* 0x0000541036a87816 */ /* 0x000fe40000000032 */
[----:B------:R-:W-:Y:S02]  /*cb30*/  PRMT R169, R51, 0x5410, R53 ;  /* 0x0000541033a97816 */ /* 0x000fe40000000035 */
[----:B------:R-:W-:Y:S01]  /*cb40*/  PRMT R61, R49, 0x5410, R3 ;  /* 0x00005410313d7816 */ /* 0x000fe20000000003 */
[--C-:B------:R-:W-:Y:S01]  /*cb50*/  HSET2.LE.AND R168, R168, R245.reuse, PT ;  /* 0x000000f5a8a87233 */ /* 0x100fe20003803000 */
[----:B------:R-:W-:Y:S01]  /*cb60*/  F2FP.PACK_AB R3, R179, R180 ;  /* 0x000000b4b303723e */ /* 0x000fe200000000ff */
[--C-:B------:R-:W-:Y:S01]  /*cb70*/  HSET2.LE.AND R169, R169, R245.reuse, PT ;  /* 0x000000f5a9a97233 */ /* 0x100fe20003803000 */
[----:B------:R-:W-:Y:S02]  /*cb80*/  PRMT R60, R52, 0x5410, R48 ;  /* 0x00005410343c7816 */ /* 0x000fe40000000030 */
[----:B------:R-:W-:Y:S01]  /*cb90*/  LOP3.LUT R170, R170, R3, RZ, 0xc0, !PT ;  /* 0x00000003aaaa7212 */ /* 0x000fe200078ec0ff */
[----:B------:R-:W1:Y:S01]  /*cba0*/  LDSM.16.MT88.4 R48, [R218+0x9c00] ;  /* 0x009c0000da30783b */ /* 0x000e620000004200 */
[----:B------:R-:W-:Y:S01]  /*cbb0*/  F2FP.PACK_AB R3, R184, R178 ;  /* 0x000000b2b803723e */ /* 0x000fe200000000ff */
[--C-:B------:R-:W-:Y:S01]  /*cbc0*/  HSET2.LE.AND R38, R60, R245.reuse, PT ;  /* 0x000000f53c267233 */ /* 0x100fe20003803000 */
[----:B------:R-:W-:Y:S02]  /*cbd0*/  F2FP.PACK_AB R36, R176, R177 ;  /* 0x000000b1b024723e */ /* 0x000fe400000000ff */
[----:B------:R-:W-:Y:S02]  /*cbe0*/  F2FP.PACK_AB R37, R185, R175 ;  /* 0x000000afb925723e */ /* 0x000fe400000000ff */
[----:B------:R-:W-:Y:S01]  /*cbf0*/  F2FP.PACK_AB R39, R173, R174 ;  /* 0x000000aead27723e */ /* 0x000fe200000000ff */
[----:B------:R-:W3:Y:S01]  /*cc00*/  LDSM.16.MT88.4 R52, [R216+0xac00] ;  /* 0x00ac0000d834783b */ /* 0x000ee20000004200 */
[----:B------:R-:W-:Y:S02]  /*cc10*/  LOP3.LUT R168, R168, R3, RZ, 0xc0, !PT ;  /* 0x00000003a8a87212 */ /* 0x000fe400078ec0ff */
[----:B------:R-:W-:Y:S02]  /*cc20*/  LOP3.LUT R171, R171, R36, RZ, 0xc0, !PT ;  /* 0x00000024abab7212 */ /* 0x000fe400078ec0ff */
[----:B------:R-:W-:Y:S01]  /*cc30*/  LOP3.LUT R169, R169, R37, RZ, 0xc0, !PT ;  /* 0x00000025a9a97212 */ /* 0x000fe200078ec0ff */
[--C-:B------:R-:W-:Y:S01]  /*cc40*/  HSET2.LE.AND R37, R61, R245.reuse, PT ;  /* 0x000000f53d257233 */ /* 0x100fe20003803000 */
[----:B------:R-:W-:Y:S01]  /*cc50*/  LOP3.LUT R36, R38, R39, RZ, 0xc0, !PT ;  /* 0x0000002726247212 */ /* 0x000fe200078ec0ff */
[----:B------:R-:W-:Y:S01]  /*cc60*/  HSET2.LE.AND R38, R65, R245, PT ;  /* 0x000000f541267233 */ /* 0x000fe20003803000 */
[----:B-----5:R-:W-:Y:S02]  /*cc70*/  F2FP.PACK_AB R3, R139, R172 ;  /* 0x000000ac8b03723e */ /* 0x020fe400000000ff */
[----:B------:R-:W-:Y:S01]  /*cc80*/  F2FP.PACK_AB R39, R186, R67 ;  /* 0x00000043ba27723e */ /* 0x000fe200000000ff */
[-C--:B--2---:R-:W-:Y:S01]  /*cc90*/  HMMA.16816.F32 R140, R168, R152.reuse, R4 ;  /* 0x00000098a88c723c */ /* 0x084fe20000001804 */
[----:B------:R-:W-:Y:S01]  /*cca0*/  F2FP.PACK_AB R45, R187, R62 ;  /* 0x0000003ebb2d723e */ /* 0x000fe200000000ff */
[----:B------:R-:W2:Y:S01]  /*ccb0*/  LDSM.16.MT88.4 R4, [R218+0xbc00] ;  /* 0x00bc0000da04783b */ /* 0x000ea20000004200 */
[----:B------:R-:W-:Y:S01]  /*ccc0*/  LOP3.LUT R37, R37, R3, RZ, 0xc0, !PT ;  /* 0x0000000325257212 */ /* 0x000fe200078ec0ff */
[----:B------:R-:W-:Y:S01]  /*ccd0*/  FFMA.FTZ R3, R135, R252, R229 ;  /* 0x000000fc87037223 */ /* 0x000fe200000100e5 */
[----:B------:R-:W-:Y:S01]  /*cce0*/  LOP3.LUT R38, R38, R39, RZ, 0xc0, !PT ;  /* 0x0000002726267212 */ /* 0x000fe200078ec0ff */
[----:B------:R-:W-:Y:S01]  /*ccf0*/  IMAD.MOV.U32 R135, RZ, RZ, R136 ;  /* 0x000000ffff877224 */ /* 0x000fe200078e0088 */
[----:B------:R-:W-:Y:S01]  /*cd00*/  LOP3.LUT R39, R44, R45, RZ, 0xc0, !PT ;  /* 0x0000002d2c277212 */ /* 0x000fe200078ec0ff */
[----:B------:R-:W-:Y:S06]  /*cd10*/  FADD.FTZ R3, R228, R3 ;  /* 0x00000003e4037221 */ /* 0x000fec0000010000 */
[C---:B------:R-:W-:Y:S07]  /*cd20*/  HMMA.16816.F32 R144, R36.reuse, R152, R8 ;  /* 0x000000982490723c */ /* 0x040fee0000001808 */
[----:B------:R-:W-:Y:S01]  /*cd30*/  FADD.FTZ R8, R236, R133 ;  /* 0x00000085ec087221 */ /* 0x000fe20000010000 */
        /* <DEDUP_REMOVED lines=24> */
[-C--:B---3--:R-:W-:Y:S01]  /*cec0*/  HMMA.16816.F32 R84, R168, R52.reuse, R84 ;  /* 0x00000034a854723c */ /* 0x088fe20000001854 */
[----:B------:R-:W-:Y:S03]  /*ced0*/  FADD.FTZ R3, R167, R3 ;  /* 0x00000003a7037221 */ /* 0x000fe60000010000 */
[----:B------:R-:W-:Y:S02]  /*cee0*/  FADD.FTZ R0, R190, R0 ;  /* 0x00000000be007221 */ /* 0x000fe40000010000 */
[----:B------:R-:W-:Y:S02]  /*cef0*/  FADD.FTZ R3, R192, R3 ;  /* 0x00000003c0037221 */ /* 0x000fe40000010000 */
[C---:B------:R-:W-:Y:S01]  /*cf00*/  HMMA.16816.F32 R88, R36.reuse, R52, R88 ;  /* 0x000000342458723c */ /* 0x040fe20000001858 */
[----:B------:R-:W-:Y:S03]  /*cf10*/  FADD.FTZ R9, R212, R10 ;  /* 0x0000000ad4097221 */ /* 0x000fe60000010000 */
[----:B------:R-:W-:Y:S04]  /*cf20*/  FADD.FTZ R8, R240, R12 ;  /* 0x0000000cf0087221 */ /* 0x000fe80000010000 */
[-C--:B------:R-:W-:Y:S01]  /*cf30*/  HMMA.16816.F32 R92, R36, R54.reuse, R92 ;  /* 0x00000036245c723c */ /* 0x080fe2000000185c */
[----:B------:R-:W-:Y:S04]  /*cf40*/  FADD.FTZ R8, R215, R8 ;  /* 0x00000008d7087221 */ /* 0x000fe80000010000 */
[----:B------:R-:W-:Y:S03]  /*cf50*/  FADD.FTZ R8, R214, R8 ;  /* 0x00000008d6087221 */ /* 0x000fe60000010000 */
[C---:B------:R-:W-:Y:S01]  /*cf60*/  HMMA.16816.F32 R96, R168.reuse, R54, R96 ;  /* 0x00000036a860723c */ /* 0x040fe20000001860 */
[----:B------:R-:W-:Y:S04]  /*cf70*/  FADD.FTZ R8, R225, R8 ;  /* 0x00000008e1087221 */ /* 0x000fe80000010000 */
[----:B------:R-:W-:Y:S03]  /*cf80*/  FADD.FTZ R8, R224, R8 ;  /* 0x00000008e0087221 */ /* 0x000fe60000010000 */
        /* <DEDUP_REMOVED lines=13> */
[----:B------:R-:W-:Y:S07]  /*d060*/  FADD.FTZ R3, R175, R3 ;  /* 0x00000003af037221 */ /* 0x000fee0000010000 */
[-C--:B------:R-:W-:Y:S08]  /*d070*/  HMMA.16816.F32 R156, R168, R40.reuse, R32 ;  /* 0x00000028a89c723c */ /* 0x080ff00000001820 */
[C---:B------:R-:W-:Y:S08]  /*d080*/  HMMA.16816.F32 R160, R36.reuse, R40, R20 ;  /* 0x0000002824a0723c */ /* 0x040ff00000001814 */
[-C--:B------:R-:W-:Y:S08]  /*d090*/  HMMA.16816.F32 R116, R36, R42.reuse, R116 ;  /* 0x0000002a2474723c */ /* 0x080ff00000001874 */
[C---:B------:R-:W-:Y:S08]  /*d0a0*/  HMMA.16816.F32 R120, R168.reuse, R42, R120 ;  /* 0x0000002aa878723c */ /* 0x040ff00000001878 */
[-C--:B--2---:R-:W-:Y:S08]  /*d0b0*/  HMMA.16816.F32 R164, R168, R4.reuse, R24 ;  /* 0x00000004a8a4723c */ /* 0x084ff00000001818 */
        /* <DEDUP_REMOVED lines=22> */
[----:B------:R-:W-:Y:S01]  /*d220*/  FADD.FTZ R251, R176, R6 ;  /* 0x00000006b0fb7221 */ /* 0x000fe20000010000 */
[----:B------:R1:W-:Y:S01]  /*d230*/  STL [R1], R3 ;  /* 0x0000000301007387 */ /* 0x0003e20000100800 */
[----:B------:R-:W-:Y:S02]  /*d240*/  FADD.FTZ R252, R186, R4 ;  /* 0x00000004bafc7221 */ /* 0x000fe40000010000 */
[----:B------:R-:W-:Y:S02]  /*d250*/  IMAD.MOV.U32 R223, RZ, RZ, R0 ;  /* 0x000000ffffdf7224 */ /* 0x000fe400078e0000 */
[----:B------:R-:W-:Y:S02]  /*d260*/  IMAD.MOV.U32 R0, RZ, RZ, R138 ;  /* 0x000000ffff007224 */ /* 0x000fe400078e008a */
[----:B------:R-:W-:Y:S02]  /*d270*/  IMAD.MOV.U32 R139, RZ, RZ, R2 ;  /* 0x000000ffff8b7224 */ /* 0x000fe400078e0002 */
[----:B-1----:R-:W-:Y:S01]  /*d280*/  IMAD.MOV.U32 R3, RZ, RZ, R137 ;  /* 0x000000ffff037224 */ /* 0x002fe200078e0089 */
[----:B------:R-:W-:-:S05]  /*d290*/  @P5 BRA `(.L_x_451) ;  /* 0xffffb25000005947 */ /* 0x000fca000383ffff */
.L_x_450:
[----:B-12---:R-:W2:Y:S04]  /*d2a0*/  LDL.LU R8, [R1] ;  /* 0x0000000001087983 */ /* 0x006ea80000300800 */
[----:B------:R-:W3:Y:S04]  /*d2b0*/  LDL.LU R172, [R1+0x38] ;  /* 0x0000380001ac7983 */ /* 0x000ee80000300800 */
[----:B------:R-:W1:Y:S04]  /*d2c0*/  SHFL.BFLY PT, R0, R251, 0x2, 0x1f ;  /* 0x0c401f00fb007f89 */ /* 0x000e6800000e0000 */
[----:B------:R-:W4:Y:S04]  /*d2d0*/  SHFL.BFLY PT, R3, R250, 0x2, 0x1f ;  /* 0x0c401f00fa037f89 */ /* 0x000f2800000e0000 */
[----:B------:R-:W4:Y:S04]  /*d2e0*/  SHFL.BFLY PT, R7, R252, 0x2, 0x1f ;  /* 0x0c401f00fc077f89 */ /* 0x000f2800000e0000 */
[----:B------:R-:W4:Y:S01]  /*d2f0*/  S2R R139, SR_TID.X ;  /* 0x00000000008b7919 */ /* 0x000f220000002100 */
[----:B-1----:R-:W-:-:S02]  /*d300*/  FADD.FTZ R0, R0, R251 ;  /* 0x000000fb00007221 */ /* 0x002fc40000010000 */
[----:B----4-:R-:W-:-:S03]  /*d310*/  FADD.FTZ R3, R3, R250 ;  /* 0x000000fa03037221 */ /* 0x010fc60000010000 */
[----:B------:R-:W1:Y:S01]  /*d320*/  SHFL.BFLY PT, R5, R0, 0x1, 0x1f ;  /* 0x0c201f0000057f89 */ /* 0x000e6200000e0000 */
[----:B------:R-:W-:-:S03]  /*d330*/  FADD.FTZ R7, R7, R252 ;  /* 0x000000fc07077221 */ /* 0x000fc60000010000 */
[----:B------:R-:W4:Y:S01]  /*d340*/  SHFL.BFLY PT, R4, R3, 0x1, 0x1f ;  /* 0x0c201f0003047f89 */ /* 0x000f2200000e0000 */
[----:B------:R-:W-:-:S04]  /*d350*/  SHF.R.S32.HI R53, RZ, 0x1f, R139 ;  /* 0x0000001fff357819 */ /* 0x000fc8000001148b */
[CC--:B------:R-:W-:Y:S02]  /*d360*/  LEA.HI R14, R53.reuse, R139.reuse, RZ, 0x2 ;  /* 0x0000008b350e7211 */ /* 0x0c0fe400078f10ff */
[----:B------:R-:W-:Y:S02]  /*d370*/  LEA.HI R53, R53, R139, RZ, 0x5 ;  /* 0x0000008b35357211 */ /* 0x000fe400078f28ff */
[----:B------:R-:W-:Y:S01]  /*d380*/  LOP3.LUT R10, R14, 0xfffffffc, RZ, 0xc0, !PT ;  /* 0xfffffffc0e0a7812 */ /* 0x000fe200078ec0ff */
[----:B-1----:R-:W-:Y:S01]  /*d390*/  FADD.FTZ R50, R0, R5 ;  /* 0x0000000500327221 */ /* 0x002fe20000010000 */
[----:B------:R-:W-:Y:S01]  /*d3a0*/  MOV R0, 0x3f800000 ;  /* 0x3f80000000007802 */ /* 0x000fe20000000f00 */
[----:B----4-:R-:W-:-:S03]  /*d3b0*/  FADD.FTZ R51, R3, R4 ;  /* 0x0000000403337221 */ /* 0x010fc60000010000 */
[----:B------:R-:W-:Y:S02]  /*d3c0*/  FSETP.NE.FTZ.AND P5, PT, R50, RZ, PT ;  /* 0x000000ff3200720b */ /* 0x000fe40003fb5000 */
[----:B------:R-:W-:Y:S02]  /*d3d0*/  MOV R3, 0x3f800000 ;  /* 0x3f80000000037802 */ /* 0x000fe40000000f00 */
[----:B------:R-:W-:-:S09]  /*d3e0*/  FSETP.NE.FTZ.AND P6, PT, R51, RZ, PT ;  /* 0x000000ff3300720b */ /* 0x000fd20003fd5000 */
[----:B------:R-:W-:Y:S08]  /*d3f0*/  @P5 MUFU.RCP R3, R50 ;  /* 0x0000003200035308 */ /* 0x000ff00000001000 */
        /* <DEDUP_REMOVED lines=13> */
[C---:B------:R-:W-:Y:S01]  /*d4d0*/  FMUL.FTZ R84, R0.reuse, R84 ;  /* 0x0000005400547220 */ /* 0x040fe20000410000 */
[----:B------:R-:W1:Y:S01]  /*d4e0*/  S2R R68, SR_CTAID.Y ;  /* 0x0000000000447919 */ /* 0x000e620000002600 */
        /* <DEDUP_REMOVED lines=20> */
[----:B------:R-:W-:-:S03]  /*d630*/  FMUL.FTZ R168, R0, R168 ;  /* 0x000000a800a87220 */ /* 0x000fc60000410000 */
[----:B------:R-:W-:Y:S01]  /*d640*/  F2FP.PACK_AB R13, R13, R164 ;  /* 0x000000a40d0d723e */ /* 0x000fe200000000ff */
[----:B--2---:R-:W2:Y:S01]  /*d650*/  SHFL.BFLY PT, R6, R8, 0x2, 0x1f ;  /* 0x0c401f0008067f89 */ /* 0x004ea200000e0000 */
[----:B---3--:R-:W-:-:S13]  /*d660*/  ISETP.NE.AND P0, PT, R172, -0x1, PT ;  /* 0xffffffffac00780c */ /* 0x008fda0003f05270 */
[----:B------:R-:W-:-:S04]  /*d670*/  @P0 IMAD.WIDE.U32 R4, R172, c[0x0][0x1e8], RZ ;  /* 0x00007a00ac040a25 */ /* 0x000fc800078e00ff */
[----:B------:R-:W-:Y:S01]  /*d680*/  @P0 IMAD R135, R172, c[0x0][0x1ec], R5 ;  /* 0x00007b00ac870a24 */ /* 0x000fe200078e0205 */
[----:B------:R-:W-:Y:S01]  /*d690*/  @P0 MOV R134, R4 ;  /* 0x0000000400860202 */ /* 0x000fe20000000f00 */
[----:B------:R-:W-:Y:S01]  /*d6a0*/  FMUL.FTZ R4, R3, c[0x0][0x2dc] ;  /* 0x0000b70003047a20 */ /* 0x000fe20000410000 */
[----:B------:R-:W-:Y:S01]  /*d6b0*/  MOV R3, 0x3f800000 ;  /* 0x3f80000000037802 */ /* 0x000fe20000000f00 */
[----:B--2---:R-:W-:Y:S01]  /*d6c0*/  FADD.FTZ R6, R6, R8 ;  /* 0x0000000806067221 */ /* 0x004fe20000010000 */
[----:B------:R-:W-:Y:S01]  /*d6d0*/  IADD3 R5, -R10, R139, RZ ;  /* 0x0000008b0a057210 */ /* 0x000fe20007ffe1ff */
[----:B------:R-:W2:Y:S01]  /*d6e0*/  SHFL.BFLY PT, R8, R7, 0x1, 0x1f ;  /* 0x0c201f0007087f89 */ /* 0x000ea200000e0000 */
[C---:B------:R-:W-:Y:S02]  /*d6f0*/  FMUL.FTZ R142, R4.reuse, R142 ;  /* 0x0000008e048e7220 */ /* 0x040fe40000410000 */
[C---:B------:R-:W-:Y:S01]  /*d700*/  FMUL.FTZ R46, R4.reuse, R143 ;  /* 0x0000008f042e7220 */ /* 0x040fe20000410000 */
[----:B------:R-:W3:Y:S01]  /*d710*/  SHFL.BFLY PT, R9, R6, 0x1, 0x1f ;  /* 0x0c201f0006097f89 */ /* 0x000ee200000e0000 */
        /* <DEDUP_REMOVED lines=15> */
[----:B--2--5:R-:W-:Y:S01]  /*d810*/  FADD.FTZ R132, R7, R8 ;  /* 0x0000000807847221 */ /* 0x024fe20000010000 */
[----:B------:R-:W-:Y:S01]  /*d820*/  SHF.R.S32.HI R7, RZ, 0x5, R53 ;  /* 0x00000005ff077819 */ /* 0x000fe20000011435 */
[----:B------:R-:W-:Y:S01]  /*d830*/  FMUL.FTZ R102, R4, R102 ;  /* 0x0000006604667220 */ /* 0x000fe20000410000 */
[----:B------:R-:W-:Y:S01]  /*d840*/  F2FP.PACK_AB R32, R32, R98 ;  /* 0x000000622020723e */ /* 0x000fe200000000ff */
[----:B---3--:R-:W-:Y:S01]  /*d850*/  FADD.FTZ R133, R6, R9 ;  /* 0x0000000906857221 */ /* 0x008fe20000010000 */
[----:B------:R-:W-:Y:S01]  /*d860*/  FSETP.NE.FTZ.AND P4, PT, R132, RZ, PT ;  /* 0x000000ff8400720b */ /* 0x000fe20003f95000 */
[----:B------:R-:W-:Y:S01]  /*d870*/  FMUL.FTZ R9, R0, R169 ;  /* 0x000000a900097220 */ /* 0x000fe20000410000 */
[----:B------:R-:W-:Y:S01]  /*d880*/  MOV R0, 0x3f800000 ;  /* 0x3f80000000007802 */ /* 0x000fe20000000f00 */
[C---:B------:R-:W-:Y:S01]  /*d890*/  FMUL.FTZ R28, R4.reuse, R103 ;  /* 0x00000067041c7220 */ /* 0x040fe20000410000 */
[----:B------:R-:W-:Y:S01]  /*d8a0*/  FSETP.NE.FTZ.AND P3, PT, R133, RZ, PT ;  /* 0x000000ff8500720b */ /* 0x000fe20003f75000 */
[C---:B------:R-:W-:Y:S01]  /*d8b0*/  FMUL.FTZ R114, R4.reuse, R114 ;  /* 0x0000007204727220 */ /* 0x040fe20000410000 */
[----:B------:R-:W-:Y:S01]  /*d8c0*/  LEA R52, R7, R5, 0x8 ;  /* 0x0000000507347211 */ /* 0x000fe200078e40ff */
[----:B------:R-:W-:Y:S01]  /*d8d0*/  FMUL.FTZ R24, R4, R115 ;  /* 0x0000007304187220 */ /* 0x000fe20000410000 */
[----:B------:R-:W-:Y:S01]  /*d8e0*/  F2FP.PACK_AB R28, R28, R102 ;  /* 0x000000661c1c723e */ /* 0x000fe200000000ff */
[C---:B------:R-:W-:Y:S01]  /*d8f0*/  FMUL.FTZ R158, R4.reuse, R158 ;  /* 0x0000009e049e7220 */ /* 0x040fe20000410000 */
[----:B------:R-:W-:Y:S01]  /*d900*/  F2FP.PACK_AB R9, R9, R168 ;  /* 0x000000a80909723e */ /* 0x000fe200000000ff */
[----:B------:R-:W-:Y:S01]  /*d910*/  FMUL.FTZ R20, R4, R159 ;  /* 0x0000009f04147220 */ /* 0x000fe20000410000 */
[----:B------:R-:W-:Y:S01]  /*d920*/  F2FP.PACK_AB R24, R24, R114 ;  /* 0x000000721818723e */ /* 0x000fe200000000ff */
[----:B------:R-:W2:Y:S01]  /*d930*/  @P4 MUFU.RCP R3, R132 ;  /* 0x0000008400034308 */ /* 0x000ea20000001000 */
[----:B------:R-:W-:-:S02]  /*d940*/  FMUL.FTZ R122, R4, R122 ;  /* 0x0000007a047a7220 */ /* 0x000fc40000410000 */
[----:B------:R-:W-:Y:S01]  /*d950*/  FMUL.FTZ R16, R4, R123 ;  /* 0x0000007b04107220 */ /* 0x000fe20000410000 */
[----:B------:R-:W-:Y:S01]  /*d960*/  F2FP.PACK_AB R20, R20, R158 ;  /* 0x0000009e1414723e */ /* 0x000fe200000000ff */
[C---:B------:R-:W-:Y:S02]  /*d970*/  FMUL.FTZ R166, R4.reuse, R166 ;  /* 0x000000a604a67220 */ /* 0x040fe40000410000 */
[C---:B------:R-:W-:Y:S01]  /*d980*/  FMUL.FTZ R12, R4.reuse, R167 ;  /* 0x000000a7040c7220 */ /* 0x040fe20000410000 */
[----:B------:R-:W3:Y:S01]  /*d990*/  @P3 MUFU.RCP R0, R133 ;  /* 0x0000008500003308 */ /* 0x000ee20000001000 */
[----:B------:R-:W-:Y:S01]  /*d9a0*/  FMUL.FTZ R170, R4, R170 ;  /* 0x000000aa04aa7220 */ /* 0x000fe20000410000 */
[----:B------:R-:W-:Y:S01]  /*d9b0*/  F2FP.PACK_AB R16, R16, R122 ;  /* 0x0000007a1010723e */ /* 0x000fe200000000ff */
[----:B------:R-:W-:Y:S01]  /*d9c0*/  FMUL.FTZ R8, R4, R171 ;  /* 0x000000ab04087220 */ /* 0x000fe20000410000 */
[----:B------:R-:W-:Y:S01]  /*d9d0*/  F2FP.PACK_AB R12, R12, R166 ;  /* 0x000000a60c0c723e */ /* 0x000fe200000000ff */
[----:B--2---:R-:W-:-:S03]  /*d9e0*/  FMUL.FTZ R3, R3, c[0x0][0x2dc] ;  /* 0x0000b70003037a20 */ /* 0x004fc60000410000 */
[----:B------:R-:W-:Y:S01]  /*d9f0*/  F2FP.PACK_AB R8, R8, R170 ;  /* 0x000000aa0808723e */ /* 0x000fe200000000ff */
[C---:B------:R-:W-:Y:S02]  /*da00*/  FMUL.FTZ R144, R3.reuse, R144 ;  /* 0x0000009003907220 */ /* 0x040fe40000410000 */
[C---:B------:R-:W-:Y:S02]  /*da10*/  FMUL.FTZ R49, R3.reuse, R145 ;  /* 0x0000009103317220 */ /* 0x040fe40000410000 */
        /* <DEDUP_REMOVED lines=33> */
[----:B---3--:R-:W-:Y:S01]  /*dc30*/  FMUL.FTZ R0, R0, c[0x0][0x2dc] ;  /* 0x0000b70000007a20 */ /* 0x008fe20000410000 */
[----:B------:R-:W-:-:S02]  /*dc40*/  F2FP.PACK_AB R11, R11, R124 ;  /* 0x0000007c0b0b723e */ /* 0x000fc400000000ff */
[----:B------:R-:W-:Y:S01]  /*dc50*/  SHF.R.S32.HI R4, RZ, 0x1f, R3 ;  /* 0x0000001fff047819 */ /* 0x000fe20000011403 */
[C---:B------:R-:W-:Y:S01]  /*dc60*/  FMUL.FTZ R146, R0.reuse, R146 ;  /* 0x0000009200927220 */ /* 0x040fe20000410000 */
[----:B------:R-:W-:Y:S01]  /*dc70*/  F2FP.PACK_AB R7, R7, R128 ;  /* 0x000000800707723e */ /* 0x000fe200000000ff */
[----:B------:R-:W-:Y:S01]  /*dc80*/  FMUL.FTZ R147, R0, R147 ;  /* 0x0000009300937220 */ /* 0x000fe20000410000 */
[----:B------:R-:W-:Y:S01]  /*dc90*/  LEA.HI R4, R4, R3, RZ, 0x3 ;  /* 0x0000000304047211 */ /* 0x000fe200078f18ff */
[C---:B------:R-:W-:Y:S02]  /*dca0*/  FMUL.FTZ R150, R0.reuse, R150 ;  /* 0x0000009600967220 */ /* 0x040fe40000410000 */
        /* <DEDUP_REMOVED lines=33> */
[----:B------:R-:W-:Y:S02]  /*dec0*/  LEA.HI R0, R3, R3, RZ, 0x1 ;  /* 0x0000000303007211 */ /* 0x000fe400078f08ff */
[----:B------:R-:W-:Y:S02]  /*ded0*/  F2FP.PACK_AB R10, R10, R126 ;  /* 0x0000007e0a0a723e */ /* 0x000fe400000000ff */
[----:B------:R-:W-:Y:S02]  /*dee0*/  SHF.R.S32.HI R5, RZ, 0x1, R0 ;  /* 0x00000001ff057819 */ /* 0x000fe40000011400 */
[----:B------:R-:W-:-:S02]  /*def0*/  LOP3.LUT R0, R0, 0x3fffffe, RZ, 0xc0, !PT ;  /* 0x03fffffe00007812 */ /* 0x000fc400078ec0ff */
[----:B------:R-:W-:Y:S02]  /*df00*/  SHF.L.U32 R4, R5, 0x6, RZ ;  /* 0x0000000605047819 */ /* 0x000fe400000006ff */
[----:B------:R-:W-:Y:S02]  /*df10*/  IADD3 R0, R3, -R0, RZ ;  /* 0x8000000003007210 */ /* 0x000fe40007ffe0ff */
[----:B------:R-:W-:Y:S02]  /*df20*/  LOP3.LUT R3, R4, 0xc0, RZ, 0xc0, !PT ;  /* 0x000000c004037812 */ /* 0x000fe400078ec0ff */
[----:B------:R-:W-:Y:S02]  /*df30*/  LOP3.LUT R4, R5, 0x1, RZ, 0xc0, !PT ;  /* 0x0000000105047812 */ /* 0x000fe400078ec0ff */
[----:B------:R-:W-:Y:S02]  /*df40*/  LEA R0, R0, R52, 0x4 ;  /* 0x0000003400007211 */ /* 0x000fe400078e20ff */
[----:B------:R-:W-:-:S02]  /*df50*/  LEA.HI R3, R3, R3, RZ, 0x1d ;  /* 0x0000000303037211 */ /* 0x000fc400078fe8ff */
[----:B------:R-:W-:Y:S02]  /*df60*/  ISETP.NE.U32.AND P1, PT, R4, 0x1, PT ;  /* 0x000000010400780c */ /* 0x000fe40003f25070 */
[----:B------:R-:W-:Y:S02]  /*df70*/  LEA R0, R0, R3, 0x1 ;  /* 0x0000000300007211 */ /* 0x000fe400078e08ff */
[----:B------:R-:W-:Y:S02]  /*df80*/  MOV R4, 0x20 ;  /* 0x0000002000047802 */ /* 0x000fe40000000f00 */
[----:B------:R-:W-:Y:S02]  /*df90*/  SHF.L.U32 R0, R0, 0x1, RZ ;  /* 0x0000000100007819 */ /* 0x000fe400000006ff */
[----:B------:R-:W-:Y:S02]  /*dfa0*/  F2FP.PACK_AB R6, R6, R130 ;  /* 0x000000820606723e */ /* 0x000fe400000000ff */
[C---:B------:R-:W-:Y:S01]  /*dfb0*/  IADD3 R3, R0.reuse, -0x10, RZ ;  /* 0xfffffff000037810 */ /* 0x040fe20007ffe0ff */
[----:B------:R-:W-:Y:S02]  /*dfc0*/  STS [R0], R47 ;  /* 0x0000002f00007388 */ /* 0x000fe40000000800 */
[----:B------:R-:W-:-:S02]  /*dfd0*/  @P1 IADD3 R3, R0, 0x10, RZ ;  /* 0x0000001000031810 */ /* 0x000fc40007ffe0ff */
        /* <DEDUP_REMOVED lines=12> */
[----:B--2---:R-:W2:Y:S03]  /*e0a0*/  LDC.U8 R41, c[0x0][0x329] ;  /* 0x0000ca40ff297b82 */ /* 0x004ea60000000000 */
[----:B------:R-:W-:Y:S04]  /*e0b0*/  STS [R5+0x200], R43 ;  /* 0x0002002b05007388 */ /* 0x000fe80000000800 */
[----:B------:R-:W-:Y:S04]  /*e0c0*/  STS [R4], R40 ;  /* 0x0000002804007388 */ /* 0x000fe80000000800 */
[----:B------:R-:W-:Y:S04]  /*e0d0*/  STS [R4+0x200], R39 ;  /* 0x0002002704007388 */ /* 0x000fe80000000800 */
[----:B------:R-:W-:Y:S04]  /*e0e0*/  STS [R5+0x1000], R42 ;  /* 0x0010002a05007388 */ /* 0x000fe80000000800 */
[----:B------:R-:W-:Y:S04]  /*e0f0*/  STS [R5+0x1200], R74 ;  /* 0x0012004a05007388 */ /* 0x000fe80000000800 */
[----:B------:R-:W-:Y:S01]  /*e100*/  STS [R4+0x1000], R38 ;  /* 0x0010002604007388 */ /* 0x000fe20000000800 */
[----:B--2---:R-:W-:-:S03]  /*e110*/  ISETP.NE.AND P2, PT, R41, RZ, PT ;  /* 0x000000ff2900720c */ /* 0x004fc60003f45270 */
        /* <DEDUP_REMOVED lines=22> */
[----:B------:R2:W-:Y:S04]  /*e280*/  STS [R3+0x4200], R16 ;  /* 0x0042001003007388 */ /* 0x0005e80000000800 */
[----:B------:R3:W-:Y:S04]  /*e290*/  STS [R0+0x5000], R19 ;  /* 0x0050001300007388 */ /* 0x0007e80000000800 */
[----:B------:R4:W-:Y:S04]  /*e2a0*/  STS [R0+0x5200], R18 ;  /* 0x0052001200007388 */ /* 0x0009e80000000800 */
[----:B------:R-:W-:Y:S04]  /*e2b0*/  STS [R3+0x5000], R15 ;  /* 0x0050000f03007388 */ /* 0x000fe80000000800 */
[----:B------:R1:W-:Y:S04]  /*e2c0*/  STS [R3+0x5200], R14 ;  /* 0x0052000e03007388 */ /* 0x0003e80000000800 */
[----:B------:R-:W-:Y:S04]  /*e2d0*/  STS [R5+0x4000], R13 ;  /* 0x0040000d05007388 */ /* 0x000fe80000000800 */
[----:B------:R1:W-:Y:S01]  /*e2e0*/  STS [R5+0x4200], R12 ;  /* 0x0042000c05007388 */ /* 0x0003e20000000800 */
[----:B--2---:R-:W-:-:S03]  /*e2f0*/  @P2 MOV R16, c[0x0][0x210] ;  /* 0x0000840000102a02 */ /* 0x004fc60000000f00 */
[----:B------:R-:W-:Y:S04]  /*e300*/  STS [R4+0x4000], R9 ;  /* 0x0040000904007388 */ /* 0x000fe80000000800 */
[----:B---3--:R2:W5:Y:S01]  /*e310*/  LDL R19, [R1+0x44] ;  /* 0x0000440001137983 */ /* 0x0085620000100800 */
[----:B----4-:R-:W-:-:S03]  /*e320*/  @!P2 MOV R0, c[0x0][0x214] ;  /* 0x000085000000aa02 */ /* 0x010fc60000000f00 */
[----:B------:R3:W-:Y:S04]  /*e330*/  STS [R4+0x4200], R8 ;  /* 0x0042000804007388 */ /* 0x0007e80000000800 */
[----:B------:R-:W-:Y:S01]  /*e340*/  STS [R5+0x5000], R11 ;  /* 0x0050000b05007388 */ /* 0x000fe20000000800 */
[----:B-1----:R-:W-:Y:S01]  /*e350*/  @P2 IMAD R14, R16, c[0x0][0x214], RZ ;  /* 0x00008500100e2a24 */ /* 0x002fe200078e02ff */
[----:B------:R-:W-:Y:S02]  /*e360*/  @!P2 SEL R14, R0, c[0x0][0x234], !P1 ;  /* 0x00008d00000eaa07 */ /* 0x000fe40004800000 */
[----:B------:R1:W-:Y:S01]  /*e370*/  STS [R5+0x5200], R10 ;  /* 0x0052000a05007388 */ /* 0x0003e20000000800 */
[----:B------:R-:W-:Y:S02]  /*e380*/  ISETP.NE.AND P1, PT, R32, RZ, PT ;  /* 0x000000ff2000720c */ /* 0x000fe40003f25270 */
[----:B------:R-:W-:Y:S01]  /*e390*/  LOP3.LUT R3, R53, 0xffffffe0, RZ, 0xc0, !PT ;  /* 0xffffffe035037812 */ /* 0x000fe200078ec0ff */
[----:B------:R-:W-:Y:S01]  /*e3a0*/  STS [R4+0x5000], R7 ;  /* 0x0050000704007388 */ /* 0x000fe20000000800 */
[----:B------:R-:W-:Y:S01]  /*e3b0*/  ISETP.EQ.AND P1, PT, R41, RZ, P1 ;  /* 0x000000ff2900720c */ /* 0x000fe20000f22270 */
[----:B------:R-:W-:Y:S01]  /*e3c0*/  @P5 MUFU.LG2 R12, R50 ;  /* 0x00000032000c5308 */ /* 0x000fe20000000c00 */
[----:B------:R-:W-:Y:S01]  /*e3d0*/  @!P0 SHF.R.S32.HI R0, RZ, 0x1f, R68 ;  /* 0x0000001fff008819 */ /* 0x000fe20000011444 */
[----:B------:R4:W-:Y:S04]  /*e3e0*/  STS [R4+0x5200], R6 ;  /* 0x0052000604007388 */ /* 0x0009e80000000800 */
[----:B------:R-:W-:Y:S01]  /*e3f0*/  BAR.SYNC.DEFER_BLOCKING 0x0 ;  /* 0x0000000000007b1d */ /* 0x000fe20000010000 */
[----:B---3--:R-:W-:-:S05]  /*e400*/  IADD3 R8, -R3, R139, RZ ;  /* 0x0000008b03087210 */ /* 0x008fca0007ffe1ff */
[----:B------:R-:W3:Y:S01]  /*e410*/  S2R R13, SR_CTAID.X ;  /* 0x00000000000d7919 */ /* 0x000ee20000002500 */
[----:B------:R2:W2:Y:S03]  /*e420*/  @P6 MUFU.LG2 R9, R51 ;  /* 0x0000003300096308 */ /* 0x0004a60000000c00 */
[----:B------:R-:W2:Y:S01]  /*e430*/  S2R R18, SR_CTAID.Z ;  /* 0x0000000000127919 */ /* 0x000ea20000002700 */
[----:B-1----:R-:W-:-:S04]  /*e440*/  @P1 IMAD R5, R68, c[0x0][0x214], RZ ;  /* 0x0000850044051a24 */ /* 0x002fc800078e02ff */
[----:B------:R-:W1:Y:S01]  /*e450*/  @P3 MUFU.LG2 R10, R133 ;  /* 0x00000085000a3308 */ /* 0x000e620000000c00 */
[----:B------:R-:W-:Y:S01]  /*e460*/  @P1 SEL R3, R5, R172, !P0 ;  /* 0x000000ac05031207 */ /* 0x000fe20004000000 */
[----:B----4-:R-:W-:Y:S01]  /*e470*/  @!P0 IMAD R4, R0, c[0x0][0x1e0], RZ ;  /* 0x0000780000048a24 */ /* 0x010fe200078e02ff */
[----:B------:R-:W-:Y:S01]  /*e480*/  @P2 MOV R0, 0x1 ;  /* 0x0000000100002802 */ /* 0x000fe20000000f00 */
[C---:B------:R-:W-:Y:S01]  /*e490*/  @!P0 IMAD.WIDE.U32 R6, R68.reuse, c[0x0][0x1e0], RZ ;  /* 0x0000780044068a25 */ /* 0x040fe200078e00ff */
[----:B------:R4:W1:Y:S03]  /*e4a0*/  LDS.128 R28, [R222] ;  /* 0x00000000de1c7984 */ /* 0x0008660000000c00 */
[----:B------:R-:W1:Y:S01]  /*e4b0*/  @P4 MUFU.LG2 R11, R132 ;  /* 0x00000084000b4308 */ /* 0x000e620000000c00 */
[----:B------:R-:W-:Y:S01]  /*e4c0*/  @!P0 IMAD R4, R68, c[0x0][0x1e4], R4 ;  /* 0x0000790044048a24 */ /* 0x000fe200078e0204 */
[----:B------:R4:W1:Y:S01]  /*e4d0*/  LDS.128 R40, [R222+0x800] ;  /* 0x00080000de287984 */ /* 0x0008620000000c00 */
[----:B------:R-:W-:Y:S01]  /*e4e0*/  @!P2 IMAD R0, R14, c[0x0][0x1c0], RZ ;  /* 0x000070000e00aa24 */ /* 0x000fe200078e02ff */
[----:B------:R-:W-:-:S02]  /*e4f0*/  @!P0 MOV R134, R6 ;  /* 0x0000000600868202 */ /* 0x000fc40000000f00 */
[----:B------:R4:W1:Y:S01]  /*e500*/  LDS.128 R52, [R222+0x1000] ;  /* 0x00100000de347984 */ /* 0x0008620000000c00 */
[----:B------:R-:W-:-:S03]  /*e510*/  @!P0 IADD3 R135, R7, R4, RZ ;  /* 0x0000000407878210 */ /* 0x000fc60007ffe0ff */
[----:B------:R4:W1:Y:S04]  /*e520*/  LDS.128 R64, [R222+0x1800] ;  /* 0x00180000de407984 */ /* 0x0008680000000c00 */
[----:B------:R4:W1:Y:S04]  /*e530*/  LDS.128 R24, [R222+0x2000] ;  /* 0x00200000de187984 */ /* 0x0008680000000c00 */
[----:B------:R4:W1:Y:S04]  /*e540*/  LDS.128 R36, [R222+0x2800] ;  /* 0x00280000de247984 */ /* 0x0008680000000c00 */
[----:B--2---:R4:W2:Y:S04]  /*e550*/  LDS.128 R48, [R222+0x3000] ;  /* 0x00300000de307984 */ /* 0x0048a80000000c00 */
[----:B------:R4:W2:Y:S04]  /*e560*/  LDS.128 R60, [R222+0x3800] ;  /* 0x00380000de3c7984 */ /* 0x0008a80000000c00 */
[----:B------:R4:W2:Y:S04]  /*e570*/  LDS.128 R20, [R222+0x4000] ;  /* 0x00400000de147984 */ /* 0x0008a80000000c00 */
[----:B------:R4:W2:Y:S04]  /*e580*/  LDS.128 R32, [R222+0x4800] ;  /* 0x00480000de207984 */ /* 0x0008a80000000c00 */
[----:B------:R4:W2:Y:S04]  /*e590*/  LDS.128 R44, [R222+0x5000] ;  /* 0x00500000de2c7984 */ /* 0x0008a80000000c00 */
[----:B------:R4:W2:Y:S01]  /*e5a0*/  LDS.128 R56, [R222+0x5800] ;  /* 0x00580000de387984 */ /* 0x0008a20000000c00 */
[----:B------:R-:W-:Y:S01]  /*e5b0*/  IMAD R0, R68, R0, RZ ;  /* 0x0000000044007224 */ /* 0x000fe200078e02ff */
[----:B------:R-:W-:-:S02]  /*e5c0*/  @P2 MOV R7, c[0x0][0x210] ;  /* 0x0000840000072a02 */ /* 0x000fc40000000f00 */
[----:B------:R-:W-:Y:S01]  /*e5d0*/  @!P2 MOV R7, 0x1 ;  /* 0x000000010007a802 */ /* 0x000fe20000000f00 */
[----:B------:R-:W-:Y:S01]  /*e5e0*/  @!P1 CS2R R4, SRZ ;  /* 0x0000000000049805 */ /* 0x000fe2000001ff00 */
[----:B------:R-:W-:Y:S02]  /*e5f0*/  SEL R0, R0, RZ, !P1 ;  /* 0x000000ff00007207 */ /* 0x000fe40004800000 */
[----:B------:R-:W-:Y:S02]  /*e600*/  @P1 SHF.R.S32.HI R5, RZ, 0x1f, R3 ;  /* 0x0000001fff051819 */ /* 0x000fe40000011403 */
[----:B------:R-:W-:Y:S02]  /*e610*/  LOP3.LUT P0, RZ, R8, 0x3, RZ, 0xc0, !PT ;  /* 0x0000000308ff7812 */ /* 0x000fe4000780c0ff */
[----:B------:R-:W-:Y:S01]  /*e620*/  @P1 MOV R4, R3 ;  /* 0x0000000300041202 */ /* 0x000fe20000000f00 */
[----:B---3--:R-:W-:Y:S02]  /*e630*/  IMAD R3, R13, R7, RZ ;  /* 0x000000070d037224 */ /* 0x008fe400078e02ff */
[----:B------:R-:W-:-:S02]  /*e640*/  @P6 FMUL.FTZ R6, R9, 0.69314718246459960938 ;  /* 0x3f31721809066820 */ /* 0x000fc40000410000 */
[----:B------:R-:W-:Y:S01]  /*e650*/  IMAD R0, R18, R14, R0 ;  /* 0x0000000e12007224 */ /* 0x000fe200078e0200 */
[----:B------:R-:W-:Y:S01]  /*e660*/  SHF.L.U32 R9, R3, 0x7, RZ ;  /* 0x0000000703097819 */ /* 0x000fe200000006ff */
[----:B-1----:R-:W-:Y:S01]  /*e670*/  @P3 FMUL.FTZ R3, R10, 0.69314718246459960938 ;  /* 0x3f3172180a033820 */ /* 0x002fe20000410000 */
[----:B------:R-:W-:Y:S01]  /*e680*/  MOV R17, 0x7f800000 ;  /* 0x7f80000000117802 */ /* 0x000fe20000000f00 */
[----:B------:R-:W-:Y:S01]  /*e690*/  @P6 FFMA.FTZ R17, R138, c[0x0][0x238], R6 ;  /* 0x00008e008a116a23 */ /* 0x000fe20000010006 */
[--C-:B------:R-:W-:Y:S01]  /*e6a0*/  IADD3 R10, P2, P1, R9, R4, R0.reuse ;  /* 0x00000004090a7210 */ /* 0x100fe2000795e000 */
        /* <DEDUP_REMOVED lines=13> */
[----:B----4-:R-:W1:Y:S02]  /*e780*/  S2R R4, SR_TID.X ;  /* 0x0000000000047919 */ /* 0x010e640000002100 */
        /* <DEDUP_REMOVED lines=44> */
.L_x_455:
[----:B----4-:R-:W-:Y:S05]  /*ea50*/  BSYNC B0 ;  /* 0x0000000000007941 */ /* 0x010fea0003800000 */
.L_x_454:
[----:B------:R-:W3:Y:S04]  /*ea60*/  LDL.64 R68, [R1+0x18] ;  /* 0x0000180001447983 */ /* 0x000ee80000100a00 */
[----:B-1----:R1:W5:Y:S04]  /*ea70*/  LDL R16, [R1+0x3c] ;  /* 0x00003c0001107983 */ /* 0x0023680000100800 */
[----:B------:R1:W5:Y:S01]  /*ea80*/  LDL R15, [R1+0x40] ;  /* 0x00004000010f7983 */ /* 0x0003620000100800 */
[----:B------:R-:W-:Y:S01]  /*ea90*/  SHF.R.S32.HI R6, RZ, 0x1f, R18 ;  /* 0x0000001fff067819 */ /* 0x000fe20000011412 */
[----:B------:R-:W-:Y:S02]  /*eaa0*/  BSSY B0, `(.L_x_456) ;  /* 0x000001e000007945 */ /* 0x000fe40003800000 */
[----:B------:R-:W4:Y:S04]  /*eab0*/  S2R R5, SR_TID.X ;  /* 0x0000000000057919 */ /* 0x000f280000002100 */
[----:B------:R-:W2:Y:S01]  /*eac0*/  S2R R10, SR_CTAID.X ;  /* 0x00000000000a7919 */ /* 0x000ea20000002500 */
[----:B----4-:R-:W-:-:S02]  /*ead0*/  SHF.R.S32.HI R4, RZ, 0x1f, R5 ;  /* 0x0000001fff047819 */ /* 0x010fc40000011405 */
[----:B---3--:R-:W-:Y:S02]  /*eae0*/  IADD3 R2, P0, R68, R134, RZ ;  /* 0x0000008644027210 */ /* 0x008fe40007f1e0ff */
[----:B------:R-:W-:-:S05]  /*eaf0*/  SHF.R.S32.HI R0, RZ, 0x1f, R68 ;  /* 0x0000001fff007819 */ /* 0x000fca0000011444 */
[----:B------:R-:W-:Y:S01]  /*eb00*/  IMAD.X R3, R0, 0x1, R135, P0 ;  /* 0x0000000100037824 */ /* 0x000fe200000e0687 */
[----:B------:R-:W-:Y:S01]  /*eb10*/  LEA.HI R0, R4, R5, RZ, 0x2 ;  /* 0x0000000504007211 */ /* 0x000fe200078f10ff */
[----:B------:R-:W-:Y:S02]  /*eb20*/  IMAD R4, R6, c[0x0][0x1f0], RZ ;  /* 0x00007c0006047a24 */ /* 0x000fe400078e02ff */
[----:B------:R-:W-:Y:S01]  /*eb30*/  IMAD.WIDE.U32 R12, R18, c[0x0][0x1f0], R2 ;  /* 0x00007c00120c7a25 */ /* 0x000fe200078e0002 */
[----:B------:R-:W-:-:S03]  /*eb40*/  SHF.R.S32.HI R8, RZ, 0x2, R0 ;  /* 0x00000002ff087819 */ /* 0x000fc60000011400 */
[----:B------:R-:W-:Y:S01]  /*eb50*/  IMAD R0, R18, c[0x0][0x1f4], R4 ;  /* 0x00007d0012007a24 */ /* 0x000fe200078e0204 */
[----:B-----5:R-:W-:Y:S02]  /*eb60*/  ISETP.GE.AND P0, PT, R8, R19, PT ;  /* 0x000000130800720c */ /* 0x020fe40003f06270 */
[----:B------:R-:W-:Y:S01]  /*eb70*/  SHF.R.S32.HI R9, RZ, 0x1f, R8 ;  /* 0x0000001fff097819 */ /* 0x000fe20000011408 */
[----:B------:R-:W-:-:S04]  /*eb80*/  IMAD.IADD R7, R13, 0x1, R0 ;  /* 0x000000010d077824 */ /* 0x000fc800078e0200 */
[----:B--2---:R-:W-:-:S06]  /*eb90*/  IMAD.WIDE R2, R10, 0x80, R8 ;  /* 0x000000800a027825 */ /* 0x004fcc00078e0208 */
[----:B------:R-:W-:Y:S05]  /*eba0*/  @P0 BRA `(.L_x_457) ;  /* 0x000000d000000947 */ /* 0x000fea0003800000 */
[----:B-1----:R-:W-:Y:S01]  /*ebb0*/  IMAD R0, R3, c[0x0][0x1e8], RZ ;  /* 0x00007a0003007a24 */ /* 0x002fe200078e02ff */
        /* <DEDUP_REMOVED lines=12> */
.L_x_457:
[----:B-1----:R-:W-:Y:S05]  /*ec80*/  BSYNC B0 ;  /* 0x0000000000007941 */ /* 0x002fea0003800000 */
.L_x_456:
[----:B------:R-:W-:Y:S01]  /*ec90*/  IADD3 R0, R8, 0x20, RZ ;  /* 0x0000002008007810 */ /* 0x000fe20007ffe0ff */
[----:B------:R-:W-:Y:S03]  /*eca0*/  BSSY B0, `(.L_x_458) ;  /* 0x0000013000007945 */ /* 0x000fe60003800000 */
[----:B------:R-:W-:-:S13]  /*ecb0*/  ISETP.GE.AND P0, PT, R0, R19, PT ;  /* 0x000000130000720c */ /* 0x000fda0003f06270 */
[----:B------:R-:W-:Y:S05]  /*ecc0*/  @P0 BRA `(.L_x_459) ;  /* 0x0000010000000947 */ /* 0x000fea0003800000 */
[----:B------:R-:W-:Y:S02]  /*ecd0*/  IADD3 R0, P0, R2, 0x20, RZ ;  /* 0x0000002002007810 */ /* 0x000fe40007f1e0ff */
[----:B------:R-:W-:Y:S02]  /*ece0*/  MOV R5, R7 ;  /* 0x0000000700057202 */ /* 0x000fe40000000f00 */
[----:B------:R-:W-:Y:S01]  /*ecf0*/  ISETP.GE.AND P2, PT, R68, c[0x0][0x220], PT ;  /* 0x0000880044007a0c */ /* 0x000fe20003f46270 */
[----:B------:R-:W-:Y:S01]  /*ed00*/  IMAD.X R4, RZ, RZ, R3, P0 ;  /* 0x000000ffff047224 */ /* 0x000fe200000e0603 */
[----:B------:R-:W-:Y:S02]  /*ed10*/  ISETP.GE.AND P1, PT, R16, c[0x0][0x220], PT ;  /* 0x0000880010007a0c */ /* 0x000fe40003f26270 */
        /* <DEDUP_REMOVED lines=11> */
.L_x_459:
[----:B------:R-:W-:Y:S05]  /*edd0*/  BSYNC B0 ;  /* 0x0000000000007941 */ /* 0x000fea0003800000 */
.L_x_458:
        /* <DEDUP_REMOVED lines=20> */
.L_x_461:
[----:B------:R-:W-:Y:S05]  /*ef20*/  BSYNC B0 ;  /* 0x0000000000007941 */ /* 0x000fea0003800000 */
.L_x_460:
        /* <DEDUP_REMOVED lines=21> */
.L_x_428:
[----:B------:R-:W3:Y:S01]  /*f080*/  LDL.LU R9, [R1+0x38] ;  /* 0x0000380001097983 */ /* 0x000ee20000300800 */
[----:B------:R-:W4:Y:S01]  /*f090*/  LDC.U8 R3, c[0x0][0x329] ;  /* 0x0000ca40ff037b82 */ /* 0x000f220000000000 */
[----:B-12---:R-:W-:Y:S01]  /*f0a0*/  LEA.HI R10, R13, R193, RZ, 0x2 ;  /* 0x000000c10d0a7211 */ /* 0x006fe200078f10ff */
[----:B------:R-:W-:Y:S01]  /*f0b0*/  BSSY B0, `(.L_x_462) ;  /* 0x0000045000007945 */ /* 0x000fe20003800000 */
[----:B------:R-:W-:-:S02]  /*f0c0*/  IADD3 R16, -R38, R235, RZ ;  /* 0x000000eb26107210 */ /* 0x000fc40007ffe1ff */
[----:B------:R-:W-:Y:S02]  /*f0d0*/  LOP3.LUT R8, R10, 0xfffffffc, RZ, 0xc0, !PT ;  /* 0xfffffffc0a087812 */ /* 0x000fe400078ec0ff */
[----:B------:R-:W-:Y:S01]  /*f0e0*/  SHF.R.S32.HI R10, RZ, 0x2, R10 ;  /* 0x00000002ff0a7819 */ /* 0x000fe2000001140a */
[----:B------:R-:W1:Y:S02]  /*f0f0*/  LDC.U8 R2, c[0x0][0x328] ;  /* 0x0000ca00ff027b82 */ /* 0x000e640000000000 */
[----:B------:R-:W-:Y:S01]  /*f100*/  IMAD.IADD R20, R193, 0x1, -R8 ;  /* 0x00000001c1147824 */ /* 0x000fe200078e0a08 */
[----:B------:R-:W-:-:S03]  /*f110*/  SHF.R.S32.HI R11, RZ, 0x1f, R10 ;  /* 0x0000001fff0b7819 */ /* 0x000fc6000001140a */
[----:B------:R-:W-:-:S05]  /*f120*/  IMAD.SHL.U32 R14, R20, 0x8, RZ ;  /* 0x00000008140e7824 */ /* 0x000fca00078e00ff */
[C---:B------:R-:W-:Y:S02]  /*f130*/  IADD3 R24, R14.reuse, 0x20, RZ ;  /* 0x000000200e187810 */ /* 0x040fe40007ffe0ff */
[----:B------:R-:W-:Y:S02]  /*f140*/  IADD3 R23, R14, 0x40, RZ ;  /* 0x000000400e177810 */ /* 0x000fe40007ffe0ff */
[----:B----4-:R-:W-:Y:S02]  /*f150*/  ISETP.NE.AND P2, PT, R3, RZ, PT ;  /* 0x000000ff0300720c */ /* 0x010fe40003f45270 */
        /* <DEDUP_REMOVED lines=26> */
[----:B------:R-:W-:Y:S01]  /*f300*/  IADD3 R4, P0, R14, R2, RZ ;  /* 0x000000020e047210 */ /* 0x000fe20007f1e0ff */
[----:B------:R-:W-:Y:S01]  /*f310*/  IMAD R6, R18, R0, R3 ;  /* 0x0000000012067224 */ /* 0x000fe200078e0203 */
[----:B------:R-:W-:Y:S01]  /*f320*/  SHF.R.S32.HI R0, RZ, 0x1f, R18 ;  /* 0x0000001fff007819 */ /* 0x000fe20000011412 */
[----:B------:R-:W-:Y:S01]  /*f330*/  @!P1 CS2R R2, SRZ ;  /* 0x0000000000029805 */ /* 0x000fe2000001ff00 */
[----:B------:R-:W-:Y:S02]  /*f340*/  LEA.HI.X.SX32 R5, R14, R7, 0x1, P0 ;  /* 0x000000070e057211 */ /* 0x000fe400000f0eff */
[----:B------:R-:W-:Y:S01]  /*f350*/  @P1 SHF.R.S32.HI R3, RZ, 0x1f, R9 ;  /* 0x0000001fff031819 */ /* 0x000fe20000011409 */
[----:B------:R-:W-:Y:S01]  /*f360*/  IMAD R0, R0, c[0x0][0x1f0], RZ ;  /* 0x00007c0000007a24 */ /* 0x000fe200078e02ff */
[----:B------:R-:W-:Y:S01]  /*f370*/  @P1 MOV R2, R9 ;  /* 0x0000000900021202 */ /* 0x000fe20000000f00 */
[----:B------:R-:W-:-:S04]  /*f380*/  IMAD.WIDE.U32 R12, R18, c[0x0][0x1f0], R4 ;  /* 0x00007c00120c7a25 */ /* 0x000fc800078e0004 */
[----:B------:R-:W-:Y:S02]  /*f390*/  IMAD R8, R18, c[0x0][0x1f4], R0 ;  /* 0x00007d0012087a24 */ /* 0x000fe400078e0200 */
[----:B------:R-:W-:-:S05]  /*f3a0*/  IMAD R0, R38, R19, RZ ;  /* 0x0000001326007224 */ /* 0x000fca00078e02ff */
[----:B------:R-:W-:Y:S02]  /*f3b0*/  SHF.R.S32.HI R4, RZ, 0x1f, R0 ;  /* 0x0000001fff047819 */ /* 0x000fe40000011400 */
[--C-:B------:R-:W-:Y:S01]  /*f3c0*/  IADD3 R22, P1, P0, R0, R2, R6.reuse ;  /* 0x0000000200167210 */ /* 0x100fe2000783e006 */
[----:B-1----:R-:W1:Y:S01]  /*f3d0*/  S2R R9, SR_CTAID.X ;  /* 0x0000000000097919 */ /* 0x002e620000002500 */
[----:B------:R-:W-:-:S04]  /*f3e0*/  SHF.R.S32.HI R0, RZ, 0x1f, R6 ;  /* 0x0000001fff007819 */ /* 0x000fc80000011406 */
[----:B------:R-:W-:Y:S01]  /*f3f0*/  IADD3.X R21, R4, R3, R0, P1, P0 ;  /* 0x0000000304157210 */ /* 0x000fe20000fe0400 */
        /* <DEDUP_REMOVED lines=16> */
.L_x_463:
[----:B------:R-:W-:Y:S05]  /*f500*/  BSYNC B0 ;  /* 0x0000000000007941 */ /* 0x000fea0003800000 */
.L_x_462:
        /* <DEDUP_REMOVED lines=20> */
.L_x_465:
[----:B------:R-:W-:Y:S05]  /*f650*/  BSYNC B0 ;  /* 0x0000000000007941 */ /* 0x000fea0003800000 */
.L_x_464:
        /* <DEDUP_REMOVED lines=20> */
.L_x_467:
[----:B------:R-:W-:Y:S05]  /*f7a0*/  BSYNC B0 ;  /* 0x0000000000007941 */ /* 0x000fea0003800000 */
.L_x_466:
        /* <DEDUP_REMOVED lines=20> */
.L_x_469:
[----:B------:R-:W-:Y:S05]  /*f8f0*/  BSYNC B0 ;  /* 0x0000000000007941 */ /* 0x000fea0003800000 */
.L_x_468:
        /* <DEDUP_REMOVED lines=35> */
.L_x_470:
        /* <DEDUP_REMOVED lines=13> */
.L_x_1038:


//--------------------- .text._ZN5flash16flash_fwd_kernelI23Flash_fwd_kernel_traitsILi96ELi128ELi64ELi4ELb0ELb0EN7cutlass6half_tE19Flash_kernel_traitsILi96ELi128ELi64ELi4ES3_EELb1ELb0ELb0ELb0ELb0ELb0ELb0ELb1EEEvNS_16Flash_fwd_paramsE --------------------------
	.section	.text._ZN5flash16flash_fwd_kernelI23Flash_fwd_kernel_traitsILi96ELi128ELi64ELi4ELb0ELb0EN7cutlass6half_tE19Flash_kernel_traitsILi96ELi128ELi64ELi4ES3_EELb1ELb0ELb0ELb0ELb0ELb0ELb0ELb1EEEvNS_16Flash_fwd_paramsE,"ax",@progbits
	.sectioninfo	@"SHI_REGISTERS=255"
	.align	128
        .global         _ZN5flash16flash_fwd_kernelI23Flash_fwd_kernel_traitsILi96ELi128ELi64ELi4ELb0ELb0EN7cutlass6half_tE19Flash_kernel_traitsILi96ELi128ELi64ELi4ES3_EELb1ELb0ELb0ELb0ELb0ELb0ELb0ELb1EEEvNS_16Flash_fwd_paramsE
        .type           _ZN5flash16flash_fwd_kernelI23Flash_fwd_kernel_traitsILi96ELi128ELi64ELi4ELb0ELb0EN7cutlass6half_tE19Flash_kernel_traitsILi96ELi128ELi64ELi4ES3_EELb1ELb0ELb0ELb0ELb0ELb0ELb0ELb1EEEvNS_16Flash_fwd_paramsE,@function
        .size           _ZN5flash16flash_fwd_kernelI23Flash_fwd_kernel_traitsILi96ELi128ELi64ELi4ELb0ELb0EN7cutlass6half_tE19Flash_kernel_traitsILi96ELi128ELi64ELi4ES3_EELb1ELb0ELb0ELb0ELb0ELb0ELb0ELb1EEEvNS_16Flash_fwd_paramsE,(.L_x_1039 - _ZN5flash16flash_fwd_kernelI23Flash_fwd_kernel_traitsILi96ELi128ELi64ELi4ELb0ELb0EN7cutlass6half_tE19Flash_kernel_traitsILi96ELi128ELi64ELi4ES3_EELb1ELb0ELb0ELb0ELb0ELb0ELb0ELb1EEEvNS_16Flash_fwd_paramsE)
        .other          _ZN5flash16flash_fwd_kernelI23Flash_fwd_kernel_traitsILi96ELi128ELi64ELi4ELb0ELb0EN7cutlass6half_tE19Flash_kernel_traitsILi96ELi128ELi64ELi4ES3_EELb1ELb0ELb0ELb0ELb0ELb0ELb0ELb1EEEvNS_16Flash_fwd_paramsE,@"STO_CUDA_ENTRY STV_DEFAULT"
_ZN5flash16flash_fwd_kernelI23Flash_fwd_kernel_traitsILi96ELi128ELi64ELi4ELb0ELb0EN7cutlass6half_tE19Flash_kernel_traitsILi96ELi128ELi64ELi4ES3_EELb1ELb0ELb0ELb0ELb0ELb0ELb0ELb1EEEvNS_16Flash_fwd_paramsE:
.text._ZN5flash16flash_fwd_kernelI23Flash_fwd_kernel_traitsILi96ELi128ELi64ELi4ELb0ELb0EN7cutlass6half_tE19Flash_kernel_traitsILi96ELi128ELi64ELi4ES3_EELb1ELb0ELb0ELb0ELb0ELb0ELb0ELb1EEEvNS_16Flash_fwd_paramsE:
        /* <DEDUP_REMOVED lines=12> */
[----:B------:R-:W-:-:S03]  /*00c0*/  ULDC.64 UR4, c[0x0][0x240] ;  /* 0x0000900000047ab9 */ /* 0x000fc60000000a00 */
[----:B------:R-:W3:Y:S01]  /*00d0*/  @P2 LDG.E.64 R4, [R4.64] ;  /* 0x0000001004042981 */ /* 0x000ee2000c1e1b00 */
[----:B------:R-:W-:-:S05]  /*00e0*/  @P2 MOV R2, R52 ;  /* 0x0000003400022202 */ /* 0x000fca0000000f00 */
[----:B------:R-:W4:Y:S01]  /*00f0*/  @P2 LDG.E.64 R6, [R2.64] ;  /* 0x0000001002062981 */ /* 0x000f22000c1e1b00 */
[----:B------:R-:W5:Y:S01]  /*0100*/  S2UR UR10, SR_CTAID.Y ;  /* 0x00000000000a79c3 */ /* 0x000f620000002600 */
[----:B------:R-:W-:Y:S02]  /*0110*/  UISETP.NE.U32.AND UP2, UPT, URZ, UR4, UPT ;  /* 0x000000043f00728c */ /* 0x000fe4000bf45070 */
[----:B------:R-:W-:Y:S02]  /*0120*/  UMOV UR12, 0x4 ;  /* 0x00000004000c7882 */ /* 0x000fe40000000000 */
[----:B------:R-:W-:Y:S02]  /*0130*/  UISETP.NE.AND.EX UP2, UPT, URZ, UR5, UPT, UP2 ;  /* 0x000000053f00728c */ /* 0x000fe4000bf45320 */
[----:B------:R-:W-:Y:S01]  /*0140*/  ULDC.64 UR14, c[0x0][0x240] ;  /* 0x00009000000e7ab9 */ /* 0x000fe20000000a00 */
[----:B------:R-:W1:Y:S01]  /*0150*/  S2UR UR9, SR_CTAID.Z ;  /* 0x00000000000979c3 */ /* 0x000e620000002700 */
[----:B------:R-:W-:-:S02]  /*0160*/  ULDC.64 UR4, c[0x0][0x250] ;  /* 0x0000940000047ab9 */ /* 0x000fc40000000a00 */
[----:B------:R-:W-:Y:S01]  /*0170*/  PLOP3.LUT P0, PT, PT, PT, UP2, 0x80, 0x0 ;  /* 0x000000000000781c */ /* 0x000fe20003f0f028 */
[----:B------:R-:W-:Y:S02]  /*0180*/  UISETP.NE.U32.AND UP0, UPT, URZ, UR4, UPT ;  /* 0x000000043f00728c */ /* 0x000fe4000bf05070 */
[----:B------:R-:W-:Y:S02]  /*0190*/  ULDC.U8 UR8, c[0x0][0x312] ;  /* 0x0000c48000087ab9 */ /* 0x000fe40000000000 */
[----:B------:R-:W-:Y:S02]  /*01a0*/  UISETP.NE.AND UP3, UPT, UR8, URZ, UPT ;  /* 0x0000003f0800728c */ /* 0x000fe4000bf65270 */
[----:B------:R-:W-:-:S03]  /*01b0*/  UISETP.NE.AND.EX UP0, UPT, URZ, UR5, UPT, UP0 ;  /* 0x000000053f00728c */ /* 0x000fc6000bf05300 */
[----:B------:R-:W-:Y:S02]  /*01c0*/  ULDC.64 UR4, c[0x0][0x250] ;  /* 0x0000940000047ab9 */ /* 0x000fe40000000a00 */
[----:B-----5:R-:W-:-:S06]  /*01d0*/  UIMAD.WIDE UR14, UR10, UR12, UR14 ;  /* 0x0000000c0a0e72a5 */ /* 0x020fcc000f8e020e */
[----:B------:R-:W-:Y:S01]  /*01e0*/  IMAD.U32 R12, RZ, RZ, UR14 ;  /* 0x0000000eff0c7e24 */ /* 0x000fe2000f8e00ff */
[----:B-1----:R-:W-:Y:S01]  /*01f0*/  ULOP3.LUT UR6, UR9, UR11, UR10, 0xfe, !UPT ;  /* 0x0000000b09067292 */ /* 0x002fe2000f8efe0a */
[----:B------:R-:W-:-:S05]  /*0200*/  IMAD.U32 R13, RZ, RZ, UR15 ;  /* 0x0000000fff0d7e24 */ /* 0x000fca000f8e00ff */
[----:B--2---:R-:W-:Y:S01]  /*0210*/  LOP3.LUT P3, RZ, R53, UR6, RZ, 0xfc, !PT ;  /* 0x0000000635ff7c12 */ /* 0x004fe2000f86fcff */
[----:B------:R-:W-:Y:S02]  /*0220*/  ULDC.64 UR6, c[0x0][0x248] ;  /* 0x0000920000067ab9 */ /* 0x000fe40000000a00 */
[----:B------:R-:W-:-:S04]  /*0230*/  UISETP.EQ.U32.AND UP1, UPT, URZ, UR6, UPT ;  /* 0x000000063f00728c */ /* 0x000fc8000bf22070 */
[----:B------:R-:W-:-:S03]  /*0240*/  UISETP.EQ.OR.EX UP1, UPT, URZ, UR7, !UP3, UP1 ;  /* 0x000000073f00728c */ /* 0x000fc6000df22710 */
[----:B------:R-:W-:-:S03]  /*0250*/  ULDC.64 UR6, c[0x0][0x248] ;  /* 0x0000920000067ab9 */ /* 0x000fc60000000a00 */
[----:B------:R-:W-:Y:S02]  /*0260*/  @!P3 IMAD.MOV.U32 R14, RZ, RZ, c[0x0][0x308] ;  /* 0x0000c200ff0eb624 */ /* 0x000fe400078e00ff */
[----:B------:R-:W-:Y:S01]  /*0270*/  @!P3 IMAD.MOV.U32 R15, RZ, RZ, c[0x0][0x30c] ;  /* 0x0000c300ff0fb624 */ /* 0x000fe200078e00ff */
[----:B------:R-:W-:Y:S02]  /*0280*/  @UP0 UIMAD.WIDE UR4, UR10, UR12, UR4 ;  /* 0x0000000c0a0402a5 */ /* 0x000fe4000f8e0204 */
[----:B------:R-:W-:-:S04]  /*0290*/  UIMAD.WIDE UR6, UR10, UR12, UR6 ;  /* 0x0000000c0a0672a5 */ /* 0x000fc8000f8e0206 */
[----:B------:R-:W-:Y:S02]  /*02a0*/  IMAD.U32 R10, RZ, RZ, UR4 ;  /* 0x00000004ff0a7e24 */ /* 0x000fe4000f8e00ff */
[----:B------:R-:W-:Y:S01]  /*02b0*/  IMAD.U32 R11, RZ, RZ, UR5 ;  /* 0x00000005ff0b7e24 */ /* 0x000fe2000f8e00ff */
[----:B---3--:R-:W1:Y:S01]  /*02c0*/  @P2 R2UR UR20, R4 ;  /* 0x00000000041423c2 */ /* 0x008e6200000e0000 */
[----:B----4-:R-:W-:-:S07]  /*02d0*/  @P2 IADD3 R52, P1, R6, c[0x0][0x300], RZ ;  /* 0x0000c00006342a10 */ /* 0x010fce0007f3e0ff */
[----:B------:R-:W2:Y:S01]  /*02e0*/  @P2 R2UR UR21, R5 ;  /* 0x00000000051523c2 */ /* 0x000ea200000e0000 */
[----:B------:R-:W-:Y:S01]  /*02f0*/  @!P3 MOV R2, R52 ;  /* 0x000000340002b202 */ /* 0x000fe20000000f00 */
[----:B------:R-:W-:-:S05]  /*0300*/  @P2 IMAD.X R3, RZ, RZ, R7, P1 ;  /* 0x000000ffff032224 */ /* 0x000fca00008e0607 */
[----:B------:R-:W-:Y:S01]  /*0310*/  @!P3 STG.E.64 [R14.64+0x8], R2 ;  /* 0x000008020e00b986 */ /* 0x000fe2000c101b10 */
[----:B-1----:R-:W-:Y:S01]  /*0320*/  IMAD.U32 R4, RZ, RZ, UR20 ;  /* 0x00000014ff047e24 */ /* 0x002fe2000f8e00ff */
[----:B--2---:R-:W-:-:S05]  /*0330*/  MOV R5, UR21 ;  /* 0x0000001500057c02 */ /* 0x004fca0008000f00 */
[----:B------:R1:W-:Y:S04]  /*0340*/  @!P3 STG.E.64 [R14.64], R4 ;  /* 0x000000040e00b986 */ /* 0x0003e8000c101b10 */
[----:B------:R2:W3:Y:S04]  /*0350*/  @P0 LDG.E R9, [R12.64] ;  /* 0x000000100c090981 */ /* 0x0004e8000c1e1900 */
[----:B------:R2:W4:Y:S01]  /*0360*/  @P0 LDG.E R0, [R12.64+0x4] ;  /* 0x000004100c000981 */ /* 0x000522000c1e1900 */
[----:B------:R-:W-:Y:S02]  /*0370*/  PLOP3.LUT P1, PT, PT, PT, UP0, 0x80, 0x0 ;  /* 0x000000000000781c */ /* 0x000fe40003f2f008 */
[----:B------:R-:W-:-:S11]  /*0380*/  PLOP3.LUT P2, PT, PT, PT, UP1, 0x80, 0x0 ;  /* 0x000000000000781c */ /* 0x000fd60003f4f018 */
[----:B------:R-:W5:Y:S01]  /*0390*/  @P1 LDG.E R7, [R10.64] ;  /* 0x000000100a071981 */ /* 0x000f62000c1e1900 */
[----:B-1----:R-:W-:Y:S01]  /*03a0*/  IMAD.U32 R4, RZ, RZ, UR6 ;  /* 0x00000006ff047e24 */ /* 0x002fe2000f8e00ff */
[----:B------:R-:W-:-:S05]  /*03b0*/  MOV R5, UR7 ;  /* 0x0000000700057c02 */ /* 0x000fca0008000f00 */
[----:B------:R-:W5:Y:S01]  /*03c0*/  @!P2 LDG.E R8, [R4.64] ;  /* 0x000000100408a981 */ /* 0x000f62000c1e1900 */
[----:B------:R-:W-:Y:S01]  /*03d0*/  UMOV UR8, 0xffffffff ;  /* 0xffffffff00087882 */ /* 0x000fe20000000000 */
[----:B------:R-:W1:Y:S01]  /*03e0*/  LDC.U8 R6, c[0x0][0x2d8] ;  /* 0x0000b600ff067b82 */ /* 0x000e620000000000 */
[----:B--2---:R-:W-:Y:S01]  /*03f0*/  SHF.R.S32.HI R12, RZ, 0x1f, R53 ;  /* 0x0000001fff0c7819 */ /* 0x004fe20000011435 */
[----:B------:R-:W-:-:S03]  /*0400*/  UMOV UR14, URZ ;  /* 0x0000003f000e7c82 */ /* 0x000fc60008000000 */
[----:B------:R-:W-:Y:S01]  /*0410*/  LEA.HI R2, R12, R53, RZ, 0x5 ;  /* 0x000000350c027211 */ /* 0x000fe200078f28ff */
[----:B------:R-:W-:-:S03]  /*0420*/  UMOV UR19, 0xffffffff ;  /* 0xffffffff00137882 */ /* 0x000fc60000000000 */
[----:B------:R-:W-:-:S05]  /*0430*/  LOP3.LUT R128, R2, 0xffffffe0, RZ, 0xc0, !PT ;  /* 0xffffffe002807812 */ /* 0x000fca00078ec0ff */
[----:B------:R-:W-:Y:S01]  /*0440*/  IMAD.IADD R128, R53, 0x1, -R128 ;  /* 0x0000000135807824 */ /* 0x000fe200078e0a80 */
[----:B---3--:R-:W2:Y:S08]  /*0450*/  @P0 R2UR UR8, R9 ;  /* 0x00000000090803c2 */ /* 0x008eb000000e0000 */
[----:B----4-:R-:W2:Y:S01]  /*0460*/  @P0 R2UR UR15, R0 ;  /* 0x00000000000f03c2 */ /* 0x010ea200000e0000 */
[----:B------:R-:W-:-:S04]  /*0470*/  ISETP.NE.U32.AND P0, PT, RZ, c[0x0][0x248], PT ;  /* 0x00009200ff007a0c */ /* 0x000fc80003f05070 */
[----:B------:R-:W-:-:S03]  /*0480*/  ISETP.NE.AND.EX P0, PT, RZ, c[0x0][0x24c], PT, P0 ;  /* 0x00009300ff007a0c */ /* 0x000fc60003f05300 */
[----:B-----5:R3:W4:Y:S01]  /*0490*/  @P1 R2UR UR14, R7 ;  /* 0x00000000070e13c2 */ /* 0x02072200000e0000 */
[----:B--2---:R-:W-:-:S07]  /*04a0*/  @UP2 UIADD3 UR15, UR15, -UR8, URZ ;  /* 0x800000080f0f2290 */ /* 0x004fce000fffe03f */
[----:B------:R3:W2:Y:S01]  /*04b0*/  @!P2 R2UR UR19, R8 ;  /* 0x000000000813a3c2 */ /* 0x0006a200000e0000 */
[----:B------:R-:W-:Y:S01]  /*04c0*/  @!UP2 ULDC UR15, c[0x0][0x214] ;  /* 0x00008500000faab9 */ /* 0x000fe20000000800 */
[----:B--234-:R-:W-:Y:S05]  /*04d0*/  @!P0 BRA `(.L_x_471) ;  /* 0x0000007000008947 */ /* 0x01cfea0003800000 */
[----:B-1----:R-:W-:-:S13]  /*04e0*/  PLOP3.LUT P0, PT, PT, PT, UP3, 0x80, 0x0 ;  /* 0x000000000000781c */ /* 0x002fda0003f0f038 */
[----:B------:R-:W2:Y:S04]  /*04f0*/  @P0 LDG.E R0, [R4.64+0x4] ;  /* 0x0000041004000981 */ /* 0x000ea8000c1e1900 */
[----:B------:R-:W3:Y:S01]  /*0500*/  @!P0 LDG.E R7, [R4.64] ;  /* 0x0000001004078981 */ /* 0x000ee2000c1e1900 */
[----:B--2---:R-:W1:Y:S02]  /*0510*/  @P0 R2UR UR6, R0 ;  /* 0x00000000000603c2 */ /* 0x004e6400000e0000 */
[----:B-1----:R-:W-:-:S11]  /*0520*/  @UP3 UIADD3 UR6, UR6, -UR19, URZ ;  /* 0x8000001306063290 */ /* 0x002fd6000fffe03f */
[----:B---3--:R1:W2:Y:S02]  /*0530*/  @!P0 R2UR UR6, R7 ;  /* 0x00000000070683c2 */ /* 0x0082a400000e0000 */
[----:B-12---:R-:W-:Y:S05]  /*0540*/  BRA `(.L_x_472) ;  /* 0x0000001000007947 */ /* 0x006fea0003800000 */
.L_x_471:
[----:B-1----:R-:W-:Y:S02]  /*0550*/  ULDC UR6, c[0x0][0x218] ;  /* 0x0000860000067ab9 */ /* 0x002fe40000000800 */
.L_x_472:
        /* <DEDUP_REMOVED lines=21> */
[----:B------:R-:W-:Y:S02]  /*06b0*/  UISETP.GE.AND UP0, UPT, UR13, 0x1, UPT ;  /* 0x000000010d00788c */ /* 0x000fe4000bf06270 */
[----:B------:R-:W-:-:S04]  /*06c0*/  UIADD3 UR4, UR13, 0x3f, URZ ;  /* 0x0000003f0d047890 */ /* 0x000fc8000fffe03f */
[----:B------:R-:W-:Y:S01]  /*06d0*/  PLOP3.LUT P0, PT, PT, PT, UP0, 0x80, 0x0 ;  /* 0x000000000000781c */ /* 0x000fe20003f0f008 */
[----:B------:R-:W-:-:S04]  /*06e0*/  USHF.R.S32.HI UR22, URZ, 0x1f, UR4 ;  /* 0x0000001f3f167899 */ /* 0x000fc80008011404 */
[----:B------:R-:W-:-:S08]  /*06f0*/  ULEA.HI UR22, UR22, UR4, URZ, 0x6 ;  /* 0x0000000416167291 */ /* 0x000fd0000f8f303f */
[----:B------:R-:W-:Y:S05]  /*0700*/  @!P0 BRA `(.L_x_473) ;  /* 0x0001148000008947 */ /* 0x000fea0003800000 */
[----:B------:R-:W-:Y:S01]  /*0710*/  UISETP.NE.AND UP1, UPT, UR8, -0x1, UPT ;  /* 0xffffffff0800788c */ /* 0x000fe2000bf25270 */
[----:B------:R-:W-:Y:S01]  /*0720*/  SHF.R.S32.HI R0, RZ, 0x1f, R128 ;  /* 0x0000001fff007819 */ /* 0x000fe20000011480 */
[----:B------:R-:W-:Y:S02]  /*0730*/  UISETP.NE.AND UP0, UPT, UR19, -0x1, UPT ;  /* 0xffffffff1300788c */ /* 0x000fe4000bf05270 */
[----:B------:R-:W-:Y:S02]  /*0740*/  ULDC.64 UR4, c[0x0][0x190] ;  /* 0x0000640000047ab9 */ /* 0x000fe40000000a00 */
[----:B------:R-:W-:Y:S02]  /*0750*/  ULDC.64 UR6, c[0x0][0x178] ;  /* 0x00005e0000067ab9 */ /* 0x000fe40000000a00 */
[----:B------:R-:W-:-:S03]  /*0760*/  PLOP3.LUT P0, PT, PT, PT, UP0, 0x80, 0x0 ;  /* 0x000000000000781c */ /* 0x000fc60003f0f008 */
[----:B------:R-:W-:Y:S02]  /*0770*/  @UP1 UIMAD.WIDE.U32 UR24, UR8, UR4, URZ ;  /* 0x00000004081812a5 */ /* 0x000fe4000f8e003f */
[----:B------:R-:W-:Y:S02]  /*0780*/  @UP0 UIADD3 UR23, UR14, UR19, URZ ;  /* 0x000000130e170290 */ /* 0x000fe4000fffe03f */
[----:B------:R-:W-:Y:S02]  /*0790*/  @UP1 UIMAD UR18, UR8, UR5, UR25 ;  /* 0x00000005081212a4 */ /* 0x000fe4000f8e0219 */
[----:B------:R-:W-:Y:S02]  /*07a0*/  @!UP1 USHF.R.S32.HI UR25, URZ, 0x1f, UR10 ;  /* 0x0000001f3f199899 */ /* 0x000fe4000801140a */
[----:B------:R-:W-:Y:S02]  /*07b0*/  ULDC.64 UR4, c[0x0][0x198] ;  /* 0x0000660000047ab9 */ /* 0x000fe40000000a00 */
[----:B------:R-:W-:-:S02]  /*07c0*/  @!UP1 UIMAD UR25, UR25, UR6, URZ ;  /* 0x00000006191992a4 */ /* 0x000fc4000f8e023f */
[----:B------:R-:W-:Y:S02]  /*07d0*/  @!UP1 UIMAD.WIDE.U32 UR28, UR10, UR6, URZ ;  /* 0x000000060a1c92a5 */ /* 0x000fe4000f8e003f */
[----:B------:R-:W-:Y:S02]  /*07e0*/  @UP0 UIMAD.WIDE.U32 UR26, UR23, UR4, URZ ;  /* 0x00000004171a02a5 */ /* 0x000fe4000f8e003f */
[----:B------:R-:W-:Y:S02]  /*07f0*/  USHF.R.S32.HI UR6, URZ, 0x6, UR22 ;  /* 0x000000063f067899 */ /* 0x000fe40008011416 */
[----:B------:R-:W-:Y:S02]  /*0800*/  @UP0 UIMAD UR23, UR23, UR5, UR27 ;  /* 0x00000005171702a4 */ /* 0x000fe4000f8e021b */
[----:B------:R-:W-:Y:S02]  /*0810*/  ULDC UR22, c[0x0][0x1c0] ;  /* 0x0000700000167ab9 */ /* 0x000fe40000000800 */
[----:B------:R-:W-:-:S02]  /*0820*/  UIMAD UR22, UR10, UR22, UR9 ;  /* 0x000000160a1672a4 */ /* 0x000fc4000f8e0209 */
[----:B------:R-:W-:Y:S02]  /*0830*/  ULDC UR5, c[0x0][0x224] ;  /* 0x0000890000057ab9 */ /* 0x000fe40000000800 */
[----:B------:R-:W-:Y:S02]  /*0840*/  UIMAD UR5, UR22, UR5, UR12 ;  /* 0x00000005160572a4 */ /* 0x000fe4000f8e020c */
[----:B------:R-:W-:Y:S02]  /*0850*/  @!UP1 UIMAD UR4, UR10, UR7, UR25 ;  /* 0x000000070a0492a4 */ /* 0x000fe4000f8e0219 */
[----:B------:R-:W-:Y:S02]  /*0860*/  USHF.L.U32 UR22, UR22, 0x5, URZ ;  /* 0x0000000516167899 */ /* 0x000fe4000800063f */
[----:B------:R-:W-:Y:S02]  /*0870*/  ULDC UR7, c[0x0][0x228] ;  /* 0x00008a0000077ab9 */ /* 0x000fe40000000800 */
[----:B------:R-:W-:-:S02]  /*0880*/  UIMAD UR7, UR5, UR7, URZ ;  /* 0x00000007050772a4 */ /* 0x000fc4000f8e023f */
[----:B------:R-:W-:Y:S01]  /*0890*/  USHF.R.S32.HI UR5, URZ, 0x1f, UR22 ;  /* 0x0000001f3f057899 */ /* 0x000fe20008011416 */
[----:B------:R-:W-:Y:S01]  /*08a0*/  IADD3 R52, P2, P1, R52, UR22, R128 ;  /* 0x0000001634347c10 */ /* 0x000fe2000f95e080 */
[----:B------:R-:W-:Y:S02]  /*08b0*/  @!UP1 UIADD3 UR18, UR29, UR4, URZ ;  /* 0x000000041d129290 */ /* 0x000fe4000fffe03f */
[----:B------:R-:W-:Y:S02]  /*08c0*/  @UP1 UMOV UR22, UR24 ;  /* 0x0000001800161c82 */ /* 0x000fe40008000000 */
[----:B------:R-:W-:Y:S01]  /*08d0*/  IADD3.X R0, R3, UR5, R0, P2, P1 ;  /* 0x0000000503007c10 */ /* 0x000fe200097e2400 */
[----:B------:R-:W-:Y:S01]  /*08e0*/  @!UP1 UMOV UR22, UR28 ;  /* 0x0000001c00169c82 */ /* 0x000fe20008000000 */
[----:B------:R-:W-:Y:S05]  /*08f0*/  @P0 BRA `(.L_x_474) ;  /* 0x000000d000000947 */ /* 0x000fea0003800000 */
[----:B------:R-:W-:Y:S02]  /*0900*/  USHF.R.S32.HI UR24, URZ, 0x1f, UR14 ;  /* 0x0000001f3f187899 */ /* 0x000fe4000801140e */
[----:B------:R-:W-:-:S02]  /*0910*/  ULDC.64 UR4, c[0x0][0x198] ;  /* 0x0000660000047ab9 */ /* 0x000fc40000000a00 */
[----:B------:R-:W-:Y:S02]  /*0920*/  UIMAD UR24, UR24, UR4, URZ ;  /* 0x00000004181872a4 */ /* 0x000fe4000f8e023f */
[----:B------:R-:W-:Y:S02]  /*0930*/  UIMAD.WIDE.U32 UR26, UR14, UR4, URZ ;  /* 0x000000040e1a72a5 */ /* 0x000fe4000f8e003f */
[----:B------:R-:W-:Y:S02]  /*0940*/  UIMAD UR24, UR14, UR5, UR24 ;  /* 0x000000050e1872a4 */ /* 0x000fe4000f8e0218 */
[----:B------:R-:W-:Y:S02]  /*0950*/  USHF.R.S32.HI UR23, URZ, 0x1f, UR10 ;  /* 0x0000001f3f177899 */ /* 0x000fe4000801140a */
[----:B------:R-:W-:Y:S02]  /*0960*/  ULDC.64 UR4, c[0x0][0x180] ;  /* 0x0000600000047ab9 */ /* 0x000fe40000000a00 */
[----:B------:R-:W-:-:S02]  /*0970*/  UIADD3 UR25, UR27, UR24, URZ ;  /* 0x000000181b197290 */ /* 0x000fc4000fffe03f */
[----:B------:R-:W-:Y:S02]  /*0980*/  UIMAD UR23, UR23, UR4, URZ ;  /* 0x00000004171772a4 */ /* 0x000fe4000f8e023f */
[----:B------:R-:W-:Y:S02]  /*0990*/  UMOV UR24, UR26 ;  /* 0x0000001a00187c82 */ /* 0x000fe40008000000 */
[----:B------:R-:W-:Y:S02]  /*09a0*/  UIMAD UR23, UR10, UR5, UR23 ;  /* 0x000000050a1772a4 */ /* 0x000fe4000f8e0217 */
[----:B------:R-:W-:-:S04]  /*09b0*/  UIMAD.WIDE.U32 UR26, UR10, UR4, UR24 ;  /* 0x000000040a1a72a5 */ /* 0x000fc8000f8e0018 */
[----:B------:R-:W-:Y:S02]  /*09c0*/  UIADD3 UR23, UR27, UR23, URZ ;  /* 0x000000171b177290 */ /* 0x000fe4000fffe03f */
.L_x_474:
[----:B------:R-:W-:Y:S01]  /*09d0*/  IABS R5, c[0x0][0x1c8] ;  /* 0x0000720000057a13 */ /* 0x000fe20000000000 */
[----:B------:R-:W1:Y:S01]  /*09e0*/  S2R R3, SR_CTAID.Z ;  /* 0x0000000000037919 */ /* 0x000e620000002700 */
[----:B------:R-:W-:Y:S02]  /*09f0*/  ULDC UR4, c[0x0][0x1c8] ;  /* 0x0000720000047ab9 */ /* 0x000fe40000000800 */
[----:B------:R-:W2:Y:S01]  /*0a00*/  I2F.RP R7, R5 ;  /* 0x0000000500077306 */ /* 0x000ea20000209400 */
[----:B------:R-:W-:Y:S02]  /*0a10*/  ULOP3.LUT UR4, UR9, UR4, URZ, 0x3c, !UPT ;  /* 0x0000000409047292 */ /* 0x000fe4000f8e3c3f */
[----:B------:R-:W-:-:S04]  /*0a20*/  @UP0 UIADD3 UR19, UR14, UR19, URZ ;  /* 0x000000130e130290 */ /* 0x000fc8000fffe03f */
[----:B------:R-:W-:Y:S01]  /*0a30*/  ISETP.LE.AND P1, PT, RZ, UR4, PT ;  /* 0x00000004ff007c0c */ /* 0x000fe2000bf23270 */
[----:B------:R-:W-:Y:S02]  /*0a40*/  ULDC.64 UR4, c[0x0][0x1a0] ;  /* 0x0000680000047ab9 */ /* 0x000fe40000000a00 */
[----:B------:R-:W-:-:S04]  /*0a50*/  @UP0 UIMAD.WIDE.U32 UR28, UR19, UR4, URZ ;  /* 0x00000004131c02a5 */ /* 0x000fc8000f8e003f */
[----:B------:R-:W-:Y:S01]  /*0a60*/  @UP0 UIMAD UR24, UR19, UR5, UR29 ;  /* 0x00000005131802a4 */ /* 0x000fe2000f8e021d */
[----:B--2---:R-:W2:Y:S01]  /*0a70*/  MUFU.RCP R8, R7 ;  /* 0x0000000700087308 */ /* 0x004ea20000001000 */
[----:B------:R-:W-:Y:S02]  /*0a80*/  USHF.R.S32.HI UR19, URZ, 0x1f, UR9 ;  /* 0x0000001f3f137899 */ /* 0x000fe40008011409 */
[----:B------:R-:W-:Y:S01]  /*0a90*/  @UP0 UMOV UR4, UR28 ;  /* 0x0000001c00040c82 */ /* 0x000fe20008000000 */
[----:B-1----:R-:W-:Y:S02]  /*0aa0*/  IABS R3, R3 ;  /* 0x0000000300037213 */ /* 0x002fe40000000000 */
[----:B--2---:R-:W-:-:S04]  /*0ab0*/  IADD3 R8, R8, 0xffffffe, RZ ;  /* 0x0ffffffe08087810 */ /* 0x004fc80007ffe0ff */
[----:B------:R-:W1:Y:S02]  /*0ac0*/  F2I.FTZ.U32.TRUNC.NTZ R9, R8 ;  /* 0x0000000800097305 */ /* 0x000e64000021f000 */
[----:B-1----:R-:W-:Y:S02]  /*0ad0*/  IMAD.MOV R4, RZ, RZ, -R9 ;  /* 0x000000ffff047224 */ /* 0x002fe400078e0a09 */
[----:B------:R-:W-:Y:S02]  /*0ae0*/  IMAD.MOV.U32 R8, RZ, RZ, RZ ;  /* 0x000000ffff087224 */ /* 0x000fe400078e00ff */
[----:B------:R-:W-:-:S04]  /*0af0*/  IMAD R4, R4, R5, RZ ;  /* 0x0000000504047224 */ /* 0x000fc800078e02ff */
[----:B------:R-:W-:-:S06]  /*0b00*/  IMAD.HI.U32 R4, R9, R4, R8 ;  /* 0x0000000409047227 */ /* 0x000fcc00078e0008 */
        /* <DEDUP_REMOVED lines=9> */
[----:B------:R-:W-:-:S04]  /*0ba0*/  IMAD.MOV.U32 R4, RZ, RZ, R7 ;  /* 0x000000ffff047224 */ /* 0x000fc800078e0007 */
        /* <DEDUP_REMOVED lines=11> */
[----:B------:R-:W-:Y:S02]  /*0c60*/  UMOV UR24, UR28 ;  /* 0x0000001c00187c82 */ /* 0x000fe40008000000 */
[----:B------:R-:W-:Y:S02]  /*0c70*/  UIMAD UR14, UR14, UR4, URZ ;  /* 0x000000040e0e72a4 */ /* 0x000fe4000f8e023f */
[----:B------:R-:W-:-:S02]  /*0c80*/  UIMAD.WIDE.U32 UR28, UR10, UR4, UR24 ;  /* 0x000000040a1c72a5 */ /* 0x000fc4000f8e0018 */
[----:B------:R-:W-:-:S04]  /*0c90*/  UIMAD UR5, UR10, UR5, UR14 ;  /* 0x000000050a0572a4 */ /* 0x000fc8000f8e020e */
[----:B------:R-:W-:Y:S02]  /*0ca0*/  UIADD3 UR24, UR29, UR5, URZ ;  /* 0x000000051d187290 */ /* 0x000fe4000fffe03f */
[----:B------:R-:W-:Y:S02]  /*0cb0*/  UMOV UR4, UR28 ;  /* 0x0000001c00047c82 */ /* 0x000fe40008000000 */
.L_x_475:
[CC--:B------:R-:W-:Y:S01]  /*0cc0*/  LEA.HI R3, R12.reuse, R53.reuse, RZ, 0x2 ;  /* 0x000000350c037211 */ /* 0x0c0fe200078f10ff */
[----:B------:R-:W1:Y:S01]  /*0cd0*/  S2R R18, SR_CTAID.Z ;  /* 0x0000000000127919 */ /* 0x000e620000002700 */
[----:B------:R-:W-:Y:S01]  /*0ce0*/  LEA.HI R13, R12, R53, RZ, 0x3 ;  /* 0x000000350c0d7211 */ /* 0x000fe200078f18ff */
[----:B------:R-:W-:Y:S01]  /*0cf0*/  UIADD3 UR12, -UR12, UR15, URZ ;  /* 0x0000000f0c0c7290 */ /* 0x000fe2000fffe13f */
[--C-:B------:R-:W-:Y:S01]  /*0d00*/  SHF.R.S32.HI R7, RZ, 0x5, R2.reuse ;  /* 0x00000005ff077819 */ /* 0x100fe20000011402 */
[----:B------:R-:W-:Y:S01]  /*0d10*/  IMAD.U32 R23, RZ, RZ, UR11 ;  /* 0x0000000bff177e24 */ /* 0x000fe2000f8e00ff */
[----:B------:R-:W-:Y:S01]  /*0d20*/  SHF.R.S32.HI R8, RZ, 0x1f, R2 ;  /* 0x0000001fff087819 */ /* 0x000fe20000011402 */
[----:B------:R-:W-:Y:S01]  /*0d30*/  BSSY B0, `(.L_x_476) ;  /* 0x000006c000007945 */ /* 0x000fe20003800000 */
[----:B------:R-:W-:-:S02]  /*0d40*/  LOP3.LUT R60, R3, 0xfffffffc, RZ, 0xc0, !PT ;  /* 0xfffffffc033c7812 */ /* 0x000fc400078ec0ff */
[----:B------:R-:W-:Y:S02]  /*0d50*/  SHF.R.S32.HI R9, RZ, 0x3, R13 ;  /* 0x00000003ff097819 */ /* 0x000fe4000001140d */
[----:B------:R-:W-:Y:S01]  /*0d60*/  LEA.HI R12, R12, R53, RZ, 0x4 ;  /* 0x000000350c0c7211 */ /* 0x000fe200078f20ff */
[----:B------:R-:W-:Y:S01]  /*0d70*/  IMAD.IADD R60, R53, 0x1, -R60 ;  /* 0x00000001353c7824 */ /* 0x000fe200078e0a3c */
[----:B------:R-:W-:Y:S01]  /*0d80*/  LEA.HI R8, R8, R7, RZ, 0x2 ;  /* 0x0000000708087211 */ /* 0x000fe200078f10ff */
[----:B------:R-:W-:Y:S01]  /*0d90*/  IMAD.SHL.U32 R15, R9, 0x40, RZ ;  /* 0x00000040090f7824 */ /* 0x000fe200078e00ff */
[----:B------:R-:W-:Y:S01]  /*0da0*/  SHF.R.S32.HI R63, RZ, 0x1f, R128 ;  /* 0x0000001fff3f7819 */ /* 0x000fe20000011480 */
[----:B------:R-:W-:Y:S01]  /*0db0*/  IMAD.SHL.U32 R60, R60, 0x8, RZ ;  /* 0x000000083c3c7824 */ /* 0x000fe200078e00ff */
[----:B------:R-:W-:Y:S02]  /*0dc0*/  LOP3.LUT R10, R12, 0xfffffff0, RZ, 0xc0, !PT ;  /* 0xfffffff00c0a7812 */ /* 0x000fe400078ec0ff */
[----:B------:R-:W-:-:S02]  /*0dd0*/  LOP3.LUT R8, R8, 0xffffffc, RZ, 0xc0, !PT ;  /* 0x0ffffffc08087812 */ /* 0x000fc400078ec0ff */
[----:B------:R-:W-:Y:S01]  /*0de0*/  LEA.HI R63, R63, R128, RZ, 0x2 ;  /* 0x000000803f3f7211 */ /* 0x000fe200078f10ff */
[----:B------:R-:W-:Y:S01]  /*0df0*/  IMAD.IADD R10, R53, 0x1, -R10 ;  /* 0x00000001350a7824 */ /* 0x000fe200078e0a0a */
[----:B------:R-:W-:Y:S01]  /*0e00*/  LOP3.LUT R15, R15, 0xc0, RZ, 0xc0, !PT ;  /* 0x000000c00f0f7812 */ /* 0x000fe200078ec0ff */
[----:B------:R-:W-:Y:S01]  /*0e10*/  IMAD.IADD R5, R7, 0x1, -R8 ;  /* 0x0000000107057824 */ /* 0x000fe200078e0a08 */
[----:B------:R-:W-:Y:S02]  /*0e20*/  SHF.R.S32.HI R2, RZ, 0x2, R63 ;  /* 0x00000002ff027819 */ /* 0x000fe4000001143f */
[----:B------:R-:W-:Y:S02]  /*0e30*/  SHF.R.S32.HI R16, RZ, 0x2, R3 ;  /* 0x00000002ff107819 */ /* 0x000fe40000011403 */
[----:B------:R-:W-:Y:S01]  /*0e40*/  LOP3.LUT R8, R15, 0x18, R60, 0xf8, !PT ;  /* 0x000000180f087812 */ /* 0x000fe200078ef83c */
[----:B------:R-:W-:Y:S01]  /*0e50*/  IMAD R2, R5, 0x10, R2 ;  /* 0x0000001005027824 */ /* 0x000fe200078e0202 */
[----:B------:R-:W-:-:S02]  /*0e60*/  SHF.R.U32.HI R15, RZ, 0x3, R15 ;  /* 0x00000003ff0f7819 */ /* 0x000fc4000001160f */
[----:B------:R-:W-:Y:S02]  /*0e70*/  LEA.HI R11, R10, R10, RZ, 0x1 ;  /* 0x0000000a0a0b7211 */ /* 0x000fe400078f08ff */
[----:B------:R-:W-:Y:S02]  /*0e80*/  LEA.HI R3, R3, R16, RZ, 0x1 ;  /* 0x0000001003037211 */ /* 0x000fe400078f08ff */
[----:B------:R-:W-:Y:S02]  /*0e90*/  LOP3.LUT R15, R8, R15, RZ, 0x3c, !PT ;  /* 0x0000000f080f7212 */ /* 0x000fe400078e3cff */
[--C-:B------:R-:W-:Y:S02]  /*0ea0*/  SHF.R.S32.HI R5, RZ, 0x1, R11.reuse ;  /* 0x00000001ff057819 */ /* 0x100fe4000001140b */
[----:B------:R-:W-:Y:S02]  /*0eb0*/  SHF.R.S32.HI R8, RZ, 0x1f, R11 ;  /* 0x0000001fff087819 */ /* 0x000fe4000001140b */
[----:B------:R-:W-:-:S02]  /*0ec0*/  LOP3.LUT R3, R3, 0x7fffffe, RZ, 0xc0, !PT ;  /* 0x07fffffe03037812 */ /* 0x000fc400078ec0ff */
[----:B------:R-:W-:Y:S02]  /*0ed0*/  SHF.R.S32.HI R17, RZ, 0x1f, R16 ;  /* 0x0000001fff117819 */ /* 0x000fe40000011410 */
[--C-:B------:R-:W-:Y:S01]  /*0ee0*/  SHF.R.S32.HI R61, RZ, 0x1f, R60.reuse ;  /* 0x0000001fff3d7819 */ /* 0x100fe2000001143c */
[----:B------:R-:W-:Y:S01]  /*0ef0*/  IMAD.IADD R14, R16, 0x1, -R3 ;  /* 0x00000001100e7824 */ /* 0x000fe200078e0a03 */
[----:B------:R-:W-:Y:S01]  /*0f00*/  IADD3 R24, P0, R60, UR22, RZ ;  /* 0x000000163c187c10 */ /* 0x000fe2000ff1e0ff */
[----:B------:R-:W-:Y:S01]  /*0f10*/  IMAD R3, R17, c[0x0][0x198], RZ ;  /* 0x0000660011037a24 */ /* 0x000fe200078e02ff */
[----:B------:R-:W-:Y:S01]  /*0f20*/  LEA.HI R8, R8, R5, RZ, 0x2 ;  /* 0x0000000508087211 */ /* 0x000fe200078f10ff */
[----:B------:R-:W-:Y:S01]  /*0f30*/  IMAD.WIDE.U32 R20, R16, c[0x0][0x198], R60 ;  /* 0x0000660010147a25 */ /* 0x000fe200078e003c */
[----:B------:R-:W-:Y:S02]  /*0f40*/  IADD3.X R25, R61, UR18, RZ, P0, !PT ;  /* 0x000000123d197c10 */ /* 0x000fe400087fe4ff */
[----:B------:R-:W-:Y:S01]  /*0f50*/  LOP3.LUT R8, R8, 0xfffffffc, RZ, 0xc0, !PT ;  /* 0xfffffffc08087812 */ /* 0x000fe200078ec0ff */
[----:B------:R-:W-:Y:S01]  /*0f60*/  IMAD R3, R16, c[0x0][0x19c], R3 ;  /* 0x0000670010037a24 */ /* 0x000fe200078e0203 */
[----:B------:R-:W-:Y:S01]  /*0f70*/  IADD3 R20, P0, R20, UR26, RZ ;  /* 0x0000001a14147c10 */ /* 0x000fe2000ff1e0ff */
[----:B-1----:R-:W-:Y:S01]  /*0f80*/  IMAD.WIDE.U32 R18, R18, c[0x0][0x1a8], R24 ;  /* 0x00006a0012127a25 */ /* 0x002fe200078e0018 */
[----:B------:R-:W-:-:S02]  /*0f90*/  IADD3 R133, R60, 0x20, RZ ;  /* 0x000000203c857810 */ /* 0x000fc40007ffe0ff */
[----:B------:R-:W-:Y:S01]  /*0fa0*/  IADD3.X R21, R21, UR23, R3, P0, !PT ;  /* 0x0000001715157c10 */ /* 0x000fe200087fe403 */
[----:B------:R-:W-:Y:S01]  /*0fb0*/  IMAD.IADD R8, R5, 0x1, -R8 ;  /* 0x0000000105087824 */ /* 0x000fe200078e0a08 */
[----:B------:R-:W-:Y:S01]  /*0fc0*/  SHF.R.S32.HI R3, RZ, 0x1f, R4 ;  /* 0x0000001fff037819 */ /* 0x000fe20000011404 */
[----:B------:R-:W-:Y:S01]  /*0fd0*/  IMAD R5, R17, c[0x0][0x1a0], RZ ;  /* 0x0000680011057a24 */ /* 0x000fe200078e02ff */
[----:B------:R-:W-:Y:S01]  /*0fe0*/  IADD3 R132, R60, 0x40, RZ ;  /* 0x000000403c847810 */ /* 0x000fe20007ffe0ff */
[----:B------:R-:W-:Y:S01]  /*0ff0*/  IMAD.WIDE.U32 R24, R16, c[0x0][0x1a0], R60 ;  /* 0x0000680010187a25 */ /* 0x000fe200078e003c */
[----:B------:R-:W-:-:S03]  /*1000*/  LOP3.LUT P1, RZ, R8, 0x2, RZ, 0xc0, !PT ;  /* 0x0000000208ff7812 */ /* 0x000fc6000782c0ff */
[----:B------:R-:W-:Y:S01]  /*1010*/  IMAD R14, R7, 0x8, R14 ;  /* 0x00000008070e7824 */ /* 0x000fe200078e020e */
[----:B------:R-:W-:Y:S01]  /*1020*/  IADD3 R24, P0, R24, UR4, RZ ;  /* 0x0000000418187c10 */ /* 0x000fe2000ff1e0ff */
[----:B------:R-:W-:Y:S01]  /*1030*/  IMAD R5, R16, c[0x0][0x1a4], R5 ;  /* 0x0000690010057a24 */ /* 0x000fe200078e0205 */
[----:B------:R-:W-:Y:S01]  /*1040*/  ULDC.64 UR4, c[0x0][0x1a8] ;  /* 0x00006a0000047ab9 */ /* 0x000fe20000000a00 */
[----:B------:R-:W-:Y:S01]  /*1050*/  IMAD.U32 R14, R14, 0x20, R15 ;  /* 0x000000200e0e7824 */ /* 0x000fe200078e000f */
[----:B------:R-:W-:Y:S01]  /*1060*/  UIMAD UR4, UR19, UR4, URZ ;  /* 0x00000004130472a4 */ /* 0x000fe2000f8e023f */
[----:B------:R-:W-:Y:S01]  /*1070*/  IMAD R15, R3, c[0x0][0x1b0], RZ ;  /* 0x00006c00030f7a24 */ /* 0x000fe200078e02ff */
[----:B------:R-:W-:Y:S01]  /*1080*/  IADD3.X R25, R25, UR24, R5, P0, !PT ;  /* 0x0000001819197c10 */ /* 0x000fe200087fe405 */
[----:B------:R-:W-:Y:S01]  /*1090*/  IMAD R3, R3, c[0x0][0x1b8], RZ ;  /* 0x00006e0003037a24 */ /* 0x000fe200078e02ff */
[----:B------:R-:W-:Y:S01]  /*10a0*/  ISETP.GE.AND P0, PT, R16, UR12, PT ;  /* 0x0000000c10007c0c */ /* 0x000fe2000bf06270 */
[----:B------:R-:W-:Y:S01]  /*10b0*/  IMAD.WIDE.U32 R32, R4, c[0x0][0x1b0], R20 ;  /* 0x00006c0004207a25 */ /* 0x000fe200078e0014 */
[----:B------:R-:W-:-:S03]  /*10c0*/  UIMAD UR4, UR9, UR5, UR4 ;  /* 0x00000005090472a4 */ /* 0x000fc6000f8e0204 */
[C---:B------:R-:W-:Y:S01]  /*10d0*/  IMAD R3, R4.reuse, c[0x0][0x1bc], R3 ;  /* 0x00006f0004037a24 */ /* 0x040fe200078e0203 */
[----:B------:R1:W-:Y:S01]  /*10e0*/  STL.64 [R1+0x80], R32 ;  /* 0x0000802001007387 */ /* 0x0003e20000100a00 */
[----:B------:R-:W-:Y:S01]  /*10f0*/  IMAD.WIDE.U32 R30, R4, c[0x0][0x1b8], R24 ;  /* 0x00006e00041e7a25 */ /* 0x000fe200078e0018 */
[----:B------:R-:W-:-:S03]  /*1100*/  IADD3 R21, R19, UR4, RZ ;  /* 0x0000000413157c10 */ /* 0x000fc6000fffe0ff */
[----:B------:R-:W-:Y:S01]  /*1110*/  IMAD R5, R4, c[0x0][0x1b4], R15 ;  /* 0x00006d0004057a24 */ /* 0x000fe200078e020f */
[----:B------:R1:W-:Y:S01]  /*1120*/  STL.64 [R1+0x78], R30 ;  /* 0x0000781e01007387 */ /* 0x0003e20000100a00 */
[----:B------:R-:W-:Y:S02]  /*1130*/  IMAD.SHL.U32 R129, R14, 0x2, RZ ;  /* 0x000000020e817824 */ /* 0x000fe400078e00ff */
[----:B------:R-:W-:Y:S01]  /*1140*/  IMAD.IADD R28, R31, 0x1, R3 ;  /* 0x000000011f1c7824 */ /* 0x000fe200078e0203 */
[----:B------:R1:W-:Y:S01]  /*1150*/  STL [R1+0x70], R133 ;  /* 0x0000708501007387 */ /* 0x0003e20000100800 */
[----:B------:R-:W-:Y:S02]  /*1160*/  IMAD.IADD R35, R33, 0x1, R5 ;  /* 0x0000000121237824 */ /* 0x000fe400078e0205 */
[----:B------:R-:W-:Y:S01]  /*1170*/  IMAD.MOV.U32 R4, RZ, RZ, 0x10 ;  /* 0x00000010ff047424 */ /* 0x000fe200078e00ff */
[----:B------:R1:W-:Y:S01]  /*1180*/  STL [R1+0x6c], R132 ;  /* 0x00006c8401007387 */ /* 0x0003e20000100800 */
[----:B------:R-:W-:-:S03]  /*1190*/  IMAD.WIDE R22, R23, 0x80, R16 ;  /* 0x0000008017167825 */ /* 0x000fc600078e0210 */
[----:B------:R1:W-:Y:S01]  /*11a0*/  STL [R1+0x68], R129 ;  /* 0x0000688101007387 */ /* 0x0003e20000100800 */
[----:B------:R-:W-:-:S03]  /*11b0*/  SEL R4, R4, 0xfffffff0, !P1 ;  /* 0xfffffff004047807 */ /* 0x000fc60004800000 */
[----:B------:R1:W-:Y:S04]  /*11c0*/  STL [R1+0x64], R28 ;  /* 0x0000641c01007387 */ /* 0x0003e80000100800 */
        /* <DEDUP_REMOVED lines=34> */
.L_x_477:
[----:B------:R-:W-:Y:S05]  /*13f0*/  BSYNC B0 ;  /* 0x0000000000007941 */ /* 0x000fea0003800000 */
.L_x_476:
[----:B------:R-:W-:Y:S01]  /*1400*/  IADD3 R3, R16, 0x20, RZ ;  /* 0x0000002010037810 */ /* 0x000fe20007ffe0ff */
[----:B------:R-:W-:Y:S03]  /*1410*/  BSSY B0, `(.L_x_478) ;  /* 0x0000024000007945 */ /* 0x000fe60003800000 */
[----:B------:R-:W-:-:S13]  /*1420*/  ISETP.GE.AND P0, PT, R3, UR12, PT ;  /* 0x0000000c03007c0c */ /* 0x000fda000bf06270 */
        /* <DEDUP_REMOVED lines=34> */
.L_x_479:
[----:B------:R-:W-:Y:S05]  /*1650*/  BSYNC B0 ;  /* 0x0000000000007941 */ /* 0x000fea0003800000 */
.L_x_478:
[----:B------:R-:W-:Y:S01]  /*1660*/  IADD3 R5, R16, 0x40, RZ ;  /* 0x0000004010057810 */ /* 0x000fe20007ffe0ff */
[----:B------:R-:W-:Y:S03]  /*1670*/  BSSY B0, `(.L_x_480) ;  /* 0x0000024000007945 */ /* 0x000fe60003800000 */
[----:B------:R-:W-:-:S13]  /*1680*/  ISETP.GE.AND P0, PT, R5, UR12, PT ;  /* 0x0000000c05007c0c */ /* 0x000fda000bf06270 */
[----:B------:R-:W-:Y:S05]  /*1690*/  @P0 BRA `(.L_x_481) ;  /* 0x0000021000000947 */ /* 0x000fea0003800000 */
[----:B--2---:R-:W-:Y:S01]  /*16a0*/  IADD3 R14, P0, R22, 0x40, RZ ;  /* 0x00000040160e7810 */ /* 0x004fe20007f1e0ff */
        /* <DEDUP_REMOVED lines=32> */
.L_x_481:
[----:B------:R-:W-:Y:S05]  /*18b0*/  BSYNC B0 ;  /* 0x0000000000007941 */ /* 0x000fea0003800000 */
.L_x_480:
        /* <DEDUP_REMOVED lines=12> */
[----:B--2---:R-:W-:Y:S01]  /*1980*/  IMAD.X R14, RZ, RZ, R23, P0 ;  /* 0x000000ffff0e7224 */ /* 0x004fe200000e0617 */
        /* <DEDUP_REMOVED lines=27> */
.L_x_483:
[----:B------:R-:W-:Y:S05]  /*1b40*/  BSYNC B0 ;  /* 0x0000000000007941 */ /* 0x000fea0003800000 */
.L_x_482:
        /* <DEDUP_REMOVED lines=11> */
[----:B--2---:R-:W-:Y:S01]  /*1c00*/  IMAD.WIDE.U32 R20, R5, UR18, R130 ;  /* 0x0000001205147c25 */ /* 0x004fe2000f8e0082 */
        /* <DEDUP_REMOVED lines=30> */
.L_x_485:
[----:B------:R-:W-:Y:S05]  /*1df0*/  BSYNC B0 ;  /* 0x0000000000007941 */ /* 0x000fea0003800000 */
.L_x_484:
[----:B------:R-:W-:Y:S01]  /*1e00*/  ISETP.GE.AND P0, PT, R3, UR10, PT ;  /* 0x0000000a03007c0c */ /* 0x000fe2000bf06270 */
        /* <DEDUP_REMOVED lines=11> */
[C---:B------:R-:W-:Y:S01]  /*1ec0*/  @!P3 LEA R20, P4, R15.reuse, c[0x0][0x168], 0x1 ;  /* 0x00005a000f14ba11 */ /* 0x040fe200078808ff */
[----:B------:R4:W-:Y:S01]  /*1ed0*/  @P3 STS.128 [R129+0x6800], RZ ;  /* 0x006800ff81003388 */ /* 0x0009e20000000c00 */
[C---:B--2---:R-:W-:Y:S02]  /*1ee0*/  @!P2 LEA R18, P1, R15.reuse, c[0x0][0x168], 0x1 ;  /* 0x00005a000f12aa11 */ /* 0x044fe400078208ff */
        /* <DEDUP_REMOVED lines=19> */
.L_x_487:
[----:B------:R-:W-:Y:S05]  /*2020*/  BSYNC B0 ;  /* 0x0000000000007941 */ /* 0x000fea0003800000 */
.L_x_486:
[----:B------:R-:W0:Y:S01]  /*2030*/  LDGDEPBAR ;  /* 0x00000000000079af */ /* 0x000e220000000000 */
[----:B------:R-:W-:Y:S01]  /*2040*/  ISETP.GE.AND P1, PT, R16, UR10, PT ;  /* 0x0000000a10007c0c */ /* 0x000fe2000bf26270 */
[----:B------:R-:W-:Y:S01]  /*2050*/  ULDC.64 UR4, c[0x0][0x1a0] ;  /* 0x0000680000047ab9 */ /* 0x000fe20000000a00 */
[----:B------:R-:W-:Y:S01]  /*2060*/  BSSY B0, `(.L_x_488) ;  /* 0x000002d000007945 */ /* 0x000fe20003800000 */
[----:B------:R-:W-:Y:S02]  /*2070*/  UIMAD.WIDE.U32 UR24, UR18, UR4, URZ ;  /* 0x00000004121872a5 */ /* 0x000fe4000f8e003f */
[----:B------:R-:W-:-:S04]  /*2080*/  UIMAD UR4, UR14, UR4, URZ ;  /* 0x000000040e0472a4 */ /* 0x000fc8000f8e023f */
[----:B------:R-:W-:Y:S01]  /*2090*/  UIMAD UR4, UR18, UR5, UR4 ;  /* 0x00000005120472a4 */ /* 0x000fe2000f8e0204 */
[----:B------:R-:W-:Y:S02]  /*20a0*/  IMAD.U32 R16, RZ, RZ, UR24 ;  /* 0x00000018ff107e24 */ /* 0x000fe4000f8e00ff */
[----:B------:R-:W-:Y:S01]  /*20b0*/  IMAD.U32 R17, RZ, RZ, UR25 ;  /* 0x00000019ff117e24 */ /* 0x000fe2000f8e00ff */
[----:B------:R-:W-:Y:S02]  /*20c0*/  UIADD3 UR4, UR25, UR4, URZ ;  /* 0x0000000419047290 */ /* 0x000fe4000fffe03f */
[----:B------:R-:W-:-:S04]  /*20d0*/  LEA R15, P0, R16, R30, 0x6 ;  /* 0x0000001e100f7211 */ /* 0x000fc800078030ff */
[----:B------:R-:W-:Y:S01]  /*20e0*/  IMAD.U32 R14, RZ, RZ, UR4 ;  /* 0x00000004ff0e7e24 */ /* 0x000fe2000f8e00ff */
[----:B------:R-:W-:-:S04]  /*20f0*/  DEPBAR.LE SB0, 0x0 ;  /* 0x000080000000791a */ /* 0x000fc80000000000 */
[----:B------:R-:W-:Y:S01]  /*2100*/  BAR.SYNC.DEFER_BLOCKING 0x0 ;  /* 0x0000000000007b1d */ /* 0x000fe20000010000 */
[----:B------:R-:W-:-:S05]  /*2110*/  LEA.HI.X R14, R16, R28, R14, 0x6, P0 ;  /* 0x0000001c100e7211 */ /* 0x000fca00000f340e */
        /* <DEDUP_REMOVED lines=9> */
[C---:B--2-4-:R-:W-:Y:S01]  /*21b0*/  @!P3 LEA R18, P4, R15.reuse, c[0x0][0x170], 0x1 ;  /* 0x00005c000f12ba11 */ /* 0x054fe200078808ff */
        /* <DEDUP_REMOVED lines=23> */
.L_x_489:
[----:B------:R-:W-:Y:S05]  /*2330*/  BSYNC B0 ;  /* 0x0000000000007941 */ /* 0x000fea0003800000 */
.L_x_488:
[----:B------:R-:W-:Y:S01]  /*2340*/  ISETP.GE.AND P0, PT, R3, UR10, PT ;  /* 0x0000000a03007c0c */ /* 0x000fe2000bf06270 */
[----:B------:R-:W-:Y:S01]  /*2350*/  BSSY B0, `(.L_x_490) ;  /* 0x0000023000007945 */ /* 0x000fe20003800000 */
[----:B------:R-:W-:-:S11]  /*2360*/  MOV R3, 0x20 ;  /* 0x0000002000037802 */ /* 0x000fd60000000f00 */
[----:B------:R1:W-:Y:S04]  /*2370*/  @P0 STS.128 [R129+0x9800], RZ ;  /* 0x009800ff81000388 */ /* 0x0003e80000000c00 */
[----:B------:R1:W-:Y:S04]  /*2380*/  @P0 STS.128 [R129+0xa800], RZ ;  /* 0x00a800ff81000388 */ /* 0x0003e80000000c00 */
[----:B------:R1:W-:Y:S01]  /*2390*/  @P0 STS.128 [R129+0xb800], RZ ;  /* 0x00b800ff81000388 */ /* 0x0003e20000000c00 */
[----:B------:R-:W-:Y:S05]  /*23a0*/  @P0 BRA `(.L_x_491) ;  /* 0x000001d000000947 */ /* 0x000fea0003800000 */
[----:B------:R-:W-:Y:S01]  /*23b0*/  ISETP.GE.AND P3, PT, R60, c[0x0][0x220], PT ;  /* 0x000088003c007a0c */ /* 0x000fe20003f66270 */
[----:B--2-4-:R-:W-:Y:S01]  /*23c0*/  IMAD.WIDE.U32 R18, R3, c[0x0][0x1a0], RZ ;  /* 0x0000680003127a25 */ /* 0x014fe200078e00ff */
        /* <DEDUP_REMOVED lines=27> */
.L_x_491:
[----:B------:R-:W-:Y:S05]  /*2580*/  BSYNC B0 ;  /* 0x0000000000007941 */ /* 0x000fea0003800000 */
.L_x_490:
[----:B------:R-:W-:Y:S01]  /*2590*/  LOP3.LUT R212, R13, 0xfffffff8, RZ, 0xc0, !PT ;  /* 0xfffffff80dd47812 */ /* 0x000fe200078ec0ff */
[----:B------:R-:W-:Y:S01]  /*25a0*/  IMAD.SHL.U32 R54, R8, 0x40, RZ ;  /* 0x0000004008367824 */ /* 0x000fe200078e00ff */
[----:B------:R-:W-:Y:S01]  /*25b0*/  SHF.R.S32.HI R13, RZ, 0x4, R12 ;  /* 0x00000004ff0d7819 */ /* 0x000fe2000001140c */
[----:B------:R-:W0:Y:S01]  /*25c0*/  LDGDEPBAR ;  /* 0x00000000000079af */ /* 0x000e220000000000 */
[----:B------:R-:W-:Y:S01]  /*25d0*/  LOP3.LUT R55, R11, 0x7fffffe, RZ, 0xc0, !PT ;  /* 0x07fffffe0b377812 */ /* 0x000fe200078ec0ff */
[----:B------:R-:W-:Y:S01]  /*25e0*/  IMAD.IADD R212, R53, 0x1, -R212 ;  /* 0x0000000135d47824 */ /* 0x000fe200078e0ad4 */
[----:B------:R-:W-:Y:S01]  /*25f0*/  LEA.HI R14, R12, R13, RZ, 0x1 ;  /* 0x0000000d0c0e7211 */ /* 0x000fe200078f08ff */
[----:B------:R-:W-:Y:S01]  /*2600*/  UISETP.GE.AND UP0, UPT, UR13, 0x41, UPT ;  /* 0x000000410d00788c */ /* 0x000fe2000bf06270 */
[----:B------:R-:W-:Y:S01]  /*2610*/  SHF.R.S32.HI R11, RZ, 0x1f, R10 ;  /* 0x0000001fff0b7819 */ /* 0x000fe2000001140a */
[----:B------:R-:W-:Y:S01]  /*2620*/  IMAD.IADD R55, R10, 0x1, -R55 ;  /* 0x000000010a377824 */ /* 0x000fe200078e0a37 */
[----:B------:R-:W-:-:S02]  /*2630*/  LEA.HI R12, R212, R212, RZ, 0x1 ;  /* 0x000000d4d40c7211 */ /* 0x000fc400078f08ff */
[----:B------:R-:W-:Y:S02]  /*2640*/  LOP3.LUT R14, R14, 0xfffffffe, RZ, 0xc0, !PT ;  /* 0xfffffffe0e0e7812 */ /* 0x000fe400078ec0ff */
[----:B------:R-:W-:Y:S02]  /*2650*/  SHF.R.S32.HI R8, RZ, 0x1, R12 ;  /* 0x00000001ff087819 */ /* 0x000fe4000001140c */
[----:B------:R-:W-:Y:S01]  /*2660*/  LEA.HI R10, R11, R10, RZ, 0x3 ;  /* 0x0000000a0b0a7211 */ /* 0x000fe200078f18ff */
[----:B------:R-:W-:Y:S01]  /*2670*/  IMAD.IADD R13, R13, 0x1, -R14 ;  /* 0x000000010d0d7824 */ /* 0x000fe200078e0a0e */
[----:B------:R-:W-:Y:S01]  /*2680*/  LOP3.LUT R11, R12, 0x3fffffe, RZ, 0xc0, !PT ;  /* 0x03fffffe0c0b7812 */ /* 0x000fe200078ec0ff */
[----:B------:R-:W-:Y:S01]  /*2690*/  IMAD.SHL.U32 R12, R8, 0x40, RZ ;  /* 0x00000040080c7824 */ /* 0x000fe200078e00ff */
[----:B------:R-:W-:Y:S01]  /*26a0*/  LOP3.LUT R54, R54, 0xc0, RZ, 0xc0, !PT ;  /* 0x000000c036367812 */ /* 0x000fe200078ec0ff */
[----:B------:R-:W-:Y:S01]  /*26b0*/  IMAD.SHL.U32 R62, R10, 0x20, RZ ;  /* 0x000000200a3e7824 */ /* 0x000fe200078e00ff */
[----:B------:R-:W-:Y:S01]  /*26c0*/  LOP3.LUT P0, RZ, R8, 0x2, RZ, 0xc0, !PT ;  /* 0x0000000208ff7812 */ /* 0x000fe2000780c0ff */
[----:B------:R-:W-:-:S02]  /*26d0*/  IMAD.IADD R212, R212, 0x1, -R11 ;  /* 0x00000001d4d47824 */ /* 0x000fc400078e0a0b */
[----:B------:R-:W-:Y:S01]  /*26e0*/  IMAD.SHL.U32 R11, R13, 0x8, RZ ;  /* 0x000000080d0b7824 */ /* 0x000fe200078e00ff */
[----:B------:R-:W-:Y:S01]  /*26f0*/  LOP3.LUT R62, R62, 0xffffff00, RZ, 0xc0, !PT ;  /* 0xffffff003e3e7812 */ /* 0x000fe200078ec0ff */
[----:B------:R-:W-:Y:S01]  /*2700*/  IMAD.SHL.U32 R10, R9, 0x8, RZ ;  /* 0x00000008090a7824 */ /* 0x000fe200078e00ff */
[----:B------:R-:W-:Y:S01]  /*2710*/  LOP3.LUT R9, R12, 0xc0, RZ, 0xc0, !PT ;  /* 0x000000c00c097812 */ /* 0x000fe200078ec0ff */
[----:B------:R-:W-:Y:S01]  /*2720*/  IMAD R212, R13, 0x8, R212 ;  /* 0x000000080dd47824 */ /* 0x000fe200078e02d4 */
[----:B------:R-:W-:Y:S01]  /*2730*/  LOP3.LUT R11, R54, 0x8, R11, 0xf8, !PT ;  /* 0x00000008360b7812 */ /* 0x000fe200078ef80b */
[----:B------:R-:W-:Y:S01]  /*2740*/  IMAD R12, R7, 0x200, R62 ;  /* 0x00000200070c7824 */ /* 0x000fe200078e023e */
[----:B------:R-:W-:Y:S02]  /*2750*/  LOP3.LUT R10, R9, 0x8, R10, 0xf8, !PT ;  /* 0x00000008090a7812 */ /* 0x000fe400078ef80a */
[----:B------:R-:W-:Y:S01]  /*2760*/  SHF.R.U32.HI R54, RZ, 0x3, R54 ;  /* 0x00000003ff367819 */ /* 0x000fe20000011636 */
[----:B------:R-:W-:Y:S01]  /*2770*/  IMAD R213, R55, 0x20, R12 ;  /* 0x0000002037d57824 */ /* 0x000fe200078e020c */
[----:B------:R-:W-:-:S02]  /*2780*/  SHF.R.U32.HI R9, RZ, 0x3, R9 ;  /* 0x00000003ff097819 */ /* 0x000fc40000011609 */
[----:B------:R-:W-:Y:S02]  /*2790*/  LOP3.LUT R54, R11, R54, RZ, 0x3c, !PT ;  /* 0x000000360b367212 */ /* 0x000fe400078e3cff */
[----:B------:R-:W-:Y:S02]  /*27a0*/  LOP3.LUT R9, R10, R9, RZ, 0x3c, !PT ;  /* 0x000000090a097212 */ /* 0x000fe400078e3cff */
[----:B------:R-:W-:Y:S01]  /*27b0*/  SEL R3, R3, 0xffffffe0, !P0 ;  /* 0xffffffe003037807 */ /* 0x000fe20004000000 */
[----:B------:R-:W-:Y:S01]  /*27c0*/  IMAD.IADD R213, R54, 0x1, R213 ;  /* 0x0000000136d57824 */ /* 0x000fe200078e02d5 */
[----:B------:R-:W-:Y:S01]  /*27d0*/  PLOP3.LUT P0, PT, PT, PT, UP0, 0x80, 0x0 ;  /* 0x000000000000781c */ /* 0x000fe20003f0f008 */
[----:B------:R-:W-:Y:S02]  /*27e0*/  IMAD.U32 R212, R212, 0x20, R9 ;  /* 0x00000020d4d47824 */ /* 0x000fe400078e0009 */
[----:B------:R-:W-:Y:S02]  /*27f0*/  IMAD.SHL.U32 R213, R213, 0x2, RZ ;  /* 0x00000002d5d57824 */ /* 0x000fe400078e00ff */
[----:B------:R-:W-:-:S02]  /*2800*/  IMAD.SHL.U32 R212, R212, 0x2, RZ ;  /* 0x00000002d4d47824 */ /* 0x000fc400078e00ff */
[----:B------:R-:W-:Y:S01]  /*2810*/  IMAD R211, R4, 0x2, R213 ;  /* 0x0000000204d37824 */ /* 0x000fe200078e02d5 */
[----:B------:R-:W-:Y:S01]  /*2820*/  LDSM.16.M88.4 R68, [R213] ;  /* 0x00000000d544783b */ /* 0x000fe20000000200 */
[----:B------:R-:W-:-:S03]  /*2830*/  IMAD.IADD R209, R212, 0x1, R3 ;  /* 0x00000001d4d17824 */ /* 0x000fc600078e0203 */
[----:B------:R-:W5:Y:S04]  /*2840*/  LDSM.16.M88.4 R96, [R212+0x6000] ;  /* 0x00600000d460783b */ /* 0x000f680000000200 */
[----:B------:R-:W1:Y:S04]  /*2850*/  LDSM.16.M88.4 R72, [R213+0x1000] ;  /* 0x00100000d548783b */ /* 0x000e680000000200 */
[----:B------:R-:W2:Y:S04]  /*2860*/  LDSM.16.M88.4 R88, [R212+0x6400] ;  /* 0x00640000d458783b */ /* 0x000ea80000000200 */
[----:B------:R-:W3:Y:S04]  /*2870*/  LDSM.16.M88.4 R80, [R212+0x6800] ;  /* 0x00680000d450783b */ /* 0x000ee80000000200 */
[----:B------:R-:W4:Y:S04]  /*2880*/  LDSM.16.M88.4 R104, [R212+0x6c00] ;  /* 0x006c0000d468783b */ /* 0x000f280000000200 */
[----:B------:R-:W-:Y:S04]  /*2890*/  LDSM.16.M88.4 R64, [R211+0x1000] ;  /* 0x00100000d340783b */ /* 0x000fe80000000200 */
[----:B------:R-:W2:Y:S04]  /*28a0*/  LDSM.16.M88.4 R56, [R209+0x6000] ;  /* 0x00600000d138783b */ /* 0x000ea80000000200 */
[----:B------:R-:W3:Y:S04]  /*28b0*/  LDSM.16.M88.4 R48, [R209+0x6400] ;  /* 0x00640000d130783b */ /* 0x000ee80000000200 */
[----:B------:R-:W3:Y:S04]  /*28c0*/  LDSM.16.M88.4 R44, [R209+0x6800] ;  /* 0x00680000d12c783b */ /* 0x000ee80000000200 */
[----:B------:R-:W4:Y:S04]  /*28d0*/  LDSM.16.M88.4 R40, [R209+0x6c00] ;  /* 0x006c0000d128783b */ /* 0x000f280000000200 */
[----:B------:R-:W4:Y:S01]  /*28e0*/  LDSM.16.M88.4 R36, [R211] ;  /* 0x00000000d324783b */ /* 0x000f220000000200 */
[-C--:B-----5:R-:W-:Y:S03]  /*28f0*/  HMMA.16816.F32 R100, R68, R96.reuse, RZ ;  /* 0x000000604464723c */ /* 0x0a0fe600000018ff */
[----:B------:R-:W-:Y:S04]  /*2900*/  LDSM.16.M88.4 R124, [R213+0x3000] ;  /* 0x00300000d57c783b */ /* 0x000fe80000000200 */
[----:B------:R-:W5:Y:S01]  /*2910*/  LDSM.16.M88.4 R120, [R212+0x7000] ;  /* 0x00700000d478783b */ /* 0x000f620000000200 */
[C---:B-1----:R-:W-:Y:S03]  /*2920*/  HMMA.16816.F32 R32, R72.reuse, R96, RZ ;  /* 0x000000604820723c */ /* 0x042fe600000018ff */
[----:B------:R-:W1:Y:S04]  /*2930*/  LDSM.16.M88.4 R116, [R212+0x7400] ;  /* 0x00740000d474783b */ /* 0x000e680000000200 */
[----:B------:R-:W1:Y:S01]  /*2940*/  LDSM.16.M88.4 R112, [R212+0x7800] ;  /* 0x00780000d470783b */ /* 0x000e620000000200 */
[C---:B------:R-:W-:Y:S03]  /*2950*/  HMMA.16816.F32 R28, R72.reuse, R98, RZ ;  /* 0x00000062481c723c */ /* 0x040fe600000018ff */
[----:B------:R-:W1:Y:S05]  /*2960*/  LDSM.16.M88.4 R108, [R212+0x7c00] ;  /* 0x007c0000d46c783b */ /* 0x000e6a0000000200 */
[C---:B--2---:R-:W-:Y:S08]  /*2970*/  HMMA.16816.F32 R24, R72.reuse, R88, RZ ;  /* 0x000000584818723c */ /* 0x044ff000000018ff */
[C---:B---34-:R-:W-:Y:S08]  /*2980*/  HMMA.16816.F32 R16, R72.reuse, R80, RZ ;  /* 0x000000504810723c */ /* 0x058ff000000018ff */
        /* <DEDUP_REMOVED lines=11> */
[----:B------:R-:W2:Y:S07]  /*2a40*/  LDSM.16.M88.4 R104, [R213+0x2000] ;  /* 0x00200000d568783b */ /* 0x000eae0000000200 */
        /* <DEDUP_REMOVED lines=14> */
[----:B------:R-:W3:Y:S07]  /*2b30*/  LDSM.16.M88.4 R56, [R209+0x7000] ;  /* 0x00700000d138783b */ /* 0x000eee0000000200 */
[C---:B------:R-:W-:Y:S01]  /*2b40*/  HMMA.16816.F32 R88, R36.reuse, R50, R88 ;  /* 0x000000322458723c */ /* 0x040fe20000001858 */
[----:B------:R-:W4:Y:S07]  /*2b50*/  LDSM.16.M88.4 R48, [R209+0x7400] ;  /* 0x00740000d130783b */ /* 0x000f2e0000000200 */
[C---:B------:R-:W-:Y:S01]  /*2b60*/  HMMA.16816.F32 R80, R36.reuse, R46, R80 ;  /* 0x0000002e2450723c */ /* 0x040fe20000001850 */
[----:B------:R-:W-:Y:S07]  /*2b70*/  LDSM.16.M88.4 R44, [R209+0x7800] ;  /* 0x00780000d12c783b */ /* 0x000fee0000000200 */
[----:B------:R-:W-:Y:S01]  /*2b80*/  HMMA.16816.F32 R68, R36, R42, R68 ;  /* 0x0000002a2444723c */ /* 0x000fe20000001844 */
[----:B------:R-:W2:Y:S04]  /*2b90*/  LDSM.16.M88.4 R40, [R209+0x7c00] ;  /* 0x007c0000d128783b */ /* 0x000ea80000000200 */
[----:B------:R-:W2:Y:S03]  /*2ba0*/  LDSM.16.M88.4 R36, [R211+0x2000] ;  /* 0x00200000d324783b */ /* 0x000ea60000000200 */
[C---:B-----5:R-:W-:Y:S08]  /*2bb0*/  HMMA.16816.F32 R32, R124.reuse, R120, R32 ;  /* 0x000000787c20723c */ /* 0x060ff00000001820 */
        /* <DEDUP_REMOVED lines=8> */
[C---:B--2---:R-:W-:Y:S08]  /*2c40*/  HMMA.16816.F32 R100, R104.reuse, R120, R100 ;  /* 0x000000786864723c */ /* 0x044ff00000001864 */
[C---:B------:R-:W-:Y:S01]  /*2c50*/  HMMA.16816.F32 R96, R104.reuse, R122, R96 ;  /* 0x0000007a6860723c */ /* 0x040fe20000001860 */
[----:B------:R-:W-:Y:S07]  /*2c60*/  LDSM.16.M88.4 R120, [R213+0x5000] ;  /* 0x00500000d578783b */ /* 0x000fee0000000200 */
[C---:B------:R-:W-:Y:S08]  /*2c70*/  HMMA.16816.F32 R92, R104.reuse, R116, R92 ;  /* 0x00000074685c723c */ /* 0x040ff0000000185c */
[C---:B------:R-:W-:Y:S01]  /*2c80*/  HMMA.16816.F32 R88, R104.reuse, R118, R88 ;  /* 0x000000766858723c */ /* 0x040fe20000001858 */
[----:B------:R-:W1:Y:S07]  /*2c90*/  LDSM.16.M88.4 R116, [R212+0x8000] ;  /* 0x00800000d474783b */ /* 0x000e6e0000000200 */
[C---:B------:R-:W-:Y:S08]  /*2ca0*/  HMMA.16816.F32 R76, R104.reuse, R108, R76 ;  /* 0x0000006c684c723c */ /* 0x040ff0000000184c */
[C---:B------:R-:W-:Y:S08]  /*2cb0*/  HMMA.16816.F32 R84, R104.reuse, R112, R84 ;  /* 0x000000706854723c */ /* 0x040ff00000001854 */
[C---:B------:R-:W-:Y:S01]  /*2cc0*/  HMMA.16816.F32 R80, R104.reuse, R114, R80 ;  /* 0x000000726850723c */ /* 0x040fe20000001850 */
[----:B------:R-:W2:Y:S07]  /*2cd0*/  LDSM.16.M88.4 R112, [R212+0x8400] ;  /* 0x00840000d470783b */ /* 0x000eae0000000200 */
[----:B------:R-:W-:Y:S01]  /*2ce0*/  HMMA.16816.F32 R68, R104, R110, R68 ;  /* 0x0000006e6844723c */ /* 0x000fe20000001844 */
[----:B------:R-:W5:Y:S04]  /*2cf0*/  LDSM.16.M88.4 R108, [R212+0x8800] ;  /* 0x00880000d46c783b */ /* 0x000f680000000200 */
[----:B------:R-:W1:Y:S03]  /*2d00*/  LDSM.16.M88.4 R104, [R212+0x8c00] ;  /* 0x008c0000d468783b */ /* 0x000e660000000200 */
[C---:B---3--:R-:W-:Y:S08]  /*2d10*/  HMMA.16816.F32 R32, R64.reuse, R56, R32 ;  /* 0x000000384020723c */ /* 0x048ff00000001820 */
[C---:B------:R-:W-:Y:S08]  /*2d20*/  HMMA.16816.F32 R28, R64.reuse, R58, R28 ;  /* 0x0000003a401c723c */ /* 0x040ff0000000181c */
[C---:B----4-:R-:W-:Y:S08]  /*2d30*/  HMMA.16816.F32 R24, R64.reuse, R48, R24 ;  /* 0x000000304018723c */ /* 0x050ff00000001818 */
        /* <DEDUP_REMOVED lines=17> */
[----:B------:R-:W3:Y:S04]  /*2e50*/  LDSM.16.M88.4 R40, [R209+0x8800] ;  /* 0x00880000d128783b */ /* 0x000ee80000000200 */
[----:B------:R-:W3:Y:S01]  /*2e60*/  LDSM.16.M88.4 R36, [R209+0x8c00] ;  /* 0x008c0000d124783b */ /* 0x000ee20000000200 */
[----:B------:R-:W-:-:S04]  /*2e70*/  DEPBAR.LE SB0, 0x0 ;  /* 0x000080000000791a */ /* 0x000fc80000000000 */
[C---:B-1----:R-:W-:Y:S08]  /*2e80*/  HMMA.16816.F32 R32, R120.reuse, R116, R32 ;  /* 0x000000747820723c */ /* 0x042ff00000001820 */
[C---:B------:R-:W-:Y:S08]  /*2e90*/  HMMA.16816.F32 R28, R120.reuse, R118, R28 ;  /* 0x00000076781c723c */ /* 0x040ff0000000181c */
[C---:B--2---:R-:W-:Y:S08]  /*2ea0*/  HMMA.16816.F32 R24, R120.reuse, R112, R24 ;  /* 0x000000707818723c */ /* 0x044ff00000001818 */
[C---:B------:R-:W-:Y:S08]  /*2eb0*/  HMMA.16816.F32 R20, R120.reuse, R114, R20 ;  /* 0x000000727814723c */ /* 0x040ff00000001814 */
[C---:B-----5:R-:W-:Y:S08]  /*2ec0*/  HMMA.16816.F32 R16, R120.reuse, R108, R16 ;  /* 0x0000006c7810723c */ /* 0x060ff00000001810 */
        /* <DEDUP_REMOVED lines=11> */
[C---:B---3--:R-:W-:Y:S08]  /*2f80*/  HMMA.16816.F32 R32, R56.reuse, R48, R32 ;  /* 0x000000303820723c */ /* 0x048ff00000001820 */
        /* <DEDUP_REMOVED lines=74> */
.L_x_494:
[----:B------:R-:W-:Y:S05]  /*3430*/  BSYNC B0 ;  /* 0x0000000000007941 */ /* 0x000fea0003800000 */
.L_x_493:
[----:B------:R-:W0:Y:S02]  /*3440*/  LDGDEPBAR ;  /* 0x00000000000079af */ /* 0x000e240000000000 */
.L_x_492:
[----:B------:R-:W-:Y:S01]  /*3450*/  IMAD.SHL.U32 R53, R53, 0x2, RZ ;  /* 0x0000000235357824 */ /* 0x000fe200078e00ff */
[----:B------:R-:W-:Y:S01]  /*3460*/  LOP3.LUT R3, R63, 0x7ffffffc, RZ, 0xc0, !PT ;  /* 0x7ffffffc3f037812 */ /* 0x000fe200078ec0ff */
[----:B-1----:R-:W-:Y:S01]  /*3470*/  IMAD.U32 R43, RZ, RZ, UR18 ;  /* 0x00000012ff2b7e24 */ /* 0x002fe2000f8e00ff */
[----:B------:R-:W-:Y:S01]  /*3480*/  USHF.L.U32 UR5, UR18, 0x1, URZ ;  /* 0x0000000112057899 */ /* 0x000fe2000800063f */
[----:B------:R-:W-:Y:S01]  /*3490*/  IMAD R5, R55, 0x20, R62 ;  /* 0x0000002037057824 */ /* 0x000fe200078e023e */
[----:B------:R-:W-:Y:S01]  /*34a0*/  LOP3.LUT R36, R53, 0x6, RZ, 0xc0, !PT ;  /* 0x0000000635247812 */ /* 0x000fe200078ec0ff */
[----:B------:R-:W-:Y:S01]  /*34b0*/  IMAD.IADD R3, R128, 0x1, -R3 ;  /* 0x0000000180037824 */ /* 0x000fe200078e0a03 */
[----:B------:R-:W-:Y:S01]  /*34c0*/  UIADD3 UR4, UR5, 0x1, URZ ;  /* 0x0000000105047890 */ /* 0x000fe2000fffe03f */
[----:B------:R-:W-:Y:S01]  /*34d0*/  IMAD.IADD R5, R54, 0x1, R5 ;  /* 0x0000000136057824 */ /* 0x000fe200078e0205 */
[----:B------:R-:W-:Y:S01]  /*34e0*/  ULOP3.LUT UR5, UR5, UR21, URZ, 0x3c, !UPT ;  /* 0x0000001505057292 */ /* 0x000fe2000f8e3c3f */
[----:B------:R-:W-:Y:S01]  /*34f0*/  IMAD R43, R43, 0x40, R36 ;  /* 0x000000402b2b7824 */ /* 0x000fe200078e0224 */
[----:B------:R-:W-:Y:S01]  /*3500*/  ULOP3.LUT UR4, UR4, UR21, URZ, 0x3c, !UPT ;  /* 0x0000001504047292 */ /* 0x000fe2000f8e3c3f */
[----:B------:R-:W-:Y:S01]  /*3510*/  IMAD.U32 R36, RZ, RZ, UR11 ;  /* 0x0000000bff247e24 */ /* 0x000fe2000f8e00ff */
[----:B------:R-:W-:Y:S01]  /*3520*/  UIADD3 UR19, UR21, 0x32370b8f, URZ ;  /* 0x32370b8f15137890 */ /* 0x000fe2000fffe03f */
[----:B------:R-:W-:Y:S01]  /*3530*/  IMAD.SHL.U32 R3, R3, 0x2, RZ ;  /* 0x0000000203037824 */ /* 0x000fe200078e00ff */
[C---:B------:R-:W-:Y:S01]  /*3540*/  ISETP.GE.AND P4, PT, R43.reuse, UR13, PT ;  /* 0x0000000d2b007c0c */ /* 0x040fe2000bf86270 */
[----:B------:R-:W-:Y:S01]  /*3550*/  IMAD R54, R36, 0x8, R7 ;  /* 0x0000000824367824 */ /* 0x000fe200078e0207 */
[C---:B------:R-:W-:Y:S01]  /*3560*/  IADD3 R53, R43.reuse, 0x1, RZ ;  /* 0x000000012b357810 */ /* 0x040fe20007ffe0ff */
[----:B------:R-:W-:Y:S01]  /*3570*/  IMAD R36, R2, c[0x0][0x228], R3 ;  /* 0x00008a0002247a24 */ /* 0x000fe200078e0203 */
[C---:B------:R-:W-:Y:S01]  /*3580*/  IADD3 R2, R43.reuse, 0x9, RZ ;  /* 0x000000092b027810 */ /* 0x040fe20007ffe0ff */
[----:B------:R-:W-:Y:S01]  /*3590*/  IMAD.WIDE.U32 R144, R52, -0x2daee0ad, RZ ;  /* 0xd2511f5334907825 */ /* 0x000fe200078e00ff */
[----:B------:R-:W-:Y:S01]  /*35a0*/  FSEL R120, R34, -INF , !P4 ;  /* 0xff80000022787808 */ /* 0x000fe20006000000 */
[----:B------:R-:W-:Y:S01]  /*35b0*/  UIADD3 UR22, UR20, -0x255992d5, URZ ;  /* 0xdaa66d2b14167890 */ /* 0x000fe2000fffe03f */
[----:B------:R-:W-:Y:S01]  /*35c0*/  ISETP.GE.AND P1, PT, R2, UR13, PT ;  /* 0x0000000d02007c0c */ /* 0x000fe2000bf26270 */
[----:B------:R-:W-:Y:S01]  /*35d0*/  UIADD3 UR18, UR20, 0x78dde6e4, URZ ;  /* 0x78dde6e414127890 */ /* 0x000fe2000fffe03f */
[----:B------:R-:W-:Y:S01]  /*35e0*/  IADD3 R2, R43, 0x18, RZ ;  /* 0x000000182b027810 */ /* 0x000fe20007ffe0ff */
[----:B------:R-:W-:Y:S01]  /*35f0*/  UIADD3 UR14, UR21, -0x126145ec, URZ ;  /* 0xed9eba14150e7890 */ /* 0x000fe2000fffe03f */
[----:B------:R-:W-:Y:S01]  /*3600*/  FSEL R137, R32, -INF , !P4 ;  /* 0xff80000020897808 */ /* 0x000fe20006000000 */
[----:B------:R-:W-:Y:S01]  /*3610*/  UIADD3 UR10, UR21, -0x56f99767, URZ ;  /* 0xa9066899150a7890 */ /* 0x000fe2000fffe03f */
[----:B------:R-:W-:Y:S01]  /*3620*/  FSEL R126, R102, -INF , !P4 ;  /* 0xff800000667e7808 */ /* 0x000fe20006000000 */
[----:B------:R-:W-:Y:S01]  /*3630*/  IMAD.SHL.U32 R210, R5, 0x2, RZ ;  /* 0x0000000205d27824 */ /* 0x000fe200078e00ff */
[----:B------:R-:W-:Y:S01]  /*3640*/  FSEL R156, R100, -INF , !P4 ;  /* 0xff800000649c7808 */ /* 0x000fe20006000000 */
[----:B------:R-:W-:Y:S01]  /*3650*/  IMAD R5, R6, 0x10000, R6 ;  /* 0x0001000006057824 */ /* 0x000fe200078e0206 */
[----:B------:R-:W-:Y:S01]  /*3660*/  ISETP.GE.AND P3, PT, R53, UR13, PT ;  /* 0x0000000d35007c0c */ /* 0x000fe2000bf66270 */
[----:B------:R-:W-:Y:S01]  /*3670*/  IMAD R208, R4, 0x2, R210 ;  /* 0x0000000204d07824 */ /* 0x000fe200078e02d2 */
[----:B------:R-:W-:-:S02]  /*3680*/  ISETP.GE.AND P4, PT, R2, UR13, PT ;  /* 0x0000000d02007c0c */ /* 0x000fc4000bf86270 */
[C---:B------:R-:W-:Y:S02]  /*3690*/  IADD3 R67, R43.reuse, 0x8, RZ ;  /* 0x000000082b437810 */ /* 0x040fe40007ffe0ff */
[----:B------:R-:W-:Y:S02]  /*36a0*/  IADD3 R2, R43, 0x19, RZ ;  /* 0x000000192b027810 */ /* 0x000fe40007ffe0ff */
[----:B------:R-:W-:Y:S02]  /*36b0*/  FSEL R111, R35, -INF , !P3 ;  /* 0xff800000236f7808 */ /* 0x000fe40005800000 */
[----:B------:R-:W-:Y:S02]  /*36c0*/  FSEL R118, R33, -INF , !P3 ;  /* 0xff80000021767808 */ /* 0x000fe40005800000 */
[----:B------:R-:W-:Y:S02]  /*36d0*/  FSEL R143, R103, -INF , !P3 ;  /* 0xff800000678f7808 */ /* 0x000fe40005800000 */
[----:B------:R-:W-:-:S02]  /*36e0*/  FSEL R157, R101, -INF , !P3 ;  /* 0xff800000659d7808 */ /* 0x000fc40005800000 */
[----:B------:R-:W-:Y:S02]  /*36f0*/  ISETP.GE.AND P2, PT, R67, UR13, PT ;  /* 0x0000000d43007c0c */ /* 0x000fe4000bf46270 */
[----:B------:R-:W-:Y:S02]  /*3700*/  ISETP.GE.AND P3, PT, R2, UR13, PT ;  /* 0x0000000d02007c0c */ /* 0x000fe4000bf66270 */
[----:B------:R-:W-:Y:S02]  /*3710*/  IADD3 R2, R43, 0x20, RZ ;  /* 0x000000202b027810 */ /* 0x000fe40007ffe0ff */
[----:B------:R-:W-:Y:S02]  /*3720*/  FSEL R121, R30, -INF , !P2 ;  /* 0xff8000001e797808 */ /* 0x000fe40005000000 */
[----:B------:R-:W-:Y:S02]  /*3730*/  FSEL R110, R28, -INF , !P2 ;  /* 0xff8000001c6e7808 */ /* 0x000fe40005000000 */
[----:B------:R-:W-:-:S02]  /*3740*/  FSEL R127, R98, -INF , !P2 ;  /* 0xff800000627f7808 */ /* 0x000fc40005000000 */
[----:B------:R-:W-:Y:S02]  /*3750*/  FSEL R141, R96, -INF , !P2 ;  /* 0xff800000608d7808 */ /* 0x000fe40005000000 */
[----:B------:R-:W-:Y:S02]  /*3760*/  ISETP.GE.AND P2, PT, R2, UR13, PT ;  /* 0x0000000d02007c0c */ /* 0x000fe4000bf46270 */
[C---:B------:R-:W-:Y:S02]  /*3770*/  IADD3 R53, R43.reuse, 0x10, RZ ;  /* 0x000000102b357810 */ /* 0x040fe40007ffe0ff */
[----:B------:R-:W-:Y:S02]  /*3780*/  IADD3 R2, R43, 0x21, RZ ;  /* 0x000000212b027810 */ /* 0x000fe40007ffe0ff */
[----:B------:R-:W-:Y:S02]  /*3790*/  FSEL R119, R31, -INF , !P1 ;  /* 0xff8000001f777808 */ /* 0x000fe40004800000 */
[----:B------:R-:W-:-:S02]  /*37a0*/  FSEL R134, R29, -INF , !P1 ;  /* 0xff8000001d867808 */ /* 0x000fc40004800000 */
[----:B------:R-:W-:Y:S02]  /*37b0*/  FSEL R99, R99, -INF , !P1 ;  /* 0xff80000063637808 */ /* 0x000fe40004800000 */
[----:B------:R-:W-:Y:S02]  /*37c0*/  FSEL R97, R97, -INF , !P1 ;  /* 0xff80000061617808 */ /* 0x000fe40004800000 */
[----:B------:R-:W-:Y:S02]  /*37d0*/  ISETP.GE.AND P6, PT, R53, UR13, PT ;  /* 0x0000000d35007c0c */ /* 0x000fe4000bfc6270 */
[----:B------:R-:W-:Y:S02]  /*37e0*/  ISETP.GE.AND P1, PT, R2, UR13, PT ;  /* 0x0000000d02007c0c */ /* 0x000fe4000bf26270 */
[C---:B------:R-:W-:Y:S02]  /*37f0*/  IADD3 R3, R43.reuse, 0x11, RZ ;  /* 0x000000112b037810 */ /* 0x040fe40007ffe0ff */
[----:B------:R-:W-:-:S02]  /*3800*/  IADD3 R2, R43, 0x28, RZ ;  /* 0x000000282b027810 */ /* 0x000fc40007ffe0ff */
[----:B------:R-:W-:Y:S02]  /*3810*/  FSEL R115, R26, -INF , !P6 ;  /* 0xff8000001a737808 */ /* 0x000fe40007000000 */
[----:B------:R-:W-:Y:S02]  /*3820*/  FSEL R130, R24, -INF , !P6 ;  /* 0xff80000018827808 */ /* 0x000fe40007000000 */
[----:B------:R-:W-:Y:S02]  /*3830*/  FSEL R100, R94, -INF , !P6 ;  /* 0xff8000005e647808 */ /* 0x000fe40007000000 */
[----:B------:R-:W-:Y:S02]  /*3840*/  FSEL R133, R92, -INF , !P6 ;  /* 0xff8000005c857808 */ /* 0x000fe40007000000 */
[----:B------:R-:W-:Y:S02]  /*3850*/  ISETP.GE.AND P5, PT, R3, UR13, PT ;  /* 0x0000000d03007c0c */ /* 0x000fe4000bfa6270 */
[----:B------:R-:W-:-:S02]  /*3860*/  ISETP.GE.AND P6, PT, R2, UR13, PT ;  /* 0x0000000d02007c0c */ /* 0x000fc4000bfc6270 */
[----:B------:R-:W-:Y:S02]  /*3870*/  IADD3 R2, R43, 0x29, RZ ;  /* 0x000000292b027810 */ /* 0x000fe40007ffe0ff */
[----:B------:R-:W-:Y:S02]  /*3880*/  FSEL R113, R27, -INF , !P5 ;  /* 0xff8000001b717808 */ /* 0x000fe40006800000 */
[----:B------:R-:W-:Y:S02]  /*3890*/  FSEL R128, R25, -INF , !P5 ;  /* 0xff80000019807808 */ /* 0x000fe40006800000 */
[----:B------:R-:W-:Y:S02]  /*38a0*/  FSEL R116, R95, -INF , !P5 ;  /* 0xff8000005f747808 */ /* 0x000fe40006800000 */
[----:B------:R-:W-:Y:S01]  /*38b0*/  FSEL R102, R93, -INF , !P5 ;  /* 0xff8000005d667808 */ /* 0x000fe20006800000 */
[----:B------:R-:W-:Y:S01]  /*38c0*/  IMAD.WIDE.U32 R92, R54, -0x326172a9, RZ ;  /* 0xcd9e8d57365c7825 */ /* 0x000fe200078e00ff */
[----:B------:R-:W-:-:S02]  /*38d0*/  ISETP.GE.AND P5, PT, R2, UR13, PT ;  /* 0x0000000d02007c0c */ /* 0x000fc4000bfa6270 */
[----:B------:R-:W-:Y:S02]  /*38e0*/  IADD3 R2, R43, 0x30, RZ ;  /* 0x000000302b027810 */ /* 0x000fe40007ffe0ff */
[----:B------:R-:W-:Y:S02]  /*38f0*/  FSEL R67, R22, -INF , !P4 ;  /* 0xff80000016437808 */ /* 0x000fe40006000000 */
[----:B------:R-:W-:Y:S02]  /*3900*/  FSEL R114, R20, -INF , !P4 ;  /* 0xff80000014727808 */ /* 0x000fe40006000000 */
[----:B------:R-:W-:Y:S02]  /*3910*/  FSEL R90, R90, -INF , !P4 ;  /* 0xff8000005a5a7808 */ /* 0x000fe40006000000 */
[----:B------:R-:W-:Y:S02]  /*3920*/  FSEL R117, R88, -INF , !P4 ;  /* 0xff80000058757808 */ /* 0x000fe40006000000 */
        /* <DEDUP_REMOVED lines=8> */
[----:B------:R-:W-:Y:S02]  /*39b0*/  FSEL R101, R18, -INF , !P2 ;  /* 0xff80000012657808 */ /* 0x000fe40005000000 */
[----:B------:R-:W-:Y:S02]  /*39c0*/  FSEL R122, R16, -INF , !P2 ;  /* 0xff800000107a7808 */ /* 0x000fe40005000000 */
[----:B------:R-:W-:Y:S02]  /*39d0*/  FSEL R2, R86, -INF , !P2 ;  /* 0xff80000056027808 */ /* 0x000fe40005000000 */
[----:B------:R-:W-:Y:S02]  /*39e0*/  FSEL R3, R84, -INF , !P2 ;  /* 0xff80000054037808 */ /* 0x000fe40005000000 */
[----:B------:R-:W-:-:S02]  /*39f0*/  ISETP.GE.AND P2, PT, R32, UR13, PT ;  /* 0x0000000d20007c0c */ /* 0x000fc4000bf46270 */
[----:B------:R-:W-:Y:S02]  /*3a00*/  IADD3 R32, R54, 0x4, RZ ;  /* 0x0000000436207810 */ /* 0x000fe40007ffe0ff */
[----:B------:R-:W-:Y:S02]  /*3a10*/  LOP3.LUT R53, R0, UR20, RZ, 0x3c, !PT ;  /* 0x0000001400357c12 */ /* 0x000fe4000f8e3cff */
[----:B------:R-:W-:Y:S01]  /*3a20*/  IADD3 R43, R43, 0x39, RZ ;  /* 0x000000392b2b7810 */ /* 0x000fe20007ffe0ff */
[C---:B------:R-:W-:Y:S01]  /*3a30*/  IMAD.WIDE.U32 R94, R32.reuse, -0x326172a9, RZ ;  /* 0xcd9e8d57205e7825 */ /* 0x040fe200078e00ff */
[----:B------:R-:W-:Y:S02]  /*3a40*/  LOP3.LUT R125, R93, R53, RZ, 0x3c, !PT ;  /* 0x000000355d7d7212 */ /* 0x000fe400078e3cff */
[----:B------:R-:W-:Y:S01]  /*3a50*/  FSEL R103, R19, -INF , !P1 ;  /* 0xff80000013677808 */ /* 0x000fe20004800000 */
[----:B------:R-:W-:Y:S01]  /*3a60*/  IMAD.WIDE.U32 R32, R32, -0x326172a9, RZ ;  /* 0xcd9e8d5720207825 */ /* 0x000fe200078e00ff */
[----:B------:R-:W-:-:S02]  /*3a70*/  FSEL R106, R17, -INF , !P1 ;  /* 0xff800000116a7808 */ /* 0x000fc40004800000 */
[----:B------:R-:W-:Y:S01]  /*3a80*/  FSEL R34, R87, -INF , !P1 ;  /* 0xff80000057227808 */ /* 0x000fe20004800000 */
[----:B------:R-:W-:Y:S01]  /*3a90*/  IMAD.WIDE.U32 R186, R125, -0x2daee0ad, RZ ;  /* 0xd2511f537dba7825 */ /* 0x000fe200078e00ff */
[----:B------:R-:W-:Y:S02]  /*3aa0*/  FSEL R161, R85, -INF , !P1 ;  /* 0xff80000055a17808 */ /* 0x000fe40004800000 */
[----:B------:R-:W-:Y:S01]  /*3ab0*/  ISETP.GE.AND P1, PT, R43, UR13, PT ;  /* 0x0000000d2b007c0c */ /* 0x000fe2000bf26270 */
[----:B------:R-:W-:Y:S01]  /*3ac0*/  UIADD3 UR13, UR20, 0x1715609d, URZ ;  /* 0x1715609d140d7890 */ /* 0x000fe2000fffe03f */
[C---:B------:R-:W-:Y:S02]  /*3ad0*/  LOP3.LUT R148, R145.reuse, UR4, RZ, 0x3c, !PT ;  /* 0x0000000491947c12 */ /* 0x040fe4000f8e3cff */
[----:B------:R-:W-:Y:S01]  /*3ae0*/  LOP3.LUT R146, R145, UR4, RZ, 0x3c, !PT ;  /* 0x0000000491927c12 */ /* 0x000fe2000f8e3cff */
[----:B------:R-:W-:Y:S01]  /*3af0*/  UIADD3 UR4, UR21, -0x4498517b, URZ ;  /* 0xbb67ae8515047890 */ /* 0x000fe2000fffe03f */
[-C--:B------:R-:W-:Y:S01]  /*3b00*/  LOP3.LUT R107, R95, R53.reuse, RZ, 0x3c, !PT ;  /* 0x000000355f6b7212 */ /* 0x080fe200078e3cff */
[----:B------:R-:W-:Y:S01]  /*3b10*/  IMAD.WIDE.U32 R148, R148, -0x326172a9, RZ ;  /* 0xcd9e8d5794947825 */ /* 0x000fe200078e00ff */
[----:B------:R-:W-:-:S02]  /*3b20*/  LOP3.LUT R43, R33, R53, RZ, 0x3c, !PT ;  /* 0x00000035212b7212 */ /* 0x000fc400078e3cff */
[----:B------:R-:W-:Y:S01]  /*3b30*/  FSEL R184, R82, -INF , !P6 ;  /* 0xff80000052b87808 */ /* 0x000fe20007000000 */
[----:B------:R-:W-:Y:S01]  /*3b40*/  IMAD.WIDE.U32 R170, R107, -0x2daee0ad, RZ ;  /* 0xd2511f536baa7825 */ /* 0x000fe200078e00ff */
[----:B------:R-:W-:Y:S02]  /*3b50*/  FSEL R108, R83, -INF , !P5 ;  /* 0xff800000536c7808 */ /* 0x000fe40006800000 */
[----:B------:R-:W-:Y:S01]  /*3b60*/  LOP3.LUT R150, R145, UR5, RZ, 0x3c, !PT ;  /* 0x0000000591967c12 */ /* 0x000fe2000f8e3cff */
[----:B------:R-:W-:Y:S01]  /*3b70*/  IMAD.WIDE.U32 R82, R43, -0x2daee0ad, RZ ;  /* 0xd2511f532b527825 */ /* 0x000fe200078e00ff */
[--C-:B------:R-:W-:Y:S01]  /*3b80*/  LOP3.LUT R192, R187, UR4, R144.reuse, 0x96, !PT ;  /* 0x00000004bbc07c12 */ /* 0x100fe2000f8e9690 */
[----:B------:R-:W-:Y:S01]  /*3b90*/  UIADD3 UR5, UR20, -0x61c88647, URZ ;  /* 0x9e3779b914057890 */ /* 0x000fe2000fffe03f */
[--C-:B------:R-:W-:Y:S01]  /*3ba0*/  LOP3.LUT R43, R171, UR4, R144.reuse, 0x96, !PT ;  /* 0x00000004ab2b7c12 */ /* 0x100fe2000f8e9690 */
[----:B------:R-:W-:Y:S01]  /*3bb0*/  IMAD.WIDE.U32 R150, R150, -0x326172a9, RZ ;  /* 0xcd9e8d5796967825 */ /* 0x000fe200078e00ff */
[----:B------:R-:W-:Y:S01]  /*3bc0*/  LOP3.LUT R166, R83, UR4, R144, 0x96, !PT ;  /* 0x0000000453a67c12 */ /* 0x000fe2000f8e9690 */
[----:B------:R-:W-:Y:S01]  /*3bd0*/  UIADD3 UR4, UR20, 0x3c6ef372, URZ ;  /* 0x3c6ef37214047890 */ /* 0x000fe2000fffe03f */
[----:B------:R-:W-:Y:S01]  /*3be0*/  FSEL R109, R81, -INF , !P5 ;  /* 0xff800000516d7808 */ /* 0x000fe20006800000 */
[----:B------:R-:W-:Y:S01]  /*3bf0*/  IMAD.WIDE.U32 R192, R192, -0x326172a9, RZ ;  /* 0xcd9e8d57c0c07825 */ /* 0x000fe200078e00ff */
[----:B------:R-:W-:-:S02]  /*3c00*/  LOP3.LUT R124, R151, UR5, R92, 0x96, !PT ;  /* 0x00000005977c7c12 */ /* 0x000fc4000f8e965c */
[----:B------:R-:W-:Y:S01]  /*3c10*/  LOP3.LUT R0, R151, UR5, R32, 0x96, !PT ;  /* 0x0000000597007c12 */ /* 0x000fe2000f8e9620 */
[----:B------:R-:W-:Y:S01]  /*3c20*/  IMAD.WIDE.U32 R146, R146, -0x326172a9, RZ ;  /* 0xcd9e8d5792927825 */ /* 0x000fe200078e00ff */
[----:B------:R-:W-:Y:S02]  /*3c30*/  LOP3.LUT R168, R193, UR4, R150, 0x96, !PT ;  /* 0x00000004c1a87c12 */ /* 0x000fe4000f8e9696 */
[----:B------:R-:W-:Y:S01]  /*3c40*/  LOP3.LUT R123, R149, UR5, R92, 0x96, !PT ;  /* 0x00000005957b7c12 */ /* 0x000fe2000f8e965c */
[----:B------:R-:W-:Y:S01]  /*3c50*/  IMAD.WIDE.U32 R198, R43, -0x326172a9, RZ ;  /* 0xcd9e8d572bc67825 */ /* 0x000fe200078e00ff */
[--C-:B------:R-:W-:Y:S02]  /*3c60*/  LOP3.LUT R104, R151, UR5, R94.reuse, 0x96, !PT ;  /* 0x0000000597687c12 */ /* 0x100fe4000f8e965e */
[----:B------:R-:W-:Y:S01]  /*3c70*/  LOP3.LUT R91, R149, UR5, R94, 0x96, !PT ;  /* 0x00000005955b7c12 */ /* 0x000fe2000f8e965e */
[----:B------:R-:W-:Y:S01]  /*3c80*/  IMAD.WIDE.U32 R194, R124, -0x2daee0ad, RZ ;  /* 0xd2511f537cc27825 */ /* 0x000fe200078e00ff */
[----:B------:R-:W-:-:S02]  /*3c90*/  LOP3.LUT R88, R147, UR5, R92, 0x96, !PT ;  /* 0x0000000593587c12 */ /* 0x000fc4000f8e965c */
[----:B------:R-:W-:Y:S01]  /*3ca0*/  LOP3.LUT R138, R147, UR5, R32, 0x96, !PT ;  /* 0x00000005938a7c12 */ /* 0x000fe2000f8e9620 */
[----:B------:R-:W-:Y:S01]  /*3cb0*/  UIADD3 UR5, UR21, 0x76cf5d0a, URZ ;  /* 0x76cf5d0a15057890 */ /* 0x000fe2000fffe03f */
[----:B------:R-:W-:Y:S01]  /*3cc0*/  IMAD.WIDE.U32 R154, R0, -0x2daee0ad, RZ ;  /* 0xd2511f53009a7825 */ /* 0x000fe200078e00ff */
[----:B------:R-:W-:Y:S02]  /*3cd0*/  LOP3.LUT R0, R199, UR4, R150, 0x96, !PT ;  /* 0x00000004c7007c12 */ /* 0x000fe4000f8e9696 */
[----:B------:R-:W-:Y:S01]  /*3ce0*/  LOP3.LUT R150, R193, UR4, R146, 0x96, !PT ;  /* 0x00000004c1967c12 */ /* 0x000fe2000f8e9692 */
[----:B------:R-:W-:Y:S01]  /*3cf0*/  IMAD.WIDE.U32 R168, R168, -0x2daee0ad, RZ ;  /* 0xd2511f53a8a87825 */ /* 0x000fe200078e00ff */
[----:B------:R-:W-:Y:S02]  /*3d00*/  LOP3.LUT R196, R195, UR5, R186, 0x96, !PT ;  /* 0x00000005c3c47c12 */ /* 0x000fe4000f8e96ba */
[----:B------:R-:W-:Y:S01]  /*3d10*/  LOP3.LUT R188, R193, UR4, R148, 0x96, !PT ;  /* 0x00000004c1bc7c12 */ /* 0x000fe2000f8e9694 */
[----:B------:R-:W-:Y:S01]  /*3d20*/  IMAD.WIDE.U32 R144, R123, -0x2daee0ad, RZ ;  /* 0xd2511f537b907825 */ /* 0x000fe200078e00ff */
[----:B------:R-:W-:-:S02]  /*3d30*/  LOP3.LUT R194, R169, UR19, R194, 0x96, !PT ;  /* 0x00000013a9c27c12 */ /* 0x000fc4000f8e96c2 */
[----:B------:R-:W-:Y:S01]  /*3d40*/  LOP3.LUT R149, R199, UR4, R148, 0x96, !PT ;  /* 0x00000004c7957c12 */ /* 0x000fe2000f8e9694 */
[----:B------:R-:W-:Y:S01]  /*3d50*/  IMAD.WIDE.U32 R152, R104, -0x2daee0ad, RZ ;  /* 0xd2511f5368987825 */ /* 0x000fe200078e00ff */
[----:B------:R-:W-:Y:S02]  /*3d60*/  LOP3.LUT R190, R145, UR5, R186, 0x96, !PT ;  /* 0x0000000591be7c12 */ /* 0x000fe4000f8e96ba */
[----:B------:R-:W-:Y:S01]  /*3d70*/  FMNMX.FTZ R142, R126, R143, !PT ;  /* 0x0000008f7e8e7209 */ /* 0x000fe20007810000 */
[----:B------:R-:W-:Y:S01]  /*3d80*/  IMAD.WIDE.U32 R202, R0, -0x2daee0ad, RZ ;  /* 0xd2511f5300ca7825 */ /* 0x000fe200078e00ff */
[----:B------:R-:W-:Y:S02]  /*3d90*/  LOP3.LUT R125, R153, UR5, R170, 0x96, !PT ;  /* 0x00000005997d7c12 */ /* 0x000fe4000f8e96aa */
[----:B------:R-:W-:Y:S01]  /*3da0*/  FSEL R35, R80, -INF , !P6 ;  /* 0xff80000050237808 */ /* 0x000fe20007000000 */
[----:B------:R-:W-:Y:S01]  /*3db0*/  IMAD.WIDE.U32 R196, R196, -0x326172a9, RZ ;  /* 0xcd9e8d57c4c47825 */ /* 0x000fe200078e00ff */
[----:B------:R-:W-:-:S02]  /*3dc0*/  LOP3.LUT R81, R203, UR19, R152, 0x96, !PT ;  /* 0x00000013cb517c12 */ /* 0x000fc4000f8e9698 */
[----:B------:R-:W-:Y:S01]  /*3dd0*/  FMNMX.FTZ R135, R137, R118, !PT ;  /* 0x0000007689877209 */ /* 0x000fe20007810000 */
[----:B------:R-:W-:Y:S01]  /*3de0*/  IMAD.WIDE.U32 R194, R194, -0x326172a9, RZ ;  /* 0xcd9e8d57c2c27825 */ /* 0x000fe200078e00ff */
[C-C-:B------:R-:W-:Y:S02]  /*3df0*/  LOP3.LUT R200, R197.reuse, UR22, R192.reuse, 0x96, !PT ;  /* 0x00000016c5c87c12 */ /* 0x140fe4000f8e96c0 */
[----:B------:R-:W-:Y:S01]  /*3e00*/  LOP3.LUT R129, R197, UR22, R192, 0x96, !PT ;  /* 0x00000016c5817c12 */ /* 0x000fe2000f8e96c0 */
[----:B------:R-:W-:Y:S01]  /*3e10*/  IMAD.WIDE.U32 R164, R88, -0x2daee0ad, RZ ;  /* 0xd2511f5358a47825 */ /* 0x000fe200078e00ff */
[C-C-:B------:R-:W-:Y:S02]  /*3e20*/  LOP3.LUT R104, R195.reuse, UR18, R196.reuse, 0x96, !PT ;  /* 0x00000012c3687c12 */ /* 0x140fe4000f8e96c4 */
[----:B------:R-:W-:Y:S01]  /*3e30*/  LOP3.LUT R107, R195, UR18, R196, 0x96, !PT ;  /* 0x00000012c36b7c12 */ /* 0x000fe2000f8e96c4 */
[----:B------:R-:W-:Y:S01]  /*3e40*/  IMAD.WIDE.U32 R150, R150, -0x2daee0ad, RZ ;  /* 0xd2511f5396967825 */ /* 0x000fe200078e00ff */
[----:B------:R-:W-:-:S02]  /*3e50*/  LOP3.LUT R186, R165, UR5, R186, 0x96, !PT ;  /* 0x00000005a5ba7c12 */ /* 0x000fc4000f8e96ba */
[----:B------:R-:W-:Y:S01]  /*3e60*/  FSEL R185, R76, -INF , !P4 ;  /* 0xff8000004cb97808 */ /* 0x000fe20006000000 */
        /* <DEDUP_REMOVED lines=10> */
[----:B------:R-:W-:Y:S02]  /*3f10*/  LOP3.LUT R158, R125, UR22, R198, 0x96, !PT ;  /* 0x000000167d9e7c12 */ /* 0x000fe4000f8e96c6 */
[----:B------:R-:W-:Y:S01]  /*3f20*/  LOP3.LUT R172, R155, UR5, R82, 0x96, !PT ;  /* 0x000000059bac7c12 */ /* 0x000fe2000f8e9652 */
[----:B------:R-:W-:Y:S01]  /*3f30*/  IMAD.WIDE.U32 R164, R164, -0x2daee0ad, RZ ;  /* 0xd2511f53a4a47825 */ /* 0x000fe200078e00ff */
[----:B------:R-:W-:Y:S02]  /*3f40*/  LOP3.LUT R88, R197, UR18, R124, 0x96, !PT ;  /* 0x00000012c5587c12 */ /* 0x000fe4000f8e967c */
[----:B------:R-:W-:Y:S01]  /*3f50*/  FMNMX.FTZ R124, R156, R157, !PT ;  /* 0x0000009d9c7c7209 */ /* 0x000fe20007810000 */
[----:B------:R-:W-:Y:S01]  /*3f60*/  IMAD.WIDE.U32 R144, R144, -0x326172a9, RZ ;  /* 0xcd9e8d5790907825 */ /* 0x000fe200078e00ff */
[----:B------:R-:W-:-:S02]  /*3f70*/  LOP3.LUT R188, R165, UR14, R188, 0x96, !PT ;  /* 0x0000000ea5bc7c12 */ /* 0x000fc4000f8e96bc */
[----:B------:R-:W-:Y:S01]  /*3f80*/  FMNMX.FTZ R124, R141, R124, !PT ;  /* 0x0000007c8d7c7209 */ /* 0x000fe20007810000 */
[----:B------:R-:W-:Y:S01]  /*3f90*/  IMAD.WIDE.U32 R162, R91, -0x2daee0ad, RZ ;  /* 0xd2511f535ba27825 */ /* 0x000fe200078e00ff */
[----:B------:R-:W-:Y:S02]  /*3fa0*/  LOP3.LUT R190, R145, UR18, R190, 0x96, !PT ;  /* 0x0000001291be7c12 */ /* 0x000fe4000f8e96be */
        /* <DEDUP_REMOVED lines=11> */
[----:B------:R-:W-:Y:S02]  /*4060*/  FMNMX.FTZ R104, R127, R142, !PT ;  /* 0x0000008e7f687209 */ /* 0x000fe40007810000 */
[----:B------:R-:W-:Y:S01]  /*4070*/  FMNMX.FTZ R144, R89, R144, !PT ;  /* 0x0000009059907209 */ /* 0x000fe20007810000 */
[----:B------:R-:W-:Y:S01]  /*4080*/  IMAD.WIDE.U32 R166, R166, -0x326172a9, RZ ;  /* 0xcd9e8d57a6a67825 */ /* 0x000fe200078e00ff */
[----:B------:R-:W-:-:S02]  /*4090*/  FMNMX.FTZ R125, R99, R104, !PT ;  /* 0x00000068637d7209 */ /* 0x000fc40007810000 */
[----:B------:R-:W-:Y:S01]  /*40a0*/  FMNMX.FTZ R144, R3, R144, !PT ;  /* 0x0000009003907209 */ /* 0x000fe20007810000 */
[----:B------:R-:W-:Y:S01]  /*40b0*/  IMAD.WIDE.U32 R170, R170, -0x326172a9, RZ ;  /* 0xcd9e8d57aaaa7825 */ /* 0x000fe200078e00ff */
[----:B------:R-:W-:Y:S02]  /*40c0*/  FMNMX.FTZ R125, R100, R125, !PT ;  /* 0x0000007d647d7209 */ /* 0x000fe40007810000 */
        /* <DEDUP_REMOVED lines=12> */
[----:B------:R-:W-:Y:S02]  /*4190*/  FMNMX.FTZ R125, R2, R125, !PT ;  /* 0x0000007d027d7209 */ /* 0x000fe40007810000 */
[----:B------:R-:W-:-:S02]  /*41a0*/  FMNMX.FTZ R104, R121, R104, !PT ;  /* 0x0000006879687209 */ /* 0x000fc40007810000 */
[----:B------:R-:W-:Y:S02]  /*41b0*/  FSEL R181, R68, -INF , !P2 ;  /* 0xff80000044b57808 */ /* 0x000fe40005000000 */
[----:B------:R-:W-:Y:S02]  /*41c0*/  FMNMX.FTZ R144, R183, R144, !PT ;  /* 0x00000090b7907209 */ /* 0x000fe40007810000 */
[----:B------:R-:W-:Y:S02]  /*41d0*/  FMNMX.FTZ R125, R34, R125, !PT ;  /* 0x0000007d227d7209 */ /* 0x000fe40007810000 */
[----:B------:R-:W-:Y:S01]  /*41e0*/  LOP3.LUT R82, R139, UR5, R82, 0x96, !PT ;  /* 0x000000058b527c12 */ /* 0x000fe2000f8e9652 */
[----:B------:R-:W-:Y:S01]  /*41f0*/  UIADD3 UR5, UR20, -0x4ab325aa, URZ ;  /* 0xb54cda5614057890 */ /* 0x000fe2000fffe03f */
[----:B------:R-:W-:Y:S02]  /*4200*/  FMNMX.FTZ R135, R130, R135, !PT ;  /* 0x0000008782877209 */ /* 0x000fe40007810000 */
[----:B------:R-:W-:Y:S01]  /*4210*/  FMNMX.FTZ R104, R119, R104, !PT ;  /* 0x0000006877687209 */ /* 0x000fe20007810000 */
[----:B------:R-:W-:Y:S01]  /*4220*/  IMAD.WIDE.U32 R82, R82, -0x326172a9, RZ ;  /* 0xcd9e8d5752527825 */ /* 0x000fe200078e00ff */
[----:B------:R-:W-:-:S02]  /*4230*/  FSEL R179, R69, -INF , !P1 ;  /* 0xff80000045b37808 */ /* 0x000fc40004800000 */
[----:B------:R-:W-:Y:S02]  /*4240*/  FMNMX.FTZ R144, R181, R144, !PT ;  /* 0x00000090b5907209 */ /* 0x000fe40007810000 */
[----:B------:R-:W-:Y:S02]  /*4250*/  FMNMX.FTZ R125, R184, R125, !PT ;  /* 0x0000007db87d7209 */ /* 0x000fe40007810000 */
[----:B------:R-:W-:Y:S02]  /*4260*/  FMNMX.FTZ R135, R128, R135, !PT ;  /* 0x0000008780877209 */ /* 0x000fe40007810000 */
[----:B------:R-:W-:Y:S01]  /*4270*/  LOP3.LUT R132, R167, UR4, R146, 0x96, !PT ;  /* 0x00000004a7847c12 */ /* 0x000fe2000f8e9692 */
[----:B------:R-:W-:Y:S01]  /*4280*/  UIADD3 UR4, UR21, 0x646e171e, URZ ;  /* 0x646e171e15047890 */ /* 0x000fe2000fffe03f */
[----:B------:R-:W-:Y:S02]  /*4290*/  FMNMX.FTZ R104, R115, R104, !PT ;  /* 0x0000006873687209 */ /* 0x000fe40007810000 */
[----:B------:R-:W-:Y:S01]  /*42a0*/  LOP3.LUT R146, R171, UR22, R198, 0x96, !PT ;  /* 0x00000016ab927c12 */ /* 0x000fe2000f8e96c6 */
[----:B------:R-:W-:Y:S01]  /*42b0*/  IMAD.WIDE.U32 R198, R149, -0x2daee0ad, RZ ;  /* 0xd2511f5395c67825 */ /* 0x000fe200078e00ff */
[----:B------:R-:W-:-:S02]  /*42c0*/  FSEL R182, R78, -INF , !P4 ;  /* 0xff8000004eb67808 */ /* 0x000fc40006000000 */
[----:B------:R-:W-:Y:S01]  /*42d0*/  LOP3.LUT R136, R187, UR22, R192, 0x96, !PT ;  /* 0x00000016bb887c12 */ /* 0x000fe2000f8e96c0 */
[----:B------:R-:W-:Y:S01]  /*42e0*/  IMAD.WIDE.U32 R148, R148, -0x326172a9, RZ ;  /* 0xcd9e8d5794947825 */ /* 0x000fe200078e00ff */
[----:B------:R-:W-:Y:S02]  /*42f0*/  LOP3.LUT R168, R201, UR14, R168, 0x96, !PT ;  /* 0x0000000ec9a87c12 */ /* 0x000fe4000f8e96a8 */
[----:B------:R-:W-:Y:S01]  /*4300*/  FMNMX.FTZ R144, R179, R144, !PT ;  /* 0x00000090b3907209 */ /* 0x000fe20007810000 */
[----:B------:R-:W-:Y:S01]  /*4310*/  IMAD.WIDE.U32 R146, R146, -0x2daee0ad, RZ ;  /* 0xd2511f5392927825 */ /* 0x000fe200078e00ff */
[----:B------:R-:W-:Y:S02]  /*4320*/  FMNMX.FTZ R125, R108, R125, !PT ;  /* 0x0000007d6c7d7209 */ /* 0x000fe40007810000 */
[----:B------:R-:W-:Y:S01]  /*4330*/  LOP3.LUT R192, R173, UR22, R166, 0x96, !PT ;  /* 0x00000016adc07c12 */ /* 0x000fe2000f8e96a6 */
[----:B------:R-:W-:Y:S01]  /*4340*/  IMAD.WIDE.U32 R168, R168, -0x326172a9, RZ ;  /* 0xcd9e8d57a8a87825 */ /* 0x000fe200078e00ff */
[----:B------:R-:W-:-:S02]  /*4350*/  FMNMX.FTZ R135, R114, R135, !PT ;  /* 0x0000008772877209 */ /* 0x000fc40007810000 */
[----:B------:R-:W-:Y:S01]  /*4360*/  FMNMX.FTZ R104, R113, R104, !PT ;  /* 0x0000006871687209 */ /* 0x000fe20007810000 */
[----:B------:R-:W-:Y:S01]  /*4370*/  IMAD.WIDE.U32 R192, R192, -0x2daee0ad, RZ ;  /* 0xd2511f53c0c07825 */ /* 0x000fe200078e00ff */
[----:B------:R-:W-:Y:S02]  /*4380*/  LOP3.LUT R43, R83, UR22, R166, 0x96, !PT ;  /* 0x00000016532b7c12 */ /* 0x000fe4000f8e96a6 */
[----:B------:R-:W-:Y:S02]  /*4390*/  FSEL R178, R79, -INF , !P3 ;  /* 0xff8000004fb27808 */ /* 0x000fe40005800000 */
[----:B------:R-:W-:Y:S02]  /*43a0*/  LOP3.LUT R0, R203, UR19, R154, 0x96, !PT ;  /* 0x00000013cb007c12 */ /* 0x000fe4000f8e969a */
[----:B------:R-:W-:Y:S02]  /*43b0*/  LOP3.LUT R166, R159, UR14, R202, 0x96, !PT ;  /* 0x0000000e9fa67c12 */ /* 0x000fe4000f8e96ca */
[----:B------:R-:W-:Y:S01]  /*43c0*/  FMNMX.FTZ R125, R182, R125, !PT ;  /* 0x0000007db67d7209 */ /* 0x000fe20007810000 */
[----:B------:R-:W1:Y:S01]  /*43d0*/  SHFL.BFLY PT, R159, R144, 0x2, 0x1f ;  /* 0x0c401f00909f7f89 */ /* 0x000e6200000e0000 */
[----:B------:R-:W-:Y:S01]  /*43e0*/  FMNMX.FTZ R135, R112, R135, !PT ;  /* 0x0000008770877209 */ /* 0x000fe20007810000 */
[----:B------:R-:W-:Y:S01]  /*43f0*/  IMAD.WIDE.U32 R166, R166, -0x326172a9, RZ ;  /* 0xcd9e8d57a6a67825 */ /* 0x000fe200078e00ff */
[----:B------:R-:W-:-:S02]  /*4400*/  FMNMX.FTZ R104, R67, R104, !PT ;  /* 0x0000006843687209 */ /* 0x000fc40007810000 */
[----:B------:R-:W-:Y:S02]  /*4410*/  FSEL R176, R70, -INF , !P2 ;  /* 0xff80000046b07808 */ /* 0x000fe40005000000 */
[----:B------:R-:W-:Y:S02]  /*4420*/  LOP3.LUT R162, R199, UR19, R162, 0x96, !PT ;  /* 0x00000013c7a27c12 */ /* 0x000fe4000f8e96a2 */
[----:B------:R-:W-:Y:S01]  /*4430*/  LOP3.LUT R81, R149, UR18, R186, 0x96, !PT ;  /* 0x0000001295517c12 */ /* 0x000fe2000f8e96ba */
[----:B------:R-:W-:Y:S01]  /*4440*/  IMAD.WIDE.U32 R186, R0, -0x326172a9, RZ ;  /* 0xcd9e8d5700ba7825 */ /* 0x000fe200078e00ff */
[----:B------:R-:W-:Y:S02]  /*4450*/  FMNMX.FTZ R125, R178, R125, !PT ;  /* 0x0000007db27d7209 */ /* 0x000fe40007810000 */
[----:B------:R-:W-:Y:S01]  /*4460*/  LOP3.LUT R154, R147, UR14, R198, 0x96, !PT ;  /* 0x0000000e939a7c12 */ /* 0x000fe2000f8e96c6 */
[----:B------:R-:W-:Y:S01]  /*4470*/  IMAD.WIDE.U32 R162, R162, -0x326172a9, RZ ;  /* 0xcd9e8d57a2a27825 */ /* 0x000fe200078e00ff */
[----:B------:R-:W-:-:S02]  /*4480*/  FMNMX.FTZ R135, R122, R135, !PT ;  /* 0x000000877a877209 */ /* 0x000fc40007810000 */
[----:B------:R-:W-:Y:S01]  /*4490*/  LOP3.LUT R91, R169, UR13, R194, 0x96, !PT ;  /* 0x0000000da95b7c12 */ /* 0x000fe2000f8e96c2 */
[----:B------:R-:W-:Y:S01]  /*44a0*/  IMAD.WIDE.U32 R154, R154, -0x326172a9, RZ ;  /* 0xcd9e8d579a9a7825 */ /* 0x000fe200078e00ff */
[----:B------:R-:W-:Y:S02]  /*44b0*/  FMNMX.FTZ R104, R105, R104, !PT ;  /* 0x0000006869687209 */ /* 0x000fe40007810000 */
[----:B------:R-:W-:Y:S01]  /*44c0*/  LOP3.LUT R152, R193, UR14, R202, 0x96, !PT ;  /* 0x0000000ec1987c12 */ /* 0x000fe2000f8e96ca */
[----:B------:R-:W-:Y:S01]  /*44d0*/  IMAD.WIDE.U32 R202, R88, -0x2daee0ad, RZ ;  /* 0xd2511f5358ca7825 */ /* 0x000fe200078e00ff */
[----:B------:R-:W-:Y:S02]  /*44e0*/  FSEL R174, R71, -INF , !P1 ;  /* 0xff80000047ae7808 */ /* 0x000fe40004800000 */
[----:B------:R-:W-:Y:S01]  /*44f0*/  FMNMX.FTZ R125, R176, R125, !PT ;  /* 0x0000007db07d7209 */ /* 0x000fe20007810000 */
[----:B------:R-:W-:Y:S01]  /*4500*/  IMAD.WIDE.U32 R152, R152, -0x326172a9, RZ ;  /* 0xcd9e8d5798987825 */ /* 0x000fe200078e00ff */
[----:B------:R-:W-:-:S02]  /*4510*/  FSEL R96, R12, -INF , !P6 ;  /* 0xff8000000c607808 */ /* 0x000fc40007000000 */
[----:B------:R-:W-:Y:S02]  /*4520*/  FMNMX.FTZ R135, R106, R135, !PT ;  /* 0x000000876a877209 */ /* 0x000fe40007810000 */
[----:B------:R-:W-:Y:S01]  /*4530*/  LOP3.LUT R0, R187, UR18, R172, 0x96, !PT ;  /* 0x00000012bb007c12 */ /* 0x000fe2000f8e96ac */
[----:B------:R-:W-:Y:S01]  /*4540*/  IMAD.WIDE.U32 R172, R91, -0x2daee0ad, RZ ;  /* 0xd2511f535bac7825 */ /* 0x000fe200078e00ff */
[----:B------:R-:W-:Y:S02]  /*4550*/  FMNMX.FTZ R104, R101, R104, !PT ;  /* 0x0000006865687209 */ /* 0x000fe40007810000 */
[----:B------:R-:W-:Y:S02]  /*4560*/  FMNMX.FTZ R125, R174, R125, !PT ;  /* 0x0000007dae7d7209 */ /* 0x000fe40007810000 */
[----:B------:R-:W-:Y:S02]  /*4570*/  FSEL R98, R13, -INF , !P5 ;  /* 0xff8000000d627808 */ /* 0x000fe40006800000 */
[----:B------:R-:W-:-:S02]  /*4580*/  FMNMX.FTZ R135, R96, R135, !PT ;  /* 0x0000008760877209 */ /* 0x000fc40007810000 */
[----:B------:R-:W-:Y:S02]  /*4590*/  FSEL R95, R14, -INF , !P6 ;  /* 0xff8000000e5f7808 */ /* 0x000fe40007000000 */
[----:B------:R-:W-:Y:S02]  /*45a0*/  LOP3.LUT R83, R167, UR13, R196, 0x96, !PT ;  /* 0x0000000da7537c12 */ /* 0x000fe4000f8e96c4 */
[----:B------:R-:W-:Y:S02]  /*45b0*/  LOP3.LUT R170, R163, UR18, R170, 0x96, !PT ;  /* 0x00000012a3aa7c12 */ /* 0x000fe4000f8e96aa */
[----:B------:R-:W-:Y:S02]  /*45c0*/  FMNMX.FTZ R104, R103, R104, !PT ;  /* 0x0000006867687209 */ /* 0x000fe40007810000 */
[----:B------:R-:W-:Y:S01]  /*45d0*/  LOP3.LUT R163, R155, UR13, R162, 0x96, !PT ;  /* 0x0000000d9ba37c12 */ /* 0x000fe2000f8e96a2 */
[----:B------:R-:W-:Y:S01]  /*45e0*/  IMAD R155, R129, -0x2daee0ad, RZ ;  /* 0xd2511f53819b7824 */ /* 0x000fe200078e02ff */
[----:B------:R-:W-:Y:S01]  /*45f0*/  LOP3.LUT R199, R172, 0xff, RZ, 0xc0, !PT ;  /* 0x000000ffacc77812 */ /* 0x000fe200078ec0ff */
[----:B------:R-:W-:Y:S01]  /*4600*/  IMAD.WIDE.U32 R170, R170, -0x2daee0ad, RZ ;  /* 0xd2511f53aaaa7825 */ /* 0x000fe200078e00ff */
[----:B------:R-:W-:-:S02]  /*4610*/  LOP3.LUT R142, R172, 0xffff, RZ, 0xc0, !PT ;  /* 0x0000ffffac8e7812 */ /* 0x000fc400078ec0ff */
[--C-:B------:R-:W-:Y:S02]  /*4620*/  SHF.R.U32.HI R162, RZ, 0x10, R172.reuse ;  /* 0x00000010ffa27819 */ /* 0x100fe400000116ac */
[----:B------:R-:W-:Y:S02]  /*4630*/  SHF.R.U32.HI R197, RZ, 0x18, R172 ;  /* 0x00000018ffc57819 */ /* 0x000fe400000116ac */
[----:B------:R-:W-:Y:S01]  /*4640*/  FSEL R94, R8, -INF , !P4 ;  /* 0xff800000085e7808 */ /* 0x000fe20006000000 */
[----:B------:R-:W2:Y:S01]  /*4650*/  SHFL.BFLY PT, R172, R125, 0x2, 0x1f ;  /* 0x0c401f007dac7f89 */ /* 0x000ea200000e0000 */
[----:B------:R-:W-:Y:S02]  /*4660*/  LOP3.LUT R186, R153, UR13, R186, 0x96, !PT ;  /* 0x0000000d99ba7c12 */ /* 0x000fe4000f8e96ba */
[----:B------:R-:W-:Y:S02]  /*4670*/  FMNMX.FTZ R135, R98, R135, !PT ;  /* 0x0000008762877209 */ /* 0x000fe40007810000 */
[----:B------:R-:W-:Y:S01]  /*4680*/  FSEL R93, R15, -INF , !P5 ;  /* 0xff8000000f5d7808 */ /* 0x000fe20006800000 */
[----:B------:R-:W-:Y:S01]  /*4690*/  IMAD.WIDE.U32 R186, R186, -0x2daee0ad, RZ ;  /* 0xd2511f53baba7825 */ /* 0x000fe200078e00ff */
[----:B------:R-:W-:-:S02]  /*46a0*/  LOP3.LUT R200, R165, UR10, R200, 0x96, !PT ;  /* 0x0000000aa5c87c12 */ /* 0x000fc4000f8e96c8 */
[----:B------:R-:W-:Y:S01]  /*46b0*/  LOP3.LUT R153, R173, UR4, R164, 0x96, !PT ;  /* 0x00000004ad997c12 */ /* 0x000fe2000f8e96a4 */
[----:B------:R-:W-:Y:S01]  /*46c0*/  IMAD.WIDE.U32 R164, R83, -0x2daee0ad, RZ ;  /* 0xd2511f5353a47825 */ /* 0x000fe200078e00ff */
[----:B------:R-:W-:Y:S02]  /*46d0*/  FMNMX.FTZ R104, R95, R104, !PT ;  /* 0x000000685f687209 */ /* 0x000fe40007810000 */
[----:B------:R-:W-:Y:S01]  /*46e0*/  FSEL R92, R9, -INF , !P3 ;  /* 0xff800000095c7808 */ /* 0x000fe20005800000 */
[----:B------:R-:W-:Y:S01]  /*46f0*/  IMAD.WIDE.U32 R200, R200, -0x326172a9, RZ ;  /* 0xcd9e8d57c8c87825 */ /* 0x000fe200078e00ff */
[----:B------:R-:W-:Y:S02]  /*4700*/  FMNMX.FTZ R135, R94, R135, !PT ;  /* 0x000000875e877209 */ /* 0x000fe40007810000 */
[----:B------:R-:W-:Y:S02]  /*4710*/  FSEL R32, R10, -INF , !P4 ;  /* 0xff8000000a207808 */ /* 0x000fe40006000000 */
[----:B------:R-:W-:-:S02]  /*4720*/  FMNMX.FTZ R129, R93, R104, !PT ;  /* 0x000000685d817209 */ /* 0x000fc40007810000 */
[----:B------:R-:W-:Y:S02]  /*4730*/  LOP3.LUT R158, R203, UR10, R158, 0x96, !PT ;  /* 0x0000000acb9e7c12 */ /* 0x000fe4000f8e969e */
[----:B------:R-:W-:Y:S01]  /*4740*/  LOP3.LUT R151, R165, UR4, R202, 0x96, !PT ;  /* 0x00000004a5977c12 */ /* 0x000fe2000f8e96ca */
[----:B------:R-:W-:Y:S01]  /*4750*/  IMAD.WIDE.U32 R202, R0, -0x2daee0ad, RZ ;  /* 0xd2511f5300ca7825 */ /* 0x000fe200078e00ff */
[----:B------:R-:W-:Y:S02]  /*4760*/  FSEL R72, R72, -INF , !P2 ;  /* 0xff80000048487808 */ /* 0x000fe40005000000 */
[----:B-1----:R-:W-:Y:S02]  /*4770*/  FMNMX.FTZ R159, R144, R159, !PT ;  /* 0x0000009f909f7209 */ /* 0x002fe40007810000 */
[----:B------:R-:W-:Y:S02]  /*4780*/  FMNMX.FTZ R135, R92, R135, !PT ;  /* 0x000000875c877209 */ /* 0x000fe40007810000 */
[----:B------:R-:W-:-:S02]  /*4790*/  FSEL R33, R11, -INF , !P3 ;  /* 0xff8000000b217808 */ /* 0x000fc40005800000 */
[----:B------:R-:W-:Y:S02]  /*47a0*/  FMNMX.FTZ R0, R32, R129, !PT ;  /* 0x0000008120007209 */ /* 0x000fe40007810000 */
[----:B------:R-:W-:Y:S02]  /*47b0*/  FSEL R73, R73, -INF , !P1 ;  /* 0xff80000049497808 */ /* 0x000fe40004800000 */
[C---:B------:R-:W-:Y:S02]  /*47c0*/  LOP3.LUT R91, R164.reuse, 0xff, RZ, 0xc0, !PT ;  /* 0x000000ffa45b7812 */ /* 0x040fe400078ec0ff */
[----:B------:R-:W-:Y:S02]  /*47d0*/  LOP3.LUT R131, R164, 0xffff, RZ, 0xc0, !PT ;  /* 0x0000ffffa4837812 */ /* 0x000fe400078ec0ff */
[--C-:B------:R-:W-:Y:S02]  /*47e0*/  SHF.R.U32.HI R149, RZ, 0x10, R164.reuse ;  /* 0x00000010ff957819 */ /* 0x100fe400000116a4 */
[----:B------:R-:W-:-:S02]  /*47f0*/  SHF.R.U32.HI R83, RZ, 0x18, R164 ;  /* 0x00000018ff537819 */ /* 0x000fc400000116a4 */
[----:B------:R-:W-:Y:S01]  /*4800*/  FMNMX.FTZ R104, R72, R135, !PT ;  /* 0x0000008748687209 */ /* 0x000fe20007810000 */
[----:B------:R-:W1:Y:S01]  /*4810*/  SHFL.BFLY PT, R164, R159, 0x1, 0x1f ;  /* 0x0c201f009fa47f89 */ /* 0x000e6200000e0000 */
[----:B------:R-:W-:Y:S02]  /*4820*/  FSEL R74, R74, -INF , !P2 ;  /* 0xff8000004a4a7808 */ /* 0x000fe40005000000 */
[----:B------:R-:W-:Y:S02]  /*4830*/  FMNMX.FTZ R129, R33, R0, !PT ;  /* 0x0000000021817209 */ /* 0x000fe40007810000 */
[----:B------:R-:W-:Y:S02]  /*4840*/  LOP3.LUT R194, R169, UR13, R194, 0x96, !PT ;  /* 0x0000000da9c27c12 */ /* 0x000fe4000f8e96c2 */
[----:B------:R-:W-:Y:S02]  /*4850*/  FMNMX.FTZ R169, R73, R104, !PT ;  /* 0x0000006849a97209 */ /* 0x000fe40007810000 */
[----:B------:R-:W-:Y:S01]  /*4860*/  FSEL R75, R75, -INF , !P1 ;  /* 0xff8000004b4b7808 */ /* 0x000fe20004800000 */
[----:B------:R-:W-:Y:S01]  /*4870*/  IMAD.WIDE.U32 R194, R194, -0x2daee0ad, RZ ;  /* 0xd2511f53c2c27825 */ /* 0x000fe200078e00ff */
[----:B------:R-:W-:-:S02]  /*4880*/  FMNMX.FTZ R0, R74, R129, !PT ;  /* 0x000000814a007209 */ /* 0x000fc40007810000 */
[----:B------:R-:W-:Y:S02]  /*4890*/  LOP3.LUT R145, R203, UR10, R192, 0x96, !PT ;  /* 0x0000000acb917c12 */ /* 0x000fe4000f8e96c0 */
[----:B------:R-:W-:Y:S01]  /*48a0*/  FMNMX.FTZ R167, R75, R0, !PT ;  /* 0x000000004ba77209 */ /* 0x000fe20007810000 */
[----:B------:R-:W3:Y:S01]  /*48b0*/  SHFL.BFLY PT, R192, R169, 0x2, 0x1f ;  /* 0x0c401f00a9c07f89 */ /* 0x000ee200000e0000 */
[----:B--2---:R-:W-:Y:S02]  /*48c0*/  FMNMX.FTZ R172, R125, R172, !PT ;  /* 0x000000ac7dac7209 */ /* 0x004fe40007810000 */
[----:B------:R-:W-:Y:S01]  /*48d0*/  LOP3.LUT R88, R171, UR10, R146, 0x96, !PT ;  /* 0x0000000aab587c12 */ /* 0x000fe2000f8e9692 */
[----:B------:R-:W2:Y:S01]  /*48e0*/  SHFL.BFLY PT, R0, R167, 0x2, 0x1f ;  /* 0x0c401f00a7007f89 */ /* 0x000ea200000e0000 */
[----:B------:R-:W-:Y:S01]  /*48f0*/  IMAD.WIDE.U32 R146, R107, -0x2daee0ad, RZ ;  /* 0xd2511f536b927825 */ /* 0x000fe200078e00ff */
[----:B------:R-:W-:Y:S02]  /*4900*/  LOP3.LUT R144, R194, 0xff, RZ, 0xc0, !PT ;  /* 0x000000ffc2907812 */ /* 0x000fe400078ec0ff */
[----:B------:R-:W4:Y:S01]  /*4910*/  SHFL.BFLY PT, R165, R172, 0x1, 0x1f ;  /* 0x0c201f00aca57f89 */ /* 0x000f2200000e0000 */
[----:B-1----:R-:W-:-:S02]  /*4920*/  FMNMX.FTZ R164, R159, R164, !PT ;  /* 0x000000a49fa47209 */ /* 0x002fc40007810000 */
[----:B------:R-:W-:Y:S02]  /*4930*/  LOP3.LUT R155, R147, UR10, R155, 0x96, !PT ;  /* 0x0000000a939b7c12 */ /* 0x000fe4000f8e969b */
[----:B------:R-:W-:Y:S01]  /*4940*/  LOP3.LUT R107, R195, UR4, R146, 0x96, !PT ;  /* 0x00000004c36b7c12 */ /* 0x000fe2000f8e9692 */
[----:B------:R-:W-:Y:S01]  /*4950*/  FMUL.FTZ R160, R164, c[0x0][0x23c] ;  /* 0x00008f00a4a07a20 */ /* 0x000fe20000410000 */
[----:B------:R-:W-:Y:S02]  /*4960*/  LOP3.LUT R146, R194, 0xffff, RZ, 0xc0, !PT ;  /* 0x0000ffffc2927812 */ /* 0x000fe400078ec0ff */
[--C-:B------:R-:W-:Y:S02]  /*4970*/  SHF.R.U32.HI R147, RZ, 0x10, R194.reuse ;  /* 0x00000010ff937819 */ /* 0x100fe400000116c2 */
[----:B------:R-:W-:Y:S01]  /*4980*/  SHF.R.U32.HI R139, RZ, 0x18, R194 ;  /* 0x00000018ff8b7819 */ /* 0x000fe200000116c2 */
[----:B------:R-:W-:Y:S01]  /*4990*/  IMAD.WIDE.U32 R194, R124, -0x2daee0ad, RZ ;  /* 0xd2511f537cc27825 */ /* 0x000fe200078e00ff */
[----:B------:R-:W-:-:S02]  /*49a0*/  FSETP.NEU.FTZ.AND P1, PT, R164, -INF , PT ;  /* 0xff800000a400780b */ /* 0x000fc40003f3d000 */
[----:B------:R-:W-:Y:S01]  /*49b0*/  LOP3.LUT R104, R187, UR4, R202, 0x96, !PT ;  /* 0x00000004bb687c12 */ /* 0x000fe2000f8e96ca */
[----:B------:R-:W-:Y:S01]  /*49c0*/  IMAD.WIDE.U32 R202, R123, -0x326172a9, RZ ;  /* 0xcd9e8d577bca7825 */ /* 0x000fe200078e00ff */
[----:B---3--:R-:W-:Y:S02]  /*49d0*/  FMNMX.FTZ R192, R169, R192, !PT ;  /* 0x000000c0a9c07209 */ /* 0x008fe40007810000 */
[----:B------:R-:W-:Y:S02]  /*49e0*/  FSEL R160, R160, RZ, P1 ;  /* 0x000000ffa0a07208 */ /* 0x000fe40000800000 */
[----:B------:R-:W-:Y:S02]  /*49f0*/  LOP3.LUT R180, R195, UR4, R190, 0x96, !PT ;  /* 0x00000004c3b47c12 */ /* 0x000fe4000f8e96be */
[----:B------:R-:W-:Y:S01]  /*4a00*/  LOP3.LUT R177, R194, 0xffff, RZ, 0xc0, !PT ;  /* 0x0000ffffc2b17812 */ /* 0x000fe200078ec0ff */
[--C-:B------:R-:W-:Y:S01]  /*4a10*/  FFMA.FTZ R124, R3, c[0x0][0x23c], -R160.reuse ;  /* 0x00008f00037c7a23 */ /* 0x100fe200000108a0 */
[----:B--2---:R-:W-:Y:S01]  /*4a20*/  FMNMX.FTZ R0, R167, R0, !PT ;  /* 0x00000000a7007209 */ /* 0x004fe20007810000 */
[----:B------:R-:W1:Y:S01]  /*4a30*/  SHFL.BFLY PT, R195, R192, 0x1, 0x1f ;  /* 0x0c201f00c0c37f89 */ /* 0x000e6200000e0000 */
[----:B----4-:R-:W-:Y:S01]  /*4a40*/  FMNMX.FTZ R3, R172, R165, !PT ;  /* 0x000000a5ac037209 */ /* 0x010fe20007810000 */
[----:B------:R-:W-:Y:S01]  /*4a50*/  FFMA.FTZ R229, R161, c[0x0][0x23c], -R160 ;  /* 0x00008f00a1e57a23 */ /* 0x000fe200000108a0 */
[----:B------:R-:W-:Y:S01]  /*4a60*/  LOP3.LUT R188, R203, UR5, R188, 0x96, !PT ;  /* 0x00000005cbbc7c12 */ /* 0x000fe2000f8e96bc */
[----:B------:R-:W2:Y:S01]  /*4a70*/  SHFL.BFLY PT, R189, R0, 0x1, 0x1f ;  /* 0x0c201f0000bd7f89 */ /* 0x000ea200000e0000 */
[C---:B------:R-:W-:Y:S01]  /*4a80*/  FSETP.NEU.FTZ.AND P1, PT, R3.reuse, -INF , PT ;  /* 0xff8000000300780b */ /* 0x040fe20003f3d000 */
[----:B------:R-:W-:Y:S01]  /*4a90*/  FMUL.FTZ R167, R3, c[0x0][0x23c] ;  /* 0x00008f0003a77a20 */ /* 0x000fe20000410000 */
[----:B------:R-:W-:Y:S01]  /*4aa0*/  MUFU.EX2 R124, R124 ;  /* 0x0000007c007c7308 */ /* 0x000fe20000000800 */
[----:B------:R-:W-:Y:S01]  /*4ab0*/  LOP3.LUT R172, R201, UR5, R168, 0x96, !PT ;  /* 0x00000005c9ac7c12 */ /* 0x000fe2000f8e96a8 */
[--C-:B------:R-:W-:Y:S01]  /*4ac0*/  FFMA.FTZ R228, R35, c[0x0][0x23c], -R160.reuse ;  /* 0x00008f0023e47a23 */ /* 0x100fe200000108a0 */
[----:B------:R-:W-:Y:S01]  /*4ad0*/  LOP3.LUT R171, R200, 0xffff, RZ, 0xc0, !PT ;  /* 0x0000ffffc8ab7812 */ /* 0x000fe200078ec0ff */
[--C-:B------:R-:W-:Y:S01]  /*4ae0*/  FFMA.FTZ R227, R109, c[0x0][0x23c], -R160.reuse ;  /* 0x00008f006de37a23 */ /* 0x100fe200000108a0 */
[----:B------:R-:W-:Y:S01]  /*4af0*/  FSEL R161, R167, RZ, P1 ;  /* 0x000000ffa7a17208 */ /* 0x000fe20000800000 */
[----:B------:R-:W-:Y:S01]  /*4b00*/  FFMA.FTZ R226, R185, c[0x0][0x23c], -R160 ;  /* 0x00008f00b9e27a23 */ /* 0x000fe200000108a0 */
[C---:B------:R-:W-:Y:S01]  /*4b10*/  LOP3.LUT R201, R188.reuse, 0xff, RZ, 0xc0, !PT ;  /* 0x000000ffbcc97812 */ /* 0x040fe200078ec0ff */
[----:B------:R-:W3:Y:S01]  /*4b20*/  MUFU.EX2 R229, R229 ;  /* 0x000000e500e57308 */ /* 0x000ee20000000800 */
[----:B------:R-:W-:Y:S01]  /*4b30*/  LOP3.LUT R190, R188, 0xffff, RZ, 0xc0, !PT ;  /* 0x0000ffffbcbe7812 */ /* 0x000fe200078ec0ff */
[--C-:B------:R-:W-:Y:S01]  /*4b40*/  FFMA.FTZ R236, R2, c[0x0][0x23c], -R161.reuse ;  /* 0x00008f0002ec7a23 */ /* 0x100fe200000108a1 */
[----:B------:R-:W-:Y:S01]  /*4b50*/  ISETP.GE.U32.AND P2, PT, R6, R201, PT ;  /* 0x000000c90600720c */ /* 0x000fe20003f46070 */
[--C-:B------:R-:W-:Y:S01]  /*4b60*/  FFMA.FTZ R221, R34, c[0x0][0x23c], -R161.reuse ;  /* 0x00008f0022dd7a23 */ /* 0x100fe200000108a1 */
[----:B------:R-:W-:Y:S01]  /*4b70*/  SHF.R.U32.HI R190, RZ, 0x8, R190 ;  /* 0x00000008ffbe7819 */ /* 0x000fe200000116be */
[--C-:B------:R-:W-:Y:S01]  /*4b80*/  FFMA.FTZ R222, R184, c[0x0][0x23c], -R161.reuse ;  /* 0x00008f00b8de7a23 */ /* 0x100fe200000108a1 */
[----:B------:R-:W-:Y:S01]  /*4b90*/  ISETP.GE.U32.AND P4, PT, R6, R199, PT ;  /* 0x000000c70600720c */ /* 0x000fe20003f86070 */
[----:B------:R-:W-:Y:S01]  /*4ba0*/  MUFU.EX2 R236, R236 ;  /* 0x000000ec00ec7308 */ /* 0x000fe20000000800 */
[----:B-1----:R-:W-:Y:S01]  /*4bb0*/  FMNMX.FTZ R2, R192, R195, !PT ;  /* 0x000000c3c0027209 */ /* 0x002fe20007810000 */
[--C-:B------:R-:W-:Y:S01]  /*4bc0*/  FFMA.FTZ R219, R108, c[0x0][0x23c], -R161.reuse ;  /* 0x00008f006cdb7a23 */ /* 0x100fe200000108a1 */
[----:B------:R-:W-:Y:S01]  /*4bd0*/  ISETP.GE.U32.AND P6, PT, R6, R197, PT ;  /* 0x000000c50600720c */ /* 0x000fe20003fc6070 */
[--C-:B------:R-:W-:Y:S01]  /*4be0*/  FFMA.FTZ R220, R182, c[0x0][0x23c], -R161.reuse ;  /* 0x00008f00b6dc7a23 */ /* 0x100fe200000108a1 */
[----:B--2---:R-:W-:Y:S01]  /*4bf0*/  FMNMX.FTZ R0, R0, R189, !PT ;  /* 0x000000bd00007209 */ /* 0x004fe20007810000 */
[C---:B------:R-:W-:Y:S01]  /*4c00*/  FMUL.FTZ R35, R2.reuse, c[0x0][0x23c] ;  /* 0x00008f0002237a20 */ /* 0x040fe20000410000 */
[----:B------:R-:W-:Y:S01]  /*4c10*/  FSETP.NEU.FTZ.AND P5, PT, R2, -INF , PT ;  /* 0xff8000000200780b */ /* 0x000fe20003fbd000 */
[----:B------:R-:W1:Y:S01]  /*4c20*/  MUFU.EX2 R221, R221 ;  /* 0x000000dd00dd7308 */ /* 0x000e620000000800 */
[----:B------:R-:W-:Y:S01]  /*4c30*/  SHF.R.U32.HI R199, RZ, 0x18, R188 ;  /* 0x00000018ffc77819 */ /* 0x000fe200000116bc */
[----:B------:R-:W-:Y:S01]  /*4c40*/  FMUL.FTZ R34, R0, c[0x0][0x23c] ;  /* 0x00008f0000227a20 */ /* 0x000fe20000410000 */
[----:B------:R-:W-:Y:S01]  /*4c50*/  LOP3.LUT R197, R190, 0xffff, RZ, 0xc0, !PT ;  /* 0x0000ffffbec57812 */ /* 0x000fe200078ec0ff */
[----:B------:R-:W-:Y:S01]  /*4c60*/  FFMA.FTZ R217, R178, c[0x0][0x23c], -R161 ;  /* 0x00008f00b2d97a23 */ /* 0x000fe200000108a1 */
[----:B---3--:R-:W-:Y:S01]  /*4c70*/  F2FP.PACK_AB R190, R229, R124 ;  /* 0x0000007ce5be723e */ /* 0x008fe200000000ff */
[----:B------:R-:W-:Y:S01]  /*4c80*/  FFMA.FTZ R225, R183, c[0x0][0x23c], -R160 ;  /* 0x00008f00b7e17a23 */ /* 0x000fe200000108a0 */
[----:B------:R-:W-:Y:S01]  /*4c90*/  SHF.R.U32.HI R188, RZ, 0x10, R188 ;  /* 0x00000010ffbc7819 */ /* 0x000fe200000116bc */
[----:B------:R-:W-:Y:S01]  /*4ca0*/  MUFU.EX2 R228, R228 ;  /* 0x000000e400e47308 */ /* 0x000fe20000000800 */
[----:B------:R-:W-:Y:S01]  /*4cb0*/  FSEL R35, R35, RZ, P5 ;  /* 0x000000ff23237208 */ /* 0x000fe20002800000 */
[----:B------:R-:W-:Y:S01]  /*4cc0*/  @!P2 HADD2 R87, -R190.H0_H0, -RZ.H0_H0 ;  /* 0xa00000ffbe57a230 */ /* 0x000fe20000000900 */
[----:B------:R-:W-:Y:S01]  /*4cd0*/  FSETP.NEU.FTZ.AND P5, PT, R0, -INF , PT ;  /* 0xff8000000000780b */ /* 0x000fe20003fbd000 */
[--C-:B------:R-:W-:Y:S01]  /*4ce0*/  FFMA.FTZ R224, R181, c[0x0][0x23c], -R160.reuse ;  /* 0x00008f00b5e07a23 */ /* 0x100fe200000108a0 */
[----:B------:R-:W-:Y:S01]  /*4cf0*/  ISETP.GE.U32.AND P1, PT, R6, R199, PT ;  /* 0x000000c70600720c */ /* 0x000fe20003f26070 */
[--C-:B------:R-:W-:Y:S01]  /*4d00*/  FFMA.FTZ R223, R179, c[0x0][0x23c], -R160.reuse ;  /* 0x00008f00b3df7a23 */ /* 0x100fe200000108a0 */
[----:B------:R-:W-:Y:S01]  /*4d10*/  LOP3.LUT R109, R188, 0xff, RZ, 0xc0, !PT ;  /* 0x000000ffbc6d7812 */ /* 0x000fe200078ec0ff */
[----:B------:R-:W2:Y:S01]  /*4d20*/  MUFU.EX2 R227, R227 ;  /* 0x000000e300e37308 */ /* 0x000ea20000000800 */
[----:B------:R-:W-:Y:S01]  /*4d30*/  PRMT R189, R190, 0x7632, R189 ;  /* 0x00007632bebd7816 */ /* 0x000fe200000000bd */
[--C-:B------:R-:W-:Y:S01]  /*4d40*/  FFMA.FTZ R218, R176, c[0x0][0x23c], -R161.reuse ;  /* 0x00008f00b0da7a23 */ /* 0x100fe200000108a1 */
[----:B------:R-:W-:Y:S01]  /*4d50*/  LOP3.LUT R191, R202, 0xff, RZ, 0xc0, !PT ;  /* 0x000000ffcabf7812 */ /* 0x000fe200078ec0ff */
[--C-:B------:R-:W-:Y:S01]  /*4d60*/  FFMA.FTZ R248, R156, c[0x0][0x23c], -R160.reuse ;  /* 0x00008f009cf87a23 */ /* 0x100fe200000108a0 */
[----:B------:R-:W-:Y:S01]  /*4d70*/  FSEL R34, R34, RZ, P5 ;  /* 0x000000ff22227208 */ /* 0x000fe20002800000 */
[--C-:B------:R-:W-:Y:S01]  /*4d80*/  FFMA.FTZ R157, R157, c[0x0][0x23c], -R160.reuse ;  /* 0x00008f009d9d7a23 */ /* 0x100fe200000108a0 */
[----:B------:R-:W-:Y:S01]  /*4d90*/  ISETP.GE.U32.AND P5, PT, R6, R109, PT ;  /* 0x0000006d0600720c */ /* 0x000fe20003fa6070 */
[----:B------:R-:W-:Y:S01]  /*4da0*/  MUFU.EX2 R222, R222 ;  /* 0x000000de00de7308 */ /* 0x000fe20000000800 */
[----:B-1----:R-:W-:Y:S01]  /*4db0*/  F2FP.PACK_AB R192, R221, R236 ;  /* 0x000000ecddc0723e */ /* 0x002fe200000000ff */
[----:B------:R-:W-:Y:S01]  /*4dc0*/  FFMA.FTZ R246, R126, c[0x0][0x23c], -R161 ;  /* 0x00008f007ef67a23 */ /* 0x000fe200000108a1 */
[----:B------:R-:W-:Y:S01]  /*4dd0*/  ISETP.GE.U32.AND P3, PT, R6, R197, PT ;  /* 0x000000c50600720c */ /* 0x000fe20003f66070 */
[----:B------:R-:W-:Y:S01]  /*4de0*/  FFMA.FTZ R244, R141, c[0x0][0x23c], -R160 ;  /* 0x00008f008df47a23 */ /* 0x000fe200000108a0 */
[----:B------:R-:W-:Y:S01]  /*4df0*/  PRMT R109, R190, 0x5410, R189 ;  /* 0x00005410be6d7816 */ /* 0x000fe200000000bd */
[--C-:B------:R-:W-:Y:S01]  /*4e00*/  FFMA.FTZ R242, R127, c[0x0][0x23c], -R161.reuse ;  /* 0x00008f007ff27a23 */ /* 0x100fe200000108a1 */
[C---:B------:R-:W-:Y:S01]  /*4e10*/  LOP3.LUT R135, R186.reuse, 0xffff, RZ, 0xc0, !PT ;  /* 0x0000ffffba877812 */ /* 0x040fe200078ec0ff */
[----:B------:R-:W1:Y:S01]  /*4e20*/  MUFU.EX2 R219, R219 ;  /* 0x000000db00db7308 */ /* 0x000e620000000800 */
[----:B------:R-:W-:Y:S01]  /*4e30*/  LOP3.LUT R125, R186, 0xff, RZ, 0xc0, !PT ;  /* 0x000000ffba7d7812 */ /* 0x000fe200078ec0ff */
[----:B------:R-:W-:Y:S01]  /*4e40*/  FFMA.FTZ R141, R99, c[0x0][0x23c], -R161 ;  /* 0x00008f00638d7a23 */ /* 0x000fe200000108a1 */
[--C-:B------:R-:W-:Y:S01]  /*4e50*/  SHF.R.U32.HI R129, RZ, 0x10, R186.reuse ;  /* 0x00000010ff817819 */ /* 0x100fe200000116ba */
[----:B------:R-:W-:Y:S01]  /*4e60*/  @!P5 HADD2 R79, -R192.H0_H0, -RZ.H0_H0 ;  /* 0xa00000ffc04fd230 */ /* 0x000fe20000000900 */
[----:B------:R-:W-:Y:S01]  /*4e70*/  SHF.R.U32.HI R123, RZ, 0x18, R186 ;  /* 0x00000018ff7b7819 */ /* 0x000fe200000116ba */
[--C-:B------:R-:W-:Y:S01]  /*4e80*/  FFMA.FTZ R156, R133, c[0x0][0x23c], -R160.reuse ;  /* 0x00008f00859c7a23 */ /* 0x100fe200000108a0 */
[----:B------:R-:W-:Y:S01]  /*4e90*/  @!P2 PRMT R190, R87, 0x5410, RZ ;  /* 0x0000541057bea816 */ /* 0x000fe200000000ff */
[----:B------:R-:W-:Y:S01]  /*4ea0*/  @!P3 HADD2 R86, -R189.H0_H0, -RZ.H0_H0 ;  /* 0xa00000ffbd56b230 */ /* 0x000fe20000000900 */
[----:B------:R-:W-:Y:S01]  /*4eb0*/  LOP3.LUT R186, R202, 0xffff, RZ, 0xc0, !PT ;  /* 0x0000ffffcaba7812 */ /* 0x000fe200078ec0ff */
[----:B------:R-:W-:Y:S01]  /*4ec0*/  MUFU.EX2 R220, R220 ;  /* 0x000000dc00dc7308 */ /* 0x000fe20000000800 */
[----:B------:R-:W-:Y:S01]  /*4ed0*/  ISETP.GE.U32.AND P2, PT, R6, R191, PT ;  /* 0x000000bf0600720c */ /* 0x000fe20003f46070 */
[----:B------:R-:W-:Y:S01]  /*4ee0*/  FFMA.FTZ R102, R102, c[0x0][0x23c], -R160 ;  /* 0x00008f0066667a23 */ /* 0x000fe200000108a0 */
[----:B------:R-:W-:Y:S01]  /*4ef0*/  PRMT R191, R192, 0x7632, R191 ;  /* 0x00007632c0bf7816 */ /* 0x000fe200000000bf */
[--C-:B------:R-:W-:Y:S01]  /*4f00*/  FFMA.FTZ R90, R90, c[0x0][0x23c], -R161.reuse ;  /* 0x00008f005a5a7a23 */ /* 0x100fe200000108a1 */
[----:B------:R-:W-:Y:S01]  /*4f10*/  SHF.R.U32.HI R87, RZ, 0x8, R186 ;  /* 0x00000008ff577819 */ /* 0x000fe200000116ba */
[----:B------:R-:W-:Y:S01]  /*4f20*/  FFMA.FTZ R247, R140, c[0x0][0x23c], -R161 ;  /* 0x00008f008cf77a23 */ /* 0x000fe200000108a1 */
[----:B------:R-:W-:Y:S01]  /*4f30*/  PRMT R108, R192, 0x5410, R191 ;  /* 0x00005410c06c7816 */ /* 0x000fe200000000bf */
[----:B------:R-:W-:Y:S01]  /*4f40*/  @!P1 HADD2 R85, -R191.H0_H0, -RZ.H0_H0 ;  /* 0xa00000ffbf559230 */ /* 0x000fe20000000900 */
[----:B------:R-:W-:Y:S01]  /*4f50*/  LOP3.LUT R87, R87, 0xffff, RZ, 0xc0, !PT ;  /* 0x0000ffff57577812 */ /* 0x000fe200078ec0ff */
[----:B------:R-:W3:Y:S01]  /*4f60*/  MUFU.EX2 R217, R217 ;  /* 0x000000d900d97308 */ /* 0x000ee20000000800 */
[----:B------:R-:W-:Y:S01]  /*4f70*/  SHF.R.U32.HI R193, RZ, 0x18, R202 ;  /* 0x00000018ffc17819 */ /* 0x000fe200000116ca */
[--C-:B------:R-:W-:Y:S01]  /*4f80*/  FFMA.FTZ R240, R110, c[0x0][0x23c], -R35.reuse ;  /* 0x00008f006ef07a23 */ /* 0x100fe20000010823 */
[----:B------:R-:W-:Y:S01]  /*4f90*/  @!P1 PRMT R191, R85, 0x5410, RZ ;  /* 0x0000541055bf9816 */ /* 0x000fe200000000ff */
[--C-:B------:R-:W-:Y:S01]  /*4fa0*/  FFMA.FTZ R128, R128, c[0x0][0x23c], -R35.reuse ;  /* 0x00008f0080807a23 */ /* 0x100fe20000010823 */
[----:B------:R-:W-:Y:S01]  /*4fb0*/  ISETP.GE.U32.AND P1, PT, R6, R87, PT ;  /* 0x000000570600720c */ /* 0x000fe20003f26070 */
[----:B------:R-:W-:Y:S01]  /*4fc0*/  FFMA.FTZ R140, R115, c[0x0][0x23c], -R34 ;  /* 0x00008f00738c7a23 */ /* 0x000fe20000010822 */
[----:B--2---:R-:W-:Y:S01]  /*4fd0*/  F2FP.PACK_AB R186, R227, R228 ;  /* 0x000000e4e3ba723e */ /* 0x004fe200000000ff */
[----:B------:R-:W-:Y:S01]  /*4fe0*/  MUFU.EX2 R226, R226 ;  /* 0x000000e200e27308 */ /* 0x000fe20000000800 */
[----:B------:R-:W-:Y:S01]  /*4ff0*/  SHF.R.U32.HI R187, RZ, 0x10, R202 ;  /* 0x00000010ffbb7819 */ /* 0x000fe200000116ca */
[--C-:B------:R-:W-:Y:S01]  /*5000*/  FFMA.FTZ R251, R112, c[0x0][0x23c], -R35.reuse ;  /* 0x00008f0070fb7a23 */ /* 0x100fe20000010823 */
[----:B------:R-:W-:Y:S01]  /*5010*/  @!P3 PRMT R189, R86, 0x5410, RZ ;  /* 0x0000541056bdb816 */ /* 0x000fe200000000ff */
[----:B------:R-:W-:Y:S01]  /*5020*/  @!P2 HADD2 R84, -R186.H0_H0, -RZ.H0_H0 ;  /* 0xa00000ffba54a230 */ /* 0x000fe20000000900 */
[----:B------:R-:W-:Y:S01]  /*5030*/  ISETP.GE.U32.AND P3, PT, R6, R193, PT ;  /* 0x000000c10600720c */ /* 0x000fe20003f66070 */
[----:B------:R-:W-:Y:S01]  /*5040*/  FFMA.FTZ R216, R122, c[0x0][0x23c], -R35 ;  /* 0x00008f007ad87a23 */ /* 0x000fe20000010823 */
[----:B------:R-:W-:Y:S01]  /*5050*/  PRMT R185, R186, 0x7632, R185 ;  /* 0x00007632bab97816 */ /* 0x000fe200000000b9 */
[----:B------:R-:W2:Y:S01]  /*5060*/  MUFU.EX2 R225, R225 ;  /* 0x000000e100e17308 */ /* 0x000ea20000000800 */
[----:B------:R-:W-:Y:S01]  /*5070*/  LOP3.LUT R187, R187, 0xff, RZ, 0xc0, !PT ;  /* 0x000000ffbbbb7812 */ /* 0x000fe200078ec0ff */
[--C-:B------:R-:W-:Y:S01]  /*5080*/  FFMA.FTZ R105, R105, c[0x0][0x23c], -R34.reuse ;  /* 0x00008f0069697a23 */ /* 0x100fe20000010822 */
[----:B------:R-:W-:Y:S01]  /*5090*/  @!P5 PRMT R192, R79, 0x5410, RZ ;  /* 0x000054104fc0d816 */ /* 0x000fe200000000ff */
[----:B------:R-:W-:Y:S01]  /*50a0*/  @!P1 HADD2 R15, -R185.H0_H0, -RZ.H0_H0 ;  /* 0xa00000ffb90f9230 */ /* 0x000fe20000000900 */
[----:B-1----:R-:W-:Y:S01]  /*50b0*/  F2FP.PACK_AB R188, R219, R222 ;  /* 0x000000dedbbc723e */ /* 0x002fe200000000ff */
[----:B------:R-:W-:Y:S01]  /*50c0*/  FFMA.FTZ R215, R106, c[0x0][0x23c], -R35 ;  /* 0x00008f006ad77a23 */ /* 0x000fe20000010823 */
[----:B------:R-:W-:Y:S01]  /*50d0*/  LOP3.LUT R85, R180, 0xff, RZ, 0xc0, !PT ;  /* 0x000000ffb4557812 */ /* 0x000fe200078ec0ff */
[----:B------:R-:W-:Y:S01]  /*50e0*/  MUFU.EX2 R224, R224 ;  /* 0x000000e000e07308 */ /* 0x000fe20000000800 */
[----:B------:R-:W-:Y:S01]  /*50f0*/  PRMT R79, R186, 0x5410, R185 ;  /* 0x00005410ba4f7816 */ /* 0x000fe200000000b9 */
[--C-:B------:R-:W-:Y:S01]  /*5100*/  FFMA.FTZ R206, R101, c[0x0][0x23c], -R34.reuse ;  /* 0x00008f0065ce7a23 */ /* 0x100fe20000010822 */
[----:B------:R-:W-:Y:S01]  /*5110*/  @!P2 PRMT R186, R84, 0x5410, RZ ;  /* 0x0000541054baa816 */ /* 0x000fe200000000ff */
[--C-:B------:R-:W-:Y:S01]  /*5120*/  FFMA.FTZ R205, R103, c[0x0][0x23c], -R34.reuse ;  /* 0x00008f0067cd7a23 */ /* 0x100fe20000010822 */
[----:B------:R-:W-:Y:S01]  /*5130*/  ISETP.GE.U32.AND P5, PT, R6, R187, PT ;  /* 0x000000bb0600720c */ /* 0x000fe20003fa6070 */
[----:B------:R-:W-:Y:S01]  /*5140*/  FFMA.FTZ R214, R96, c[0x0][0x23c], -R35 ;  /* 0x00008f0060d67a23 */ /* 0x000fe20000010823 */
[----:B------:R-:W-:Y:S01]  /*5150*/  LOP3.LUT R84, R180, 0xffff, RZ, 0xc0, !PT ;  /* 0x0000ffffb4547812 */ /* 0x000fe200078ec0ff */
[----:B------:R-:W1:Y:S01]  /*5160*/  MUFU.EX2 R223, R223 ;  /* 0x000000df00df7308 */ /* 0x000e620000000800 */
[----:B------:R-:W-:Y:S01]  /*5170*/  PRMT R187, R188, 0x7632, R187 ;  /* 0x00007632bcbb7816 */ /* 0x000fe200000000bb */
[----:B------:R-:W-:Y:S01]  /*5180*/  FFMA.FTZ R207, R98, c[0x0][0x23c], -R35 ;  /* 0x00008f0062cf7a23 */ /* 0x000fe20000010823 */
[C---:B------:R-:W-:Y:S01]  /*5190*/  ISETP.GE.U32.AND P2, PT, R6.reuse, R85, PT ;  /* 0x000000550600720c */ /* 0x040fe20003f46070 */
[----:B------:R-:W-:Y:S01]  /*51a0*/  FFMA.FTZ R232, R95, c[0x0][0x23c], -R34 ;  /* 0x00008f005fe87a23 */ /* 0x000fe20000010822 */
[----:B------:R-:W-:Y:S01]  /*51b0*/  SHF.R.U32.HI R85, RZ, 0x18, R180 ;  /* 0x00000018ff557819 */ /* 0x000fe200000116b4 */
[----:B------:R-:W-:Y:S01]  /*51c0*/  @!P3 HADD2 R80, -R187.H0_H0, -RZ.H0_H0 ;  /* 0xa00000ffbb50b230 */ /* 0x000fe20000000900 */
[----:B------:R-:W-:Y:S01]  /*51d0*/  SHF.R.U32.HI R84, RZ, 0x8, R84 ;  /* 0x00000008ff547819 */ /* 0x000fe20000011654 */
[----:B------:R-:W-:Y:S01]  /*51e0*/  MUFU.EX2 R218, R218 ;  /* 0x000000da00da7308 */ /* 0x000fe20000000800 */
[----:B------:R-:W-:Y:S01]  /*51f0*/  @!P1 PRMT R185, R15, 0x5410, RZ ;  /* 0x000054100fb99816 */ /* 0x000fe200000000ff */
[----:B------:R-:W-:Y:S01]  /*5200*/  @!P5 HADD2 R78, -R188.H0_H0, -RZ.H0_H0 ;  /* 0xa00000ffbc4ed230 */ /* 0x000fe20000000900 */
[----:B------:R-:W-:Y:S01]  /*5210*/  ISETP.GE.U32.AND P1, PT, R6, R85, PT ;  /* 0x000000550600720c */ /* 0x000fe20003f26070 */
[----:B------:R-:W-:Y:S01]  /*5220*/  FFMA.FTZ R233, R93, c[0x0][0x23c], -R34 ;  /* 0x00008f005de97a23 */ /* 0x000fe20000010822 */
[----:B------:R-:W-:Y:S01]  /*5230*/  LOP3.LUT R85, R84, 0xffff, RZ, 0xc0, !PT ;  /* 0x0000ffff54557812 */ /* 0x000fe200078ec0ff */
[----:B------:R-:W-:Y:S01]  /*5240*/  FFMA.FTZ R84, R89, c[0x0][0x23c], -R160 ;  /* 0x00008f0059547a23 */ /* 0x000fe200000108a0 */
[----:B------:R-:W-:Y:S01]  /*5250*/  PRMT R15, R188, 0x5410, R187 ;  /* 0x00005410bc0f7816 */ /* 0x000fe200000000bb */
[----:B------:R-:W-:Y:S01]  /*5260*/  MUFU.EX2 R248, R248 ;  /* 0x000000f800f87308 */ /* 0x000fe20000000800 */
[----:B------:R-:W-:Y:S01]  /*5270*/  @!P3 PRMT R187, R80, 0x5410, RZ ;  /* 0x0000541050bbb816 */ /* 0x000fe200000000ff */
[--C-:B------:R-:W-:Y:S01]  /*5280*/  FFMA.FTZ R234, R94, c[0x0][0x23c], -R35.reuse ;  /* 0x00008f005eea7a23 */ /* 0x100fe20000010823 */
[----:B------:R-:W-:Y:S01]  /*5290*/  ISETP.GE.U32.AND P3, PT, R6, R85, PT ;  /* 0x000000550600720c */ /* 0x000fe20003f66070 */
[----:B------:R-:W-:Y:S01]  /*52a0*/  FFMA.FTZ R237, R92, c[0x0][0x23c], -R35 ;  /* 0x00008f005ced7a23 */ /* 0x000fe20000010823 */
[----:B---3--:R-:W-:-:S02]  /*52b0*/  F2FP.PACK_AB R184, R217, R220 ;  /* 0x000000dcd9b8723e */ /* 0x008fc400000000ff */
[----:B--2---:R-:W-:Y:S01]  /*52c0*/  F2FP.PACK_AB R182, R225, R226 ;  /* 0x000000e2e1b6723e */ /* 0x004fe200000000ff */
[----:B------:R-:W-:Y:S01]  /*52d0*/  MUFU.EX2 R246, R246 ;  /* 0x000000f600f67308 */ /* 0x000fe20000000800 */
[----:B------:R-:W-:Y:S02]  /*52e0*/  SHF.R.U32.HI R85, RZ, 0x10, R180 ;  /* 0x00000010ff557819 */ /* 0x000fe400000116b4 */
[----:B------:R-:W-:Y:S01]  /*52f0*/  PRMT R183, R184, 0x7632, R183 ;  /* 0x00007632b8b77816 */ /* 0x000fe200000000b7 */
[----:B------:R-:W-:Y:S01]  /*5300*/  @!P2 HADD2 R77, -R182.H0_H0, -RZ.H0_H0 ;  /* 0xa00000ffb64da230 */ /* 0x000fe20000000900 */
[----:B------:R-:W-:Y:S02]  /*5310*/  LOP3.LUT R85, R85, 0xff, RZ, 0xc0, !PT ;  /* 0x000000ff55557812 */ /* 0x000fe400078ec0ff */
[----:B------:R-:W-:Y:S01]  /*5320*/  PRMT R181, R182, 0x7632, R181 ;  /* 0x00007632b6b57816 */ /* 0x000fe200000000b5 */
[----:B------:R-:W-:Y:S01]  /*5330*/  @!P1 HADD2 R55, -R183.H0_H0, -RZ.H0_H0 ;  /* 0xa00000ffb7379230 */ /* 0x000fe20000000900 */
[----:B------:R-:W-:Y:S01]  /*5340*/  @!P5 PRMT R188, R78, 0x5410, RZ ;  /* 0x000054104ebcd816 */ /* 0x000fe200000000ff */
[----:B------:R-:W-:Y:S01]  /*5350*/  MUFU.EX2 R244, R244 ;  /* 0x000000f400f47308 */ /* 0x000fe20000000800 */
[----:B------:R-:W-:Y:S01]  /*5360*/  SHF.R.U32.HI R177, RZ, 0x8, R177 ;  /* 0x00000008ffb17819 */ /* 0x000fe200000116b1 */
[----:B------:R-:W-:Y:S01]  /*5370*/  @!P3 HADD2 R76, -R181.H0_H0, -RZ.H0_H0 ;  /* 0xa00000ffb54cb230 */ /* 0x000fe20000000900 */
[----:B------:R-:W-:-:S02]  /*5380*/  ISETP.GE.U32.AND P5, PT, R6, R85, PT ;  /* 0x000000550600720c */ /* 0x000fc40003fa6070 */
[----:B------:R-:W-:Y:S02]  /*5390*/  LOP3.LUT R175, R194, 0xff, RZ, 0xc0, !PT ;  /* 0x000000ffc2af7812 */ /* 0x000fe400078ec0ff */
[----:B------:R-:W-:Y:S01]  /*53a0*/  PRMT R78, R182, 0x5410, R181 ;  /* 0x00005410b64e7816 */ /* 0x000fe200000000b5 */
[----:B------:R-:W-:Y:S01]  /*53b0*/  MUFU.EX2 R242, R242 ;  /* 0x000000f200f27308 */ /* 0x000fe20000000800 */
[----:B------:R-:W-:Y:S02]  /*53c0*/  @!P2 PRMT R182, R77, 0x5410, RZ ;  /* 0x000054104db6a816 */ /* 0x000fe400000000ff */
[----:B------:R-:W-:Y:S02]  /*53d0*/  LOP3.LUT R177, R177, 0xffff, RZ, 0xc0, !PT ;  /* 0x0000ffffb1b17812 */ /* 0x000fe400078ec0ff */
[----:B------:R-:W-:Y:S02]  /*53e0*/  PRMT R77, R184, 0x5410, R183 ;  /* 0x00005410b84d7816 */ /* 0x000fe400000000b7 */
[----:B------:R-:W-:Y:S01]  /*53f0*/  @!P1 PRMT R183, R55, 0x5410, RZ ;  /* 0x0000541037b79816 */ /* 0x000fe200000000ff */
[----:B------:R-:W-:Y:S01]  /*5400*/  FFMA.FTZ R55, R174, c[0x0][0x23c], -R161 ;  /* 0x00008f00ae377a23 */ /* 0x000fe200000108a1 */
[----:B------:R-:W-:Y:S01]  /*5410*/  ISETP.GE.U32.AND P2, PT, R6, R175, PT ;  /* 0x000000af0600720c */ /* 0x000fe20003f46070 */
[----:B------:R-:W-:Y:S01]  /*5420*/  @!P5 HADD2 R71, -R184.H0_H0, -RZ.H0_H0 ;  /* 0xa00000ffb847d230 */ /* 0x000fe20000000900 */
[----:B------:R-:W-:Y:S01]  /*5430*/  @!P3 PRMT R181, R76, 0x5410, RZ ;  /* 0x000054104cb5b816 */ /* 0x000fe200000000ff */
[----:B------:R-:W-:Y:S01]  /*5440*/  MUFU.EX2 R141, R141 ;  /* 0x0000008d008d7308 */ /* 0x000fe20000000800 */
[----:B------:R-:W-:-:S02]  /*5450*/  ISETP.GE.U32.AND P3, PT, R6, R177, PT ;  /* 0x000000b10600720c */ /* 0x000fc40003f66070 */
[--C-:B------:R-:W-:Y:S02]  /*5460*/  SHF.R.U32.HI R159, RZ, 0x10, R194.reuse ;  /* 0x00000010ff9f7819 */ /* 0x100fe400000116c2 */
[----:B-1----:R-:W-:Y:S02]  /*5470*/  F2FP.PACK_AB R178, R223, R224 ;  /* 0x000000e0dfb2723e */ /* 0x002fe400000000ff */
[----:B------:R-:W-:Y:S01]  /*5480*/  LOP3.LUT R159, R159, 0xff, RZ, 0xc0, !PT ;  /* 0x000000ff9f9f7812 */ /* 0x000fe200078ec0ff */
[----:B------:R-:W1:Y:S01]  /*5490*/  MUFU.EX2 R55, R55 ;  /* 0x0000003700377308 */ /* 0x000e620000000800 */
[----:B------:R-:W-:Y:S01]  /*54a0*/  PRMT R177, R178, 0x7632, R177 ;  /* 0x00007632b2b17816 */ /* 0x000fe200000000b1 */
[----:B------:R-:W-:Y:S01]  /*54b0*/  @!P2 HADD2 R70, -R178.H0_H0, -RZ.H0_H0 ;  /* 0xa00000ffb246a230 */ /* 0x000fe20000000900 */
[----:B------:R-:W-:Y:S02]  /*54c0*/  @!P5 PRMT R184, R71, 0x5410, RZ ;  /* 0x0000541047b8d816 */ /* 0x000fe400000000ff */
[----:B------:R-:W-:Y:S01]  /*54d0*/  SHF.R.U32.HI R173, RZ, 0x18, R194 ;  /* 0x00000018ffad7819 */ /* 0x000fe200000116c2 */
[----:B------:R-:W-:Y:S01]  /*54e0*/  @!P3 HADD2 R31, -R177.H0_H0, -RZ.H0_H0 ;  /* 0xa00000ffb11fb230 */ /* 0x000fe20000000900 */
[----:B------:R-:W-:Y:S01]  /*54f0*/  ISETP.GE.U32.AND P5, PT, R6, R159, PT ;  /* 0x0000009f0600720c */ /* 0x000fe20003fa6070 */
[----:B------:R-:W-:Y:S01]  /*5500*/  MUFU.EX2 R156, R156 ;  /* 0x0000009c009c7308 */ /* 0x000fe20000000800 */
[----:B------:R-:W-:-:S02]  /*5510*/  LOP3.LUT R71, R172, 0xff, RZ, 0xc0, !PT ;  /* 0x000000ffac477812 */ /* 0x000fc400078ec0ff */
[----:B------:R-:W-:Y:S02]  /*5520*/  PRMT R76, R178, 0x5410, R177 ;  /* 0x00005410b24c7816 */ /* 0x000fe400000000b1 */
[----:B------:R-:W-:Y:S02]  /*5530*/  ISETP.GE.U32.AND P1, PT, R6, R173, PT ;  /* 0x000000ad0600720c */ /* 0x000fe40003f26070 */
[----:B------:R-:W-:Y:S01]  /*5540*/  @!P2 PRMT R178, R70, 0x5410, RZ ;  /* 0x0000541046b2a816 */ /* 0x000fe200000000ff */
[----:B------:R2:W3:Y:S01]  /*5550*/  MUFU.EX2 R159, R157 ;  /* 0x0000009d009f7308 */ /* 0x0004e20000000800 */
[----:B------:R-:W-:Y:S02]  /*5560*/  ISETP.GE.U32.AND P2, PT, R6, R71, PT ;  /* 0x000000470600720c */ /* 0x000fe40003f46070 */
[----:B------:R-:W-:Y:S02]  /*5570*/  @!P3 PRMT R177, R31, 0x5410, RZ ;  /* 0x000054101fb1b816 */ /* 0x000fe400000000ff */
[----:B------:R-:W-:-:S02]  /*5580*/  SHF.R.U32.HI R71, RZ, 0x10, R172 ;  /* 0x00000010ff477819 */ /* 0x000fc400000116ac */
[----:B------:R-:W-:Y:S01]  /*5590*/  LOP3.LUT R31, R172, 0xffff, RZ, 0xc0, !PT ;  /* 0x0000ffffac1f7812 */ /* 0x000fe200078ec0ff */
[----:B------:R-:W-:Y:S01]  /*55a0*/  MUFU.EX2 R84, R84 ;  /* 0x0000005400547308 */ /* 0x000fe20000000800 */
[----:B-1----:R-:W-:Y:S02]  /*55b0*/  F2FP.PACK_AB R180, R55, R218 ;  /* 0x000000da37b4723e */ /* 0x002fe400000000ff */
[----:B------:R-:W-:Y:S02]  /*55c0*/  LOP3.LUT R71, R71, 0xff, RZ, 0xc0, !PT ;  /* 0x000000ff47477812 */ /* 0x000fe400078ec0ff */
[----:B------:R-:W-:Y:S01]  /*55d0*/  SHF.R.U32.HI R31, RZ, 0x8, R31 ;  /* 0x00000008ff1f7819 */ /* 0x000fe2000001161f */
[----:B------:R-:W-:Y:S01]  /*55e0*/  @!P5 HADD2 R69, -R180.H0_H0, -RZ.H0_H0 ;  /* 0xa00000ffb445d230 */ /* 0x000fe20000000900 */
[----:B------:R-:W-:Y:S01]  /*55f0*/  PRMT R179, R180, 0x7632, R179 ;  /* 0x00007632b4b37816 */ /* 0x000fe200000000b3 */
[----:B--2---:R-:W-:Y:S01]  /*5600*/  FFMA.FTZ R157, R143, c[0x0][0x23c], -R161 ;  /* 0x00008f008f9d7a23 */ /* 0x004fe200000108a1 */
[----:B------:R-:W-:Y:S01]  /*5610*/  ISETP.GE.U32.AND P3, PT, R6, R71, PT ;  /* 0x000000470600720c */ /* 0x000fe20003f66070 */
[----:B------:R-:W-:Y:S01]  /*5620*/  FFMA.FTZ R143, R97, c[0x0][0x23c], -R160 ;  /* 0x00008f00618f7a23 */ /* 0x000fe200000108a0 */
[----:B------:R-:W-:Y:S01]  /*5630*/  LOP3.LUT R71, R31, 0xffff, RZ, 0xc0, !PT ;  /* 0x0000ffff1f477812 */ /* 0x000fe200078ec0ff */
[----:B------:R-:W-:Y:S01]  /*5640*/  @!P1 HADD2 R68, -R179.H0_H0, -RZ.H0_H0 ;  /* 0xa00000ffb3449230 */ /* 0x000fe20000000900 */
[----:B------:R-:W-:Y:S01]  /*5650*/  PRMT R31, R180, 0x5410, R179 ;  /* 0x00005410b41f7816 */ /* 0x000fe200000000b3 */
[----:B------:R-:W1:Y:S01]  /*5660*/  MUFU.EX2 R157, R157 ;  /* 0x0000009d009d7308 */ /* 0x000e620000000800 */
[----:B------:R-:W-:-:S02]  /*5670*/  @!P5 PRMT R180, R69, 0x5410, RZ ;  /* 0x0000541045b4d816 */ /* 0x000fc400000000ff */
[----:B------:R-:W-:Y:S01]  /*5680*/  ISETP.GE.U32.AND P5, PT, R6, R71, PT ;  /* 0x000000470600720c */ /* 0x000fe20003fa6070 */
[----:B------:R-:W-:Y:S01]  /*5690*/  IMAD.WIDE.U32 R70, R163, -0x2daee0ad, RZ ;  /* 0xd2511f53a3467825 */ /* 0x000fe200078e00ff */
[----:B------:R-:W-:Y:S02]  /*56a0*/  SHF.R.U32.HI R69, RZ, 0x18, R172 ;  /* 0x00000018ff457819 */ /* 0x000fe400000116ac */
[----:B---3--:R-:W-:Y:S01]  /*56b0*/  F2FP.PACK_AB R86, R159, R248 ;  /* 0x000000f89f56723e */ /* 0x008fe200000000ff */
[----:B------:R-:W2:Y:S01]  /*56c0*/  MUFU.EX2 R143, R143 ;  /* 0x0000008f008f7308 */ /* 0x000ea20000000800 */
[----:B------:R-:W-:Y:S01]  /*56d0*/  @!P1 PRMT R179, R68, 0x5410, RZ ;  /* 0x0000541044b39816 */ /* 0x000fe200000000ff */
[----:B------:R-:W-:Y:S01]  /*56e0*/  FADD.FTZ R159, R248, R159 ;  /* 0x0000009ff89f7221 */ /* 0x000fe20000010000 */
[----:B------:R-:W-:Y:S01]  /*56f0*/  ISETP.GE.U32.AND P1, PT, R6, R69, PT ;  /* 0x000000450600720c */ /* 0x000fe20003f26070 */
[----:B------:R-:W-:Y:S01]  /*5700*/  @!P2 HADD2 R66, -R86.H0_H0, -RZ.H0_H0 ;  /* 0xa00000ff5642a230 */ /* 0x000fe20000000900 */
[----:B------:R-:W-:Y:S01]  /*5710*/  PRMT R85, R86, 0x7632, R85 ;  /* 0x0000763256557816 */ /* 0x000fe20000000055 */
[----:B------:R-:W-:Y:S01]  /*5720*/  IMAD.WIDE.U32 R68, R155, -0x326172a9, RZ ;  /* 0xcd9e8d579b447825 */ /* 0x000fe200078e00ff */
[----:B------:R-:W-:Y:S01]  /*5730*/  LOP3.LUT R169, R200, 0xff, RZ, 0xc0, !PT ;  /* 0x000000ffc8a97812 */ /* 0x000fe200078ec0ff */
[----:B------:R-:W-:Y:S01]  /*5740*/  MUFU.EX2 R90, R90 ;  /* 0x0000005a005a7308 */ /* 0x000fe20000000800 */
[----:B-1----:R-:W-:Y:S01]  /*5750*/  F2FP.PACK_AB R126, R157, R246 ;  /* 0x000000f69d7e723e */ /* 0x002fe200000000ff */
[----:B------:R-:W-:Y:S01]  /*5760*/  @!P5 HADD2 R65, -R85.H0_H0, -RZ.H0_H0 ;  /* 0xa00000ff5541d230 */ /* 0x000fe20000000900 */
[----:B------:R-:W-:-:S02]  /*5770*/  SHF.R.U32.HI R171, RZ, 0x8, R171 ;  /* 0x00000008ffab7819 */ /* 0x000fc400000116ab */
[----:B------:R-:W-:Y:S01]  /*5780*/  PRMT R97, R86, 0x5410, R85 ;  /* 0x0000541056617816 */ /* 0x000fe20000000055 */
[----:B------:R-:W-:Y:S01]  /*5790*/  @!P3 HADD2 R64, -R126.H0_H0, -RZ.H0_H0 ;  /* 0xa00000ff7e40b230 */ /* 0x000fe20000000900 */
[----:B------:R-:W-:Y:S01]  /*57a0*/  PRMT R127, R126, 0x7632, R127 ;  /* 0x000076327e7f7816 */ /* 0x000fe2000000007f */
[----:B------:R-:W-:Y:S01]  /*57b0*/  MUFU.EX2 R247, R247 ;  /* 0x000000f700f77308 */ /* 0x000fe20000000800 */
[----:B------:R-:W-:Y:S02]  /*57c0*/  @!P2 PRMT R86, R66, 0x5410, RZ ;  /* 0x000054104256a816 */ /* 0x000fe400000000ff */
[----:B------:R-:W-:Y:S01]  /*57d0*/  ISETP.GE.U32.AND P2, PT, R6, R169, PT ;  /* 0x000000a90600720c */ /* 0x000fe20003f46070 */
[----:B------:R-:W-:Y:S01]  /*57e0*/  @!P1 HADD2 R39, -R127.H0_H0, -RZ.H0_H0 ;  /* 0xa00000ff7f279230 */ /* 0x000fe20000000900 */
[----:B------:R-:W-:Y:S02]  /*57f0*/  SHF.R.U32.HI R165, RZ, 0x10, R200 ;  /* 0x00000010ffa57819 */ /* 0x000fe400000116c8 */
[----:B------:R-:W-:Y:S01]  /*5800*/  LOP3.LUT R171, R171, 0xffff, RZ, 0xc0, !PT ;  /* 0x0000ffffabab7812 */ /* 0x000fe200078ec0ff */
[----:B------:R-:W-:Y:S01]  /*5810*/  MUFU.EX2 R240, R240 ;  /* 0x000000f000f07308 */ /* 0x000fe20000000800 */
[----:B------:R-:W-:-:S02]  /*5820*/  @!P5 PRMT R85, R65, 0x5410, RZ ;  /* 0x000054104155d816 */ /* 0x000fc400000000ff */
[----:B------:R-:W-:Y:S02]  /*5830*/  ISETP.GE.U32.AND P5, PT, R6, R171, PT ;  /* 0x000000ab0600720c */ /* 0x000fe40003fa6070 */
[----:B------:R-:W-:Y:S02]  /*5840*/  LOP3.LUT R165, R165, 0xff, RZ, 0xc0, !PT ;  /* 0x000000ffa5a57812 */ /* 0x000fe400078ec0ff */
[----:B------:R-:W-:Y:S01]  /*5850*/  PRMT R99, R126, 0x5410, R127 ;  /* 0x000054107e637816 */ /* 0x000fe2000000007f */
[----:B------:R-:W-:Y:S01]  /*5860*/  MUFU.EX2 R140, R140 ;  /* 0x0000008c008c7308 */ /* 0x000fe20000000800 */
[----:B--2---:R-:W-:Y:S01]  /*5870*/  F2FP.PACK_AB R202, R143, R244 ;  /* 0x000000f48fca723e */ /* 0x004fe200000000ff */
[----:B------:R-:W-:Y:S01]  /*5880*/  FADD.FTZ R244, R244, R159 ;  /* 0x0000009ff4f47221 */ /* 0x000fe20000010000 */
[----:B------:R-:W-:Y:S02]  /*5890*/  @!P1 PRMT R127, R39, 0x5410, RZ ;  /* 0x00005410277f9816 */ /* 0x000fe400000000ff */
[----:B------:R-:W-:Y:S01]  /*58a0*/  ISETP.GE.U32.AND P1, PT, R6, R165, PT ;  /* 0x000000a50600720c */ /* 0x000fe20003f26070 */
[----:B------:R-:W-:Y:S01]  /*58b0*/  @!P2 HADD2 R63, -R202.H0_H0, -RZ.H0_H0 ;  /* 0xa00000ffca3fa230 */ /* 0x000fe20000000900 */
[----:B------:R-:W-:Y:S01]  /*58c0*/  PRMT R201, R202, 0x7632, R201 ;  /* 0x00007632cac97816 */ /* 0x000fe200000000c9 */
[----:B------:R1:W2:Y:S01]  /*58d0*/  MUFU.EX2 R39, R102 ;  /* 0x0000006600277308 */ /* 0x0002a20000000800 */
[----:B------:R-:W-:Y:S01]  /*58e0*/  SHF.R.U32.HI R167, RZ, 0x18, R200 ;  /* 0x00000018ffa77819 */ /* 0x000fe200000116c8 */
[----:B------:R-:W-:Y:S01]  /*58f0*/  FADD.FTZ R143, R143, R244 ;  /* 0x000000f48f8f7221 */ /* 0x000fe20000010000 */
[----:B------:R-:W-:Y:S01]  /*5900*/  F2FP.PACK_AB R204, R141, R242 ;  /* 0x000000f28dcc723e */ /* 0x000fe200000000ff */
[----:B------:R-:W-:Y:S01]  /*5910*/  @!P5 HADD2 R62, -R201.H0_H0, -RZ.H0_H0 ;  /* 0xa00000ffc93ed230 */ /* 0x000fe20000000900 */
[----:B------:R-:W-:-:S02]  /*5920*/  @!P3 PRMT R126, R64, 0x5410, RZ ;  /* 0x00005410407eb816 */ /* 0x000fc400000000ff */
[----:B------:R-:W-:Y:S01]  /*5930*/  ISETP.GE.U32.AND P3, PT, R6, R167, PT ;  /* 0x000000a70600720c */ /* 0x000fe20003f66070 */
[----:B------:R-:W-:Y:S01]  /*5940*/  MUFU.EX2 R251, R251 ;  /* 0x000000fb00fb7308 */ /* 0x000fe20000000800 */
[----:B------:R-:W-:Y:S01]  /*5950*/  LOP3.LUT R65, R153, 0xff, RZ, 0xc0, !PT ;  /* 0x000000ff99417812 */ /* 0x000fe200078ec0ff */
[----:B------:R-:W-:Y:S01]  /*5960*/  @!P1 HADD2 R38, -R204.H0_H0, -RZ.H0_H0 ;  /* 0xa00000ffcc269230 */ /* 0x000fe20000000900 */
[----:B------:R-:W-:Y:S02]  /*5970*/  PRMT R203, R204, 0x7632, R203 ;  /* 0x00007632cccb7816 */ /* 0x000fe400000000cb */
[----:B------:R-:W-:Y:S02]  /*5980*/  LOP3.LUT R80, R70, 0xffff, RZ, 0xc0, !PT ;  /* 0x0000ffff46507812 */ /* 0x000fe400078ec0ff */
[----:B------:R-:W-:Y:S01]  /*5990*/  SHF.R.U32.HI R133, RZ, 0x10, R70 ;  /* 0x00000010ff857819 */ /* 0x000fe20000011646 */
[----:B------:R-:W-:Y:S01]  /*59a0*/  MUFU.EX2 R216, R216 ;  /* 0x000000d800d87308 */ /* 0x000fe20000000800 */
[----:B-1----:R-:W-:-:S02]  /*59b0*/  PRMT R102, R202, 0x5410, R201 ;  /* 0x00005410ca667816 */ /* 0x002fc400000000c9 */
[----:B------:R-:W-:Y:S01]  /*59c0*/  @!P2 PRMT R202, R63, 0x5410, RZ ;  /* 0x000054103fcaa816 */ /* 0x000fe200000000ff */
[----:B------:R-:W-:Y:S01]  /*59d0*/  @!P3 HADD2 R59, -R203.H0_H0, -RZ.H0_H0 ;  /* 0xa00000ffcb3bb230 */ /* 0x000fe20000000900 */
[----:B------:R-:W-:Y:S02]  /*59e0*/  LOP3.LUT R63, R153, 0xffff, RZ, 0xc0, !PT ;  /* 0x0000ffff993f7812 */ /* 0x000fe400078ec0ff */
[----:B------:R-:W-:Y:S01]  /*59f0*/  ISETP.GE.U32.AND P2, PT, R6, R65, PT ;  /* 0x000000410600720c */ /* 0x000fe20003f46070 */
[----:B------:R-:W-:Y:S01]  /*5a00*/  MUFU.EX2 R215, R215 ;  /* 0x000000d700d77308 */ /* 0x000fe20000000800 */
[----:B------:R-:W-:Y:S02]  /*5a10*/  @!P5 PRMT R201, R62, 0x5410, RZ ;  /* 0x000054103ec9d816 */ /* 0x000fe400000000ff */
[----:B------:R-:W-:Y:S02]  /*5a20*/  SHF.R.U32.HI R63, RZ, 0x8, R63 ;  /* 0x00000008ff3f7819 */ /* 0x000fe4000001163f */
[----:B------:R-:W-:Y:S01]  /*5a30*/  ISETP.GE.U32.AND P5, PT, R6, R91, PT ;  /* 0x0000005b0600720c */ /* 0x000fe20003fa6070 */
[----:B------:R-:W-:Y:S01]  /*5a40*/  FFMA.FTZ R91, R100, c[0x0][0x23c], -R161 ;  /* 0x00008f00645b7a23 */ /* 0x000fe200000108a1 */
[----:B------:R-:W-:Y:S01]  /*5a50*/  PRMT R100, R204, 0x5410, R203 ;  /* 0x00005410cc647816 */ /* 0x000fe200000000cb */
[----:B------:R-:W-:Y:S01]  /*5a60*/  MUFU.EX2 R206, R206 ;  /* 0x000000ce00ce7308 */ /* 0x000fe20000000800 */
[----:B------:R-:W-:-:S02]  /*5a70*/  LOP3.LUT R63, R63, 0xffff, RZ, 0xc0, !PT ;  /* 0x0000ffff3f3f7812 */ /* 0x000fc400078ec0ff */
[----:B------:R-:W-:Y:S01]  /*5a80*/  @!P1 PRMT R204, R38, 0x5410, RZ ;  /* 0x0000541026cc9816 */ /* 0x000fe200000000ff */
[----:B------:R-:W-:Y:S01]  /*5a90*/  FFMA.FTZ R38, R116, c[0x0][0x23c], -R161 ;  /* 0x00008f0074267a23 */ /* 0x000fe200000108a1 */
[C---:B--2---:R-:W-:Y:S01]  /*5aa0*/  F2FP.PACK_AB R198, R39.reuse, R156 ;  /* 0x0000009c27c6723e */ /* 0x044fe200000000ff */
[----:B------:R-:W-:Y:S01]  /*5ab0*/  FADD.FTZ R156, R156, R143 ;  /* 0x0000008f9c9c7221 */ /* 0x000fe20000010000 */
[----:B------:R-:W-:Y:S01]  /*5ac0*/  ISETP.GE.U32.AND P1, PT, R6, R63, PT ;  /* 0x0000003f0600720c */ /* 0x000fe20003f26070 */
[----:B------:R-:W-:Y:S01]  /*5ad0*/  MUFU.EX2 R91, R91 ;  /* 0x0000005b005b7308 */ /* 0x000fe20000000800 */
[----:B------:R-:W-:Y:S01]  /*5ae0*/  SHF.R.U32.HI R62, RZ, 0x10, R153 ;  /* 0x00000010ff3e7819 */ /* 0x000fe20000011699 */
[----:B------:R-:W-:Y:S01]  /*5af0*/  @!P2 HADD2 R23, -R198.H0_H0, -RZ.H0_H0 ;  /* 0xa00000ffc617a230 */ /* 0x000fe20000000900 */
[----:B------:R-:W-:Y:S01]  /*5b00*/  PRMT R197, R198, 0x7632, R197 ;  /* 0x00007632c6c57816 */ /* 0x000fe200000000c5 */
[----:B------:R-:W-:Y:S01]  /*5b10*/  FADD.FTZ R156, R39, R156 ;  /* 0x0000009c279c7221 */ /* 0x000fe20000010000 */
[----:B------:R-:W-:-:S02]  /*5b20*/  @!P3 PRMT R203, R59, 0x5410, RZ ;  /* 0x000054103bcbb816 */ /* 0x000fc400000000ff */
[----:B------:R-:W-:Y:S01]  /*5b30*/  LOP3.LUT R59, R62, 0xff, RZ, 0xc0, !PT ;  /* 0x000000ff3e3b7812 */ /* 0x000fe200078ec0ff */
[----:B------:R-:W1:Y:S01]  /*5b40*/  MUFU.EX2 R38, R38 ;  /* 0x0000002600267308 */ /* 0x000e620000000800 */
[----:B------:R-:W-:Y:S02]  /*5b50*/  PRMT R116, R198, 0x5410, R197 ;  /* 0x00005410c6747816 */ /* 0x000fe400000000c5 */
[----:B------:R-:W-:Y:S01]  /*5b60*/  @!P2 PRMT R198, R23, 0x5410, RZ ;  /* 0x0000541017c6a816 */ /* 0x000fe200000000ff */
[----:B------:R-:W-:Y:S01]  /*5b70*/  FFMA.FTZ R23, R117, c[0x0][0x23c], -R160 ;  /* 0x00008f0075177a23 */ /* 0x000fe200000108a0 */
[----:B------:R-:W-:Y:S01]  /*5b80*/  ISETP.GE.U32.AND P2, PT, R6, R59, PT ;  /* 0x0000003b0600720c */ /* 0x000fe20003f46070 */
[----:B------:R-:W-:Y:S01]  /*5b90*/  @!P1 HADD2 R58, -R197.H0_H0, -RZ.H0_H0 ;  /* 0xa00000ffc53a9230 */ /* 0x000fe20000000900 */
[----:B------:R-:W-:Y:S01]  /*5ba0*/  SHF.R.U32.HI R153, RZ, 0x18, R153 ;  /* 0x00000018ff997819 */ /* 0x000fe20000011699 */
[----:B------:R-:W-:Y:S01]  /*5bb0*/  MUFU.EX2 R205, R205 ;  /* 0x000000cd00cd7308 */ /* 0x000fe20000000800 */
[----:B------:R-:W-:-:S02]  /*5bc0*/  LOP3.LUT R59, R69, UR5, R168, 0x96, !PT ;  /* 0x00000005453b7c12 */ /* 0x000fc4000f8e96a8 */
[----:B------:R-:W-:Y:S02]  /*5bd0*/  @!P1 PRMT R197, R58, 0x5410, RZ ;  /* 0x000054103ac59816 */ /* 0x000fe400000000ff */
[----:B------:R-:W-:Y:S02]  /*5be0*/  ISETP.GE.U32.AND P1, PT, R6, R153, PT ;  /* 0x000000990600720c */ /* 0x000fe40003f26070 */
[----:B------:R-:W-:Y:S01]  /*5bf0*/  LOP3.LUT R160, R68, 0xffff, RZ, 0xc0, !PT ;  /* 0x0000ffff44a07812 */ /* 0x000fe200078ec0ff */
[----:B------:R-:W2:Y:S01]  /*5c00*/  MUFU.EX2 R23, R23 ;  /* 0x0000001700177308 */ /* 0x000ea20000000800 */
[----:B-1----:R-:W-:Y:S02]  /*5c10*/  F2FP.PACK_AB R200, R38, R91 ;  /* 0x0000005b26c8723e */ /* 0x002fe400000000ff */
[----:B------:R-:W-:Y:S02]  /*5c20*/  LOP3.LUT R69, R162, 0xff, RZ, 0xc0, !PT ;  /* 0x000000ffa2457812 */ /* 0x000fe400078ec0ff */
[----:B------:R-:W-:Y:S01]  /*5c30*/  PRMT R199, R200, 0x7632, R199 ;  /* 0x00007632c8c77816 */ /* 0x000fe200000000c7 */
[----:B------:R-:W-:Y:S01]  /*5c40*/  @!P2 HADD2 R57, -R200.H0_H0, -RZ.H0_H0 ;  /* 0xa00000ffc839a230 */ /* 0x000fe20000000900 */
[----:B------:R-:W-:Y:S01]  /*5c50*/  ISETP.GE.U32.AND P3, PT, R6, R83, PT ;  /* 0x000000530600720c */ /* 0x000fe20003f66070 */
[----:B------:R-:W-:Y:S01]  /*5c60*/  MUFU.EX2 R214, R214 ;  /* 0x000000d600d67308 */ /* 0x000fe20000000800 */
[----:B------:R-:W-:Y:S01]  /*5c70*/  PRMT R117, R200, 0x5410, R199 ;  /* 0x00005410c8757816 */ /* 0x000fe200000000c7 */
[----:B------:R-:W-:Y:S01]  /*5c80*/  @!P1 HADD2 R56, -R199.H0_H0, -RZ.H0_H0 ;  /* 0xa00000ffc7389230 */ /* 0x000fe20000000900 */
[----:B------:R-:W-:-:S02]  /*5c90*/  @!P2 PRMT R200, R57, 0x5410, RZ ;  /* 0x0000541039c8a816 */ /* 0x000fc400000000ff */
[----:B------:R-:W-:Y:S01]  /*5ca0*/  SHF.R.U32.HI R57, RZ, 0x8, R142 ;  /* 0x00000008ff397819 */ /* 0x000fe2000001168e */
[--C-:B------:R-:W-:Y:S01]  /*5cb0*/  FFMA.FTZ R142, R130, c[0x0][0x23c], -R35.reuse ;  /* 0x00008f00828e7a23 */ /* 0x100fe20000010823 */
[----:B------:R-:W-:Y:S01]  /*5cc0*/  LOP3.LUT R83, R71, UR4, R170, 0x96, !PT ;  /* 0x0000000447537c12 */ /* 0x000fe2000f8e96aa */
[--C-:B------:R-:W-:Y:S01]  /*5cd0*/  FFMA.FTZ R71, R137, c[0x0][0x23c], -R35.reuse ;  /* 0x00008f0089477a23 */ /* 0x100fe20000010823 */
[----:B------:R-:W-:Y:S01]  /*5ce0*/  LOP3.LUT R65, R70, 0xff, RZ, 0xc0, !PT ;  /* 0x000000ff46417812 */ /* 0x000fe200078ec0ff */
[----:B------:R-:W-:Y:S01]  /*5cf0*/  MUFU.EX2 R207, R207 ;  /* 0x000000cf00cf7308 */ /* 0x000fe20000000800 */
[----:B------:R-:W-:Y:S01]  /*5d00*/  SHF.R.U32.HI R63, RZ, 0x18, R70 ;  /* 0x00000018ff3f7819 */ /* 0x000fe20000011646 */
[----:B------:R-:W-:Y:S01]  /*5d10*/  FFMA.FTZ R70, R118, c[0x0][0x23c], -R35 ;  /* 0x00008f0076467a23 */ /* 0x000fe20000010823 */
[----:B------:R-:W-:Y:S02]  /*5d20*/  LOP3.LUT R155, R68, 0xff, RZ, 0xc0, !PT ;  /* 0x000000ff449b7812 */ /* 0x000fe400078ec0ff */
[----:B------:R-:W-:-:S02]  /*5d30*/  SHF.R.U32.HI R153, RZ, 0x10, R68 ;  /* 0x00000010ff997819 */ /* 0x000fc40000011644 */
[----:B------:R-:W-:Y:S01]  /*5d40*/  SHF.R.U32.HI R58, RZ, 0x18, R68 ;  /* 0x00000018ff3a7819 */ /* 0x000fe20000011644 */
[----:B------:R-:W-:Y:S01]  /*5d50*/  MUFU.EX2 R71, R71 ;  /* 0x0000004700477308 */ /* 0x000fe20000000800 */
[----:B------:R-:W-:Y:S01]  /*5d60*/  ISETP.GE.U32.AND P2, PT, R6, R69, PT ;  /* 0x000000450600720c */ /* 0x000fe20003f46070 */
[----:B------:R-:W-:Y:S01]  /*5d70*/  IMAD.WIDE.U32 R68, R158, -0x326172a9, RZ ;  /* 0xcd9e8d579e447825 */ /* 0x000fe200078e00ff */
[----:B--2---:R-:W-:Y:S02]  /*5d80*/  F2FP.PACK_AB R194, R84, R23 ;  /* 0x0000001754c2723e */ /* 0x004fe400000000ff */
[----:B------:R-:W-:Y:S01]  /*5d90*/  LOP3.LUT R57, R57, 0xffff, RZ, 0xc0, !PT ;  /* 0x0000ffff39397812 */ /* 0x000fe200078ec0ff */
[----:B------:R-:W-:Y:S01]  /*5da0*/  FFMA.FTZ R158, R121, c[0x0][0x23c], -R34 ;  /* 0x00008f00799e7a23 */ /* 0x000fe20000010822 */
[----:B------:R-:W-:Y:S01]  /*5db0*/  @!P1 PRMT R199, R56, 0x5410, RZ ;  /* 0x0000541038c79816 */ /* 0x000fe200000000ff */
[----:B------:R-:W-:Y:S01]  /*5dc0*/  @!P4 HADD2 R51, -R194.H0_H0, -RZ.H0_H0 ;  /* 0xa00000ffc233c230 */ /* 0x000fe20000000900 */
[----:B------:R-:W-:Y:S01]  /*5dd0*/  ISETP.GE.U32.AND P1, PT, R6, R57, PT ;  /* 0x000000390600720c */ /* 0x000fe20003f26070 */
[----:B------:R-:W1:Y:S01]  /*5de0*/  MUFU.EX2 R70, R70 ;  /* 0x0000004600467308 */ /* 0x000e620000000800 */
[----:B------:R-:W-:-:S02]  /*5df0*/  PRMT R193, R194, 0x7632, R193 ;  /* 0x00007632c2c17816 */ /* 0x000fc400000000c1 */
[----:B------:R-:W-:Y:S02]  /*5e00*/  LOP3.LUT R166, R69, UR5, R166, 0x96, !PT ;  /* 0x0000000545a67c12 */ /* 0x000fe4000f8e96a6 */
[----:B------:R-:W-:Y:S02]  /*5e10*/  PRMT R118, R194, 0x5410, R193 ;  /* 0x00005410c2767816 */ /* 0x000fe400000000c1 */
[----:B------:R-:W-:Y:S01]  /*5e20*/  @!P4 PRMT R194, R51, 0x5410, RZ ;  /* 0x0000541033c2c816 */ /* 0x000fe200000000ff */
[----:B------:R-:W-:Y:S01]  /*5e30*/  MUFU.EX2 R158, R158 ;  /* 0x0000009e009e7308 */ /* 0x000fe20000000800 */
[C---:B------:R-:W-:Y:S02]  /*5e40*/  LOP3.LUT R89, R166.reuse, 0xff, RZ, 0xc0, !PT ;  /* 0x000000ffa6597812 */ /* 0x040fe400078ec0ff */
[----:B------:R-:W-:Y:S01]  /*5e50*/  LOP3.LUT R51, R166, 0xffff, RZ, 0xc0, !PT ;  /* 0x0000ffffa6337812 */ /* 0x000fe200078ec0ff */
[----:B------:R-:W-:Y:S01]  /*5e60*/  @!P1 HADD2 R50, -R193.H0_H0, -RZ.H0_H0 ;  /* 0xa00000ffc1329230 */ /* 0x000fe20000000900 */
[----:B------:R-:W-:Y:S01]  /*5e70*/  ISETP.GE.U32.AND P4, PT, R6, R89, PT ;  /* 0x000000590600720c */ /* 0x000fe20003f86070 */
[----:B------:R-:W-:Y:S01]  /*5e80*/  FFMA.FTZ R89, R134, c[0x0][0x23c], -R35 ;  /* 0x00008f0086597a23 */ /* 0x000fe20000010823 */
[----:B------:R-:W-:Y:S01]  /*5e90*/  SHF.R.U32.HI R51, RZ, 0x8, R51 ;  /* 0x00000008ff337819 */ /* 0x000fe20000011633 */
[----:B------:R-:W-:Y:S01]  /*5ea0*/  MUFU.EX2 R142, R142 ;  /* 0x0000008e008e7308 */ /* 0x000fe20000000800 */
[----:B------:R-:W-:-:S02]  /*5eb0*/  F2FP.PACK_AB R196, R247, R90 ;  /* 0x0000005af7c4723e */ /* 0x000fc400000000ff */
[----:B------:R-:W-:Y:S02]  /*5ec0*/  LOP3.LUT R51, R51, 0xffff, RZ, 0xc0, !PT ;  /* 0x0000ffff33337812 */ /* 0x000fe400078ec0ff */
[C---:B------:R-:W-:Y:S01]  /*5ed0*/  LOP3.LUT R87, R68.reuse, 0xff, RZ, 0xc0, !PT ;  /* 0x000000ff44577812 */ /* 0x040fe200078ec0ff */
[----:B------:R-:W-:Y:S01]  /*5ee0*/  @!P2 HADD2 R49, -R196.H0_H0, -RZ.H0_H0 ;  /* 0xa00000ffc431a230 */ /* 0x000fe20000000900 */
[----:B------:R-:W-:Y:S01]  /*5ef0*/  LOP3.LUT R62, R68, 0xffff, RZ, 0xc0, !PT ;  /* 0x0000ffff443e7812 */ /* 0x000fe200078ec0ff */
[----:B------:R-:W-:Y:S01]  /*5f00*/  FFMA.FTZ R69, R120, c[0x0][0x23c], -R34 ;  /* 0x00008f0078457a23 */ /* 0x000fe20000010822 */
[--C-:B------:R-:W-:Y:S01]  /*5f10*/  SHF.R.U32.HI R56, RZ, 0x10, R68.reuse ;  /* 0x00000010ff387819 */ /* 0x100fe20000011644 */
[----:B------:R-:W-:Y:S01]  /*5f20*/  MUFU.EX2 R89, R89 ;  /* 0x0000005900597308 */ /* 0x000fe20000000800 */
[----:B------:R-:W-:Y:S01]  /*5f30*/  SHF.R.U32.HI R57, RZ, 0x18, R68 ;  /* 0x00000018ff397819 */ /* 0x000fe20000011644 */
[----:B------:R-:W-:Y:S01]  /*5f40*/  FFMA.FTZ R68, R111, c[0x0][0x23c], -R34 ;  /* 0x00008f006f447a23 */ /* 0x000fe20000010822 */
[----:B------:R-:W-:-:S02]  /*5f50*/  PRMT R195, R196, 0x7632, R195 ;  /* 0x00007632c4c37816 */ /* 0x000fc400000000c3 */
[----:B------:R-:W-:Y:S02]  /*5f60*/  @!P1 PRMT R193, R50, 0x5410, RZ ;  /* 0x0000541032c19816 */ /* 0x000fe400000000ff */
[----:B-1----:R-:W-:Y:S01]  /*5f70*/  F2FP.PACK_AB R111, R70, R71 ;  /* 0x00000047466f723e */ /* 0x002fe200000000ff */
[----:B------:R-:W-:Y:S01]  /*5f80*/  @!P6 HADD2 R48, -R195.H0_H0, -RZ.H0_H0 ;  /* 0xa00000ffc330e230 */ /* 0x000fe20000000900 */
[----:B------:R-:W-:Y:S01]  /*5f90*/  ISETP.GE.U32.AND P1, PT, R6, R51, PT ;  /* 0x000000330600720c */ /* 0x000fe20003f26070 */
[----:B------:R-:W-:Y:S01]  /*5fa0*/  MUFU.EX2 R69, R69 ;  /* 0x0000004500457308 */ /* 0x000fe20000000800 */
[----:B------:R-:W-:Y:S01]  /*5fb0*/  PRMT R120, R196, 0x5410, R195 ;  /* 0x00005410c4787816 */ /* 0x000fe200000000c3 */
[----:B------:R-:W-:Y:S01]  /*5fc0*/  @!P4 HADD2 R47, -R111.H0_H0, -RZ.H0_H0 ;  /* 0xa00000ff6f2fc230 */ /* 0x000fe20000000900 */
[----:B------:R-:W-:Y:S02]  /*5fd0*/  @!P2 PRMT R196, R49, 0x5410, RZ ;  /* 0x0000541031c4a816 */ /* 0x000fe400000000ff */
[----:B------:R-:W-:-:S02]  /*5fe0*/  SHF.R.U32.HI R49, RZ, 0x10, R166 ;  /* 0x00000010ff317819 */ /* 0x000fc400000116a6 */
[----:B------:R-:W-:Y:S01]  /*5ff0*/  PRMT R110, R111, 0x7632, R110 ;  /* 0x000076326f6e7816 */ /* 0x000fe2000000006e */
[----:B------:R-:W1:Y:S01]  /*6000*/  MUFU.EX2 R68, R68 ;  /* 0x0000004400447308 */ /* 0x000e620000000800 */
[----:B------:R-:W-:Y:S02]  /*6010*/  @!P6 PRMT R195, R48, 0x5410, RZ ;  /* 0x0000541030c3e816 */ /* 0x000fe400000000ff */
[----:B------:R-:W-:Y:S01]  /*6020*/  LOP3.LUT R49, R49, 0xff, RZ, 0xc0, !PT ;  /* 0x000000ff31317812 */ /* 0x000fe200078ec0ff */
[----:B------:R-:W-:Y:S01]  /*6030*/  @!P1 HADD2 R46, -R110.H0_H0, -RZ.H0_H0 ;  /* 0xa00000ff6e2e9230 */ /* 0x000fe20000000900 */
[----:B------:R-:W-:Y:S02]  /*6040*/  PRMT R48, R111, 0x5410, R110 ;  /* 0x000054106f307816 */ /* 0x000fe4000000006e */
[----:B------:R-:W-:Y:S01]  /*6050*/  @!P4 PRMT R111, R47, 0x5410, RZ ;  /* 0x000054102f6fc816 */ /* 0x000fe200000000ff */
[----:B------:R-:W-:Y:S01]  /*6060*/  MUFU.EX2 R232, R232 ;  /* 0x000000e800e87308 */ /* 0x000fe20000000800 */
[----:B------:R-:W-:-:S02]  /*6070*/  SHF.R.U32.HI R47, RZ, 0x18, R166 ;  /* 0x00000018ff2f7819 */ /* 0x000fc400000116a6 */
[----:B------:R-:W-:Y:S02]  /*6080*/  SHF.R.U32.HI R62, RZ, 0x8, R62 ;  /* 0x00000008ff3e7819 */ /* 0x000fe4000001163e */
[C---:B------:R-:W-:Y:S02]  /*6090*/  ISETP.GE.U32.AND P6, PT, R6.reuse, R49, PT ;  /* 0x000000310600720c */ /* 0x040fe40003fc6070 */
[----:B------:R-:W-:Y:S01]  /*60a0*/  ISETP.GE.U32.AND P4, PT, R6, R47, PT ;  /* 0x0000002f0600720c */ /* 0x000fe20003f86070 */
[----:B------:R-:W-:Y:S01]  /*60b0*/  MUFU.EX2 R233, R233 ;  /* 0x000000e900e97308 */ /* 0x000fe20000000800 */
[----:B------:R-:W-:Y:S02]  /*60c0*/  LOP3.LUT R47, R62, 0xffff, RZ, 0xc0, !PT ;  /* 0x0000ffff3e2f7812 */ /* 0x000fe400078ec0ff */
[----:B------:R-:W-:Y:S02]  /*60d0*/  @!P1 PRMT R110, R46, 0x5410, RZ ;  /* 0x000054102e6e9816 */ /* 0x000fe400000000ff */
[----:B------:R-:W-:-:S02]  /*60e0*/  ISETP.GE.U32.AND P1, PT, R6, R47, PT ;  /* 0x0000002f0600720c */ /* 0x000fc40003f26070 */
[----:B-1----:R-:W-:Y:S01]  /*60f0*/  F2FP.PACK_AB R176, R68, R69 ;  /* 0x0000004544b0723e */ /* 0x002fe200000000ff */
[----:B------:R-:W-:Y:S01]  /*6100*/  MUFU.EX2 R234, R234 ;  /* 0x000000ea00ea7308 */ /* 0x000fe20000000800 */
[----:B------:R-:W-:Y:S01]  /*6110*/  ISETP.GE.U32.AND P2, PT, R6, R87, PT ;  /* 0x000000570600720c */ /* 0x000fe20003f46070 */
[----:B------:R-:W-:Y:S01]  /*6120*/  FFMA.FTZ R87, R119, c[0x0][0x23c], -R34 ;  /* 0x00008f0077577a23 */ /* 0x000fe20000010822 */
[----:B------:R-:W-:Y:S01]  /*6130*/  F2FP.PACK_AB R172, R89, R240 ;  /* 0x000000f059ac723e */ /* 0x000fe200000000ff */
[----:B------:R-:W-:Y:S01]  /*6140*/  @!P6 HADD2 R45, -R176.H0_H0, -RZ.H0_H0 ;  /* 0xa00000ffb02de230 */ /* 0x000fe20000000900 */
[----:B------:R-:W-:Y:S02]  /*6150*/  PRMT R175, R176, 0x7632, R175 ;  /* 0x00007632b0af7816 */ /* 0x000fe400000000af */
[----:B------:R-:W-:Y:S01]  /*6160*/  PRMT R171, R172, 0x7632, R171 ;  /* 0x00007632acab7816 */ /* 0x000fe200000000ab */
[----:B------:R-:W1:Y:S01]  /*6170*/  MUFU.EX2 R87, R87 ;  /* 0x0000005700577308 */ /* 0x000e620000000800 */
[----:B------:R-:W-:Y:S01]  /*6180*/  PRMT R46, R176, 0x5410, R175 ;  /* 0x00005410b02e7816 */ /* 0x000fe200000000af */
[----:B------:R-:W-:Y:S01]  /*6190*/  @!P4 HADD2 R37, -R175.H0_H0, -RZ.H0_H0 ;  /* 0xa00000ffaf25c230 */ /* 0x000fe20000000900 */
[----:B------:R-:W-:Y:S01]  /*61a0*/  @!P6 PRMT R176, R45, 0x5410, RZ ;  /* 0x000054102db0e816 */ /* 0x000fe200000000ff */
[----:B------:R-:W-:Y:S01]  /*61b0*/  @!P1 HADD2 R21, -R171.H0_H0, -RZ.H0_H0 ;  /* 0xa00000ffab159230 */ /* 0x000fe20000000900 */
[----:B------:R-:W-:Y:S01]  /*61c0*/  LOP3.LUT R45, R56, 0xff, RZ, 0xc0, !PT ;  /* 0x000000ff382d7812 */ /* 0x000fe200078ec0ff */
[----:B------:R-:W-:Y:S01]  /*61d0*/  @!P2 HADD2 R44, -R172.H0_H0, -RZ.H0_H0 ;  /* 0xa00000ffac2ca230 */ /* 0x000fe20000000900 */
[----:B------:R-:W-:Y:S01]  /*61e0*/  @!P4 PRMT R175, R37, 0x5410, RZ ;  /* 0x0000541025afc816 */ /* 0x000fe200000000ff */
[----:B------:R-:W-:Y:S01]  /*61f0*/  MUFU.EX2 R237, R237 ;  /* 0x000000ed00ed7308 */ /* 0x000fe20000000800 */
[----:B------:R-:W-:-:S02]  /*6200*/  ISETP.GE.U32.AND P4, PT, R6, R45, PT ;  /* 0x0000002d0600720c */ /* 0x000fc40003f86070 */
[----:B------:R-:W-:Y:S02]  /*6210*/  PRMT R45, R172, 0x5410, R171 ;  /* 0x00005410ac2d7816 */ /* 0x000fe400000000ab */
[----:B------:R-:W-:Y:S01]  /*6220*/  @!P1 PRMT R171, R21, 0x5410, RZ ;  /* 0x0000541015ab9816 */ /* 0x000fe200000000ff */
[----:B------:R-:W-:Y:S01]  /*6230*/  FFMA.FTZ R21, R113, c[0x0][0x23c], -R34 ;  /* 0x00008f0071157a23 */ /* 0x000fe20000010822 */
[----:B------:R-:W-:Y:S01]  /*6240*/  @!P2 PRMT R172, R44, 0x5410, RZ ;  /* 0x000054102caca816 */ /* 0x000fe200000000ff */
[----:B------:R-:W2:Y:S01]  /*6250*/  MUFU.EX2 R37, R128 ;  /* 0x0000008000257308 */ /* 0x000ea20000000800 */
[----:B------:R-:W-:Y:S01]  /*6260*/  ISETP.GE.U32.AND P2, PT, R6, R57, PT ;  /* 0x000000390600720c */ /* 0x000fe20003f46070 */
[----:B------:R-:W-:Y:S01]  /*6270*/  IMAD.WIDE.U32 R56, R88, -0x326172a9, RZ ;  /* 0xcd9e8d5758387825 */ /* 0x000fe200078e00ff */
[----:B-1----:R-:W-:Y:S02]  /*6280*/  F2FP.PACK_AB R174, R87, R158 ;  /* 0x0000009e57ae723e */ /* 0x002fe400000000ff */
[----:B------:R-:W-:Y:S01]  /*6290*/  SHF.R.U32.HI R49, RZ, 0x10, R151 ;  /* 0x00000010ff317819 */ /* 0x000fe20000011697 */
[----:B------:R-:W-:Y:S01]  /*62a0*/  FFMA.FTZ R88, R114, c[0x0][0x23c], -R35 ;  /* 0x00008f0072587a23 */ /* 0x000fe20000010823 */
[----:B------:R-:W-:Y:S01]  /*62b0*/  LOP3.LUT R47, R151, 0xff, RZ, 0xc0, !PT ;  /* 0x000000ff972f7812 */ /* 0x000fe200078ec0ff */
[----:B------:R-:W1:Y:S01]  /*62c0*/  MUFU.EX2 R21, R21 ;  /* 0x0000001500157308 */ /* 0x000e620000000800 */
[----:B------:R-:W-:Y:S01]  /*62d0*/  PRMT R173, R174, 0x7632, R173 ;  /* 0x00007632aead7816 */ /* 0x000fe200000000ad */
[----:B------:R-:W-:Y:S01]  /*62e0*/  @!P4 HADD2 R42, -R174.H0_H0, -RZ.H0_H0 ;  /* 0xa00000ffae2ac230 */ /* 0x000fe20000000900 */
[----:B------:R-:W-:-:S02]  /*62f0*/  LOP3.LUT R49, R49, 0xff, RZ, 0xc0, !PT ;  /* 0x000000ff31317812 */ /* 0x000fc400078ec0ff */
[C---:B------:R-:W-:Y:S01]  /*6300*/  ISETP.GE.U32.AND P6, PT, R6.reuse, R47, PT ;  /* 0x0000002f0600720c */ /* 0x040fe20003fc6070 */
[----:B------:R-:W-:Y:S01]  /*6310*/  @!P2 HADD2 R41, -R173.H0_H0, -RZ.H0_H0 ;  /* 0xa00000ffad29a230 */ /* 0x000fe20000000900 */
[----:B------:R-:W-:Y:S01]  /*6320*/  ISETP.GE.U32.AND P1, PT, R6, R49, PT ;  /* 0x000000310600720c */ /* 0x000fe20003f26070 */
[----:B------:R-:W3:Y:S01]  /*6330*/  MUFU.EX2 R88, R88 ;  /* 0x0000005800587308 */ /* 0x000ee20000000800 */
[----:B------:R-:W-:Y:S02]  /*6340*/  LOP3.LUT R47, R151, 0xffff, RZ, 0xc0, !PT ;  /* 0x0000ffff972f7812 */ /* 0x000fe400078ec0ff */
[----:B------:R-:W-:Y:S02]  /*6350*/  SHF.R.U32.HI R151, RZ, 0x18, R151 ;  /* 0x00000018ff977819 */ /* 0x000fe40000011697 */
[----:B------:R-:W-:Y:S02]  /*6360*/  PRMT R44, R174, 0x5410, R173 ;  /* 0x00005410ae2c7816 */ /* 0x000fe400000000ad */
[----:B--2---:R-:W-:-:S02]  /*6370*/  F2FP.PACK_AB R168, R37, R142 ;  /* 0x0000008e25a8723e */ /* 0x004fc400000000ff */
[----:B------:R-:W-:Y:S02]  /*6380*/  @!P2 PRMT R173, R41, 0x5410, RZ ;  /* 0x0000541029ada816 */ /* 0x000fe400000000ff */
[----:B------:R-:W-:Y:S01]  /*6390*/  ISETP.GE.U32.AND P2, PT, R6, R151, PT ;  /* 0x000000970600720c */ /* 0x000fe20003f46070 */
[----:B------:R-:W-:Y:S01]  /*63a0*/  @!P6 HADD2 R40, -R168.H0_H0, -RZ.H0_H0 ;  /* 0xa00000ffa828e230 */ /* 0x000fe20000000900 */
[----:B-1----:R-:W-:Y:S02]  /*63b0*/  F2FP.PACK_AB R170, R21, R140 ;  /* 0x0000008c15aa723e */ /* 0x002fe400000000ff */
[----:B------:R-:W-:Y:S02]  /*63c0*/  SHF.R.U32.HI R47, RZ, 0x8, R47 ;  /* 0x00000008ff2f7819 */ /* 0x000fe4000001162f */
[----:B------:R-:W-:Y:S01]  /*63d0*/  PRMT R167, R168, 0x7632, R167 ;  /* 0x00007632a8a77816 */ /* 0x000fe200000000a7 */
[----:B------:R-:W-:Y:S01]  /*63e0*/  @!P1 HADD2 R22, -R170.H0_H0, -RZ.H0_H0 ;  /* 0xa00000ffaa169230 */ /* 0x000fe20000000900 */
[----:B------:R-:W-:-:S02]  /*63f0*/  LOP3.LUT R47, R47, 0xffff, RZ, 0xc0, !PT ;  /* 0x0000ffff2f2f7812 */ /* 0x000fc400078ec0ff */
[----:B------:R-:W-:Y:S02]  /*6400*/  PRMT R169, R170, 0x7632, R169 ;  /* 0x00007632aaa97816 */ /* 0x000fe400000000a9 */
[----:B------:R-:W-:Y:S02]  /*6410*/  PRMT R41, R168, 0x5410, R167 ;  /* 0x00005410a8297816 */ /* 0x000fe400000000a7 */
[----:B------:R-:W-:Y:S01]  /*6420*/  @!P4 PRMT R174, R42, 0x5410, RZ ;  /* 0x000054102aaec816 */ /* 0x000fe200000000ff */
[----:B------:R-:W-:Y:S01]  /*6430*/  @!P2 HADD2 R29, -R169.H0_H0, -RZ.H0_H0 ;  /* 0xa00000ffa91da230 */ /* 0x000fe20000000900 */
[----:B------:R-:W-:Y:S02]  /*6440*/  @!P6 PRMT R168, R40, 0x5410, RZ ;  /* 0x0000541028a8e816 */ /* 0x000fe400000000ff */
[----:B------:R-:W-:Y:S02]  /*6450*/  ISETP.GE.U32.AND P4, PT, R6, R47, PT ;  /* 0x0000002f0600720c */ /* 0x000fe40003f86070 */
[----:B------:R-:W-:-:S02]  /*6460*/  PRMT R40, R170, 0x5410, R169 ;  /* 0x00005410aa287816 */ /* 0x000fc400000000a9 */
[----:B------:R-:W-:Y:S02]  /*6470*/  @!P1 PRMT R170, R22, 0x5410, RZ ;  /* 0x0000541016aa9816 */ /* 0x000fe400000000ff */
[----:B------:R-:W-:Y:S02]  /*6480*/  SHF.R.U32.HI R47, RZ, 0x8, R146 ;  /* 0x00000008ff2f7819 */ /* 0x000fe40000011692 */
[----:B------:R-:W-:Y:S02]  /*6490*/  LOP3.LUT R22, R147, 0xff, RZ, 0xc0, !PT ;  /* 0x000000ff93167812 */ /* 0x000fe400078ec0ff */
[----:B------:R-:W-:Y:S02]  /*64a0*/  PRMT R146, R144, 0x5410, R47 ;  /* 0x0000541090927816 */ /* 0x000fe4000000002f */
[----:B------:R-:W-:Y:S01]  /*64b0*/  PRMT R144, R22, 0x5410, R139 ;  /* 0x0000541016907816 */ /* 0x000fe2000000008b */
[----:B------:R-:W-:Y:S01]  /*64c0*/  FFMA.FTZ R22, R67, c[0x0][0x23c], -R34 ;  /* 0x00008f0043167a23 */ /* 0x000fe20000010822 */
[----:B------:R-:W-:Y:S01]  /*64d0*/  SHF.R.U32.HI R122, RZ, 0x8, R135 ;  /* 0x00000008ff7a7819 */ /* 0x000fe20000011687 */
[----:B------:R-:W-:Y:S01]  /*64e0*/  @!P4 HADD2 R30, -R167.H0_H0, -RZ.H0_H0 ;  /* 0xa00000ffa71ec230 */ /* 0x000fe20000000900 */
[----:B------:R-:W-:-:S02]  /*64f0*/  @!P2 PRMT R169, R29, 0x5410, RZ ;  /* 0x000054101da9a816 */ /* 0x000fc400000000ff */
[----:B------:R-:W-:Y:S01]  /*6500*/  SHF.R.U32.HI R29, RZ, 0x8, R131 ;  /* 0x00000008ff1d7819 */ /* 0x000fe20000011683 */
[----:B------:R-:W-:Y:S01]  /*6510*/  MUFU.EX2 R22, R22 ;  /* 0x0000001600167308 */ /* 0x000fe20000000800 */
[----:B------:R-:W-:Y:S02]  /*6520*/  PRMT R122, R125, 0x5410, R122 ;  /* 0x000054107d7a7816 */ /* 0x000fe4000000007a */
[----:B---3--:R-:W-:Y:S02]  /*6530*/  F2FP.PACK_AB R67, R251, R88 ;  /* 0x00000058fb43723e */ /* 0x008fe400000000ff */
[----:B------:R-:W-:Y:S02]  /*6540*/  LOP3.LUT R29, R29, 0xffff, RZ, 0xc0, !PT ;  /* 0x0000ffff1d1d7812 */ /* 0x000fe400078ec0ff */
[----:B------:R-:W-:Y:S01]  /*6550*/  LOP3.LUT R149, R149, 0xff, RZ, 0xc0, !PT ;  /* 0x000000ff95957812 */ /* 0x000fe200078ec0ff */
[----:B------:R-:W1:Y:S01]  /*6560*/  MUFU.EX2 R125, R105 ;  /* 0x00000069007d7308 */ /* 0x000e620000000800 */
[----:B------:R-:W-:Y:S01]  /*6570*/  PRMT R66, R67, 0x7632, R66 ;  /* 0x0000763243427816 */ /* 0x000fe20000000042 */
[----:B------:R-:W-:Y:S01]  /*6580*/  @!P5 HADD2 R28, -R67.H0_H0, -RZ.H0_H0 ;  /* 0xa00000ff431cd230 */ /* 0x000fe20000000900 */
[----:B------:R-:W-:-:S02]  /*6590*/  ISETP.GE.U32.AND P2, PT, R6, R29, PT ;  /* 0x0000001d0600720c */ /* 0x000fc40003f46070 */
[----:B------:R-:W-:Y:S02]  /*65a0*/  LOP3.LUT R154, R57, UR5, R154, 0x96, !PT ;  /* 0x00000005399a7c12 */ /* 0x000fe4000f8e969a */
[----:B------:R-:W-:Y:S02]  /*65b0*/  ISETP.GE.U32.AND P6, PT, R6, R149, PT ;  /* 0x000000950600720c */ /* 0x000fe40003fc6070 */
[----:B------:R-:W-:Y:S02]  /*65c0*/  PRMT R42, R67, 0x5410, R66 ;  /* 0x00005410432a7816 */ /* 0x000fe40000000042 */
[----:B------:R-:W-:Y:S02]  /*65d0*/  @!P5 PRMT R67, R28, 0x5410, RZ ;  /* 0x000054101c43d816 */ /* 0x000fe400000000ff */
[C---:B------:R-:W-:Y:S02]  /*65e0*/  LOP3.LUT R28, R154.reuse, 0xffff, RZ, 0xc0, !PT ;  /* 0x0000ffff9a1c7812 */ /* 0x040fe400078ec0ff */
[----:B------:R-:W-:Y:S01]  /*65f0*/  LOP3.LUT R29, R154, 0xff, RZ, 0xc0, !PT ;  /* 0x000000ff9a1d7812 */ /* 0x000fe200078ec0ff */
[----:B------:R-:W-:Y:S01]  /*6600*/  @!P2 HADD2 R27, -R66.H0_H0, -RZ.H0_H0 ;  /* 0xa00000ff421ba230 */ /* 0x000fe20000000900 */
[----:B------:R-:W-:-:S02]  /*6610*/  SHF.R.U32.HI R28, RZ, 0x8, R28 ;  /* 0x00000008ff1c7819 */ /* 0x000fc4000001161c */
[----:B-1----:R-:W-:Y:S02]  /*6620*/  F2FP.PACK_AB R166, R125, R22 ;  /* 0x000000167da6723e */ /* 0x002fe400000000ff */
[----:B------:R-:W-:Y:S02]  /*6630*/  ISETP.GE.U32.AND P5, PT, R6, R29, PT ;  /* 0x0000001d0600720c */ /* 0x000fe40003fa6070 */
[----:B------:R-:W-:Y:S01]  /*6640*/  LOP3.LUT R29, R28, 0xffff, RZ, 0xc0, !PT ;  /* 0x0000ffff1c1d7812 */ /* 0x000fe200078ec0ff */
[----:B------:R-:W-:Y:S01]  /*6650*/  @!P6 HADD2 R26, -R166.H0_H0, -RZ.H0_H0 ;  /* 0xa00000ffa61ae230 */ /* 0x000fe20000000900 */
[----:B------:R-:W-:Y:S02]  /*6660*/  SHF.R.U32.HI R28, RZ, 0x10, R154 ;  /* 0x00000010ff1c7819 */ /* 0x000fe4000001169a */
[----:B------:R-:W-:Y:S02]  /*6670*/  PRMT R165, R166, 0x7632, R165 ;  /* 0x00007632a6a57816 */ /* 0x000fe400000000a5 */
[----:B------:R-:W-:-:S02]  /*6680*/  @!P2 PRMT R66, R27, 0x5410, RZ ;  /* 0x000054101b42a816 */ /* 0x000fc400000000ff */
[----:B------:R-:W-:Y:S01]  /*6690*/  ISETP.GE.U32.AND P2, PT, R6, R29, PT ;  /* 0x0000001d0600720c */ /* 0x000fe20003f46070 */
[----:B------:R-:W-:Y:S01]  /*66a0*/  @!P3 HADD2 R25, -R165.H0_H0, -RZ.H0_H0 ;  /* 0xa00000ffa519b230 */ /* 0x000fe20000000900 */
[----:B------:R-:W-:Y:S02]  /*66b0*/  LOP3.LUT R27, R28, 0xff, RZ, 0xc0, !PT ;  /* 0x000000ff1c1b7812 */ /* 0x000fe400078ec0ff */
[----:B------:R-:W-:Y:S02]  /*66c0*/  PRMT R47, R166, 0x5410, R165 ;  /* 0x00005410a62f7816 */ /* 0x000fe400000000a5 */
[----:B------:R-:W-:Y:S02]  /*66d0*/  ISETP.GE.U32.AND P1, PT, R6, R63, PT ;  /* 0x0000003f0600720c */ /* 0x000fe40003f26070 */
[----:B------:R-:W-:Y:S02]  /*66e0*/  @!P6 PRMT R166, R26, 0x5410, RZ ;  /* 0x000054101aa6e816 */ /* 0x000fe400000000ff */
[----:B------:R-:W-:-:S02]  /*66f0*/  @!P4 PRMT R167, R30, 0x5410, RZ ;  /* 0x000054101ea7c816 */ /* 0x000fc400000000ff */
[----:B------:R-:W-:Y:S02]  /*6700*/  F2FP.PACK_AB R63, R215, R216 ;  /* 0x000000d8d73f723e */ /* 0x000fe400000000ff */
[C---:B------:R-:W-:Y:S02]  /*6710*/  ISETP.GE.U32.AND P6, PT, R6.reuse, R27, PT ;  /* 0x0000001b0600720c */ /* 0x040fe40003fc6070 */
[----:B------:R-:W-:Y:S01]  /*6720*/  ISETP.GE.U32.AND P4, PT, R6, R65, PT ;  /* 0x000000410600720c */ /* 0x000fe20003f86070 */
[----:B------:R-:W-:Y:S01]  /*6730*/  IMAD.WIDE.U32 R64, R145, -0x326172a9, RZ ;  /* 0xcd9e8d5791407825 */ /* 0x000fe200078e00ff */
[----:B------:R-:W-:Y:S01]  /*6740*/  PRMT R62, R63, 0x7632, R62 ;  /* 0x000076323f3e7816 */ /* 0x000fe2000000003e */
[----:B------:R-:W-:Y:S01]  /*6750*/  @!P5 HADD2 R24, -R63.H0_H0, -RZ.H0_H0 ;  /* 0xa00000ff3f18d230 */ /* 0x000fe20000000900 */
[----:B------:R-:W-:Y:S02]  /*6760*/  SHF.R.U32.HI R27, RZ, 0x18, R154 ;  /* 0x00000018ff1b7819 */ /* 0x000fe4000001169a */
[----:B------:R-:W-:Y:S01]  /*6770*/  LOP3.LUT R152, R65, UR5, R152, 0x96, !PT ;  /* 0x0000000541987c12 */ /* 0x000fe2000f8e9698 */
[----:B------:R-:W-:Y:S01]  /*6780*/  @!P2 HADD2 R19, -R62.H0_H0, -RZ.H0_H0 ;  /* 0xa00000ff3e13a230 */ /* 0x000fe20000000900 */
[----:B------:R-:W-:-:S02]  /*6790*/  LOP3.LUT R119, R64, 0xffff, RZ, 0xc0, !PT ;  /* 0x0000ffff40777812 */ /* 0x000fc400078ec0ff */
[----:B------:R-:W-:Y:S02]  /*67a0*/  F2FP.PACK_AB R65, R205, R206 ;  /* 0x000000cecd41723e */ /* 0x000fe400000000ff */
[----:B------:R-:W-:Y:S02]  /*67b0*/  @!P3 PRMT R165, R25, 0x5410, RZ ;  /* 0x0000541019a5b816 */ /* 0x000fe400000000ff */
[----:B------:R-:W-:Y:S01]  /*67c0*/  ISETP.GE.U32.AND P3, PT, R6, R27, PT ;  /* 0x0000001b0600720c */ /* 0x000fe20003f66070 */
[----:B------:R-:W-:Y:S01]  /*67d0*/  @!P6 HADD2 R18, -R65.H0_H0, -RZ.H0_H0 ;  /* 0xa00000ff4112e230 */ /* 0x000fe20000000900 */
[C---:B------:R-:W-:Y:S02]  /*67e0*/  LOP3.LUT R49, R56.reuse, 0xffff, RZ, 0xc0, !PT ;  /* 0x0000ffff38317812 */ /* 0x040fe400078ec0ff */
[----:B------:R-:W-:Y:S02]  /*67f0*/  LOP3.LUT R113, R56, 0xff, RZ, 0xc0, !PT ;  /* 0x000000ff38717812 */ /* 0x000fe400078ec0ff */
[----:B------:R-:W-:-:S02]  /*6800*/  SHF.R.U32.HI R50, RZ, 0x10, R56 ;  /* 0x00000010ff327819 */ /* 0x000fc40000011638 */
[----:B------:R-:W-:Y:S02]  /*6810*/  SHF.R.U32.HI R57, RZ, 0x18, R56 ;  /* 0x00000018ff397819 */ /* 0x000fe40000011638 */
[----:B------:R-:W-:Y:S02]  /*6820*/  LOP3.LUT R56, R64, 0xff, RZ, 0xc0, !PT ;  /* 0x000000ff40387812 */ /* 0x000fe400078ec0ff */
[--C-:B------:R-:W-:Y:S02]  /*6830*/  SHF.R.U32.HI R121, RZ, 0x10, R64.reuse ;  /* 0x00000010ff797819 */ /* 0x100fe40000011640 */
[----:B------:R-:W-:Y:S02]  /*6840*/  SHF.R.U32.HI R51, RZ, 0x18, R64 ;  /* 0x00000018ff337819 */ /* 0x000fe40000011640 */
[----:B------:R-:W-:Y:S02]  /*6850*/  PRMT R30, R63, 0x5410, R62 ;  /* 0x000054103f1e7816 */ /* 0x000fe4000000003e */
[----:B------:R-:W-:-:S02]  /*6860*/  PRMT R64, R65, 0x7632, R64 ;  /* 0x0000763241407816 */ /* 0x000fc40000000040 */
[----:B------:R-:W-:Y:S02]  /*6870*/  @!P2 PRMT R62, R19, 0x5410, RZ ;  /* 0x00005410133ea816 */ /* 0x000fe400000000ff */
[----:B------:R-:W-:Y:S01]  /*6880*/  LOP3.LUT R19, R83, 0xff, RZ, 0xc0, !PT ;  /* 0x000000ff53137812 */ /* 0x000fe200078ec0ff */
[----:B------:R-:W-:Y:S01]  /*6890*/  @!P3 HADD2 R17, -R64.H0_H0, -RZ.H0_H0 ;  /* 0xa00000ff4011b230 */ /* 0x000fe20000000900 */
[----:B------:R-:W-:Y:S02]  /*68a0*/  LOP3.LUT R27, R104, 0xffff, RZ, 0xc0, !PT ;  /* 0x0000ffff681b7812 */ /* 0x000fe400078ec0ff */
[----:B------:R-:W-:Y:S02]  /*68b0*/  @!P5 PRMT R63, R24, 0x5410, RZ ;  /* 0x00005410183fd816 */ /* 0x000fe400000000ff */
[----:B------:R-:W-:Y:S02]  /*68c0*/  LOP3.LUT R25, R107, 0xffff, RZ, 0xc0, !PT ;  /* 0x0000ffff6b197812 */ /* 0x000fe400078ec0ff */
[----:B------:R-:W-:-:S02]  /*68d0*/  ISETP.GE.U32.AND P5, PT, R6, R113, PT ;  /* 0x000000710600720c */ /* 0x000fc40003fa6070 */
[----:B------:R-:W-:Y:S01]  /*68e0*/  PRMT R28, R65, 0x5410, R64 ;  /* 0x00005410411c7816 */ /* 0x000fe20000000040 */
[----:B------:R-:W1:Y:S01]  /*68f0*/  LDSM.16.MT88.4 R112, [R210+0x9000] ;  /* 0x00900000d270783b */ /* 0x000e620000004200 */
[----:B------:R-:W-:Y:S02]  /*6900*/  SHF.R.U32.HI R24, RZ, 0x8, R160 ;  /* 0x00000008ff187819 */ /* 0x000fe400000116a0 */
[----:B------:R-:W-:Y:S02]  /*6910*/  @!P6 PRMT R65, R18, 0x5410, RZ ;  /* 0x000054101241e816 */ /* 0x000fe400000000ff */
[----:B------:R-:W-:Y:S02]  /*6920*/  SHF.R.U32.HI R26, RZ, 0x10, R107 ;  /* 0x00000010ff1a7819 */ /* 0x000fe4000001166b */
[----:B------:R-:W-:Y:S02]  /*6930*/  ISETP.GE.U32.AND P6, PT, R6, R19, PT ;  /* 0x000000130600720c */ /* 0x000fe40003fc6070 */
[----:B------:R-:W-:-:S02]  /*6940*/  LOP3.LUT R160, R104, 0xff, RZ, 0xc0, !PT ;  /* 0x000000ff68a07812 */ /* 0x000fc400078ec0ff */
[--C-:B------:R-:W-:Y:S02]  /*6950*/  SHF.R.U32.HI R29, RZ, 0x10, R104.reuse ;  /* 0x00000010ff1d7819 */ /* 0x100fe40000011668 */
[----:B------:R-:W-:Y:S02]  /*6960*/  SHF.R.U32.HI R154, RZ, 0x18, R104 ;  /* 0x00000018ff9a7819 */ /* 0x000fe40000011668 */
[----:B------:R-:W-:Y:S02]  /*6970*/  SHF.R.U32.HI R27, RZ, 0x8, R27 ;  /* 0x00000008ff1b7819 */ /* 0x000fe4000001161b */
[----:B------:R-:W-:Y:S02]  /*6980*/  LOP3.LUT R19, R107, 0xff, RZ, 0xc0, !PT ;  /* 0x000000ff6b137812 */ /* 0x000fe400078ec0ff */
[----:B------:R-:W-:Y:S02]  /*6990*/  SHF.R.U32.HI R104, RZ, 0x8, R25 ;  /* 0x00000008ff687819 */ /* 0x000fe40000011619 */
[----:B------:R-:W-:-:S02]  /*69a0*/  SHF.R.U32.HI R18, RZ, 0x18, R107 ;  /* 0x00000018ff127819 */ /* 0x000fc4000001166b */
[----:B------:R-:W-:Y:S02]  /*69b0*/  LOP3.LUT R25, R26, 0xff, RZ, 0xc0, !PT ;  /* 0x000000ff1a197812 */ /* 0x000fe400078ec0ff */
[----:B------:R-:W-:Y:S02]  /*69c0*/  PRMT R160, R160, 0x5410, R27 ;  /* 0x00005410a0a07816 */ /* 0x000fe4000000001b */
[----:B------:R-:W-:Y:S02]  /*69d0*/  PRMT R104, R19, 0x5410, R104 ;  /* 0x0000541013687816 */ /* 0x000fe40000000068 */
[----:B------:R-:W-:Y:S01]  /*69e0*/  LOP3.LUT R27, R59, 0xffff, RZ, 0xc0, !PT ;  /* 0x0000ffff3b1b7812 */ /* 0x000fe200078ec0ff */
[----:B------:R-:W-:Y:S01]  /*69f0*/  HSET2.LE.AND R160, R160, R5, PT ;  /* 0x00000005a0a07233 */ /* 0x000fe20003803000 */
[----:B------:R-:W-:Y:S02]  /*6a00*/  SHF.R.U32.HI R19, RZ, 0x10, R59 ;  /* 0x00000010ff137819 */ /* 0x000fe4000001163b */
[----:B------:R-:W-:-:S02]  /*6a10*/  F2FP.PACK_AB R231, R207, R214 ;  /* 0x000000d6cfe7723e */ /* 0x000fc400000000ff */
[----:B------:R-:W-:Y:S02]  /*6a20*/  PRMT R18, R25, 0x5410, R18 ;  /* 0x0000541019127816 */ /* 0x000fe40000000012 */
[----:B------:R-:W-:Y:S01]  /*6a30*/  @!P3 PRMT R64, R17, 0x5410, RZ ;  /* 0x000054101140b816 */ /* 0x000fe200000000ff */
[----:B------:R-:W-:Y:S01]  /*6a40*/  @!P5 HADD2 R16, -R231.H0_H0, -RZ.H0_H0 ;  /* 0xa00000ffe710d230 */ /* 0x000fe20000000900 */
[----:B------:R-:W-:Y:S01]  /*6a50*/  LOP3.LUT R25, R50, 0xff, RZ, 0xc0, !PT ;  /* 0x000000ff32197812 */ /* 0x000fe200078ec0ff */
[----:B------:R-:W-:Y:S01]  /*6a60*/  HSET2.LE.AND R18, R18, R5, PT ;  /* 0x0000000512127233 */ /* 0x000fe20003803000 */
[----:B------:R-:W-:Y:S02]  /*6a70*/  LOP3.LUT R17, R59, 0xff, RZ, 0xc0, !PT ;  /* 0x000000ff3b117812 */ /* 0x000fe400078ec0ff */
[----:B------:R-:W-:Y:S02]  /*6a80*/  SHF.R.U32.HI R50, RZ, 0x8, R27 ;  /* 0x00000008ff327819 */ /* 0x000fe4000001161b */
[----:B------:R-:W-:-:S02]  /*6a90*/  LOP3.LUT R29, R29, 0xff, RZ, 0xc0, !PT ;  /* 0x000000ff1d1d7812 */ /* 0x000fc400078ec0ff */
[----:B------:R-:W-:Y:S02]  /*6aa0*/  SHF.R.U32.HI R26, RZ, 0x18, R59 ;  /* 0x00000018ff1a7819 */ /* 0x000fe4000001163b */
[----:B------:R-:W-:Y:S02]  /*6ab0*/  LOP3.LUT R19, R19, 0xff, RZ, 0xc0, !PT ;  /* 0x000000ff13137812 */ /* 0x000fe400078ec0ff */
[----:B------:R-:W-:Y:S02]  /*6ac0*/  LOP3.LUT R134, R129, 0xff, RZ, 0xc0, !PT ;  /* 0x000000ff81867812 */ /* 0x000fe400078ec0ff */
[----:B------:R-:W-:Y:S01]  /*6ad0*/  PRMT R230, R231, 0x7632, R230 ;  /* 0x00007632e7e67816 */ /* 0x000fe200000000e6 */
[----:B------:R-:W2:Y:S01]  /*6ae0*/  LDSM.16.MT88.4 R128, [R208+0x9000] ;  /* 0x00900000d080783b */ /* 0x000ea20000004200 */
[----:B------:R-:W-:Y:S02]  /*6af0*/  PRMT R50, R17, 0x5410, R50 ;  /* 0x0000541011327816 */ /* 0x000fe40000000032 */
[----:B------:R-:W-:-:S02]  /*6b00*/  PRMT R154, R29, 0x5410, R154 ;  /* 0x000054101d9a7816 */ /* 0x000fc4000000009a */
[----:B------:R-:W-:Y:S01]  /*6b10*/  PRMT R26, R19, 0x5410, R26 ;  /* 0x00005410131a7816 */ /* 0x000fe2000000001a */
[--C-:B------:R-:W-:Y:S01]  /*6b20*/  HSET2.LE.AND R98, R50, R5.reuse, PT ;  /* 0x0000000532627233 */ /* 0x100fe20003803000 */
[----:B------:R-:W-:Y:S01]  /*6b30*/  LOP3.LUT R96, R152, 0xffff, RZ, 0xc0, !PT ;  /* 0x0000ffff98607812 */ /* 0x000fe200078ec0ff */
[--C-:B------:R-:W-:Y:S01]  /*6b40*/  HSET2.LE.AND R93, R154, R5.reuse, PT ;  /* 0x000000059a5d7233 */ /* 0x100fe20003803000 */
[----:B------:R-:W-:Y:S01]  /*6b50*/  PRMT R29, R231, 0x5410, R230 ;  /* 0x00005410e71d7816 */ /* 0x000fe200000000e6 */
[----:B------:R-:W-:Y:S01]  /*6b60*/  HSET2.LE.AND R50, R26, R5, PT ;  /* 0x000000051a327233 */ /* 0x000fe20003803000 */
[----:B------:R-:W-:Y:S02]  /*6b70*/  LOP3.LUT R153, R153, 0xff, RZ, 0xc0, !PT ;  /* 0x000000ff99997812 */ /* 0x000fe400078ec0ff */
[----:B------:R-:W-:Y:S02]  /*6b80*/  SHF.R.U32.HI R119, RZ, 0x8, R119 ;  /* 0x00000008ff777819 */ /* 0x000fe40000011677 */
[----:B------:R-:W-:-:S02]  /*6b90*/  @!P5 PRMT R231, R16, 0x5410, RZ ;  /* 0x0000541010e7d816 */ /* 0x000fc400000000ff */
[----:B------:R-:W-:Y:S02]  /*6ba0*/  SHF.R.U32.HI R16, RZ, 0x10, R152 ;  /* 0x00000010ff107819 */ /* 0x000fe40000011698 */
[----:B------:R-:W-:Y:S02]  /*6bb0*/  LOP3.LUT R19, R152, 0xff, RZ, 0xc0, !PT ;  /* 0x000000ff98137812 */ /* 0x000fe400078ec0ff */
[----:B------:R-:W-:Y:S02]  /*6bc0*/  SHF.R.U32.HI R96, RZ, 0x8, R96 ;  /* 0x00000008ff607819 */ /* 0x000fe40000011660 */
[----:B------:R-:W-:Y:S02]  /*6bd0*/  PRMT R24, R155, 0x5410, R24 ;  /* 0x000054109b187816 */ /* 0x000fe40000000018 */
[----:B------:R-:W-:Y:S02]  /*6be0*/  PRMT R58, R153, 0x5410, R58 ;  /* 0x00005410993a7816 */ /* 0x000fe4000000003a */
[----:B------:R-:W-:-:S02]  /*6bf0*/  PRMT R56, R56, 0x5410, R119 ;  /* 0x0000541038387816 */ /* 0x000fc40000000077 */
[----:B------:R-:W-:Y:S02]  /*6c00*/  LOP3.LUT R106, R121, 0xff, RZ, 0xc0, !PT ;  /* 0x000000ff796a7812 */ /* 0x000fe400078ec0ff */
[----:B------:R-:W-:Y:S02]  /*6c10*/  SHF.R.U32.HI R17, RZ, 0x18, R152 ;  /* 0x00000018ff117819 */ /* 0x000fe40000011698 */
[----:B------:R-:W-:Y:S02]  /*6c20*/  LOP3.LUT R16, R16, 0xff, RZ, 0xc0, !PT ;  /* 0x000000ff10107812 */ /* 0x000fe400078ec0ff */
[----:B------:R-:W-:Y:S01]  /*6c30*/  PRMT R26, R19, 0x5410, R96 ;  /* 0x00005410131a7816 */ /* 0x000fe20000000060 */
[--C-:B------:R-:W-:Y:S01]  /*6c40*/  HSET2.LE.AND R19, R24, R5.reuse, PT ;  /* 0x0000000518137233 */ /* 0x100fe20003803000 */
[----:B------:R-:W-:Y:S01]  /*6c50*/  LOP3.LUT R96, R98, R97, RZ, 0xc0, !PT ;  /* 0x0000006162607212 */ /* 0x000fe200078ec0ff */
[----:B------:R-:W-:Y:S01]  /*6c60*/  HSET2.LE.AND R24, R56, R5, PT ;  /* 0x0000000538187233 */ /* 0x000fe20003803000 */
[----:B------:R-:W-:-:S02]  /*6c70*/  SHF.R.U32.HI R49, RZ, 0x8, R49 ;  /* 0x00000008ff317819 */ /* 0x000fc40000011631 */
[----:B------:R-:W-:Y:S01]  /*6c80*/  LOP3.LUT R97, R50, R99, RZ, 0xc0, !PT ;  /* 0x0000006332617212 */ /* 0x000fe200078ec0ff */
[--C-:B------:R-:W-:Y:S01]  /*6c90*/  HSET2.LE.AND R99, R58, R5.reuse, PT ;  /* 0x000000053a637233 */ /* 0x100fe20003803000 */
[----:B------:R-:W-:Y:S02]  /*6ca0*/  ISETP.GE.U32.AND P2, PT, R6, R57, PT ;  /* 0x000000390600720c */ /* 0x000fe40003f46070 */
[----:B------:R-:W-:Y:S01]  /*6cb0*/  PRMT R106, R106, 0x5410, R51 ;  /* 0x000054106a6a7816 */ /* 0x000fe20000000033 */
[----:B------:R-:W3:Y:S01]  /*6cc0*/  LDSM.16.MT88.4 R56, [R210+0x9400] ;  /* 0x00940000d238783b */ /* 0x000ee20000004200 */
[----:B------:R-:W-:Y:S01]  /*6cd0*/  PRMT R16, R16, 0x5410, R17 ;  /* 0x0000541010107816 */ /* 0x000fe20000000011 */
[--C-:B------:R-:W-:Y:S01]  /*6ce0*/  HSET2.LE.AND R17, R26, R5.reuse, PT ;  /* 0x000000051a117233 */ /* 0x100fe20003803000 */
[----:B------:R-:W-:Y:S01]  /*6cf0*/  LOP3.LUT R49, R49, 0xffff, RZ, 0xc0, !PT ;  /* 0x0000ffff31317812 */ /* 0x000fe200078ec0ff */
[--C-:B------:R-:W-:Y:S01]  /*6d00*/  HSET2.LE.AND R27, R106, R5.reuse, PT ;  /* 0x000000056a1b7233 */ /* 0x100fe20003803000 */
[C---:B------:R-:W-:Y:S01]  /*6d10*/  ISETP.GE.U32.AND P3, PT, R6.reuse, R25, PT ;  /* 0x000000190600720c */ /* 0x040fe20003f66070 */
[----:B------:R-:W-:Y:S01]  /*6d20*/  HSET2.LE.AND R25, R16, R5, PT ;  /* 0x0000000510197233 */ /* 0x000fe20003803000 */
[----:B------:R-:W-:-:S02]  /*6d30*/  ISETP.GE.U32.AND P5, PT, R6, R49, PT ;  /* 0x000000310600720c */ /* 0x000fc40003fa6070 */
[----:B------:R-:W-:Y:S01]  /*6d40*/  LOP3.LUT R26, R24, R45, RZ, 0xc0, !PT ;  /* 0x0000002d181a7212 */ /* 0x000fe200078ec0ff */
[--C-:B------:R-:W-:Y:S01]  /*6d50*/  HSET2.LE.AND R45, R146, R5.reuse, PT ;  /* 0x00000005922d7233 */ /* 0x100fe20003803000 */
[----:B------:R-:W-:Y:S01]  /*6d60*/  LOP3.LUT R98, R19, R102, RZ, 0xc0, !PT ;  /* 0x0000006613627212 */ /* 0x000fe200078ec0ff */
[--C-:B------:R-:W-:Y:S01]  /*6d70*/  HSET2.LE.AND R19, R144, R5.reuse, PT ;  /* 0x0000000590137233 */ /* 0x100fe20003803000 */
[----:B------:R-:W-:Y:S01]  /*6d80*/  LOP3.LUT R99, R99, R100, RZ, 0xc0, !PT ;  /* 0x0000006463637212 */ /* 0x000fe200078ec0ff */
[----:B------:R-:W-:Y:S01]  /*6d90*/  LDSM.16.MT88.4 R144, [R210+0xa000] ;  /* 0x00a00000d290783b */ /* 0x000fe20000004200 */
[----:B------:R-:W-:Y:S02]  /*6da0*/  LOP3.LUT R27, R27, R44, RZ, 0xc0, !PT ;  /* 0x0000002c1b1b7212 */ /* 0x000fe400078ec0ff */
[----:B------:R-:W-:Y:S01]  /*6db0*/  LOP3.LUT R24, R17, R48, RZ, 0xc0, !PT ;  /* 0x0000003011187212 */ /* 0x000fe200078ec0ff */
[----:B------:R-:W-:Y:S01]  /*6dc0*/  HSET2.LE.AND R17, R104, R5, PT ;  /* 0x0000000568117233 */ /* 0x000fe20003803000 */
[----:B------:R-:W-:Y:S01]  /*6dd0*/  LOP3.LUT R25, R25, R46, RZ, 0xc0, !PT ;  /* 0x0000002e19197212 */ /* 0x000fe200078ec0ff */
[----:B------:R-:W4:Y:S01]  /*6de0*/  LDSM.16.MT88.4 R48, [R208+0x9400] ;  /* 0x00940000d030783b */ /* 0x000f220000004200 */
[----:B-1----:R-:W-:Y:S01]  /*6df0*/  HMMA.16816.F32 R100, R96, R112, RZ ;  /* 0x000000706064723c */ /* 0x002fe200000018ff */
[----:B------:R-:W-:Y:S01]  /*6e00*/  @!P5 HADD2 R20, -R230.H0_H0, -RZ.H0_H0 ;  /* 0xa00000ffe614d230 */ /* 0x000fe20000000900 */
[----:B------:R-:W-:-:S02]  /*6e10*/  LOP3.LUT R16, R17, R116, RZ, 0xc0, !PT ;  /* 0x0000007411107212 */ /* 0x000fc400078ec0ff */
[----:B------:R-:W-:Y:S02]  /*6e20*/  PRMT R134, R134, 0x5410, R123 ;  /* 0x0000541086867816 */ /* 0x000fe4000000007b */
[----:B------:R-:W-:Y:S02]  /*6e30*/  LOP3.LUT R17, R18, R117, RZ, 0xc0, !PT ;  /* 0x0000007512117212 */ /* 0x000fe400078ec0ff */
[----:B------:R-:W-:Y:S01]  /*6e40*/  HMMA.16816.F32 R104, R24, R112, RZ ;  /* 0x000000701868723c */ /* 0x000fe200000018ff */
[----:B------:R-:W-:Y:S01]  /*6e50*/  LOP3.LUT R18, R45, R118, RZ, 0xc0, !PT ;  /* 0x000000762d127212 */ /* 0x000fe200078ec0ff */
[--C-:B------:R-:W-:Y:S01]  /*6e60*/  HSET2.LE.AND R45, R122, R5.reuse, PT ;  /* 0x000000057a2d7233 */ /* 0x100fe20003803000 */
[----:B------:R-:W-:Y:S01]  /*6e70*/  @!P5 PRMT R230, R20, 0x5410, RZ ;  /* 0x0000541014e6d816 */ /* 0x000fe200000000ff */
[----:B------:R-:W-:Y:S01]  /*6e80*/  HSET2.LE.AND R134, R134, R5, PT ;  /* 0x0000000586867233 */ /* 0x000fe20003803000 */
[----:B------:R-:W-:Y:S02]  /*6e90*/  LOP3.LUT R19, R19, R120, RZ, 0xc0, !PT ;  /* 0x0000007813137212 */ /* 0x000fe400078ec0ff */
[----:B------:R-:W-:Y:S01]  /*6ea0*/  LOP3.LUT R20, R83, 0xffff, RZ, 0xc0, !PT ;  /* 0x0000ffff53147812 */ /* 0x000fe200078ec0ff */
[----:B--2---:R-:W-:Y:S01]  /*6eb0*/  HMMA.16816.F32 R116, R96, R128, RZ ;  /* 0x000000806074723c */ /* 0x004fe200000018ff */
[----:B------:R-:W-:-:S02]  /*6ec0*/  F2FP.PACK_AB R238, R233, R232 ;  /* 0x000000e8e9ee723e */ /* 0x000fc400000000ff */
[----:B------:R-:W-:Y:S02]  /*6ed0*/  LOP3.LUT R92, R160, R41, RZ, 0xc0, !PT ;  /* 0x00000029a05c7212 */ /* 0x000fe400078ec0ff */
[----:B------:R-:W-:Y:S01]  /*6ee0*/  SHF.R.U32.HI R41, RZ, 0x18, R83 ;  /* 0x00000018ff297819 */ /* 0x000fe20000011653 */
[----:B------:R-:W-:Y:S01]  /*6ef0*/  @!P3 HADD2 R14, -R238.H0_H0, -RZ.H0_H0 ;  /* 0xa00000ffee0eb230 */ /* 0x000fe20000000900 */
[----:B------:R-:W-:Y:S01]  /*6f00*/  SHF.R.U32.HI R20, RZ, 0x8, R20 ;  /* 0x00000008ff147819 */ /* 0x000fe20000011614 */
[----:B------:R-:W-:Y:S01]  /*6f10*/  HMMA.16816.F32 R120, R24, R128, RZ ;  /* 0x000000801878723c */ /* 0x000fe200000018ff */
[----:B------:R-:W-:Y:S01]  /*6f20*/  PRMT R235, R238, 0x7632, R235 ;  /* 0x00007632eeeb7816 */ /* 0x000fe200000000eb */
[----:B------:R-:W1:Y:S01]  /*6f30*/  LDSM.16.MT88.4 R160, [R208+0xa000] ;  /* 0x00a00000d0a0783b */ /* 0x000e620000004200 */
[----:B------:R-:W-:Y:S02]  /*6f40*/  ISETP.GE.U32.AND P5, PT, R6, R41, PT ;  /* 0x000000290600720c */ /* 0x000fe40003fa6070 */
[----:B------:R-:W-:Y:S01]  /*6f50*/  LOP3.LUT R93, R93, R40, RZ, 0xc0, !PT ;  /* 0x000000285d5d7212 */ /* 0x000fe200078ec0ff */
[----:B------:R-:W-:Y:S01]  /*6f60*/  @!P2 HADD2 R13, -R235.H0_H0, -RZ.H0_H0 ;  /* 0xa00000ffeb0da230 */ /* 0x000fe20000000900 */
[----:B------:R-:W-:Y:S01]  /*6f70*/  LOP3.LUT R94, R45, R42, RZ, 0xc0, !PT ;  /* 0x0000002a2d5e7212 */ /* 0x000fe200078ec0ff */
[----:B---3--:R-:W-:Y:S01]  /*6f80*/  HMMA.16816.F32 R100, R16, R56, R100 ;  /* 0x000000381064723c */ /* 0x008fe20000001864 */
[----:B------:R-:W-:Y:S01]  /*6f90*/  LOP3.LUT R95, R134, R47, RZ, 0xc0, !PT ;  /* 0x0000002f865f7212 */ /* 0x000fe200078ec0ff */
[----:B------:R-:W-:Y:S01]  /*6fa0*/  IMAD.WIDE.U32 R128, R132, -0x2daee0ad, RZ ;  /* 0xd2511f5384807825 */ /* 0x000fe200078e00ff */
[----:B------:R-:W-:Y:S01]  /*6fb0*/  LOP3.LUT R41, R20, 0xffff, RZ, 0xc0, !PT ;  /* 0x0000ffff14297812 */ /* 0x000fe200078ec0ff */
[----:B------:R-:W2:Y:S01]  /*6fc0*/  LDSM.16.MT88.4 R44, [R210+0xa400] ;  /* 0x00a40000d22c783b */ /* 0x000ea20000004200 */
[----:B------:R-:W-:-:S02]  /*6fd0*/  PRMT R112, R238, 0x5410, R235 ;  /* 0x00005410ee707816 */ /* 0x000fc400000000eb */
[----:B------:R-:W-:Y:S01]  /*6fe0*/  @!P3 PRMT R238, R14, 0x5410, RZ ;  /* 0x000054100eeeb816 */ /* 0x000fe200000000ff */
[----:B------:R-:W-:Y:S01]  /*6ff0*/  HMMA.16816.F32 R104, R92, R56, R104 ;  /* 0x000000385c68723c */ /* 0x000fe20000001868 */
[----:B------:R-:W-:Y:S01]  /*7000*/  ISETP.GE.U32.AND P3, PT, R6, R41, PT ;  /* 0x000000290600720c */ /* 0x000fe20003f66070 */
[----:B------:R-:W-:Y:S01]  /*7010*/  IMAD.WIDE.U32 R40, R136, -0x2daee0ad, RZ ;  /* 0xd2511f5388287825 */ /* 0x000fe200078e00ff */
[----:B------:R-:W-:Y:S02]  /*7020*/  LOP3.LUT R133, R133, 0xff, RZ, 0xc0, !PT ;  /* 0x000000ff85857812 */ /* 0x000fe400078ec0ff */
[----:B------:R-:W-:Y:S02]  /*7030*/  @!P2 PRMT R235, R13, 0x5410, RZ ;  /* 0x000054100deba816 */ /* 0x000fe400000000ff */
[----:B------:R-:W-:Y:S01]  /*7040*/  F2FP.PACK_AB R56, R237, R234 ;  /* 0x000000eaed38723e */ /* 0x000fe200000000ff */
[----:B----4-:R-:W-:Y:S01]  /*7050*/  HMMA.16816.F32 R116, R16, R48, R116 ;  /* 0x000000301074723c */ /* 0x010fe20000001874 */
[----:B------:R-:W-:-:S02]  /*7060*/  ISETP.GE.U32.AND P2, PT, R6, R133, PT ;  /* 0x000000850600720c */ /* 0x000fc40003f46070 */
[C---:B------:R-:W-:Y:S01]  /*7070*/  PRMT R57, R56.reuse, 0x7632, R57 ;  /* 0x0000763238397816 */ /* 0x040fe20000000039 */
[----:B------:R-:W-:Y:S01]  /*7080*/  @!P6 HADD2 R12, -R56.H0_H0, -RZ.H0_H0 ;  /* 0xa00000ff380ce230 */ /* 0x000fe20000000900 */
[----:B------:R-:W-:Y:S02]  /*7090*/  LOP3.LUT R150, R41, UR14, R150, 0x96, !PT ;  /* 0x0000000e29967c12 */ /* 0x000fe4000f8e9696 */
[----:B------:R-:W-:Y:S01]  /*70a0*/  PRMT R113, R56, 0x5410, R57 ;  /* 0x0000541038717816 */ /* 0x000fe20000000039 */
[----:B------:R-:W-:Y:S01]  /*70b0*/  HMMA.16816.F32 R120, R92, R48, R120 ;  /* 0x000000305c78723c */ /* 0x000fe20000001878 */
[----:B------:R-:W-:Y:S01]  /*70c0*/  @!P3 HADD2 R11, -R57.H0_H0, -RZ.H0_H0 ;  /* 0xa00000ff390bb230 */ /* 0x000fe20000000900 */
[----:B------:R-:W-:Y:S01]  /*70d0*/  @!P6 PRMT R56, R12, 0x5410, RZ ;  /* 0x000054100c38e816 */ /* 0x000fe200000000ff */
[----:B------:R-:W-:Y:S01]  /*70e0*/  IMAD.WIDE.U32 R150, R150, -0x326172a9, RZ ;  /* 0xcd9e8d5796967825 */ /* 0x000fe200078e00ff */
[----:B------:R-:W-:Y:S02]  /*70f0*/  LOP3.LUT R12, R129, UR19, R138, 0x96, !PT ;  /* 0x00000013810c7c12 */ /* 0x000fe4000f8e968a */
[----:B------:R-:W-:Y:S01]  /*7100*/  @!P3 PRMT R57, R11, 0x5410, RZ ;  /* 0x000054100b39b816 */ /* 0x000fe200000000ff */
[----:B------:R-:W-:Y:S01]  /*7110*/  IMAD.WIDE.U32 R48, R81, -0x2daee0ad, RZ ;  /* 0xd2511f5351307825 */ /* 0x000fe200078e00ff */
[----:B------:R-:W-:Y:S01]  /*7120*/  HMMA.16816.F32 R132, R96, R144, RZ ;  /* 0x000000906084723c */ /* 0x000fe200000018ff */
[----:B------:R-:W-:-:S02]  /*7130*/  SHF.R.U32.HI R13, RZ, 0x8, R80 ;  /* 0x00000008ff0d7819 */ /* 0x000fc40000011650 */
[----:B------:R-:W-:Y:S02]  /*7140*/  LOP3.LUT R148, R151, UR13, R148, 0x96, !PT ;  /* 0x0000000d97947c12 */ /* 0x000fe4000f8e9694 */
[----:B------:R-:W-:Y:S01]  /*7150*/  LOP3.LUT R11, R49, UR10, R40, 0x96, !PT ;  /* 0x0000000a310b7c12 */ /* 0x000fe2000f8e9628 */
[----:B------:R-:W-:Y:S01]  /*7160*/  IMAD.WIDE.U32 R40, R43, -0x2daee0ad, RZ ;  /* 0xd2511f532b287825 */ /* 0x000fe200078e00ff */
[----:B------:R-:W-:Y:S01]  /*7170*/  SHF.R.U32.HI R83, RZ, 0x10, R83 ;  /* 0x00000010ff537819 */ /* 0x000fe20000011653 */
[C---:B------:R-:W-:Y:S01]  /*7180*/  HMMA.16816.F32 R136, R24.reuse, R144, RZ ;  /* 0x000000901888723c */ /* 0x040fe200000018ff */
[----:B------:R-:W-:Y:S01]  /*7190*/  LOP3.LUT R13, R13, 0xffff, RZ, 0xc0, !PT ;  /* 0x0000ffff0d0d7812 */ /* 0x000fe200078ec0ff */
[----:B------:R-:W-:Y:S01]  /*71a0*/  IMAD.WIDE.U32 R80, R11, -0x326172a9, RZ ;  /* 0xcd9e8d570b507825 */ /* 0x000fe200078e00ff */
[----:B------:R-:W-:Y:S02]  /*71b0*/  LOP3.LUT R20, R41, UR14, R128, 0x96, !PT ;  /* 0x0000000e29147c12 */ /* 0x000fe4000f8e9680 */
[----:B------:R-:W-:Y:S01]  /*71c0*/  LOP3.LUT R83, R83, 0xff, RZ, 0xc0, !PT ;  /* 0x000000ff53537812 */ /* 0x000fe200078ec0ff */
[----:B------:R-:W-:Y:S01]  /*71d0*/  IMAD.WIDE.U32 R42, R12, -0x326172a9, RZ ;  /* 0xcd9e8d570c2a7825 */ /* 0x000fe200078e00ff */
[----:B------:R-:W-:Y:S01]  /*71e0*/  LOP3.LUT R11, R81, UR5, R150, 0x96, !PT ;  /* 0x00000005510b7c12 */ /* 0x000fe2000f8e9696 */
[----:B-1----:R-:W-:Y:S01]  /*71f0*/  HMMA.16816.F32 R152, R24, R160, RZ ;  /* 0x000000a01898723c */ /* 0x002fe200000018ff */
[----:B------:R-:W-:Y:S01]  /*7200*/  ISETP.GE.U32.AND P6, PT, R6, R83, PT ;  /* 0x000000530600720c */ /* 0x000fe20003fc6070 */
[----:B------:R-:W-:Y:S01]  /*7210*/  IMAD.WIDE.U32 R150, R20, -0x326172a9, RZ ;  /* 0xcd9e8d5714967825 */ /* 0x000fe200078e00ff */
[----:B------:R-:W-:-:S02]  /*7220*/  LOP3.LUT R82, R43, UR18, R82, 0x96, !PT ;  /* 0x000000122b527c12 */ /* 0x000fc4000f8e9652 */
[----:B------:R-:W-:Y:S01]  /*7230*/  ISETP.GE.U32.AND P3, PT, R6, R13, PT ;  /* 0x0000000d0600720c */ /* 0x000fe20003f66070 */
[----:B------:R-:W-:Y:S01]  /*7240*/  IMAD.WIDE.U32 R148, R148, -0x2daee0ad, RZ ;  /* 0xd2511f5394947825 */ /* 0x000fe200078e00ff */
[----:B------:R-:W-:Y:S01]  /*7250*/  LOP3.LUT R20, R151, UR13, R42, 0x96, !PT ;  /* 0x0000000d97147c12 */ /* 0x000fe2000f8e962a */
[-C--:B--2---:R-:W-:Y:S01]  /*7260*/  HMMA.16816.F32 R132, R16, R44.reuse, R132 ;  /* 0x0000002c1084723c */ /* 0x084fe20000001884 */
[----:B------:R-:W-:Y:S01]  /*7270*/  LOP3.LUT R13, R80, 0xffff, RZ, 0xc0, !PT ;  /* 0x0000ffff500d7812 */ /* 0x000fe200078ec0ff */
[----:B------:R-:W-:Y:S01]  /*7280*/  IMAD.WIDE.U32 R42, R82, -0x2daee0ad, RZ ;  /* 0xd2511f53522a7825 */ /* 0x000fe200078e00ff */
[----:B------:R-:W-:Y:S02]  /*7290*/  LOP3.LUT R81, R80, 0xff, RZ, 0xc0, !PT ;  /* 0x000000ff50517812 */ /* 0x000fe400078ec0ff */
[--C-:B------:R-:W-:Y:S01]  /*72a0*/  SHF.R.U32.HI R14, RZ, 0x10, R80.reuse ;  /* 0x00000010ff0e7819 */ /* 0x100fe20000011650 */
[----:B------:R-:W-:Y:S01]  /*72b0*/  IMAD.WIDE.U32 R82, R20, -0x2daee0ad, RZ ;  /* 0xd2511f5314527825 */ /* 0x000fe200078e00ff */
[----:B------:R-:W-:Y:S01]  /*72c0*/  SHF.R.U32.HI R12, RZ, 0x18, R80 ;  /* 0x00000018ff0c7819 */ /* 0x000fe20000011650 */
[----:B------:R-:W-:Y:S01]  /*72d0*/  HMMA.16816.F32 R136, R92, R44, R136 ;  /* 0x0000002c5c88723c */ /* 0x000fe20000001888 */
[----:B------:R-:W-:-:S02]  /*72e0*/  LOP3.LUT R80, R149, UR4, R48, 0x96, !PT ;  /* 0x0000000495507c12 */ /* 0x000fc4000f8e9630 */
[----:B------:R-:W-:Y:S01]  /*72f0*/  LOP3.LUT R20, R83, UR4, R42, 0x96, !PT ;  /* 0x0000000453147c12 */ /* 0x000fe2000f8e962a */
[----:B------:R-:W-:Y:S01]  /*7300*/  ULEA UR4, UR6, UR7, 0x6 ;  /* 0x0000000706047291 */ /* 0x000fe2000f8e303f */
[C---:B------:R-:W-:Y:S02]  /*7310*/  LOP3.LUT R145, R148.reuse, 0xffff, RZ, 0xc0, !PT ;  /* 0x0000ffff94917812 */ /* 0x040fe400078ec0ff */
[----:B------:R-:W-:Y:S01]  /*7320*/  LOP3.LUT R44, R43, UR10, R40, 0x96, !PT ;  /* 0x0000000a2b2c7c12 */ /* 0x000fe2000f8e9628 */
[----:B------:R-:W-:Y:S01]  /*7330*/  UIADD3 UR4, UR4, -0x40, URZ ;  /* 0xffffffc004047890 */ /* 0x000fe2000fffe03f */
[----:B------:R-:W1:Y:S01]  /*7340*/  LDSM.16.MT88.4 R40, [R208+0xa400] ;  /* 0x00a40000d028783b */ /* 0x000e620000004200 */
[----:B------:R-:W-:Y:S02]  /*7350*/  LOP3.LUT R241, R148, 0xff, RZ, 0xc0, !PT ;  /* 0x000000ff94f17812 */ /* 0x000fe400078ec0ff */
[--C-:B------:R-:W-:Y:S02]  /*7360*/  SHF.R.U32.HI R239, RZ, 0x10, R148.reuse ;  /* 0x00000010ffef7819 */ /* 0x100fe40000011694 */
[----:B------:R-:W-:Y:S01]  /*7370*/  SHF.R.U32.HI R144, RZ, 0x18, R148 ;  /* 0x00000018ff907819 */ /* 0x000fe20000011694 */
[----:B------:R-:W-:Y:S01]  /*7380*/  IMAD.WIDE.U32 R148, R44, -0x326172a9, RZ ;  /* 0xcd9e8d572c947825 */ /* 0x000fe200078e00ff */
[----:B------:R-:W-:-:S02]  /*7390*/  LOP3.LUT R129, R82, 0xffff, RZ, 0xc0, !PT ;  /* 0x0000ffff52817812 */ /* 0x000fc400078ec0ff */
[----:B------:R-:W-:Y:S02]  /*73a0*/  LOP3.LUT R128, R82, 0xff, RZ, 0xc0, !PT ;  /* 0x000000ff52807812 */ /* 0x000fe400078ec0ff */
[----:B------:R-:W-:Y:S02]  /*73b0*/  LOP3.LUT R44, R149, UR5, R150, 0x96, !PT ;  /* 0x00000005952c7c12 */ /* 0x000fe4000f8e9696 */
[C---:B------:R-:W-:Y:S02]  /*73c0*/  LOP3.LUT R48, R148.reuse, 0xffff, RZ, 0xc0, !PT ;  /* 0x0000ffff94307812 */ /* 0x040fe400078ec0ff */
[----:B------:R-:W-:Y:S02]  /*73d0*/  LOP3.LUT R250, R148, 0xff, RZ, 0xc0, !PT ;  /* 0x000000ff94fa7812 */ /* 0x000fe400078ec0ff */
[--C-:B------:R-:W-:Y:S02]  /*73e0*/  SHF.R.U32.HI R49, RZ, 0x10, R148.reuse ;  /* 0x00000010ff317819 */ /* 0x100fe40000011694 */
[----:B------:R-:W-:-:S02]  /*73f0*/  SHF.R.U32.HI R45, RZ, 0x18, R148 ;  /* 0x00000018ff2d7819 */ /* 0x000fc40000011694 */
[----:B------:R-:W-:Y:S01]  /*7400*/  HMMA.16816.F32 R148, R96, R160, RZ ;  /* 0x000000a06094723c */ /* 0x000fe200000018ff */
[--C-:B------:R-:W-:Y:S02]  /*7410*/  SHF.R.U32.HI R83, RZ, 0x10, R82.reuse ;  /* 0x00000010ff537819 */ /* 0x100fe40000011652 */
[----:B------:R-:W-:Y:S02]  /*7420*/  SHF.R.U32.HI R82, RZ, 0x18, R82 ;  /* 0x00000018ff527819 */ /* 0x000fe40000011652 */
[----:B------:R-:W-:Y:S02]  /*7430*/  LOP3.LUT R83, R83, 0xff, RZ, 0xc0, !PT ;  /* 0x000000ff53537812 */ /* 0x000fe400078ec0ff */
[----:B------:R-:W-:Y:S02]  /*7440*/  LOP3.LUT R161, R80, 0xff, RZ, 0xc0, !PT ;  /* 0x000000ff50a17812 */ /* 0x000fe400078ec0ff */
[----:B------:R-:W-:-:S04]  /*7450*/  LOP3.LUT R160, R49, 0xff, RZ, 0xc0, !PT ;  /* 0x000000ff31a07812 */ /* 0x000fc800078ec0ff */
[----:B------:R-:W-:Y:S01]  /*7460*/  PRMT R160, R160, 0x5410, R45 ;  /* 0x00005410a0a07816 */ /* 0x000fe2000000002d */
[-C--:B-1----:R-:W-:Y:S10]  /*7470*/  HMMA.16816.F32 R152, R92, R40.reuse, R152 ;  /* 0x000000285c98723c */ /* 0x082ff40000001898 */
[----:B------:R-:W-:Y:S07]  /*7480*/  HMMA.16816.F32 R148, R16, R40, R148 ;  /* 0x000000281094723c */ /* 0x000fee0000001894 */
[----:B------:R-:W-:-:S02]  /*7490*/  SHF.R.U32.HI R40, RZ, 0x8, R13 ;  /* 0x00000008ff287819 */ /* 0x000fc4000001160d */
[----:B------:R-:W-:Y:S02]  /*74a0*/  LOP3.LUT R13, R14, 0xff, RZ, 0xc0, !PT ;  /* 0x000000ff0e0d7812 */ /* 0x000fe400078ec0ff */
[----:B------:R-:W-:Y:S02]  /*74b0*/  SHF.R.U32.HI R41, RZ, 0x8, R129 ;  /* 0x00000008ff297819 */ /* 0x000fe40000011681 */
[----:B------:R-:W-:Y:S02]  /*74c0*/  PRMT R249, R13, 0x5410, R12 ;  /* 0x000054100df97816 */ /* 0x000fe4000000000c */
[----:B------:R-:W-:Y:S02]  /*74d0*/  SHF.R.U32.HI R12, RZ, 0x8, R145 ;  /* 0x00000008ff0c7819 */ /* 0x000fe40000011691 */
[----:B------:R-:W-:Y:S02]  /*74e0*/  PRMT R14, R128, 0x5410, R41 ;  /* 0x00005410800e7816 */ /* 0x000fe40000000029 */
[----:B------:R-:W-:-:S02]  /*74f0*/  SHF.R.U32.HI R41, RZ, 0x10, R11 ;  /* 0x00000010ff297819 */ /* 0x000fc4000001160b */
[----:B------:R-:W-:Y:S02]  /*7500*/  PRMT R245, R81, 0x5410, R40 ;  /* 0x0000541051f57816 */ /* 0x000fe40000000028 */
[----:B------:R-:W-:Y:S02]  /*7510*/  PRMT R129, R241, 0x5410, R12 ;  /* 0x00005410f1817816 */ /* 0x000fe4000000000c */
[C---:B------:R-:W-:Y:S01]  /*7520*/  LOP3.LUT R12, R11.reuse, 0xffff, RZ, 0xc0, !PT ;  /* 0x0000ffff0b0c7812 */ /* 0x040fe200078ec0ff */
[----:B------:R-:W-:Y:S01]  /*7530*/  IMAD.MOV.U32 R143, RZ, RZ, R245 ;  /* 0x000000ffff8f7224 */ /* 0x000fe200078e00f5 */
[----:B------:R-:W-:Y:S01]  /*7540*/  LOP3.LUT R40, R11, 0xff, RZ, 0xc0, !PT ;  /* 0x000000ff0b287812 */ /* 0x000fe200078ec0ff */
[----:B------:R-:W-:Y:S01]  /*7550*/  IMAD.MOV.U32 R245, RZ, RZ, c[0x0][0x228] ;  /* 0x00008a00fff57624 */ /* 0x000fe200078e00ff */
[----:B------:R-:W-:Y:S01]  /*7560*/  SHF.R.U32.HI R11, RZ, 0x18, R11 ;  /* 0x00000018ff0b7819 */ /* 0x000fe2000001160b */
[----:B------:R-:W-:Y:S01]  /*7570*/  HSET2.LE.AND R129, R129, R5, PT ;  /* 0x0000000581817233 */ /* 0x000fe20003803000 */
[----:B------:R-:W-:-:S02]  /*7580*/  LOP3.LUT R128, R41, 0xff, RZ, 0xc0, !PT ;  /* 0x000000ff29807812 */ /* 0x000fc400078ec0ff */
[----:B------:R-:W-:Y:S02]  /*7590*/  SHF.R.U32.HI R81, RZ, 0x8, R12 ;  /* 0x00000008ff517819 */ /* 0x000fe4000001160c */
[----:B------:R-:W-:Y:S02]  /*75a0*/  PRMT R252, R128, 0x5410, R11 ;  /* 0x0000541080fc7816 */ /* 0x000fe4000000000b */
[----:B------:R-:W-:Y:S01]  /*75b0*/  SHF.R.U32.HI R11, RZ, 0x8, R48 ;  /* 0x00000008ff0b7819 */ /* 0x000fe20000011630 */
[----:B------:R-:W-:Y:S01]  /*75c0*/  FFMA.FTZ R48, R73, c[0x0][0x23c], -R35 ;  /* 0x00008f0049307a23 */ /* 0x000fe20000010823 */
[----:B------:R-:W-:Y:S01]  /*75d0*/  SHF.R.U32.HI R145, RZ, 0x10, R80 ;  /* 0x00000010ff917819 */ /* 0x000fe20000011650 */
[----:B------:R-:W-:Y:S01]  /*75e0*/  IMAD.MOV.U32 R49, RZ, RZ, R252 ;  /* 0x000000ffff317224 */ /* 0x000fe200078e00fc */
[----:B------:R-:W-:Y:S01]  /*75f0*/  PRMT R243, R40, 0x5410, R81 ;  /* 0x0000541028f37816 */ /* 0x000fe20000000051 */
[----:B------:R-:W-:Y:S01]  /*7600*/  FADD.FTZ R73, R246, R157 ;  /* 0x0000009df6497221 */ /* 0x000fe20000010000 */
[----:B------:R-:W-:Y:S01]  /*7610*/  LOP3.LUT R40, R80, 0xffff, RZ, 0xc0, !PT ;  /* 0x0000ffff50287812 */ /* 0x000fe200078ec0ff */
[----:B------:R-:W-:Y:S01]  /*7620*/  MUFU.EX2 R48, R48 ;  /* 0x0000003000307308 */ /* 0x000fe20000000800 */
[----:B------:R-:W-:Y:S01]  /*7630*/  LOP3.LUT R13, R239, 0xff, RZ, 0xc0, !PT ;  /* 0x000000ffef0d7812 */ /* 0x000fe200078ec0ff */
[----:B------:R-:W-:Y:S01]  /*7640*/  IMAD.MOV.U32 R246, RZ, RZ, R49 ;  /* 0x000000fffff67224 */ /* 0x000fe200078e0031 */
[----:B------:R-:W-:Y:S01]  /*7650*/  SHF.R.U32.HI R80, RZ, 0x18, R80 ;  /* 0x00000018ff507819 */ /* 0x000fe20000011650 */
[----:B------:R-:W-:Y:S01]  /*7660*/  FADD.FTZ R49, R71, R70 ;  /* 0x0000004647317221 */ /* 0x000fe20000010000 */
[----:B------:R-:W-:Y:S01]  /*7670*/  PRMT R250, R250, 0x5410, R11 ;  /* 0x00005410fafa7816 */ /* 0x000fe2000000000b */
[----:B------:R-:W-:Y:S01]  /*7680*/  FADD.FTZ R242, R242, R73 ;  /* 0x00000049f2f27221 */ /* 0x000fe20000010000 */
[----:B------:R-:W-:Y:S01]  /*7690*/  LOP3.LUT R145, R145, 0xff, RZ, 0xc0, !PT ;  /* 0x000000ff91917812 */ /* 0x000fe200078ec0ff */
[----:B------:R-:W-:Y:S01]  /*76a0*/  FADD.FTZ R240, R240, R49 ;  /* 0x00000031f0f07221 */ /* 0x000fe20000010000 */
[C---:B------:R-:W-:Y:S01]  /*76b0*/  LOP3.LUT R11, R20.reuse, 0xffff, RZ, 0xc0, !PT ;  /* 0x0000ffff140b7812 */ /* 0x040fe200078ec0ff */
[----:B------:R-:W-:Y:S01]  /*76c0*/  FADD.FTZ R242, R141, R242 ;  /* 0x000000f28df27221 */ /* 0x000fe20000010000 */
[----:B------:R-:W-:Y:S01]  /*76d0*/  PRMT R13, R13, 0x5410, R144 ;  /* 0x000054100d0d7816 */ /* 0x000fe20000000090 */
[----:B------:R-:W-:Y:S01]  /*76e0*/  FADD.FTZ R89, R89, R240 ;  /* 0x000000f059597221 */ /* 0x000fe20000010000 */
[----:B------:R-:W-:Y:S01]  /*76f0*/  PRMT R12, R83, 0x5410, R82 ;  /* 0x00005410530c7816 */ /* 0x000fe20000000052 */
[----:B------:R-:W-:Y:S01]  /*7700*/  FADD.FTZ R91, R91, R242 ;  /* 0x000000f25b5b7221 */ /* 0x000fe20000010000 */
[----:B------:R-:W-:Y:S01]  /*7710*/  PRMT R145, R145, 0x5410, R80 ;  /* 0x0000541091917816 */ /* 0x000fe20000000050 */
[----:B------:R-:W-:Y:S01]  /*7720*/  FADD.FTZ R157, R69, R68 ;  /* 0x00000044459d7221 */ /* 0x000fe20000010000 */
[----:B------:R-:W-:Y:S01]  /*7730*/  SHF.R.U32.HI R11, RZ, 0x8, R11 ;  /* 0x00000008ff0b7819 */ /* 0x000fe2000001160b */
[----:B------:R-:W1:Y:S01]  /*7740*/  LDSM.16.MT88.4 R80, [R210+0xb000] ;  /* 0x00b00000d250783b */ /* 0x000e620000004200 */
[----:B------:R-:W-:Y:S01]  /*7750*/  LOP3.LUT R144, R20, 0xff, RZ, 0xc0, !PT ;  /* 0x000000ff14907812 */ /* 0x000fe200078ec0ff */
[----:B------:R-:W-:Y:S01]  /*7760*/  FADD.FTZ R158, R158, R157 ;  /* 0x0000009d9e9e7221 */ /* 0x000fe20000010000 */
[----:B------:R-:W-:Y:S01]  /*7770*/  SHF.R.U32.HI R40, RZ, 0x8, R40 ;  /* 0x00000008ff287819 */ /* 0x000fe20000011628 */
[----:B------:R-:W-:Y:S01]  /*7780*/  FADD.FTZ R142, R142, R89 ;  /* 0x000000598e8e7221 */ /* 0x000fe20000010000 */
[----:B------:R-:W-:Y:S01]  /*7790*/  PRMT R144, R144, 0x5410, R11 ;  /* 0x0000541090907816 */ /* 0x000fe2000000000b */
[----:B------:R-:W-:Y:S01]  /*77a0*/  FADD.FTZ R87, R87, R158 ;  /* 0x0000009e57577221 */ /* 0x000fe20000010000 */
[----:B------:R-:W-:Y:S01]  /*77b0*/  PRMT R161, R161, 0x5410, R40 ;  /* 0x00005410a1a17816 */ /* 0x000fe20000000028 */
[----:B------:R-:W-:Y:S01]  /*77c0*/  FADD.FTZ R91, R38, R91 ;  /* 0x0000005b265b7221 */ /* 0x000fe20000010000 */
[----:B------:R-:W-:Y:S01]  /*77d0*/  SHF.R.U32.HI R11, RZ, 0x10, R20 ;  /* 0x00000010ff0b7819 */ /* 0x000fe20000011614 */
[----:B------:R-:W-:Y:S01]  /*77e0*/  IMAD.MOV.U32 R141, RZ, RZ, R249 ;  /* 0x000000ffff8d7224 */ /* 0x000fe200078e00f9 */
[----:B------:R-:W-:Y:S01]  /*77f0*/  LOP3.LUT R40, R44, 0xffff, RZ, 0xc0, !PT ;  /* 0x0000ffff2c287812 */ /* 0x000fe200078ec0ff */
[----:B------:R-:W-:Y:S01]  /*7800*/  FADD.FTZ R90, R90, R91 ;  /* 0x0000005b5a5a7221 */ /* 0x000fe20000010000 */
[----:B------:R-:W-:Y:S01]  /*7810*/  SHF.R.U32.HI R41, RZ, 0x10, R44 ;  /* 0x00000010ff297819 */ /* 0x000fe2000001162c */
[----:B------:R-:W-:Y:S01]  /*7820*/  IMAD.SHL.U32 R249, R245, 0x8, RZ ;  /* 0x00000008f5f97824 */ /* 0x000fe200078e00ff */
[----:B------:R-:W-:Y:S01]  /*7830*/  SHF.R.U32.HI R128, RZ, 0x18, R20 ;  /* 0x00000018ff807819 */ /* 0x000fe20000011614 */
[----:B------:R-:W-:Y:S01]  /*7840*/  FADD.FTZ R247, R247, R90 ;  /* 0x0000005af7f77221 */ /* 0x000fe20000010000 */
[----:B------:R-:W-:Y:S01]  /*7850*/  LOP3.LUT R11, R11, 0xff, RZ, 0xc0, !PT ;  /* 0x000000ff0b0b7812 */ /* 0x000fe200078ec0ff */
[--C-:B------:R-:W-:Y:S01]  /*7860*/  HSET2.LE.AND R144, R144, R5.reuse, PT ;  /* 0x0000000590907233 */ /* 0x100fe20003803000 */
[----:B------:R-:W-:Y:S01]  /*7870*/  LOP3.LUT R20, R44, 0xff, RZ, 0xc0, !PT ;  /* 0x000000ff2c147812 */ /* 0x000fe200078ec0ff */
[----:B------:R-:W-:Y:S01]  /*7880*/  HSET2.LE.AND R161, R161, R5, PT ;  /* 0x00000005a1a17233 */ /* 0x000fe20003803000 */
[----:B------:R-:W-:Y:S01]  /*7890*/  SHF.R.U32.HI R45, RZ, 0x8, R40 ;  /* 0x00000008ff2d7819 */ /* 0x000fe20000011628 */
[----:B------:R-:W-:Y:S01]  /*78a0*/  FFMA.FTZ R40, R32, c[0x0][0x23c], -R34 ;  /* 0x00008f0020287a23 */ /* 0x000fe20000010822 */
[----:B------:R-:W-:Y:S01]  /*78b0*/  SHF.R.U32.HI R252, RZ, 0x18, R44 ;  /* 0x00000018fffc7819 */ /* 0x000fe2000001162c */
[----:B------:R-:W-:Y:S01]  /*78c0*/  FFMA.FTZ R44, R75, c[0x0][0x23c], -R34 ;  /* 0x00008f004b2c7a23 */ /* 0x000fe20000010822 */
[----:B------:R-:W-:Y:S01]  /*78d0*/  LOP3.LUT R41, R41, 0xff, RZ, 0xc0, !PT ;  /* 0x000000ff29297812 */ /* 0x000fe200078ec0ff */
[----:B------:R-:W-:Y:S01]  /*78e0*/  FADD.FTZ R236, R236, R247 ;  /* 0x000000f7ecec7221 */ /* 0x000fe20000010000 */
[----:B------:R-:W-:Y:S01]  /*78f0*/  PRMT R128, R11, 0x5410, R128 ;  /* 0x000054100b807816 */ /* 0x000fe20000000080 */
[----:B------:R-:W-:Y:S01]  /*7900*/  MUFU.EX2 R40, R40 ;  /* 0x0000002800287308 */ /* 0x000fe20000000800 */
[----:B------:R-:W-:Y:S01]  /*7910*/  PRMT R11, R20, 0x5410, R45 ;  /* 0x00005410140b7816 */ /* 0x000fe2000000002d */
[----:B------:R-:W-:Y:S01]  /*7920*/  IMAD.MOV.U32 R20, RZ, RZ, R243 ;  /* 0x000000ffff147224 */ /* 0x000fe200078e00f3 */
[----:B------:R-:W-:Y:S01]  /*7930*/  PRMT R252, R41, 0x5410, R252 ;  /* 0x0000541029fc7816 */ /* 0x000fe200000000fc */
[----:B------:R-:W-:-:S02]  /*7940*/  FFMA.FTZ R41, R72, c[0x0][0x23c], -R35 ;  /* 0x00008f0048297a23 */ /* 0x000fc40000010823 */
[--C-:B------:R-:W-:Y:S01]  /*7950*/  FFMA.FTZ R45, R33, c[0x0][0x23c], -R34.reuse ;  /* 0x00008f00212d7a23 */ /* 0x100fe20000010822 */
[----:B------:R-:W-:Y:S01]  /*7960*/  HSET2.LE.AND R11, R11, R5, PT ;  /* 0x000000050b0b7233 */ /* 0x000fe20003803000 */
[----:B------:R-:W-:Y:S01]  /*7970*/  FFMA.FTZ R243, R74, c[0x0][0x23c], -R34 ;  /* 0x00008f004af37a23 */ /* 0x000fe20000010822 */
[----:B------:R-:W-:Y:S01]  /*7980*/  MUFU.EX2 R44, R44 ;  /* 0x0000002c002c7308 */ /* 0x000fe20000000800 */
[----:B------:R-:W2:Y:S01]  /*7990*/  LDSM.16.MT88.4 R32, [R210+0xb400] ;  /* 0x00b40000d220783b */ /* 0x000ea20000004200 */
[----:B------:R-:W-:Y:S01]  /*79a0*/  IMAD.MOV.U32 R157, RZ, RZ, R20 ;  /* 0x000000ffff9d7224 */ /* 0x000fe200078e0014 */
[----:B-1----:R-:W-:Y:S01]  /*79b0*/  HMMA.16816.F32 R68, R96, R80, RZ ;  /* 0x000000506044723c */ /* 0x002fe200000018ff */
[----:B------:R-:W-:Y:S02]  /*79c0*/  FADD.FTZ R20, R140, R87 ;  /* 0x000000578c147221 */ /* 0x000fe40000010000 */
[----:B------:R-:W-:Y:S02]  /*79d0*/  FADD.FTZ R221, R221, R236 ;  /* 0x000000ecdddd7221 */ /* 0x000fe40000010000 */
[----:B------:R-:W1:Y:S01]  /*79e0*/  MUFU.EX2 R41, R41 ;  /* 0x0000002900297308 */ /* 0x000e620000000800 */
[----:B------:R-:W-:-:S02]  /*79f0*/  FADD.FTZ R21, R21, R20 ;  /* 0x0000001415157221 */ /* 0x000fc40000010000 */
[----:B------:R-:W-:Y:S01]  /*7a00*/  HMMA.16816.F32 R72, R24, R80, RZ ;  /* 0x000000501848723c */ /* 0x000fe200000018ff */
[----:B------:R-:W-:-:S04]  /*7a10*/  FADD.FTZ R222, R222, R221 ;  /* 0x000000dddede7221 */ /* 0x000fc80000010000 */
[----:B------:R-:W3:Y:S01]  /*7a20*/  MUFU.EX2 R45, R45 ;  /* 0x0000002d002d7308 */ /* 0x000ee20000000800 */
[----:B------:R-:W-:-:S04]  /*7a30*/  FADD.FTZ R219, R219, R222 ;  /* 0x000000dedbdb7221 */ /* 0x000fc80000010000 */
[----:B------:R-:W-:-:S03]  /*7a40*/  FADD.FTZ R220, R220, R219 ;  /* 0x000000dbdcdc7221 */ /* 0x000fc60000010000 */
[----:B------:R-:W4:Y:S01]  /*7a50*/  MUFU.EX2 R243, R243 ;  /* 0x000000f300f37308 */ /* 0x000f220000000800 */
[----:B-1----:R-:W-:Y:S01]  /*7a60*/  F2FP.PACK_AB R240, R48, R41 ;  /* 0x0000002930f0723e */ /* 0x002fe200000000ff */
[----:B------:R-:W-:-:S03]  /*7a70*/  FADD.FTZ R217, R217, R220 ;  /* 0x000000dcd9d97221 */ /* 0x000fc60000010000 */
[----:B------:R-:W-:Y:S01]  /*7a80*/  PRMT R49, R240, 0x7632, R49 ;  /* 0x00007632f0317816 */ /* 0x000fe20000000031 */
[----:B------:R-:W-:Y:S01]  /*7a90*/  @!P4 HADD2 R8, -R240.H0_H0, -RZ.H0_H0 ;  /* 0xa00000fff008c230 */ /* 0x000fe20000000900 */
[----:B------:R-:W-:Y:S01]  /*7aa0*/  FADD.FTZ R218, R218, R217 ;  /* 0x000000d9dada7221 */ /* 0x000fe20000010000 */
[----:B---3--:R-:W-:Y:S02]  /*7ab0*/  F2FP.PACK_AB R244, R45, R40 ;  /* 0x000000282df4723e */ /* 0x008fe400000000ff */
[----:B------:R-:W-:Y:S01]  /*7ac0*/  @!P3 HADD2 R7, -R49.H0_H0, -RZ.H0_H0 ;  /* 0xa00000ff3107b230 */ /* 0x000fe20000000900 */
[----:B------:R-:W-:Y:S02]  /*7ad0*/  PRMT R81, R240, 0x5410, R49 ;  /* 0x00005410f0517816 */ /* 0x000fe40000000031 */
[----:B------:R-:W-:Y:S01]  /*7ae0*/  PRMT R241, R244, 0x7632, R241 ;  /* 0x00007632f4f17816 */ /* 0x000fe200000000f1 */
[----:B------:R-:W-:Y:S01]  /*7af0*/  @!P6 HADD2 R10, -R244.H0_H0, -RZ.H0_H0 ;  /* 0xa00000fff40ae230 */ /* 0x000fe20000000900 */
[----:B------:R-:W-:-:S02]  /*7b00*/  @!P3 PRMT R49, R7, 0x5410, RZ ;  /* 0x000054100731b816 */ /* 0x000fc400000000ff */
[----:B----4-:R-:W-:Y:S01]  /*7b10*/  F2FP.PACK_AB R242, R44, R243 ;  /* 0x000000f32cf2723e */ /* 0x010fe200000000ff */
[----:B------:R-:W-:Y:S01]  /*7b20*/  @!P5 HADD2 R9, -R241.H0_H0, -RZ.H0_H0 ;  /* 0xa00000fff109d230 */ /* 0x000fe20000000900 */
[----:B------:R-:W-:Y:S01]  /*7b30*/  PRMT R80, R244, 0x5410, R241 ;  /* 0x00005410f4507816 */ /* 0x000fe200000000f1 */
[-C--:B--2---:R-:W-:Y:S01]  /*7b40*/  HMMA.16816.F32 R68, R16, R32.reuse, R68 ;  /* 0x000000201044723c */ /* 0x084fe20000001844 */
[C---:B------:R-:W-:Y:S01]  /*7b50*/  PRMT R239, R242.reuse, 0x7632, R239 ;  /* 0x00007632f2ef7816 */ /* 0x040fe200000000ef */
[----:B------:R-:W-:Y:S01]  /*7b60*/  @!P2 HADD2 R6, -R242.H0_H0, -RZ.H0_H0 ;  /* 0xa00000fff206a230 */ /* 0x000fe20000000900 */
[----:B------:R-:W-:Y:S01]  /*7b70*/  @!P5 PRMT R241, R9, 0x5410, RZ ;  /* 0x0000541009f1d816 */ /* 0x000fe200000000ff */
[----:B------:R-:W-:Y:S01]  /*7b80*/  FADD.FTZ R9, R37, R142 ;  /* 0x0000008e25097221 */ /* 0x000fe20000010000 */
[----:B------:R-:W-:Y:S01]  /*7b90*/  PRMT R140, R242, 0x5410, R239 ;  /* 0x00005410f28c7816 */ /* 0x000fe200000000ef */
[----:B------:R-:W-:Y:S01]  /*7ba0*/  @!P1 HADD2 R4, -R239.H0_H0, -RZ.H0_H0 ;  /* 0xa00000ffef049230 */ /* 0x000fe20000000900 */
[----:B------:R-:W-:Y:S01]  /*7bb0*/  @!P2 PRMT R242, R6, 0x5410, RZ ;  /* 0x0000541006f2a816 */ /* 0x000fe200000000ff */
[----:B------:R-:W-:Y:S01]  /*7bc0*/  HMMA.16816.F32 R72, R92, R32, R72 ;  /* 0x000000205c48723c */ /* 0x000fe20000001848 */
[----:B------:R-:W-:Y:S01]  /*7bd0*/  FADD.FTZ R6, R88, R9 ;  /* 0x0000000958067221 */ /* 0x000fe20000010000 */
[----:B------:R-:W-:Y:S01]  /*7be0*/  @!P6 PRMT R244, R10, 0x5410, RZ ;  /* 0x000054100af4e816 */ /* 0x000fe200000000ff */
[----:B------:R-:W-:Y:S01]  /*7bf0*/  IMAD.SHL.U32 R9, R245, 0x40, RZ ;  /* 0x00000040f5097824 */ /* 0x000fe200078e00ff */
[----:B------:R-:W-:Y:S01]  /*7c00*/  @!P1 PRMT R239, R4, 0x5410, RZ ;  /* 0x0000541004ef9816 */ /* 0x000fe200000000ff */
[--C-:B------:R-:W-:Y:S01]  /*7c10*/  HSET2.LE.AND R10, R250, R5.reuse, PT ;  /* 0x00000005fa0a7233 */ /* 0x100fe20003803000 */
[----:B------:R-:W-:Y:S01]  /*7c20*/  SHF.R.S32.HI R4, RZ, 0x1f, R36 ;  /* 0x0000001fff047819 */ /* 0x000fe20000011424 */
[----:B------:R-:W-:Y:S01]  /*7c30*/  IMAD.U32 R33, RZ, RZ, UR4 ;  /* 0x00000004ff217e24 */ /* 0x000fe2000f8e00ff */
[----:B------:R-:W-:Y:S01]  /*7c40*/  IADD3 R7, P1, R36, UR4, RZ ;  /* 0x0000000424077c10 */ /* 0x000fe2000ff3e0ff */
[----:B------:R-:W-:Y:S01]  /*7c50*/  FADD.FTZ R251, R251, R6 ;  /* 0x00000006fbfb7221 */ /* 0x000fe20000010000 */
[----:B------:R-:W1:Y:S01]  /*7c60*/  LDSM.16.MT88.4 R36, [R208+0xb000] ;  /* 0x00b00000d024783b */ /* 0x000e620000004200 */
[----:B------:R-:W-:Y:S01]  /*7c70*/  @!P4 PRMT R240, R8, 0x5410, RZ ;  /* 0x0000541008f0c816 */ /* 0x000fe200000000ff */
[--C-:B------:R-:W-:Y:S01]  /*7c80*/  HSET2.LE.AND R8, R13, R5.reuse, PT ;  /* 0x000000050d087233 */ /* 0x100fe20003803000 */
[----:B------:R-:W-:Y:S01]  /*7c90*/  LEA.HI.X.SX32 R4, R33, R4, 0x1, P1 ;  /* 0x0000000421047211 */ /* 0x000fe200008f0eff */
[--C-:B------:R-:W-:Y:S01]  /*7ca0*/  HSET2.LE.AND R13, R246, R5.reuse, PT ;  /* 0x00000005f60d7233 */ /* 0x100fe20003803000 */
[----:B------:R-:W-:Y:S01]  /*7cb0*/  LEA R32, P1, R7, c[0x0][0x1f8], 0x1 ;  /* 0x00007e0007207a11 */ /* 0x000fe200078208ff */
[----:B------:R-:W-:Y:S01]  /*7cc0*/  HSET2.LE.AND R6, R143, R5, PT ;  /* 0x000000058f067233 */ /* 0x000fe20003803000 */
[----:B------:R-:W-:Y:S01]  /*7cd0*/  LOP3.LUT R10, R10, R29, RZ, 0xc0, !PT ;  /* 0x0000001d0a0a7212 */ /* 0x000fe200078ec0ff */
[----:B------:R-:W-:Y:S01]  /*7ce0*/  IMAD R245, R245, 0x48, RZ ;  /* 0x00000048f5f57824 */ /* 0x000fe200078e02ff */
[----:B------:R-:W-:Y:S01]  /*7cf0*/  LEA.HI.X R33, R7, c[0x0][0x1fc], R4, 0x1, P1 ;  /* 0x00007f0007217a11 */ /* 0x000fe200008f0c04 */
[----:B------:R-:W-:Y:S01]  /*7d00*/  FADD.FTZ R7, R23, R156 ;  /* 0x0000009c17077221 */ /* 0x000fe20000010000 */
[----:B------:R-:W-:Y:S01]  /*7d10*/  LOP3.LUT R13, R13, R108, RZ, 0xc0, !PT ;  /* 0x0000006c0d0d7212 */ /* 0x000fe200078ec0ff */
[----:B------:R-:W-:-:S02]  /*7d20*/  FADD.FTZ R4, R22, R21 ;  /* 0x0000001516047221 */ /* 0x000fc40000010000 */
[----:B------:R-:W2:Y:S01]  /*7d30*/  LDSM.16.MT88.4 R20, [R208+0xb400] ;  /* 0x00b40000d014783b */ /* 0x000ea20000004200 */
[----:B------:R-:W-:Y:S02]  /*7d40*/  FADD.FTZ R7, R84, R7 ;  /* 0x0000000754077221 */ /* 0x000fe40000010000 */
[--C-:B------:R-:W-:Y:S01]  /*7d50*/  IMAD.WIDE R248, R249, 0x2, R32.reuse ;  /* 0x00000002f9f87825 */ /* 0x100fe200078e0220 */
[----:B------:R-:W-:Y:S03]  /*7d60*/  STG.E.U16 [R32.64], R86 ;  /* 0x0000005620007986 */ /* 0x000fe6000c101510 */
[----:B------:R-:W-:Y:S01]  /*7d70*/  IMAD.WIDE R158, R9, 0x2, R32 ;  /* 0x00000002099e7825 */ /* 0x000fe200078e0220 */
[----:B------:R3:W-:Y:S01]  /*7d80*/  STG.E.U16 [R32.64+0x2], R85 ;  /* 0x0000025520007986 */ /* 0x0007e2000c101510 */
[----:B------:R-:W-:Y:S02]  /*7d90*/  HSET2.LE.AND R9, R252, R5, PT ;  /* 0x00000005fc097233 */ /* 0x000fe40003803000 */
[----:B------:R-:W-:Y:S01]  /*7da0*/  FADD.FTZ R216, R216, R251 ;  /* 0x000000fbd8d87221 */ /* 0x000fe20000010000 */
[----:B------:R4:W-:Y:S02]  /*7db0*/  STG.E.U16 [R248.64], R126 ;  /* 0x0000007ef8007986 */ /* 0x0009e4000c101510 */
[----:B------:R-:W-:Y:S01]  /*7dc0*/  LOP3.LUT R9, R9, R28, RZ, 0xc0, !PT ;  /* 0x0000001c09097212 */ /* 0x000fe200078ec0ff */
[----:B------:R-:W-:Y:S01]  /*7dd0*/  FADD.FTZ R215, R215, R216 ;  /* 0x000000d8d7d77221 */ /* 0x000fe20000010000 */
[----:B------:R-:W-:Y:S01]  /*7de0*/  STG.E.U16 [R248.64+0x2], R127 ;  /* 0x0000027ff8007986 */ /* 0x000fe2000c101510 */
[----:B------:R-:W-:-:S02]  /*7df0*/  LOP3.LUT R28, R144, R113, RZ, 0xc0, !PT ;  /* 0x00000071901c7212 */ /* 0x000fc400078ec0ff */
[----:B------:R-:W-:Y:S01]  /*7e00*/  FADD.FTZ R214, R214, R215 ;  /* 0x000000d7d6d67221 */ /* 0x000fe20000010000 */
[----:B------:R5:W-:Y:S03]  /*7e10*/  STG.E.U16 [R158.64], R111 ;  /* 0x0000006f9e007986 */ /* 0x000be6000c101510 */
[----:B------:R-:W-:Y:S01]  /*7e20*/  FADD.FTZ R207, R207, R214 ;  /* 0x000000d6cfcf7221 */ /* 0x000fe20000010000 */
[----:B------:R2:W-:Y:S01]  /*7e30*/  STG.E.U16 [R158.64+0x2], R110 ;  /* 0x0000026e9e007986 */ /* 0x0005e2000c101510 */
[----:B-1----:R-:W-:Y:S02]  /*7e40*/  HMMA.16816.F32 R88, R24, R36, RZ ;  /* 0x000000241858723c */ /* 0x002fe400000018ff */
[----:B------:R-:W-:-:S04]  /*7e50*/  FADD.FTZ R234, R234, R207 ;  /* 0x000000cfeaea7221 */ /* 0x000fc80000010000 */
[----:B------:R-:W-:Y:S02]  /*7e60*/  FADD.FTZ R234, R237, R234 ;  /* 0x000000eaedea7221 */ /* 0x000fe40000010000 */
[----:B---3--:R-:W-:Y:S02]  /*7e70*/  HMMA.16816.F32 R84, R96, R36, RZ ;  /* 0x000000246054723c */ /* 0x008fe400000018ff */
[----:B------:R-:W-:Y:S01]  /*7e80*/  FADD.FTZ R41, R41, R234 ;  /* 0x000000ea29297221 */ /* 0x000fe20000010000 */
[----:B----4-:R-:W-:-:S04]  /*7e90*/  HSET2.LE.AND R126, R145, R5, PT ;  /* 0x00000005917e7233 */ /* 0x010fc80003803000 */
[----:B------:R-:W-:Y:S01]  /*7ea0*/  FADD.FTZ R37, R125, R4 ;  /* 0x000000047d257221 */ /* 0x000fe20000010000 */
[--C-:B------:R-:W-:Y:S01]  /*7eb0*/  HSET2.LE.AND R125, R160, R5.reuse, PT ;  /* 0x00000005a07d7233 */ /* 0x100fe20003803000 */
[----:B------:R-:W-:Y:S01]  /*7ec0*/  FADD.FTZ R36, R124, R7 ;  /* 0x000000077c247221 */ /* 0x000fe20000010000 */
[----:B------:R-:W-:Y:S01]  /*7ed0*/  LOP3.LUT R7, R8, R31, RZ, 0xc0, !PT ;  /* 0x0000001f08077212 */ /* 0x000fe200078ec0ff */
[--C-:B------:R-:W-:Y:S01]  /*7ee0*/  HSET2.LE.AND R4, R141, R5.reuse, PT ;  /* 0x000000058d047233 */ /* 0x100fe20003803000 */
[----:B------:R-:W-:Y:S01]  /*7ef0*/  LOP3.LUT R8, R11, R30, RZ, 0xc0, !PT ;  /* 0x0000001e0b087212 */ /* 0x000fe200078ec0ff */
[----:B-----5:R-:W-:Y:S01]  /*7f00*/  HSET2.LE.AND R111, R128, R5, PT ;  /* 0x00000005806f7233 */ /* 0x020fe20003803000 */
[----:B------:R-:W-:Y:S02]  /*7f10*/  LOP3.LUT R11, R125, R112, RZ, 0xc0, !PT ;  /* 0x000000707d0b7212 */ /* 0x000fe400078ec0ff */
[----:B--2---:R-:W-:Y:S01]  /*7f20*/  HMMA.16816.F32 R88, R92, R20, R88 ;  /* 0x000000145c58723c */ /* 0x004fe20000001858 */
[----:B------:R-:W-:Y:S01]  /*7f30*/  LOP3.LUT R15, R4, R15, RZ, 0xc0, !PT ;  /* 0x0000000f040f7212 */ /* 0x000fe200078ec0ff */
[----:B------:R-:W-:Y:S01]  /*7f40*/  IMAD.MOV.U32 R160, RZ, RZ, R158 ;  /* 0x000000ffffa07224 */ /* 0x000fe200078e009e */
[----:B------:R-:W-:Y:S01]  /*7f50*/  LOP3.LUT R29, R111, R80, RZ, 0xc0, !PT ;  /* 0x000000506f1d7212 */ /* 0x000fe200078ec0ff */
[----:B------:R-:W-:Y:S01]  /*7f60*/  FADD.FTZ R229, R229, R36 ;  /* 0x00000024e5e57221 */ /* 0x000fe20000010000 */
[----:B------:R-:W-:Y:S01]  /*7f70*/  LOP3.LUT R4, R161, R78, RZ, 0xc0, !PT ;  /* 0x0000004ea1047212 */ /* 0x000fe200078ec0ff */
[----:B------:R-:W-:-:S02]  /*7f80*/  IMAD.MOV.U32 R161, RZ, RZ, R159 ;  /* 0x000000ffffa17224 */ /* 0x000fc400078e009f */
[----:B------:R-:W-:Y:S01]  /*7f90*/  FADD.FTZ R206, R206, R37 ;  /* 0x00000025cece7221 */ /* 0x000fe20000010000 */
[----:B------:R-:W-:Y:S01]  /*7fa0*/  HMMA.16816.F32 R84, R16, R20, R84 ;  /* 0x000000141054723c */ /* 0x000fe20000001854 */
[----:B------:R-:W-:Y:S02]  /*7fb0*/  FADD.FTZ R228, R228, R229 ;  /* 0x000000e5e4e47221 */ /* 0x000fe40000010000 */
[----:B------:R-:W-:Y:S02]  /*7fc0*/  FADD.FTZ R205, R205, R206 ;  /* 0x000000cecdcd7221 */ /* 0x000fe40000010000 */
[----:B------:R-:W-:Y:S02]  /*7fd0*/  FADD.FTZ R227, R227, R228 ;  /* 0x000000e4e3e37221 */ /* 0x000fe40000010000 */
[--C-:B------:R-:W-:Y:S01]  /*7fe0*/  HSET2.LE.AND R21, R12, R5.reuse, PT ;  /* 0x000000050c157233 */ /* 0x100fe20003803000 */
[----:B------:R-:W-:Y:S01]  /*7ff0*/  FADD.FTZ R232, R232, R205 ;  /* 0x000000cde8e87221 */ /* 0x000fe20000010000 */
[--C-:B------:R-:W-:Y:S01]  /*8000*/  HSET2.LE.AND R12, R157, R5.reuse, PT ;  /* 0x000000059d0c7233 */ /* 0x100fe20003803000 */
[----:B------:R-:W-:Y:S01]  /*8010*/  FADD.FTZ R226, R226, R227 ;  /* 0x000000e3e2e27221 */ /* 0x000fe20000010000 */
[----:B------:R-:W-:Y:S01]  /*8020*/  HSET2.LE.AND R20, R14, R5, PT ;  /* 0x000000050e147233 */ /* 0x000fe20003803000 */
[----:B------:R-:W-:Y:S01]  /*8030*/  LOP3.LUT R14, R6, R79, RZ, 0xc0, !PT ;  /* 0x0000004f060e7212 */ /* 0x000fe200078ec0ff */
[C---:B------:R-:W-:Y:S01]  /*8040*/  HMMA.16816.F32 R156, R24.reuse, R162, RZ ;  /* 0x000000a2189c723c */ /* 0x040fe200000018ff */
[----:B------:R-:W-:Y:S01]  /*8050*/  LOP3.LUT R12, R12, R109, RZ, 0xc0, !PT ;  /* 0x0000006d0c0c7212 */ /* 0x000fe200078ec0ff */
[----:B------:R-:W-:Y:S01]  /*8060*/  FADD.FTZ R233, R233, R232 ;  /* 0x000000e8e9e97221 */ /* 0x000fe20000010000 */
[----:B------:R-:W-:Y:S01]  /*8070*/  LOP3.LUT R5, R126, R77, RZ, 0xc0, !PT ;  /* 0x0000004d7e057212 */ /* 0x000fe200078ec0ff */
[----:B------:R-:W-:Y:S01]  /*8080*/  FADD.FTZ R225, R225, R226 ;  /* 0x000000e2e1e17221 */ /* 0x000fe20000010000 */
[----:B------:R-:W-:Y:S01]  /*8090*/  LOP3.LUT R6, R129, R76, RZ, 0xc0, !PT ;  /* 0x0000004c81067212 */ /* 0x000fe200078ec0ff */
[----:B------:R-:W-:Y:S01]  /*80a0*/  FADD.FTZ R40, R40, R233 ;  /* 0x000000e928287221 */ /* 0x000fe20000010000 */
[----:B------:R-:W-:Y:S01]  /*80b0*/  LOP3.LUT R31, R21, R140, RZ, 0xc0, !PT ;  /* 0x0000008c151f7212 */ /* 0x000fe200078ec0ff */
[----:B------:R-:W-:Y:S01]  /*80c0*/  HMMA.16816.F32 R108, R24, R114, RZ ;  /* 0x00000072186c723c */ /* 0x000fe200000018ff */
[----:B------:R-:W-:Y:S01]  /*80d0*/  LOP3.LUT R30, R20, R81, RZ, 0xc0, !PT ;  /* 0x00000051141e7212 */ /* 0x000fe200078ec0ff */
[----:B------:R-:W-:-:S02]  /*80e0*/  FADD.FTZ R224, R224, R225 ;  /* 0x000000e1e0e07221 */ /* 0x000fc40000010000 */
[----:B------:R-:W-:-:S04]  /*80f0*/  FADD.FTZ R40, R45, R40 ;  /* 0x000000282d287221 */ /* 0x000fc80000010000 */
[----:B------:R-:W-:Y:S01]  /*8100*/  HMMA.16816.F32 R112, R96, R114, RZ ;  /* 0x000000726070723c */ /* 0x000fe200000018ff */
[----:B------:R-:W-:-:S07]  /*8110*/  FADD.FTZ R243, R243, R40 ;  /* 0x00000028f3f37221 */ /* 0x000fce0000010000 */
[----:B------:R-:W-:Y:S08]  /*8120*/  HMMA.16816.F32 R124, R24, R130, RZ ;  /* 0x00000082187c723c */ /* 0x000ff000000018ff */
[-C--:B------:R-:W-:Y:S08]  /*8130*/  HMMA.16816.F32 R108, R92, R58.reuse, R108 ;  /* 0x0000003a5c6c723c */ /* 0x080ff0000000186c */
[----:B------:R-:W-:Y:S07]  /*8140*/  HMMA.16816.F32 R112, R16, R58, R112 ;  /* 0x0000003a1070723c */ /* 0x000fee0000001870 */
[----:B------:R-:W-:Y:S01]  /*8150*/  IMAD.MOV.U32 R58, RZ, RZ, R160 ;  /* 0x000000ffff3a7224 */ /* 0x000fe200078e00a0 */
[----:B------:R-:W-:Y:S01]  /*8160*/  HMMA.16816.F32 R140, R24, R146, RZ ;  /* 0x00000092188c723c */ /* 0x000fe200000018ff */
[----:B------:R-:W-:-:S07]  /*8170*/  IMAD.MOV.U32 R59, RZ, RZ, R161 ;  /* 0x000000ffff3b7224 */ /* 0x000fce00078e00a1 */
[----:B------:R-:W-:Y:S08]  /*8180*/  HMMA.16816.F32 R76, R24, R82, RZ ;  /* 0x00000052184c723c */ /* 0x000ff000000018ff */
[C---:B------:R-:W-:Y:S08]  /*8190*/  HMMA.16816.F32 R128, R96.reuse, R130, RZ ;  /* 0x000000826080723c */ /* 0x040ff000000018ff */
[C---:B------:R-:W-:Y:S08]  /*81a0*/  HMMA.16816.F32 R144, R96.reuse, R146, RZ ;  /* 0x000000926090723c */ /* 0x040ff000000018ff */
[C---:B------:R-:W-:Y:S08]  /*81b0*/  HMMA.16816.F32 R160, R96.reuse, R162, RZ ;  /* 0x000000a260a0723c */ /* 0x040ff000000018ff */
[----:B------:R-:W-:Y:S08]  /*81c0*/  HMMA.16816.F32 R80, R96, R82, RZ ;  /* 0x000000526050723c */ /* 0x000ff000000018ff */
[-C--:B------:R-:W-:Y:S08]  /*81d0*/  HMMA.16816.F32 R24, R24, R38.reuse, RZ ;  /* 0x000000261818723c */ /* 0x080ff000000018ff */
[----:B------:R-:W-:Y:S08]  /*81e0*/  HMMA.16816.F32 R96, R96, R38, RZ ;  /* 0x000000266060723c */ /* 0x000ff000000018ff */
[C---:B------:R-:W-:Y:S08]  /*81f0*/  HMMA.16816.F32 R124, R92.reuse, R50, R124 ;  /* 0x000000325c7c723c */ /* 0x040ff0000000187c */
[C---:B------:R-:W-:Y:S08]  /*8200*/  HMMA.16816.F32 R140, R92.reuse, R46, R140 ;  /* 0x0000002e5c8c723c */ /* 0x040ff0000000188c */
[C---:B------:R-:W-:Y:S08]  /*8210*/  HMMA.16816.F32 R156, R92.reuse, R42, R156 ;  /* 0x0000002a5c9c723c */ /* 0x040ff0000000189c */
[C---:B------:R-:W-:Y:S08]  /*8220*/  HMMA.16816.F32 R76, R92.reuse, R34, R76 ;  /* 0x000000225c4c723c */ /* 0x040ff0000000184c */
[----:B------:R-:W-:Y:S01]  /*8230*/  HMMA.16816.F32 R92, R92, R22, R24 ;  /* 0x000000165c5c723c */ /* 0x000fe20000001818 */
[----:B------:R-:W1:Y:S07]  /*8240*/  LDSM.16.MT88.4 R24, [R210+0x9800] ;  /* 0x00980000d218783b */ /* 0x000e6e0000004200 */
[C---:B------:R-:W-:Y:S08]  /*8250*/  HMMA.16816.F32 R128, R16.reuse, R50, R128 ;  /* 0x000000321080723c */ /* 0x040ff00000001880 */
[C---:B------:R-:W-:Y:S08]  /*8260*/  HMMA.16816.F32 R144, R16.reuse, R46, R144 ;  /* 0x0000002e1090723c */ /* 0x040ff00000001890 */
[C---:B------:R-:W-:Y:S08]  /*8270*/  HMMA.16816.F32 R160, R16.reuse, R42, R160 ;  /* 0x0000002a10a0723c */ /* 0x040ff000000018a0 */
[C---:B------:R-:W-:Y:S08]  /*8280*/  HMMA.16816.F32 R80, R16.reuse, R34, R80 ;  /* 0x000000221050723c */ /* 0x040ff00000001850 */
[----:B------:R-:W-:Y:S01]  /*8290*/  HMMA.16816.F32 R96, R16, R22, R96 ;  /* 0x000000161060723c */ /* 0x000fe20000001860 */
[----:B------:R-:W2:Y:S04]  /*82a0*/  LDSM.16.MT88.4 R20, [R208+0x9800] ;  /* 0x00980000d014783b */ /* 0x000ea80000004200 */
[----:B------:R-:W3:Y:S03]  /*82b0*/  LDSM.16.MT88.4 R16, [R210+0xa800] ;  /* 0x00a80000d210783b */ /* 0x000ee60000004200 */
        /* <DEDUP_REMOVED lines=8> */
[C---:B------:R-:W-:Y:S01]  /*8340*/  HMMA.16816.F32 R128, R12.reuse, R22, R128 ;  /* 0x000000160c80723c */ /* 0x040fe20000001880 */
[----:B------:R-:W2:Y:S07]  /*8350*/  LDSM.16.MT88.4 R20, [R210+0xb800] ;  /* 0x00b80000d214783b */ /* 0x000eae0000004200 */
[-C--:B---3--:R-:W-:Y:S08]  /*8360*/  HMMA.16816.F32 R132, R12, R16.reuse, R132 ;  /* 0x000000100c84723c */ /* 0x088ff00000001884 */
[C---:B------:R-:W-:Y:S08]  /*8370*/  HMMA.16816.F32 R136, R8.reuse, R16, R136 ;  /* 0x000000100888723c */ /* 0x040ff00000001888 */
[-C--:B------:R-:W-:Y:S08]  /*8380*/  HMMA.16816.F32 R140, R8, R18.reuse, R140 ;  /* 0x00000012088c723c */ /* 0x080ff0000000188c */
[----:B------:R-:W-:Y:S01]  /*8390*/  HMMA.16816.F32 R144, R12, R18, R144 ;  /* 0x000000120c90723c */ /* 0x000fe20000001890 */
[----:B------:R-:W3:Y:S07]  /*83a0*/  LDSM.16.MT88.4 R16, [R208+0xb800] ;  /* 0x00b80000d010783b */ /* 0x000eee0000004200 */
[C---:B-1----:R-:W-:Y:S08]  /*83b0*/  HMMA.16816.F32 R152, R8.reuse, R24, R152 ;  /* 0x000000180898723c */ /* 0x042ff00000001898 */
[C---:B--2---:R-:W-:Y:S08]  /*83c0*/  HMMA.16816.F32 R72, R8.reuse, R20, R72 ;  /* 0x000000140848723c */ /* 0x044ff00000001848 */
[C---:B------:R-:W-:Y:S08]  /*83d0*/  HMMA.16816.F32 R156, R8.reuse, R26, R156 ;  /* 0x0000001a089c723c */ /* 0x040ff0000000189c */
[----:B------:R-:W-:Y:S08]  /*83e0*/  HMMA.16816.F32 R76, R8, R22, R76 ;  /* 0x00000016084c723c */ /* 0x000ff0000000184c */
[----:B------:R-:W-:Y:S08]  /*83f0*/  HMMA.16816.F32 R148, R12, R24, R148 ;  /* 0x000000180c94723c */ /* 0x000ff00000001894 */
[C---:B---3--:R-:W-:Y:S08]  /*8400*/  HMMA.16816.F32 R88, R8.reuse, R16, R88 ;  /* 0x000000100858723c */ /* 0x048ff00000001858 */
[----:B------:R-:W-:Y:S01]  /*8410*/  HMMA.16816.F32 R92, R8, R18, R92 ;  /* 0x00000012085c723c */ /* 0x000fe2000000185c */
[----:B------:R-:W1:Y:S07]  /*8420*/  LDSM.16.MT88.4 R8, [R210+0x9c00] ;  /* 0x009c0000d208783b */ /* 0x000e6e0000004200 */
[C---:B------:R-:W-:Y:S08]  /*8430*/  HMMA.16816.F32 R84, R12.reuse, R16, R84 ;  /* 0x000000100c54723c */ /* 0x040ff00000001854 */
[C---:B------:R-:W-:Y:S01]  /*8440*/  HMMA.16816.F32 R160, R12.reuse, R26, R160 ;  /* 0x0000001a0ca0723c */ /* 0x040fe200000018a0 */
[----:B------:R-:W2:Y:S07]  /*8450*/  LDSM.16.MT88.4 R24, [R208+0x9c00] ;  /* 0x009c0000d018783b */ /* 0x000eae0000004200 */
[C---:B------:R-:W-:Y:S08]  /*8460*/  HMMA.16816.F32 R68, R12.reuse, R20, R68 ;  /* 0x000000140c44723c */ /* 0x040ff00000001844 */
[C---:B------:R-:W-:Y:S01]  /*8470*/  HMMA.16816.F32 R80, R12.reuse, R22, R80 ;  /* 0x000000160c50723c */ /* 0x040fe20000001850 */
[----:B------:R-:W3:Y:S07]  /*8480*/  LDSM.16.MT88.4 R20, [R210+0xac00] ;  /* 0x00ac0000d214783b */ /* 0x000eee0000004200 */
[----:B------:R-:W-:Y:S01]  /*8490*/  HMMA.16816.F32 R96, R12, R18, R96 ;  /* 0x000000120c60723c */ /* 0x000fe20000001860 */
[----:B------:R-:W4:Y:S04]  /*84a0*/  LDSM.16.MT88.4 R16, [R208+0xac00] ;  /* 0x00ac0000d010783b */ /* 0x000f280000004200 */
[----:B------:R-:W-:Y:S03]  /*84b0*/  LDSM.16.MT88.4 R12, [R210+0xbc00] ;  /* 0x00bc0000d20c783b */ /* 0x000fe60000004200 */
[-C--:B-1----:R-:W-:Y:S08]  /*84c0*/  HMMA.16816.F32 R100, R4, R8.reuse, R100 ;  /* 0x000000080464723c */ /* 0x082ff00000001864 */
[C---:B------:R-:W-:Y:S08]  /*84d0*/  HMMA.16816.F32 R104, R28.reuse, R8, R104 ;  /* 0x000000081c68723c */ /* 0x040ff00000001868 */
[-C--:B------:R-:W-:Y:S08]  /*84e0*/  HMMA.16816.F32 R108, R28, R10.reuse, R108 ;  /* 0x0000000a1c6c723c */ /* 0x080ff0000000186c */
[C---:B------:R-:W-:Y:S01]  /*84f0*/  HMMA.16816.F32 R112, R4.reuse, R10, R112 ;  /* 0x0000000a0470723c */ /* 0x040fe20000001870 */
[----:B------:R-:W1:Y:S07]  /*8500*/  LDSM.16.MT88.4 R8, [R208+0xbc00] ;  /* 0x00bc0000d008783b */ /* 0x000e6e0000004200 */
[C---:B--2---:R-:W-:Y:S08]  /*8510*/  HMMA.16816.F32 R116, R4.reuse, R24, R116 ;  /* 0x000000180474723c */ /* 0x044ff00000001874 */
[C---:B------:R-:W-:Y:S08]  /*8520*/  HMMA.16816.F32 R128, R4.reuse, R26, R128 ;  /* 0x0000001a0480723c */ /* 0x040ff00000001880 */
[C---:B---3--:R-:W-:Y:S08]  /*8530*/  HMMA.16816.F32 R132, R4.reuse, R20, R132 ;  /* 0x000000140484723c */ /* 0x048ff00000001884 */
[C---:B------:R-:W-:Y:S08]  /*8540*/  HMMA.16816.F32 R144, R4.reuse, R22, R144 ;  /* 0x000000160490723c */ /* 0x040ff00000001890 */
[----:B----4-:R-:W-:Y:S08]  /*8550*/  HMMA.16816.F32 R148, R4, R16, R148 ;  /* 0x000000100494723c */ /* 0x010ff00000001894 */
[-C--:B-1----:R-:W-:Y:S08]  /*8560*/  HMMA.16816.F32 R88, R28, R8.reuse, R88 ;  /* 0x000000081c58723c */ /* 0x082ff00000001858 */
[C---:B------:R-:W-:Y:S07]  /*8570*/  HMMA.16816.F32 R84, R4.reuse, R8, R84 ;  /* 0x000000080454723c */ /* 0x040fee0000001854 */
[----:B------:R-:W-:Y:S01]  /*8580*/  IMAD.WIDE R8, R245, 0x2, R32 ;  /* 0x00000002f5087825 */ /* 0x000fe200078e0220 */
[C---:B------:R-:W-:Y:S04]  /*8590*/  HMMA.16816.F32 R160, R4.reuse, R18, R160 ;  /* 0x0000001204a0723c */ /* 0x040fe800000018a0 */
[----:B------:R-:W-:Y:S04]  /*85a0*/  STG.E.U16 [R8.64], R176 ;  /* 0x000000b008007986 */ /* 0x000fe8000c101510 */
[----:B------:R-:W-:Y:S01]  /*85b0*/  STG.E.U16 [R8.64+0x2], R175 ;  /* 0x000002af08007986 */ /* 0x000fe2000c101510 */
[C---:B------:R-:W-:Y:S03]  /*85c0*/  HMMA.16816.F32 R68, R4.reuse, R12, R68 ;  /* 0x0000000c0444723c */ /* 0x040fe60000001844 */
[----:B------:R-:W-:Y:S04]  /*85d0*/  STG.E.U16 [R32.64+0x10], R202 ;  /* 0x000010ca20007986 */ /* 0x000fe8000c101510 */
[----:B------:R-:W-:Y:S01]  /*85e0*/  STG.E.U16 [R32.64+0x12], R201 ;  /* 0x000012c920007986 */ /* 0x000fe2000c101510 */
[C---:B------:R-:W-:Y:S03]  /*85f0*/  HMMA.16816.F32 R80, R4.reuse, R14, R80 ;  /* 0x0000000e0450723c */ /* 0x040fe60000001850 */
[----:B------:R-:W-:Y:S04]  /*8600*/  STG.E.U16 [R248.64+0x10], R204 ;  /* 0x000010ccf8007986 */ /* 0x000fe8000c101510 */
[----:B------:R-:W-:Y:S01]  /*8610*/  STG.E.U16 [R248.64+0x12], R203 ;  /* 0x000012cbf8007986 */ /* 0x000fe2000c101510 */
[----:B------:R-:W-:Y:S03]  /*8620*/  HMMA.16816.F32 R96, R4, R10, R96 ;  /* 0x0000000a0460723c */ /* 0x000fe60000001860 */
[----:B------:R-:W-:Y:S04]  /*8630*/  STG.E.U16 [R58.64+0x10], R172 ;  /* 0x000010ac3a007986 */ /* 0x000fe8000c101510 */
[----:B------:R-:W-:Y:S01]  /*8640*/  STG.E.U16 [R58.64+0x12], R171 ;  /* 0x000012ab3a007986 */ /* 0x000fe2000c101510 */
[----:B------:R-:W-:Y:S01]  /*8650*/  FADD.FTZ R4, R223, R224 ;  /* 0x000000e0df047221 */ /* 0x000fe20000010000 */
[----:B------:R-:W-:Y:S01]  /*8660*/  HMMA.16816.F32 R120, R28, R24, R120 ;  /* 0x000000181c78723c */ /* 0x000fe20000001878 */
[----:B------:R-:W-:Y:S01]  /*8670*/  FADD.FTZ R6, R55, R218 ;  /* 0x000000da37067221 */ /* 0x000fe20000010000 */
[----:B------:R-:W-:Y:S01]  /*8680*/  STG.E.U16 [R8.64+0x10], R174 ;  /* 0x000010ae08007986 */ /* 0x000fe2000c101510 */
[----:B------:R-:W-:-:S03]  /*8690*/  FADD.FTZ R5, R48, R41 ;  /* 0x0000002930057221 */ /* 0x000fc60000010000 */
[----:B------:R-:W-:Y:S02]  /*86a0*/  STG.E.U16 [R8.64+0x12], R173 ;  /* 0x000012ad08007986 */ /* 0x000fe4000c101510 */
[C---:B------:R-:W-:Y:S02]  /*86b0*/  HMMA.16816.F32 R124, R28.reuse, R26, R124 ;  /* 0x0000001a1c7c723c */ /* 0x040fe4000000187c */
[----:B------:R-:W-:Y:S04]  /*86c0*/  STG.E.U16 [R32.64+0x20], R198 ;  /* 0x000020c620007986 */ /* 0x000fe8000c101510 */
        /* <DEDUP_REMOVED lines=19> */
[----:B------:R-:W-:Y:S02]  /*8800*/  HMMA.16816.F32 R92, R28, R10, R92 ;  /* 0x0000000a1c5c723c */ /* 0x000fe4000000185c */
[----:B------:R-:W-:Y:S04]  /*8810*/  STG.E.U16 [R8.64+0x30], R166 ;  /* 0x000030a608007986 */ /* 0x000fe8000c101510 */
        /* <DEDUP_REMOVED lines=22> */
[----:B------:R1:W-:Y:S04]  /*8980*/  STL [R1+0xc4], R4 ;  /* 0x0000c40401007387 */ /* 0x0003e80000100800 */
[----:B------:R2:W-:Y:S04]  /*8990*/  STG.E.U16 [R58.64+0x62], R57 ;  /* 0x000062393a007986 */ /* 0x0005e8000c101510 */
[----:B------:R2:W-:Y:S04]  /*89a0*/  STG.E.U16 [R8.64+0x60], R244 ;  /* 0x000060f408007986 */ /* 0x0005e8000c101510 */
[----:B------:R2:W-:Y:S04]  /*89b0*/  STG.E.U16 [R8.64+0x62], R241 ;  /* 0x000062f108007986 */ /* 0x0005e8000c101510 */
[----:B------:R2:W-:Y:S04]  /*89c0*/  STG.E.U16 [R32.64+0x70], R178 ;  /* 0x000070b220007986 */ /* 0x0005e8000c101510 */
[----:B------:R2:W-:Y:S04]  /*89d0*/  STG.E.U16 [R32.64+0x72], R177 ;  /* 0x000072b120007986 */ /* 0x0005e8000c101510 */
[----:B------:R2:W-:Y:S01]  /*89e0*/  STG.E.U16 [R248.64+0x70], R180 ;  /* 0x000070b4f8007986 */ /* 0x0005e2000c101510 */
[----:B-1----:R-:W-:-:S03]  /*89f0*/  FADD.FTZ R4, R44, R243 ;  /* 0x000000f32c047221 */ /* 0x002fc60000010000 */
[----:B------:R2:W-:Y:S04]  /*8a00*/  STG.E.U16 [R248.64+0x72], R179 ;  /* 0x000072b3f8007986 */ /* 0x0005e8000c101510 */
[----:B------:R2:W-:Y:S04]  /*8a10*/  STG.E.U16 [R58.64+0x70], R240 ;  /* 0x000070f03a007986 */ /* 0x0005e8000c101510 */
[----:B------:R2:W-:Y:S04]  /*8a20*/  STL [R1+0xc0], R6 ;  /* 0x0000c00601007387 */ /* 0x0005e80000100800 */
[----:B------:R2:W-:Y:S04]  /*8a30*/  STG.E.U16 [R58.64+0x72], R49 ;  /* 0x000072313a007986 */ /* 0x0005e8000c101510 */
[----:B------:R2:W-:Y:S04]  /*8a40*/  STL [R1+0xc8], R4 ;  /* 0x0000c80401007387 */ /* 0x0005e80000100800 */
[----:B------:R2:W-:Y:S04]  /*8a50*/  STG.E.U16 [R8.64+0x70], R242 ;  /* 0x000070f208007986 */ /* 0x0005e8000c101510 */
[----:B------:R2:W-:Y:S04]  /*8a60*/  STG.E.U16 [R8.64+0x72], R239 ;  /* 0x000072ef08007986 */ /* 0x0005e8000c101510 */
[----:B------:R2:W-:Y:S01]  /*8a70*/  STL [R1+0x94], R5 ;  /* 0x0000940501007387 */ /* 0x0005e20000100800 */
[----:B------:R-:W-:Y:S05]  /*8a80*/  @!P0 BRA `(.L_x_495) ;  /* 0x000072b000008947 */ /* 0x000fea0003800000 */
[----:B------:R-:W3:Y:S01]  /*8a90*/  LDL R250, [R1+0x70] ;  /* 0x0000700001fa7983 */ /* 0x000ee20000100800 */
[----:B------:R-:W-:Y:S01]  /*8aa0*/  IMAD.MOV.U32 R167, RZ, RZ, R0 ;  /* 0x000000ffffa77224 */ /* 0x000fe200078e0000 */
[----:B------:R-:W-:Y:S01]  /*8ab0*/  MOV R165, R2 ;  /* 0x0000000200a57202 */ /* 0x000fe20000000f00 */
[----:B------:R-:W-:Y:S01]  /*8ac0*/  IMAD.MOV.U32 R166, RZ, RZ, R3 ;  /* 0x000000ffffa67224 */ /* 0x000fe200078e0003 */
[----:B------:R-:W4:Y:S01]  /*8ad0*/  LDL R246, [R1+0x6c] ;  /* 0x00006c0001f67983 */ /* 0x000f220000100800 */
[----:B------:R-:W1:Y:S01]  /*8ae0*/  LDC.U8 R0, c[0x0][0x2d8] ;  /* 0x0000b600ff007b82 */ /* 0x000e620000000000 */
[----:B--2---:R-:W-:Y:S01]  /*8af0*/  IMAD.MOV.U32 R6, RZ, RZ, c[0x0][0x228] ;  /* 0x00008a00ff067624 */ /* 0x004fe200078e00ff */
[C---:B------:R-:W-:Y:S01]  /*8b00*/  IADD3 R2, R54.reuse, 0x4, RZ ;  /* 0x0000000436027810 */ /* 0x040fe20007ffe0ff */
[----:B------:R-:W-:Y:S01]  /*8b10*/  IMAD.WIDE.U32 R8, R54, -0x326172a9, RZ ;  /* 0xcd9e8d5736087825 */ /* 0x000fe200078e00ff */
[----:B------:R-:W-:Y:S01]  /*8b20*/  IADD3 R168, P0, R32, -0x80, RZ ;  /* 0xffffff8020a87810 */ /* 0x000fe20007f1e0ff */
[----:B------:R-:W-:Y:S01]  /*8b30*/  UIADD3 UR24, UR6, -0x2, URZ ;  /* 0xfffffffe06187890 */ /* 0x000fe2000fffe03f */
[----:B------:R-:W-:Y:S01]  /*8b40*/  SHF.L.U32 R7, R6, 0x3, RZ ;  /* 0x0000000306077819 */ /* 0x000fe200000006ff */
[----:B------:R-:W-:Y:S01]  /*8b50*/  IMAD.WIDE.U32 R4, R2, -0x326172a9, RZ ;  /* 0xcd9e8d5702047825 */ /* 0x000fe200078e00ff */
[-C--:B------:R-:W-:Y:S01]  /*8b60*/  LOP3.LUT R3, R9, R53.reuse, RZ, 0x3c, !PT ;  /* 0x0000003509037212 */ /* 0x080fe200078e3cff */
[----:B------:R-:W-:Y:S01]  /*8b70*/  STL.64 [R1+0xb0], R8 ;  /* 0x0000b00801007387 */ /* 0x000fe20000100a00 */
[----:B------:R-:W-:Y:S01]  /*8b80*/  IADD3.X R171, R33, -0x1, RZ, P0, !PT ;  /* 0xffffffff21ab7810 */ /* 0x000fe200007fe4ff */
[----:B------:R-:W-:Y:S01]  /*8b90*/  IMAD R2, R6, 0x38, R7 ;  /* 0x0000003806027824 */ /* 0x000fe200078e0207 */
[----:B------:R-:W-:Y:S01]  /*8ba0*/  LOP3.LUT R53, R5, R53, RZ, 0x3c, !PT ;  /* 0x0000003505357212 */ /* 0x000fe200078e3cff */
[----:B------:R-:W-:Y:S01]  /*8bb0*/  IMAD.WIDE.U32 R10, R52, -0x2daee0ad, RZ ;  /* 0xd2511f53340a7825 */ /* 0x000fe200078e00ff */
[----:B------:R2:W-:Y:S01]  /*8bc0*/  STL.64 [R1+0xa0], R4 ;  /* 0x0000a00401007387 */ /* 0x0005e20000100a00 */
[----:B------:R-:W-:-:S02]  /*8bd0*/  ULDC.U8 UR23, c[0x0][0x2d8] ;  /* 0x0000b60000177ab9 */ /* 0x000fc40000000000 */
[----:B------:R-:W-:Y:S01]  /*8be0*/  IMAD.MOV.U32 R169, RZ, RZ, R164 ;  /* 0x000000ffffa97224 */ /* 0x000fe200078e00a4 */
[----:B------:R3:W-:Y:S01]  /*8bf0*/  STL.64 [R1+0xb8], R10 ;  /* 0x0000b80a01007387 */ /* 0x0007e20000100a00 */
[----:B------:R-:W-:Y:S01]  /*8c00*/  ULDC.64 UR4, c[0x0][0x1a0] ;  /* 0x0000680000047ab9 */ /* 0x000fe20000000a00 */
[----:B-1----:R-:W-:Y:S02]  /*8c10*/  PRMT R6, R0, 0x7054, R0 ;  /* 0x0000705400067816 */ /* 0x002fe40000000000 */
[----:B------:R-:W-:Y:S01]  /*8c20*/  IADD3 R0, R2, 0x1, RZ ;  /* 0x0000000102007810 */ /* 0x000fe20007ffe0ff */
[----:B--2---:R-:W-:-:S04]  /*8c30*/  IMAD.WIDE.U32 R4, R3, -0x2daee0ad, RZ ;  /* 0xd2511f5303047825 */ /* 0x004fc800078e00ff */
[----:B------:R-:W-:Y:S01]  /*8c40*/  IMAD.WIDE.U32 R2, R53, -0x2daee0ad, RZ ;  /* 0xd2511f5335027825 */ /* 0x000fe200078e00ff */
[----:B------:R1:W-:Y:S04]  /*8c50*/  STL.64 [R1+0xa8], R4 ;  /* 0x0000a80401007387 */ /* 0x0003e80000100a00 */
[----:B------:R1:W-:Y:S01]  /*8c60*/  STL.64 [R1+0x98], R2 ;  /* 0x0000980201007387 */ /* 0x0003e20000100a00 */
[----:B------:R-:W-:Y:S02]  /*8c70*/  ISETP.GE.AND P3, PT, R60, c[0x0][0x220], PT ;  /* 0x000088003c007a0c */ /* 0x000fe40003f66270 */
[----:B---3--:R-:W-:Y:S02]  /*8c80*/  ISETP.GE.AND P2, PT, R250, c[0x0][0x220], PT ;  /* 0x00008800fa007a0c */ /* 0x008fe40003f46270 */
[----:B----4-:R-:W-:Y:S01]  /*8c90*/  ISETP.GE.AND P1, PT, R246, c[0x0][0x220], PT ;  /* 0x00008800f6007a0c */ /* 0x010fe20003f26270 */
[----:B-1----:R-:W-:Y:S05]  /*8ca0*/  BRA `(.L_x_496) ;  /* 0x0000040000007947 */ /* 0x002fea0003800000 */
.L_x_498:
[----:B------:R-:W2:Y:S01]  /*8cb0*/  LDL.64 R192, [R1+0x80] ;  /* 0x0000800001c07983 */ /* 0x000ea20000100a00 */
[----:B------:R-:W-:Y:S01]  /*8cc0*/  ULDC.64 UR6, c[0x0][0x198] ;  /* 0x0000660000067ab9 */ /* 0x000fe20000000a00 */
[----:B------:R-:W-:Y:S01]  /*8cd0*/  IMAD.MOV.U32 R189, RZ, RZ, R170 ;  /* 0x000000ffffbd7224 */ /* 0x000fe200078e00aa */
[----:B------:R-:W-:Y:S01]  /*8ce0*/  UIADD3 UR26, UR24, -0x1, URZ ;  /* 0xffffffff181a7890 */ /* 0x000fe2000fffe03f */
[----:B------:R-:W3:Y:S03]  /*8cf0*/  LDL.64 R190, [R1+0x88] ;  /* 0x0000880001be7983 */ /* 0x000ee60000100a00 */
[----:B------:R-:W-:Y:S01]  /*8d00*/  USHF.R.S32.HI UR25, URZ, 0x1f, UR26 ;  /* 0x0000001f3f197899 */ /* 0x000fe2000801141a */
[----:B------:R1:W-:Y:S01]  /*8d10*/  @P3 STS [R189+0x6000], RZ ;  /* 0x006000ffbd003388 */ /* 0x0003e20000000800 */
[----:B------:R-:W-:Y:S02]  /*8d20*/  UIMAD.WIDE.U32 UR28, UR26, UR6, URZ ;  /* 0x000000061a1c72a5 */ /* 0x000fe4000f8e003f */
[----:B------:R-:W-:Y:S01]  /*8d30*/  UIMAD UR25, UR25, UR6, URZ ;  /* 0x00000006191972a4 */ /* 0x000fe2000f8e023f */
[----:B------:R1:W-:Y:S01]  /*8d40*/  @P3 STS [R189+0x6004], RZ ;  /* 0x006004ffbd003388 */ /* 0x0003e20000000800 */
[----:B------:R-:W-:Y:S02]  /*8d50*/  USHF.L.U32 UR6, UR6, 0x5, URZ ;  /* 0x0000000506067899 */ /* 0x000fe4000800063f */
[----:B------:R-:W-:Y:S01]  /*8d60*/  UIMAD UR25, UR26, UR7, UR25 ;  /* 0x000000071a1972a4 */ /* 0x000fe2000f8e0219 */
[----:B------:R1:W-:Y:S01]  /*8d70*/  @P3 STS.64 [R189+0x6008], RZ ;  /* 0x006008ffbd003388 */ /* 0x0003e20000000a00 */
[----:B------:R-:W-:Y:S02]  /*8d80*/  IMAD.U32 R164, RZ, RZ, UR28 ;  /* 0x0000001cffa47e24 */ /* 0x000fe4000f8e00ff */
[----:B------:R-:W-:Y:S01]  /*8d90*/  UIADD3 UR25, UR29, UR25, URZ ;  /* 0x000000191d197290 */ /* 0x000fe2000fffe03f */
[----:B------:R-:W-:Y:S05]  /*8da0*/  IMAD.U32 R3, RZ, RZ, UR28 ;  /* 0x0000001cff037e24 */ /* 0x000fea000f8e00ff */
[----:B------:R-:W-:Y:S01]  /*8db0*/  IMAD.U32 R0, RZ, RZ, UR25 ;  /* 0x00000019ff007e24 */ /* 0x000fe2000f8e00ff */
[----:B--2---:R-:W-:Y:S04]  /*8dc0*/  LEA R164, P0, R164, R192, 0x6 ;  /* 0x000000c0a4a47211 */ /* 0x004fe800078030ff */
[C---:B------:R-:W-:Y:S02]  /*8dd0*/  @!P3 LEA R180, P4, R164.reuse, c[0x0][0x168], 0x1 ;  /* 0x00005a00a4b4ba11 */ /* 0x040fe400078808ff */
        /* <DEDUP_REMOVED lines=45> */
.L_x_496:
[----:B------:R-:W2:Y:S01]  /*90b0*/  LDL R170, [R1+0x68] ;  /* 0x0000680001aa7983 */ /* 0x000ea20000100800 */
[----:B------:R-:W-:Y:S04]  /*90c0*/  DEPBAR.LE SB0, 0x0 ;  /* 0x000080000000791a */ /* 0x000fe80000000000 */
[----:B------:R-:W-:Y:S01]  /*90d0*/  USHF.R.S32.HI UR6, URZ, 0x1f, UR24 ;  /* 0x0000001f3f067899 */ /* 0x000fe20008011418 */
[----:B------:R-:W3:Y:S01]  /*90e0*/  LDL.64 R2, [R1+0x78] ;  /* 0x0000780001027983 */ /* 0x000ee20000100a00 */
[----:B------:R-:W-:Y:S01]  /*90f0*/  UIMAD.WIDE.U32 UR26, UR24, UR4, URZ ;  /* 0x00000004181a72a5 */ /* 0x000fe2000f8e003f */
[----:B------:R-:W-:Y:S01]  /*9100*/  IMAD.MOV.U32 R0, RZ, RZ, c[0x0][0x1a0] ;  /* 0x00006800ff007624 */ /* 0x000fe200078e00ff */
[----:B------:R-:W-:Y:S02]  /*9110*/  UIMAD UR6, UR6, UR4, URZ ;  /* 0x00000004060672a4 */ /* 0x000fe4000f8e023f */
[----:B------:R-:W-:Y:S01]  /*9120*/  UISETP.GE.AND UP0, UPT, UR24, 0x1, UPT ;  /* 0x000000011800788c */ /* 0x000fe2000bf06270 */
[----:B------:R-:W4:Y:S01]  /*9130*/  LDL R4, [R1+0x64] ;  /* 0x0000640001047983 */ /* 0x000f220000100800 */
[----:B------:R-:W-:Y:S01]  /*9140*/  UIMAD UR6, UR24, UR5, UR6 ;  /* 0x00000005180672a4 */ /* 0x000fe2000f8e0206 */
[----:B------:R-:W-:Y:S02]  /*9150*/  IMAD.U32 R18, RZ, RZ, UR26 ;  /* 0x0000001aff127e24 */ /* 0x000fe4000f8e00ff */
[----:B------:R-:W-:Y:S01]  /*9160*/  IMAD.U32 R19, RZ, RZ, UR27 ;  /* 0x0000001bff137e24 */ /* 0x000fe2000f8e00ff */
[----:B------:R-:W-:Y:S01]  /*9170*/  UIADD3 UR6, UR27, UR6, URZ ;  /* 0x000000061b067290 */ /* 0x000fe2000fffe03f */
[----:B------:R-:W-:Y:S06]  /*9180*/  BAR.SYNC.DEFER_BLOCKING 0x0 ;  /* 0x0000000000007b1d */ /* 0x000fec0000010000 */
[----:B--2---:R-:W-:Y:S01]  /*9190*/  @P3 STS [R170+0x9000], RZ ;  /* 0x009000ffaa003388 */ /* 0x004fe20000000800 */
[----:B---3--:R-:W-:Y:S01]  /*91a0*/  LEA R164, P0, R18, R2, 0x6 ;  /* 0x0000000212a47211 */ /* 0x008fe200078030ff */
[----:B------:R-:W-:Y:S04]  /*91b0*/  IMAD.U32 R2, RZ, RZ, UR6 ;  /* 0x00000006ff027e24 */ /* 0x000fe8000f8e00ff */
[----:B------:R-:W-:Y:S01]  /*91c0*/  @P3 STS [R170+0x9004], RZ ;  /* 0x009004ffaa003388 */ /* 0x000fe20000000800 */
[----:B------:R-:W-:Y:S02]  /*91d0*/  @!P3 LEA R38, P4, R164, c[0x0][0x170], 0x1 ;  /* 0x00005c00a426ba11 */ /* 0x000fe400078808ff */
[----:B----4-:R-:W-:Y:S01]  /*91e0*/  LEA.HI.X R2, R18, R4, R2, 0x6, P0 ;  /* 0x0000000412027211 */ /* 0x010fe200000f3402 */
[----:B------:R-:W-:Y:S02]  /*91f0*/  IMAD.MOV.U32 R4, RZ, RZ, c[0x0][0x1a4] ;  /* 0x00006900ff047624 */ /* 0x000fe400078e00ff */
[----:B------:R-:W-:Y:S01]  /*9200*/  @P3 STS.64 [R170+0x9008], RZ ;  /* 0x009008ffaa003388 */ /* 0x000fe20000000a00 */
        /* <DEDUP_REMOVED lines=44> */
[----:B------:R-:W1:Y:S06]  /*94d0*/  LDSM.16.M88.4 R176, [R212+0x6000] ;  /* 0x00600000d4b0783b */ /* 0x000e6c0000000200 */
[----:B------:R-:W2:Y:S06]  /*94e0*/  LDSM.16.M88.4 R180, [R213+0x1000] ;  /* 0x00100000d5b4783b */ /* 0x000eac0000000200 */
[----:B------:R-:W5:Y:S06]  /*94f0*/  LDSM.16.M88.4 R184, [R212+0x6400] ;  /* 0x00640000d4b8783b */ /* 0x000f6c0000000200 */
[----:B------:R-:W0:Y:S06]  /*9500*/  LDGDEPBAR ;  /* 0x00000000000079af */ /* 0x000e2c0000000000 */
[----:B------:R-:W3:Y:S06]  /*9510*/  LDSM.16.M88.4 R188, [R212+0x6800] ;  /* 0x00680000d4bc783b */ /* 0x000eec0000000200 */
[----:B------:R-:W3:Y:S06]  /*9520*/  LDSM.16.M88.4 R192, [R212+0x6c00] ;  /* 0x006c0000d4c0783b */ /* 0x000eec0000000200 */
[----:B------:R-:W-:Y:S01]  /*9530*/  LDSM.16.M88.4 R196, [R211] ;  /* 0x00000000d3c4783b */ /* 0x000fe20000000200 */
[-C--:B-1----:R-:W-:Y:S05]  /*9540*/  HMMA.16816.F32 R4, R172, R176.reuse, RZ ;  /* 0x000000b0ac04723c */ /* 0x082fea00000018ff */
[----:B------:R-:W1:Y:S03]  /*9550*/  LDSM.16.M88.4 R200, [R209+0x6000] ;  /* 0x00600000d1c8783b */ /* 0x000e660000000200 */
[C---:B--2---:R-:W-:Y:S03]  /*9560*/  HMMA.16816.F32 R8, R180.reuse, R176, RZ ;  /* 0x000000b0b408723c */ /* 0x044fe600000018ff */
[----:B------:R-:W2:Y:S05]  /*9570*/  LDSM.16.M88.4 R204, [R211+0x1000] ;  /* 0x00100000d3cc783b */ /* 0x000eaa0000000200 */
[-C--:B------:R-:W-:Y:S08]  /*9580*/  HMMA.16816.F32 R12, R180, R178.reuse, RZ ;  /* 0x000000b2b40c723c */ /* 0x080ff000000018ff */
[C---:B------:R-:W-:Y:S01]  /*9590*/  HMMA.16816.F32 R16, R172.reuse, R178, RZ ;  /* 0x000000b2ac10723c */ /* 0x040fe200000018ff */
[----:B------:R-:W-:Y:S07]  /*95a0*/  LDSM.16.M88.4 R176, [R209+0x6800] ;  /* 0x00680000d1b0783b */ /* 0x000fee0000000200 */
[-C--:B-----5:R-:W-:Y:S08]  /*95b0*/  HMMA.16816.F32 R20, R172, R184.reuse, RZ ;  /* 0x000000b8ac14723c */ /* 0x0a0ff000000018ff */
[C---:B---3--:R-:W-:Y:S08]  /*95c0*/  HMMA.16816.F32 R24, R180.reuse, R184, RZ ;  /* 0x000000b8b418723c */ /* 0x048ff000000018ff */
[-C--:B------:R-:W-:Y:S08]  /*95d0*/  HMMA.16816.F32 R28, R180, R186.reuse, RZ ;  /* 0x000000bab41c723c */ /* 0x080ff000000018ff */
[C---:B----4-:R-:W-:Y:S01]  /*95e0*/  HMMA.16816.F32 R32, R172.reuse, R186, RZ ;  /* 0x000000baac20723c */ /* 0x050fe200000018ff */
[----:B------:R-:W-:Y:S07]  /*95f0*/  LDSM.16.M88.4 R184, [R212+0x7400] ;  /* 0x00740000d4b8783b */ /* 0x000fee0000000200 */
[-C--:B------:R-:W-:Y:S08]  /*9600*/  HMMA.16816.F32 R36, R172, R188.reuse, RZ ;  /* 0x000000bcac24723c */ /* 0x080ff000000018ff */
[C---:B------:R-:W-:Y:S08]  /*9610*/  HMMA.16816.F32 R40, R180.reuse, R188, RZ ;  /* 0x000000bcb428723c */ /* 0x040ff000000018ff */
[-C--:B------:R-:W-:Y:S08]  /*9620*/  HMMA.16816.F32 R44, R180, R190.reuse, RZ ;  /* 0x000000beb42c723c */ /* 0x080ff000000018ff */
[C---:B------:R-:W-:Y:S08]  /*9630*/  HMMA.16816.F32 R48, R172.reuse, R190, RZ ;  /* 0x000000beac30723c */ /* 0x040ff000000018ff */
[-C--:B------:R-:W-:Y:S08]  /*9640*/  HMMA.16816.F32 R52, R172, R192.reuse, RZ ;  /* 0x000000c0ac34723c */ /* 0x080ff000000018ff */
[C---:B------:R-:W-:Y:S08]  /*9650*/  HMMA.16816.F32 R56, R180.reuse, R192, RZ ;  /* 0x000000c0b438723c */ /* 0x040ff000000018ff */
[-C--:B------:R-:W-:Y:S01]  /*9660*/  HMMA.16816.F32 R60, R180, R194.reuse, RZ ;  /* 0x000000c2b43c723c */ /* 0x080fe200000018ff */
[----:B------:R-:W-:Y:S07]  /*9670*/  LDSM.16.M88.4 R180, [R212+0x7000] ;  /* 0x00700000d4b4783b */ /* 0x000fee0000000200 */
[----:B------:R-:W-:Y:S01]  /*9680*/  HMMA.16816.F32 R64, R172, R194, RZ ;  /* 0x000000c2ac40723c */ /* 0x000fe200000018ff */
[----:B------:R-:W3:Y:S07]  /*9690*/  LDSM.16.M88.4 R172, [R209+0x6400] ;  /* 0x00640000d1ac783b */ /* 0x000eee0000000200 */
[-C--:B-1----:R-:W-:Y:S08]  /*96a0*/  HMMA.16816.F32 R4, R196, R200.reuse, R4 ;  /* 0x000000c8c404723c */ /* 0x082ff00000001804 */
[C---:B--2---:R-:W-:Y:S08]  /*96b0*/  HMMA.16816.F32 R8, R204.reuse, R200, R8 ;  /* 0x000000c8cc08723c */ /* 0x044ff00000001808 */
[-C--:B------:R-:W-:Y:S08]  /*96c0*/  HMMA.16816.F32 R12, R204, R202.reuse, R12 ;  /* 0x000000cacc0c723c */ /* 0x080ff0000000180c */
[C---:B------:R-:W-:Y:S07]  /*96d0*/  HMMA.16816.F32 R16, R196.reuse, R202, R16 ;  /* 0x000000cac410723c */ /* 0x040fee0000001810 */
[----:B------:R-:W-:Y:S01]  /*96e0*/  IMAD.MOV.U32 R202, RZ, RZ, R168 ;  /* 0x000000ffffca7224 */ /* 0x000fe200078e00a8 */
[-C--:B---3--:R-:W-:Y:S04]  /*96f0*/  HMMA.16816.F32 R20, R196, R172.reuse, R20 ;  /* 0x000000acc414723c */ /* 0x088fe80000001814 */
[----:B------:R-:W-:Y:S04]  /*9700*/  IMAD.MOV.U32 R203, RZ, RZ, R171 ;  /* 0x000000ffffcb7224 */ /* 0x000fe800078e00ab */
        /* <DEDUP_REMOVED lines=8> */
[----:B------:R-:W2:Y:S07]  /*9790*/  LDSM.16.M88.4 R176, [R213+0x2000] ;  /* 0x00200000d5b0783b */ /* 0x000eae0000000200 */
[-C--:B-1----:R-:W-:Y:S08]  /*97a0*/  HMMA.16816.F32 R52, R196, R172.reuse, R52 ;  /* 0x000000acc434723c */ /* 0x082ff00000001834 */
[C---:B------:R-:W-:Y:S08]  /*97b0*/  HMMA.16816.F32 R56, R204.reuse, R172, R56 ;  /* 0x000000accc38723c */ /* 0x040ff00000001838 */
[-C--:B------:R-:W-:Y:S08]  /*97c0*/  HMMA.16816.F32 R60, R204, R174.reuse, R60 ;  /* 0x000000aecc3c723c */ /* 0x080ff0000000183c */
[----:B------:R-:W-:Y:S01]  /*97d0*/  HMMA.16816.F32 R64, R196, R174, R64 ;  /* 0x000000aec440723c */ /* 0x000fe20000001840 */
[----:B------:R-:W1:Y:S07]  /*97e0*/  LDSM.16.M88.4 R172, [R213+0x3000] ;  /* 0x00300000d5ac783b */ /* 0x000e6e0000000200 */
[-C--:B--2---:R-:W-:Y:S08]  /*97f0*/  HMMA.16816.F32 R4, R176, R180.reuse, R4 ;  /* 0x000000b4b004723c */ /* 0x084ff00000001804 */
[C---:B-1----:R-:W-:Y:S08]  /*9800*/  HMMA.16816.F32 R8, R172.reuse, R180, R8 ;  /* 0x000000b4ac08723c */ /* 0x042ff00000001808 */
        /* <DEDUP_REMOVED lines=11> */
[C---:B------:R-:W-:Y:S01]  /*98c0*/  HMMA.16816.F32 R48, R176.reuse, R182, R48 ;  /* 0x000000b6b030723c */ /* 0x040fe20000001830 */
[----:B------:R-:W-:Y:S07]  /*98d0*/  LDSM.16.M88.4 R180, [R209+0x7000] ;  /* 0x00700000d1b4783b */ /* 0x000fee0000000200 */
[-C--:B--2---:R-:W-:Y:S08]  /*98e0*/  HMMA.16816.F32 R52, R176, R184.reuse, R52 ;  /* 0x000000b8b034723c */ /* 0x084ff00000001834 */
[C---:B------:R-:W-:Y:S08]  /*98f0*/  HMMA.16816.F32 R56, R172.reuse, R184, R56 ;  /* 0x000000b8ac38723c */ /* 0x040ff00000001838 */
[-C--:B------:R-:W-:Y:S01]  /*9900*/  HMMA.16816.F32 R60, R172, R186.reuse, R60 ;  /* 0x000000baac3c723c */ /* 0x080fe2000000183c */
[----:B------:R-:W1:Y:S07]  /*9910*/  LDSM.16.M88.4 R172, [R211+0x2000] ;  /* 0x00200000d3ac783b */ /* 0x000e6e0000000200 */
[----:B------:R-:W-:Y:S01]  /*9920*/  HMMA.16816.F32 R64, R176, R186, R64 ;  /* 0x000000bab040723c */ /* 0x000fe20000001840 */
[----:B------:R-:W2:Y:S06]  /*9930*/  LDSM.16.M88.4 R176, [R211+0x3000] ;  /* 0x00300000d3b0783b */ /* 0x000eac0000000200 */
[----:B------:R-:W3:Y:S01]  /*9940*/  LDSM.16.M88.4 R184, [R209+0x7400] ;  /* 0x00740000d1b8783b */ /* 0x000ee20000000200 */
[-C--:B-1----:R-:W-:Y:S08]  /*9950*/  HMMA.16816.F32 R4, R172, R180.reuse, R4 ;  /* 0x000000b4ac04723c */ /* 0x082ff00000001804 */
[C---:B--2---:R-:W-:Y:S08]  /*9960*/  HMMA.16816.F32 R8, R176.reuse, R180, R8 ;  /* 0x000000b4b008723c */ /* 0x044ff00000001808 */
[-C--:B------:R-:W-:Y:S08]  /*9970*/  HMMA.16816.F32 R12, R176, R182.reuse, R12 ;  /* 0x000000b6b00c723c */ /* 0x080ff0000000180c */
[C---:B------:R-:W-:Y:S01]  /*9980*/  HMMA.16816.F32 R16, R172.reuse, R182, R16 ;  /* 0x000000b6ac10723c */ /* 0x040fe20000001810 */
[----:B------:R-:W1:Y:S07]  /*9990*/  LDSM.16.M88.4 R180, [R209+0x7800] ;  /* 0x00780000d1b4783b */ /* 0x000e6e0000000200 */
[-C--:B---3--:R-:W-:Y:S08]  /*99a0*/  HMMA.16816.F32 R20, R172, R184.reuse, R20 ;  /* 0x000000b8ac14723c */ /* 0x088ff00000001814 */
        /* <DEDUP_REMOVED lines=47> */
[----:B------:R-:W2:Y:S01]  /*9ca0*/  LDSM.16.M88.4 R184, [R209+0x8c00] ;  /* 0x008c0000d1b8783b */ /* 0x000ea20000000200 */
[----:B------:R-:W-:Y:S05]  /*9cb0*/  DEPBAR.LE SB0, 0x0 ;  /* 0x000080000000791a */ /* 0x000fea0000000000 */
[----:B------:R-:W-:Y:S01]  /*9cc0*/  BAR.SYNC.DEFER_BLOCKING 0x0 ;  /* 0x0000000000007b1d */ /* 0x000fe20000010000 */
[-C--:B-1----:R-:W-:Y:S08]  /*9cd0*/  HMMA.16816.F32 R36, R172, R180.reuse, R36 ;  /* 0x000000b4ac24723c */ /* 0x082ff00000001824 */
        /* <DEDUP_REMOVED lines=8> */
.L_x_497:
[----:B------:R-:W-:Y:S01]  /*9d60*/  FMNMX.FTZ R0, R4, R169, !PT ;  /* 0x000000a904007209 */ /* 0x000fe20007810000 */
[----:B------:R-:W-:Y:S01]  /*9d70*/  STL [R1+0x108], R221 ;  /* 0x000108dd01007387 */ /* 0x000fe20000100800 */
[----:B------:R-:W-:Y:S01]  /*9d80*/  FMNMX.FTZ R168, R6, R166, !PT ;  /* 0x000000a606a87209 */ /* 0x000fe20007810000 */
[----:B------:R-:W-:Y:S01]  /*9d90*/  UIADD3 UR6, UR21, -0x4498517b, URZ ;  /* 0xbb67ae8515067890 */ /* 0x000fe2000fffe03f */
[----:B------:R-:W-:Y:S01]  /*9da0*/  FMNMX.FTZ R3, R5, R0, !PT ;  /* 0x0000000005037209 */ /* 0x000fe20007810000 */
[----:B------:R-:W-:Y:S01]  /*9db0*/  STL [R1+0x104], R220 ;  /* 0x000104dc01007387 */ /* 0x000fe20000100800 */
[----:B------:R-:W-:Y:S01]  /*9dc0*/  FMNMX.FTZ R164, R8, R165, !PT ;  /* 0x000000a508a47209 */ /* 0x000fe20007810000 */
[----:B------:R-:W-:Y:S01]  /*9dd0*/  UIADD3 UR25, UR20, -0x61c88647, URZ ;  /* 0x9e3779b914197890 */ /* 0x000fe2000fffe03f */
[----:B------:R-:W-:Y:S01]  /*9de0*/  FMNMX.FTZ R0, R16, R3, !PT ;  /* 0x0000000310007209 */ /* 0x000fe20007810000 */
[----:B------:R-:W-:Y:S01]  /*9df0*/  STL [R1+0x100], R219 ;  /* 0x000100db01007387 */ /* 0x000fe20000100800 */
[----:B-1----:R-:W-:Y:S01]  /*9e00*/  FMNMX.FTZ R175, R7, R168, !PT ;  /* 0x000000a807af7209 */ /* 0x002fe20007810000 */
[----:B------:R-:W-:Y:S01]  /*9e10*/  UIADD3 UR27, UR21, 0x76cf5d0a, URZ ;  /* 0x76cf5d0a151b7890 */ /* 0x000fe2000fffe03f */
[----:B------:R-:W-:Y:S01]  /*9e20*/  FMNMX.FTZ R3, R17, R0, !PT ;  /* 0x0000000011037209 */ /* 0x000fe20007810000 */
[----:B------:R-:W-:Y:S01]  /*9e30*/  STL [R1+0xfc], R218 ;  /* 0x0000fcda01007387 */ /* 0x000fe20000100800 */
[----:B------:R-:W-:Y:S01]  /*9e40*/  FMNMX.FTZ R0, R10, R167, !PT ;  /* 0x000000a70a007209 */ /* 0x000fe20007810000 */
[----:B------:R-:W-:Y:S01]  /*9e50*/  UIADD3 UR26, UR20, -0x4ab325aa, URZ ;  /* 0xb54cda56141a7890 */ /* 0x000fe2000fffe03f */
[----:B------:R-:W-:Y:S01]  /*9e60*/  FMNMX.FTZ R2, R20, R3, !PT ;  /* 0x0000000314027209 */ /* 0x000fe20007810000 */
[----:B------:R1:W-:Y:S01]  /*9e70*/  STL [R1+0xf8], R208 ;  /* 0x0000f8d001007387 */ /* 0x0003e20000100800 */
[----:B------:R-:W-:Y:S01]  /*9e80*/  FMNMX.FTZ R171, R9, R164, !PT ;  /* 0x000000a409ab7209 */ /* 0x000fe20007810000 */
[----:B------:R-:W-:Y:S01]  /*9e90*/  IMAD.MOV.U32 R196, RZ, RZ, c[0x0][0x228] ;  /* 0x00008a00ffc47624 */ /* 0x000fe200078e00ff */
[----:B------:R-:W-:Y:S01]  /*9ea0*/  FMNMX.FTZ R173, R21, R2, !PT ;  /* 0x0000000215ad7209 */ /* 0x000fe20007810000 */
[----:B------:R2:W-:Y:S01]  /*9eb0*/  STL.64 [R1+0xf0], R216 ;  /* 0x0000f0d801007387 */ /* 0x0005e20000100a00 */
[----:B------:R-:W-:Y:S01]  /*9ec0*/  FMNMX.FTZ R3, R11, R0, !PT ;  /* 0x000000000b037209 */ /* 0x000fe20007810000 */
[----:B------:R-:W-:Y:S01]  /*9ed0*/  USHF.L.U32 UR28, UR24, 0x1, URZ ;  /* 0x00000001181c7899 */ /* 0x000fe2000800063f */
[----:B------:R-:W-:Y:S02]  /*9ee0*/  FMNMX.FTZ R168, R18, R175, !PT ;  /* 0x000000af12a87209 */ /* 0x000fe40007810000 */
[----:B------:R-:W-:Y:S01]  /*9ef0*/  FMNMX.FTZ R164, R32, R173, !PT ;  /* 0x000000ad20a47209 */ /* 0x000fe20007810000 */
[----:B------:R-:W-:Y:S01]  /*9f00*/  ULOP3.LUT UR7, UR28, UR21, URZ, 0x3c, !UPT ;  /* 0x000000151c077292 */ /* 0x000fe2000f8e3c3f */
[----:B------:R-:W-:Y:S01]  /*9f10*/  FMNMX.FTZ R2, R12, R171, !PT ;  /* 0x000000ab0c027209 */ /* 0x000fe20007810000 */
[----:B------:R-:W-:Y:S01]  /*9f20*/  UIADD3 UR28, UR28, 0x1, URZ ;  /* 0x000000011c1c7890 */ /* 0x000fe2000fffe03f */
[----:B------:R-:W-:Y:S02]  /*9f30*/  FMNMX.FTZ R0, R14, R3, !PT ;  /* 0x000000030e007209 */ /* 0x000fe40007810000 */
[----:B------:R-:W-:Y:S01]  /*9f40*/  FMNMX.FTZ R175, R19, R168, !PT ;  /* 0x000000a813af7209 */ /* 0x000fe20007810000 */
[----:B------:R-:W-:Y:S01]  /*9f50*/  ULOP3.LUT UR28, UR28, UR21, URZ, 0x3c, !UPT ;  /* 0x000000151c1c7292 */ /* 0x000fe2000f8e3c3f */
[----:B------:R-:W-:Y:S02]  /*9f60*/  FMNMX.FTZ R173, R33, R164, !PT ;  /* 0x000000a421ad7209 */ /* 0x000fe40007810000 */
[----:B------:R-:W-:Y:S02]  /*9f70*/  FMNMX.FTZ R171, R13, R2, !PT ;  /* 0x000000020dab7209 */ /* 0x000fe40007810000 */
[----:B------:R-:W-:Y:S02]  /*9f80*/  FMNMX.FTZ R3, R15, R0, !PT ;  /* 0x000000000f037209 */ /* 0x000fe40007810000 */
[----:B------:R-:W-:Y:S02]  /*9f90*/  FMNMX.FTZ R168, R22, R175, !PT ;  /* 0x000000af16a87209 */ /* 0x000fe40007810000 */
[----:B------:R-:W-:Y:S01]  /*9fa0*/  FMNMX.FTZ R164, R36, R173, !PT ;  /* 0x000000ad24a47209 */ /* 0x000fe20007810000 */
[----:B-1----:R-:W-:Y:S01]  /*9fb0*/  IMAD.SHL.U32 R208, R196, 0x8, RZ ;  /* 0x00000008c4d07824 */ /* 0x002fe200078e00ff */
[----:B------:R-:W-:Y:S02]  /*9fc0*/  FMNMX.FTZ R2, R24, R171, !PT ;  /* 0x000000ab18027209 */ /* 0x000fe40007810000 */
[----:B------:R-:W-:Y:S02]  /*9fd0*/  FMNMX.FTZ R0, R26, R3, !PT ;  /* 0x000000031a007209 */ /* 0x000fe40007810000 */
[----:B------:R-:W-:Y:S01]  /*9fe0*/  FMNMX.FTZ R175, R23, R168, !PT ;  /* 0x000000a817af7209 */ /* 0x000fe20007810000 */
[----:B--2---:R-:W2:Y:S01]  /*9ff0*/  LDL.64 R216, [R1+0xb8] ;  /* 0x0000b80001d87983 */ /* 0x004ea20000100a00 */
[----:B------:R-:W-:Y:S02]  /*a000*/  FMNMX.FTZ R173, R37, R164, !PT ;  /* 0x000000a425ad7209 */ /* 0x000fe40007810000 */
[----:B------:R-:W-:Y:S02]  /*a010*/  FMNMX.FTZ R171, R25, R2, !PT ;  /* 0x0000000219ab7209 */ /* 0x000fe40007810000 */
[----:B------:R-:W-:Y:S01]  /*a020*/  FMNMX.FTZ R3, R27, R0, !PT ;  /* 0x000000001b037209 */ /* 0x000fe20007810000 */
[----:B------:R1:W-:Y:S01]  /*a030*/  STL.64 [R1+0xe8], R214 ;  /* 0x0000e8d601007387 */ /* 0x0003e20000100a00 */
        /* <DEDUP_REMOVED lines=14> */
[----:B-1----:R-:W3:Y:S01]  /*a120*/  LDL.64 R214, [R1+0xb0] ;  /* 0x0000b00001d67983 */ /* 0x002ee20000100a00 */
[----:B------:R-:W-:Y:S02]  /*a130*/  FMNMX.FTZ R171, R41, R2, !PT ;  /* 0x0000000229ab7209 */ /* 0x000fe40007810000 */
[----:B------:R-:W-:Y:S02]  /*a140*/  FMNMX.FTZ R3, R43, R0, !PT ;  /* 0x000000002b037209 */ /* 0x000fe40007810000 */
[----:B------:R-:W-:Y:S01]  /*a150*/  FMNMX.FTZ R170, R50, R175, !PT ;  /* 0x000000af32aa7209 */ /* 0x000fe20007810000 */
[----:B------:R-:W-:Y:S01]  /*a160*/  STL.64 [R1+0xe0], R210 ;  /* 0x0000e0d201007387 */ /* 0x000fe20000100a00 */
[----:B------:R-:W-:Y:S02]  /*a170*/  FMNMX.FTZ R168, R64, R173, !PT ;  /* 0x000000ad40a87209 */ /* 0x000fe40007810000 */
[----:B------:R-:W-:Y:S02]  /*a180*/  FMNMX.FTZ R164, R44, R171, !PT ;  /* 0x000000ab2ca47209 */ /* 0x000fe40007810000 */
[----:B------:R-:W-:Y:S01]  /*a190*/  FMNMX.FTZ R2, R46, R3, !PT ;  /* 0x000000032e027209 */ /* 0x000fe20007810000 */
[----:B------:R1:W-:Y:S01]  /*a1a0*/  STL.64 [R1+0xd8], R224 ;  /* 0x0000d8e001007387 */ /* 0x0003e20000100a00 */
[----:B------:R-:W-:Y:S02]  /*a1b0*/  FMNMX.FTZ R3, R51, R170, !PT ;  /* 0x000000aa33037209 */ /* 0x000fe40007810000 */
[----:B------:R-:W-:Y:S02]  /*a1c0*/  FMNMX.FTZ R0, R65, R168, !PT ;  /* 0x000000a841007209 */ /* 0x000fe40007810000 */
[----:B------:R-:W-:Y:S02]  /*a1d0*/  FMNMX.FTZ R171, R45, R164, !PT ;  /* 0x000000a42dab7209 */ /* 0x000fe40007810000 */
[----:B------:R-:W-:Y:S01]  /*a1e0*/  FMNMX.FTZ R164, R54, R3, !PT ;  /* 0x0000000336a47209 */ /* 0x000fe20007810000 */
[----:B------:R-:W4:Y:S01]  /*a1f0*/  SHFL.BFLY PT, R175, R0, 0x2, 0x1f ;  /* 0x0c401f0000af7f89 */ /* 0x000f2200000e0000 */
        /* <DEDUP_REMOVED lines=13> */
[----:B----4-:R-:W-:Y:S01]  /*a2d0*/  FMNMX.FTZ R175, R0, R175, !PT ;  /* 0x000000af00af7209 */ /* 0x010fe20007810000 */
[----:B------:R-:W-:Y:S06]  /*a2e0*/  STL.64 [R1+0xd0], R212 ;  /* 0x0000d0d401007387 */ /* 0x000fec0000100a00 */
[----:B------:R-:W-:Y:S04]  /*a2f0*/  STL [R1+0xcc], R209 ;  /* 0x0000ccd101007387 */ /* 0x000fe80000100800 */
[----:B------:R-:W1:Y:S08]  /*a300*/  SHFL.BFLY PT, R168, R177, 0x2, 0x1f ;  /* 0x0c401f00b1a87f89 */ /* 0x000e7000000e0000 */
[----:B------:R-:W4:Y:S08]  /*a310*/  SHFL.BFLY PT, R171, R2, 0x2, 0x1f ;  /* 0x0c401f0002ab7f89 */ /* 0x000f3000000e0000 */
[----:B------:R-:W4:Y:S01]  /*a320*/  SHFL.BFLY PT, R164, R175, 0x1, 0x1f ;  /* 0x0c201f00afa47f89 */ /* 0x000f2200000e0000 */
[----:B-1----:R-:W-:Y:S07]  /*a330*/  FMNMX.FTZ R168, R177, R168, !PT ;  /* 0x000000a8b1a87209 */ /* 0x002fee0007810000 */
[----:B------:R-:W3:Y:S04]  /*a340*/  LDL.LU R209, [R1+0x90] ;  /* 0x0000900001d17983 */ /* 0x000ee80000300800 */
[----:B------:R-:W3:Y:S01]  /*a350*/  LDL.64 R212, [R1+0x98] ;  /* 0x0000980001d47983 */ /* 0x000ee20000100a00 */
[----:B----4-:R-:W-:Y:S05]  /*a360*/  FMNMX.FTZ R171, R2, R171, !PT ;  /* 0x000000ab02ab7209 */ /* 0x010fea0007810000 */
[----:B------:R-:W1:Y:S01]  /*a370*/  SHFL.BFLY PT, R181, R170, 0x2, 0x1f ;  /* 0x0c401f00aab57f89 */ /* 0x000e6200000e0000 */
[----:B------:R-:W-:Y:S04]  /*a380*/  FMNMX.FTZ R164, R175, R164, !PT ;  /* 0x000000a4afa47209 */ /* 0x000fe80007810000 */
[----:B------:R-:W-:Y:S02]  /*a390*/  FSETP.NEU.FTZ.AND P0, PT, R164, -INF , PT ;  /* 0xff800000a400780b */ /* 0x000fe40003f1d000 */
[----:B-1----:R-:W-:Y:S01]  /*a3a0*/  FMNMX.FTZ R181, R170, R181, !PT ;  /* 0x000000b5aab57209 */ /* 0x002fe20007810000 */
[----:B------:R-:W-:Y:S04]  /*a3b0*/  FMUL.FTZ R170, R164, c[0x0][0x23c] ;  /* 0x00008f00a4aa7a20 */ /* 0x000fe80000410000 */
[----:B------:R-:W1:Y:S01]  /*a3c0*/  SHFL.BFLY PT, R2, R181, 0x1, 0x1f ;  /* 0x0c201f00b5027f89 */ /* 0x000e6200000e0000 */
[----:B------:R-:W-:Y:S05]  /*a3d0*/  FSEL R170, R170, RZ, P0 ;  /* 0x000000ffaaaa7208 */ /* 0x000fea0000000000 */
[--C-:B------:R-:W-:Y:S02]  /*a3e0*/  FFMA.FTZ R201, R5, c[0x0][0x23c], -R170.reuse ;  /* 0x00008f0005c97a23 */ /* 0x100fe400000108aa */
[--C-:B------:R-:W-:Y:S02]  /*a3f0*/  FFMA.FTZ R211, R36, c[0x0][0x23c], -R170.reuse ;  /* 0x00008f0024d37a23 */ /* 0x100fe400000108aa */
[--C-:B------:R-:W-:Y:S02]  /*a400*/  FFMA.FTZ R218, R32, c[0x0][0x23c], -R170.reuse ;  /* 0x00008f0020da7a23 */ /* 0x100fe400000108aa */
[--C-:B------:R-:W-:Y:S02]  /*a410*/  FFMA.FTZ R219, R33, c[0x0][0x23c], -R170.reuse ;  /* 0x00008f0021db7a23 */ /* 0x100fe400000108aa */
[--C-:B------:R-:W-:Y:S02]  /*a420*/  FFMA.FTZ R192, R21, c[0x0][0x23c], -R170.reuse ;  /* 0x00008f0015c07a23 */ /* 0x100fe400000108aa */
[--C-:B------:R-:W-:Y:S02]  /*a430*/  FFMA.FTZ R200, R16, c[0x0][0x23c], -R170.reuse ;  /* 0x00008f0010c87a23 */ /* 0x100fe400000108aa */
[--C-:B------:R-:W-:Y:S02]  /*a440*/  FFMA.FTZ R195, R17, c[0x0][0x23c], -R170.reuse ;  /* 0x00008f0011c37a23 */ /* 0x100fe400000108aa */
[--C-:B------:R-:W-:Y:S02]  /*a450*/  FFMA.FTZ R186, R20, c[0x0][0x23c], -R170.reuse ;  /* 0x00008f0014ba7a23 */ /* 0x100fe400000108aa */
[----:B------:R-:W-:Y:S01]  /*a460*/  MUFU.EX2 R200, R200 ;  /* 0x000000c800c87308 */ /* 0x000fe20000000800 */
[--C-:B------:R-:W-:Y:S01]  /*a470*/  FFMA.FTZ R207, R37, c[0x0][0x23c], -R170.reuse ;  /* 0x00008f0025cf7a23 */ /* 0x100fe200000108aa */
[----:B-1----:R-:W-:Y:S01]  /*a480*/  FMNMX.FTZ R2, R181, R2, !PT ;  /* 0x00000002b5027209 */ /* 0x002fe20007810000 */
[--C-:B------:R-:W-:Y:S02]  /*a490*/  FFMA.FTZ R188, R48, c[0x0][0x23c], -R170.reuse ;  /* 0x00008f0030bc7a23 */ /* 0x100fe400000108aa */
[--C-:B------:R-:W-:Y:S02]  /*a4a0*/  FFMA.FTZ R187, R49, c[0x0][0x23c], -R170.reuse ;  /* 0x00008f0031bb7a23 */ /* 0x100fe400000108aa */
[--C-:B------:R-:W-:Y:S02]  /*a4b0*/  FFMA.FTZ R180, R53, c[0x0][0x23c], -R170.reuse ;  /* 0x00008f0035b47a23 */ /* 0x100fe400000108aa */
[----:B------:R-:W-:Y:S01]  /*a4c0*/  FFMA.FTZ R204, R4, c[0x0][0x23c], -R170 ;  /* 0x00008f0004cc7a23 */ /* 0x000fe200000108aa */
[----:B------:R-:W-:Y:S10]  /*a4d0*/  MUFU.EX2 R207, R207 ;  /* 0x000000cf00cf7308 */ /* 0x000ff40000000800 */
[----:B------:R-:W-:Y:S01]  /*a4e0*/  MUFU.EX2 R180, R180 ;  /* 0x000000b400b47308 */ /* 0x000fe20000000800 */
[----:B--2---:R-:W-:Y:S01]  /*a4f0*/  LOP3.LUT R198, R217, UR7, RZ, 0x3c, !PT ;  /* 0x00000007d9c67c12 */ /* 0x004fe2000f8e3cff */
[----:B------:R-:W-:Y:S04]  /*a500*/  UIADD3 UR7, UR20, 0x3c6ef372, URZ ;  /* 0x3c6ef37214077890 */ /* 0x000fe8000fffe03f */
[----:B------:R-:W-:Y:S05]  /*a510*/  IMAD.WIDE.U32 R198, R198, -0x326172a9, RZ ;  /* 0xcd9e8d57c6c67825 */ /* 0x000fea00078e00ff */
[----:B---3--:R-:W-:Y:S05]  /*a520*/  LOP3.LUT R3, R199, UR25, R214, 0x96, !PT ;  /* 0x00000019c7037c12 */ /* 0x008fea000f8e96d6 */
[----:B------:R-:W-:Y:S01]  /*a530*/  IMAD.WIDE.U32 R182, R3, -0x2daee0ad, RZ ;  /* 0xd2511f5303b67825 */ /* 0x000fe200078e00ff */
[----:B------:R-:W-:Y:S04]  /*a540*/  LOP3.LUT R172, R225, UR6, R216, 0x96, !PT ;  /* 0x00000006e1ac7c12 */ /* 0x000fe8000f8e96d8 */
[----:B------:R-:W-:Y:S01]  /*a550*/  LOP3.LUT R0, R183, UR27, R224, 0x96, !PT ;  /* 0x0000001bb7007c12 */ /* 0x000fe2000f8e96e0 */
[----:B------:R-:W-:Y:S04]  /*a560*/  IMAD.WIDE.U32 R172, R172, -0x326172a9, RZ ;  /* 0xcd9e8d57acac7825 */ /* 0x000fe800078e00ff */
[----:B------:R-:W-:Y:S01]  /*a570*/  IMAD.WIDE.U32 R184, R0, -0x326172a9, RZ ;  /* 0xcd9e8d5700b87825 */ /* 0x000fe200078e00ff */
[----:B------:R-:W-:Y:S05]  /*a580*/  LOP3.LUT R3, R173, UR7, R198, 0x96, !PT ;  /* 0x00000007ad037c12 */ /* 0x000fea000f8e96c6 */
[----:B------:R-:W-:Y:S01]  /*a590*/  IMAD.WIDE.U32 R178, R3, -0x2daee0ad, RZ ;  /* 0xd2511f5303b27825 */ /* 0x000fe200078e00ff */
[----:B------:R-:W-:Y:S04]  /*a5a0*/  LOP3.LUT R3, R185, UR22, R172, 0x96, !PT ;  /* 0x00000016b9037c12 */ /* 0x000fe8000f8e96ac */
[----:B------:R-:W-:Y:S01]  /*a5b0*/  LOP3.LUT R0, R179, UR19, R182, 0x96, !PT ;  /* 0x00000013b3007c12 */ /* 0x000fe2000f8e96b6 */
[----:B------:R-:W-:Y:S02]  /*a5c0*/  IMAD.WIDE.U32 R176, R3, -0x2daee0ad, RZ ;  /* 0xd2511f5303b07825 */ /* 0x000fe400078e00ff */
[----:B------:R-:W1:Y:S02]  /*a5d0*/  SHFL.BFLY PT, R3, R168, 0x1, 0x1f ;  /* 0x0c201f00a8037f89 */ /* 0x000e6400000e0000 */
[----:B------:R-:W-:Y:S01]  /*a5e0*/  IMAD.WIDE.U32 R182, R0, -0x326172a9, RZ ;  /* 0xcd9e8d5700b67825 */ /* 0x000fe200078e00ff */
[----:B------:R-:W-:Y:S04]  /*a5f0*/  LOP3.LUT R178, R177, UR14, R178, 0x96, !PT ;  /* 0x0000000eb1b27c12 */ /* 0x000fe8000f8e96b2 */
[----:B------:R-:W-:Y:S01]  /*a600*/  LOP3.LUT R174, R183, UR18, R184, 0x96, !PT ;  /* 0x00000012b7ae7c12 */ /* 0x000fe2000f8e96b8 */
[----:B------:R-:W2:Y:S01]  /*a610*/  SHFL.BFLY PT, R0, R171, 0x1, 0x1f ;  /* 0x0c201f00ab007f89 */ /* 0x000ea200000e0000 */
[----:B------:R-:W-:Y:S04]  /*a620*/  IMAD.WIDE.U32 R178, R178, -0x326172a9, RZ ;  /* 0xcd9e8d57b2b27825 */ /* 0x000fe800078e00ff */
[----:B------:R-:W-:Y:S01]  /*a630*/  IMAD.WIDE.U32 R174, R174, -0x2daee0ad, RZ ;  /* 0xd2511f53aeae7825 */ /* 0x000fe200078e00ff */
[----:B------:R-:W-:Y:S03]  /*a640*/  LOP3.LUT R189, R179, UR13, R182, 0x96, !PT ;  /* 0x0000000db3bd7c12 */ /* 0x000fe6000f8e96b6 */
[----:B------:R-:W-:Y:S01]  /*a650*/  FFMA.FTZ R182, R52, c[0x0][0x23c], -R170 ;  /* 0x00008f0034b67a23 */ /* 0x000fe200000108aa */
[----:B------:R-:W-:Y:S02]  /*a660*/  LOP3.LUT R176, R175, UR10, R176, 0x96, !PT ;  /* 0x0000000aafb07c12 */ /* 0x000fe4000f8e96b0 */
[----:B------:R-:W-:Y:S03]  /*a670*/  LOP3.LUT R209, R209, 0xffffff7f, RZ, 0xc0, !PT ;  /* 0xffffff7fd1d17812 */ /* 0x000fe600078ec0ff */
[----:B------:R-:W-:Y:S01]  /*a680*/  IMAD.WIDE.U32 R176, R176, -0x326172a9, RZ ;  /* 0xcd9e8d57b0b07825 */ /* 0x000fe200078e00ff */
[----:B-1----:R-:W-:Y:S02]  /*a690*/  FMNMX.FTZ R3, R168, R3, !PT ;  /* 0x00000003a8037209 */ /* 0x002fe40007810000 */
[----:B------:R-:W-:Y:S02]  /*a6a0*/  @P3 LOP3.LUT R209, R209, 0x80, RZ, 0xfc, !PT ;  /* 0x00000080d1d13812 */ /* 0x000fe400078efcff */
[----:B------:R-:W-:Y:S02]  /*a6b0*/  LOP3.LUT R179, R177, UR26, R178, 0x96, !PT ;  /* 0x0000001ab1b37c12 */ /* 0x000fe4000f8e96b2 */
[----:B------:R-:W-:Y:S02]  /*a6c0*/  FSETP.NEU.FTZ.AND P0, PT, R3, -INF , PT ;  /* 0xff8000000300780b */ /* 0x000fe40003f1d000 */
[----:B--2---:R-:W-:Y:S02]  /*a6d0*/  FMNMX.FTZ R0, R171, R0, !PT ;  /* 0x00000000ab007209 */ /* 0x004fe40007810000 */
[C---:B------:R-:W-:Y:S02]  /*a6e0*/  LOP3.LUT R171, R179.reuse, 0xffff, RZ, 0xc0, !PT ;  /* 0x0000ffffb3ab7812 */ /* 0x040fe400078ec0ff */
[----:B------:R-:W-:Y:S02]  /*a6f0*/  LOP3.LUT R168, R179, 0xff, RZ, 0xc0, !PT ;  /* 0x000000ffb3a87812 */ /* 0x000fe400078ec0ff */
[----:B------:R-:W-:Y:S01]  /*a700*/  SHF.R.U32.HI R4, RZ, 0x8, R171 ;  /* 0x00000008ff047819 */ /* 0x000fe200000116ab */
[----:B------:R-:W-:Y:S01]  /*a710*/  FMUL.FTZ R171, R3, c[0x0][0x23c] ;  /* 0x00008f0003ab7a20 */ /* 0x000fe20000410000 */
[--C-:B------:R-:W-:Y:S02]  /*a720*/  SHF.R.U32.HI R5, RZ, 0x10, R179.reuse ;  /* 0x00000010ff057819 */ /* 0x100fe400000116b3 */
[----:B------:R-:W-:Y:S02]  /*a730*/  LOP3.LUT R4, R4, 0xffff, RZ, 0xc0, !PT ;  /* 0x0000ffff04047812 */ /* 0x000fe400078ec0ff */
[----:B------:R-:W-:Y:S02]  /*a740*/  FSEL R171, R171, RZ, P0 ;  /* 0x000000ffabab7208 */ /* 0x000fe40000000000 */
[----:B------:R-:W-:Y:S02]  /*a750*/  ISETP.LE.U32.AND P6, PT, R4, UR23, PT ;  /* 0x0000001704007c0c */ /* 0x000fe4000bfc3070 */
[----:B------:R-:W-:Y:S01]  /*a760*/  SHF.R.U32.HI R4, RZ, 0x18, R179 ;  /* 0x00000018ff047819 */ /* 0x000fe200000116b3 */
[--C-:B------:R-:W-:Y:S01]  /*a770*/  FFMA.FTZ R183, R55, c[0x0][0x23c], -R171.reuse ;  /* 0x00008f0037b77a23 */ /* 0x100fe200000108ab */
[----:B------:R-:W-:Y:S01]  /*a780*/  FSETP.NEU.FTZ.AND P0, PT, R2, -INF , PT ;  /* 0xff8000000200780b */ /* 0x000fe20003f1d000 */
[----:B------:R1:W-:Y:S01]  /*a790*/  MUFU.EX2 R55, R201 ;  /* 0x000000c900377308 */ /* 0x0003e20000000800 */
[----:B------:R-:W-:Y:S01]  /*a7a0*/  ISETP.LE.U32.AND P4, PT, R4, UR23, PT ;  /* 0x0000001704007c0c */ /* 0x000fe2000bf83070 */
[----:B------:R-:W-:Y:S01]  /*a7b0*/  FMUL.FTZ R179, R2, c[0x0][0x23c] ;  /* 0x00008f0002b37a20 */ /* 0x000fe20000410000 */
[----:B------:R-:W-:Y:S01]  /*a7c0*/  LOP3.LUT R4, R5, 0xff, RZ, 0xc0, !PT ;  /* 0x000000ff05047812 */ /* 0x000fe200078ec0ff */
[--C-:B------:R-:W-:Y:S01]  /*a7d0*/  FFMA.FTZ R220, R34, c[0x0][0x23c], -R171.reuse ;  /* 0x00008f0022dc7a23 */ /* 0x100fe200000108ab */
[----:B------:R-:W-:Y:S01]  /*a7e0*/  ISETP.LE.U32.AND P3, PT, R168, UR23, PT ;  /* 0x00000017a8007c0c */ /* 0x000fe2000bf63070 */
[--C-:B------:R-:W-:Y:S01]  /*a7f0*/  FFMA.FTZ R221, R39, c[0x0][0x23c], -R171.reuse ;  /* 0x00008f0027dd7a23 */ /* 0x100fe200000108ab */
[----:B------:R-:W-:Y:S01]  /*a800*/  FSEL R179, R179, RZ, P0 ;  /* 0x000000ffb3b37208 */ /* 0x000fe20000000000 */
[----:B------:R-:W-:Y:S01]  /*a810*/  FFMA.FTZ R168, R64, c[0x0][0x23c], -R170 ;  /* 0x00008f0040a87a23 */ /* 0x000fe200000108aa */
[----:B------:R-:W-:Y:S01]  /*a820*/  ISETP.LE.U32.AND P5, PT, R4, UR23, PT ;  /* 0x0000001704007c0c */ /* 0x000fe2000bfa3070 */
[----:B------:R-:W-:Y:S01]  /*a830*/  FFMA.FTZ R17, R6, c[0x0][0x23c], -R171 ;  /* 0x00008f0006117a23 */ /* 0x000fe200000108ab */
[----:B------:R-:W-:Y:S01]  /*a840*/  LEA R196, P0, R208, R202, 0x1 ;  /* 0x000000cad0c47211 */ /* 0x000fe200078008ff */
[----:B------:R-:W-:Y:S01]  /*a850*/  FFMA.FTZ R4, R24, c[0x0][0x23c], -R179 ;  /* 0x00008f0018047a23 */ /* 0x000fe200000108b3 */
[----:B------:R-:W-:Y:S01]  /*a860*/  LOP3.LUT R209, R209, 0xffffffbf, RZ, 0xc0, !PT ;  /* 0xffffffbfd1d17812 */ /* 0x000fe200078ec0ff */
[--C-:B------:R-:W-:Y:S01]  /*a870*/  FFMA.FTZ R16, R7, c[0x0][0x23c], -R171.reuse ;  /* 0x00008f0007107a23 */ /* 0x100fe200000108ab */
[----:B------:R-:W-:Y:S01]  /*a880*/  LEA.HI.X.SX32 R197, R208, R203, 0x1, P0 ;  /* 0x000000cbd0c57211 */ /* 0x000fe200000f0eff */
[--C-:B------:R-:W-:Y:S01]  /*a890*/  FFMA.FTZ R194, R18, c[0x0][0x23c], -R171.reuse ;  /* 0x00008f0012c27a23 */ /* 0x100fe200000108ab */
[----:B------:R-:W-:Y:S01]  /*a8a0*/  FSETP.NEU.FTZ.AND P0, PT, R0, -INF , PT ;  /* 0xff8000000000780b */ /* 0x000fe20003f1d000 */
[--C-:B------:R-:W-:Y:S01]  /*a8b0*/  FFMA.FTZ R19, R19, c[0x0][0x23c], -R171.reuse ;  /* 0x00008f0013137a23 */ /* 0x100fe200000108ab */
[----:B------:R-:W-:Y:S01]  /*a8c0*/  @P2 LOP3.LUT R209, R209, 0x40, RZ, 0xfc, !PT ;  /* 0x00000040d1d12812 */ /* 0x000fe200078efcff */
[--C-:B------:R-:W-:Y:S01]  /*a8d0*/  FFMA.FTZ R193, R22, c[0x0][0x23c], -R171.reuse ;  /* 0x00008f0016c17a23 */ /* 0x100fe200000108ab */
[----:B------:R-:W-:Y:S01]  /*a8e0*/  MUFU.EX2 R18, R17 ;  /* 0x0000001100127308 */ /* 0x000fe20000000800 */
[--C-:B------:R-:W-:Y:S01]  /*a8f0*/  FFMA.FTZ R206, R35, c[0x0][0x23c], -R171.reuse ;  /* 0x00008f0023ce7a23 */ /* 0x100fe200000108ab */
[----:B------:R-:W-:Y:S01]  /*a900*/  LOP3.LUT R209, R209, 0xffffffdf, RZ, 0xc0, !PT ;  /* 0xffffffdfd1d17812 */ /* 0x000fe200078ec0ff */
[----:B-1----:R-:W2:Y:S01]  /*a910*/  LDL.LU R201, [R1+0xc4] ;  /* 0x0000c40001c97983 */ /* 0x002ea20000300800 */
[--C-:B------:R-:W-:Y:S02]  /*a920*/  FFMA.FTZ R205, R38, c[0x0][0x23c], -R171.reuse ;  /* 0x00008f0026cd7a23 */ /* 0x100fe400000108ab */
[----:B------:R-:W-:Y:S01]  /*a930*/  @P1 LOP3.LUT R209, R209, 0x20, RZ, 0xfc, !PT ;  /* 0x00000020d1d11812 */ /* 0x000fe200078efcff */
[--C-:B------:R-:W-:Y:S02]  /*a940*/  FFMA.FTZ R190, R50, c[0x0][0x23c], -R171.reuse ;  /* 0x00008f0032be7a23 */ /* 0x100fe400000108ab */
[--C-:B------:R-:W-:Y:S01]  /*a950*/  FFMA.FTZ R184, R54, c[0x0][0x23c], -R171.reuse ;  /* 0x00008f0036b87a23 */ /* 0x100fe200000108ab */
[----:B------:R-:W-:Y:S01]  /*a960*/  LOP3.LUT R209, R209, 0xfffffeff, RZ, 0xc0, !PT ;  /* 0xfffffeffd1d17812 */ /* 0x000fe200078ec0ff */
[--C-:B------:R-:W-:Y:S01]  /*a970*/  FFMA.FTZ R175, R66, c[0x0][0x23c], -R171.reuse ;  /* 0x00008f0042af7a23 */ /* 0x100fe200000108ab */
[----:B------:R1:W-:Y:S01]  /*a980*/  MUFU.EX2 R22, R204 ;  /* 0x000000cc00167308 */ /* 0x0003e20000000800 */
[--C-:B------:R-:W-:Y:S02]  /*a990*/  FFMA.FTZ R23, R23, c[0x0][0x23c], -R171.reuse ;  /* 0x00008f0017177a23 */ /* 0x100fe400000108ab */
[--C-:B------:R-:W-:Y:S02]  /*a9a0*/  FFMA.FTZ R191, R51, c[0x0][0x23c], -R171.reuse ;  /* 0x00008f0033bf7a23 */ /* 0x100fe400000108ab */
[----:B------:R-:W-:Y:S02]  /*a9b0*/  FFMA.FTZ R171, R67, c[0x0][0x23c], -R171 ;  /* 0x00008f0043ab7a23 */ /* 0x000fe400000108ab */
[--C-:B------:R-:W-:Y:S02]  /*a9c0*/  FFMA.FTZ R67, R9, c[0x0][0x23c], -R179.reuse ;  /* 0x00008f0009437a23 */ /* 0x100fe400000108b3 */
[--C-:B------:R-:W-:Y:S01]  /*a9d0*/  FFMA.FTZ R9, R29, c[0x0][0x23c], -R179.reuse ;  /* 0x00008f001d097a23 */ /* 0x100fe200000108b3 */
[----:B------:R-:W-:Y:S01]  /*a9e0*/  MUFU.EX2 R51, R16 ;  /* 0x0000001000337308 */ /* 0x000fe20000000800 */
[----:B------:R-:W-:Y:S02]  /*a9f0*/  IMAD.MOV.U32 R29, RZ, RZ, R192 ;  /* 0x000000ffff1d7224 */ /* 0x000fe400078e00c0 */
[----:B------:R-:W-:Y:S02]  /*aa00*/  FFMA.FTZ R192, R45, c[0x0][0x23c], -R179 ;  /* 0x00008f002dc07a23 */ /* 0x000fe400000108b3 */
[----:B------:R-:W-:Y:S02]  /*aa10*/  IMAD.MOV.U32 R45, RZ, RZ, R4 ;  /* 0x000000ffff2d7224 */ /* 0x000fe400078e0004 */
[----:B------:R-:W-:Y:S02]  /*aa20*/  FADD.FTZ R4, -R164, R169 ;  /* 0x000000a9a4047221 */ /* 0x000fe40000010100 */
[----:B------:R-:W-:Y:S01]  /*aa30*/  FFMA.FTZ R54, R8, c[0x0][0x23c], -R179 ;  /* 0x00008f0008367a23 */ /* 0x000fe200000108b3 */
[----:B------:R-:W-:Y:S01]  /*aa40*/  MUFU.EX2 R67, R67 ;  /* 0x0000004300437308 */ /* 0x000fe20000000800 */
[----:B------:R-:W-:Y:S02]  /*aa50*/  FMUL.FTZ R8, R4, c[0x0][0x23c] ;  /* 0x00008f0004087a20 */ /* 0x000fe40000410000 */
[----:B------:R-:W-:Y:S02]  /*aa60*/  FADD.FTZ R4, -R2, R165 ;  /* 0x000000a502047221 */ /* 0x000fe40000010100 */
[----:B------:R-:W-:Y:S02]  /*aa70*/  FMUL.FTZ R5, R0, c[0x0][0x23c] ;  /* 0x00008f0000057a20 */ /* 0x000fe40000410000 */
[----:B------:R-:W-:Y:S02]  /*aa80*/  FMUL.FTZ R7, R4, c[0x0][0x23c] ;  /* 0x00008f0004077a20 */ /* 0x000fe40000410000 */
[--C-:B------:R-:W-:Y:S01]  /*aa90*/  FFMA.FTZ R34, R12, c[0x0][0x23c], -R179.reuse ;  /* 0x00008f000c227a23 */ /* 0x100fe200000108b3 */
[----:B------:R-:W-:Y:S01]  /*aaa0*/  FSEL R5, R5, RZ, P0 ;  /* 0x000000ff05057208 */ /* 0x000fe20000000000 */
[----:B------:R-:W3:Y:S01]  /*aab0*/  MUFU.EX2 R8, R8 ;  /* 0x0000000800087308 */ /* 0x000ee20000000800 */
[----:B------:R-:W-:Y:S02]  /*aac0*/  FFMA.FTZ R12, R28, c[0x0][0x23c], -R179 ;  /* 0x00008f001c0c7a23 */ /* 0x000fe400000108b3 */
[----:B------:R-:W-:Y:S02]  /*aad0*/  FADD.FTZ R4, -R0, R167 ;  /* 0x000000a700047221 */ /* 0x000fe40000010100 */
[--C-:B------:R-:W-:Y:S02]  /*aae0*/  FFMA.FTZ R210, R31, c[0x0][0x23c], -R5.reuse ;  /* 0x00008f001fd27a23 */ /* 0x100fe40000010805 */
[----:B------:R-:W-:Y:S02]  /*aaf0*/  FFMA.FTZ R208, R47, c[0x0][0x23c], -R5 ;  /* 0x00008f002fd07a23 */ /* 0x000fe40000010805 */
[----:B------:R-:W-:Y:S01]  /*ab00*/  FFMA.FTZ R35, R13, c[0x0][0x23c], -R179 ;  /* 0x00008f000d237a23 */ /* 0x000fe200000108b3 */
[----:B------:R-:W4:Y:S01]  /*ab10*/  MUFU.EX2 R7, R7 ;  /* 0x0000000700077308 */ /* 0x000f220000000800 */
[----:B------:R-:W-:Y:S02]  /*ab20*/  IMAD.MOV.U32 R13, RZ, RZ, R221 ;  /* 0x000000ffff0d7224 */ /* 0x000fe400078e00dd */
[--C-:B------:R-:W-:Y:S02]  /*ab30*/  FFMA.FTZ R221, R41, c[0x0][0x23c], -R179.reuse ;  /* 0x00008f0029dd7a23 */ /* 0x100fe400000108b3 */
[--C-:B------:R-:W-:Y:S02]  /*ab40*/  FFMA.FTZ R25, R25, c[0x0][0x23c], -R179.reuse ;  /* 0x00008f0019197a23 */ /* 0x100fe400000108b3 */
[--C-:B------:R-:W-:Y:S02]  /*ab50*/  FFMA.FTZ R40, R40, c[0x0][0x23c], -R179.reuse ;  /* 0x00008f0028287a23 */ /* 0x100fe400000108b3 */
[----:B------:R-:W-:Y:S01]  /*ab60*/  FFMA.FTZ R185, R57, c[0x0][0x23c], -R179 ;  /* 0x00008f0039b97a23 */ /* 0x000fe200000108b3 */
[----:B------:R-:W-:Y:S01]  /*ab70*/  MUFU.EX2 R54, R54 ;  /* 0x0000003600367308 */ /* 0x000fe20000000800 */
[----:B------:R-:W-:Y:S02]  /*ab80*/  IMAD.MOV.U32 R57, RZ, RZ, R219 ;  /* 0x000000ffff397224 */ /* 0x000fe400078e00db */
[----:B------:R-:W-:Y:S02]  /*ab90*/  FFMA.FTZ R219, R43, c[0x0][0x23c], -R5 ;  /* 0x00008f002bdb7a23 */ /* 0x000fe40000010805 */
[----:B------:R-:W-:Y:S02]  /*aba0*/  FFMA.FTZ R181, R60, c[0x0][0x23c], -R179 ;  /* 0x00008f003cb57a23 */ /* 0x000fe400000108b3 */
[----:B------:R-:W-:Y:S02]  /*abb0*/  IMAD.MOV.U32 R60, RZ, RZ, R220 ;  /* 0x000000ffff3c7224 */ /* 0x000fe400078e00dc */
[--C-:B------:R-:W-:Y:S01]  /*abc0*/  FFMA.FTZ R220, R42, c[0x0][0x23c], -R5.reuse ;  /* 0x00008f002adc7a23 */ /* 0x100fe20000010805 */
[----:B------:R-:W-:Y:S01]  /*abd0*/  MUFU.EX2 R23, R23 ;  /* 0x0000001700177308 */ /* 0x000fe20000000800 */
[--C-:B------:R-:W-:Y:S02]  /*abe0*/  FFMA.FTZ R39, R10, c[0x0][0x23c], -R5.reuse ;  /* 0x00008f000a277a23 */ /* 0x100fe40000010805 */
[--C-:B------:R-:W-:Y:S02]  /*abf0*/  FFMA.FTZ R66, R11, c[0x0][0x23c], -R5.reuse ;  /* 0x00008f000b427a23 */ /* 0x100fe40000010805 */
[--C-:B------:R-:W-:Y:S02]  /*ac00*/  FFMA.FTZ R50, R14, c[0x0][0x23c], -R5.reuse ;  /* 0x00008f000e327a23 */ /* 0x100fe40000010805 */
[--C-:B------:R-:W-:Y:S02]  /*ac10*/  FFMA.FTZ R38, R15, c[0x0][0x23c], -R5.reuse ;  /* 0x00008f000f267a23 */ /* 0x100fe40000010805 */
[--C-:B------:R-:W-:Y:S01]  /*ac20*/  FFMA.FTZ R24, R26, c[0x0][0x23c], -R5.reuse ;  /* 0x00008f001a187a23 */ /* 0x100fe20000010805 */
[----:B------:R-:W-:Y:S01]  /*ac30*/  MUFU.EX2 R39, R39 ;  /* 0x0000002700277308 */ /* 0x000fe20000000800 */
[--C-:B------:R-:W-:Y:S02]  /*ac40*/  FFMA.FTZ R169, R59, c[0x0][0x23c], -R5.reuse ;  /* 0x00008f003ba97a23 */ /* 0x100fe40000010805 */
[----:B------:R-:W-:Y:S02]  /*ac50*/  FFMA.FTZ R167, R63, c[0x0][0x23c], -R5 ;  /* 0x00008f003fa77a23 */ /* 0x000fe40000010805 */
[----:B------:R-:W-:Y:S02]  /*ac60*/  IMAD.MOV.U32 R28, RZ, RZ, R193 ;  /* 0x000000ffff1c7224 */ /* 0x000fe400078e00c1 */
[----:B------:R-:W-:Y:S02]  /*ac70*/  FFMA.FTZ R193, R44, c[0x0][0x23c], -R179 ;  /* 0x00008f002cc17a23 */ /* 0x000fe400000108b3 */
[----:B------:R-:W-:Y:S01]  /*ac80*/  FFMA.FTZ R44, R30, c[0x0][0x23c], -R5 ;  /* 0x00008f001e2c7a23 */ /* 0x000fe20000010805 */
[----:B------:R-:W-:Y:S01]  /*ac90*/  MUFU.EX2 R66, R66 ;  /* 0x0000004200427308 */ /* 0x000fe20000000800 */
[----:B------:R-:W-:Y:S02]  /*aca0*/  IMAD.MOV.U32 R41, RZ, RZ, R186 ;  /* 0x000000ffff297224 */ /* 0x000fe400078e00ba */
[--C-:B------:R-:W-:Y:S02]  /*acb0*/  FFMA.FTZ R186, R56, c[0x0][0x23c], -R179.reuse ;  /* 0x00008f0038ba7a23 */ /* 0x100fe400000108b3 */
[----:B------:R-:W-:Y:S02]  /*acc0*/  FFMA.FTZ R179, R61, c[0x0][0x23c], -R179 ;  /* 0x00008f003db37a23 */ /* 0x000fe400000108b3 */
[----:B------:R-:W-:Y:S02]  /*acd0*/  IMAD.MOV.U32 R56, RZ, RZ, R218 ;  /* 0x000000ffff387224 */ /* 0x000fe400078e00da */
[--C-:B------:R-:W-:Y:S01]  /*ace0*/  FFMA.FTZ R218, R46, c[0x0][0x23c], -R5.reuse ;  /* 0x00008f002eda7a23 */ /* 0x100fe20000010805 */
[----:B------:R-:W-:Y:S01]  /*acf0*/  MUFU.EX2 R50, R50 ;  /* 0x0000003200327308 */ /* 0x000fe20000000800 */
[----:B------:R-:W-:Y:S02]  /*ad00*/  IMAD.MOV.U32 R61, RZ, RZ, R206 ;  /* 0x000000ffff3d7224 */ /* 0x000fe400078e00ce */
[--C-:B------:R-:W-:Y:S02]  /*ad10*/  FFMA.FTZ R206, R58, c[0x0][0x23c], -R5.reuse ;  /* 0x00008f003ace7a23 */ /* 0x100fe40000010805 */
[----:B------:R-:W-:Y:S02]  /*ad20*/  FMUL.FTZ R6, R4, c[0x0][0x23c] ;  /* 0x00008f0004067a20 */ /* 0x000fe40000410000 */
[----:B------:R-:W-:Y:S02]  /*ad30*/  FADD.FTZ R4, -R3, R166 ;  /* 0x000000a603047221 */ /* 0x000fe40000010100 */
[--C-:B------:R-:W-:Y:S01]  /*ad40*/  FFMA.FTZ R166, R62, c[0x0][0x23c], -R5.reuse ;  /* 0x00008f003ea67a23 */ /* 0x100fe20000010805 */
[----:B------:R-:W-:Y:S01]  /*ad50*/  MUFU.EX2 R190, R190 ;  /* 0x000000be00be7308 */ /* 0x000fe20000000800 */
[----:B-1----:R-:W-:Y:S02]  /*ad60*/  IMAD.MOV.U32 R204, RZ, RZ, R12 ;  /* 0x000000ffffcc7224 */ /* 0x002fe400078e000c */
[----:B------:R-:W-:Y:S02]  /*ad70*/  FFMA.FTZ R12, R27, c[0x0][0x23c], -R5 ;  /* 0x00008f001b0c7a23 */ /* 0x000fe40000010805 */
[----:B---3--:R-:W-:Y:S02]  /*ad80*/  FMUL.FTZ R5, R8, R101 ;  /* 0x0000006508057220 */ /* 0x008fe40000410000 */
[----:B------:R-:W3:Y:S01]  /*ad90*/  LDL.LU R101, [R1+0x94] ;  /* 0x0000940001657983 */ /* 0x000ee20000300800 */
[----:B------:R-:W-:Y:S02]  /*ada0*/  IMAD.MOV.U32 R63, RZ, RZ, R210 ;  /* 0x000000ffff3f7224 */ /* 0x000fe400078e00d2 */
[----:B------:R-:W-:Y:S01]  /*adb0*/  FMUL.FTZ R165, R4, c[0x0][0x23c] ;  /* 0x00008f0004a57a20 */ /* 0x000fe20000410000 */
[----:B------:R-:W1:Y:S01]  /*adc0*/  MUFU.EX2 R6, R6 ;  /* 0x0000000600067308 */ /* 0x000e620000000800 */
[C---:B------:R-:W-:Y:S02]  /*add0*/  FMUL.FTZ R4, R8.reuse, R100 ;  /* 0x0000006408047220 */ /* 0x040fe40000410000 */
[----:B------:R-:W-:Y:S01]  /*ade0*/  IMAD.MOV.U32 R10, RZ, RZ, R9 ;  /* 0x000000ffff0a7224 */ /* 0x000fe200078e0009 */
[----:B------:R-:W-:Y:S01]  /*adf0*/  LOP3.LUT R9, R213, UR6, R216, 0x96, !PT ;  /* 0x00000006d5097c12 */ /* 0x000fe2000f8e96d8 */
[C---:B------:R-:W-:Y:S01]  /*ae00*/  FMUL.FTZ R64, R8.reuse, R160 ;  /* 0x000000a008407220 */ /* 0x040fe20000410000 */
[----:B------:R-:W-:Y:S01]  /*ae10*/  UIADD3 UR6, UR21, 0x646e171e, URZ ;  /* 0x646e171e15067890 */ /* 0x000fe2000fffe03f */
[----:B------:R-:W-:Y:S02]  /*ae20*/  FFMA.FTZ R170, R65, c[0x0][0x23c], -R170 ;  /* 0x00008f0041aa7a23 */ /* 0x000fe400000108aa */
[C---:B------:R-:W-:Y:S01]  /*ae30*/  FMUL.FTZ R65, R8.reuse, R161 ;  /* 0x000000a108417220 */ /* 0x040fe20000410000 */
[----:B------:R-:W2:Y:S01]  /*ae40*/  MUFU.EX2 R165, R165 ;  /* 0x000000a500a57308 */ /* 0x000ea20000000800 */
[----:B------:R-:W-:Y:S04]  /*ae50*/  IMAD.WIDE.U32 R160, R9, -0x326172a9, RZ ;  /* 0xcd9e8d5709a07825 */ /* 0x000fe800078e00ff */
[----:B----4-:R-:W-:Y:S01]  /*ae60*/  FMUL.FTZ R9, R7, R105 ;  /* 0x0000006907097220 */ /* 0x010fe20000410000 */
[----:B------:R-:W-:Y:S01]  /*ae70*/  LOP3.LUT R198, R161, UR7, R198, 0x96, !PT ;  /* 0x00000007a1c67c12 */ /* 0x000fe2000f8e96c6 */
[----:B------:R-:W-:Y:S02]  /*ae80*/  IMAD.MOV.U32 R15, RZ, RZ, R60 ;  /* 0x000000ffff0f7224 */ /* 0x000fe400078e003c */
[C---:B------:R-:W-:Y:S01]  /*ae90*/  FMUL.FTZ R60, R7.reuse, R156 ;  /* 0x0000009c073c7220 */ /* 0x040fe20000410000 */
[----:B------:R-:W-:Y:S01]  /*aea0*/  MUFU.EX2 R191, R191 ;  /* 0x000000bf00bf7308 */ /* 0x000fe20000000800 */
[----:B------:R-:W-:Y:S02]  /*aeb0*/  IMAD.MOV.U32 R58, RZ, RZ, R40 ;  /* 0x000000ffff3a7224 */ /* 0x000fe400078e0028 */
[----:B------:R-:W-:Y:S02]  /*aec0*/  FMUL.FTZ R52, R8, R148 ;  /* 0x0000009408347220 */ /* 0x000fe40000410000 */
[----:B------:R-:W-:Y:S02]  /*aed0*/  IMAD.MOV.U32 R148, RZ, RZ, R58 ;  /* 0x000000ffff947224 */ /* 0x000fe400078e003a */
[----:B-1----:R-:W-:Y:S02]  /*aee0*/  FMUL.FTZ R58, R6, R154 ;  /* 0x0000009a063a7220 */ /* 0x002fe40000410000 */
[C---:B------:R-:W-:Y:S01]  /*aef0*/  FMUL.FTZ R16, R8.reuse, R112 ;  /* 0x0000007008107220 */ /* 0x040fe20000410000 */
[----:B------:R-:W-:Y:S01]  /*af00*/  MUFU.EX2 R170, R170 ;  /* 0x000000aa00aa7308 */ /* 0x000fe20000000800 */
[C---:B------:R-:W-:Y:S02]  /*af10*/  FMUL.FTZ R17, R8.reuse, R113 ;  /* 0x0000007108117220 */ /* 0x040fe40000410000 */
[C---:B------:R-:W-:Y:S02]  /*af20*/  FMUL.FTZ R20, R8.reuse, R116 ;  /* 0x0000007408147220 */ /* 0x040fe40000410000 */
[C---:B------:R-:W-:Y:S02]  /*af30*/  FMUL.FTZ R21, R8.reuse, R117 ;  /* 0x0000007508157220 */ /* 0x040fe40000410000 */
[C---:B------:R-:W-:Y:S02]  /*af40*/  FMUL.FTZ R32, R8.reuse, R128 ;  /* 0x0000008008207220 */ /* 0x040fe40000410000 */
        /* <DEDUP_REMOVED lines=16> */
[----:B------:R-:W-:Y:S02]  /*b050*/  FMUL.FTZ R85, R8, R85 ;  /* 0x0000005508557220 */ /* 0x000fe40000410000 */
[----:B------:R-:W-:Y:S02]  /*b060*/  IMAD.MOV.U32 R11, RZ, RZ, R204 ;  /* 0x000000ffff0b7224 */ /* 0x000fe400078e00cc */
[----:B------:R-:W-:Y:S01]  /*b070*/  IMAD.MOV.U32 R26, RZ, RZ, R57 ;  /* 0x000000ffff1a7224 */ /* 0x000fe200078e0039 */
[----:B------:R-:W-:Y:S01]  /*b080*/  MUFU.EX2 R167, R167 ;  /* 0x000000a700a77308 */ /* 0x000fe20000000800 */
[C---:B------:R-:W-:Y:S02]  /*b090*/  FMUL.FTZ R57, R7.reuse, R153 ;  /* 0x0000009907397220 */ /* 0x040fe40000410000 */
[----:B------:R-:W-:Y:S02]  /*b0a0*/  IMAD.MOV.U32 R27, RZ, RZ, R56 ;  /* 0x000000ffff1b7224 */ /* 0x000fe400078e0038 */
[C---:B------:R-:W-:Y:S02]  /*b0b0*/  FMUL.FTZ R56, R7.reuse, R152 ;  /* 0x0000009807387220 */ /* 0x040fe40000410000 */
[----:B------:R-:W-:Y:S02]  /*b0c0*/  IMAD.MOV.U32 R152, RZ, RZ, R11 ;  /* 0x000000ffff987224 */ /* 0x000fe400078e000b */
[C---:B------:R-:W-:Y:S01]  /*b0d0*/  FMUL.FTZ R11, R6.reuse, R107 ;  /* 0x0000006b060b7220 */ /* 0x040fe20000410000 */
[----:B------:R-:W-:Y:S01]  /*b0e0*/  MUFU.EX2 R175, R175 ;  /* 0x000000af00af7308 */ /* 0x000fe20000000800 */
[----:B------:R-:W-:Y:S02]  /*b0f0*/  IMAD.MOV.U32 R153, RZ, RZ, R10 ;  /* 0x000000ffff997224 */ /* 0x000fe400078e000a */
[C---:B------:R-:W-:Y:S02]  /*b100*/  FMUL.FTZ R10, R6.reuse, R106 ;  /* 0x0000006a060a7220 */ /* 0x040fe40000410000 */
[----:B------:R-:W-:Y:S02]  /*b110*/  IMAD.MOV.U32 R31, RZ, RZ, R44 ;  /* 0x000000ffff1f7224 */ /* 0x000fe400078e002c */
[----:B------:R-:W-:Y:S02]  /*b120*/  IMAD.MOV.U32 R59, RZ, RZ, R13 ;  /* 0x000000ffff3b7224 */ /* 0x000fe400078e000d */
[----:B------:R-:W-:Y:S01]  /*b130*/  IMAD.MOV.U32 R14, RZ, RZ, R61 ;  /* 0x000000ffff0e7224 */ /* 0x000fe200078e003d */
[----:B------:R-:W-:Y:S01]  /*b140*/  MUFU.EX2 R166, R166 ;  /* 0x000000a600a67308 */ /* 0x000fe20000000800 */
[----:B------:R-:W-:Y:S02]  /*b150*/  IMAD.MOV.U32 R30, RZ, RZ, R45 ;  /* 0x000000ffff1e7224 */ /* 0x000fe400078e002d */
[----:B------:R-:W-:Y:S02]  /*b160*/  IMAD.MOV.U32 R42, RZ, RZ, R41 ;  /* 0x000000ffff2a7224 */ /* 0x000fe400078e0029 */
[----:B------:R-:W-:Y:S02]  /*b170*/  IMAD.MOV.U32 R43, RZ, RZ, R29 ;  /* 0x000000ffff2b7224 */ /* 0x000fe400078e001d */
[----:B------:R-:W-:Y:S02]  /*b180*/  IMAD.MOV.U32 R46, RZ, RZ, R28 ;  /* 0x000000ffff2e7224 */ /* 0x000fe400078e001c */
[----:B------:R-:W-:Y:S02]  /*b190*/  IMAD.MOV.U32 R47, RZ, RZ, R24 ;  /* 0x000000ffff2f7224 */ /* 0x000fe400078e0018 */
        /* <DEDUP_REMOVED lines=19> */
[----:B------:R-:W-:Y:S02]  /*b2d0*/  IMAD.MOV.U32 R204, RZ, RZ, R25 ;  /* 0x000000ffffcc7224 */ /* 0x000fe400078e0019 */
[----:B------:R-:W-:Y:S02]  /*b2e0*/  FMUL.FTZ R25, R7, R121 ;  /* 0x0000007907197220 */ /* 0x000fe40000410000 */
        /* <DEDUP_REMOVED lines=18> */
[----:B--2---:R-:W-:Y:S01]  /*b410*/  FFMA.FTZ R100, R8, R201, R22 ;  /* 0x000000c908647223 */ /* 0x004fe20000010016 */
[----:B------:R-:W-:Y:S01]  /*b420*/  F2FP.PACK_AB R22, R55, R22 ;  /* 0x000000163716723e */ /* 0x000fe200000000ff */
[----:B------:R-:W-:Y:S02]  /*b430*/  IMAD.MOV.U32 R201, RZ, RZ, R211 ;  /* 0x000000ffffc97224 */ /* 0x000fe400078e00d3 */
[----:B------:R-:W2:Y:S01]  /*b440*/  LDL.64 R210, [R1+0xa0] ;  /* 0x0000a00001d27983 */ /* 0x000ea20000100a00 */
[----:B------:R-:W-:Y:S02]  /*b450*/  FMUL.FTZ R8, R7, R104 ;  /* 0x0000006807087220 */ /* 0x000fe40000410000 */
[C---:B------:R-:W-:Y:S02]  /*b460*/  FMUL.FTZ R94, R6.reuse, R94 ;  /* 0x0000005e065e7220 */ /* 0x040fe40000410000 */
[C---:B------:R-:W-:Y:S01]  /*b470*/  FMUL.FTZ R95, R6.reuse, R95 ;  /* 0x0000005f065f7220 */ /* 0x040fe20000410000 */
[----:B------:R-:W4:Y:S01]  /*b480*/  LDL.LU R105, [R1+0xc8] ;  /* 0x0000c80001697983 */ /* 0x000f220000300800 */
[----:B------:R-:W-:Y:S02]  /*b490*/  IMAD.MOV.U32 R128, RZ, RZ, R62 ;  /* 0x000000ffff807224 */ /* 0x000fe400078e003e */
[C---:B------:R-:W-:Y:S01]  /*b4a0*/  FMUL.FTZ R62, R6.reuse, R158 ;  /* 0x0000009e063e7220 */ /* 0x040fe20000410000 */
[----:B------:R-:W4:Y:S01]  /*b4b0*/  LDL.LU R156, [R1+0xc0] ;  /* 0x0000c000019c7983 */ /* 0x000f220000300800 */
[----:B------:R-:W-:Y:S02]  /*b4c0*/  IMAD.MOV.U32 R145, RZ, RZ, R46 ;  /* 0x000000ffff917224 */ /* 0x000fe400078e002e */
[C---:B------:R-:W-:Y:S01]  /*b4d0*/  FMUL.FTZ R46, R6.reuse, R142 ;  /* 0x0000008e062e7220 */ /* 0x040fe20000410000 */
[----:B------:R1:W4:Y:S01]  /*b4e0*/  LDL.S16 R154, [R1+0x60] ;  /* 0x00006000019a7983 */ /* 0x0003220000100600 */
[----:B------:R-:W-:Y:S02]  /*b4f0*/  IMAD.MOV.U32 R112, RZ, RZ, R43 ;  /* 0x000000ffff707224 */ /* 0x000fe400078e002b */
[C---:B------:R-:W-:Y:S01]  /*b500*/  FMUL.FTZ R43, R6.reuse, R139 ;  /* 0x0000008b062b7220 */ /* 0x040fe20000410000 */
[----:B------:R-:W-:Y:S01]  /*b510*/  MUFU.EX2 R145, R145 ;  /* 0x0000009100917308 */ /* 0x000fe20000000800 */
[----:B------:R-:W-:Y:S02]  /*b520*/  IMAD.MOV.U32 R116, RZ, RZ, R42 ;  /* 0x000000ffff747224 */ /* 0x000fe400078e002a */
[C---:B------:R-:W-:Y:S02]  /*b530*/  FMUL.FTZ R42, R6.reuse, R138 ;  /* 0x0000008a062a7220 */ /* 0x040fe40000410000 */
[----:B------:R-:W-:Y:S02]  /*b540*/  IMAD.MOV.U32 R124, RZ, RZ, R26 ;  /* 0x000000ffff7c7224 */ /* 0x000fe400078e001a */
[C---:B------:R-:W-:Y:S02]  /*b550*/  FMUL.FTZ R26, R6.reuse, R122 ;  /* 0x0000007a061a7220 */ /* 0x040fe40000410000 */
[----:B------:R-:W-:Y:S01]  /*b560*/  IMAD.MOV.U32 R125, RZ, RZ, R15 ;  /* 0x000000ffff7d7224 */ /* 0x000fe200078e000f */
[----:B------:R-:W-:Y:S01]  /*b570*/  MUFU.EX2 R116, R116 ;  /* 0x0000007400747308 */ /* 0x000fe20000000800 */
[C---:B------:R-:W-:Y:S02]  /*b580*/  FMUL.FTZ R15, R6.reuse, R111 ;  /* 0x0000006f060f7220 */ /* 0x040fe40000410000 */
[----:B------:R-:W-:Y:S02]  /*b590*/  IMAD.MOV.U32 R141, RZ, RZ, R14 ;  /* 0x000000ffff8d7224 */ /* 0x000fe400078e000e */
[----:B------:R-:W-:Y:S02]  /*b5a0*/  FMUL.FTZ R14, R6, R110 ;  /* 0x0000006e060e7220 */ /* 0x000fe40000410000 */
[----:B------:R-:W-:Y:S02]  /*b5b0*/  IMAD.MOV.U32 R142, RZ, RZ, R152 ;  /* 0x000000ffff8e7224 */ /* 0x000fe400078e0098 */
[----:B------:R-:W-:Y:S01]  /*b5c0*/  IMAD.MOV.U32 R111, RZ, RZ, R121 ;  /* 0x000000ffff6f7224 */ /* 0x000fe200078e0079 */
[----:B------:R-:W-:Y:S01]  /*b5d0*/  MUFU.EX2 R110, R35 ;  /* 0x00000023006e7308 */ /* 0x000fe20000000800 */
[----:B------:R-:W-:Y:S02]  /*b5e0*/  IMAD.MOV.U32 R121, RZ, RZ, R201 ;  /* 0x000000ffff797224 */ /* 0x000fe400078e00c9 */
[----:B------:R-:W-:Y:S02]  /*b5f0*/  IMAD.MOV.U32 R201, RZ, RZ, R205 ;  /* 0x000000ffffc97224 */ /* 0x000fe400078e00cd */
[----:B------:R-:W-:Y:S02]  /*b600*/  IMAD.MOV.U32 R152, RZ, RZ, R128 ;  /* 0x000000ffff987224 */ /* 0x000fe400078e0080 */
[----:B------:R-:W-:Y:S02]  /*b610*/  IMAD.MOV.U32 R128, RZ, RZ, R204 ;  /* 0x000000ffff807224 */ /* 0x000fe400078e00cc */
[----:B------:R-:W-:Y:S01]  /*b620*/  IMAD.MOV.U32 R143, RZ, RZ, R125 ;  /* 0x000000ffff8f7224 */ /* 0x000fe200078e007d */
[----:B------:R-:W-:Y:S01]  /*b630*/  MUFU.EX2 R112, R112 ;  /* 0x0000007000707308 */ /* 0x000fe20000000800 */
[----:B------:R-:W-:Y:S02]  /*b640*/  IMAD.MOV.U32 R122, RZ, RZ, R108 ;  /* 0x000000ffff7a7224 */ /* 0x000fe400078e006c */
[----:B------:R-:W-:Y:S02]  /*b650*/  FADD.FTZ R55, R55, R100 ;  /* 0x0000006437377221 */ /* 0x000fe40000010000 */
[----:B------:R-:W-:Y:S02]  /*b660*/  IMAD.MOV.U32 R123, RZ, RZ, R141 ;  /* 0x000000ffff7b7224 */ /* 0x000fe400078e008d */
[----:B------:R-:W-:Y:S02]  /*b670*/  IMAD.MOV.U32 R141, RZ, RZ, R109 ;  /* 0x000000ffff8d7224 */ /* 0x000fe400078e006d */
[----:B------:R-:W-:Y:S01]  /*b680*/  IMAD.MOV.U32 R139, RZ, RZ, R124 ;  /* 0x000000ffff8b7224 */ /* 0x000fe200078e007c */
[----:B------:R1:W1:Y:S01]  /*b690*/  MUFU.EX2 R125, R34 ;  /* 0x00000022007d7308 */ /* 0x0002620000000800 */
[----:B------:R-:W-:Y:S02]  /*b6a0*/  IMAD.MOV.U32 R124, RZ, RZ, R117 ;  /* 0x000000ffff7c7224 */ /* 0x000fe400078e0075 */
[----:B------:R-:W-:Y:S02]  /*b6b0*/  IMAD.MOV.U32 R155, RZ, RZ, c[0x0][0x228] ;  /* 0x00008a00ff9b7624 */ /* 0x000fe400078e00ff */
[----:B------:R-:W-:Y:S02]  /*b6c0*/  FMUL.FTZ R98, R165, R98 ;  /* 0x00000062a5627220 */ /* 0x000fe40000410000 */
[----:B------:R-:W-:Y:S02]  /*b6d0*/  IMAD.SHL.U32 R155, R155, 0x8, RZ ;  /* 0x000000089b9b7824 */ /* 0x000fe400078e00ff */
[C---:B------:R-:W-:Y:S01]  /*b6e0*/  FMUL.FTZ R99, R165.reuse, R99 ;  /* 0x00000063a5637220 */ /* 0x040fe20000410000 */
[----:B------:R1:W-:Y:S01]  /*b6f0*/  MUFU.EX2 R100, R19 ;  /* 0x0000001300647308 */ /* 0x0003e20000000800 */
[C---:B------:R-:W-:Y:S02]  /*b700*/  FMUL.FTZ R70, R165.reuse, R70 ;  /* 0x00000046a5467220 */ /* 0x040fe40000410000 */
[C---:B------:R-:W-:Y:S02]  /*b710*/  FMUL.FTZ R71, R165.reuse, R71 ;  /* 0x00000047a5477220 */ /* 0x040fe40000410000 */
[C---:B------:R-:W-:Y:S02]  /*b720*/  FMUL.FTZ R82, R165.reuse, R82 ;  /* 0x00000052a5527220 */ /* 0x040fe40000410000 */
[C---:B------:R-:W-:Y:S02]  /*b730*/  FMUL.FTZ R83, R165.reuse, R83 ;  /* 0x00000053a5537220 */ /* 0x040fe40000410000 */
[C---:B------:R-:W-:Y:S01]  /*b740*/  FMUL.FTZ R86, R165.reuse, R86 ;  /* 0x00000056a5567220 */ /* 0x040fe20000410000 */
[----:B------:R-:W-:Y:S01]  /*b750*/  MUFU.EX2 R123, R123 ;  /* 0x0000007b007b7308 */ /* 0x000fe20000000800 */
[----:B------:R-:W-:Y:S02]  /*b760*/  FMUL.FTZ R87, R165, R87 ;  /* 0x00000057a5577220 */ /* 0x000fe40000410000 */
[----:B-1----:R-:W-:Y:S07]  /*b770*/  FADD.FTZ R34, R200, R55 ;  /* 0x00000037c8227221 */ /* 0x002fee0000010000 */
[----:B------:R-:W-:Y:S01]  /*b780*/  MUFU.EX2 R141, R141 ;  /* 0x0000008d008d7308 */ /* 0x000fe20000000800 */
[----:B------:R-:W-:Y:S01]  /*b790*/  PRMT R19, R22, 0x7632, R19 ;  /* 0x0000763216137816 */ /* 0x000fe20000000013 */
[----:B---3--:R-:W-:Y:S08]  /*b7a0*/  FFMA.FTZ R104, R7, R101, R54 ;  /* 0x0000006507687223 */ /* 0x008ff00000010036 */
[----:B------:R-:W1:Y:S01]  /*b7b0*/  MUFU.EX2 R7, R195 ;  /* 0x000000c300077308 */ /* 0x000e620000000800 */
[----:B------:R-:W-:Y:S04]  /*b7c0*/  FADD.FTZ R104, R67, R104 ;  /* 0x0000006843687221 */ /* 0x000fe80000010000 */
[----:B------:R-:W-:Y:S01]  /*b7d0*/  FADD.FTZ R55, R125, R104 ;  /* 0x000000687d377221 */ /* 0x000fe20000010000 */
[C---:B------:R-:W-:Y:S03]  /*b7e0*/  F2FP.PACK_AB R125, R110.reuse, R125 ;  /* 0x0000007d6e7d723e */ /* 0x040fe600000000ff */
[----:B------:R-:W-:Y:S01]  /*b7f0*/  FADD.FTZ R110, R110, R55 ;  /* 0x000000376e6e7221 */ /* 0x000fe20000010000 */
[C---:B-1----:R-:W-:Y:S01]  /*b800*/  F2FP.PACK_AB R127, R7.reuse, R200 ;  /* 0x000000c8077f723e */ /* 0x042fe200000000ff */
[----:B------:R-:W-:Y:S03]  /*b810*/  FADD.FTZ R35, R7, R34 ;  /* 0x0000002207237221 */ /* 0x000fe60000010000 */
[----:B------:R-:W-:Y:S01]  /*b820*/  PRMT R120, R127, 0x7632, R120 ;  /* 0x000076327f787816 */ /* 0x000fe20000000078 */
[----:B------:R-:W-:Y:S01]  /*b830*/  FADD.FTZ R35, R116, R35 ;  /* 0x0000002374237221 */ /* 0x000fe20000010000 */
[C---:B------:R-:W-:Y:S03]  /*b840*/  F2FP.PACK_AB R116, R112.reuse, R116 ;  /* 0x000000747074723e */ /* 0x040fe600000000ff */
[----:B------:R-:W-:Y:S02]  /*b850*/  FADD.FTZ R112, R112, R35 ;  /* 0x0000002370707221 */ /* 0x000fe40000010000 */
[----:B------:R-:W-:Y:S02]  /*b860*/  FMUL.FTZ R35, R165, R131 ;  /* 0x00000083a5237220 */ /* 0x000fe40000410000 */
[----:B------:R-:W-:Y:S01]  /*b870*/  MUFU.EX2 R131, R142 ;  /* 0x0000008e00837308 */ /* 0x000fe20000000800 */
[----:B--2---:R-:W-:Y:S01]  /*b880*/  LOP3.LUT R101, R199, UR25, R210, 0x96, !PT ;  /* 0x00000019c7657c12 */ /* 0x004fe2000f8e96d2 */
[----:B------:R-:W-:Y:S04]  /*b890*/  IMAD.WIDE.U32 R198, R198, -0x2daee0ad, RZ ;  /* 0xd2511f53c6c67825 */ /* 0x000fe800078e00ff */
[----:B------:R-:W-:Y:S04]  /*b8a0*/  IMAD.WIDE.U32 R106, R101, -0x2daee0ad, RZ ;  /* 0xd2511f53656a7825 */ /* 0x000fe800078e00ff */
[----:B----4-:R-:W-:Y:S01]  /*b8b0*/  FFMA.FTZ R105, R6, R105, R39 ;  /* 0x0000006906697223 */ /* 0x010fe20000010027 */
[----:B------:R-:W-:Y:S02]  /*b8c0*/  LOP3.LUT R6, R107, UR27, R212, 0x96, !PT ;  /* 0x0000001b6b067c12 */ /* 0x000fe4000f8e96d4 */
[----:B------:R-:W-:Y:S01]  /*b8d0*/  LOP3.LUT R101, R199, UR19, R106, 0x96, !PT ;  /* 0x00000013c7657c12 */ /* 0x000fe2000f8e966a */
[----:B------:R-:W-:Y:S01]  /*b8e0*/  FFMA.FTZ R106, R165, R156, R18 ;  /* 0x0000009ca56a7223 */ /* 0x000fe20000010012 */
[----:B------:R-:W-:Y:S01]  /*b8f0*/  F2FP.PACK_AB R18, R51, R18 ;  /* 0x000000123312723e */ /* 0x000fe200000000ff */
[----:B------:R-:W-:Y:S01]  /*b900*/  IMAD.WIDE.U32 R156, R6, -0x326172a9, RZ ;  /* 0xcd9e8d57069c7825 */ /* 0x000fe200078e00ff */
[C---:B------:R-:W-:Y:S01]  /*b910*/  F2FP.PACK_AB R107, R66.reuse, R39 ;  /* 0x00000027426b723e */ /* 0x040fe200000000ff */
[----:B------:R-:W-:Y:S01]  /*b920*/  @!P3 HADD2 R154, -R22.H0_H0, -RZ.H0_H0 ;  /* 0xa00000ff169ab230 */ /* 0x000fe20000000900 */
[----:B------:R-:W-:Y:S01]  /*b930*/  F2FP.PACK_AB R6, R67, R54 ;  /* 0x000000364306723e */ /* 0x000fe200000000ff */
[----:B------:R-:W-:Y:S01]  /*b940*/  FADD.FTZ R106, R51, R106 ;  /* 0x0000006a336a7221 */ /* 0x000fe20000010000 */
[----:B------:R-:W-:Y:S01]  /*b950*/  LOP3.LUT R51, R157, UR22, R160, 0x96, !PT ;  /* 0x000000169d337c12 */ /* 0x000fe2000f8e96a0 */
[----:B------:R-:W-:Y:S01]  /*b960*/  IMAD.WIDE.U32 R108, R101, -0x326172a9, RZ ;  /* 0xcd9e8d57656c7825 */ /* 0x000fe200078e00ff */
[----:B------:R-:W-:Y:S01]  /*b970*/  PRMT R104, R107, 0x7632, R104 ;  /* 0x000076326b687816 */ /* 0x000fe20000000068 */
[----:B------:R1:W-:Y:S01]  /*b980*/  @!P3 STL.S16 [R1+0x60], R154 ;  /* 0x0000609a0100b387 */ /* 0x0003e20000100600 */
[----:B------:R-:W2:Y:S01]  /*b990*/  MUFU.EX2 R67, R38 ;  /* 0x0000002600437308 */ /* 0x000ea20000000800 */
[----:B------:R-:W-:Y:S01]  /*b9a0*/  IMAD.WIDE.U32 R204, R51, -0x2daee0ad, RZ ;  /* 0xd2511f5333cc7825 */ /* 0x000fe200078e00ff */
[----:B------:R-:W-:Y:S01]  /*b9b0*/  LOP3.LUT R156, R109, UR18, R156, 0x96, !PT ;  /* 0x000000126d9c7c12 */ /* 0x000fe2000f8e969c */
[----:B------:R3:W4:Y:S02]  /*b9c0*/  LDL.S16 R101, [R1+0x4c] ;  /* 0x00004c0001657983 */ /* 0x0007240000100600 */
[--C-:B------:R-:W-:Y:S01]  /*b9d0*/  FADD.FTZ R51, R66, R105.reuse ;  /* 0x0000006942337221 */ /* 0x100fe20000010000 */
[----:B------:R-:W-:Y:S01]  /*b9e0*/  LOP3.LUT R194, R205, UR14, R198, 0x96, !PT ;  /* 0x0000000ecdc27c12 */ /* 0x000fe2000f8e96c6 */
[----:B------:R3:W3:Y:S01]  /*b9f0*/  LDL.S16 R109, [R1+0x54] ;  /* 0x00005400016d7983 */ /* 0x0006e20000100600 */
[----:B------:R-:W-:Y:S01]  /*ba00*/  PRMT R66, R154, 0x7610, R66 ;  /* 0x000076109a427816 */ /* 0x000fe20000000042 */
[----:B------:R-:W-:Y:S01]  /*ba10*/  FADD.FTZ R7, R113, R106 ;  /* 0x0000006a71077221 */ /* 0x000fe20000010000 */
[----:B------:R-:W-:Y:S01]  /*ba20*/  F2FP.PACK_AB R113, R100, R113 ;  /* 0x000000716471723e */ /* 0x000fe200000000ff */
[----:B------:R-:W-:Y:S01]  /*ba30*/  IMAD.WIDE.U32 R194, R194, -0x326172a9, RZ ;  /* 0xcd9e8d57c2c27825 */ /* 0x000fe200078e00ff */
[----:B------:R-:W-:Y:S03]  /*ba40*/  PRMT R105, R6, 0x7632, R105 ;  /* 0x0000763206697816 */ /* 0x000fe60000000069 */
[----:B------:R-:W-:Y:S01]  /*ba50*/  IMAD.WIDE.U32 R156, R156, -0x2daee0ad, RZ ;  /* 0xd2511f539c9c7825 */ /* 0x000fe200078e00ff */
[----:B------:R-:W-:Y:S02]  /*ba60*/  LOP3.LUT R117, R195, UR13, R108, 0x96, !PT ;  /* 0x0000000dc3757c12 */ /* 0x000fe4000f8e966c */
[----:B------:R3:W3:Y:S01]  /*ba70*/  LDL.S16 R108, [R1+0x50] ;  /* 0x00005000016c7983 */ /* 0x0006e20000100600 */
[----:B------:R-:W-:Y:S01]  /*ba80*/  FADD.FTZ R34, R100, R7 ;  /* 0x0000000764227221 */ /* 0x000fe20000010000 */
[----:B------:R-:W-:Y:S01]  /*ba90*/  PRMT R100, R22, 0x5410, R19 ;  /* 0x0000541016647816 */ /* 0x000fe20000000013 */
[----:B------:R-:W-:Y:S01]  /*baa0*/  FADD.FTZ R106, R50, R51 ;  /* 0x00000033326a7221 */ /* 0x000fe20000010000 */
[----:B------:R-:W-:Y:S01]  /*bab0*/  @!P3 PRMT R22, R66, 0x5410, RZ ;  /* 0x000054104216b816 */ /* 0x000fe200000000ff */
[----:B------:R-:W-:Y:S01]  /*bac0*/  FADD.FTZ R34, R145, R34 ;  /* 0x0000002291227221 */ /* 0x000fe20000010000 */
[----:B------:R-:W-:Y:S01]  /*bad0*/  LOP3.LUT R204, R157, UR10, R204, 0x96, !PT ;  /* 0x0000000a9dcc7c12 */ /* 0x000fe2000f8e96cc */
[----:B------:R3:W3:Y:S01]  /*bae0*/  LDL.S16 R66, [R1+0x48] ;  /* 0x0000480001427983 */ /* 0x0006e20000100600 */
[----:B--2---:R-:W-:Y:S01]  /*baf0*/  F2FP.PACK_AB R149, R67, R50 ;  /* 0x000000324395723e */ /* 0x004fe200000000ff */
[----:B-1----:R-:W-:Y:S01]  /*bb00*/  IMAD.MOV.U32 R154, RZ, RZ, R143 ;  /* 0x000000ffff9a7224 */ /* 0x002fe200078e008f */
[----:B------:R-:W-:Y:S01]  /*bb10*/  F2FP.PACK_AB R145, R23, R145 ;  /* 0x000000911791723e */ /* 0x000fe200000000ff */
[----:B------:R-:W-:Y:S01]  /*bb20*/  IMAD.WIDE.U32 R204, R204, -0x326172a9, RZ ;  /* 0xcd9e8d57cccc7825 */ /* 0x000fe200078e00ff */
[----:B------:R1:W-:Y:S01]  /*bb30*/  STG.E.U16 [R202.64], R22 ;  /* 0x00000016ca007986 */ /* 0x0003e2000c101510 */
[----:B------:R2:W-:Y:S02]  /*bb40*/  MUFU.EX2 R157, R168 ;  /* 0x000000a8009d7308 */ /* 0x0005e40000000800 */
[----:B------:R-:W-:Y:S01]  /*bb50*/  IMAD.MOV.U32 R143, RZ, RZ, R152 ;  /* 0x000000ffff8f7224 */ /* 0x000fe200078e0098 */
[----:B------:R-:W-:Y:S01]  /*bb60*/  LOP3.LUT R39, R205, UR26, R194, 0x96, !PT ;  /* 0x0000001acd277c12 */ /* 0x000fe2000f8e96c2 */
[----:B------:R-:W-:Y:S02]  /*bb70*/  IMAD.MOV.U32 R152, RZ, RZ, R124 ;  /* 0x000000ffff987224 */ /* 0x000fe400078e007c */
[----:B------:R-:W-:Y:S01]  /*bb80*/  IMAD.MOV.U32 R124, RZ, RZ, R128 ;  /* 0x000000ffff7c7224 */ /* 0x000fe200078e0080 */
[----:B------:R-:W-:Y:S01]  /*bb90*/  LOP3.LUT R7, R39, 0xff, RZ, 0xc0, !PT ;  /* 0x000000ff27077812 */ /* 0x000fe200078ec0ff */
[----:B------:R-:W-:Y:S02]  /*bba0*/  IMAD.MOV.U32 R128, RZ, RZ, R201 ;  /* 0x000000ffff807224 */ /* 0x000fe400078e00c9 */
[----:B------:R-:W-:Y:S01]  /*bbb0*/  IMAD.MOV.U32 R201, RZ, RZ, c[0x0][0x228] ;  /* 0x00008a00ffc97624 */ /* 0x000fe200078e00ff */
[----:B------:R-:W-:Y:S01]  /*bbc0*/  ISETP.LE.U32.AND P0, PT, R7, UR23, PT ;  /* 0x0000001707007c0c */ /* 0x000fe2000bf03070 */
[----:B------:R-:W-:Y:S01]  /*bbd0*/  IMAD.MOV.U32 R158, RZ, RZ, R143 ;  /* 0x000000ffff9e7224 */ /* 0x000fe200078e008f */
[----:B------:R-:W-:Y:S01]  /*bbe0*/  PRMT R7, R18, 0x7632, R7 ;  /* 0x0000763212077816 */ /* 0x000fe20000000007 */
[----:B------:R-:W-:Y:S01]  /*bbf0*/  IMAD.MOV.U32 R143, RZ, RZ, R122 ;  /* 0x000000ffff8f7224 */ /* 0x000fe200078e007a */
[----:B------:R-:W-:Y:S01]  /*bc00*/  MUFU.EX2 R124, R124 ;  /* 0x0000007c007c7308 */ /* 0x000fe20000000800 */
[----:B------:R-:W-:Y:S02]  /*bc10*/  FADD.FTZ R106, R67, R106 ;  /* 0x0000006a436a7221 */ /* 0x000fe40000010000 */
[----:B------:R-:W-:Y:S02]  /*bc20*/  FMUL.FTZ R67, R165, R163 ;  /* 0x000000a3a5437220 */ /* 0x000fe40000410000 */
[----:B--2---:R-:W-:Y:S05]  /*bc30*/  IMAD.MOV.U32 R168, RZ, RZ, R212 ;  /* 0x000000ffffa87224 */ /* 0x004fea00078e00d4 */
[----:B------:R-:W-:Y:S01]  /*bc40*/  MUFU.EX2 R143, R143 ;  /* 0x0000008f008f7308 */ /* 0x000fe20000000800 */
[----:B-1----:R-:W-:Y:S01]  /*bc50*/  LOP3.LUT R22, R39, 0xffff, RZ, 0xc0, !PT ;  /* 0x0000ffff27167812 */ /* 0x002fe200078ec0ff */
[----:B----4-:R-:W-:Y:S02]  /*bc60*/  @!P4 HADD2 R101, -R7.H0_H0, -RZ.H0_H0 ;  /* 0xa00000ff0765c230 */ /* 0x010fe40000000900 */
[----:B---3--:R-:W-:Y:S03]  /*bc70*/  @!P6 HADD2 R109, -R19.H0_H0, -RZ.H0_H0 ;  /* 0xa00000ff136de230 */ /* 0x008fe60000000900 */
[----:B------:R-:W-:Y:S02]  /*bc80*/  PRMT R55, R101, 0x7610, R55 ;  /* 0x0000761065377816 */ /* 0x000fe40000000037 */
[----:B------:R-:W-:Y:S01]  /*bc90*/  PRMT R38, R109, 0x7610, R38 ;  /* 0x000076106d267816 */ /* 0x000fe20000000026 */
[----:B------:R1:W-:Y:S03]  /*bca0*/  @!P6 STL.S16 [R1+0x54], R109 ;  /* 0x0000546d0100e387 */ /* 0x0003e60000100600 */
[----:B------:R-:W-:Y:S01]  /*bcb0*/  @!P6 PRMT R19, R38, 0x5410, RZ ;  /* 0x000054102613e816 */ /* 0x000fe200000000ff */
[----:B------:R-:W-:Y:S01]  /*bcc0*/  IMAD.MOV.U32 R38, RZ, RZ, c[0x0][0x228] ;  /* 0x00008a00ff267624 */ /* 0x000fe200078e00ff */
[----:B------:R-:W-:Y:S03]  /*bcd0*/  @!P5 HADD2 R108, -R18.H0_H0, -RZ.H0_H0 ;  /* 0xa00000ff126cd230 */ /* 0x000fe60000000900 */
[----:B------:R2:W-:Y:S02]  /*bce0*/  STG.E.U16 [R202.64+0x2], R19 ;  /* 0x00000213ca007986 */ /* 0x0005e4000c101510 */
[----:B------:R-:W-:Y:S02]  /*bcf0*/  PRMT R50, R108, 0x7610, R50 ;  /* 0x000076106c327816 */ /* 0x000fe40000000032 */
[----:B------:R3:W-:Y:S01]  /*bd00*/  @!P5 STL.S16 [R1+0x50], R108 ;  /* 0x0000506c0100d387 */ /* 0x0007e20000100600 */
[----:B------:R-:W-:Y:S03]  /*bd10*/  @!P0 HADD2 R66, -R6.H0_H0, -RZ.H0_H0 ;  /* 0xa00000ff06428230 */ /* 0x000fe60000000900 */
[----:B------:R4:W-:Y:S02]  /*bd20*/  @!P4 STL.S16 [R1+0x4c], R101 ;  /* 0x00004c650100c387 */ /* 0x0009e40000100600 */
[----:B------:R-:W-:Y:S02]  /*bd30*/  PRMT R54, R66, 0x7610, R54 ;  /* 0x0000761042367816 */ /* 0x000fe40000000036 */
[----:B------:R4:W-:Y:S01]  /*bd40*/  @!P0 STL.S16 [R1+0x48], R66 ;  /* 0x0000484201008387 */ /* 0x0009e20000100600 */
[----:B-1----:R-:W-:Y:S02]  /*bd50*/  PRMT R109, R107, 0x5410, R104 ;  /* 0x000054106b6d7816 */ /* 0x002fe40000000068 */
[----:B--2---:R-:W-:Y:S01]  /*bd60*/  SHF.R.U32.HI R19, RZ, 0x8, R22 ;  /* 0x00000008ff137819 */ /* 0x004fe20000011616 */
[----:B------:R-:W-:Y:S01]  /*bd70*/  FMUL.FTZ R22, R165, R118 ;  /* 0x00000076a5167220 */ /* 0x000fe20000410000 */
[----:B---3--:R-:W-:Y:S01]  /*bd80*/  PRMT R108, R6, 0x5410, R105 ;  /* 0x00005410066c7816 */ /* 0x008fe20000000069 */
[----:B------:R-:W1:Y:S01]  /*bd90*/  MUFU.EX2 R118, R154 ;  /* 0x0000009a00767308 */ /* 0x000e620000000800 */
[----:B------:R-:W-:Y:S02]  /*bda0*/  @!P0 PRMT R6, R54, 0x5410, RZ ;  /* 0x0000541036068816 */ /* 0x000fe400000000ff */
[----:B------:R-:W-:Y:S01]  /*bdb0*/  LOP3.LUT R19, R19, 0xffff, RZ, 0xc0, !PT ;  /* 0x0000ffff13137812 */ /* 0x000fe200078ec0ff */
[----:B------:R2:W3:Y:S01]  /*bdc0*/  LDL.S16 R54, [R1+0x5c] ;  /* 0x00005c0001367983 */ /* 0x0004e20000100600 */
[----:B----4-:R-:W-:Y:S02]  /*bdd0*/  PRMT R101, R18, 0x5410, R7 ;  /* 0x0000541012657816 */ /* 0x010fe40000000007 */
[----:B------:R-:W-:Y:S01]  /*bde0*/  ISETP.LE.U32.AND P6, PT, R19, UR23, PT ;  /* 0x0000001713007c0c */ /* 0x000fe2000bfc3070 */
[----:B------:R-:W-:Y:S01]  /*bdf0*/  FMUL.FTZ R66, R165, R162 ;  /* 0x000000a2a5427220 */ /* 0x000fe20000410000 */
[----:B------:R-:W-:Y:S01]  /*be00*/  @!P5 PRMT R18, R50, 0x5410, RZ ;  /* 0x000054103212d816 */ /* 0x000fe200000000ff */
[----:B------:R-:W-:Y:S01]  /*be10*/  IMAD.WIDE R50, R38, 0x70, R196 ;  /* 0x0000007026327825 */ /* 0x000fe200078e02c4 */
[----:B------:R-:W-:Y:S02]  /*be20*/  LOP3.LUT R19, R176, 0xff, RZ, 0xc0, !PT ;  /* 0x000000ffb0137812 */ /* 0x000fe400078ec0ff */
[----:B------:R-:W-:Y:S01]  /*be30*/  @!P4 PRMT R7, R55, 0x5410, RZ ;  /* 0x000054103707c816 */ /* 0x000fe200000000ff */
[----:B------:R4:W-:Y:S01]  /*be40*/  STG.E.U16 [R196.64], R18 ;  /* 0x00000012c4007986 */ /* 0x0009e2000c101510 */
[----:B------:R-:W-:Y:S01]  /*be50*/  ISETP.LE.U32.AND P2, PT, R19, UR23, PT ;  /* 0x0000001713007c0c */ /* 0x000fe2000bf43070 */
[----:B------:R-:W-:Y:S02]  /*be60*/  IMAD.WIDE.U32 R162, R117, -0x2daee0ad, RZ ;  /* 0xd2511f5375a27825 */ /* 0x000fe400078e00ff */
[----:B------:R2:W-:Y:S02]  /*be70*/  STG.E.U16 [R196.64+0x2], R7 ;  /* 0x00000207c4007986 */ /* 0x0005e4000c101510 */
[----:B------:R-:W-:Y:S02]  /*be80*/  IMAD R55, R201, 0x38, R155 ;  /* 0x00000038c9377824 */ /* 0x000fe400078e029b */
[----:B------:R2:W-:Y:S01]  /*be90*/  STG.E.U16 [R50.64], R6 ;  /* 0x0000000632007986 */ /* 0x0005e2000c101510 */
[----:B------:R-:W-:Y:S01]  /*bea0*/  IMAD R38, R38, 0x48, RZ ;  /* 0x0000004826267824 */ /* 0x000fe200078e02ff */
[----:B-1----:R-:W-:Y:S01]  /*beb0*/  F2FP.PACK_AB R137, R123, R118 ;  /* 0x000000767b89723e */ /* 0x002fe200000000ff */
[----:B------:R-:W-:Y:S01]  /*bec0*/  IMAD.MOV.U32 R155, RZ, RZ, R139 ;  /* 0x000000ffff9b7224 */ /* 0x000fe200078e008b */
[----:B------:R-:W-:Y:S01]  /*bed0*/  IADD3 R55, R55, 0x1, RZ ;  /* 0x0000000137377810 */ /* 0x000fe20007ffe0ff */
[----:B------:R-:W-:Y:S02]  /*bee0*/  IMAD.MOV.U32 R139, RZ, RZ, R111 ;  /* 0x000000ffff8b7224 */ /* 0x000fe400078e006f */
[----:B------:R-:W-:Y:S01]  /*bef0*/  FADD.FTZ R111, R23, R34 ;  /* 0x00000022176f7221 */ /* 0x000fe20000010000 */
[----:B------:R-:W-:Y:S01]  /*bf00*/  LEA R198, P0, R55, R202, 0x1 ;  /* 0x000000ca37c67211 */ /* 0x000fe200078008ff */
[C---:B------:R-:W-:Y:S02]  /*bf10*/  FMUL.FTZ R34, R165.reuse, R130 ;  /* 0x00000082a5227220 */ /* 0x040fe40000410000 */
[----:B------:R-:W-:Y:S01]  /*bf20*/  FMUL.FTZ R23, R165, R119 ;  /* 0x00000077a5177220 */ /* 0x000fe20000410000 */
[----:B------:R-:W-:Y:S01]  /*bf30*/  LEA.HI.X.SX32 R199, R55, R203, 0x1, P0 ;  /* 0x000000cb37c77211 */ /* 0x000fe200000f0eff */
[C---:B------:R-:W-:Y:S01]  /*bf40*/  FMUL.FTZ R55, R165.reuse, R151 ;  /* 0x00000097a5377220 */ /* 0x040fe20000410000 */
[C---:B------:R-:W-:Y:S01]  /*bf50*/  LEA R200, P0, R38.reuse, R202, 0x1 ;  /* 0x000000ca26c87211 */ /* 0x040fe200078008ff */
[----:B------:R-:W-:Y:S03]  /*bf60*/  MUFU.EX2 R151, R218 ;  /* 0x000000da00977308 */ /* 0x000fe60000000800 */
[----:B------:R-:W-:Y:S01]  /*bf70*/  LEA.HI.X.SX32 R201, R38, R203, 0x1, P0 ;  /* 0x000000cb26c97211 */ /* 0x000fe200000f0eff */
[C---:B------:R-:W-:Y:S01]  /*bf80*/  FMUL.FTZ R38, R165.reuse, R134 ;  /* 0x00000086a5267220 */ /* 0x040fe20000410000 */
[----:B----4-:R-:W-:Y:S02]  /*bf90*/  SHF.R.U32.HI R18, RZ, 0x18, R176 ;  /* 0x00000018ff127819 */ /* 0x010fe400000116b0 */
[--C-:B--2---:R-:W-:Y:S02]  /*bfa0*/  SHF.R.U32.HI R7, RZ, 0x18, R39.reuse ;  /* 0x00000018ff077819 */ /* 0x104fe40000011627 */
[----:B------:R-:W-:Y:S01]  /*bfb0*/  ISETP.LE.U32.AND P1, PT, R18, UR23, PT ;  /* 0x0000001712007c0c */ /* 0x000fe2000bf23070 */
[----:B------:R-:W1:Y:S01]  /*bfc0*/  MUFU.EX2 R139, R139 ;  /* 0x0000008b008b7308 */ /* 0x000e620000000800 */
[----:B------:R-:W-:Y:S01]  /*bfd0*/  SHF.R.U32.HI R6, RZ, 0x10, R39 ;  /* 0x00000010ff067819 */ /* 0x000fe20000011627 */
[----:B------:R-:W-:Y:S01]  /*bfe0*/  FMUL.FTZ R39, R165, R135 ;  /* 0x00000087a5277220 */ /* 0x000fe20000410000 */
[----:B------:R-:W-:Y:S01]  /*bff0*/  ISETP.LE.U32.AND P4, PT, R7, UR23, PT ;  /* 0x0000001707007c0c */ /* 0x000fe2000bf83070 */
[C---:B------:R-:W-:Y:S01]  /*c000*/  FMUL.FTZ R51, R165.reuse, R147 ;  /* 0x00000093a5337220 */ /* 0x040fe20000410000 */
[----:B------:R-:W-:Y:S01]  /*c010*/  LOP3.LUT R6, R6, 0xff, RZ, 0xc0, !PT ;  /* 0x000000ff06067812 */ /* 0x000fe200078ec0ff */
[----:B------:R-:W-:Y:S01]  /*c020*/  FMUL.FTZ R50, R165, R146 ;  /* 0x00000092a5327220 */ /* 0x000fe20000410000 */
[----:B------:R-:W-:Y:S02]  /*c030*/  PRMT R147, R116, 0x7610, R147 ;  /* 0x0000761074937816 */ /* 0x000fe40000000093 */
[----:B------:R-:W-:Y:S01]  /*c040*/  ISETP.LE.U32.AND P5, PT, R6, UR23, PT ;  /* 0x0000001706007c0c */ /* 0x000fe2000bfa3070 */
[----:B------:R-:W-:Y:S01]  /*c050*/  MUFU.EX2 R135, R129 ;  /* 0x0000008100877308 */ /* 0x000fe20000000800 */
[----:B------:R-:W-:Y:S02]  /*c060*/  LOP3.LUT R6, R176, 0xffff, RZ, 0xc0, !PT ;  /* 0x0000ffffb0067812 */ /* 0x000fe400078ec0ff */
[----:B------:R-:W-:Y:S02]  /*c070*/  PRMT R116, R116, 0x7632, R116 ;  /* 0x0000763274747816 */ /* 0x000fe40000000074 */
[----:B------:R-:W-:Y:S04]  /*c080*/  SHF.R.U32.HI R6, RZ, 0x8, R6 ;  /* 0x00000008ff067819 */ /* 0x000fe80000011606 */
[----:B------:R-:W-:Y:S01]  /*c090*/  LOP3.LUT R6, R6, 0xffff, RZ, 0xc0, !PT ;  /* 0x0000ffff06067812 */ /* 0x000fe200078ec0ff */
[----:B------:R-:W2:Y:S01]  /*c0a0*/  MUFU.EX2 R119, R155 ;  /* 0x0000009b00777308 */ /* 0x000ea20000000800 */
[----:B-1----:R-:W-:Y:S01]  /*c0b0*/  FADD.FTZ R112, R139, R112 ;  /* 0x000000708b707221 */ /* 0x002fe20000010000 */
[C---:B--2---:R-:W-:Y:S03]  /*c0c0*/  F2FP.PACK_AB R139, R119.reuse, R139 ;  /* 0x0000008b778b723e */ /* 0x044fe600000000ff */
[--C-:B------:R-:W-:Y:S01]  /*c0d0*/  FADD.FTZ R119, R119, R112.reuse ;  /* 0x0000007077777221 */ /* 0x100fe20000010000 */
[----:B------:R-:W-:Y:S01]  /*c0e0*/  PRMT R112, R113, 0x7632, R112 ;  /* 0x0000763271707816 */ /* 0x000fe20000000070 */
[----:B---3--:R-:W-:Y:S05]  /*c0f0*/  @!P6 HADD2 R54, -R105.H0_H0, -RZ.H0_H0 ;  /* 0xa00000ff6936e230 */ /* 0x008fea0000000900 */
[----:B------:R-:W-:Y:S01]  /*c100*/  PRMT R7, R54, 0x7610, R7 ;  /* 0x0000761036077816 */ /* 0x000fe20000000007 */
[----:B------:R1:W-:Y:S03]  /*c110*/  @!P6 STL.S16 [R1+0x5c], R54 ;  /* 0x00005c360100e387 */ /* 0x0003e60000100600 */
[----:B------:R-:W-:Y:S01]  /*c120*/  @!P6 PRMT R105, R7, 0x5410, RZ ;  /* 0x000054100769e816 */ /* 0x000fe200000000ff */
[----:B------:R2:W3:Y:S01]  /*c130*/  LDL.S16 R19, [R1+0x58] ;  /* 0x0000580001137983 */ /* 0x0004e20000100600 */
[----:B------:R-:W-:Y:S02]  /*c140*/  SHF.R.U32.HI R7, RZ, 0x10, R176 ;  /* 0x00000010ff077819 */ /* 0x000fe400000116b0 */
[----:B------:R-:W-:Y:S01]  /*c150*/  ISETP.LE.U32.AND P6, PT, R6, UR23, PT ;  /* 0x0000001706007c0c */ /* 0x000fe2000bfc3070 */
[----:B------:R2:W4:Y:S01]  /*c160*/  LDL.S16 R18, [R1+0x44] ;  /* 0x0000440001127983 */ /* 0x0005220000100600 */
[----:B------:R-:W-:Y:S03]  /*c170*/  LOP3.LUT R7, R7, 0xff, RZ, 0xc0, !PT ;  /* 0x000000ff07077812 */ /* 0x000fe600078ec0ff */
[----:B------:R-:W-:Y:S01]  /*c180*/  STG.E.U16 [R198.64], R105 ;  /* 0x00000069c6007986 */ /* 0x000fe2000c101510 */
[----:B------:R-:W-:Y:S01]  /*c190*/  ISETP.LE.U32.AND P0, PT, R7, UR23, PT ;  /* 0x0000001707007c0c */ /* 0x000fe2000bf03070 */
[----:B-1----:R-:W-:Y:S01]  /*c1a0*/  FMUL.FTZ R54, R165, R150 ;  /* 0x00000096a5367220 */ /* 0x002fe20000410000 */
[----:B---3--:R-:W-:Y:S02]  /*c1b0*/  @!P5 HADD2 R19, -R107.H0_H0, -RZ.H0_H0 ;  /* 0xa00000ff6b13d230 */ /* 0x008fe40000000900 */
[----:B----4-:R-:W-:Y:S03]  /*c1c0*/  @!P4 HADD2 R18, -R104.H0_H0, -RZ.H0_H0 ;  /* 0xa00000ff6812c230 */ /* 0x010fe60000000900 */
[----:B------:R-:W-:Y:S01]  /*c1d0*/  PRMT R7, R19, 0x7610, R7 ;  /* 0x0000761013077816 */ /* 0x000fe20000000007 */
[----:B------:R1:W-:Y:S01]  /*c1e0*/  @!P5 STL.S16 [R1+0x58], R19 ;  /* 0x000058130100d387 */ /* 0x0003e20000100600 */
[----:B------:R-:W-:Y:S03]  /*c1f0*/  PRMT R6, R18, 0x7610, R6 ;  /* 0x0000761012067816 */ /* 0x000fe60000000006 */
[----:B------:R3:W-:Y:S01]  /*c200*/  @!P4 STL.S16 [R1+0x44], R18 ;  /* 0x000044120100c387 */ /* 0x0007e20000100600 */
[----:B------:R-:W-:Y:S01]  /*c210*/  @!P5 PRMT R107, R7, 0x5410, RZ ;  /* 0x00005410076bd816 */ /* 0x000fe200000000ff */
[C---:B------:R-:W-:Y:S01]  /*c220*/  FMUL.FTZ R7, R165.reuse, R103 ;  /* 0x00000067a5077220 */ /* 0x040fe20000410000 */
[----:B------:R-:W-:Y:S01]  /*c230*/  @!P4 PRMT R104, R6, 0x5410, RZ ;  /* 0x000054100668c816 */ /* 0x000fe200000000ff */
[----:B------:R2:W4:Y:S01]  /*c240*/  LDL.S16 R122, [R1+0x3c] ;  /* 0x00003c00017a7983 */ /* 0x0005220000100600 */
[----:B------:R-:W-:Y:S02]  /*c250*/  FMUL.FTZ R6, R165, R102 ;  /* 0x00000066a5067220 */ /* 0x000fe40000410000 */
[----:B------:R2:W2:Y:S01]  /*c260*/  MUFU.EX2 R102, R158 ;  /* 0x0000009e00667308 */ /* 0x0004a20000000800 */
[----:B------:R2:W4:Y:S01]  /*c270*/  LDL.S16 R129, [R1+0x38] ;  /* 0x0000380001817983 */ /* 0x0005220000100600 */
[----:B------:R-:W-:Y:S01]  /*c280*/  FADD.FTZ R103, R141, R110 ;  /* 0x0000006e8d677221 */ /* 0x000fe20000010000 */
[C---:B------:R-:W-:Y:S02]  /*c290*/  F2FP.PACK_AB R141, R124.reuse, R141 ;  /* 0x0000008d7c8d723e */ /* 0x040fe400000000ff */
[----:B------:R-:W-:Y:S01]  /*c2a0*/  STG.E.U16 [R200.64+0x2], R104 ;  /* 0x00000268c8007986 */ /* 0x000fe2000c101510 */
[----:B------:R-:W-:Y:S01]  /*c2b0*/  FADD.FTZ R124, R124, R103 ;  /* 0x000000677c7c7221 */ /* 0x000fe20000010000 */
[C---:B------:R-:W-:Y:S02]  /*c2c0*/  LOP3.LUT R103, R204.reuse, 0xff, RZ, 0xc0, !PT ;  /* 0x000000ffcc677812 */ /* 0x040fe400078ec0ff */
[----:B------:R-:W-:Y:S01]  /*c2d0*/  STG.E.U16 [R200.64], R107 ;  /* 0x0000006bc8007986 */ /* 0x000fe2000c101510 */
[----:B------:R-:W-:Y:S01]  /*c2e0*/  MUFU.EX2 R110, R152 ;  /* 0x00000098006e7308 */ /* 0x000fe20000000800 */
[----:B------:R-:W-:Y:S02]  /*c2f0*/  ISETP.LE.U32.AND P4, PT, R103, UR23, PT ;  /* 0x0000001767007c0c */ /* 0x000fe4000bf83070 */
[----:B------:R-:W-:Y:S01]  /*c300*/  LOP3.LUT R103, R204, 0xffff, RZ, 0xc0, !PT ;  /* 0x0000ffffcc677812 */ /* 0x000fe200078ec0ff */
[C---:B-1----:R-:W-:Y:S02]  /*c310*/  FMUL.FTZ R19, R165.reuse, R115 ;  /* 0x00000073a5137220 */ /* 0x042fe40000410000 */
[----:B------:R1:W4:Y:S01]  /*c320*/  LDL.S16 R115, [R1+0x40] ;  /* 0x0000400001737983 */ /* 0x0003220000100600 */
[----:B------:R-:W-:Y:S01]  /*c330*/  SHF.R.U32.HI R103, RZ, 0x8, R103 ;  /* 0x00000008ff677819 */ /* 0x000fe20000011667 */
[----:B---3--:R-:W-:Y:S01]  /*c340*/  FMUL.FTZ R18, R165, R114 ;  /* 0x00000072a5127220 */ /* 0x008fe20000410000 */
[----:B------:R-:W-:Y:S01]  /*c350*/  F2FP.PACK_AB R165, R167, R166 ;  /* 0x000000a6a7a5723e */ /* 0x000fe200000000ff */
[----:B------:R-:W3:Y:S01]  /*c360*/  MUFU.EX2 R114, R153 ;  /* 0x0000009900727308 */ /* 0x000ee20000000800 */
[----:B------:R-:W-:Y:S01]  /*c370*/  LOP3.LUT R103, R103, 0xffff, RZ, 0xc0, !PT ;  /* 0x0000ffff67677812 */ /* 0x000fe200078ec0ff */
[----:B--2---:R-:W-:Y:S03]  /*c380*/  IMAD.WIDE.U32 R158, R189, -0x2daee0ad, RZ ;  /* 0xd2511f53bd9e7825 */ /* 0x004fe600078e00ff */
[----:B------:R-:W-:Y:S02]  /*c390*/  ISETP.LE.U32.AND P5, PT, R103, UR23, PT ;  /* 0x0000001767007c0c */ /* 0x000fe4000bfa3070 */
[----:B------:R-:W-:Y:S03]  /*c3a0*/  SHF.R.U32.HI R103, RZ, 0x10, R204 ;  /* 0x00000010ff677819 */ /* 0x000fe600000116cc */
[----:B------:R2:W-:Y:S02]  /*c3b0*/  MUFU.EX2 R189, R186 ;  /* 0x000000ba00bd7308 */ /* 0x0005e40000000800 */
[----:B--2---:R-:W-:Y:S01]  /*c3c0*/  F2FP.PACK_AB R186, R170, R157 ;  /* 0x0000009daaba723e */ /* 0x004fe200000000ff */
[----:B----4-:R-:W-:Y:S02]  /*c3d0*/  @!P6 HADD2 R122, -R120.H0_H0, -RZ.H0_H0 ;  /* 0xa00000ff787ae230 */ /* 0x010fe40000000900 */
[----:B------:R-:W-:Y:S02]  /*c3e0*/  @!P0 HADD2 R129, -R113.H0_H0, -RZ.H0_H0 ;  /* 0xa00000ff71818230 */ /* 0x000fe40000000900 */
[----:B------:R-:W-:Y:S05]  /*c3f0*/  @!P2 HADD2 R115, -R127.H0_H0, -RZ.H0_H0 ;  /* 0xa00000ff7f73a230 */ /* 0x000fea0000000900 */
[----:B------:R-:W-:Y:S01]  /*c400*/  PRMT R126, R115, 0x7610, R126 ;  /* 0x00007610737e7816 */ /* 0x000fe2000000007e */
[----:B------:R2:W-:Y:S04]  /*c410*/  @!P2 STL.S16 [R1+0x40], R115 ;  /* 0x000040730100a387 */ /* 0x0005e80000100600 */
[----:B------:R1:W4:Y:S04]  /*c420*/  LDL.S16 R130, [R1+0x34] ;  /* 0x0000340001827983 */ /* 0x0003280000100600 */
[----:B------:R1:W-:Y:S01]  /*c430*/  @!P6 STL.S16 [R1+0x3c], R122 ;  /* 0x00003c7a0100e387 */ /* 0x0003e20000100600 */
[----:B--2---:R-:W-:Y:S01]  /*c440*/  FADD.FTZ R115, R143, R106 ;  /* 0x0000006a8f737221 */ /* 0x004fe20000010000 */
[C---:B------:R-:W-:Y:S03]  /*c450*/  F2FP.PACK_AB R143, R102.reuse, R143 ;  /* 0x0000008f668f723e */ /* 0x040fe600000000ff */
[--C-:B------:R-:W-:Y:S01]  /*c460*/  FADD.FTZ R106, R102, R115.reuse ;  /* 0x00000073666a7221 */ /* 0x100fe20000010000 */
[----:B------:R-:W-:Y:S02]  /*c470*/  PRMT R115, R122, 0x7610, R115 ;  /* 0x000076107a737816 */ /* 0x000fe40000000073 */
[----:B------:R-:W-:Y:S01]  /*c480*/  PRMT R102, R127, 0x5410, R120 ;  /* 0x000054107f667816 */ /* 0x000fe20000000078 */
[----:B-1----:R1:W-:Y:S01]  /*c490*/  MUFU.EX2 R122, R121 ;  /* 0x00000079007a7308 */ /* 0x0023e20000000800 */
[----:B------:R-:W-:Y:S01]  /*c4a0*/  @!P2 PRMT R127, R126, 0x5410, RZ ;  /* 0x000054107e7fa816 */ /* 0x000fe200000000ff */
[--C-:B------:R-:W-:Y:S01]  /*c4b0*/  FADD.FTZ R126, R118, R111.reuse ;  /* 0x0000006f767e7221 */ /* 0x100fe20000010000 */
[----:B------:R-:W-:Y:S02]  /*c4c0*/  PRMT R111, R129, 0x7610, R111 ;  /* 0x00007610816f7816 */ /* 0x000fe4000000006f */
[----:B------:R-:W-:Y:S01]  /*c4d0*/  @!P6 PRMT R120, R115, 0x5410, RZ ;  /* 0x000054107378e816 */ /* 0x000fe200000000ff */
[----:B------:R-:W-:Y:S01]  /*c4e0*/  FADD.FTZ R123, R123, R126 ;  /* 0x0000007e7b7b7221 */ /* 0x000fe20000010000 */
[----:B------:R-:W-:Y:S01]  /*c4f0*/  LOP3.LUT R115, R103, 0xff, RZ, 0xc0, !PT ;  /* 0x000000ff67737812 */ /* 0x000fe200078ec0ff */
[----:B------:R-:W-:Y:S01]  /*c500*/  STG.E.U16 [R202.64+0x10], R127 ;  /* 0x0000107fca007986 */ /* 0x000fe2000c101510 */
[----:B------:R-:W-:Y:S01]  /*c510*/  PRMT R103, R113, 0x5410, R112 ;  /* 0x0000541071677816 */ /* 0x000fe20000000070 */
[----:B------:R-:W-:Y:S01]  /*c520*/  MUFU.EX2 R126, R132 ;  /* 0x00000084007e7308 */ /* 0x000fe20000000800 */
[----:B------:R-:W-:Y:S01]  /*c530*/  @!P0 PRMT R113, R111, 0x5410, RZ ;  /* 0x000054106f718816 */ /* 0x000fe200000000ff */
[--C-:B------:R-:W-:Y:S01]  /*c540*/  FADD.FTZ R111, R131, R124.reuse ;  /* 0x0000007c836f7221 */ /* 0x100fe20000010000 */
[C---:B---3--:R-:W-:Y:S01]  /*c550*/  F2FP.PACK_AB R131, R114.reuse, R131 ;  /* 0x000000837283723e */ /* 0x048fe200000000ff */
[----:B------:R-:W-:Y:S01]  /*c560*/  STG.E.U16 [R202.64+0x12], R120 ;  /* 0x00001278ca007986 */ /* 0x000fe2000c101510 */
[----:B------:R-:W-:Y:S01]  /*c570*/  PRMT R124, R149, 0x7632, R124 ;  /* 0x00007632957c7816 */ /* 0x000fe2000000007c */
[----:B------:R-:W-:Y:S01]  /*c580*/  FADD.FTZ R114, R114, R111 ;  /* 0x0000006f72727221 */ /* 0x000fe20000010000 */
[----:B------:R-:W-:Y:S01]  /*c590*/  SHF.R.U32.HI R111, RZ, 0x18, R204 ;  /* 0x00000018ff6f7819 */ /* 0x000fe200000116cc */
[----:B------:R-:W-:Y:S02]  /*c5a0*/  STG.E.U16 [R196.64+0x10], R113 ;  /* 0x00001071c4007986 */ /* 0x000fe4000c101510 */
[----:B------:R-:W-:Y:S01]  /*c5b0*/  MUFU.EX2 R118, R221 ;  /* 0x000000dd00767308 */ /* 0x000fe20000000800 */
[----:B------:R-:W-:Y:S01]  /*c5c0*/  ISETP.LE.U32.AND P6, PT, R111, UR23, PT ;  /* 0x000000176f007c0c */ /* 0x000fe2000bfc3070 */
[----:B-1----:R1:W2:Y:S04]  /*c5d0*/  LDL.S16 R121, [R1+0x30] ;  /* 0x0000300001797983 */ /* 0x0022a80000100600 */
[----:B------:R3:W-:Y:S01]  /*c5e0*/  @!P0 STL.S16 [R1+0x38], R129 ;  /* 0x0000388101008387 */ /* 0x0007e20000100600 */
[----:B------:R-:W-:Y:S03]  /*c5f0*/  ISETP.LE.U32.AND P0, PT, R115, UR23, PT ;  /* 0x0000001773007c0c */ /* 0x000fe6000bf03070 */
[----:B---3--:R3:W-:Y:S02]  /*c600*/  MUFU.EX2 R129, R128 ;  /* 0x0000008000817308 */ /* 0x0087e40000000800 */
[----:B---3--:R1:W2:Y:S01]  /*c610*/  LDL.S16 R128, [R1+0x2c] ;  /* 0x00002c0001807983 */ /* 0x0082a20000100600 */
[----:B----4-:R-:W-:Y:S05]  /*c620*/  @!P1 HADD2 R130, -R112.H0_H0, -RZ.H0_H0 ;  /* 0xa00000ff70829230 */ /* 0x010fea0000000900 */
[----:B------:R-:W-:Y:S01]  /*c630*/  PRMT R115, R130, 0x7610, R115 ;  /* 0x0000761082737816 */ /* 0x000fe20000000073 */
[----:B------:R4:W-:Y:S03]  /*c640*/  @!P1 STL.S16 [R1+0x34], R130 ;  /* 0x0000348201009387 */ /* 0x0009e60000100600 */
[----:B------:R-:W-:Y:S01]  /*c650*/  @!P1 PRMT R112, R115, 0x5410, RZ ;  /* 0x0000541073709816 */ /* 0x000fe200000000ff */
[----:B------:R1:W3:Y:S01]  /*c660*/  LDL.S16 R132, [R1+0x28] ;  /* 0x0000280001847983 */ /* 0x0002e20000100600 */
[--C-:B------:R-:W-:Y:S01]  /*c670*/  FADD.FTZ R115, R135, R106.reuse ;  /* 0x0000006a87737221 */ /* 0x100fe20000010000 */
[C---:B------:R-:W-:Y:S02]  /*c680*/  PRMT R106, R125.reuse, 0x7632, R106 ;  /* 0x000076327d6a7816 */ /* 0x040fe4000000006a */
[C---:B------:R-:W-:Y:S01]  /*c690*/  F2FP.PACK_AB R135, R110.reuse, R135 ;  /* 0x000000876e87723e */ /* 0x040fe200000000ff */
[----:B------:R-:W-:Y:S01]  /*c6a0*/  FADD.FTZ R115, R110, R115 ;  /* 0x000000736e737221 */ /* 0x000fe20000010000 */
[----:B------:R-:W-:Y:S01]  /*c6b0*/  PRMT R110, R125, 0x5410, R106 ;  /* 0x000054107d6e7816 */ /* 0x000fe2000000006a */
[----:B------:R1:W-:Y:S01]  /*c6c0*/  STG.E.U16 [R196.64+0x12], R112 ;  /* 0x00001270c4007986 */ /* 0x0003e2000c101510 */
[----:B----4-:R-:W-:Y:S04]  /*c6d0*/  LOP3.LUT R130, R159, UR6, R174, 0x96, !PT ;  /* 0x000000069f827c12 */ /* 0x010fe8000f8e96ae */
[C---:B------:R-:W-:Y:S04]  /*c6e0*/  LOP3.LUT R111, R130.reuse, 0xff, RZ, 0xc0, !PT ;  /* 0x000000ff826f7812 */ /* 0x040fe800078ec0ff */
[----:B------:R-:W-:Y:S02]  /*c6f0*/  ISETP.LE.U32.AND P1, PT, R111, UR23, PT ;  /* 0x000000176f007c0c */ /* 0x000fe4000bf23070 */
[----:B------:R-:W-:Y:S02]  /*c700*/  LOP3.LUT R111, R130, 0xffff, RZ, 0xc0, !PT ;  /* 0x0000ffff826f7812 */ /* 0x000fe400078ec0ff */
[----:B-1----:R-:W-:Y:S02]  /*c710*/  SHF.R.U32.HI R112, RZ, 0x10, R158 ;  /* 0x00000010ff707819 */ /* 0x002fe4000001169e */
[----:B------:R-:W-:Y:S02]  /*c720*/  SHF.R.U32.HI R111, RZ, 0x8, R111 ;  /* 0x00000008ff6f7819 */ /* 0x000fe4000001166f */
[----:B------:R-:W-:Y:S02]  /*c730*/  LOP3.LUT R112, R112, 0xff, RZ, 0xc0, !PT ;  /* 0x000000ff70707812 */ /* 0x000fe400078ec0ff */
[----:B------:R-:W-:Y:S01]  /*c740*/  LOP3.LUT R111, R111, 0xffff, RZ, 0xc0, !PT ;  /* 0x0000ffff6f6f7812 */ /* 0x000fe200078ec0ff */
[----:B--2---:R-:W-:Y:S05]  /*c750*/  @!P4 HADD2 R121, -R125.H0_H0, -RZ.H0_H0 ;  /* 0xa00000ff7d79c230 */ /* 0x004fea0000000900 */
[----:B------:R-:W-:Y:S01]  /*c760*/  PRMT R133, R121, 0x7610, R133 ;  /* 0x0000761079857816 */ /* 0x000fe20000000085 */
[----:B------:R1:W-:Y:S03]  /*c770*/  @!P4 STL.S16 [R1+0x30], R121 ;  /* 0x000030790100c387 */ /* 0x0003e60000100600 */
[----:B------:R-:W-:Y:S01]  /*c780*/  @!P4 PRMT R125, R133, 0x5410, RZ ;  /* 0x00005410857dc816 */ /* 0x000fe200000000ff */
[----:B------:R4:W4:Y:S01]  /*c790*/  LDL.S16 R142, [R1+0x24] ;  /* 0x00002400018e7983 */ /* 0x0009220000100600 */
[----:B------:R-:W-:Y:S03]  /*c7a0*/  MUFU.EX2 R133, R219 ;  /* 0x000000db00857308 */ /* 0x000fe60000000800 */
[----:B------:R4:W4:Y:S04]  /*c7b0*/  LDL.LU R221, [R1+0x108] ;  /* 0x0001080001dd7983 */ /* 0x0009280000300800 */
[----:B------:R-:W-:Y:S03]  /*c7c0*/  STG.E.U16 [R198.64+0xe], R125 ;  /* 0x00000e7dc6007986 */ /* 0x000fe6000c101510 */
[----:B-1----:R-:W1:Y:S01]  /*c7d0*/  MUFU.EX2 R121, R148 ;  /* 0x0000009400797308 */ /* 0x002e620000000800 */
[----:B------:R-:W-:Y:S01]  /*c7e0*/  @!P5 HADD2 R128, -R106.H0_H0, -RZ.H0_H0 ;  /* 0xa00000ff6a80d230 */ /* 0x000fe20000000900 */
[----:B-1----:R-:W-:Y:S04]  /*c7f0*/  F2FP.PACK_AB R117, R118, R121 ;  /* 0x000000797675723e */ /* 0x002fe800000000ff */
[----:B------:R-:W-:Y:S01]  /*c800*/  PRMT R105, R128, 0x7610, R105 ;  /* 0x0000761080697816 */ /* 0x000fe20000000069 */
[----:B------:R1:W-:Y:S03]  /*c810*/  @!P5 STL.S16 [R1+0x2c], R128 ;  /* 0x00002c800100d387 */ /* 0x0003e60000100600 */
[----:B------:R-:W-:Y:S02]  /*c820*/  @!P5 PRMT R106, R105, 0x5410, RZ ;  /* 0x00005410696ad816 */ /* 0x000fe400000000ff */
[----:B------:R-:W-:Y:S02]  /*c830*/  SHF.R.U32.HI R105, RZ, 0x18, R130 ;  /* 0x00000018ff697819 */ /* 0x000fe40000011682 */
[----:B------:R-:W-:Y:S01]  /*c840*/  ISETP.LE.U32.AND P5, PT, R111, UR23, PT ;  /* 0x000000176f007c0c */ /* 0x000fe2000bfa3070 */
[----:B------:R-:W-:Y:S01]  /*c850*/  STG.E.U16 [R198.64+0x10], R106 ;  /* 0x0000106ac6007986 */ /* 0x000fe2000c101510 */
[----:B------:R-:W-:Y:S02]  /*c860*/  ISETP.LE.U32.AND P4, PT, R105, UR23, PT ;  /* 0x0000001769007c0c */ /* 0x000fe4000bf83070 */
[----:B------:R-:W-:Y:S02]  /*c870*/  PRMT R111, R149, 0x5410, R124 ;  /* 0x00005410956f7816 */ /* 0x000fe4000000007c */
[----:B------:R-:W-:Y:S04]  /*c880*/  SHF.R.U32.HI R130, RZ, 0x10, R130 ;  /* 0x00000010ff827819 */ /* 0x000fe80000011682 */
[----:B------:R-:W-:Y:S01]  /*c890*/  LOP3.LUT R130, R130, 0xff, RZ, 0xc0, !PT ;  /* 0x000000ff82827812 */ /* 0x000fe200078ec0ff */
[----:B-1----:R1:W-:Y:S02]  /*c8a0*/  MUFU.EX2 R128, R220 ;  /* 0x000000dc00807308 */ /* 0x0023e40000000800 */
[----:B-1----:R1:W4:Y:S04]  /*c8b0*/  LDL.LU R220, [R1+0x104] ;  /* 0x0001040001dc7983 */ /* 0x0023280000300800 */
[----:B------:R1:W4:Y:S01]  /*c8c0*/  LDL.S16 R104, [R1+0x20] ;  /* 0x0000200001687983 */ /* 0x0003220000100600 */
[----:B---3--:R-:W-:Y:S05]  /*c8d0*/  @!P0 HADD2 R132, -R149.H0_H0, -RZ.H0_H0 ;  /* 0xa00000ff95848230 */ /* 0x008fea0000000900 */
[----:B------:R-:W-:Y:S01]  /*c8e0*/  PRMT R107, R132, 0x7610, R107 ;  /* 0x00007610846b7816 */ /* 0x000fe2000000006b */
[----:B------:R3:W-:Y:S03]  /*c8f0*/  @!P0 STL.S16 [R1+0x28], R132 ;  /* 0x0000288401008387 */ /* 0x0007e60000100600 */
[----:B------:R-:W-:Y:S01]  /*c900*/  @!P0 PRMT R149, R107, 0x5410, RZ ;  /* 0x000054106b958816 */ /* 0x000fe200000000ff */
[----:B------:R1:W2:Y:S01]  /*c910*/  LDL.LU R219, [R1+0x100] ;  /* 0x0001000001db7983 */ /* 0x0002a20000300800 */
[----:B------:R-:W-:Y:S01]  /*c920*/  FADD.FTZ R107, R129, R123 ;  /* 0x0000007b816b7221 */ /* 0x000fe20000010000 */
[C---:B------:R-:W-:Y:S02]  /*c930*/  F2FP.PACK_AB R123, R126.reuse, R129 ;  /* 0x000000817e7b723e */ /* 0x040fe400000000ff */
[----:B------:R1:W1:Y:S01]  /*c940*/  MUFU.EX2 R129, R188 ;  /* 0x000000bc00817308 */ /* 0x0002620000000800 */
[----:B------:R-:W-:Y:S01]  /*c950*/  FADD.FTZ R107, R126, R107 ;  /* 0x0000006b7e6b7221 */ /* 0x000fe20000010000 */
[----:B------:R-:W-:Y:S08]  /*c960*/  STG.E.U16 [R200.64+0x10], R149 ;  /* 0x00001095c8007986 */ /* 0x000ff0000c101510 */
[----:B------:R4:W2:Y:S01]  /*c970*/  MUFU.EX2 R126, R187 ;  /* 0x000000bb007e7308 */ /* 0x0008a20000000800 */
[----:B---3--:R-:W-:Y:S01]  /*c980*/  FADD.FTZ R132, R122, R119 ;  /* 0x000000777a847221 */ /* 0x008fe20000010000 */
[C---:B------:R-:W-:Y:S03]  /*c990*/  F2FP.PACK_AB R119, R207.reuse, R122 ;  /* 0x0000007acf77723e */ /* 0x040fe600000000ff */
[----:B------:R-:W-:Y:S02]  /*c9a0*/  FADD.FTZ R122, R207, R132 ;  /* 0x00000084cf7a7221 */ /* 0x000fe40000010000 */
[----:B------:R3:W2:Y:S01]  /*c9b0*/  LDL.S16 R132, [R1+0x1c] ;  /* 0x00001c0001847983 */ /* 0x0006a20000100600 */
[----:B-1----:R-:W-:Y:S01]  /*c9c0*/  F2FP.PACK_AB R188, R171, R175 ;  /* 0x000000afabbc723e */ /* 0x002fe200000000ff */
[--C-:B------:R-:W-:Y:S01]  /*c9d0*/  FADD.FTZ R153, R129, R122.reuse ;  /* 0x0000007a81997221 */ /* 0x100fe20000010000 */
[----:B------:R-:W-:Y:S01]  /*c9e0*/  PRMT R122, R139, 0x7632, R122 ;  /* 0x000076328b7a7816 */ /* 0x000fe2000000007a */
[----:B------:R-:W-:Y:S01]  /*c9f0*/  IMAD.MOV.U32 R207, RZ, RZ, R211 ;  /* 0x000000ffffcf7224 */ /* 0x000fe200078e00d3 */
[----:B----4-:R-:W-:Y:S01]  /*ca00*/  PRMT R187, R188, 0x7632, R187 ;  /* 0x00007632bcbb7816 */ /* 0x010fe200000000bb */
[----:B------:R-:W-:Y:S05]  /*ca10*/  @!P6 HADD2 R142, -R124.H0_H0, -RZ.H0_H0 ;  /* 0xa00000ff7c8ee230 */ /* 0x000fea0000000900 */
[----:B------:R-:W-:Y:S01]  /*ca20*/  PRMT R105, R142, 0x7610, R105 ;  /* 0x000076108e697816 */ /* 0x000fe20000000069 */
[----:B------:R1:W-:Y:S03]  /*ca30*/  @!P6 STL.S16 [R1+0x24], R142 ;  /* 0x0000248e0100e387 */ /* 0x0003e60000100600 */
[----:B------:R-:W-:Y:S01]  /*ca40*/  @!P6 PRMT R124, R105, 0x5410, RZ ;  /* 0x00005410697ce816 */ /* 0x000fe200000000ff */
[----:B------:R3:W4:Y:S01]  /*ca50*/  LDL.S16 R150, [R1+0x14] ;  /* 0x0000140001967983 */ /* 0x0007220000100600 */
[----:B------:R-:W-:Y:S01]  /*ca60*/  ISETP.LE.U32.AND P6, PT, R130, UR23, PT ;  /* 0x0000001782007c0c */ /* 0x000fe2000bfc3070 */
[----:B------:R-:W-:Y:S01]  /*ca70*/  FADD.FTZ R105, R121, R114 ;  /* 0x0000007279697221 */ /* 0x000fe20000010000 */
[----:B------:R-:W-:Y:S01]  /*ca80*/  PRMT R121, R147, 0x5410, R116 ;  /* 0x0000541093797816 */ /* 0x000fe20000000074 */
[----:B------:R-:W-:Y:S01]  /*ca90*/  FADD.FTZ R130, R128, R115 ;  /* 0x0000007380827221 */ /* 0x000fe20000010000 */
[----:B------:R-:W-:Y:S01]  /*caa0*/  F2FP.PACK_AB R115, R133, R128 ;  /* 0x000000808573723e */ /* 0x000fe200000000ff */
[----:B------:R-:W-:Y:S01]  /*cab0*/  FADD.FTZ R105, R118, R105 ;  /* 0x0000006976697221 */ /* 0x000fe20000010000 */
[----:B------:R-:W-:Y:S01]  /*cac0*/  PRMT R118, R145, 0x7632, R118 ;  /* 0x0000763291767816 */ /* 0x000fe20000000076 */
[----:B------:R-:W-:Y:S01]  /*cad0*/  FADD.FTZ R128, R133, R130 ;  /* 0x0000008285807221 */ /* 0x000fe20000010000 */
[----:B------:R-:W-:Y:S01]  /*cae0*/  STG.E.U16 [R200.64+0x12], R124 ;  /* 0x0000127cc8007986 */ /* 0x000fe2000c101510 */
[----:B------:R-:W-:Y:S01]  /*caf0*/  MUFU.EX2 R133, R192 ;  /* 0x000000c000857308 */ /* 0x000fe20000000800 */
[----:B------:R-:W-:Y:S01]  /*cb00*/  PRMT R120, R145, 0x5410, R118 ;  /* 0x0000541091787816 */ /* 0x000fe20000000076 */
[----:B------:R-:W-:Y:S01]  /*cb10*/  FADD.FTZ R155, R151, R128 ;  /* 0x00000080979b7221 */ /* 0x000fe20000010000 */
[----:B-1----:R3:W3:Y:S01]  /*cb20*/  LDL.S16 R142, [R1+0x18] ;  /* 0x00001800018e7983 */ /* 0x0026e20000100600 */
[----:B------:R-:W-:Y:S05]  /*cb30*/  @!P1 HADD2 R104, -R147.H0_H0, -RZ.H0_H0 ;  /* 0xa00000ff93689230 */ /* 0x000fea0000000900 */
[----:B------:R-:W-:Y:S01]  /*cb40*/  PRMT R146, R104, 0x7610, R146 ;  /* 0x0000761068927816 */ /* 0x000fe20000000092 */
[----:B------:R1:W-:Y:S03]  /*cb50*/  @!P1 STL.S16 [R1+0x20], R104 ;  /* 0x0000206801009387 */ /* 0x0003e60000100600 */
[----:B------:R-:W-:Y:S01]  /*cb60*/  @!P1 PRMT R147, R146, 0x5410, RZ ;  /* 0x0000541092939816 */ /* 0x000fe200000000ff */
[----:B------:R2:W3:Y:S04]  /*cb70*/  LDL.S16 R148, [R1+0x10] ;  /* 0x0000100001947983 */ /* 0x0004e80000100600 */
[----:B------:R2:W3:Y:S04]  /*cb80*/  LDL.S16 R146, [R1+0xc] ;  /* 0x00000c0001927983 */ /* 0x0004e80000100600 */
[----:B------:R-:W-:Y:S01]  /*cb90*/  STG.E.U16 [R202.64+0x20], R147 ;  /* 0x00002093ca007986 */ /* 0x000fe2000c101510 */
[----:B-1----:R-:W-:Y:S04]  /*cba0*/  LOP3.LUT R104, R163, UR6, R156, 0x96, !PT ;  /* 0x00000006a3687c12 */ /* 0x002fe8000f8e969c */
[----:B------:R-:W-:Y:S04]  /*cbb0*/  LOP3.LUT R114, R104, 0xff, RZ, 0xc0, !PT ;  /* 0x000000ff68727812 */ /* 0x000fe800078ec0ff */
[----:B------:R-:W-:Y:S02]  /*cbc0*/  ISETP.LE.U32.AND P0, PT, R114, UR23, PT ;  /* 0x0000001772007c0c */ /* 0x000fe4000bf03070 */
[----:B------:R-:W-:Y:S04]  /*cbd0*/  LOP3.LUT R114, R104, 0xffff, RZ, 0xc0, !PT ;  /* 0x0000ffff68727812 */ /* 0x000fe800078ec0ff */
[----:B------:R-:W-:Y:S04]  /*cbe0*/  SHF.R.U32.HI R114, RZ, 0x8, R114 ;  /* 0x00000008ff727819 */ /* 0x000fe80000011672 */
[----:B------:R-:W-:Y:S01]  /*cbf0*/  LOP3.LUT R114, R114, 0xffff, RZ, 0xc0, !PT ;  /* 0x0000ffff72727812 */ /* 0x000fe200078ec0ff */
[----:B--2---:R-:W-:Y:S05]  /*cc00*/  @!P5 HADD2 R132, -R116.H0_H0, -RZ.H0_H0 ;  /* 0xa00000ff7484d230 */ /* 0x004fea0000000900 */
[----:B------:R-:W-:Y:S01]  /*cc10*/  PRMT R130, R132, 0x7610, R130 ;  /* 0x0000761084827816 */ /* 0x000fe20000000082 */
[----:B------:R1:W-:Y:S03]  /*cc20*/  @!P5 STL.S16 [R1+0x1c], R132 ;  /* 0x00001c840100d387 */ /* 0x0003e60000100600 */
[----:B------:R-:W-:Y:S02]  /*cc30*/  @!P5 PRMT R116, R130, 0x5410, RZ ;  /* 0x000054108274d816 */ /* 0x000fe400000000ff */
[----:B------:R-:W-:Y:S01]  /*cc40*/  ISETP.LE.U32.AND P5, PT, R114, UR23, PT ;  /* 0x0000001772007c0c */ /* 0x000fe2000bfa3070 */
[----:B------:R-:W-:Y:S01]  /*cc50*/  MUFU.EX2 R130, R193 ;  /* 0x000000c100827308 */ /* 0x000fe20000000800 */
[--C-:B------:R-:W-:Y:S01]  /*cc60*/  SHF.R.U32.HI R114, RZ, 0x10, R104.reuse ;  /* 0x00000010ff727819 */ /* 0x100fe20000011668 */
[----:B------:R2:W-:Y:S01]  /*cc70*/  STG.E.U16 [R202.64+0x22], R116 ;  /* 0x00002274ca007986 */ /* 0x0005e2000c101510 */
[----:B------:R-:W-:Y:S02]  /*cc80*/  SHF.R.U32.HI R104, RZ, 0x18, R104 ;  /* 0x00000018ff687819 */ /* 0x000fe40000011668 */
[----:B------:R-:W-:Y:S05]  /*cc90*/  LOP3.LUT R114, R114, 0xff, RZ, 0xc0, !PT ;  /* 0x000000ff72727812 */ /* 0x000fea00078ec0ff */
[----:B------:R-:W-:Y:S01]  /*cca0*/  MUFU.EX2 R193, R184 ;  /* 0x000000b800c17308 */ /* 0x000fe20000000800 */
[----:B----4-:R-:W-:Y:S05]  /*ccb0*/  @!P4 HADD2 R150, -R118.H0_H0, -RZ.H0_H0 ;  /* 0xa00000ff7696c230 */ /* 0x010fea0000000900 */
[----:B------:R-:W-:Y:S01]  /*ccc0*/  PRMT R134, R150, 0x7610, R134 ;  /* 0x0000761096867816 */ /* 0x000fe20000000086 */
[----:B-1----:R1:W4:Y:S03]  /*ccd0*/  LDL.S16 R132, [R1+0x8] ;  /* 0x0000080001847983 */ /* 0x0023260000100600 */
[----:B------:R-:W-:Y:S05]  /*cce0*/  @!P4 PRMT R118, R134, 0x5410, RZ ;  /* 0x000054108676c816 */ /* 0x000fea00000000ff */
[----:B------:R-:W-:Y:S01]  /*ccf0*/  STG.E.U16 [R196.64+0x22], R118 ;  /* 0x00002276c4007986 */ /* 0x000fe2000c101510 */
[----:B--2---:R-:W-:Y:S01]  /*cd00*/  PRMT R116, R135, 0x7632, R116 ;  /* 0x0000763287747816 */ /* 0x004fe20000000074 */
[----:B---3--:R-:W-:Y:S05]  /*cd10*/  @!P6 HADD2 R142, -R145.H0_H0, -RZ.H0_H0 ;  /* 0xa00000ff918ee230 */ /* 0x008fea0000000900 */
[----:B------:R-:W-:Y:S01]  /*cd20*/  PRMT R127, R142, 0x7610, R127 ;  /* 0x000076108e7f7816 */ /* 0x000fe2000000007f */
[----:B------:R2:W-:Y:S03]  /*cd30*/  @!P6 STL.S16 [R1+0x18], R142 ;  /* 0x0000188e0100e387 */ /* 0x0005e60000100600 */
[----:B------:R-:W-:Y:S02]  /*cd40*/  @!P6 PRMT R145, R127, 0x5410, RZ ;  /* 0x000054107f91e816 */ /* 0x000fe400000000ff */
[----:B------:R-:W-:Y:S02]  /*cd50*/  ISETP.LE.U32.AND P6, PT, R114, UR23, PT ;  /* 0x0000001772007c0c */ /* 0x000fe4000bfc3070 */
[----:B------:R-:W-:Y:S01]  /*cd60*/  PRMT R114, R141, 0x7632, R114 ;  /* 0x000076328d727816 */ /* 0x000fe20000000072 */
[----:B------:R-:W-:Y:S01]  /*cd70*/  STG.E.U16 [R196.64+0x20], R145 ;  /* 0x00002091c4007986 */ /* 0x000fe2000c101510 */
[C---:B------:R-:W-:Y:S03]  /*cd80*/  LOP3.LUT R127, R158.reuse, 0xff, RZ, 0xc0, !PT ;  /* 0x000000ff9e7f7812 */ /* 0x040fe600078ec0ff */
[----:B--2---:R1:W2:Y:S04]  /*cd90*/  LDL.S16 R142, [R1+0x4] ;  /* 0x00000400018e7983 */ /* 0x0042a80000100600 */
[----:B------:R3:W-:Y:S01]  /*cda0*/  @!P4 STL.S16 [R1+0x14], R150 ;  /* 0x000014960100c387 */ /* 0x0007e20000100600 */
[----:B------:R-:W-:Y:S02]  /*cdb0*/  ISETP.LE.U32.AND P4, PT, R127, UR23, PT ;  /* 0x000000177f007c0c */ /* 0x000fe4000bf83070 */
[----:B------:R-:W-:Y:S01]  /*cdc0*/  LOP3.LUT R127, R158, 0xffff, RZ, 0xc0, !PT ;  /* 0x0000ffff9e7f7812 */ /* 0x000fe200078ec0ff */
[----:B------:R1:W2:Y:S03]  /*cdd0*/  LDL.S16 R134, [R1] ;  /* 0x0000000001867983 */ /* 0x0002a60000100600 */
[----:B------:R-:W-:Y:S02]  /*cde0*/  SHF.R.U32.HI R113, RZ, 0x8, R127 ;  /* 0x00000008ff717819 */ /* 0x000fe4000001167f */
[----:B------:R-:W-:Y:S02]  /*cdf0*/  PRMT R127, R141, 0x5410, R114 ;  /* 0x000054108d7f7816 */ /* 0x000fe40000000072 */
[----:B------:R-:W-:Y:S01]  /*ce00*/  LOP3.LUT R113, R113, 0xffff, RZ, 0xc0, !PT ;  /* 0x0000ffff71717812 */ /* 0x000fe200078ec0ff */
[----:B---3--:R-:W-:Y:S01]  /*ce10*/  IMAD.MOV.U32 R150, RZ, RZ, R216 ;  /* 0x000000ffff967224 */ /* 0x008fe200078e00d8 */
[----:B------:R-:W-:Y:S02]  /*ce20*/  @!P0 HADD2 R148, -R141.H0_H0, -RZ.H0_H0 ;  /* 0xa00000ff8d948230 */ /* 0x000fe40000000900 */
[----:B------:R-:W-:Y:S03]  /*ce30*/  @!P5 HADD2 R146, -R114.H0_H0, -RZ.H0_H0 ;  /* 0xa00000ff7292d230 */ /* 0x000fe60000000900 */
[----:B------:R-:W-:Y:S01]  /*ce40*/  PRMT R144, R148, 0x7610, R144 ;  /* 0x0000761094907816 */ /* 0x000fe20000000090 */
[----:B------:R3:W-:Y:S01]  /*ce50*/  @!P0 STL.S16 [R1+0x10], R148 ;  /* 0x0000109401008387 */ /* 0x0007e20000100600 */
[----:B------:R-:W-:Y:S03]  /*ce60*/  PRMT R136, R146, 0x7610, R136 ;  /* 0x0000761092887816 */ /* 0x000fe60000000088 */
[----:B------:R-:W-:Y:S01]  /*ce70*/  @!P5 STL.S16 [R1+0xc], R146 ;  /* 0x00000c920100d387 */ /* 0x000fe20000100600 */
[----:B------:R-:W-:Y:S02]  /*ce80*/  @!P0 PRMT R141, R144, 0x5410, RZ ;  /* 0x00005410908d8816 */ /* 0x000fe400000000ff */
[----:B------:R-:W-:Y:S01]  /*ce90*/  @!P5 PRMT R114, R136, 0x5410, RZ ;  /* 0x000054108872d816 */ /* 0x000fe200000000ff */
[----:B------:R1:W2:Y:S01]  /*cea0*/  LDL.LU R218, [R1+0xfc] ;  /* 0x0000fc0001da7983 */ /* 0x0002a20000300800 */
[----:B------:R-:W-:Y:S01]  /*ceb0*/  ISETP.LE.U32.AND P0, PT, R104, UR23, PT ;  /* 0x0000001768007c0c */ /* 0x000fe2000bf03070 */
[----:B------:R1:W-:Y:S01]  /*cec0*/  MUFU.EX2 R136, R208 ;  /* 0x000000d000887308 */ /* 0x0003e20000000800 */
[----:B------:R-:W-:Y:S01]  /*ced0*/  PRMT R104, R143, 0x7632, R104 ;  /* 0x000076328f687816 */ /* 0x000fe20000000068 */
[----:B------:R-:W-:Y:S01]  /*cee0*/  STG.E.U16 [R198.64+0x20], R114 ;  /* 0x00002072c6007986 */ /* 0x000fe2000c101510 */
[----:B------:R-:W-:Y:S02]  /*cef0*/  ISETP.LE.U32.AND P5, PT, R113, UR23, PT ;  /* 0x0000001771007c0c */ /* 0x000fe4000bfa3070 */
[----:B------:R-:W-:Y:S01]  /*cf00*/  F2FP.PACK_AB R113, R126, R129 ;  /* 0x000000817e71723e */ /* 0x000fe200000000ff */
[----:B------:R-:W-:Y:S01]  /*cf10*/  STG.E.U16 [R198.64+0x1e], R141 ;  /* 0x00001e8dc6007986 */ /* 0x000fe2000c101510 */
[----:B---3--:R-:W-:Y:S09]  /*cf20*/  IMAD.MOV.U32 R148, RZ, RZ, R150 ;  /* 0x000000ffff947224 */ /* 0x008ff200078e0096 */
[----:B------:R-:W-:Y:S01]  /*cf30*/  @!P5 HADD2 R251, -R122.H0_H0, -RZ.H0_H0 ;  /* 0xa00000ff7afbd230 */ /* 0x000fe20000000900 */
[----:B------:R-:W-:Y:S01]  /*cf40*/  IMAD.MOV.U32 R150, RZ, RZ, R148 ;  /* 0x000000ffff967224 */ /* 0x000fe200078e0094 */
[----:B----4-:R-:W-:Y:S05]  /*cf50*/  @!P6 HADD2 R132, -R143.H0_H0, -RZ.H0_H0 ;  /* 0xa00000ff8f84e230 */ /* 0x010fea0000000900 */
[----:B------:R-:W-:Y:S01]  /*cf60*/  PRMT R138, R132, 0x7610, R138 ;  /* 0x00007610848a7816 */ /* 0x000fe2000000008a */
[----:B------:R3:W-:Y:S04]  /*cf70*/  @!P6 STL.S16 [R1+0x8], R132 ;  /* 0x000008840100e387 */ /* 0x0007e80000100600 */
[----:B-1----:R-:W4:Y:S01]  /*cf80*/  LDL.LU R208, [R1+0xf8] ;  /* 0x0000f80001d07983 */ /* 0x002f220000300800 */
[----:B---3--:R-:W-:Y:S01]  /*cf90*/  FADD.FTZ R132, R126, R153 ;  /* 0x000000997e847221 */ /* 0x008fe20000010000 */
[----:B------:R-:W-:Y:S01]  /*cfa0*/  PRMT R126, R143, 0x5410, R104 ;  /* 0x000054108f7e7816 */ /* 0x000fe20000000068 */
[----:B------:R-:W1:Y:S01]  /*cfb0*/  MUFU.EX2 R153, R182 ;  /* 0x000000b600997308 */ /* 0x000e620000000800 */
[----:B------:R-:W-:Y:S01]  /*cfc0*/  @!P6 PRMT R143, R138, 0x5410, RZ ;  /* 0x000054108a8fe816 */ /* 0x000fe200000000ff */
[----:B------:R-:W-:Y:S01]  /*cfd0*/  FADD.FTZ R138, R190, R107 ;  /* 0x0000006bbe8a7221 */ /* 0x000fe20000010000 */
[----:B------:R-:W-:Y:S02]  /*cfe0*/  ISETP.LE.U32.AND P6, PT, R112, UR23, PT ;  /* 0x0000001770007c0c */ /* 0x000fe4000bfc3070 */
[----:B------:R-:W-:Y:S01]  /*cff0*/  SHF.R.U32.HI R112, RZ, 0x18, R158 ;  /* 0x00000018ff707819 */ /* 0x000fe2000001169e */
[C---:B------:R-:W-:Y:S01]  /*d000*/  FADD.FTZ R138, R191.reuse, R138 ;  /* 0x0000008abf8a7221 */ /* 0x040fe20000010000 */
[----:B------:R-:W-:Y:S01]  /*d010*/  F2FP.PACK_AB R107, R191, R190 ;  /* 0x000000bebf6b723e */ /* 0x000fe200000000ff */
[----:B------:R-:W-:Y:S01]  /*d020*/  STG.E.U16 [R200.64+0x20], R143 ;  /* 0x0000208fc8007986 */ /* 0x000fe2000c101510 */
[----:B--2---:R-:W-:Y:S07]  /*d030*/  @!P0 HADD2 R142, -R104.H0_H0, -RZ.H0_H0 ;  /* 0xa00000ff688e8230 */ /* 0x004fee0000000900 */
[----:B------:R-:W-:Y:S01]  /*d040*/  @!P6 HADD2 R243, -R137.H0_H0, -RZ.H0_H0 ;  /* 0xa00000ff89f3e230 */ /* 0x000fe20000000900 */
[----:B------:R-:W-:Y:S01]  /*d050*/  PRMT R129, R142, 0x7610, R129 ;  /* 0x000076108e817816 */ /* 0x000fe20000000081 */
[----:B------:R2:W-:Y:S01]  /*d060*/  @!P0 STL.S16 [R1+0x4], R142 ;  /* 0x0000048e01008387 */ /* 0x0005e20000100600 */
[----:B------:R-:W-:Y:S02]  /*d070*/  @!P4 HADD2 R134, -R139.H0_H0, -RZ.H0_H0 ;  /* 0xa00000ff8b86c230 */ /* 0x000fe40000000900 */
[----:B------:R-:W-:Y:S02]  /*d080*/  @!P0 PRMT R104, R129, 0x5410, RZ ;  /* 0x0000541081688816 */ /* 0x000fe400000000ff */
[----:B------:R-:W-:Y:S02]  /*d090*/  PRMT R129, R139, 0x5410, R122 ;  /* 0x000054108b817816 */ /* 0x000fe4000000007a */
[----:B------:R-:W-:Y:S01]  /*d0a0*/  PRMT R140, R134, 0x7610, R140 ;  /* 0x00007610868c7816 */ /* 0x000fe2000000008c */
[----:B------:R3:W-:Y:S01]  /*d0b0*/  @!P4 STL.S16 [R1], R134 ;  /* 0x000000860100c387 */ /* 0x0007e20000100600 */
[----:B------:R-:W-:Y:S02]  /*d0c0*/  ISETP.LE.U32.AND P0, PT, R112, UR23, PT ;  /* 0x0000001770007c0c */ /* 0x000fe4000bf03070 */
[----:B------:R-:W-:Y:S01]  /*d0d0*/  @!P4 PRMT R139, R140, 0x5410, RZ ;  /* 0x000054108c8bc816 */ /* 0x000fe200000000ff */
[----:B------:R2:W-:Y:S01]  /*d0e0*/  STG.E.U16 [R200.64+0x22], R104 ;  /* 0x00002268c8007986 */ /* 0x0005e2000c101510 */
[----:B------:R-:W-:Y:S01]  /*d0f0*/  LOP3.LUT R112, R162, 0xff, RZ, 0xc0, !PT ;  /* 0x000000ffa2707812 */ /* 0x000fe200078ec0ff */
[----:B------:R-:W-:Y:S01]  /*d100*/  MUFU.EX2 R140, R185 ;  /* 0x000000b9008c7308 */ /* 0x000fe20000000800 */
[----:B------:R-:W-:Y:S01]  /*d110*/  @!P5 PRMT R122, R251, 0x5410, RZ ;  /* 0x00005410fb7ad816 */ /* 0x000fe200000000ff */
[----:B------:R-:W-:Y:S01]  /*d120*/  STG.E.U16 [R202.64+0x30], R139 ;  /* 0x0000308bca007986 */ /* 0x000fe2000c101510 */
[----:B------:R-:W-:Y:S02]  /*d130*/  ISETP.LE.U32.AND P4, PT, R112, UR23, PT ;  /* 0x0000001770007c0c */ /* 0x000fe4000bf83070 */
[----:B------:R-:W-:Y:S01]  /*d140*/  LOP3.LUT R112, R162, 0xffff, RZ, 0xc0, !PT ;  /* 0x0000ffffa2707812 */ /* 0x000fe200078ec0ff */
[----:B------:R-:W-:Y:S01]  /*d150*/  STG.E.U16 [R202.64+0x32], R122 ;  /* 0x0000327aca007986 */ /* 0x000fe2000c101510 */
[----:B-1----:R-:W-:Y:S02]  /*d160*/  F2FP.PACK_AB R191, R180, R153 ;  /* 0x00000099b4bf723e */ /* 0x002fe400000000ff */
[--C-:B------:R-:W-:Y:S02]  /*d170*/  SHF.R.U32.HI R128, RZ, 0x8, R112.reuse ;  /* 0x00000008ff807819 */ /* 0x100fe40000011670 */
[----:B------:R-:W-:Y:S01]  /*d180*/  PRMT R112, R137, 0x7632, R112 ;  /* 0x0000763289707816 */ /* 0x000fe20000000070 */
[----:B--2---:R-:W1:Y:S01]  /*d190*/  MUFU.EX2 R142, R183 ;  /* 0x000000b7008e7308 */ /* 0x004e620000000800 */
[----:B------:R-:W-:Y:S02]  /*d1a0*/  LOP3.LUT R128, R128, 0xffff, RZ, 0xc0, !PT ;  /* 0x0000ffff80807812 */ /* 0x000fe400078ec0ff */
[----:B------:R-:W-:Y:S01]  /*d1b0*/  PRMT R190, R191, 0x7632, R190 ;  /* 0x00007632bfbe7816 */ /* 0x000fe200000000be */
[----:B------:R-:W-:Y:S01]  /*d1c0*/  @!P0 HADD2 R242, -R112.H0_H0, -RZ.H0_H0 ;  /* 0xa00000ff70f28230 */ /* 0x000fe20000000900 */
[----:B------:R-:W-:Y:S01]  /*d1d0*/  ISETP.LE.U32.AND P5, PT, R128, UR23, PT ;  /* 0x0000001780007c0c */ /* 0x000fe2000bfa3070 */
[----:B------:R-:W-:Y:S01]  /*d1e0*/  @!P4 HADD2 R247, -R131.H0_H0, -RZ.H0_H0 ;  /* 0xa00000ff83f7c230 */ /* 0x000fe20000000900 */
[----:B---3--:R-:W-:Y:S01]  /*d1f0*/  FADD.FTZ R134, R130, R105 ;  /* 0x0000006982867221 */ /* 0x008fe20000010000 */
[----:B------:R-:W-:Y:S02]  /*d200*/  F2FP.PACK_AB R105, R133, R130 ;  /* 0x000000828569723e */ /* 0x000fe400000000ff */
[----:B------:R-:W-:Y:S01]  /*d210*/  PRMT R128, R137, 0x5410, R112 ;  /* 0x0000541089807816 */ /* 0x000fe20000000070 */
[----:B------:R-:W-:Y:S01]  /*d220*/  FADD.FTZ R130, R133, R134 ;  /* 0x0000008685827221 */ /* 0x000fe20000010000 */
[C---:B------:R-:W-:Y:S01]  /*d230*/  F2FP.PACK_AB R133, R136.reuse, R151 ;  /* 0x000000978885723e */ /* 0x040fe200000000ff */
[----:B------:R-:W-:Y:S01]  /*d240*/  IMAD.MOV.U32 R151, RZ, RZ, R217 ;  /* 0x000000ffff977224 */ /* 0x000fe200078e00d9 */
[----:B------:R-:W-:Y:S01]  /*d250*/  SHF.R.U32.HI R134, RZ, 0x10, R162 ;  /* 0x00000010ff867819 */ /* 0x000fe200000116a2 */
[----:B------:R-:W-:Y:S01]  /*d260*/  FADD.FTZ R136, R136, R155 ;  /* 0x0000009b88887221 */ /* 0x000fe20000010000 */
[----:B------:R-:W-:Y:S01]  /*d270*/  @!P6 PRMT R137, R243, 0x5410, RZ ;  /* 0x00005410f389e816 */ /* 0x000fe200000000ff */
[----:B------:R-:W-:Y:S01]  /*d280*/  IMAD.MOV.U32 R149, RZ, RZ, R151 ;  /* 0x000000ffff957224 */ /* 0x000fe200078e0097 */
[----:B------:R-:W-:Y:S01]  /*d290*/  LOP3.LUT R154, R151, UR28, RZ, 0x3c, !PT ;  /* 0x0000001c979a7c12 */ /* 0x000fe2000f8e3cff */
[----:B------:R-:W-:Y:S01]  /*d2a0*/  FADD.FTZ R151, R153, R132 ;  /* 0x0000008499977221 */ /* 0x000fe20000010000 */
[----:B------:R-:W-:Y:S01]  /*d2b0*/  LOP3.LUT R134, R134, 0xff, RZ, 0xc0, !PT ;  /* 0x000000ff86867812 */ /* 0x000fe200078ec0ff */
[----:B------:R-:W-:Y:S01]  /*d2c0*/  FADD.FTZ R153, R193, R138 ;  /* 0x0000008ac1997221 */ /* 0x000fe20000010000 */
[----:B------:R-:W-:Y:S01]  /*d2d0*/  @!P0 PRMT R112, R242, 0x5410, RZ ;  /* 0x00005410f2708816 */ /* 0x000fe200000000ff */
[----:B------:R-:W-:Y:S01]  /*d2e0*/  IMAD.WIDE.U32 R154, R154, -0x326172a9, RZ ;  /* 0xcd9e8d579a9a7825 */ /* 0x000fe200078e00ff */
[----:B------:R-:W-:Y:S01]  /*d2f0*/  ISETP.LE.U32.AND P6, PT, R134, UR23, PT ;  /* 0x0000001786007c0c */ /* 0x000fe2000bfc3070 */
[----:B------:R2:W3:Y:S01]  /*d300*/  LDL.LU.64 R216, [R1+0xf0] ;  /* 0x0000f00001d87983 */ /* 0x0004e20000300a00 */
[----:B------:R-:W-:Y:S01]  /*d310*/  SHF.R.U32.HI R134, RZ, 0x18, R162 ;  /* 0x00000018ff867819 */ /* 0x000fe200000116a2 */
[----:B-1----:R-:W-:Y:S01]  /*d320*/  FADD.FTZ R132, R142, R153 ;  /* 0x000000998e847221 */ /* 0x002fe20000010000 */
[----:B------:R-:W-:Y:S02]  /*d330*/  LOP3.LUT R125, R155, UR25, R214, 0x96, !PT ;  /* 0x000000199b7d7c12 */ /* 0x000fe4000f8e96d6 */
[----:B------:R-:W-:Y:S01]  /*d340*/  ISETP.LE.U32.AND P0, PT, R134, UR23, PT ;  /* 0x0000001786007c0c */ /* 0x000fe2000bf03070 */
[----:B------:R-:W-:Y:S01]  /*d350*/  FADD.FTZ R134, R180, R151 ;  /* 0x00000097b4867221 */ /* 0x000fe20000010000 */
[----:B------:R-:W-:Y:S01]  /*d360*/  LOP3.LUT R124, R173, UR7, R154, 0x96, !PT ;  /* 0x00000007ad7c7c12 */ /* 0x000fe2000f8e969a */
[----:B------:R-:W-:Y:S01]  /*d370*/  IMAD.WIDE.U32 R182, R125, -0x2daee0ad, RZ ;  /* 0xd2511f537db67825 */ /* 0x000fe200078e00ff */
[----:B------:R2:W2:Y:S01]  /*d380*/  LDL.LU.64 R214, [R1+0xe8] ;  /* 0x0000e80001d67983 */ /* 0x0004a20000300a00 */
[----:B------:R1:W-:Y:S01]  /*d390*/  MUFU.EX2 R125, R206 ;  /* 0x000000ce007d7308 */ /* 0x0003e20000000800 */
[----:B------:R-:W-:Y:S01]  /*d3a0*/  F2FP.PACK_AB R193, R142, R193 ;  /* 0x000000c18ec1723e */ /* 0x000fe200000000ff */
[----:B------:R-:W-:Y:S01]  /*d3b0*/  FADD.FTZ R151, R189, R130 ;  /* 0x00000082bd977221 */ /* 0x000fe20000010000 */
[----:B------:R-:W-:Y:S01]  /*d3c0*/  LOP3.LUT R106, R183, UR27, R224, 0x96, !PT ;  /* 0x0000001bb76a7c12 */ /* 0x000fe2000f8e96e0 */
[----:B------:R-:W-:Y:S01]  /*d3d0*/  IMAD.WIDE.U32 R152, R124, -0x2daee0ad, RZ ;  /* 0xd2511f537c987825 */ /* 0x000fe200078e00ff */
[----:B------:R-:W-:Y:S01]  /*d3e0*/  @!P6 HADD2 R246, -R135.H0_H0, -RZ.H0_H0 ;  /* 0xa00000ff87f6e230 */ /* 0x000fe20000000900 */
[----:B------:R-:W-:Y:S01]  /*d3f0*/  STG.E.U16 [R196.64+0x30], R137 ;  /* 0x00003089c4007986 */ /* 0x000fe2000c101510 */
[----:B------:R-:W-:Y:S01]  /*d400*/  PRMT R104, R123, 0x7632, R104 ;  /* 0x000076327b687816 */ /* 0x000fe20000000068 */
[----:B------:R-:W-:Y:S01]  /*d410*/  FADD.FTZ R130, R140, R151 ;  /* 0x000000978c827221 */ /* 0x000fe20000010000 */
[----:B------:R-:W-:Y:S01]  /*d420*/  LOP3.LUT R124, R153, UR19, R182, 0x96, !PT ;  /* 0x00000013997c7c12 */ /* 0x000fe2000f8e96b6 */
[----:B------:R-:W-:Y:S01]  /*d430*/  IMAD.MOV.U32 R151, RZ, RZ, R149 ;  /* 0x000000ffff977224 */ /* 0x000fe200078e0095 */
[----:B------:R-:W-:Y:S01]  /*d440*/  @!P0 HADD2 R245, -R116.H0_H0, -RZ.H0_H0 ;  /* 0xa00000ff74f58230 */ /* 0x000fe20000000900 */
[----:B------:R-:W-:Y:S01]  /*d450*/  IMAD.WIDE.U32 R148, R106, -0x326172a9, RZ ;  /* 0xcd9e8d576a947825 */ /* 0x000fe200078e00ff */
[----:B------:R1:W-:Y:S01]  /*d460*/  STG.E.U16 [R196.64+0x32], R112 ;  /* 0x00003270c4007986 */ /* 0x0003e2000c101510 */
[----:B------:R1:W1:Y:S01]  /*d470*/  MUFU.EX2 R106, R169 ;  /* 0x000000a9006a7308 */ /* 0x0002620000000800 */
[----:B------:R-:W-:Y:S01]  /*d480*/  PRMT R141, R123, 0x5410, R104 ;  /* 0x000054107b8d7816 */ /* 0x000fe20000000068 */
[----:B------:R-:W-:Y:S01]  /*d490*/  IMAD.MOV.U32 R182, RZ, RZ, R168 ;  /* 0x000000ffffb67224 */ /* 0x000fe200078e00a8 */
[----:B------:R-:W-:Y:S01]  /*d4a0*/  LOP3.LUT R172, R149, UR22, R172, 0x96, !PT ;  /* 0x0000001695ac7c12 */ /* 0x000fe2000f8e96ac */
[----:B------:R-:W-:Y:S01]  /*d4b0*/  IMAD.MOV.U32 R168, RZ, RZ, R150 ;  /* 0x000000ffffa87224 */ /* 0x000fe200078e0096 */
[----:B------:R-:W-:Y:S01]  /*d4c0*/  F2FP.PACK_AB R189, R140, R189 ;  /* 0x000000bd8cbd723e */ /* 0x000fe200000000ff */
[----:B------:R-:W-:Y:S01]  /*d4d0*/  FADD.FTZ R145, R157, R134 ;  /* 0x000000869d917221 */ /* 0x000fe20000010000 */
[----:B------:R-:W-:Y:S01]  /*d4e0*/  PRMT R192, R193, 0x7632, R192 ;  /* 0x00007632c1c07816 */ /* 0x000fe200000000c0 */
[----:B------:R-:W-:Y:S01]  /*d4f0*/  FADD.FTZ R132, R175, R132 ;  /* 0x00000084af847221 */ /* 0x000fe20000010000 */
[----:B------:R-:W-:Y:S01]  /*d500*/  PRMT R185, R186, 0x7632, R185 ;  /* 0x00007632bab97816 */ /* 0x000fe200000000b9 */
[----:B-1----:R-:W-:Y:S02]  /*d510*/  IMAD.MOV.U32 R206, RZ, RZ, R210 ;  /* 0x000000ffffce7224 */ /* 0x002fe400078e00d2 */
[----:B------:R-:W2:Y:S02]  /*d520*/  LDL.LU.64 R210, [R1+0xe0] ;  /* 0x0000e00001d27983 */ /* 0x000ea40000300a00 */
[----:B------:R-:W-:Y:S04]  /*d530*/  IMAD.MOV.U32 R180, RZ, RZ, R206 ;  /* 0x000000ffffb47224 */ /* 0x000fe800078e00ce */
[----:B------:R1:W2:Y:S01]  /*d540*/  LDL.LU.64 R224, [R1+0xd8] ;  /* 0x0000d80001e07983 */ /* 0x0002a20000300a00 */
[----:B------:R-:W-:Y:S01]  /*d550*/  IMAD.MOV.U32 R169, RZ, RZ, R213 ;  /* 0x000000ffffa97224 */ /* 0x000fe200078e00d5 */
[----:B------:R-:W-:Y:S04]  /*d560*/  F2FP.PACK_AB R184, R106, R125 ;  /* 0x0000007d6ab8723e */ /* 0x000fe800000000ff */
[----:B------:R1:W5:Y:S01]  /*d570*/  LDL.LU.64 R212, [R1+0xd0] ;  /* 0x0000d00001d47983 */ /* 0x0003620000300a00 */
[C---:B------:R-:W-:Y:S01]  /*d580*/  PRMT R112, R115.reuse, 0x7632, R112 ;  /* 0x0000763273707816 */ /* 0x040fe20000000070 */
[----:B------:R-:W-:Y:S02]  /*d590*/  IMAD.MOV.U32 R183, RZ, RZ, R169 ;  /* 0x000000ffffb77224 */ /* 0x000fe400078e00a9 */
[----:B------:R-:W-:Y:S01]  /*d5a0*/  IMAD.MOV.U32 R169, RZ, RZ, R151 ;  /* 0x000000ffffa97224 */ /* 0x000fe200078e0097 */
[----:B------:R-:W-:Y:S01]  /*d5b0*/  PRMT R137, R115, 0x5410, R112 ;  /* 0x0000541073897816 */ /* 0x000fe20000000070 */
[----:B------:R-:W-:Y:S04]  /*d5c0*/  IMAD.WIDE.U32 R150, R172, -0x2daee0ad, RZ ;  /* 0xd2511f53ac967825 */ /* 0x000fe800078e00ff */
[----:B------:R-:W-:Y:S01]  /*d5d0*/  IMAD.WIDE.U32 R172, R124, -0x326172a9, RZ ;  /* 0xcd9e8d577cac7825 */ /* 0x000fe200078e00ff */
[----:B------:R-:W-:Y:S03]  /*d5e0*/  LOP3.LUT R152, R151, UR14, R152, 0x96, !PT ;  /* 0x0000000e97987c12 */ /* 0x000fe6000f8e9698 */
[----:B------:R-:W-:Y:S01]  /*d5f0*/  FADD.FTZ R151, R125, R136 ;  /* 0x000000887d977221 */ /* 0x000fe20000010000 */
[----:B------:R-:W-:Y:S01]  /*d600*/  LOP3.LUT R148, R173, UR18, R148, 0x96, !PT ;  /* 0x00000012ad947c12 */ /* 0x000fe2000f8e9694 */
[----:B------:R-:W-:Y:S04]  /*d610*/  IMAD.WIDE.U32 R152, R152, -0x326172a9, RZ ;  /* 0xcd9e8d5798987825 */ /* 0x000fe800078e00ff */
[----:B------:R-:W-:Y:S01]  /*d620*/  IMAD.WIDE.U32 R148, R148, -0x2daee0ad, RZ ;  /* 0xd2511f5394947825 */ /* 0x000fe200078e00ff */
[----:B------:R-:W-:Y:S04]  /*d630*/  LOP3.LUT R144, R153, UR13, R172, 0x96, !PT ;  /* 0x0000000d99907c12 */ /* 0x000fe8000f8e96ac */
[----:B------:R-:W-:Y:S01]  /*d640*/  LOP3.LUT R150, R149, UR10, R150, 0x96, !PT ;  /* 0x0000000a95967c12 */ /* 0x000fe2000f8e9696 */
[----:B------:R-:W-:Y:S01]  /*d650*/  FADD.FTZ R149, R106, R151 ;  /* 0x000000976a957221 */ /* 0x000fe20000010000 */
[C---:B------:R-:W-:Y:S03]  /*d660*/  PRMT R106, R131.reuse, 0x7632, R106 ;  /* 0x00007632836a7816 */ /* 0x040fe6000000006a */
[----:B------:R-:W-:Y:S01]  /*d670*/  IMAD.WIDE.U32 R150, R150, -0x326172a9, RZ ;  /* 0xcd9e8d5796967825 */ /* 0x000fe200078e00ff */
[----:B------:R-:W-:Y:S01]  /*d680*/  PRMT R125, R131, 0x5410, R106 ;  /* 0x00005410837d7816 */ /* 0x000fe2000000006a */
[----:B------:R-:W-:Y:S01]  /*d690*/  @!P5 HADD2 R252, -R106.H0_H0, -RZ.H0_H0 ;  /* 0xa00000ff6afcd230 */ /* 0x000fe20000000900 */
[----:B------:R-:W-:Y:S02]  /*d6a0*/  @!P4 PRMT R131, R247, 0x5410, RZ ;  /* 0x00005410f783c816 */ /* 0x000fe400000000ff */
[----:B------:R-:W-:Y:S02]  /*d6b0*/  LOP3.LUT R124, R151, UR26, R152, 0x96, !PT ;  /* 0x0000001a977c7c12 */ /* 0x000fe4000f8e9698 */
[----:B------:R-:W-:Y:S01]  /*d6c0*/  @!P5 PRMT R106, R252, 0x5410, RZ ;  /* 0x00005410fc6ad816 */ /* 0x000fe200000000ff */
[----:B------:R-:W-:Y:S01]  /*d6d0*/  STG.E.U16 [R198.64+0x2e], R131 ;  /* 0x00002e83c6007986 */ /* 0x000fe2000c101510 */
[----:B------:R-:W-:Y:S02]  /*d6e0*/  LOP3.LUT R136, R124, 0xff, RZ, 0xc0, !PT ;  /* 0x000000ff7c887812 */ /* 0x000fe400078ec0ff */
[--C-:B------:R-:W-:Y:S01]  /*d6f0*/  SHF.R.U32.HI R118, RZ, 0x18, R124.reuse ;  /* 0x00000018ff767819 */ /* 0x100fe2000001167c */
[----:B------:R1:W-:Y:S01]  /*d700*/  STG.E.U16 [R198.64+0x30], R106 ;  /* 0x0000306ac6007986 */ /* 0x0003e2000c101510 */
[----:B------:R-:W-:Y:S02]  /*d710*/  ISETP.LE.U32.AND P4, PT, R136, UR23, PT ;  /* 0x0000001788007c0c */ /* 0x000fe4000bf83070 */
[----:B------:R-:W-:Y:S02]  /*d720*/  LOP3.LUT R136, R124, 0xffff, RZ, 0xc0, !PT ;  /* 0x0000ffff7c887812 */ /* 0x000fe400078ec0ff */
[----:B------:R-:W-:Y:S02]  /*d730*/  SHF.R.U32.HI R134, RZ, 0x10, R124 ;  /* 0x00000010ff867819 */ /* 0x000fe4000001167c */
[----:B------:R-:W-:Y:S02]  /*d740*/  SHF.R.U32.HI R136, RZ, 0x8, R136 ;  /* 0x00000008ff887819 */ /* 0x000fe40000011688 */
[----:B------:R-:W-:Y:S02]  /*d750*/  PRMT R124, R135, 0x5410, R116 ;  /* 0x00005410877c7816 */ /* 0x000fe40000000074 */
[----:B------:R-:W-:Y:S02]  /*d760*/  LOP3.LUT R138, R136, 0xffff, RZ, 0xc0, !PT ;  /* 0x0000ffff888a7812 */ /* 0x000fe400078ec0ff */
[----:B------:R-:W1:Y:S01]  /*d770*/  MUFU.EX2 R136, R179 ;  /* 0x000000b300887308 */ /* 0x000e620000000800 */
[----:B------:R-:W-:Y:S01]  /*d780*/  @!P6 PRMT R135, R246, 0x5410, RZ ;  /* 0x00005410f687e816 */ /* 0x000fe200000000ff */
[----:B------:R-:W-:Y:S01]  /*d790*/  @!P4 HADD2 R250, -R119.H0_H0, -RZ.H0_H0 ;  /* 0xa00000ff77fac230 */ /* 0x000fe20000000900 */
[----:B------:R-:W-:Y:S02]  /*d7a0*/  ISETP.LE.U32.AND P6, PT, R118, UR23, PT ;  /* 0x0000001776007c0c */ /* 0x000fe4000bfc3070 */
[----:B------:R-:W-:Y:S01]  /*d7b0*/  LOP3.LUT R118, R169, UR28, RZ, 0x3c, !PT ;  /* 0x0000001ca9767c12 */ /* 0x000fe2000f8e3cff */
[----:B------:R-:W-:Y:S01]  /*d7c0*/  STG.E.U16 [R200.64+0x30], R135 ;  /* 0x00003087c8007986 */ /* 0x000fe2000c101510 */
[----:B------:R-:W-:Y:S02]  /*d7d0*/  LOP3.LUT R134, R134, 0xff, RZ, 0xc0, !PT ;  /* 0x000000ff86867812 */ /* 0x000fe400078ec0ff */
[----:B------:R-:W-:Y:S01]  /*d7e0*/  ISETP.LE.U32.AND P5, PT, R138, UR23, PT ;  /* 0x000000178a007c0c */ /* 0x000fe2000bfa3070 */
[----:B------:R-:W-:Y:S01]  /*d7f0*/  IMAD.WIDE.U32 R146, R118, -0x326172a9, RZ ;  /* 0xcd9e8d5776927825 */ /* 0x000fe200078e00ff */
[----:B------:R-:W-:Y:S02]  /*d800*/  @!P0 PRMT R116, R245, 0x5410, RZ ;  /* 0x00005410f5748816 */ /* 0x000fe400000000ff */
[----:B------:R-:W-:Y:S01]  /*d810*/  ISETP.LE.U32.AND P0, PT, R134, UR23, PT ;  /* 0x0000001786007c0c */ /* 0x000fe2000bf03070 */
[----:B------:R-:W-:Y:S01]  /*d820*/  FADD.FTZ R138, R170, R145 ;  /* 0x00000091aa8a7221 */ /* 0x000fe20000010000 */
[----:B------:R-:W-:Y:S01]  /*d830*/  LOP3.LUT R118, R161, UR7, R146, 0x96, !PT ;  /* 0x00000007a1767c12 */ /* 0x000fe2000f8e9692 */
[----:B------:R-:W-:Y:S01]  /*d840*/  FADD.FTZ R134, R171, R132 ;  /* 0x00000084ab867221 */ /* 0x000fe20000010000 */
[----:B------:R-:W-:Y:S01]  /*d850*/  LOP3.LUT R132, R147, UR25, R206, 0x96, !PT ;  /* 0x0000001993847c12 */ /* 0x000fe2000f8e96ce */
[----:B------:R-:W-:Y:S01]  /*d860*/  FADD.FTZ R145, R181, R130 ;  /* 0x00000082b5917221 */ /* 0x000fe20000010000 */
[----:B------:R-:W-:Y:S01]  /*d870*/  STL [R1+0xc4], R138 ;  /* 0x0000c48a01007387 */ /* 0x000fe20000100800 */
[----:B------:R-:W-:Y:S01]  /*d880*/  FADD.FTZ R130, R166, R149 ;  /* 0x00000095a6827221 */ /* 0x000fe20000010000 */
[----:B-1----:R-:W-:Y:S01]  /*d890*/  LOP3.LUT R106, R150, 0xffff, RZ, 0xc0, !PT ;  /* 0x0000ffff966a7812 */ /* 0x002fe200078ec0ff */
[----:B------:R-:W-:Y:S01]  /*d8a0*/  IMAD.WIDE.U32 R146, R132, -0x2daee0ad, RZ ;  /* 0xd2511f5384927825 */ /* 0x000fe200078e00ff */
[----:B------:R-:W-:Y:S01]  /*d8b0*/  STL [R1+0xc0], R134 ;  /* 0x0000c08601007387 */ /* 0x000fe20000100800 */
[----:B------:R-:W-:Y:S01]  /*d8c0*/  @!P6 HADD2 R244, -R104.H0_H0, -RZ.H0_H0 ;  /* 0xa00000ff68f4e230 */ /* 0x000fe20000000900 */
[----:B------:R-:W-:Y:S01]  /*d8d0*/  SHF.R.U32.HI R106, RZ, 0x8, R106 ;  /* 0x00000008ff6a7819 */ /* 0x000fe2000001166a */
[----:B------:R-:W-:Y:S01]  /*d8e0*/  FADD.FTZ R132, R136, R145 ;  /* 0x0000009188847221 */ /* 0x000fe20000010000 */
[----:B------:R-:W-:Y:S01]  /*d8f0*/  @!P0 HADD2 R248, -R123.H0_H0, -RZ.H0_H0 ;  /* 0xa00000ff7bf88230 */ /* 0x000fe20000000900 */
[----:B------:R-:W-:Y:S01]  /*d900*/  FADD.FTZ R130, R167, R130 ;  /* 0x00000082a7827221 */ /* 0x000fe20000010000 */
[----:B------:R-:W-:Y:S01]  /*d910*/  STG.E.U16 [R200.64+0x32], R116 ;  /* 0x00003274c8007986 */ /* 0x000fe2000c101510 */
[----:B------:R-:W-:Y:S01]  /*d920*/  IMAD.WIDE.U32 R166, R118, -0x2daee0ad, RZ ;  /* 0xd2511f5376a67825 */ /* 0x000fe200078e00ff */
[----:B------:R-:W-:Y:S01]  /*d930*/  LOP3.LUT R118, R147, UR27, R182, 0x96, !PT ;  /* 0x0000001b93767c12 */ /* 0x000fe2000f8e96b6 */
[----:B------:R-:W1:Y:S01]  /*d940*/  LDC.U8 R206, c[0x0][0x2d8] ;  /* 0x0000b600ffce7b82 */ /* 0x000e620000000000 */
[----:B------:R-:W-:Y:S01]  /*d950*/  STL [R1+0x94], R132 ;  /* 0x0000948401007387 */ /* 0x000fe20000100800 */
[----:B------:R-:W-:Y:S01]  /*d960*/  @!P0 PRMT R123, R248, 0x5410, RZ ;  /* 0x00005410f87b8816 */ /* 0x000fe200000000ff */
[----:B------:R-:W-:Y:S01]  /*d970*/  IMAD.WIDE.U32 R144, R144, -0x2daee0ad, RZ ;  /* 0xd2511f5390907825 */ /* 0x000fe200078e00ff */
[----:B------:R-:W-:Y:S01]  /*d980*/  LOP3.LUT R131, R106, 0xffff, RZ, 0xc0, !PT ;  /* 0x0000ffff6a837812 */ /* 0x000fe200078ec0ff */
[----:B------:R1:W-:Y:S01]  /*d990*/  STL [R1+0xc8], R130 ;  /* 0x0000c88201007387 */ /* 0x0003e20000100800 */
[----:B------:R-:W-:Y:S01]  /*d9a0*/  @!P6 PRMT R104, R244, 0x5410, RZ ;  /* 0x00005410f468e816 */ /* 0x000fe200000000ff */
[----:B------:R-:W-:Y:S01]  /*d9b0*/  UIADD3 UR7, UR21, 0x646e171e, URZ ;  /* 0x646e171e15077890 */ /* 0x000fe2000fffe03f */
[C---:B------:R-:W-:Y:S01]  /*d9c0*/  PRMT R106, R113.reuse, 0x7632, R106 ;  /* 0x00007632716a7816 */ /* 0x040fe2000000006a */
[----:B------:R-:W-:Y:S01]  /*d9d0*/  UIADD3 UR25, UR20, 0x3c6ef372, URZ ;  /* 0x3c6ef37214197890 */ /* 0x000fe2000fffe03f */
[----:B------:R-:W-:Y:S01]  /*d9e0*/  F2FP.PACK_AB R195, R136, R181 ;  /* 0x000000b588c3723e */ /* 0x000fe200000000ff */
[----:B------:R-:W-:Y:S01]  /*d9f0*/  IMAD.MOV.U32 R181, RZ, RZ, R207 ;  /* 0x000000ffffb57224 */ /* 0x000fe200078e00cf */
[----:B------:R-:W-:Y:S01]  /*da00*/  PRMT R140, R113, 0x5410, R106 ;  /* 0x00005410718c7816 */ /* 0x000fe2000000006a */
[----:B------:R-:W1:Y:S01]  /*da10*/  LDC.U8 R207, c[0x0][0x2d8] ;  /* 0x0000b600ffcf7b82 */ /* 0x000e620000000000 */
[----:B------:R-:W-:Y:S02]  /*da20*/  LOP3.LUT R156, R163, UR7, R156, 0x96, !PT ;  /* 0x00000007a39c7c12 */ /* 0x000fe4000f8e969c */
[----:B------:R-:W-:Y:S01]  /*da30*/  LOP3.LUT R154, R161, UR25, R154, 0x96, !PT ;  /* 0x00000019a19a7c12 */ /* 0x000fe2000f8e969a */
[----:B------:R-:W-:Y:S01]  /*da40*/  UIADD3 UR25, UR21, 0x76cf5d0a, URZ ;  /* 0x76cf5d0a15197890 */ /* 0x000fe2000fffe03f */
[----:B------:R-:W-:Y:S02]  /*da50*/  LOP3.LUT R174, R159, UR7, R174, 0x96, !PT ;  /* 0x000000079fae7c12 */ /* 0x000fe4000f8e96ae */
[----:B-1----:R-:W-:Y:S01]  /*da60*/  LOP3.LUT R130, R167, UR19, R146, 0x96, !PT ;  /* 0x00000013a7827c12 */ /* 0x002fe2000f8e9692 */
[----:B------:R-:W-:Y:S04]  /*da70*/  IMAD.WIDE.U32 R146, R118, -0x326172a9, RZ ;  /* 0xcd9e8d5776927825 */ /* 0x000fe800078e00ff */
[----:B------:R-:W-:Y:S01]  /*da80*/  IMAD.WIDE.U32 R170, R130, -0x326172a9, RZ ;  /* 0xcd9e8d5782aa7825 */ /* 0x000fe200078e00ff */
[----:B------:R-:W-:Y:S02]  /*da90*/  LOP3.LUT R118, R147, UR22, R160, 0x96, !PT ;  /* 0x0000001693767c12 */ /* 0x000fe4000f8e96a0 */
[----:B------:R-:W-:Y:S02]  /*daa0*/  PRMT R206, R206, 0x7054, R207 ;  /* 0x00007054cece7816 */ /* 0x000fe400000000cf */
[----:B------:R-:W-:Y:S01]  /*dab0*/  LOP3.LUT R146, R171, UR18, R146, 0x96, !PT ;  /* 0x00000012ab927c12 */ /* 0x000fe2000f8e9692 */
[----:B------:R-:W-:Y:S01]  /*dac0*/  IMAD.WIDE.U32 R168, R118, -0x2daee0ad, RZ ;  /* 0xd2511f5376a87825 */ /* 0x000fe200078e00ff */
[----:B------:R-:W-:Y:S03]  /*dad0*/  PRMT R171, R188, 0x5410, R187 ;  /* 0x00005410bcab7816 */ /* 0x000fe600000000bb */
[----:B------:R-:W-:Y:S01]  /*dae0*/  IMAD.WIDE.U32 R146, R146, -0x2daee0ad, RZ ;  /* 0xd2511f5392927825 */ /* 0x000fe200078e00ff */
[----:B------:R-:W-:Y:S04]  /*daf0*/  LOP3.LUT R118, R169, UR14, R166, 0x96, !PT ;  /* 0x0000000ea9767c12 */ /* 0x000fe8000f8e96a6 */
[----:B------:R-:W-:Y:S01]  /*db00*/  LOP3.LUT R166, R147, UR10, R168, 0x96, !PT ;  /* 0x0000000a93a67c12 */ /* 0x000fe2000f8e96a8 */
[----:B------:R-:W-:Y:S01]  /*db10*/  IMAD.WIDE.U32 R168, R118, -0x326172a9, RZ ;  /* 0xcd9e8d5776a87825 */ /* 0x000fe200078e00ff */
[C---:B------:R-:W-:Y:S03]  /*db20*/  PRMT R118, R119.reuse, 0x7632, R118 ;  /* 0x0000763277767816 */ /* 0x040fe60000000076 */
[----:B------:R-:W-:Y:S01]  /*db30*/  IMAD.WIDE.U32 R166, R166, -0x326172a9, RZ ;  /* 0xcd9e8d57a6a67825 */ /* 0x000fe200078e00ff */
[----:B------:R-:W-:Y:S01]  /*db40*/  PRMT R142, R119, 0x5410, R118 ;  /* 0x00005410778e7816 */ /* 0x000fe20000000076 */
[----:B------:R-:W-:Y:S01]  /*db50*/  @!P5 HADD2 R249, -R118.H0_H0, -RZ.H0_H0 ;  /* 0xa00000ff76f9d230 */ /* 0x000fe20000000900 */
[----:B------:R-:W-:Y:S02]  /*db60*/  @!P4 PRMT R119, R250, 0x5410, RZ ;  /* 0x00005410fa77c816 */ /* 0x000fe400000000ff */
[----:B------:R-:W-:Y:S01]  /*db70*/  LOP3.LUT R132, R167, UR26, R168, 0x96, !PT ;  /* 0x0000001aa7847c12 */ /* 0x000fe2000f8e96a8 */
[----:B------:R-:W-:Y:S01]  /*db80*/  UIADD3 UR26, UR20, -0x61c88647, URZ ;  /* 0x9e3779b9141a7890 */ /* 0x000fe2000fffe03f */
[----:B------:R-:W-:Y:S01]  /*db90*/  @!P5 PRMT R118, R249, 0x5410, RZ ;  /* 0x00005410f976d816 */ /* 0x000fe200000000ff */
[----:B------:R-:W-:Y:S01]  /*dba0*/  STG.E.U16 [R202.64+0x40], R119 ;  /* 0x00004077ca007986 */ /* 0x000fe2000c101510 */
[----:B------:R-:W-:Y:S02]  /*dbb0*/  LOP3.LUT R114, R132, 0xff, RZ, 0xc0, !PT ;  /* 0x000000ff84727812 */ /* 0x000fe400078ec0ff */
[----:B------:R-:W-:Y:S01]  /*dbc0*/  LOP3.LUT R134, R166, 0xff, RZ, 0xc0, !PT ;  /* 0x000000ffa6867812 */ /* 0x000fe200078ec0ff */
[----:B------:R1:W-:Y:S01]  /*dbd0*/  STG.E.U16 [R202.64+0x42], R118 ;  /* 0x00004276ca007986 */ /* 0x0003e2000c101510 */
[----:B------:R-:W-:Y:S02]  /*dbe0*/  ISETP.LE.U32.AND P4, PT, R114, UR23, PT ;  /* 0x0000001772007c0c */ /* 0x000fe4000bf83070 */
[----:B------:R-:W-:Y:S01]  /*dbf0*/  LOP3.LUT R114, R132, 0xffff, RZ, 0xc0, !PT ;  /* 0x0000ffff84727812 */ /* 0x000fe200078ec0ff */
[----:B------:R-:W-:Y:S01]  /*dc00*/  STG.E.U16 [R196.64+0x40], R123 ;  /* 0x0000407bc4007986 */ /* 0x000fe2000c101510 */
[----:B------:R-:W-:Y:S02]  /*dc10*/  ISETP.LE.U32.AND P6, PT, R134, UR23, PT ;  /* 0x0000001786007c0c */ /* 0x000fe4000bfc3070 */
[----:B------:R-:W-:Y:S01]  /*dc20*/  SHF.R.U32.HI R114, RZ, 0x8, R114 ;  /* 0x00000008ff727819 */ /* 0x000fe20000011672 */
[----:B------:R1:W-:Y:S01]  /*dc30*/  STG.E.U16 [R196.64+0x42], R104 ;  /* 0x00004268c4007986 */ /* 0x0003e2000c101510 */
[----:B------:R-:W-:Y:S02]  /*dc40*/  LOP3.LUT R134, R150, 0xff, RZ, 0xc0, !PT ;  /* 0x000000ff96867812 */ /* 0x000fe400078ec0ff */
[----:B------:R-:W-:Y:S02]  /*dc50*/  LOP3.LUT R114, R114, 0xffff, RZ, 0xc0, !PT ;  /* 0x0000ffff72727812 */ /* 0x000fe400078ec0ff */
[----:B------:R-:W-:Y:S01]  /*dc60*/  ISETP.LE.U32.AND P1, PT, R134, UR23, PT ;  /* 0x0000001786007c0c */ /* 0x000fe2000bf23070 */
[----:B------:R-:W-:Y:S01]  /*dc70*/  @!P4 HADD2 R241, -R117.H0_H0, -RZ.H0_H0 ;  /* 0xa00000ff75f1c230 */ /* 0x000fe20000000900 */
[----:B------:R-:W-:Y:S02]  /*dc80*/  ISETP.LE.U32.AND P5, PT, R114, UR23, PT ;  /* 0x0000001772007c0c */ /* 0x000fe4000bfa3070 */
[--C-:B------:R-:W-:Y:S01]  /*dc90*/  SHF.R.U32.HI R114, RZ, 0x10, R132.reuse ;  /* 0x00000010ff727819 */ /* 0x100fe20000011684 */
[----:B------:R-:W-:Y:S01]  /*dca0*/  @!P6 HADD2 R231, -R105.H0_H0, -RZ.H0_H0 ;  /* 0xa00000ff69e7e230 */ /* 0x000fe20000000900 */
[----:B------:R-:W-:Y:S02]  /*dcb0*/  SHF.R.U32.HI R132, RZ, 0x18, R132 ;  /* 0x00000018ff847819 */ /* 0x000fe40000011684 */
[----:B------:R-:W-:Y:S02]  /*dcc0*/  LOP3.LUT R114, R114, 0xff, RZ, 0xc0, !PT ;  /* 0x000000ff72727812 */ /* 0x000fe400078ec0ff */
[----:B------:R-:W-:Y:S02]  /*dcd0*/  LOP3.LUT R130, R169, UR13, R170, 0x96, !PT ;  /* 0x0000000da9827c12 */ /* 0x000fe4000f8e96aa */
[----:B------:R-:W-:Y:S01]  /*dce0*/  ISETP.LE.U32.AND P0, PT, R114, UR23, PT ;  /* 0x0000001772007c0c */ /* 0x000fe2000bf03070 */
[----:B------:R-:W-:Y:S01]  /*dcf0*/  @!P1 HADD2 R239, -R113.H0_H0, -RZ.H0_H0 ;  /* 0xa00000ff71ef9230 */ /* 0x000fe20000000900 */
[----:B------:R-:W-:Y:S02]  /*dd00*/  PRMT R114, R117, 0x7632, R114 ;  /* 0x0000763275727816 */ /* 0x000fe40000000072 */
[----:B------:R-:W-:Y:S02]  /*dd10*/  PRMT R134, R105, 0x7632, R134 ;  /* 0x0000763269867816 */ /* 0x000fe40000000086 */
[----:B------:R-:W-:Y:S01]  /*dd20*/  @!P1 PRMT R113, R239, 0x5410, RZ ;  /* 0x00005410ef719816 */ /* 0x000fe200000000ff */
[----:B------:R-:W-:Y:S01]  /*dd30*/  @!P5 HADD2 R240, -R114.H0_H0, -RZ.H0_H0 ;  /* 0xa00000ff72f0d230 */ /* 0x000fe20000000900 */
[----:B------:R-:W-:Y:S02]  /*dd40*/  PRMT R138, R117, 0x5410, R114 ;  /* 0x00005410758a7816 */ /* 0x000fe40000000072 */
[----:B------:R-:W-:Y:S02]  /*dd50*/  @!P4 PRMT R117, R241, 0x5410, RZ ;  /* 0x00005410f175c816 */ /* 0x000fe400000000ff */
[----:B------:R-:W-:Y:S01]  /*dd60*/  ISETP.LE.U32.AND P4, PT, R132, UR23, PT ;  /* 0x0000001784007c0c */ /* 0x000fe2000bf83070 */
[----:B------:R-:W-:Y:S01]  /*dd70*/  @!P0 HADD2 R237, -R115.H0_H0, -RZ.H0_H0 ;  /* 0xa00000ff73ed8230 */ /* 0x000fe20000000900 */
[----:B------:R-:W-:Y:S01]  /*dd80*/  @!P5 PRMT R114, R240, 0x5410, RZ ;  /* 0x00005410f072d816 */ /* 0x000fe200000000ff */
[----:B------:R1:W-:Y:S01]  /*dd90*/  STG.E.U16 [R198.64+0x3e], R117 ;  /* 0x00003e75c6007986 */ /* 0x0003e2000c101510 */
[----:B------:R-:W-:Y:S02]  /*dda0*/  SHF.R.U32.HI R136, RZ, 0x18, R166 ;  /* 0x00000018ff887819 */ /* 0x000fe400000116a6 */
[----:B------:R-:W-:Y:S01]  /*ddb0*/  @!P0 PRMT R115, R237, 0x5410, RZ ;  /* 0x00005410ed738816 */ /* 0x000fe200000000ff */
[----:B------:R3:W-:Y:S01]  /*ddc0*/  STG.E.U16 [R198.64+0x40], R114 ;  /* 0x00004072c6007986 */ /* 0x0007e2000c101510 */
[----:B------:R-:W-:Y:S02]  /*ddd0*/  ISETP.LE.U32.AND P0, PT, R131, UR23, PT ;  /* 0x0000001783007c0c */ /* 0x000fe4000bf03070 */
[----:B------:R-:W-:Y:S01]  /*dde0*/  SHF.R.U32.HI R131, RZ, 0x10, R150 ;  /* 0x00000010ff837819 */ /* 0x000fe20000011696 */
[----:B------:R-:W-:Y:S01]  /*ddf0*/  STG.E.U16 [R200.64+0x40], R115 ;  /* 0x00004073c8007986 */ /* 0x000fe2000c101510 */
[----:B------:R-:W-:Y:S01]  /*de00*/  LOP3.LUT R122, R166, 0xffff, RZ, 0xc0, !PT ;  /* 0x0000ffffa67a7812 */ /* 0x000fe200078ec0ff */
[----:B------:R-:W-:Y:S01]  /*de10*/  @!P4 HADD2 R236, -R112.H0_H0, -RZ.H0_H0 ;  /* 0xa00000ff70ecc230 */ /* 0x000fe20000000900 */
[----:B------:R-:W-:Y:S02]  /*de20*/  LOP3.LUT R131, R131, 0xff, RZ, 0xc0, !PT ;  /* 0x000000ff83837812 */ /* 0x000fe400078ec0ff */
[----:B------:R-:W-:Y:S01]  /*de30*/  SHF.R.U32.HI R132, RZ, 0x10, R166 ;  /* 0x00000010ff847819 */ /* 0x000fe200000116a6 */
[----:B------:R-:W-:Y:S01]  /*de40*/  IMAD.WIDE.U32 R166, R130, -0x2daee0ad, RZ ;  /* 0xd2511f5382a67825 */ /* 0x000fe200078e00ff */
[----:B------:R-:W-:Y:S02]  /*de50*/  ISETP.LE.U32.AND P3, PT, R131, UR23, PT ;  /* 0x0000001783007c0c */ /* 0x000fe4000bf63070 */
[----:B------:R-:W-:Y:S01]  /*de60*/  LOP3.LUT R131, R145, UR6, R148, 0x96, !PT ;  /* 0x0000000691837c12 */ /* 0x000fe2000f8e9694 */
[----:B------:R-:W-:Y:S01]  /*de70*/  @!P0 HADD2 R238, -R106.H0_H0, -RZ.H0_H0 ;  /* 0xa00000ff6aee8230 */ /* 0x000fe20000000900 */
[----:B------:R-:W-:Y:S02]  /*de80*/  @!P4 PRMT R112, R236, 0x5410, RZ ;  /* 0x00005410ec70c816 */ /* 0x000fe400000000ff */
[C---:B------:R-:W-:Y:S02]  /*de90*/  LOP3.LUT R135, R131.reuse, 0xffff, RZ, 0xc0, !PT ;  /* 0x0000ffff83877812 */ /* 0x040fe400078ec0ff */
[----:B------:R-:W-:Y:S01]  /*dea0*/  LOP3.LUT R116, R131, 0xff, RZ, 0xc0, !PT ;  /* 0x000000ff83747812 */ /* 0x000fe200078ec0ff */
[----:B------:R3:W-:Y:S01]  /*deb0*/  STG.E.U16 [R200.64+0x42], R112 ;  /* 0x00004270c8007986 */ /* 0x0007e2000c101510 */
[----:B------:R-:W-:Y:S02]  /*dec0*/  SHF.R.U32.HI R135, RZ, 0x8, R135 ;  /* 0x00000008ff877819 */ /* 0x000fe40000011687 */
[----:B------:R-:W-:Y:S01]  /*ded0*/  @!P0 PRMT R106, R238, 0x5410, RZ ;  /* 0x00005410ee6a8816 */ /* 0x000fe200000000ff */
[----:B------:R-:W-:Y:S01]  /*dee0*/  @!P3 HADD2 R235, -R107.H0_H0, -RZ.H0_H0 ;  /* 0xa00000ff6bebb230 */ /* 0x000fe20000000900 */
[----:B-1----:R-:W-:Y:S01]  /*def0*/  LOP3.LUT R118, R135, 0xffff, RZ, 0xc0, !PT ;  /* 0x0000ffff87767812 */ /* 0x002fe200078ec0ff */
[----:B------:R-:W-:Y:S01]  /*df00*/  STG.E.U16 [R202.64+0x50], R113 ;  /* 0x00005071ca007986 */ /* 0x000fe2000c101510 */
[----:B------:R-:W-:Y:S02]  /*df10*/  ISETP.LE.U32.AND P0, PT, R136, UR23, PT ;  /* 0x0000001788007c0c */ /* 0x000fe4000bf03070 */
[C---:B------:R-:W-:Y:S01]  /*df20*/  ISETP.LE.U32.AND P1, PT, R118.reuse, UR23, PT ;  /* 0x0000001776007c0c */ /* 0x040fe2000bf23070 */
[----:B------:R1:W-:Y:S01]  /*df30*/  STG.E.U16 [R202.64+0x52], R106 ;  /* 0x0000526aca007986 */ /* 0x0003e2000c101510 */
[----:B------:R-:W-:Y:S02]  /*df40*/  PRMT R136, R105, 0x5410, R134 ;  /* 0x0000541069887816 */ /* 0x000fe40000000086 */
[----:B------:R-:W-:Y:S02]  /*df50*/  @!P6 PRMT R105, R231, 0x5410, RZ ;  /* 0x00005410e769e816 */ /* 0x000fe400000000ff */
[----:B------:R-:W-:Y:S02]  /*df60*/  ISETP.LE.U32.AND P6, PT, R118, UR23, PT ;  /* 0x0000001776007c0c */ /* 0x000fe4000bfc3070 */
[--C-:B------:R-:W-:Y:S02]  /*df70*/  SHF.R.U32.HI R119, RZ, 0x10, R131.reuse ;  /* 0x00000010ff777819 */ /* 0x100fe40000011683 */
[----:B------:R-:W-:Y:S01]  /*df80*/  LOP3.LUT R143, R167, UR6, R146, 0x96, !PT ;  /* 0x00000006a78f7c12 */ /* 0x000fe2000f8e9692 */
[----:B------:R-:W-:Y:S01]  /*df90*/  UIADD3 UR6, UR20, -0x4ab325aa, URZ ;  /* 0xb54cda5614067890 */ /* 0x000fe2000fffe03f */
[----:B------:R-:W-:Y:S02]  /*dfa0*/  LOP3.LUT R104, R119, 0xff, RZ, 0xc0, !PT ;  /* 0x000000ff77687812 */ /* 0x000fe400078ec0ff */
[----:B------:R-:W-:Y:S02]  /*dfb0*/  @P1 LOP3.LUT R209, R209, 0x100, RZ, 0xfc, !PT ;  /* 0x00000100d1d11812 */ /* 0x000fe400078efcff */
[----:B------:R-:W-:Y:S02]  /*dfc0*/  ISETP.LE.U32.AND P1, PT, R116, UR23, PT ;  /* 0x0000001774007c0c */ /* 0x000fe4000bf23070 */
[----:B------:R-:W-:Y:S01]  /*dfd0*/  ISETP.LE.U32.AND P2, PT, R104, UR23, PT ;  /* 0x0000001768007c0c */ /* 0x000fe2000bf43070 */
[----:B------:R-:W-:Y:S01]  /*dfe0*/  STL [R1+0x90], R209 ;  /* 0x000090d101007387 */ /* 0x000fe20000100800 */
[----:B------:R-:W-:Y:S02]  /*dff0*/  PRMT R104, R107, 0x7632, R104 ;  /* 0x000076326b687816 */ /* 0x000fe40000000068 */
[----:B------:R-:W-:Y:S02]  /*e000*/  SHF.R.U32.HI R117, RZ, 0x18, R150 ;  /* 0x00000018ff757819 */ /* 0x000fe40000011696 */
[----:B---3--:R-:W-:Y:S02]  /*e010*/  LOP3.LUT R114, R143, 0xff, RZ, 0xc0, !PT ;  /* 0x000000ff8f727812 */ /* 0x008fe400078ec0ff */
[----:B------:R-:W-:Y:S02]  /*e020*/  PRMT R139, R107, 0x5410, R104 ;  /* 0x000054106b8b7816 */ /* 0x000fe40000000068 */
[----:B------:R-:W-:Y:S01]  /*e030*/  @!P3 PRMT R107, R235, 0x5410, RZ ;  /* 0x00005410eb6bb816 */ /* 0x000fe200000000ff */
[----:B------:R-:W-:Y:S01]  /*e040*/  @!P1 HADD2 R234, -R191.H0_H0, -RZ.H0_H0 ;  /* 0xa00000ffbfea9230 */ /* 0x000fe20000000900 */
[----:B------:R-:W-:Y:S01]  /*e050*/  LOP3.LUT P1, RZ, R209, 0x100, RZ, 0xc0, !PT ;  /* 0x00000100d1ff7812 */ /* 0x000fe2000782c0ff */
[----:B------:R-:W-:Y:S01]  /*e060*/  @!P2 HADD2 R232, -R193.H0_H0, -RZ.H0_H0 ;  /* 0xa00000ffc1e8a230 */ /* 0x000fe20000000900 */
[----:B------:R-:W-:Y:S01]  /*e070*/  ISETP.LE.U32.AND P3, PT, R117, UR23, PT ;  /* 0x0000001775007c0c */ /* 0x000fe2000bf63070 */
[----:B------:R-:W-:Y:S01]  /*e080*/  STG.E.U16 [R196.64+0x50], R107 ;  /* 0x0000506bc4007986 */ /* 0x000fe2000c101510 */
[----:B------:R-:W-:Y:S02]  /*e090*/  PRMT R168, R191, 0x5410, R190 ;  /* 0x00005410bfa87816 */ /* 0x000fe400000000be */
[----:B------:R-:W-:Y:S02]  /*e0a0*/  SHF.R.U32.HI R131, RZ, 0x18, R131 ;  /* 0x00000018ff837819 */ /* 0x000fe40000011683 */
[----:B------:R-:W-:Y:S02]  /*e0b0*/  SHF.R.U32.HI R122, RZ, 0x8, R122 ;  /* 0x00000008ff7a7819 */ /* 0x000fe4000001167a */
[----:B------:R-:W-:Y:S02]  /*e0c0*/  SHF.R.U32.HI R112, RZ, 0x10, R143 ;  /* 0x00000010ff707819 */ /* 0x000fe4000001168f */
[----:B------:R-:W-:Y:S01]  /*e0d0*/  LOP3.LUT R122, R122, 0xffff, RZ, 0xc0, !PT ;  /* 0x0000ffff7a7a7812 */ /* 0x000fe200078ec0ff */
[----:B------:R-:W-:Y:S01]  /*e0e0*/  @!P1 HADD2 R233, -R190.H0_H0, -RZ.H0_H0 ;  /* 0xa00000ffbee99230 */ /* 0x000fe20000000900 */
[----:B------:R-:W-:Y:S01]  /*e0f0*/  ISETP.LE.U32.AND P1, PT, R131, UR23, PT ;  /* 0x0000001783007c0c */ /* 0x000fe2000bf23070 */
[----:B------:R-:W-:Y:S01]  /*e100*/  @!P3 HADD2 R226, -R104.H0_H0, -RZ.H0_H0 ;  /* 0xa00000ff68e2b230 */ /* 0x000fe20000000900 */
[----:B-1----:R-:W-:Y:S02]  /*e110*/  LOP3.LUT R106, R144, 0xff, RZ, 0xc0, !PT ;  /* 0x000000ff906a7812 */ /* 0x002fe400078ec0ff */
[----:B------:R-:W-:Y:S02]  /*e120*/  @!P6 PRMT R190, R233, 0x5410, RZ ;  /* 0x00005410e9bee816 */ /* 0x000fe400000000ff */
[----:B------:R-:W-:Y:S02]  /*e130*/  ISETP.LE.U32.AND P6, PT, R114, UR23, PT ;  /* 0x0000001772007c0c */ /* 0x000fe4000bfc3070 */
[----:B------:R-:W-:Y:S02]  /*e140*/  ISETP.LE.U32.AND P5, PT, R122, UR23, PT ;  /* 0x000000177a007c0c */ /* 0x000fe4000bfa3070 */
[C---:B------:R-:W-:Y:S02]  /*e150*/  LOP3.LUT R130, R166.reuse, 0xff, RZ, 0xc0, !PT ;  /* 0x000000ffa6827812 */ /* 0x040fe400078ec0ff */
[----:B------:R-:W-:Y:S01]  /*e160*/  LOP3.LUT R122, R166, 0xffff, RZ, 0xc0, !PT ;  /* 0x0000ffffa67a7812 */ /* 0x000fe200078ec0ff */
[----:B------:R-:W-:Y:S01]  /*e170*/  @!P1 HADD2 R227, -R192.H0_H0, -RZ.H0_H0 ;  /* 0xa00000ffc0e39230 */ /* 0x000fe20000000900 */
[--C-:B------:R-:W-:Y:S02]  /*e180*/  SHF.R.U32.HI R147, RZ, 0x10, R166.reuse ;  /* 0x00000010ff937819 */ /* 0x100fe400000116a6 */
[--C-:B------:R-:W-:Y:S02]  /*e190*/  SHF.R.U32.HI R146, RZ, 0x18, R166.reuse ;  /* 0x00000018ff927819 */ /* 0x100fe400000116a6 */
[----:B------:R-:W-:Y:S01]  /*e1a0*/  PRMT R166, R189, 0x7632, R166 ;  /* 0x00007632bda67816 */ /* 0x000fe200000000a6 */
[----:B------:R-:W-:Y:S01]  /*e1b0*/  @!P6 HADD2 R223, -R189.H0_H0, -RZ.H0_H0 ;  /* 0xa00000ffbddfe230 */ /* 0x000fe20000000900 */
[----:B------:R-:W-:Y:S01]  /*e1c0*/  LOP3.LUT R112, R112, 0xff, RZ, 0xc0, !PT ;  /* 0x000000ff70707812 */ /* 0x000fe200078ec0ff */
[----:B------:R-:W-:Y:S01]  /*e1d0*/  @!P5 HADD2 R230, -R134.H0_H0, -RZ.H0_H0 ;  /* 0xa00000ff86e6d230 */ /* 0x000fe20000000900 */
[----:B------:R-:W-:Y:S02]  /*e1e0*/  PRMT R169, R193, 0x5410, R192 ;  /* 0x00005410c1a97816 */ /* 0x000fe400000000c0 */
[----:B------:R-:W-:Y:S02]  /*e1f0*/  @!P2 PRMT R193, R232, 0x5410, RZ ;  /* 0x00005410e8c1a816 */ /* 0x000fe400000000ff */
[----:B------:R-:W-:Y:S02]  /*e200*/  ISETP.LE.U32.AND P2, PT, R106, UR23, PT ;  /* 0x000000176a007c0c */ /* 0x000fe4000bf43070 */
[----:B------:R-:W-:Y:S02]  /*e210*/  LOP3.LUT R106, R144, 0xffff, RZ, 0xc0, !PT ;  /* 0x0000ffff906a7812 */ /* 0x000fe400078ec0ff */
[----:B------:R-:W-:Y:S02]  /*e220*/  @!P3 PRMT R104, R226, 0x5410, RZ ;  /* 0x00005410e268b816 */ /* 0x000fe400000000ff */
[----:B------:R-:W-:Y:S02]  /*e230*/  PRMT R172, R189, 0x5410, R166 ;  /* 0x00005410bdac7816 */ /* 0x000fe400000000a6 */
[----:B------:R-:W-:Y:S01]  /*e240*/  @!P6 PRMT R189, R223, 0x5410, RZ ;  /* 0x00005410dfbde816 */ /* 0x000fe200000000ff */
[----:B------:R1:W-:Y:S01]  /*e250*/  STG.E.U16 [R196.64+0x52], R104 ;  /* 0x00005268c4007986 */ /* 0x0003e2000c101510 */
[----:B------:R-:W-:Y:S02]  /*e260*/  ISETP.LE.U32.AND P6, PT, R112, UR23, PT ;  /* 0x0000001770007c0c */ /* 0x000fe4000bfc3070 */
[----:B------:R-:W-:Y:S01]  /*e270*/  SHF.R.U32.HI R106, RZ, 0x8, R106 ;  /* 0x00000008ff6a7819 */ /* 0x000fe2000001166a */
[----:B------:R3:W-:Y:S01]  /*e280*/  STG.E.U16 [R198.64+0x4e], R105 ;  /* 0x00004e69c6007986 */ /* 0x0007e2000c101510 */
[----:B------:R-:W-:Y:S01]  /*e290*/  @!P1 PRMT R192, R227, 0x5410, RZ ;  /* 0x00005410e3c09816 */ /* 0x000fe200000000ff */
[----:B------:R-:W-:Y:S01]  /*e2a0*/  @!P2 HADD2 R220, -R186.H0_H0, -RZ.H0_H0 ;  /* 0xa00000ffbadca230 */ /* 0x000fe20000000900 */
[----:B------:R-:W-:Y:S02]  /*e2b0*/  LOP3.LUT R106, R106, 0xffff, RZ, 0xc0, !PT ;  /* 0x0000ffff6a6a7812 */ /* 0x000fe400078ec0ff */
[----:B------:R-:W-:Y:S02]  /*e2c0*/  PRMT R167, R184, 0x7632, R167 ;  /* 0x00007632b8a77816 */ /* 0x000fe400000000a7 */
[----:B------:R-:W-:Y:S02]  /*e2d0*/  ISETP.LE.U32.AND P1, PT, R106, UR23, PT ;  /* 0x000000176a007c0c */ /* 0x000fe4000bf23070 */
[----:B------:R-:W-:Y:S01]  /*e2e0*/  SHF.R.U32.HI R106, RZ, 0x10, R144 ;  /* 0x00000010ff6a7819 */ /* 0x000fe20000011690 */
[----:B------:R-:W-:Y:S01]  /*e2f0*/  @!P6 HADD2 R221, -R184.H0_H0, -RZ.H0_H0 ;  /* 0xa00000ffb8dde230 */ /* 0x000fe20000000900 */
[----:B------:R-:W-:Y:S02]  /*e300*/  PRMT R173, R184, 0x5410, R167 ;  /* 0x00005410b8ad7816 */ /* 0x000fe400000000a7 */
[----:B------:R-:W-:Y:S02]  /*e310*/  LOP3.LUT R106, R106, 0xff, RZ, 0xc0, !PT ;  /* 0x000000ff6a6a7812 */ /* 0x000fe400078ec0ff */
[----:B------:R-:W-:Y:S02]  /*e320*/  @!P6 PRMT R184, R221, 0x5410, RZ ;  /* 0x00005410ddb8e816 */ /* 0x000fe400000000ff */
[----:B------:R-:W-:Y:S02]  /*e330*/  ISETP.LE.U32.AND P6, PT, R106, UR23, PT ;  /* 0x000000176a007c0c */ /* 0x000fe4000bfc3070 */
[----:B------:R-:W-:Y:S01]  /*e340*/  LOP3.LUT R113, R177, UR6, R178, 0x96, !PT ;  /* 0x00000006b1717c12 */ /* 0x000fe2000f8e96b2 */
[----:B------:R-:W-:Y:S01]  /*e350*/  @!P1 HADD2 R219, -R185.H0_H0, -RZ.H0_H0 ;  /* 0xa00000ffb9db9230 */ /* 0x000fe20000000900 */
[----:B------:R-:W-:Y:S02]  /*e360*/  SHF.R.U32.HI R106, RZ, 0x18, R144 ;  /* 0x00000018ff6a7819 */ /* 0x000fe40000011690 */
[C---:B-1----:R-:W-:Y:S02]  /*e370*/  LOP3.LUT R104, R113.reuse, 0xffff, RZ, 0xc0, !PT ;  /* 0x0000ffff71687812 */ /* 0x042fe400078ec0ff */
[----:B------:R-:W-:Y:S02]  /*e380*/  LOP3.LUT R132, R132, 0xff, RZ, 0xc0, !PT ;  /* 0x000000ff84847812 */ /* 0x000fe400078ec0ff */
[----:B------:R-:W-:Y:S02]  /*e390*/  SHF.R.U32.HI R107, RZ, 0x8, R104 ;  /* 0x00000008ff6b7819 */ /* 0x000fe40000011668 */
[----:B------:R-:W-:Y:S01]  /*e3a0*/  LOP3.LUT R104, R176, 0xffff, RZ, 0xc0, !PT ;  /* 0x0000ffffb0687812 */ /* 0x000fe200078ec0ff */
[----:B------:R-:W-:Y:S01]  /*e3b0*/  @!P6 HADD2 R216, -R188.H0_H0, -RZ.H0_H0 ;  /* 0xa00000ffbcd8e230 */ /* 0x000fe20000000900 */
[----:B------:R-:W-:Y:S02]  /*e3c0*/  ISETP.LE.U32.AND P4, PT, R132, UR23, PT ;  /* 0x0000001784007c0c */ /* 0x000fe4000bf83070 */
[----:B------:R-:W-:Y:S02]  /*e3d0*/  LOP3.LUT R112, R204, 0xffff, RZ, 0xc0, !PT ;  /* 0x0000ffffcc707812 */ /* 0x000fe400078ec0ff */
[----:B------:R-:W-:Y:S02]  /*e3e0*/  @!P6 PRMT R188, R216, 0x5410, RZ ;  /* 0x00005410d8bce816 */ /* 0x000fe400000000ff */
[----:B------:R-:W-:Y:S02]  /*e3f0*/  ISETP.LE.U32.AND P6, PT, R106, UR23, PT ;  /* 0x000000176a007c0c */ /* 0x000fe4000bfc3070 */
[----:B------:R-:W-:Y:S02]  /*e400*/  LOP3.LUT R106, R113, 0xff, RZ, 0xc0, !PT ;  /* 0x000000ff716a7812 */ /* 0x000fe400078ec0ff */
[----:B------:R-:W-:Y:S02]  /*e410*/  SHF.R.U32.HI R112, RZ, 0x8, R112 ;  /* 0x00000008ff707819 */ /* 0x000fe40000011670 */
[----:B---3--:R-:W-:Y:S01]  /*e420*/  PRMT R105, R106, 0x5410, R107 ;  /* 0x000054106a697816 */ /* 0x008fe2000000006b */
[----:B------:R-:W-:Y:S01]  /*e430*/  @!P4 HADD2 R229, -R133.H0_H0, -RZ.H0_H0 ;  /* 0xa00000ff85e5c230 */ /* 0x000fe20000000900 */
[----:B------:R-:W-:Y:S02]  /*e440*/  SHF.R.U32.HI R107, RZ, 0x8, R104 ;  /* 0x00000008ff6b7819 */ /* 0x000fe40000011668 */
[--C-:B------:R-:W-:Y:S01]  /*e450*/  SHF.R.U32.HI R104, RZ, 0x10, R113.reuse ;  /* 0x00000010ff687819 */ /* 0x100fe20000011671 */
[--C-:B------:R-:W-:Y:S01]  /*e460*/  HSET2.LE.AND R105, R105, R206.reuse, PT ;  /* 0x000000ce69697233 */ /* 0x100fe20003803000 */
[----:B------:R-:W-:Y:S01]  /*e470*/  LOP3.LUT R106, R176, 0xff, RZ, 0xc0, !PT ;  /* 0x000000ffb06a7812 */ /* 0x000fe200078ec0ff */
[----:B--2---:R-:W-:Y:S01]  /*e480*/  @!P6 HADD2 R214, -R187.H0_H0, -RZ.H0_H0 ;  /* 0xa00000ffbbd6e230 */ /* 0x004fe20000000900 */
[----:B------:R-:W-:Y:S02]  /*e490*/  SHF.R.U32.HI R113, RZ, 0x18, R113 ;  /* 0x00000018ff717819 */ /* 0x000fe40000011671 */
[----:B------:R-:W-:Y:S02]  /*e4a0*/  LOP3.LUT R104, R104, 0xff, RZ, 0xc0, !PT ;  /* 0x000000ff68687812 */ /* 0x000fe400078ec0ff */
[----:B------:R-:W-:Y:S02]  /*e4b0*/  PRMT R106, R106, 0x5410, R107 ;  /* 0x000054106a6a7816 */ /* 0x000fe4000000006b */
[----:B------:R-:W-:Y:S02]  /*e4c0*/  LOP3.LUT R107, R205, UR6, R194, 0x96, !PT ;  /* 0x00000006cd6b7c12 */ /* 0x000fe4000f8e96c2 */
[----:B------:R-:W-:Y:S02]  /*e4d0*/  PRMT R104, R104, 0x5410, R113 ;  /* 0x0000541068687816 */ /* 0x000fe40000000071 */
[----:B------:R-:W-:Y:S02]  /*e4e0*/  LOP3.LUT R113, R204, 0xff, RZ, 0xc0, !PT ;  /* 0x000000ffcc717812 */ /* 0x000fe400078ec0ff */
[----:B------:R-:W-:Y:S01]  /*e4f0*/  LOP3.LUT R100, R105, R100, RZ, 0xc0, !PT ;  /* 0x0000006469647212 */ /* 0x000fe200078ec0ff */
[--C-:B------:R-:W-:Y:S01]  /*e500*/  HSET2.LE.AND R104, R104, R206.reuse, PT ;  /* 0x000000ce68687233 */ /* 0x100fe20003803000 */
[----:B------:R-:W-:Y:S01]  /*e510*/  PRMT R113, R113, 0x5410, R112 ;  /* 0x0000541071717816 */ /* 0x000fe20000000070 */
[--C-:B------:R-:W-:Y:S01]  /*e520*/  HSET2.LE.AND R105, R106, R206.reuse, PT ;  /* 0x000000ce6a697233 */ /* 0x100fe20003803000 */
[--C-:B------:R-:W-:Y:S02]  /*e530*/  SHF.R.U32.HI R112, RZ, 0x10, R107.reuse ;  /* 0x00000010ff707819 */ /* 0x100fe4000001166b */
[C---:B------:R-:W-:Y:S01]  /*e540*/  LOP3.LUT R118, R107.reuse, 0xffff, RZ, 0xc0, !PT ;  /* 0x0000ffff6b767812 */ /* 0x040fe200078ec0ff */
[--C-:B------:R-:W-:Y:S01]  /*e550*/  HSET2.LE.AND R113, R113, R206.reuse, PT ;  /* 0x000000ce71717233 */ /* 0x100fe20003803000 */
[----:B------:R-:W-:Y:S02]  /*e560*/  LOP3.LUT R115, R107, 0xff, RZ, 0xc0, !PT ;  /* 0x000000ff6b737812 */ /* 0x000fe400078ec0ff */
[----:B------:R-:W-:Y:S02]  /*e570*/  SHF.R.U32.HI R107, RZ, 0x18, R107 ;  /* 0x00000018ff6b7819 */ /* 0x000fe4000001166b */
[----:B------:R-:W-:Y:S02]  /*e580*/  LOP3.LUT R112, R112, 0xff, RZ, 0xc0, !PT ;  /* 0x000000ff70707812 */ /* 0x000fe400078ec0ff */
[----:B------:R-:W-:Y:S02]  /*e590*/  PRMT R132, R133, 0x7632, R132 ;  /* 0x0000763285847816 */ /* 0x000fe40000000084 */
[----:B------:R-:W-:Y:S02]  /*e5a0*/  PRMT R112, R112, 0x5410, R107 ;  /* 0x0000541070707816 */ /* 0x000fe4000000006b */
[----:B------:R-:W-:Y:S01]  /*e5b0*/  LOP3.LUT R101, R104, R101, RZ, 0xc0, !PT ;  /* 0x0000006568657212 */ /* 0x000fe200078ec0ff */
[----:B------:R-:W-:Y:S01]  /*e5c0*/  @!P0 HADD2 R228, -R132.H0_H0, -RZ.H0_H0 ;  /* 0xa00000ff84e48230 */ /* 0x000fe20000000900 */
[----:B------:R-:W-:Y:S01]  /*e5d0*/  LOP3.LUT R102, R105, R102, RZ, 0xc0, !PT ;  /* 0x0000006669667212 */ /* 0x000fe200078ec0ff */
[--C-:B------:R-:W-:Y:S01]  /*e5e0*/  HSET2.LE.AND R112, R112, R206.reuse, PT ;  /* 0x000000ce70707233 */ /* 0x100fe20003803000 */
[----:B------:R-:W-:Y:S01]  /*e5f0*/  PRMT R135, R133, 0x5410, R132 ;  /* 0x0000541085877816 */ /* 0x000fe20000000084 */
[----:B------:R-:W1:Y:S01]  /*e600*/  LDSM.16.MT88.4 R104, [R210+0x9000] ;  /* 0x00900000d268783b */ /* 0x000e620000004200 */
[----:B------:R-:W-:Y:S02]  /*e610*/  @!P4 PRMT R133, R229, 0x5410, RZ ;  /* 0x00005410e585c816 */ /* 0x000fe400000000ff */
[----:B------:R-:W-:Y:S02]  /*e620*/  ISETP.LE.U32.AND P4, PT, R116, UR23, PT ;  /* 0x0000001774007c0c */ /* 0x000fe4000bf83070 */
[----:B------:R-:W-:Y:S02]  /*e630*/  LOP3.LUT R114, R143, 0xffff, RZ, 0xc0, !PT ;  /* 0x0000ffff8f727812 */ /* 0x000fe400078ec0ff */
[----:B------:R-:W-:Y:S02]  /*e640*/  SHF.R.U32.HI R177, RZ, 0x18, R176 ;  /* 0x00000018ffb17819 */ /* 0x000fe400000116b0 */
[----:B------:R-:W-:Y:S02]  /*e650*/  SHF.R.U32.HI R114, RZ, 0x8, R114 ;  /* 0x00000008ff727819 */ /* 0x000fe40000011672 */
[----:B------:R-:W-:Y:S02]  /*e660*/  SHF.R.U32.HI R118, RZ, 0x8, R118 ;  /* 0x00000008ff767819 */ /* 0x000fe40000011676 */
[----:B------:R-:W-:Y:S02]  /*e670*/  LOP3.LUT R114, R114, 0xffff, RZ, 0xc0, !PT ;  /* 0x0000ffff72727812 */ /* 0x000fe400078ec0ff */
[----:B------:R-:W-:Y:S02]  /*e680*/  PRMT R115, R115, 0x5410, R118 ;  /* 0x0000541073737816 */ /* 0x000fe40000000076 */
[----:B------:R-:W-:Y:S02]  /*e690*/  @!P4 PRMT R191, R234, 0x5410, RZ ;  /* 0x00005410eabfc816 */ /* 0x000fe400000000ff */
[----:B------:R-:W-:Y:S01]  /*e6a0*/  ISETP.LE.U32.AND P4, PT, R114, UR23, PT ;  /* 0x0000001772007c0c */ /* 0x000fe2000bf83070 */
[--C-:B------:R-:W-:Y:S01]  /*e6b0*/  HSET2.LE.AND R115, R115, R206.reuse, PT ;  /* 0x000000ce73737233 */ /* 0x100fe20003803000 */
[----:B------:R-:W-:Y:S02]  /*e6c0*/  SHF.R.U32.HI R114, RZ, 0x10, R176 ;  /* 0x00000010ff727819 */ /* 0x000fe400000116b0 */
[--C-:B------:R-:W-:Y:S02]  /*e6d0*/  SHF.R.U32.HI R117, RZ, 0x10, R204.reuse ;  /* 0x00000010ff757819 */ /* 0x100fe400000116cc */
[----:B------:R-:W-:Y:S02]  /*e6e0*/  LOP3.LUT R114, R114, 0xff, RZ, 0xc0, !PT ;  /* 0x000000ff72727812 */ /* 0x000fe400078ec0ff */
[----:B------:R-:W-:Y:S02]  /*e6f0*/  LOP3.LUT R117, R117, 0xff, RZ, 0xc0, !PT ;  /* 0x000000ff75757812 */ /* 0x000fe400078ec0ff */
[----:B------:R-:W-:Y:S02]  /*e700*/  PRMT R114, R114, 0x5410, R177 ;  /* 0x0000541072727816 */ /* 0x000fe400000000b1 */
[----:B------:R-:W-:Y:S01]  /*e710*/  SHF.R.U32.HI R116, RZ, 0x18, R204 ;  /* 0x00000018ff747819 */ /* 0x000fe200000116cc */
[----:B------:R-:W-:Y:S01]  /*e720*/  LDSM.16.MT88.4 R176, [R210+0xbc00] ;  /* 0x00bc0000d2b0783b */ /* 0x000fe20000004200 */
[----:B------:R-:W-:Y:S01]  /*e730*/  LOP3.LUT R108, R115, R108, RZ, 0xc0, !PT ;  /* 0x0000006c736c7212 */ /* 0x000fe200078ec0ff */
[--C-:B------:R-:W-:Y:S01]  /*e740*/  HSET2.LE.AND R114, R114, R206.reuse, PT ;  /* 0x000000ce72727233 */ /* 0x100fe20003803000 */
[----:B------:R-:W-:Y:S01]  /*e750*/  LOP3.LUT R109, R112, R109, RZ, 0xc0, !PT ;  /* 0x0000006d706d7212 */ /* 0x000fe200078ec0ff */
[----:B------:R-:W-:Y:S01]  /*e760*/  @!P4 HADD2 R222, -R166.H0_H0, -RZ.H0_H0 ;  /* 0xa00000ffa6dec230 */ /* 0x000fe20000000900 */
[----:B------:R-:W-:Y:S02]  /*e770*/  LOP3.LUT R110, R113, R110, RZ, 0xc0, !PT ;  /* 0x0000006e716e7212 */ /* 0x000fe400078ec0ff */
[----:B------:R-:W-:Y:S02]  /*e780*/  LOP3.LUT R103, R114, R103, RZ, 0xc0, !PT ;  /* 0x0000006772677212 */ /* 0x000fe400078ec0ff */
[----:B------:R-:W-:Y:S01]  /*e790*/  PRMT R116, R117, 0x5410, R116 ;  /* 0x0000541075747816 */ /* 0x000fe20000000074 */
[----:B----4-:R-:W2:Y:S01]  /*e7a0*/  LDSM.16.MT88.4 R112, [R208+0x9000] ;  /* 0x00900000d070783b */ /* 0x010ea20000004200 */
[----:B------:R-:W-:Y:S02]  /*e7b0*/  @!P4 PRMT R166, R222, 0x5410, RZ ;  /* 0x00005410dea6c816 */ /* 0x000fe400000000ff */
[----:B------:R-:W-:Y:S01]  /*e7c0*/  @!P0 PRMT R132, R228, 0x5410, RZ ;  /* 0x00005410e4848816 */ /* 0x000fe200000000ff */
[-C--:B-1----:R-:W-:Y:S01]  /*e7d0*/  HMMA.16816.F32 R4, R100, R104.reuse, R4 ;  /* 0x000000686404723c */ /* 0x082fe20000001804 */
[--C-:B------:R-:W-:Y:S01]  /*e7e0*/  HSET2.LE.AND R116, R116, R206.reuse, PT ;  /* 0x000000ce74747233 */ /* 0x100fe20003803000 */
[----:B------:R-:W-:Y:S02]  /*e7f0*/  @!P5 PRMT R134, R230, 0x5410, RZ ;  /* 0x00005410e686d816 */ /* 0x000fe400000000ff */
[----:B------:R-:W-:Y:S02]  /*e800*/  SHF.R.U32.HI R122, RZ, 0x8, R122 ;  /* 0x00000008ff7a7819 */ /* 0x000fe4000001167a */
[----:B------:R-:W-:Y:S01]  /*e810*/  LOP3.LUT R111, R116, R111, RZ, 0xc0, !PT ;  /* 0x0000006f746f7212 */ /* 0x000fe200078ec0ff */
[----:B------:R-:W-:Y:S01]  /*e820*/  STG.E.U16 [R198.64+0x50], R134 ;  /* 0x00005086c6007986 */ /* 0x000fe2000c101510 */
[----:B------:R-:W-:Y:S02]  /*e830*/  LOP3.LUT R148, R145, UR7, R148, 0x96, !PT ;  /* 0x0000000791947c12 */ /* 0x000fe4000f8e9694 */
[----:B------:R-:W-:Y:S01]  /*e840*/  LOP3.LUT P3, RZ, R209, 0x80, RZ, 0xc0, !PT ;  /* 0x00000080d1ff7812 */ /* 0x000fe2000786c0ff */
[----:B------:R-:W-:Y:S01]  /*e850*/  STG.E.U16 [R200.64+0x50], R133 ;  /* 0x00005085c8007986 */ /* 0x000fe2000c101510 */
[----:B------:R-:W-:Y:S01]  /*e860*/  @!P6 PRMT R187, R214, 0x5410, RZ ;  /* 0x00005410d6bbe816 */ /* 0x000fe200000000ff */
[C---:B------:R-:W-:Y:S01]  /*e870*/  HMMA.16816.F32 R8, R108.reuse, R104, R8 ;  /* 0x000000686c08723c */ /* 0x040fe20000001808 */
[----:B------:R-:W-:Y:S01]  /*e880*/  SHF.R.U32.HI R116, RZ, 0x10, R158 ;  /* 0x00000010ff747819 */ /* 0x000fe2000001169e */
[----:B------:R-:W-:Y:S01]  /*e890*/  STG.E.U16 [R200.64+0x52], R132 ;  /* 0x00005284c8007986 */ /* 0x000fe2000c101510 */
[----:B------:R-:W-:Y:S02]  /*e8a0*/  SHF.R.U32.HI R143, RZ, 0x18, R143 ;  /* 0x00000018ff8f7819 */ /* 0x000fe4000001168f */
[----:B------:R-:W-:Y:S01]  /*e8b0*/  LOP3.LUT R116, R116, 0xff, RZ, 0xc0, !PT ;  /* 0x000000ff74747812 */ /* 0x000fe200078ec0ff */
[----:B------:R-:W-:Y:S01]  /*e8c0*/  STG.E.U16 [R202.64+0x60], R191 ;  /* 0x000060bfca007986 */ /* 0x000fe2000c101510 */
[----:B------:R-:W-:Y:S01]  /*e8d0*/  ISETP.LE.U32.AND P4, PT, R143, UR23, PT ;  /* 0x000000178f007c0c */ /* 0x000fe2000bf83070 */
[-C--:B------:R-:W-:Y:S01]  /*e8e0*/  HMMA.16816.F32 R12, R108, R106.reuse, R12 ;  /* 0x0000006a6c0c723c */ /* 0x080fe2000000180c */
[----:B------:R-:W-:Y:S01]  /*e8f0*/  LOP3.LUT R143, R122, 0xffff, RZ, 0xc0, !PT ;  /* 0x0000ffff7a8f7812 */ /* 0x000fe200078ec0ff */
[----:B------:R-:W-:Y:S01]  /*e900*/  STG.E.U16 [R202.64+0x62], R190 ;  /* 0x000062beca007986 */ /* 0x000fe2000c101510 */
[----:B------:R-:W-:Y:S02]  /*e910*/  ISETP.LE.U32.AND P0, PT, R146, UR23, PT ;  /* 0x0000001792007c0c */ /* 0x000fe4000bf03070 */
[----:B------:R-:W-:Y:S01]  /*e920*/  LOP3.LUT R131, R162, 0xff, RZ, 0xc0, !PT ;  /* 0x000000ffa2837812 */ /* 0x000fe200078ec0ff */
[----:B------:R-:W-:Y:S01]  /*e930*/  STG.E.U16 [R196.64+0x60], R193 ;  /* 0x000060c1c4007986 */ /* 0x000fe2000c101510 */
[----:B------:R-:W-:Y:S01]  /*e940*/  SHF.R.U32.HI R146, RZ, 0x10, R156 ;  /* 0x00000010ff927819 */ /* 0x000fe2000001169c */
[C---:B------:R-:W-:Y:S01]  /*e950*/  HMMA.16816.F32 R16, R100.reuse, R106, R16 ;  /* 0x0000006a6410723c */ /* 0x040fe20000001810 */
[----:B------:R-:W-:Y:S01]  /*e960*/  PRMT R170, R186, 0x5410, R185 ;  /* 0x00005410baaa7816 */ /* 0x000fe200000000b9 */
[----:B------:R-:W1:Y:S01]  /*e970*/  LDSM.16.MT88.4 R104, [R210+0xa000] ;  /* 0x00a00000d268783b */ /* 0x000e620000004200 */
[----:B------:R-:W-:Y:S01]  /*e980*/  ISETP.LE.U32.AND P6, PT, R143, UR23, PT ;  /* 0x000000178f007c0c */ /* 0x000fe2000bfc3070 */
[----:B------:R-:W-:Y:S01]  /*e990*/  @!P4 HADD2 R218, -R167.H0_H0, -RZ.H0_H0 ;  /* 0xa00000ffa7dac230 */ /* 0x000fe20000000900 */
[----:B------:R-:W-:Y:S02]  /*e9a0*/  @!P2 PRMT R186, R220, 0x5410, RZ ;  /* 0x00005410dcbaa816 */ /* 0x000fe400000000ff */
[----:B------:R-:W-:Y:S01]  /*e9b0*/  LOP3.LUT P2, RZ, R209, 0x40, RZ, 0xc0, !PT ;  /* 0x00000040d1ff7812 */ /* 0x000fe2000784c0ff */
[-C--:B--2---:R-:W-:Y:S01]  /*e9c0*/  HMMA.16816.F32 R20, R100, R112.reuse, R20 ;  /* 0x000000706414723c */ /* 0x084fe20000001814 */
[----:B------:R-:W-:Y:S01]  /*e9d0*/  @!P4 PRMT R167, R218, 0x5410, RZ ;  /* 0x00005410daa7c816 */ /* 0x000fe200000000ff */
[----:B------:R-:W-:Y:S01]  /*e9e0*/  STG.E.U16 [R196.64+0x62], R192 ;  /* 0x000062c0c4007986 */ /* 0x000fe2000c101510 */
[----:B------:R-:W-:Y:S01]  /*e9f0*/  ISETP.LE.U32.AND P4, PT, R130, UR23, PT ;  /* 0x0000001782007c0c */ /* 0x000fe2000bf83070 */
[----:B------:R-:W-:Y:S01]  /*ea00*/  @!P0 HADD2 R224, -R165.H1_H1, -RZ.H0_H0 ;  /* 0xa00000ffa5e08230 */ /* 0x000fe20000000d00 */
[----:B------:R-:W-:Y:S01]  /*ea10*/  SHF.R.U32.HI R130, RZ, 0x10, R162 ;  /* 0x00000010ff827819 */ /* 0x000fe200000116a2 */
[----:B------:R-:W-:Y:S01]  /*ea20*/  STG.E.U16 [R198.64+0x5e], R189 ;  /* 0x00005ebdc6007986 */ /* 0x000fe2000c101510 */
[----:B------:R-:W-:Y:S01]  /*ea30*/  @!P1 PRMT R185, R219, 0x5410, RZ ;  /* 0x00005410dbb99816 */ /* 0x000fe200000000ff */
[C---:B------:R-:W-:Y:S01]  /*ea40*/  HMMA.16816.F32 R24, R108.reuse, R112, R24 ;  /* 0x000000706c18723c */ /* 0x040fe20000001818 */
[----:B------:R-:W-:Y:S01]  /*ea50*/  LOP3.LUT P1, RZ, R209, 0x20, RZ, 0xc0, !PT ;  /* 0x00000020d1ff7812 */ /* 0x000fe2000782c0ff */
[----:B------:R2:W-:Y:S02]  /*ea60*/  STG.E.U16 [R198.64+0x60], R166 ;  /* 0x000060a6c6007986 */ /* 0x0005e4000c101510 */
[----:B------:R-:W-:Y:S02]  /*ea70*/  LOP3.LUT R146, R146, 0xff, RZ, 0xc0, !PT ;  /* 0x000000ff92927812 */ /* 0x000fe400078ec0ff */
[----:B------:R3:W5:Y:S01]  /*ea80*/  LDL.LU R209, [R1+0xcc] ;  /* 0x0000cc0001d17983 */ /* 0x0007620000300800 */
[----:B------:R-:W-:Y:S01]  /*ea90*/  PRMT R194, R195, 0x7632, R194 ;  /* 0x00007632c3c27816 */ /* 0x000fe200000000c2 */
[-C--:B------:R-:W-:Y:S01]  /*eaa0*/  HMMA.16816.F32 R28, R108, R114.reuse, R28 ;  /* 0x000000726c1c723c */ /* 0x080fe2000000181c */
[----:B------:R-:W-:Y:S01]  /*eab0*/  @!P4 HADD2 R217, -R195.H0_H0, -RZ.H0_H0 ;  /* 0xa00000ffc3d9c230 */ /* 0x000fe20000000900 */
[----:B------:R-:W-:Y:S02]  /*eac0*/  STG.E.U16 [R200.64+0x60], R184 ;  /* 0x000060b8c8007986 */ /* 0x000fe4000c101510 */
[----:B------:R-:W-:Y:S01]  /*ead0*/  @!P6 HADD2 R215, -R194.H0_H0, -RZ.H0_H0 ;  /* 0xa00000ffc2d7e230 */ /* 0x000fe20000000900 */
[----:B------:R-:W-:Y:S01]  /*eae0*/  LOP3.LUT R147, R147, 0xff, RZ, 0xc0, !PT ;  /* 0x000000ff93937812 */ /* 0x000fe200078ec0ff */
[----:B------:R4:W-:Y:S02]  /*eaf0*/  STG.E.U16 [R200.64+0x62], R167 ;  /* 0x000062a7c8007986 */ /* 0x0009e4000c101510 */
[C---:B------:R-:W-:Y:S01]  /*eb00*/  HMMA.16816.F32 R32, R100.reuse, R114, R32 ;  /* 0x000000726420723c */ /* 0x040fe20000001820 */
[----:B------:R-:W-:Y:S01]  /*eb10*/  ISETP.LE.U32.AND P5, PT, R147, UR23, PT ;  /* 0x0000001793007c0c */ /* 0x000fe2000bfa3070 */
[----:B------:R-:W3:Y:S02]  /*eb20*/  LDSM.16.MT88.4 R112, [R208+0xa000] ;  /* 0x00a00000d070783b */ /* 0x000ee40000004200 */
[----:B------:R-:W-:Y:S04]  /*eb30*/  LOP3.LUT R147, R156, 0xff, RZ, 0xc0, !PT ;  /* 0x000000ff9c937812 */ /* 0x000fe800078ec0ff */
[-C--:B-1----:R-:W-:Y:S02]  /*eb40*/  HMMA.16816.F32 R36, R100, R104.reuse, R36 ;  /* 0x000000686424723c */ /* 0x082fe40000001824 */
[----:B------:R-:W-:Y:S02]  /*eb50*/  STG.E.U16 [R202.64+0x70], R186 ;  /* 0x000070baca007986 */ /* 0x000fe4000c101510 */
[----:B--2---:R-:W-:Y:S02]  /*eb60*/  IMAD.MOV.U32 R166, RZ, RZ, R3 ;  /* 0x000000ffffa67224 */ /* 0x004fe400078e0003 */
[----:B------:R-:W-:Y:S01]  /*eb70*/  @!P5 HADD2 R225, -R165.H0_H0, -RZ.H0_H0 ;  /* 0xa00000ffa5e1d230 */ /* 0x000fe20000000900 */
[----:B------:R-:W-:Y:S01]  /*eb80*/  STG.E.U16 [R202.64+0x72], R185 ;  /* 0x000072b9ca007986 */ /* 0x000fe2000c101510 */
[C---:B------:R-:W-:Y:S03]  /*eb90*/  HMMA.16816.F32 R40, R108.reuse, R104, R40 ;  /* 0x000000686c28723c */ /* 0x040fe60000001828 */
[----:B------:R-:W-:Y:S04]  /*eba0*/  STG.E.U16 [R196.64+0x70], R188 ;  /* 0x000070bcc4007986 */ /* 0x000fe8000c101510 */
[----:B------:R-:W-:Y:S01]  /*ebb0*/  STG.E.U16 [R196.64+0x72], R187 ;  /* 0x000072bbc4007986 */ /* 0x000fe2000c101510 */
[----:B----4-:R-:W-:Y:S01]  /*ebc0*/  IMAD.MOV.U32 R167, RZ, RZ, R0 ;  /* 0x000000ffffa77224 */ /* 0x010fe200078e0000 */
[-C--:B------:R-:W-:Y:S08]  /*ebd0*/  HMMA.16816.F32 R44, R108, R106.reuse, R44 ;  /* 0x0000006a6c2c723c */ /* 0x080ff0000000182c */
[C---:B------:R-:W-:Y:S01]  /*ebe0*/  HMMA.16816.F32 R48, R100.reuse, R106, R48 ;  /* 0x0000006a6430723c */ /* 0x040fe20000001830 */
[----:B------:R-:W1:Y:S07]  /*ebf0*/  LDSM.16.MT88.4 R104, [R210+0xb000] ;  /* 0x00b00000d268783b */ /* 0x000e6e0000004200 */
[-C--:B---3--:R-:W-:Y:S08]  /*ec00*/  HMMA.16816.F32 R52, R100, R112.reuse, R52 ;  /* 0x000000706434723c */ /* 0x088ff00000001834 */
        /* <DEDUP_REMOVED lines=9> */
[C---:B------:R-:W-:Y:S04]  /*eca0*/  LOP3.LUT R105, R158.reuse, 0xffff, RZ, 0xc0, !PT ;  /* 0x0000ffff9e697812 */ /* 0x040fe800078ec0ff */
[C---:B------:R-:W-:Y:S01]  /*ecb0*/  HMMA.16816.F32 R80, R100.reuse, R106, R80 ;  /* 0x0000006a6450723c */ /* 0x040fe20000001850 */
[----:B------:R-:W-:Y:S06]  /*ecc0*/  SHF.R.U32.HI R105, RZ, 0x8, R105 ;  /* 0x00000008ff697819 */ /* 0x000fec0000011669 */
[----:B------:R-:W-:Y:S01]  /*ecd0*/  SHF.R.U32.HI R107, RZ, 0x18, R158 ;  /* 0x00000018ff6b7819 */ /* 0x000fe2000001169e */
[-C--:B--2---:R-:W-:Y:S01]  /*ece0*/  HMMA.16816.F32 R84, R100, R112.reuse, R84 ;  /* 0x000000706454723c */ /* 0x084fe20000001854 */
[----:B------:R-:W-:Y:S03]  /*ecf0*/  LOP3.LUT R106, R158, 0xff, RZ, 0xc0, !PT ;  /* 0x000000ff9e6a7812 */ /* 0x000fe600078ec0ff */
[----:B------:R-:W-:Y:S02]  /*ed00*/  PRMT R107, R116, 0x5410, R107 ;  /* 0x00005410746b7816 */ /* 0x000fe4000000006b */
[----:B------:R-:W1:Y:S01]  /*ed10*/  LDSM.16.MT88.4 R116, [R210+0x9400] ;  /* 0x00940000d274783b */ /* 0x000e620000004200 */
[----:B------:R-:W-:Y:S01]  /*ed20*/  PRMT R106, R106, 0x5410, R105 ;  /* 0x000054106a6a7816 */ /* 0x000fe20000000069 */
[C---:B------:R-:W-:Y:S01]  /*ed30*/  HMMA.16816.F32 R88, R108.reuse, R112, R88 ;  /* 0x000000706c58723c */ /* 0x040fe20000001858 */
[--C-:B------:R-:W-:Y:S03]  /*ed40*/  HSET2.LE.AND R107, R107, R206.reuse, PT ;  /* 0x000000ce6b6b7233 */ /* 0x100fe60003803000 */
[--C-:B------:R-:W-:Y:S01]  /*ed50*/  HSET2.LE.AND R106, R106, R206.reuse, PT ;  /* 0x000000ce6a6a7233 */ /* 0x100fe20003803000 */
[----:B------:R-:W-:Y:S02]  /*ed60*/  SHF.R.U32.HI R105, RZ, 0x10, R174 ;  /* 0x00000010ff697819 */ /* 0x000fe400000116ae */
[----:B------:R-:W-:Y:S01]  /*ed70*/  LOP3.LUT R107, R107, R128, RZ, 0xc0, !PT ;  /* 0x000000806b6b7212 */ /* 0x000fe200078ec0ff */
[-C--:B------:R-:W-:Y:S01]  /*ed80*/  HMMA.16816.F32 R92, R108, R114.reuse, R92 ;  /* 0x000000726c5c723c */ /* 0x080fe2000000185c */
[C---:B------:R-:W-:Y:S01]  /*ed90*/  LOP3.LUT R113, R174.reuse, 0xffff, RZ, 0xc0, !PT ;  /* 0x0000ffffae717812 */ /* 0x040fe200078ec0ff */
[----:B------:R-:W2:Y:S02]  /*eda0*/  LDSM.16.MT88.4 R108, [R208+0x9400] ;  /* 0x00940000d06c783b */ /* 0x000ea40000004200 */
[----:B------:R-:W-:Y:S02]  /*edb0*/  SHF.R.U32.HI R112, RZ, 0x8, R104 ;  /* 0x00000008ff707819 */ /* 0x000fe40000011668 */
[----:B------:R-:W-:Y:S02]  /*edc0*/  SHF.R.U32.HI R113, RZ, 0x8, R113 ;  /* 0x00000008ff717819 */ /* 0x000fe40000011671 */
[----:B------:R-:W-:Y:S01]  /*edd0*/  HMMA.16816.F32 R96, R100, R114, R96 ;  /* 0x000000726460723c */ /* 0x000fe20000001860 */
[----:B------:R-:W-:Y:S03]  /*ede0*/  LOP3.LUT R104, R174, 0xff, RZ, 0xc0, !PT ;  /* 0x000000ffae687812 */ /* 0x000fe600078ec0ff */
[----:B------:R-:W-:Y:S02]  /*edf0*/  SHF.R.U32.HI R174, RZ, 0x18, R174 ;  /* 0x00000018ffae7819 */ /* 0x000fe400000116ae */
[----:B------:R-:W-:Y:S02]  /*ee00*/  LOP3.LUT R105, R105, 0xff, RZ, 0xc0, !PT ;  /* 0x000000ff69697812 */ /* 0x000fe400078ec0ff */
[----:B------:R-:W-:Y:S04]  /*ee10*/  PRMT R131, R131, 0x5410, R112 ;  /* 0x0000541083837816 */ /* 0x000fe80000000070 */
[----:B------:R-:W-:Y:S01]  /*ee20*/  PRMT R104, R104, 0x5410, R113 ;  /* 0x0000541068687816 */ /* 0x000fe20000000071 */
[--C-:B------:R-:W-:Y:S01]  /*ee30*/  HSET2.LE.AND R102, R131, R206.reuse, PT ;  /* 0x000000ce83667233 */ /* 0x100fe20003803000 */
[----:B------:R-:W-:Y:S02]  /*ee40*/  LOP3.LUT R112, R156, 0xffff, RZ, 0xc0, !PT ;  /* 0x0000ffff9c707812 */ /* 0x000fe400078ec0ff */
[----:B------:R-:W-:Y:S01]  /*ee50*/  PRMT R105, R105, 0x5410, R174 ;  /* 0x0000541069697816 */ /* 0x000fe200000000ae */
[--C-:B------:R-:W-:Y:S01]  /*ee60*/  HSET2.LE.AND R104, R104, R206.reuse, PT ;  /* 0x000000ce68687233 */ /* 0x100fe20003803000 */
[----:B------:R-:W-:Y:S02]  /*ee70*/  SHF.R.U32.HI R113, RZ, 0x18, R156 ;  /* 0x00000018ff717819 */ /* 0x000fe4000001169c */
[----:B------:R-:W-:Y:S01]  /*ee80*/  SHF.R.U32.HI R112, RZ, 0x8, R112 ;  /* 0x00000008ff707819 */ /* 0x000fe20000011670 */
[--C-:B------:R-:W-:Y:S01]  /*ee90*/  HSET2.LE.AND R105, R105, R206.reuse, PT ;  /* 0x000000ce69697233 */ /* 0x100fe20003803000 */
[----:B------:R-:W-:Y:S02]  /*eea0*/  LOP3.LUT R103, R130, 0xff, RZ, 0xc0, !PT ;  /* 0x000000ff82677812 */ /* 0x000fe400078ec0ff */
[----:B------:R-:W-:Y:S02]  /*eeb0*/  PRMT R147, R147, 0x5410, R112 ;  /* 0x0000541093937816 */ /* 0x000fe40000000070 */
[----:B------:R-:W-:Y:S02]  /*eec0*/  PRMT R146, R146, 0x5410, R113 ;  /* 0x0000541092927816 */ /* 0x000fe40000000071 */
[----:B------:R-:W-:Y:S01]  /*eed0*/  PRMT R103, R103, 0x5410, R162 ;  /* 0x0000541067677816 */ /* 0x000fe200000000a2 */
[--C-:B------:R-:W-:Y:S01]  /*eee0*/  HSET2.LE.AND R100, R147, R206.reuse, PT ;  /* 0x000000ce93647233 */ /* 0x100fe20003803000 */
[----:B------:R-:W-:Y:S01]  /*eef0*/  LOP3.LUT R104, R104, R121, RZ, 0xc0, !PT ;  /* 0x0000007968687212 */ /* 0x000fe200078ec0ff */
[--C-:B------:R-:W-:Y:S01]  /*ef00*/  HSET2.LE.AND R101, R146, R206.reuse, PT ;  /* 0x000000ce92657233 */ /* 0x100fe20003803000 */
[----:B------:R-:W-:Y:S01]  /*ef10*/  LOP3.LUT R105, R105, R120, RZ, 0xc0, !PT ;  /* 0x0000007869697212 */ /* 0x000fe200078ec0ff */
[--C-:B------:R-:W-:Y:S01]  /*ef20*/  HSET2.LE.AND R103, R103, R206.reuse, PT ;  /* 0x000000ce67677233 */ /* 0x100fe20003803000 */
[----:B------:R-:W-:Y:S01]  /*ef30*/  LOP3.LUT R106, R106, R129, RZ, 0xc0, !PT ;  /* 0x000000816a6a7212 */ /* 0x000fe200078ec0ff */
[----:B------:R-:W3:Y:S01]  /*ef40*/  LDSM.16.MT88.4 R120, [R210+0xa400] ;  /* 0x00a40000d278783b */ /* 0x000ee20000004200 */
[----:B------:R-:W-:Y:S02]  /*ef50*/  LOP3.LUT R100, R100, R127, RZ, 0xc0, !PT ;  /* 0x0000007f64647212 */ /* 0x000fe400078ec0ff */
[----:B------:R-:W-:Y:S02]  /*ef60*/  LOP3.LUT R101, R101, R126, RZ, 0xc0, !PT ;  /* 0x0000007e65657212 */ /* 0x000fe400078ec0ff */
[----:B------:R-:W-:Y:S01]  /*ef70*/  LOP3.LUT R102, R102, R125, RZ, 0xc0, !PT ;  /* 0x0000007d66667212 */ /* 0x000fe200078ec0ff */
[-C--:B-1----:R-:W-:Y:S01]  /*ef80*/  HMMA.16816.F32 R4, R104, R116.reuse, R4 ;  /* 0x000000746804723c */ /* 0x082fe20000001804 */
[----:B------:R-:W-:Y:S01]  /*ef90*/  LOP3.LUT R103, R103, R124, RZ, 0xc0, !PT ;  /* 0x0000007c67677212 */ /* 0x000fe200078ec0ff */
[----:B------:R-:W1:Y:S06]  /*efa0*/  LDSM.16.MT88.4 R112, [R208+0xa400] ;  /* 0x00a40000d070783b */ /* 0x000e6c0000004200 */
[C---:B------:R-:W-:Y:S02]  /*efb0*/  HMMA.16816.F32 R8, R100.reuse, R116, R8 ;  /* 0x000000746408723c */ /* 0x040fe40000001808 */
[----:B------:R-:W-:Y:S06]  /*efc0*/  LDSM.16.MT88.4 R128, [R210+0xb800] ;  /* 0x00b80000d280783b */ /* 0x000fec0000004200 */
[-C--:B------:R-:W-:Y:S08]  /*efd0*/  HMMA.16816.F32 R12, R100, R118.reuse, R12 ;  /* 0x00000076640c723c */ /* 0x080ff0000000180c */
[C---:B------:R-:W-:Y:S01]  /*efe0*/  HMMA.16816.F32 R16, R104.reuse, R118, R16 ;  /* 0x000000766810723c */ /* 0x040fe20000001810 */
[----:B------:R-:W4:Y:S07]  /*eff0*/  LDSM.16.MT88.4 R116, [R210+0xb400] ;  /* 0x00b40000d274783b */ /* 0x000f2e0000004200 */
[-C--:B--2---:R-:W-:Y:S08]  /*f000*/  HMMA.16816.F32 R20, R104, R108.reuse, R20 ;  /* 0x0000006c6814723c */ /* 0x084ff00000001814 */
[C---:B------:R-:W-:Y:S08]  /*f010*/  HMMA.16816.F32 R24, R100.reuse, R108, R24 ;  /* 0x0000006c6418723c */ /* 0x040ff00000001818 */
[-C--:B------:R-:W-:Y:S08]  /*f020*/  HMMA.16816.F32 R28, R100, R110.reuse, R28 ;  /* 0x0000006e641c723c */ /* 0x080ff0000000181c */
[C---:B------:R-:W-:Y:S01]  /*f030*/  HMMA.16816.F32 R32, R104.reuse, R110, R32 ;  /* 0x0000006e6820723c */ /* 0x040fe20000001820 */
[----:B------:R-:W2:Y:S07]  /*f040*/  LDSM.16.MT88.4 R108, [R208+0xb400] ;  /* 0x00b40000d06c783b */ /* 0x000eae0000004200 */
[-C--:B---3--:R-:W-:Y:S08]  /*f050*/  HMMA.16816.F32 R36, R104, R120.reuse, R36 ;  /* 0x000000786824723c */ /* 0x088ff00000001824 */
[C---:B------:R-:W-:Y:S07]  /*f060*/  HMMA.16816.F32 R40, R100.reuse, R120, R40 ;  /* 0x000000786428723c */ /* 0x040fee0000001828 */
[----:B------:R-:W-:Y:S01]  /*f070*/  LOP3.LUT R120, R155, UR26, R180, 0x96, !PT ;  /* 0x0000001a9b787c12 */ /* 0x000fe2000f8e96b4 */
[-C--:B------:R-:W-:Y:S08]  /*f080*/  HMMA.16816.F32 R44, R100, R122.reuse, R44 ;  /* 0x0000007a642c723c */ /* 0x080ff0000000182c */
[C---:B------:R-:W-:Y:S07]  /*f090*/  HMMA.16816.F32 R48, R104.reuse, R122, R48 ;  /* 0x0000007a6830723c */ /* 0x040fee0000001830 */
[----:B------:R-:W-:Y:S01]  /*f0a0*/  IMAD.WIDE.U32 R122, R120, -0x2daee0ad, RZ ;  /* 0xd2511f53787a7825 */ /* 0x000fe200078e00ff */
[-C--:B-1----:R-:W-:Y:S04]  /*f0b0*/  HMMA.16816.F32 R52, R104, R112.reuse, R52 ;  /* 0x000000706834723c */ /* 0x082fe80000001834 */
[----:B------:R-:W-:Y:S02]  /*f0c0*/  LOP3.LUT R120, R123, UR25, R182, 0x96, !PT ;  /* 0x000000197b787c12 */ /* 0x000fe4000f8e96b6 */
[----:B------:R-:W-:Y:S02]  /*f0d0*/  LDSM.16.MT88.4 R180, [R208+0xbc00] ;  /* 0x00bc0000d0b4783b */ /* 0x000fe40000004200 */
[C---:B------:R-:W-:Y:S01]  /*f0e0*/  HMMA.16816.F32 R56, R100.reuse, R112, R56 ;  /* 0x000000706438723c */ /* 0x040fe20000001838 */
[----:B------:R-:W-:Y:S05]  /*f0f0*/  IMAD.WIDE.U32 R120, R120, -0x326172a9, RZ ;  /* 0xcd9e8d5778787825 */ /* 0x000fea00078e00ff */
[----:B------:R-:W-:Y:S01]  /*f100*/  LOP3.LUT R160, R121, UR22, R160, 0x96, !PT ;  /* 0x0000001679a07c12 */ /* 0x000fe2000f8e96a0 */
[----:B------:R-:W-:Y:S01]  /*f110*/  IMAD.WIDE.U32 R112, R154, -0x2daee0ad, RZ ;  /* 0xd2511f539a707825 */ /* 0x000fe200078e00ff */
[-C--:B------:R-:W-:Y:S04]  /*f120*/  HMMA.16816.F32 R60, R100, R114.reuse, R60 ;  /* 0x00000072643c723c */ /* 0x080fe8000000183c */
[----:B------:R-:W-:Y:S01]  /*f130*/  LOP3.LUT R154, R113, UR19, R122, 0x96, !PT ;  /* 0x00000013719a7c12 */ /* 0x000fe2000f8e967a */
[----:B------:R-:W-:Y:S03]  /*f140*/  IMAD.WIDE.U32 R160, R160, -0x2daee0ad, RZ ;  /* 0xd2511f53a0a07825 */ /* 0x000fe600078e00ff */
[C---:B------:R-:W-:Y:S01]  /*f150*/  HMMA.16816.F32 R64, R104.reuse, R114, R64 ;  /* 0x000000726840723c */ /* 0x040fe20000001840 */
[----:B------:R-:W-:Y:S03]  /*f160*/  IMAD.WIDE.U32 R154, R154, -0x326172a9, RZ ;  /* 0xcd9e8d579a9a7825 */ /* 0x000fe600078e00ff */
[----:B------:R-:W-:Y:S02]  /*f170*/  LOP3.LUT R153, R161, UR14, R112, 0x96, !PT ;  /* 0x0000000ea1997c12 */ /* 0x000fe4000f8e9670 */
[----:B------:R-:W-:Y:S02]  /*f180*/  LOP3.LUT R146, R155, UR18, R120, 0x96, !PT ;  /* 0x000000129b927c12 */ /* 0x000fe4000f8e9678 */
[-C--:B----4-:R-:W-:Y:S01]  /*f190*/  HMMA.16816.F32 R68, R104, R116.reuse, R68 ;  /* 0x000000746844723c */ /* 0x090fe20000001844 */
[----:B------:R-:W-:Y:S03]  /*f1a0*/  LOP3.LUT R120, R151, UR6, R152, 0x96, !PT ;  /* 0x0000000697787c12 */ /* 0x000fe6000f8e9698 */
[----:B------:R-:W-:Y:S01]  /*f1b0*/  IMAD.WIDE.U32 R146, R146, -0x2daee0ad, RZ ;  /* 0xd2511f5392927825 */ /* 0x000fe200078e00ff */
[C---:B------:R-:W-:Y:S02]  /*f1c0*/  LOP3.LUT R125, R120.reuse, 0xffff, RZ, 0xc0, !PT ;  /* 0x0000ffff787d7812 */ /* 0x040fe400078ec0ff */
[----:B------:R-:W-:Y:S01]  /*f1d0*/  LOP3.LUT R156, R120, 0xff, RZ, 0xc0, !PT ;  /* 0x000000ff789c7812 */ /* 0x000fe200078ec0ff */
[C---:B------:R-:W-:Y:S01]  /*f1e0*/  HMMA.16816.F32 R72, R100.reuse, R116, R72 ;  /* 0x000000746448723c */ /* 0x040fe20000001848 */
[----:B------:R-:W-:Y:S02]  /*f1f0*/  LOP3.LUT R113, R147, UR10, R160, 0x96, !PT ;  /* 0x0000000a93717c12 */ /* 0x000fe4000f8e96a0 */
[----:B------:R-:W-:Y:S01]  /*f200*/  LDSM.16.MT88.4 R160, [R208+0xac00] ;  /* 0x00ac0000d0a0783b */ /* 0x000fe20000004200 */
[----:B------:R-:W-:Y:S01]  /*f210*/  SHF.R.U32.HI R123, RZ, 0x18, R120 ;  /* 0x00000018ff7b7819 */ /* 0x000fe20000011678 */
[----:B------:R-:W-:Y:S01]  /*f220*/  IMAD.WIDE.U32 R152, R153, -0x326172a9, RZ ;  /* 0xcd9e8d5799987825 */ /* 0x000fe200078e00ff */
[----:B------:R-:W-:Y:S02]  /*f230*/  SHF.R.U32.HI R125, RZ, 0x8, R125 ;  /* 0x00000008ff7d7819 */ /* 0x000fe4000001167d */
[-C--:B------:R-:W-:Y:S01]  /*f240*/  HMMA.16816.F32 R76, R100, R118.reuse, R76 ;  /* 0x00000076644c723c */ /* 0x080fe2000000184c */
[----:B------:R-:W-:Y:S03]  /*f250*/  IMAD.WIDE.U32 R116, R113, -0x326172a9, RZ ;  /* 0xcd9e8d5771747825 */ /* 0x000fe600078e00ff */
[----:B------:R-:W-:Y:S02]  /*f260*/  PRMT R156, R156, 0x5410, R125 ;  /* 0x000054109c9c7816 */ /* 0x000fe4000000007d */
[----:B------:R-:W-:Y:S02]  /*f270*/  LOP3.LUT R113, R116, 0xffff, RZ, 0xc0, !PT ;  /* 0x0000ffff74717812 */ /* 0x000fe400078ec0ff */
[C---:B------:R-:W-:Y:S01]  /*f280*/  HMMA.16816.F32 R80, R104.reuse, R118, R80 ;  /* 0x000000766850723c */ /* 0x040fe20000001850 */
[----:B------:R-:W-:Y:S03]  /*f290*/  LOP3.LUT R114, R150, 0xffff, RZ, 0xc0, !PT ;  /* 0x0000ffff96727812 */ /* 0x000fe600078ec0ff */
[----:B------:R-:W-:Y:S02]  /*f2a0*/  SHF.R.U32.HI R112, RZ, 0x10, R150 ;  /* 0x00000010ff707819 */ /* 0x000fe40000011696 */
[----:B------:R-:W-:Y:S02]  /*f2b0*/  LOP3.LUT R149, R116, 0xff, RZ, 0xc0, !PT ;  /* 0x000000ff74957812 */ /* 0x000fe400078ec0ff */
[-C--:B--2---:R-:W-:Y:S01]  /*f2c0*/  HMMA.16816.F32 R84, R104, R108.reuse, R84 ;  /* 0x0000006c6854723c */ /* 0x084fe20000001854 */
[----:B------:R-:W-:Y:S03]  /*f2d0*/  LOP3.LUT R121, R117, UR6, R152, 0x96, !PT ;  /* 0x0000000675797c12 */ /* 0x000fe6000f8e9698 */
[----:B------:R-:W-:Y:S02]  /*f2e0*/  SHF.R.U32.HI R114, RZ, 0x8, R114 ;  /* 0x00000008ff727819 */ /* 0x000fe40000011672 */
[----:B------:R-:W-:Y:S02]  /*f2f0*/  LOP3.LUT R155, R150, 0xff, RZ, 0xc0, !PT ;  /* 0x000000ff969b7812 */ /* 0x000fe400078ec0ff */
[C---:B------:R-:W-:Y:S01]  /*f300*/  HMMA.16816.F32 R88, R100.reuse, R108, R88 ;  /* 0x0000006c6458723c */ /* 0x040fe20000001858 */
[----:B------:R-:W-:Y:S03]  /*f310*/  LOP3.LUT R152, R112, 0xff, RZ, 0xc0, !PT ;  /* 0x000000ff70987812 */ /* 0x000fe600078ec0ff */
[----:B------:R-:W-:Y:S02]  /*f320*/  SHF.R.U32.HI R112, RZ, 0x8, R113 ;  /* 0x00000008ff707819 */ /* 0x000fe40000011671 */
[----:B------:R-:W-:Y:S02]  /*f330*/  PRMT R155, R155, 0x5410, R114 ;  /* 0x000054109b9b7816 */ /* 0x000fe40000000072 */
[-C--:B------:R-:W-:Y:S01]  /*f340*/  HMMA.16816.F32 R92, R100, R110.reuse, R92 ;  /* 0x0000006e645c723c */ /* 0x080fe2000000185c */
[----:B------:R-:W-:Y:S02]  /*f350*/  PRMT R149, R149, 0x5410, R112 ;  /* 0x0000541095957816 */ /* 0x000fe40000000070 */
[----:B------:R-:W1:Y:S01]  /*f360*/  LDSM.16.MT88.4 R112, [R210+0x9800] ;  /* 0x00980000d270783b */ /* 0x000e620000004200 */
[----:B------:R-:W-:Y:S02]  /*f370*/  SHF.R.U32.HI R108, RZ, 0x10, R120 ;  /* 0x00000010ff6c7819 */ /* 0x000fe40000011678 */
[----:B------:R-:W-:Y:S01]  /*f380*/  SHF.R.U32.HI R151, RZ, 0x18, R150 ;  /* 0x00000018ff977819 */ /* 0x000fe20000011696 */
[--C-:B------:R-:W-:Y:S01]  /*f390*/  HSET2.LE.AND R101, R156, R206.reuse, PT ;  /* 0x000000ce9c657233 */ /* 0x100fe20003803000 */
[----:B------:R-:W-:Y:S01]  /*f3a0*/  HMMA.16816.F32 R96, R104, R110, R96 ;  /* 0x0000006e6860723c */ /* 0x000fe20000001860 */
[----:B------:R-:W-:Y:S03]  /*f3b0*/  LOP3.LUT R108, R108, 0xff, RZ, 0xc0, !PT ;  /* 0x000000ff6c6c7812 */ /* 0x000fe600078ec0ff */
[----:B------:R-:W-:Y:S01]  /*f3c0*/  PRMT R152, R152, 0x5410, R151 ;  /* 0x0000541098987816 */ /* 0x000fe20000000097 */
[--C-:B------:R-:W-:Y:S01]  /*f3d0*/  HSET2.LE.AND R103, R155, R206.reuse, PT ;  /* 0x000000ce9b677233 */ /* 0x100fe20003803000 */
[----:B------:R-:W-:Y:S01]  /*f3e0*/  PRMT R108, R108, 0x5410, R123 ;  /* 0x000054106c6c7816 */ /* 0x000fe2000000007b */
[--C-:B------:R-:W-:Y:S01]  /*f3f0*/  HSET2.LE.AND R107, R149, R206.reuse, PT ;  /* 0x000000ce956b7233 */ /* 0x100fe20003803000 */
[--C-:B------:R-:W-:Y:S04]  /*f400*/  SHF.R.U32.HI R150, RZ, 0x10, R116.reuse ;  /* 0x00000010ff967819 */ /* 0x100fe80000011674 */
[C---:B------:R-:W-:Y:S01]  /*f410*/  LOP3.LUT R126, R121.reuse, 0xffff, RZ, 0xc0, !PT ;  /* 0x0000ffff797e7812 */ /* 0x040fe200078ec0ff */
[--C-:B------:R-:W-:Y:S01]  /*f420*/  HSET2.LE.AND R102, R108, R206.reuse, PT ;  /* 0x000000ce6c667233 */ /* 0x100fe20003803000 */
[--C-:B------:R-:W-:Y:S01]  /*f430*/  SHF.R.U32.HI R109, RZ, 0x10, R121.reuse ;  /* 0x00000010ff6d7819 */ /* 0x100fe20000011679 */
[--C-:B------:R-:W-:Y:S01]  /*f440*/  HSET2.LE.AND R108, R152, R206.reuse, PT ;  /* 0x000000ce986c7233 */ /* 0x100fe20003803000 */
[----:B------:R-:W-:Y:S02]  /*f450*/  SHF.R.U32.HI R147, RZ, 0x18, R116 ;  /* 0x00000018ff937819 */ /* 0x000fe40000011674 */
[----:B------:R-:W-:Y:S01]  /*f460*/  LOP3.LUT R151, R121, 0xff, RZ, 0xc0, !PT ;  /* 0x000000ff79977812 */ /* 0x000fe200078ec0ff */
[----:B------:R-:W2:Y:S01]  /*f470*/  LDSM.16.MT88.4 R116, [R208+0x9800] ;  /* 0x00980000d074783b */ /* 0x000ea20000004200 */
[----:B------:R-:W-:Y:S02]  /*f480*/  SHF.R.U32.HI R124, RZ, 0x18, R121 ;  /* 0x00000018ff7c7819 */ /* 0x000fe40000011679 */
[----:B------:R-:W-:Y:S02]  /*f490*/  SHF.R.U32.HI R126, RZ, 0x8, R126 ;  /* 0x00000008ff7e7819 */ /* 0x000fe4000001167e */
[----:B------:R-:W-:Y:S02]  /*f4a0*/  LOP3.LUT R109, R109, 0xff, RZ, 0xc0, !PT ;  /* 0x000000ff6d6d7812 */ /* 0x000fe400078ec0ff */
[----:B------:R-:W-:Y:S01]  /*f4b0*/  LOP3.LUT R150, R150, 0xff, RZ, 0xc0, !PT ;  /* 0x000000ff96967812 */ /* 0x000fe200078ec0ff */
[----:B------:R-:W3:Y:S01]  /*f4c0*/  LDSM.16.MT88.4 R120, [R210+0xa800] ;  /* 0x00a80000d278783b */ /* 0x000ee20000004200 */
[----:B------:R-:W-:Y:S02]  /*f4d0*/  PRMT R151, R151, 0x5410, R126 ;  /* 0x0000541097977816 */ /* 0x000fe4000000007e */
[----:B------:R-:W-:Y:S02]  /*f4e0*/  PRMT R109, R109, 0x5410, R124 ;  /* 0x000054106d6d7816 */ /* 0x000fe4000000007c */
[----:B------:R-:W-:Y:S01]  /*f4f0*/  LOP3.LUT R100, R101, R142, RZ, 0xc0, !PT ;  /* 0x0000008e65647212 */ /* 0x000fe200078ec0ff */
[--C-:B------:R-:W-:Y:S01]  /*f500*/  HSET2.LE.AND R105, R151, R206.reuse, PT ;  /* 0x000000ce97697233 */ /* 0x100fe20003803000 */
[----:B------:R-:W-:Y:S01]  /*f510*/  LOP3.LUT R101, R102, R141, RZ, 0xc0, !PT ;  /* 0x0000008d66657212 */ /* 0x000fe200078ec0ff */
[--C-:B------:R-:W-:Y:S01]  /*f520*/  HSET2.LE.AND R106, R109, R206.reuse, PT ;  /* 0x000000ce6d6a7233 */ /* 0x100fe20003803000 */
[----:B------:R-:W-:Y:S01]  /*f530*/  LOP3.LUT R102, R103, R140, RZ, 0xc0, !PT ;  /* 0x0000008c67667212 */ /* 0x000fe200078ec0ff */
[----:B------:R-:W4:Y:S01]  /*f540*/  LDSM.16.MT88.4 R124, [R208+0xa800] ;  /* 0x00a80000d07c783b */ /* 0x000f220000004200 */
[----:B------:R-:W-:Y:S02]  /*f550*/  LOP3.LUT R103, R108, R139, RZ, 0xc0, !PT ;  /* 0x0000008b6c677212 */ /* 0x000fe400078ec0ff */
[----:B------:R-:W-:Y:S02]  /*f560*/  PRMT R108, R150, 0x5410, R147 ;  /* 0x00005410966c7816 */ /* 0x000fe40000000093 */
[----:B------:R-:W-:Y:S02]  /*f570*/  LOP3.LUT R104, R105, R138, RZ, 0xc0, !PT ;  /* 0x0000008a69687212 */ /* 0x000fe400078ec0ff */
[----:B------:R-:W-:Y:S01]  /*f580*/  LOP3.LUT R105, R106, R137, RZ, 0xc0, !PT ;  /* 0x000000896a697212 */ /* 0x000fe200078ec0ff */
[-C--:B-1----:R-:W-:Y:S01]  /*f590*/  HMMA.16816.F32 R4, R100, R112.reuse, R4 ;  /* 0x000000706404723c */ /* 0x082fe20000001804 */
[--C-:B------:R-:W-:Y:S01]  /*f5a0*/  HSET2.LE.AND R108, R108, R206.reuse, PT ;  /* 0x000000ce6c6c7233 */ /* 0x100fe20003803000 */
[----:B------:R-:W-:Y:S02]  /*f5b0*/  LOP3.LUT R106, R107, R136, RZ, 0xc0, !PT ;  /* 0x000000886b6a7212 */ /* 0x000fe400078ec0ff */
[----:B------:R-:W-:Y:S02]  /*f5c0*/  LOP3.LUT R152, R153, UR13, R154, 0x96, !PT ;  /* 0x0000000d99987c12 */ /* 0x000fe4000f8e969a */
[----:B------:R-:W-:Y:S02]  /*f5d0*/  LOP3.LUT R107, R108, R135, RZ, 0xc0, !PT ;  /* 0x000000876c6b7212 */ /* 0x000fe400078ec0ff */
[----:B------:R-:W1:Y:S01]  /*f5e0*/  LDSM.16.MT88.4 R108, [R208+0xb800] ;  /* 0x00b80000d06c783b */ /* 0x000e620000004200 */
[----:B------:R-:W-:Y:S04]  /*f5f0*/  IMAD.WIDE.U32 R152, R152, -0x2daee0ad, RZ ;  /* 0xd2511f5398987825 */ /* 0x000fe800078e00ff */
[C---:B------:R-:W-:Y:S01]  /*f600*/  HMMA.16816.F32 R8, R104.reuse, R112, R8 ;  /* 0x000000706808723c */ /* 0x040fe20000001808 */
[----:B------:R-:W-:Y:S02]  /*f610*/  LOP3.LUT R146, R153, UR7, R146, 0x96, !PT ;  /* 0x0000000799927c12 */ /* 0x000fe4000f8e9692 */
[----:B------:R-:W-:Y:S04]  /*f620*/  LOP3.LUT R174, R152, 0xff, RZ, 0xc0, !PT ;  /* 0x000000ff98ae7812 */ /* 0x000fe800078ec0ff */
[----:B------:R-:W-:Y:S01]  /*f630*/  LOP3.LUT R113, R144, 0xffff, RZ, 0xc0, !PT ;  /* 0x0000ffff90717812 */ /* 0x000fe200078ec0ff */
[-C--:B------:R-:W-:Y:S01]  /*f640*/  HMMA.16816.F32 R12, R104, R114.reuse, R12 ;  /* 0x00000072680c723c */ /* 0x080fe2000000180c */
[----:B------:R-:W-:Y:S03]  /*f650*/  LOP3.LUT R112, R152, 0xffff, RZ, 0xc0, !PT ;  /* 0x0000ffff98707812 */ /* 0x000fe600078ec0ff */
[----:B------:R-:W-:Y:S04]  /*f660*/  SHF.R.U32.HI R113, RZ, 0x8, R113 ;  /* 0x00000008ff717819 */ /* 0x000fe80000011671 */
[C---:B------:R-:W-:Y:S07]  /*f670*/  HMMA.16816.F32 R16, R100.reuse, R114, R16 ;  /* 0x000000726410723c */ /* 0x040fee0000001810 */
[----:B------:R-:W-:Y:S01]  /*f680*/  SHF.R.U32.HI R114, RZ, 0x10, R152 ;  /* 0x00000010ff727819 */ /* 0x000fe20000011698 */
[-C--:B--2---:R-:W-:Y:S04]  /*f690*/  HMMA.16816.F32 R20, R100, R116.reuse, R20 ;  /* 0x000000746414723c */ /* 0x084fe80000001814 */
[----:B------:R-:W-:Y:S04]  /*f6a0*/  LOP3.LUT R115, R114, 0xff, RZ, 0xc0, !PT ;  /* 0x000000ff72737812 */ /* 0x000fe800078ec0ff */
[C---:B------:R-:W-:Y:S07]  /*f6b0*/  HMMA.16816.F32 R24, R104.reuse, R116, R24 ;  /* 0x000000746818723c */ /* 0x040fee0000001818 */
[----:B------:R-:W-:Y:S01]  /*f6c0*/  SHF.R.U32.HI R117, RZ, 0x8, R112 ;  /* 0x00000008ff757819 */ /* 0x000fe20000011670 */
[-C--:B------:R-:W-:Y:S01]  /*f6d0*/  HMMA.16816.F32 R28, R104, R118.reuse, R28 ;  /* 0x00000076681c723c */ /* 0x080fe2000000181c */
[----:B------:R-:W-:Y:S03]  /*f6e0*/  SHF.R.U32.HI R116, RZ, 0x18, R148 ;  /* 0x00000018ff747819 */ /* 0x000fe60000011694 */
[----:B------:R-:W-:Y:S02]  /*f6f0*/  PRMT R174, R174, 0x5410, R117 ;  /* 0x00005410aeae7816 */ /* 0x000fe40000000075 */
[----:B------:R-:W-:Y:S02]  /*f700*/  LOP3.LUT R117, R148, 0xff, RZ, 0xc0, !PT ;  /* 0x000000ff94757812 */ /* 0x000fe400078ec0ff */
[C---:B------:R-:W-:Y:S01]  /*f710*/  HMMA.16816.F32 R32, R100.reuse, R118, R32 ;  /* 0x000000766420723c */ /* 0x040fe20000001820 */
[--C-:B------:R-:W-:Y:S06]  /*f720*/  HSET2.LE.AND R174, R174, R206.reuse, PT ;  /* 0x000000ceaeae7233 */ /* 0x100fec0003803000 */
[----:B------:R-:W-:Y:S01]  /*f730*/  SHF.R.U32.HI R118, RZ, 0x18, R152 ;  /* 0x00000018ff767819 */ /* 0x000fe20000011698 */
[-C--:B---3--:R-:W-:Y:S01]  /*f740*/  HMMA.16816.F32 R36, R100, R120.reuse, R36 ;  /* 0x000000786424723c */ /* 0x088fe20000001824 */
[----:B------:R-:W-:Y:S03]  /*f750*/  SHF.R.U32.HI R119, RZ, 0x10, R146 ;  /* 0x00000010ff777819 */ /* 0x000fe60000011692 */
[----:B------:R-:W-:Y:S02]  /*f760*/  PRMT R118, R115, 0x5410, R118 ;  /* 0x0000541073767816 */ /* 0x000fe40000000076 */
[----:B------:R-:W-:Y:S02]  /*f770*/  LOP3.LUT R119, R119, 0xff, RZ, 0xc0, !PT ;  /* 0x000000ff77777812 */ /* 0x000fe400078ec0ff */
[C---:B------:R-:W-:Y:S07]  /*f780*/  HMMA.16816.F32 R40, R104.reuse, R120, R40 ;  /* 0x000000786828723c */ /* 0x040fee0000001828 */
[--C-:B------:R-:W-:Y:S01]  /*f790*/  SHF.R.U32.HI R121, RZ, 0x10, R144.reuse ;  /* 0x00000010ff797819 */ /* 0x100fe20000011690 */
[-C--:B------:R-:W-:Y:S01]  /*f7a0*/  HMMA.16816.F32 R44, R104, R122.reuse, R44 ;  /* 0x0000007a682c723c */ /* 0x080fe2000000182c */
[----:B------:R-:W-:Y:S03]  /*f7b0*/  LOP3.LUT R120, R146, 0xff, RZ, 0xc0, !PT ;  /* 0x000000ff92787812 */ /* 0x000fe600078ec0ff */
[----:B------:R-:W-:Y:S04]  /*f7c0*/  LOP3.LUT R121, R121, 0xff, RZ, 0xc0, !PT ;  /* 0x000000ff79797812 */ /* 0x000fe800078ec0ff */
[C---:B------:R-:W-:Y:S07]  /*f7d0*/  HMMA.16816.F32 R48, R100.reuse, R122, R48 ;  /* 0x0000007a6430723c */ /* 0x040fee0000001830 */
[----:B------:R-:W-:Y:S01]  /*f7e0*/  LOP3.LUT R122, R144, 0xff, RZ, 0xc0, !PT ;  /* 0x000000ff907a7812 */ /* 0x000fe200078ec0ff */
[-C--:B----4-:R-:W-:Y:S01]  /*f7f0*/  HMMA.16816.F32 R52, R100, R124.reuse, R52 ;  /* 0x0000007c6434723c */ /* 0x090fe20000001834 */
[----:B------:R-:W-:Y:S03]  /*f800*/  SHF.R.U32.HI R144, RZ, 0x18, R144 ;  /* 0x00000018ff907819 */ /* 0x000fe60000011690 */
[----:B------:R-:W-:Y:S02]  /*f810*/  PRMT R122, R122, 0x5410, R113 ;  /* 0x000054107a7a7816 */ /* 0x000fe40000000071 */
[----:B------:R-:W2:Y:S01]  /*f820*/  LDSM.16.MT88.4 R112, [R210+0x9c00] ;  /* 0x009c0000d270783b */ /* 0x000ea20000004200 */
[----:B------:R-:W-:Y:S01]  /*f830*/  PRMT R121, R121, 0x5410, R144 ;  /* 0x0000541079797816 */ /* 0x000fe20000000090 */
[C---:B------:R-:W-:Y:S01]  /*f840*/  HMMA.16816.F32 R56, R104.reuse, R124, R56 ;  /* 0x0000007c6838723c */ /* 0x040fe20000001838 */
[----:B------:R-:W-:Y:S03]  /*f850*/  LOP3.LUT R123, R146, 0xffff, RZ, 0xc0, !PT ;  /* 0x0000ffff927b7812 */ /* 0x000fe600078ec0ff */
[----:B------:R-:W-:Y:S02]  /*f860*/  SHF.R.U32.HI R146, RZ, 0x18, R146 ;  /* 0x00000018ff927819 */ /* 0x000fe40000011692 */
[----:B------:R-:W-:Y:S02]  /*f870*/  SHF.R.U32.HI R123, RZ, 0x8, R123 ;  /* 0x00000008ff7b7819 */ /* 0x000fe4000001167b */
[-C--:B------:R-:W-:Y:S01]  /*f880*/  HMMA.16816.F32 R60, R104, R126.reuse, R60 ;  /* 0x0000007e683c723c */ /* 0x080fe2000000183c */
[----:B------:R-:W-:Y:S02]  /*f890*/  PRMT R119, R119, 0x5410, R146 ;  /* 0x0000541077777816 */ /* 0x000fe40000000092 */
[----:B------:R-:W-:Y:S01]  /*f8a0*/  LDSM.16.MT88.4 R144, [R210+0xac00] ;  /* 0x00ac0000d290783b */ /* 0x000fe20000004200 */
[----:B------:R-:W-:Y:S02]  /*f8b0*/  PRMT R120, R120, 0x5410, R123 ;  /* 0x0000541078787816 */ /* 0x000fe4000000007b */
[----:B------:R-:W-:Y:S02]  /*f8c0*/  LOP3.LUT R124, R148, 0xffff, RZ, 0xc0, !PT ;  /* 0x0000ffff947c7812 */ /* 0x000fe400078ec0ff */
[C---:B------:R-:W-:Y:S01]  /*f8d0*/  HMMA.16816.F32 R64, R100.reuse, R126, R64 ;  /* 0x0000007e6440723c */ /* 0x040fe20000001840 */
[----:B------:R-:W-:Y:S03]  /*f8e0*/  SHF.R.U32.HI R125, RZ, 0x10, R148 ;  /* 0x00000010ff7d7819 */ /* 0x000fe60000011694 */
[----:B------:R-:W-:Y:S02]  /*f8f0*/  SHF.R.U32.HI R124, RZ, 0x8, R124 ;  /* 0x00000008ff7c7819 */ /* 0x000fe4000001167c */
[----:B------:R-:W-:Y:S02]  /*f900*/  LOP3.LUT R125, R125, 0xff, RZ, 0xc0, !PT ;  /* 0x000000ff7d7d7812 */ /* 0x000fe400078ec0ff */
[-C--:B------:R-:W-:Y:S01]  /*f910*/  HMMA.16816.F32 R68, R100, R128.reuse, R68 ;  /* 0x000000806444723c */ /* 0x080fe20000001844 */
[----:B------:R-:W-:Y:S03]  /*f920*/  PRMT R117, R117, 0x5410, R124 ;  /* 0x0000541075757816 */ /* 0x000fe6000000007c */
[----:B------:R-:W-:Y:S02]  /*f930*/  PRMT R116, R125, 0x5410, R116 ;  /* 0x000054107d747816 */ /* 0x000fe40000000074 */
[--C-:B------:R-:W-:Y:S02]  /*f940*/  HSET2.LE.AND R117, R117, R206.reuse, PT ;  /* 0x000000ce75757233 */ /* 0x100fe40003803000 */
[C---:B------:R-:W-:Y:S01]  /*f950*/  HMMA.16816.F32 R72, R104.reuse, R128, R72 ;  /* 0x000000806848723c */ /* 0x040fe20000001848 */
[--C-:B------:R-:W-:Y:S03]  /*f960*/  HSET2.LE.AND R116, R116, R206.reuse, PT ;  /* 0x000000ce74747233 */ /* 0x100fe60003803000 */
[----:B------:R-:W-:Y:S02]  /*f970*/  LOP3.LUT R168, R117, R168, RZ, 0xc0, !PT ;  /* 0x000000a875a87212 */ /* 0x000fe400078ec0ff */
[----:B------:R-:W-:Y:S02]  /*f980*/  LOP3.LUT R169, R116, R169, RZ, 0xc0, !PT ;  /* 0x000000a974a97212 */ /* 0x000fe400078ec0ff */
[-C--:B------:R-:W-:Y:S08]  /*f990*/  HMMA.16816.F32 R76, R104, R130.reuse, R76 ;  /* 0x00000082684c723c */ /* 0x080ff0000000184c */
[C---:B------:R-:W-:Y:S01]  /*f9a0*/  HMMA.16816.F32 R80, R100.reuse, R130, R80 ;  /* 0x000000826450723c */ /* 0x040fe20000001850 */
[----:B------:R-:W3:Y:S07]  /*f9b0*/  LDSM.16.MT88.4 R128, [R208+0x9c00] ;  /* 0x009c0000d080783b */ /* 0x000eee0000004200 */
[-C--:B-1----:R-:W-:Y:S08]  /*f9c0*/  HMMA.16816.F32 R84, R100, R108.reuse, R84 ;  /* 0x0000006c6454723c */ /* 0x082ff00000001854 */
[C---:B------:R-:W-:Y:S07]  /*f9d0*/  HMMA.16816.F32 R88, R104.reuse, R108, R88 ;  /* 0x0000006c6858723c */ /* 0x040fee0000001858 */
[--C-:B------:R-:W-:Y:S01]  /*f9e0*/  HSET2.LE.AND R109, R122, R206.reuse, PT ;  /* 0x000000ce7a6d7233 */ /* 0x100fe20003803000 */
[-C--:B------:R-:W-:Y:S01]  /*f9f0*/  HMMA.16816.F32 R92, R104, R110.reuse, R92 ;  /* 0x0000006e685c723c */ /* 0x080fe2000000185c */
[--C-:B------:R-:W-:Y:S03]  /*fa00*/  HSET2.LE.AND R108, R121, R206.reuse, PT ;  /* 0x000000ce796c7233 */ /* 0x100fe60003803000 */
[----:B------:R-:W-:Y:S02]  /*fa10*/  LOP3.LUT R170, R109, R170, RZ, 0xc0, !PT ;  /* 0x000000aa6daa7212 */ /* 0x000fe400078ec0ff */
[----:B------:R-:W-:Y:S01]  /*fa20*/  LOP3.LUT R171, R108, R171, RZ, 0xc0, !PT ;  /* 0x000000ab6cab7212 */ /* 0x000fe200078ec0ff */
[--C-:B------:R-:W-:Y:S01]  /*fa30*/  HSET2.LE.AND R105, R120, R206.reuse, PT ;  /* 0x000000ce78697233 */ /* 0x100fe20003803000 */
[----:B------:R-:W-:Y:S01]  /*fa40*/  HMMA.16816.F32 R96, R100, R110, R96 ;  /* 0x0000006e6460723c */ /* 0x000fe20000001860 */
[--C-:B------:R-:W-:Y:S03]  /*fa50*/  HSET2.LE.AND R104, R118, R206.reuse, PT ;  /* 0x000000ce76687233 */ /* 0x100fe60003803000 */
[----:B------:R-:W-:Y:S02]  /*fa60*/  LOP3.LUT R172, R105, R172, RZ, 0xc0, !PT ;  /* 0x000000ac69ac7212 */ /* 0x000fe400078ec0ff */
[----:B------:R-:W-:Y:S01]  /*fa70*/  PRMT R105, R195, 0x5410, R194 ;  /* 0x00005410c3697816 */ /* 0x000fe200000000c2 */
[----:B------:R-:W-:Y:S01]  /*fa80*/  HSET2.LE.AND R100, R119, R206, PT ;  /* 0x000000ce77647233 */ /* 0x000fe20003803000 */
[----:B------:R-:W-:Y:S04]  /*fa90*/  LOP3.LUT R175, R104, R165, RZ, 0xc0, !PT ;  /* 0x000000a568af7212 */ /* 0x000fe800078ec0ff */
[----:B------:R-:W-:Y:S02]  /*faa0*/  LOP3.LUT R173, R100, R173, RZ, 0xc0, !PT ;  /* 0x000000ad64ad7212 */ /* 0x000fe400078ec0ff */
[-C--:B--2---:R-:W-:Y:S01]  /*fab0*/  HMMA.16816.F32 R100, R168, R112.reuse, R4 ;  /* 0x00000070a864723c */ /* 0x084fe20000001804 */
[----:B------:R-:W-:Y:S02]  /*fac0*/  LOP3.LUT R174, R174, R105, RZ, 0xc0, !PT ;  /* 0x00000069aeae7212 */ /* 0x000fe400078ec0ff */
[----:B------:R-:W-:Y:S02]  /*fad0*/  @!P4 PRMT R195, R217, 0x5410, RZ ;  /* 0x00005410d9c3c816 */ /* 0x000fe400000000ff */
[----:B------:R-:W-:Y:S02]  /*fae0*/  @!P6 PRMT R194, R215, 0x5410, RZ ;  /* 0x00005410d7c2e816 */ /* 0x000fe400000000ff */
[----:B------:R-:W-:Y:S01]  /*faf0*/  @P0 PRMT R5, R165, 0x7632, R5 ;  /* 0x00007632a5050816 */ /* 0x000fe20000000005 */
[C---:B------:R-:W-:Y:S01]  /*fb00*/  HMMA.16816.F32 R104, R172.reuse, R112, R8 ;  /* 0x00000070ac68723c */ /* 0x040fe20000001808 */
[----:B------:R-:W-:Y:S01]  /*fb10*/  STG.E.U16 [R198.64+0x6e], R195 ;  /* 0x00006ec3c6007986 */ /* 0x000fe2000c101510 */
[----:B------:R-:W-:Y:S01]  /*fb20*/  ISETP.LT.AND P4, PT, RZ, UR24, PT ;  /* 0x00000018ff007c0c */ /* 0x000fe2000bf81270 */
[----:B------:R-:W-:Y:S01]  /*fb30*/  UIADD3 UR24, UR24, -0x1, URZ ;  /* 0xffffffff18187890 */ /* 0x000fe2000fffe03f */
[----:B------:R-:W-:Y:S01]  /*fb40*/  @!P5 PRMT R165, R225, 0x5410, RZ ;  /* 0x00005410e1a5d816 */ /* 0x000fe200000000ff */
[----:B------:R-:W-:Y:S01]  /*fb50*/  STG.E.U16 [R198.64+0x70], R194 ;  /* 0x000070c2c6007986 */ /* 0x000fe2000c101510 */
[----:B------:R-:W-:Y:S02]  /*fb60*/  @!P0 PRMT R5, R224, 0x5410, RZ ;  /* 0x00005410e0058816 */ /* 0x000fe400000000ff */
[-C--:B------:R-:W-:Y:S01]  /*fb70*/  HMMA.16816.F32 R108, R172, R114.reuse, R12 ;  /* 0x00000072ac6c723c */ /* 0x080fe2000000180c */
[----:B------:R1:W-:Y:S04]  /*fb80*/  STG.E.U16 [R200.64+0x70], R165 ;  /* 0x000070a5c8007986 */ /* 0x0003e8000c101510 */
[----:B------:R2:W-:Y:S03]  /*fb90*/  STG.E.U16 [R200.64+0x72], R5 ;  /* 0x00007205c8007986 */ /* 0x0005e6000c101510 */
[C---:B------:R-:W-:Y:S08]  /*fba0*/  HMMA.16816.F32 R112, R168.reuse, R114, R16 ;  /* 0x00000072a870723c */ /* 0x040ff00000001810 */
[-C--:B---3--:R-:W-:Y:S08]  /*fbb0*/  HMMA.16816.F32 R116, R168, R128.reuse, R20 ;  /* 0x00000080a874723c */ /* 0x088ff00000001814 */
[C---:B------:R-:W-:Y:S01]  /*fbc0*/  HMMA.16816.F32 R120, R172.reuse, R128, R24 ;  /* 0x00000080ac78723c */ /* 0x040fe20000001818 */
[----:B-1----:R-:W-:Y:S07]  /*fbd0*/  IMAD.MOV.U32 R165, RZ, RZ, R2 ;  /* 0x000000ffffa57224 */ /* 0x002fee00078e0002 */
        /* <DEDUP_REMOVED lines=17> */
[----:B------:R-:W-:Y:S07]  /*fcf0*/  HMMA.16816.F32 R96, R168, R182, R96 ;  /* 0x000000b6a860723c */ /* 0x000fee0000001860 */
[----:B------:R-:W-:Y:S01]  /*fd00*/  IADD3 R168, P0, R202, -0x80, RZ ;  /* 0xffffff80caa87810 */ /* 0x000fe20007f1e0ff */
[----:B------:R-:W-:Y:S04]  /*fd10*/  IMAD.MOV.U32 R169, RZ, RZ, R164 ;  /* 0x000000ffffa97224 */ /* 0x000fe800078e00a4 */
[----:B------:R-:W-:Y:S01]  /*fd20*/  IADD3.X R171, R203, -0x1, RZ, P0, !PT ;  /* 0xffffffffcbab7810 */ /* 0x000fe200007fe4ff */
[----:B--2--5:R-:W-:-:S05]  /*fd30*/  @P4 BRA `(.L_x_496) ;  /* 0xffff937000004947 */ /* 0x024fca000383ffff */
.L_x_495:
[----:B--2---:R-:W2:Y:S01]  /*fd40*/  LDL.LU R5, [R1+0xc4] ;  /* 0x0000c40001057983 */ /* 0x004ea20000300800 */
[----:B------:R-:W1:Y:S01]  /*fd50*/  S2UR UR6, SR_CTAID.Y ;  /* 0x00000000000679c3 */ /* 0x000e620000002600 */
[----:B------:R-:W-:-:S02]  /*fd60*/  UISETP.NE.AND UP0, UPT, UR8, -0x1, UPT ;  /* 0xffffffff0800788c */ /* 0x000fc4000bf05270 */
[----:B------:R-:W3:Y:S01]  /*fd70*/  LDL.LU R4, [R1+0xc0] ;  /* 0x0000c00001047983 */ /* 0x000ee20000300800 */
[----:B------:R-:W-:-:S03]  /*fd80*/  ULDC.64 UR4, c[0x0][0x1e8] ;  /* 0x00007a0000047ab9 */ /* 0x000fc60000000a00 */
[----:B------:R-:W4:Y:S04]  /*fd90*/  LDL.LU R12, [R1+0x94] ;  /* 0x00009400010c7983 */ /* 0x000f280000300800 */
[----:B------:R-:W5:Y:S04]  /*fda0*/  LDL.LU R11, [R1+0xc8] ;  /* 0x0000c800010b7983 */ /* 0x000f680000300800 */
[----:B------:R-:W5:Y:S01]  /*fdb0*/  LDL.LU R9, [R1+0x68] ;  /* 0x0000680001097983 */ /* 0x000f620000300800 */
[----:B------:R-:W-:Y:S01]  /*fdc0*/  @UP0 UIMAD.WIDE.U32 UR18, UR8, UR4, URZ ;  /* 0x00000004081202a5 */ /* 0x000fe2000f8e003f */
[----:B------:R-:W1:Y:S01]  /*fdd0*/  S2UR UR10, SR_CTAID.X ;  /* 0x00000000000a79c3 */ /* 0x000e620000002500 */
[----:B------:R-:W-:Y:S01]  /*fde0*/  ULDC UR9, c[0x0][0x214] ;  /* 0x0000850000097ab9 */ /* 0x000fe20000000800 */
[----:B------:R-:W-:Y:S01]  /*fdf0*/  BSSY B0, `(.L_x_499) ;  /* 0x0000176000007945 */ /* 0x000fe20003800000 */
[----:B------:R-:W-:-:S02]  /*fe00*/  @UP0 UIMAD UR7, UR8, UR5, UR19 ;  /* 0x00000005080702a4 */ /* 0x000fc4000f8e0213 */
[----:B------:R-:W-:Y:S02]  /*fe10*/  UMOV UR26, URZ ;  /* 0x0000003f001a7c82 */ /* 0x000fe40008000000 */
[----:B-1----:R-:W-:Y:S01]  /*fe20*/  @!UP0 USHF.R.S32.HI UR14, URZ, 0x1f, UR6 ;  /* 0x0000001f3f0e8899 */ /* 0x002fe20008011406 */
[----:B------:R-:W1:Y:S01]  /*fe30*/  S2UR UR13, SR_CTAID.Z ;  /* 0x00000000000d79c3 */ /* 0x000e620000002700 */
[----:B------:R-:W-:Y:S02]  /*fe40*/  ULDC.64 UR4, c[0x0][0x1e0] ;  /* 0x0000780000047ab9 */ /* 0x000fe40000000a00 */
[----:B------:R-:W-:Y:S02]  /*fe50*/  @!UP0 UIMAD UR14, UR14, UR4, URZ ;  /* 0x000000040e0e82a4 */ /* 0x000fe4000f8e023f */
[----:B------:R-:W-:Y:S02]  /*fe60*/  @!UP0 UIMAD.WIDE.U32 UR24, UR6, UR4, URZ ;  /* 0x00000004061882a5 */ /* 0x000fe4000f8e003f */
[----:B------:R-:W-:-:S02]  /*fe70*/  @!UP0 UIMAD UR14, UR6, UR5, UR14 ;  /* 0x00000005060e82a4 */ /* 0x000fc4000f8e020e */
[----:B------:R-:W-:Y:S02]  /*fe80*/  ULDC.U8 UR4, c[0x0][0x329] ;  /* 0x0000ca4000047ab9 */ /* 0x000fe40000000000 */
[----:B------:R-:W-:Y:S02]  /*fe90*/  UISETP.NE.AND UP1, UPT, UR4, URZ, UPT ;  /* 0x0000003f0400728c */ /* 0x000fe4000bf25270 */
[----:B------:R-:W-:Y:S02]  /*fea0*/  ULDC.U8 UR5, c[0x0][0x328] ;  /* 0x0000ca0000057ab9 */ /* 0x000fe40000000000 */
[----:B------:R-:W-:Y:S02]  /*feb0*/  UISETP.NE.AND UP2, UPT, UR5, URZ, UPT ;  /* 0x0000003f0500728c */ /* 0x000fe4000bf45270 */
[----:B------:R-:W-:Y:S02]  /*fec0*/  UMOV UR27, URZ ;  /* 0x0000003f001b7c82 */ /* 0x000fe40008000000 */
[----:B------:R-:W-:-:S02]  /*fed0*/  UISETP.NE.OR UP3, UPT, UR4, URZ, !UP2 ;  /* 0x0000003f0400728c */ /* 0x000fc4000d765670 */
[----:B------:R-:W-:Y:S02]  /*fee0*/  ULDC UR5, c[0x0][0x234] ;  /* 0x00008d0000057ab9 */ /* 0x000fe40000000800 */
[----:B------:R-:W-:Y:S02]  /*fef0*/  @UP1 ULDC UR19, c[0x0][0x210] ;  /* 0x0000840000131ab9 */ /* 0x000fe40000000800 */
[----:B------:R-:W-:Y:S02]  /*ff00*/  @UP1 UIMAD UR19, UR19, UR9, URZ ;  /* 0x00000009131312a4 */ /* 0x000fe4000f8e023f */
[----:B------:R-:W-:Y:S02]  /*ff10*/  @!UP1 USEL UR19, UR9, UR5, !UP2 ;  /* 0x0000000509139287 */ /* 0x000fe4000d000000 */
[----:B------:R-:W-:Y:S02]  /*ff20*/  ULDC UR4, c[0x0][0x1c0] ;  /* 0x0000700000047ab9 */ /* 0x000fe40000000800 */
[----:B------:R-:W-:-:S02]  /*ff30*/  @UP1 UMOV UR20, 0x1 ;  /* 0x0000000100141882 */ /* 0x000fc40000000000 */
[----:B------:R-:W-:Y:S02]  /*ff40*/  @!UP1 UIMAD UR20, UR19, UR4, URZ ;  /* 0x00000004131492a4 */ /* 0x000fe4000f8e023f */
[----:B------:R-:W-:Y:S02]  /*ff50*/  @!UP3 UIMAD UR22, UR6, UR9, URZ ;  /* 0x000000090616b2a4 */ /* 0x000fe4000f8e023f */
[----:B------:R-:W-:Y:S02]  /*ff60*/  @UP1 ULDC UR21, c[0x0][0x210] ;  /* 0x0000840000151ab9 */ /* 0x000fe40000000800 */
[----:B------:R-:W-:Y:S02]  /*ff70*/  UIMAD UR5, UR6, UR20, URZ ;  /* 0x00000014060572a4 */ /* 0x000fe4000f8e023f */
[----:B------:R-:W-:Y:S02]  /*ff80*/  @!UP1 UMOV UR21, 0x1 ;  /* 0x0000000100159882 */ /* 0x000fe40000000000 */
[----:B------:R-:W-:-:S02]  /*ff90*/  @!UP3 USEL UR22, UR22, UR8, !UP0 ;  /* 0x000000081616b287 */ /* 0x000fc4000c000000 */
[----:B------:R-:W-:Y:S02]  /*ffa0*/  UIMAD UR4, UR10, UR21, URZ ;  /* 0x000000150a0472a4 */ /* 0x000fe4000f8e023f */
[----:B------:R-:W-:Y:S02]  /*ffb0*/  USEL UR5, UR5, URZ, UP3 ;  /* 0x0000003f05057287 */ /* 0x000fe40009800000 */
[----:B------:R-:W-:Y:S02]  /*ffc0*/  USHF.L.U32 UR4, UR4, 0x7, URZ ;  /* 0x0000000704047899 */ /* 0x000fe4000800063f */
[----:B-1----:R-:W-:Y:S02]  /*ffd0*/  UIMAD UR19, UR13, UR19, UR5 ;  /* 0x000000130d1372a4 */ /* 0x002fe4000f8e0205 */
[----:B------:R-:W-:Y:S02]  /*ffe0*/  @!UP3 UMOV UR26, UR22 ;  /* 0x00000016001abc82 */ /* 0x000fe40008000000 */
[----:B------:R-:W-:-:S02]  /*fff0*/  USHF.R.S32.HI UR5, URZ, 0x1f, UR4 ;  /* 0x0000001f3f057899 */ /* 0x000fc40008011404 */
[----:B------:R-:W-:Y:S02]  /*10000*/  @!UP3 USHF.R.S32.HI UR27, URZ, 0x1f, UR22 ;  /* 0x0000001f3f1bb899 */ /* 0x000fe40008011416 */
[----:B------:R-:W-:Y:S02]  /*10010*/  USHF.R.S32.HI UR6, URZ, 0x1f, UR19 ;  /* 0x0000001f3f067899 */ /* 0x000fe40008011413 */
[----:B------:R-:W-:Y:S02]  /*10020*/  UIADD3 UR4, UP2, UP1, UR4, UR26, UR19 ;  /* 0x0000001a04047290 */ /* 0x000fe4000f95e013 */
[----:B------:R-:W-:Y:S02]  /*10030*/  @!UP0 UIADD3 UR7, UR25, UR14, URZ ;  /* 0x0000000e19078290 */ /* 0x000fe4000fffe03f */
[----:B------:R-:W-:Y:S02]  /*10040*/  UIADD3.X UR5, UR5, UR27, UR6, UP2, UP1 ;  /* 0x0000001b05057290 */ /* 0x000fe400097e2406 */
[----:B------:R-:W-:Y:S01]  /*10050*/  @!UP0 UMOV UR18, UR24 ;  /* 0x0000001800128c82 */ /* 0x000fe20008000000 */
[----:B--2---:R-:W1:Y:S04]  /*10060*/  SHFL.BFLY PT, R7, R5, 0x2, 0x1f ;  /* 0x0c401f0005077f89 */ /* 0x004e6800000e0000 */
[----:B---3--:R-:W2:Y:S04]  /*10070*/  SHFL.BFLY PT, R8, R4, 0x2, 0x1f ;  /* 0x0c401f0004087f89 */ /* 0x008ea800000e0000 */
[----:B----4-:R-:W3:Y:S04]  /*10080*/  SHFL.BFLY PT, R6, R12, 0x2, 0x1f ;  /* 0x0c401f000c067f89 */ /* 0x010ee800000e0000 */
[----:B-----5:R-:W4:Y:S01]  /*10090*/  SHFL.BFLY PT, R10, R11, 0x2, 0x1f ;  /* 0x0c401f000b0a7f89 */ /* 0x020f2200000e0000 */
[----:B------:R-:W-:Y:S01]  /*100a0*/  MOV R64, R9 ;  /* 0x0000000900407202 */ /* 0x000fe20000000f00 */
        /* <DEDUP_REMOVED lines=10> */
[----:B--2---:R-:W-:Y:S01]  /*10150*/  FADD.FTZ R5, R8, R5 ;  /* 0x0000000508057221 */ /* 0x004fe20000010000 */
[----:B------:R-:W-:Y:S02]  /*10160*/  MOV R8, 0x3f800000 ;  /* 0x3f80000000087802 */ /* 0x000fe40000000f00 */
[----:B------:R-:W-:Y:S01]  /*10170*/  FSETP.NE.FTZ.AND P5, PT, R4, RZ, PT ;  /* 0x000000ff0400720b */ /* 0x000fe20003fb5000 */
[----:B---3--:R-:W-:Y:S01]  /*10180*/  FADD.FTZ R11, R6, R11 ;  /* 0x0000000b060b7221 */ /* 0x008fe20000010000 */
[----:B------:R-:W-:-:S02]  /*10190*/  MOV R6, 0x3f800000 ;  /* 0x3f80000000067802 */ /* 0x000fc40000000f00 */
[----:B------:R-:W-:Y:S01]  /*101a0*/  FSETP.NE.FTZ.AND P4, PT, R5, RZ, PT ;  /* 0x000000ff0500720b */ /* 0x000fe20003f95000 */
[----:B----4-:R-:W-:Y:S01]  /*101b0*/  FADD.FTZ R9, R10, R9 ;  /* 0x000000090a097221 */ /* 0x010fe20000010000 */
[----:B------:R-:W-:Y:S02]  /*101c0*/  FSETP.NE.FTZ.AND P3, PT, R11, RZ, PT ;  /* 0x000000ff0b00720b */ /* 0x000fe40003f75000 */
[----:B------:R-:W-:Y:S02]  /*101d0*/  MOV R10, 0x3f800000 ;  /* 0x3f800000000a7802 */ /* 0x000fe40000000f00 */
[----:B------:R-:W-:-:S03]  /*101e0*/  FSETP.NE.FTZ.AND P2, PT, R9, RZ, PT ;  /* 0x000000ff0900720b */ /* 0x000fc60003f55000 */
[----:B------:R-:W1:Y:S08]  /*101f0*/  @P5 MUFU.RCP R7, R4 ;  /* 0x0000000400075308 */ /* 0x000e700000001000 */
[----:B------:R-:W2:Y:S08]  /*10200*/  @P3 MUFU.RCP R6, R11 ;  /* 0x0000000b00063308 */ /* 0x000eb00000001000 */
[----:B------:R-:W3:Y:S01]  /*10210*/  @P4 MUFU.RCP R8, R5 ;  /* 0x0000000500084308 */ /* 0x000ee20000001000 */
[----:B-1----:R-:W-:-:S04]  /*10220*/  FMUL.FTZ R7, R7, c[0x0][0x2dc] ;  /* 0x0000b70007077a20 */ /* 0x002fc80000410000 */
[C---:B------:R-:W-:Y:S02]  /*10230*/  FMUL.FTZ R100, R7.reuse, R100 ;  /* 0x0000006407647220 */ /* 0x040fe40000410000 */
[C---:B------:R-:W-:Y:S01]  /*10240*/  FMUL.FTZ R101, R7.reuse, R101 ;  /* 0x0000006507657220 */ /* 0x040fe20000410000 */
[----:B------:R-:W1:Y:S01]  /*10250*/  @P2 MUFU.RCP R10, R9 ;  /* 0x00000009000a2308 */ /* 0x000e620000001000 */
[----:B--2---:R-:W-:Y:S02]  /*10260*/  FMUL.FTZ R6, R6, c[0x0][0x2dc] ;  /* 0x0000b70006067a20 */ /* 0x004fe40000410000 */
[----:B------:R-:W-:Y:S01]  /*10270*/  FMUL.FTZ R112, R7, R112 ;  /* 0x0000007007707220 */ /* 0x000fe20000410000 */
[----:B------:R-:W-:Y:S01]  /*10280*/  F2FP.PACK_AB R100, R101, R100 ;  /* 0x000000646564723e */ /* 0x000fe200000000ff */
[C---:B------:R-:W-:Y:S02]  /*10290*/  FMUL.FTZ R104, R6.reuse, R104 ;  /* 0x0000006806687220 */ /* 0x040fe40000410000 */
[C---:B------:R-:W-:Y:S01]  /*102a0*/  FMUL.FTZ R105, R6.reuse, R105 ;  /* 0x0000006906697220 */ /* 0x040fe20000410000 */
[----:B------:R-:W-:Y:S01]  /*102b0*/  @P5 MUFU.LG2 R4, R4 ;  /* 0x0000000400045308 */ /* 0x000fe20000000c00 */
[----:B------:R-:W-:-:S02]  /*102c0*/  FMUL.FTZ R108, R6, R108 ;  /* 0x0000006c066c7220 */ /* 0x000fc40000410000 */
[C---:B------:R-:W-:Y:S01]  /*102d0*/  FMUL.FTZ R109, R6.reuse, R109 ;  /* 0x0000006d066d7220 */ /* 0x040fe20000410000 */
[----:B------:R-:W-:Y:S01]  /*102e0*/  F2FP.PACK_AB R104, R105, R104 ;  /* 0x000000686968723e */ /* 0x000fe200000000ff */
[C---:B------:R-:W-:Y:S02]  /*102f0*/  FMUL.FTZ R120, R6.reuse, R120 ;  /* 0x0000007806787220 */ /* 0x040fe40000410000 */
[C---:B------:R-:W-:Y:S01]  /*10300*/  FMUL.FTZ R121, R6.reuse, R121 ;  /* 0x0000007906797220 */ /* 0x040fe20000410000 */
[----:B------:R-:W-:Y:S01]  /*10310*/  F2FP.PACK_AB R108, R109, R108 ;  /* 0x0000006c6d6c723e */ /* 0x000fe200000000ff */
[C---:B------:R-:W-:Y:S01]  /*10320*/  FMUL.FTZ R124, R6.reuse, R124 ;  /* 0x0000007c067c7220 */ /* 0x040fe20000410000 */
[----:B------:R-:W-:Y:S01]  /*10330*/  @P4 MUFU.LG2 R5, R5 ;  /* 0x0000000500054308 */ /* 0x000fe20000000c00 */
[C---:B------:R-:W-:Y:S01]  /*10340*/  FMUL.FTZ R125, R6.reuse, R125 ;  /* 0x0000007d067d7220 */ /* 0x040fe20000410000 */
[----:B------:R-:W-:Y:S01]  /*10350*/  F2FP.PACK_AB R120, R121, R120 ;  /* 0x000000787978723e */ /* 0x000fe200000000ff */
[----:B------:R-:W-:-:S02]  /*10360*/  FMUL.FTZ R136, R6, R136 ;  /* 0x0000008806887220 */ /* 0x000fc40000410000 */
[C---:B------:R-:W-:Y:S01]  /*10370*/  FMUL.FTZ R137, R6.reuse, R137 ;  /* 0x0000008906897220 */ /* 0x040fe20000410000 */
[----:B------:R-:W-:Y:S01]  /*10380*/  F2FP.PACK_AB R124, R125, R124 ;  /* 0x0000007c7d7c723e */ /* 0x000fe200000000ff */
[C---:B------:R-:W-:Y:S01]  /*10390*/  FMUL.FTZ R140, R6.reuse, R140 ;  /* 0x0000008c068c7220 */ /* 0x040fe20000410000 */
[----:B------:R-:W2:Y:S01]  /*103a0*/  @P3 MUFU.LG2 R11, R11 ;  /* 0x0000000b000b3308 */ /* 0x000ea20000000c00 */
[C---:B------:R-:W-:Y:S01]  /*103b0*/  FMUL.FTZ R141, R6.reuse, R141 ;  /* 0x0000008d068d7220 */ /* 0x040fe20000410000 */
[----:B------:R-:W-:Y:S01]  /*103c0*/  F2FP.PACK_AB R136, R137, R136 ;  /* 0x000000888988723e */ /* 0x000fe200000000ff */
[C---:B------:R-:W-:Y:S02]  /*103d0*/  FMUL.FTZ R152, R6.reuse, R152 ;  /* 0x0000009806987220 */ /* 0x040fe40000410000 */
[C---:B------:R-:W-:Y:S01]  /*103e0*/  FMUL.FTZ R153, R6.reuse, R153 ;  /* 0x0000009906997220 */ /* 0x040fe20000410000 */
[----:B------:R-:W-:Y:S01]  /*103f0*/  F2FP.PACK_AB R140, R141, R140 ;  /* 0x0000008c8d8c723e */ /* 0x000fe200000000ff */
[C---:B------:R-:W-:Y:S01]  /*10400*/  FMUL.FTZ R156, R6.reuse, R156 ;  /* 0x0000009c069c7220 */ /* 0x040fe20000410000 */
[----:B------:R-:W4:Y:S01]  /*10410*/  @P2 MUFU.LG2 R9, R9 ;  /* 0x0000000900092308 */ /* 0x000f220000000c00 */
        /* <DEDUP_REMOVED lines=14> */
[----:B------:R-:W5:Y:S01]  /*10500*/  S2R R6, SR_TID.X ;  /* 0x0000000000067919 */ /* 0x000f620000002100 */
[----:B---3--:R-:W-:Y:S02]  /*10510*/  FMUL.FTZ R8, R8, c[0x0][0x2dc] ;  /* 0x0000b70008087a20 */ /* 0x008fe40000410000 */
[----:B-1----:R-:W-:Y:S01]  /*10520*/  FMUL.FTZ R10, R10, c[0x0][0x2dc] ;  /* 0x0000b7000a0a7a20 */ /* 0x002fe20000410000 */
[----:B------:R-:W-:Y:S01]  /*10530*/  F2FP.PACK_AB R92, R93, R92 ;  /* 0x0000005c5d5c723e */ /* 0x000fe200000000ff */
[C---:B------:R-:W-:Y:S02]  /*10540*/  FMUL.FTZ R102, R8.reuse, R102 ;  /* 0x0000006608667220 */ /* 0x040fe40000410000 */
[C---:B------:R-:W-:Y:S02]  /*10550*/  FMUL.FTZ R103, R8.reuse, R103 ;  /* 0x0000006708677220 */ /* 0x040fe40000410000 */
        /* <DEDUP_REMOVED lines=11> */
[----:B-----5:R-:W-:Y:S01]  /*10610*/  SHF.R.S32.HI R13, RZ, 0x1f, R6 ;  /* 0x0000001fff0d7819 */ /* 0x020fe20000011406 */
        /* <DEDUP_REMOVED lines=21> */
[C---:B------:R-:W-:Y:S01]  /*10770*/  LEA.HI R8, R13.reuse, R6, RZ, 0x2 ;  /* 0x000000060d087211 */ /* 0x040fe200078f10ff */
[C---:B------:R-:W-:Y:S01]  /*10780*/  FMUL.FTZ R106, R10.reuse, R106 ;  /* 0x0000006a0a6a7220 */ /* 0x040fe20000410000 */
[----:B------:R-:W-:Y:S01]  /*10790*/  LEA.HI R13, R13, R6, RZ, 0x5 ;  /* 0x000000060d0d7211 */ /* 0x000fe200078f28ff */
[----:B------:R-:W-:Y:S01]  /*107a0*/  FMUL.FTZ R107, R10, R107 ;  /* 0x0000006b0a6b7220 */ /* 0x000fe20000410000 */
[----:B------:R-:W-:Y:S01]  /*107b0*/  LOP3.LUT R17, R8, 0xfffffffc, RZ, 0xc0, !PT ;  /* 0xfffffffc08117812 */ /* 0x000fe200078ec0ff */
[C---:B------:R-:W-:Y:S01]  /*107c0*/  FMUL.FTZ R110, R10.reuse, R110 ;  /* 0x0000006e0a6e7220 */ /* 0x040fe20000410000 */
[----:B------:R-:W-:Y:S01]  /*107d0*/  SHF.R.S32.HI R14, RZ, 0x5, R13 ;  /* 0x00000005ff0e7819 */ /* 0x000fe2000001140d */
[C---:B------:R-:W-:Y:S01]  /*107e0*/  FMUL.FTZ R111, R10.reuse, R111 ;  /* 0x0000006f0a6f7220 */ /* 0x040fe20000410000 */
[----:B------:R-:W-:Y:S01]  /*107f0*/  IADD3 R17, -R17, R6, RZ ;  /* 0x0000000611117210 */ /* 0x000fe20007ffe1ff */
        /* <DEDUP_REMOVED lines=13> */
[----:B------:R-:W-:Y:S01]  /*108d0*/  LOP3.LUT R13, R13, 0xffffffe0, RZ, 0xc0, !PT ;  /* 0xffffffe00d0d7812 */ /* 0x000fe200078ec0ff */
[C---:B------:R-:W-:Y:S01]  /*108e0*/  FMUL.FTZ R143, R10.reuse, R143 ;  /* 0x0000008f0a8f7220 */ /* 0x040fe20000410000 */
[----:B------:R-:W-:Y:S01]  /*108f0*/  F2FP.PACK_AB R138, R139, R138 ;  /* 0x0000008a8b8a723e */ /* 0x000fe200000000ff */
[C---:B------:R-:W-:Y:S01]  /*10900*/  FMUL.FTZ R154, R10.reuse, R154 ;  /* 0x0000009a0a9a7220 */ /* 0x040fe20000410000 */
[----:B------:R-:W-:Y:S01]  /*10910*/  IADD3 R13, -R13, R6, RZ ;  /* 0x000000060d0d7210 */ /* 0x000fe20007ffe1ff */
[C---:B------:R-:W-:Y:S01]  /*10920*/  FMUL.FTZ R155, R10.reuse, R155 ;  /* 0x0000009b0a9b7220 */ /* 0x040fe20000410000 */
[----:B------:R-:W-:Y:S01]  /*10930*/  F2FP.PACK_AB R142, R143, R142 ;  /* 0x0000008e8f8e723e */ /* 0x000fe200000000ff */
[C---:B------:R-:W-:Y:S01]  /*10940*/  FMUL.FTZ R158, R10.reuse, R158 ;  /* 0x0000009e0a9e7220 */ /* 0x040fe20000410000 */
[----:B------:R-:W-:Y:S01]  /*10950*/  MOV R6, 0x7f800000 ;  /* 0x7f80000000067802 */ /* 0x000fe20000000f00 */
        /* <DEDUP_REMOVED lines=13> */
[----:B------:R-:W-:Y:S01]  /*10a30*/  SHF.R.S32.HI R10, RZ, 0x2, R8 ;  /* 0x00000002ff0a7819 */ /* 0x000fe20000011408 */
[----:B------:R-:W-:Y:S01]  /*10a40*/  FMUL.FTZ R113, R7, R113 ;  /* 0x0000007107717220 */ /* 0x000fe20000410000 */
[----:B------:R-:W-:Y:S01]  /*10a50*/  F2FP.PACK_AB R90, R91, R90 ;  /* 0x0000005a5b5a723e */ /* 0x000fe200000000ff */
[C---:B------:R-:W-:Y:S01]  /*10a60*/  FMUL.FTZ R116, R7.reuse, R116 ;  /* 0x0000007407747220 */ /* 0x040fe20000410000 */
        /* <DEDUP_REMOVED lines=9> */
[----:B------:R-:W-:Y:S01]  /*10b00*/  FMUL.FTZ R133, R7, R133 ;  /* 0x0000008507857220 */ /* 0x000fe20000410000 */
[----:B------:R-:W-:Y:S01]  /*10b10*/  F2FP.PACK_AB R128, R129, R128 ;  /* 0x000000808180723e */ /* 0x000fe200000000ff */
[C---:B------:R-:W-:Y:S01]  /*10b20*/  FMUL.FTZ R144, R7.reuse, R144 ;  /* 0x0000009007907220 */ /* 0x040fe20000410000 */
        /* <DEDUP_REMOVED lines=12> */
[----:B------:R-:W-:Y:S01]  /*10bf0*/  SHF.L.U32 R18, R16, 0x6, RZ ;  /* 0x0000000610127819 */ /* 0x000fe200000006ff */
[----:B------:R-:W-:Y:S01]  /*10c00*/  FMUL.FTZ R69, R7, R69 ;  /* 0x0000004507457220 */ /* 0x000fe20000410000 */
[----:B------:R-:W-:Y:S01]  /*10c10*/  IADD3 R12, R15, -R12, RZ ;  /* 0x8000000c0f0c7210 */ /* 0x000fe20007ffe0ff */
[C---:B------:R-:W-:Y:S01]  /*10c20*/  FMUL.FTZ R80, R7.reuse, R80 ;  /* 0x0000005007507220 */ /* 0x040fe20000410000 */
[----:B------:R-:W-:Y:S01]  /*10c30*/  LEA R15, R14, R17, 0x8 ;  /* 0x000000110e0f7211 */ /* 0x000fe200078e40ff */
[C---:B------:R-:W-:Y:S01]  /*10c40*/  FMUL.FTZ R81, R7.reuse, R81 ;  /* 0x0000005107517220 */ /* 0x040fe20000410000 */
[----:B------:R-:W-:Y:S01]  /*10c50*/  LOP3.LUT R18, R18, 0xc0, RZ, 0xc0, !PT ;  /* 0x000000c012127812 */ /* 0x000fe200078ec0ff */
[C---:B------:R-:W-:Y:S01]  /*10c60*/  FMUL.FTZ R84, R7.reuse, R84 ;  /* 0x0000005407547220 */ /* 0x040fe20000410000 */
[----:B------:R-:W-:Y:S01]  /*10c70*/  LOP3.LUT R14, R16, 0x1, RZ, 0xc0, !PT ;  /* 0x00000001100e7812 */ /* 0x000fe200078ec0ff */
[C---:B------:R-:W-:Y:S01]  /*10c80*/  FMUL.FTZ R85, R7.reuse, R85 ;  /* 0x0000005507557220 */ /* 0x040fe20000410000 */
[----:B------:R-:W-:Y:S01]  /*10c90*/  LEA R12, R12, R15, 0x4 ;  /* 0x0000000f0c0c7211 */ /* 0x000fe200078e20ff */
[C---:B------:R-:W-:Y:S01]  /*10ca0*/  FMUL.FTZ R96, R7.reuse, R96 ;  /* 0x0000006007607220 */ /* 0x040fe20000410000 */
[----:B------:R-:W-:Y:S01]  /*10cb0*/  LEA.HI R15, R18, R18, RZ, 0x1d ;  /* 0x00000012120f7211 */ /* 0x000fe200078fe8ff */
[----:B------:R-:W-:Y:S01]  /*10cc0*/  FMUL.FTZ R7, R7, R97 ;  /* 0x0000006107077220 */ /* 0x000fe20000410000 */
[----:B------:R-:W-:Y:S01]  /*10cd0*/  ISETP.NE.U32.AND P1, PT, R14, 0x1, PT ;  /* 0x000000010e00780c */ /* 0x000fe20003f25070 */
[----:B--2---:R-:W-:Y:S01]  /*10ce0*/  @P3 FMUL.FTZ R11, R11, 0.69314718246459960938 ;  /* 0x3f3172180b0b3820 */ /* 0x004fe20000410000 */
[----:B------:R-:W-:Y:S01]  /*10cf0*/  LEA R12, R12, R15, 0x1 ;  /* 0x0000000f0c0c7211 */ /* 0x000fe200078e08ff */
[----:B----4-:R-:W-:Y:S01]  /*10d00*/  @P2 FMUL.FTZ R9, R9, 0.69314718246459960938 ;  /* 0x3f31721809092820 */ /* 0x010fe20000410000 */
[----:B------:R-:W-:Y:S01]  /*10d10*/  LOP3.LUT P0, RZ, R16, 0x2, RZ, 0xc0, !PT ;  /* 0x0000000210ff7812 */ /* 0x000fe2000780c0ff */
[----:B------:R-:W-:Y:S01]  /*10d20*/  @P3 FFMA.FTZ R6, R2, c[0x0][0x238], R11 ;  /* 0x00008e0002063a23 */ /* 0x000fe2000001000b */
        /* <DEDUP_REMOVED lines=20> */
[----:B------:R-:W-:Y:S01]  /*10e70*/  LOP3.LUT P0, RZ, R13, 0x3, RZ, 0xc0, !PT ;  /* 0x000000030dff7812 */ /* 0x000fe2000780c0ff */
[----:B------:R-:W-:Y:S01]  /*10e80*/  STS [R19+0x1000], R108 ;  /* 0x0010006c13007388 */ /* 0x000fe20000000800 */
[----:B------:R-:W-:Y:S02]  /*10e90*/  MOV R12, 0x7f800000 ;  /* 0x7f800000000c7802 */ /* 0x000fe40000000f00 */
[----:B------:R-:W-:Y:S01]  /*10ea0*/  MOV R13, 0x7f800000 ;  /* 0x7f800000000d7802 */ /* 0x000fe20000000f00 */
        /* <DEDUP_REMOVED lines=35> */
[----:B------:R2:W-:Y:S04]  /*110e0*/  STS [R23+0x4000], R7 ;  /* 0x0040000717007388 */ /* 0x0005e80000000800 */
[----:B------:R3:W-:Y:S01]  /*110f0*/  STS [R23+0x4200], R98 ;  /* 0x0042006217007388 */ /* 0x0007e20000000800 */
[----:B-1----:R-:W-:-:S02]  /*11100*/  @P5 FMUL.FTZ R15, R4, 0.69314718246459960938 ;  /* 0x3f317218040f5820 */ /* 0x002fc40000410000 */
[----:B------:R-:W-:Y:S01]  /*11110*/  @P4 FMUL.FTZ R4, R5, 0.69314718246459960938 ;  /* 0x3f31721805044820 */ /* 0x000fe20000410000 */
[----:B------:R3:W-:Y:S01]  /*11120*/  STS [R21+0x5000], R88 ;  /* 0x0050005815007388 */ /* 0x0007e20000000800 */
[----:B------:R-:W-:Y:S02]  /*11130*/  @P5 FFMA.FTZ R12, R164, c[0x0][0x238], R15 ;  /* 0x00008e00a40c5a23 */ /* 0x000fe4000001000f */
[----:B------:R-:W-:Y:S01]  /*11140*/  @P4 FFMA.FTZ R13, R3, c[0x0][0x238], R4 ;  /* 0x00008e00030d4a23 */ /* 0x000fe20000010004 */
[----:B------:R3:W-:Y:S04]  /*11150*/  STS [R21+0x5200], R90 ;  /* 0x0052005a15007388 */ /* 0x0007e80000000800 */
[----:B------:R3:W-:Y:S04]  /*11160*/  STS [R23+0x5000], R92 ;  /* 0x0050005c17007388 */ /* 0x0007e80000000800 */
[----:B------:R3:W-:Y:S04]  /*11170*/  STS [R23+0x5200], R94 ;  /* 0x0052005e17007388 */ /* 0x0007e80000000800 */
[----:B------:R-:W-:Y:S01]  /*11180*/  BAR.SYNC.DEFER_BLOCKING 0x0 ;  /* 0x0000000000007b1d */ /* 0x000fe20000010000 */
[----:B--2---:R-:W-:Y:S01]  /*11190*/  MOV R7, 0x7f800000 ;  /* 0x7f80000000077802 */ /* 0x004fe20000000f00 */
[----:B------:R-:W-:-:S04]  /*111a0*/  @P2 FFMA.FTZ R7, R0, c[0x0][0x238], R9 ;  /* 0x00008e0000072a23 */ /* 0x000fc80000010009 */
[----:B------:R3:W1:Y:S04]  /*111b0*/  LDS.128 R60, [R64] ;  /* 0x00000000403c7984 */ /* 0x0006680000000c00 */
[----:B------:R3:W2:Y:S04]  /*111c0*/  LDS.128 R56, [R64+0x800] ;  /* 0x0008000040387984 */ /* 0x0006a80000000c00 */
[----:B------:R3:W4:Y:S04]  /*111d0*/  LDS.128 R52, [R64+0x1000] ;  /* 0x0010000040347984 */ /* 0x0007280000000c00 */
[----:B------:R3:W1:Y:S04]  /*111e0*/  LDS.128 R48, [R64+0x1800] ;  /* 0x0018000040307984 */ /* 0x0006680000000c00 */
[----:B------:R3:W1:Y:S04]  /*111f0*/  LDS.128 R44, [R64+0x2000] ;  /* 0x00200000402c7984 */ /* 0x0006680000000c00 */
[----:B------:R3:W1:Y:S04]  /*11200*/  LDS.128 R40, [R64+0x2800] ;  /* 0x0028000040287984 */ /* 0x0006680000000c00 */
[----:B------:R3:W1:Y:S04]  /*11210*/  LDS.128 R36, [R64+0x3000] ;  /* 0x0030000040247984 */ /* 0x0006680000000c00 */
[----:B------:R3:W1:Y:S04]  /*11220*/  LDS.128 R32, [R64+0x3800] ;  /* 0x0038000040207984 */ /* 0x0006680000000c00 */
[----:B------:R3:W1:Y:S04]  /*11230*/  LDS.128 R28, [R64+0x4000] ;  /* 0x00400000401c7984 */ /* 0x0006680000000c00 */
[----:B------:R3:W1:Y:S04]  /*11240*/  LDS.128 R24, [R64+0x4800] ;  /* 0x0048000040187984 */ /* 0x0006680000000c00 */
[----:B------:R3:W1:Y:S04]  /*11250*/  LDS.128 R20, [R64+0x5000] ;  /* 0x0050000040147984 */ /* 0x0006680000000c00 */
[----:B------:R-:W1:Y:S01]  /*11260*/  LDS.128 R64, [R64+0x5800] ;  /* 0x0058000040407984 */ /* 0x000e620000000c00 */
[----:B------:R-:W-:Y:S05]  /*11270*/  @P0 BRA `(.L_x_500) ;  /* 0x000002d000000947 */ /* 0x000fea0003800000 */
[----:B--2---:R-:W2:Y:S02]  /*11280*/  S2R R0, SR_TID.X ;  /* 0x0000000000007919 */ /* 0x004ea40000002100 */
[----:B--2---:R-:W-:-:S04]  /*11290*/  SHF.R.S32.HI R3, RZ, 0x1f, R0 ;  /* 0x0000001fff037819 */ /* 0x004fc80000011400 */
[----:B------:R-:W-:-:S04]  /*112a0*/  LEA.HI R2, R3, R0, RZ, 0x5 ;  /* 0x0000000003027211 */ /* 0x000fc800078f28ff */
[----:B------:R-:W-:Y:S02]  /*112b0*/  LOP3.LUT R5, R2, 0xffffffe0, RZ, 0xc0, !PT ;  /* 0xffffffe002057812 */ /* 0x000fe400078ec0ff */
[--C-:B------:R-:W-:Y:S02]  /*112c0*/  SHF.R.S32.HI R3, RZ, 0x5, R2.reuse ;  /* 0x00000005ff037819 */ /* 0x100fe40000011402 */
[----:B------:R-:W-:Y:S01]  /*112d0*/  SHF.R.S32.HI R2, RZ, 0x1f, R2 ;  /* 0x0000001fff027819 */ /* 0x000fe20000011402 */
[----:B------:R-:W-:-:S03]  /*112e0*/  IMAD.IADD R5, R0, 0x1, -R5 ;  /* 0x0000000100057824 */ /* 0x000fc600078e0a05 */
[----:B------:R-:W-:Y:S02]  /*112f0*/  LEA.HI R2, R2, R3, RZ, 0x2 ;  /* 0x0000000302027211 */ /* 0x000fe400078f10ff */
[----:B------:R-:W-:Y:S02]  /*11300*/  SHF.R.S32.HI R0, RZ, 0x1f, R5 ;  /* 0x0000001fff007819 */ /* 0x000fe40000011405 */
[----:B------:R-:W-:Y:S02]  /*11310*/  LOP3.LUT R2, R2, 0xffffffc, RZ, 0xc0, !PT ;  /* 0x0ffffffc02027812 */ /* 0x000fe400078ec0ff */
[----:B------:R-:W-:-:S03]  /*11320*/  LEA.HI R0, R0, R5, RZ, 0x2 ;  /* 0x0000000500007211 */ /* 0x000fc600078f10ff */
[----:B------:R-:W-:Y:S01]  /*11330*/  IMAD.IADD R2, R3, 0x1, -R2 ;  /* 0x0000000103027824 */ /* 0x000fe200078e0a02 */
        /* <DEDUP_REMOVED lines=16> */
[C---:B------:R-:W-:Y:S02]  /*11440*/  @!P5 IADD3 R3, P0, R2.reuse, UR4, RZ ;  /* 0x000000040203dc10 */ /* 0x040fe4000ff1e0ff */
[----:B------:R-:W-:Y:S02]  /*11450*/  @!P6 LEA.HI.X R15, R11, c[0x0][0x204], R0, 0x2, P1 ;  /* 0x000081000b0fea11 */ /* 0x000fe400008f1400 */
[----:B------:R-:W-:Y:S02]  /*11460*/  @!P5 LEA.HI.X.SX32 R0, R2, UR5, 0x1, P0 ;  /* 0x000000050200dc11 */ /* 0x000fe400080f0eff */
[----:B------:R-:W-:Y:S01]  /*11470*/  @!P4 IADD3 R2, P1, R9, UR4, RZ ;  /* 0x000000040902cc10 */ /* 0x000fe2000ff3e0ff */
[----:B------:R2:W-:Y:S01]  /*11480*/  @!P6 STG.E [R14.64], R12 ;  /* 0x0000000c0e00e986 */ /* 0x0005e2000c101910 */
[----:B------:R-:W-:-:S02]  /*11490*/  @!P3 IADD3 R4, P0, R5, UR4, RZ ;  /* 0x000000040504bc10 */ /* 0x000fc4000ff1e0ff */
[----:B------:R-:W-:Y:S02]  /*114a0*/  @!P5 LEA R18, P2, R3, c[0x0][0x200], 0x2 ;  /* 0x000080000312da11 */ /* 0x000fe400078410ff */
[----:B------:R-:W-:Y:S02]  /*114b0*/  @!P4 LEA.HI.X.SX32 R9, R9, UR5, 0x1, P1 ;  /* 0x000000050909cc11 */ /* 0x000fe400088f0eff */
[----:B------:R-:W-:Y:S02]  /*114c0*/  @!P3 LEA.HI.X.SX32 R5, R5, UR5, 0x1, P0 ;  /* 0x000000050505bc11 */ /* 0x000fe400080f0eff */
        /* <DEDUP_REMOVED lines=8> */
.L_x_500:
[----:B--2---:R-:W-:Y:S05]  /*11550*/  BSYNC B0 ;  /* 0x0000000000007941 */ /* 0x004fea0003800000 */
.L_x_499:
[----:B------:R2:W5:Y:S04]  /*11560*/  LDL R14, [R1+0x70] ;  /* 0x00007000010e7983 */ /* 0x0005680000100800 */
[----:B------:R2:W5:Y:S01]  /*11570*/  LDL R9, [R1+0x6c] ;  /* 0x00006c0001097983 */ /* 0x0005620000100800 */
[----:B------:R-:W-:Y:S01]  /*11580*/  IMAD.SHL.U32 R17, R17, 0x8, RZ ;  /* 0x0000000811117824 */ /* 0x000fe200078e00ff */
[----:B------:R-:W-:Y:S01]  /*11590*/  UIMAD UR10, UR10, -0x80, UR15 ;  /* 0xffffff800a0a78a4 */ /* 0x000fe2000f8e020f */
[----:B------:R-:W-:Y:S01]  /*115a0*/  BSSY B0, `(.L_x_501) ;  /* 0x0000020000007945 */ /* 0x000fe20003800000 */
[----:B------:R-:W3:Y:S01]  /*115b0*/  S2R R2, SR_TID.X ;  /* 0x0000000000027919 */ /* 0x000ee20000002100 */
[----:B------:R-:W-:Y:S01]  /*115c0*/  USHF.R.S32.HI UR6, URZ, 0x1f, UR13 ;  /* 0x0000001f3f067899 */ /* 0x000fe2000801140d */
[C---:B------:R-:W-:Y:S01]  /*115d0*/  IADD3 R4, P0, R17.reuse, UR18, RZ ;  /* 0x0000001211047c10 */ /* 0x040fe2000ff1e0ff */
[----:B------:R-:W-:Y:S01]  /*115e0*/  ULDC.64 UR4, c[0x0][0x1f0] ;  /* 0x00007c0000047ab9 */ /* 0x000fe20000000a00 */
[----:B------:R-:W4:Y:S01]  /*115f0*/  S2R R0, SR_CTAID.Z ;  /* 0x0000000000007919 */ /* 0x000f220000002700 */
[----:B------:R-:W-:Y:S01]  /*11600*/  UIMAD UR4, UR6, UR4, URZ ;  /* 0x00000004060472a4 */ /* 0x000fe2000f8e023f */
[----:B------:R-:W-:-:S02]  /*11610*/  LEA.HI.X.SX32 R5, R17, UR7, 0x1, P0 ;  /* 0x0000000711057c11 */ /* 0x000fc400080f0eff */
[----:B------:R-:W-:Y:S01]  /*11620*/  ISETP.GE.AND P0, PT, R10, UR10, PT ;  /* 0x0000000a0a007c0c */ /* 0x000fe2000bf06270 */
[----:B------:R-:W-:Y:S01]  /*11630*/  UIMAD UR4, UR13, UR5, UR4 ;  /* 0x000000050d0472a4 */ /* 0x000fe2000f8e0204 */
[----:B---3--:R-:W-:-:S04]  /*11640*/  SHF.R.S32.HI R3, RZ, 0x1f, R2 ;  /* 0x0000001fff037819 */ /* 0x008fc80000011402 */
[----:B------:R-:W-:Y:S01]  /*11650*/  LEA.HI R3, R3, R2, RZ, 0x2 ;  /* 0x0000000203037211 */ /* 0x000fe200078f10ff */
[----:B----4-:R-:W-:-:S03]  /*11660*/  IMAD.WIDE.U32 R4, R0, c[0x0][0x1f0], R4 ;  /* 0x00007c0000047a25 */ /* 0x010fc600078e0004 */
[----:B------:R-:W-:Y:S01]  /*11670*/  SHF.R.S32.HI R2, RZ, 0x2, R3 ;  /* 0x00000002ff027819 */ /* 0x000fe20000011403 */
[----:B------:R-:W-:Y:S01]  /*11680*/  IMAD.U32 R0, RZ, RZ, UR11 ;  /* 0x0000000bff007e24 */ /* 0x000fe2000f8e00ff */
[----:B------:R-:W-:Y:S02]  /*11690*/  IADD3 R7, R5, UR4, RZ ;  /* 0x0000000405077c10 */ /* 0x000fe4000fffe0ff */
[----:B------:R-:W-:-:S05]  /*116a0*/  SHF.R.S32.HI R3, RZ, 0x1f, R2 ;  /* 0x0000001fff037819 */ /* 0x000fca0000011402 */
[----:B------:R-:W-:Y:S01]  /*116b0*/  IMAD.WIDE R10, R0, 0x80, R2 ;  /* 0x00000080000a7825 */ /* 0x000fe200078e0202 */
[----:B------:R-:W-:Y:S05]  /*116c0*/  @P0 BRA `(.L_x_502) ;  /* 0x000000d000000947 */ /* 0x000fea0003800000 */
[----:B--2---:R-:W-:Y:S01]  /*116d0*/  IMAD R0, R11, c[0x0][0x1e8], RZ ;  /* 0x00007a000b007a24 */ /* 0x004fe200078e02ff */
        /* <DEDUP_REMOVED lines=12> */
.L_x_502:
[----:B--2---:R-:W-:Y:S05]  /*117a0*/  BSYNC B0 ;  /* 0x0000000000007941 */ /* 0x004fea0003800000 */
.L_x_501:
[----:B------:R-:W-:Y:S01]  /*117b0*/  LEA.HI.SX32 R0, R8, 0x20, 0x1e ;  /* 0x0000002008007811 */ /* 0x000fe200078ff2ff */
[----:B------:R-:W-:Y:S03]  /*117c0*/  BSSY B0, `(.L_x_503) ;  /* 0x0000013000007945 */ /* 0x000fe60003800000 */
[----:B------:R-:W-:-:S13]  /*117d0*/  ISETP.GE.AND P0, PT, R0, UR10, PT ;  /* 0x0000000a00007c0c */ /* 0x000fda000bf06270 */
[----:B------:R-:W-:Y:S05]  /*117e0*/  @P0 BRA `(.L_x_504) ;  /* 0x0000010000000947 */ /* 0x000fea0003800000 */
[----:B------:R-:W-:Y:S01]  /*117f0*/  IADD3 R2, P0, R10, 0x20, RZ ;  /* 0x000000200a027810 */ /* 0x000fe20007f1e0ff */
[----:B-1----:R-:W-:Y:S01]  /*11800*/  IMAD.MOV.U32 R12, RZ, RZ, R4 ;  /* 0x000000ffff0c7224 */ /* 0x002fe200078e0004 */
        /* <DEDUP_REMOVED lines=14> */
.L_x_504:
[----:B------:R-:W-:Y:S05]  /*118f0*/  BSYNC B0 ;  /* 0x0000000000007941 */ /* 0x000fea0003800000 */
.L_x_503:
[----:B------:R-:W-:Y:S01]  /*11900*/  LEA.HI.SX32 R0, R8, 0x40, 0x1e ;  /* 0x0000004008007811 */ /* 0x000fe200078ff2ff */
        /* <DEDUP_REMOVED lines=19> */
.L_x_506:
[----:B------:R-:W-:Y:S05]  /*11a40*/  BSYNC B0 ;  /* 0x0000000000007941 */ /* 0x000fea0003800000 */
.L_x_505:
[----:B------:R-:W-:-:S04]  /*11a50*/  LEA.HI.SX32 R8, R8, 0x60, 0x1e ;  /* 0x0000006008087811 */ /* 0x000fc800078ff2ff */
[----:B------:R-:W-:-:S13]  /*11a60*/  ISETP.GE.AND P0, PT, R8, UR10, PT ;  /* 0x0000000a08007c0c */ /* 0x000fda000bf06270 */
[----:B------:R-:W-:Y:S05]  /*11a70*/  @P0 EXIT ;  /* 0x000000000000094d */ /* 0x000fea0003800000 */
[----:B------:R-:W-:Y:S01]  /*11a80*/  IADD3 R0, P0, R10, 0x60, RZ ;  /* 0x000000600a007810 */ /* 0x000fe20007f1e0ff */
[----:B------:R-:W-:Y:S01]  /*11a90*/  IMAD.MOV.U32 R5, RZ, RZ, R7 ;  /* 0x000000ffff057224 */ /* 0x000fe200078e0007 */
[----:B------:R-:W-:-:S03]  /*11aa0*/  ISETP.GE.AND P1, PT, R17, c[0x0][0x220], PT ;  /* 0x0000880011007a0c */ /* 0x000fc60003f26270 */
[----:B------:R-:W-:Y:S01]  /*11ab0*/  IMAD.X R10, RZ, RZ, R11, P0 ;  /* 0x000000ffff0a7224 */ /* 0x000fe200000e060b */
[----:B-----5:R-:W-:Y:S01]  /*11ac0*/  ISETP.GE.AND P0, PT, R14, c[0x0][0x220], PT ;  /* 0x000088000e007a0c */ /* 0x020fe20003f06270 */
[----:B------:R-:W-:-:S04]  /*11ad0*/  IMAD.WIDE.U32 R4, R0, c[0x0][0x1e8], R4 ;  /* 0x00007a0000047a25 */ /* 0x000fc800078e0004 */
[----:B-1----:R-:W-:Y:S01]  /*11ae0*/  IMAD R3, R10, c[0x0][0x1e8], RZ ;  /* 0x00007a000a037a24 */ /* 0x002fe200078e02ff */
[----:B------:R-:W-:-:S03]  /*11af0*/  LEA R2, P2, R4, c[0x0][0x1d0], 0x1 ;  /* 0x0000740004027a11 */ /* 0x000fc600078408ff */
[----:B------:R-:W-:-:S04]  /*11b00*/  IMAD R3, R0, c[0x0][0x1ec], R3 ;  /* 0x00007b0000037a24 */ /* 0x000fc800078e0203 */
        /* <DEDUP_REMOVED lines=8> */
.L_x_473:
        /* <DEDUP_REMOVED lines=9> */
[----:B------:R-:W-:Y:S01]  /*11c20*/  IMAD.U32 R15, RZ, RZ, UR11 ;  /* 0x0000000bff0f7e24 */ /* 0x000fe2000f8e00ff */
[----:B------:R-:W-:Y:S01]  /*11c30*/  UISETP.NE.AND UP4, UPT, UR21, URZ, UPT ;  /* 0x0000003f1500728c */ /* 0x000fe2000bf85270 */
[----:B------:R-:W-:Y:S01]  /*11c40*/  IMAD.IADD R53, R53, 0x1, -R0 ;  /* 0x0000000135357824 */ /* 0x000fe200078e0a00 */
[----:B------:R-:W-:Y:S01]  /*11c50*/  @UP3 UIMAD.WIDE.U32 UR18, UR8, UR6, URZ ;  /* 0x00000006081232a5 */ /* 0x000fe2000f8e003f */
[--C-:B------:R-:W-:Y:S01]  /*11c60*/  SHF.R.S32.HI R13, RZ, 0x1f, R12.reuse ;  /* 0x0000001fff0d7819 */ /* 0x100fe2000001140c */
[----:B------:R-:W-:Y:S01]  /*11c70*/  @!UP3 USHF.R.S32.HI UR22, URZ, 0x1f, UR10 ;  /* 0x0000001f3f16b899 */ /* 0x000fe2000801140a */
[----:B------:R-:W-:Y:S01]  /*11c80*/  IMAD.SHL.U32 R6, R53, 0x8, RZ ;  /* 0x0000000835067824 */ /* 0x000fe200078e00ff */
[----:B------:R-:W-:Y:S01]  /*11c90*/  ULDC.64 UR4, c[0x0][0x1e0] ;  /* 0x0000780000047ab9 */ /* 0x000fe20000000a00 */
[----:B------:R-:W-:Y:S01]  /*11ca0*/  BSSY B0, `(.L_x_507) ;  /* 0x000003d000007945 */ /* 0x000fe20003800000 */
[----:B------:R-:W-:Y:S01]  /*11cb0*/  @!UP3 UIMAD UR22, UR22, UR4, URZ ;  /* 0x000000041616b2a4 */ /* 0x000fe2000f8e023f */
[----:B------:R-:W-:Y:S01]  /*11cc0*/  IMAD.WIDE R14, R15, 0x80, R12 ;  /* 0x000000800f0e7825 */ /* 0x000fe200078e020c */
[----:B------:R-:W-:Y:S01]  /*11cd0*/  @UP3 UIMAD UR7, UR8, UR7, UR19 ;  /* 0x00000007080732a4 */ /* 0x000fe2000f8e0213 */
[C---:B------:R-:W-:Y:S01]  /*11ce0*/  IADD3 R5, R6.reuse, 0x20, RZ ;  /* 0x0000002006057810 */ /* 0x040fe20007ffe0ff */
[----:B------:R-:W-:Y:S01]  /*11cf0*/  USHF.R.S32.HI UR19, URZ, 0x1f, UR9 ;  /* 0x0000001f3f137899 */ /* 0x000fe20008011409 */
[----:B------:R-:W-:Y:S01]  /*11d00*/  IADD3 R4, R6, 0x40, RZ ;  /* 0x0000004006047810 */ /* 0x000fe20007ffe0ff */
[----:B------:R-:W-:-:S02]  /*11d10*/  @UP3 UMOV UR23, UR18 ;  /* 0x0000001200173c82 */ /* 0x000fc40008000000 */
[----:B------:R-:W-:Y:S02]  /*11d20*/  UISETP.EQ.AND UP4, UPT, UR20, URZ, UP4 ;  /* 0x0000003f1400728c */ /* 0x000fe4000a782270 */
[----:B------:R-:W-:Y:S02]  /*11d30*/  @!UP2 UISETP.NE.AND UP1, UPT, UR21, URZ, UPT ;  /* 0x0000003f1500a28c */ /* 0x000fe4000bf25270 */
[----:B------:R-:W-:Y:S02]  /*11d40*/  ULDC UR14, c[0x0][0x214] ;  /* 0x00008500000e7ab9 */ /* 0x000fe40000000800 */
[----:B------:R-:W-:Y:S02]  /*11d50*/  @UP2 ULDC UR18, c[0x0][0x210] ;  /* 0x0000840000122ab9 */ /* 0x000fe40000000800 */
[----:B------:R-:W-:Y:S02]  /*11d60*/  @!UP3 UIMAD.WIDE.U32 UR24, UR10, UR4, URZ ;  /* 0x000000040a18b2a5 */ /* 0x000fe4000f8e003f */
[----:B------:R-:W-:-:S02]  /*11d70*/  ULDC UR13, c[0x0][0x234] ;  /* 0x00008d00000d7ab9 */ /* 0x000fc40000000800 */
[----:B------:R-:W-:Y:S02]  /*11d80*/  @!UP3 UIMAD UR22, UR10, UR5, UR22 ;  /* 0x000000050a16b2a4 */ /* 0x000fe4000f8e0216 */
[----:B------:R-:W-:Y:S02]  /*11d90*/  @UP2 UIMAD UR18, UR18, UR14, URZ ;  /* 0x0000000e121222a4 */ /* 0x000fe4000f8e023f */
[----:B------:R-:W-:Y:S02]  /*11da0*/  ULDC.64 UR4, c[0x0][0x1f0] ;  /* 0x00007c0000047ab9 */ /* 0x000fe40000000a00 */
[----:B------:R-:W-:Y:S02]  /*11db0*/  UISETP.NE.OR UP0, UPT, UR8, -0x1, !UP4 ;  /* 0xffffffff0800788c */ /* 0x000fe4000e705670 */
[----:B------:R-:W-:Y:S02]  /*11dc0*/  @!UP2 USEL UR18, UR14, UR13, !UP1 ;  /* 0x0000000d0e12a287 */ /* 0x000fe4000c800000 */
[----:B------:R-:W-:-:S02]  /*11dd0*/  ULDC UR6, c[0x0][0x1c0] ;  /* 0x0000700000067ab9 */ /* 0x000fc40000000800 */
[----:B------:R-:W-:Y:S02]  /*11de0*/  UIMAD UR4, UR19, UR4, URZ ;  /* 0x00000004130472a4 */ /* 0x000fe4000f8e023f */
[----:B------:R-:W-:Y:S02]  /*11df0*/  @!UP3 UMOV UR23, UR24 ;  /* 0x000000180017bc82 */ /* 0x000fe40008000000 */
[----:B------:R-:W-:Y:S01]  /*11e00*/  @UP2 UMOV UR19, 0x1 ;  /* 0x0000000100132882 */ /* 0x000fe20000000000 */
[----:B------:R-:W-:Y:S01]  /*11e10*/  IADD3 R2, P0, R6, UR23, RZ ;  /* 0x0000001706027c10 */ /* 0x000fe2000ff1e0ff */
[----:B------:R-:W-:Y:S02]  /*11e20*/  @!UP2 UIMAD UR19, UR18, UR6, URZ ;  /* 0x000000061213a2a4 */ /* 0x000fe4000f8e023f */
[----:B------:R-:W-:Y:S02]  /*11e30*/  @!UP3 UIADD3 UR7, UR25, UR22, URZ ;  /* 0x000000161907b290 */ /* 0x000fe4000fffe03f */
[----:B------:R-:W-:-:S02]  /*11e40*/  UIADD3 UR15, -UR12, UR15, URZ ;  /* 0x0000000f0c0f7290 */ /* 0x000fc4000fffe13f */
[----:B------:R-:W-:Y:S02]  /*11e50*/  UIMAD UR19, UR10, UR19, URZ ;  /* 0x000000130a1372a4 */ /* 0x000fe4000f8e023f */
[----:B------:R-:W-:Y:S01]  /*11e60*/  @!UP0 UIMAD UR8, UR10, UR14, URZ ;  /* 0x0000000e0a0882a4 */ /* 0x000fe2000f8e023f */
[----:B------:R-:W-:Y:S01]  /*11e70*/  LEA.HI.X.SX32 R3, R6, UR7, 0x1, P0 ;  /* 0x0000000706037c11 */ /* 0x000fe200080f0eff */
[----:B------:R-:W-:Y:S01]  /*11e80*/  @UP2 ULDC UR26, c[0x0][0x210] ;  /* 0x00008400001a2ab9 */ /* 0x000fe20000000800 */
[----:B------:R-:W-:Y:S01]  /*11e90*/  ISETP.GE.AND P0, PT, R12, UR15, PT ;  /* 0x0000000f0c007c0c */ /* 0x000fe2000bf06270 */
[----:B------:R-:W-:Y:S02]  /*11ea0*/  USEL UR19, UR19, URZ, !UP4 ;  /* 0x0000003f13137287 */ /* 0x000fe4000e000000 */
[----:B------:R-:W-:Y:S01]  /*11eb0*/  @!UP2 UMOV UR26, 0x1 ;  /* 0x00000001001aa882 */ /* 0x000fe20000000000 */
[----:B-1----:R-:W-:Y:S01]  /*11ec0*/  IMAD.WIDE.U32 R10, R10, c[0x0][0x1f0], R2 ;  /* 0x00007c000a0a7a25 */ /* 0x002fe200078e0002 */
[----:B------:R-:W-:-:S02]  /*11ed0*/  UIMAD UR12, UR12, UR26, URZ ;  /* 0x0000001a0c0c72a4 */ /* 0x000fc4000f8e023f */
[----:B------:R-:W-:Y:S02]  /*11ee0*/  UIMAD UR18, UR9, UR18, UR19 ;  /* 0x00000012091272a4 */ /* 0x000fe4000f8e0213 */
[----:B------:R-:W-:Y:S02]  /*11ef0*/  @!UP4 UMOV UR20, URZ ;  /* 0x0000003f0014cc82 */ /* 0x000fe40008000000 */
[----:B------:R-:W-:Y:S02]  /*11f00*/  @UP4 UMOV UR20, UR8 ;  /* 0x0000000800144c82 */ /* 0x000fe40008000000 */
[----:B------:R-:W-:Y:S02]  /*11f10*/  UIMAD UR4, UR9, UR5, UR4 ;  /* 0x00000005090472a4 */ /* 0x000fe4000f8e0204 */
[----:B------:R-:W-:Y:S02]  /*11f20*/  @!UP4 UMOV UR21, URZ ;  /* 0x0000003f0015cc82 */ /* 0x000fe40008000000 */
[----:B------:R-:W-:-:S02]  /*11f30*/  USHF.R.S32.HI UR6, URZ, 0x1f, UR12 ;  /* 0x0000001f3f067899 */ /* 0x000fc4000801140c */
        /* <DEDUP_REMOVED lines=19> */
.L_x_508:
[----:B------:R-:W-:Y:S05]  /*12070*/  BSYNC B0 ;  /* 0x0000000000007941 */ /* 0x000fea0003800000 */
.L_x_507:
[----:B-1----:R-:W-:Y:S01]  /*12080*/  IADD3 R3, R12, 0x20, RZ ;  /* 0x000000200c037810 */ /* 0x002fe20007ffe0ff */
[----:B------:R-:W-:Y:S03]  /*12090*/  BSSY B0, `(.L_x_509) ;  /* 0x0000013000007945 */ /* 0x000fe60003800000 */
[----:B------:R-:W-:-:S13]  /*120a0*/  ISETP.GE.AND P0, PT, R3, UR15, PT ;  /* 0x0000000f03007c0c */ /* 0x000fda000bf06270 */
[----:B------:R-:W-:Y:S05]  /*120b0*/  @P0 BRA `(.L_x_510) ;  /* 0x0000010000000947 */ /* 0x000fea0003800000 */
[----:B------:R-:W-:Y:S01]  /*120c0*/  IADD3 R7, P0, R14, 0x20, RZ ;  /* 0x000000200e077810 */ /* 0x000fe20007f1e0ff */
[----:B------:R-:W-:Y:S01]  /*120d0*/  IMAD.MOV.U32 R16, RZ, RZ, R10 ;  /* 0x000000ffff107224 */ /* 0x000fe200078e000a */
        /* <DEDUP_REMOVED lines=14> */
.L_x_510:
[----:B------:R-:W-:Y:S05]  /*121c0*/  BSYNC B0 ;  /* 0x0000000000007941 */ /* 0x000fea0003800000 */
.L_x_509:
        /* <DEDUP_REMOVED lines=13> */
[----:B-1----:R-:W-:-:S03]  /*122a0*/  LEA R18, P3, R16, c[0x0][0x1d0], 0x1 ;  /* 0x0000740010127a11 */ /* 0x002fc600078608ff */
[----:B------:R-:W-:-:S04]  /*122b0*/  IMAD R0, R7, c[0x0][0x1ec], R0 ;  /* 0x00007b0007007a24 */ /* 0x000fc800078e0200 */
[----:B------:R-:W-:-:S05]  /*122c0*/  IMAD.IADD R0, R17, 0x1, R0 ;  /* 0x0000000111007824 */ /* 0x000fca00078e0200 */
[----:B------:R-:W-:-:S05]  /*122d0*/  LEA.HI.X R19, R16, c[0x0][0x1d4], R0, 0x1, P3 ;  /* 0x0000750010137a11 */ /* 0x000fca00018f0c00 */
[----:B------:R1:W-:Y:S04]  /*122e0*/  @!P2 STG.E.128 [R18.64], RZ ;  /* 0x000000ff1200a986 */ /* 0x0003e8000c101d10 */
[----:B------:R1:W-:Y:S04]  /*122f0*/  @!P1 STG.E.128 [R18.64+0x40], RZ ;  /* 0x000040ff12009986 */ /* 0x0003e8000c101d10 */
[----:B------:R1:W-:Y:S02]  /*12300*/  @!P0 STG.E.128 [R18.64+0x80], RZ ;  /* 0x000080ff12008986 */ /* 0x0003e4000c101d10 */
.L_x_512:
[----:B------:R-:W-:Y:S05]  /*12310*/  BSYNC B0 ;  /* 0x0000000000007941 */ /* 0x000fea0003800000 */
.L_x_511:
[----:B------:R-:W-:Y:S01]  /*12320*/  IADD3 R0, R12, 0x60, RZ ;  /* 0x000000600c007810 */ /* 0x000fe20007ffe0ff */
[----:B------:R-:W-:Y:S03]  /*12330*/  BSSY B0, `(.L_x_513) ;  /* 0x0000012000007945 */ /* 0x000fe60003800000 */
[----:B------:R-:W-:-:S13]  /*12340*/  ISETP.GE.AND P0, PT, R0, UR15, PT ;  /* 0x0000000f00007c0c */ /* 0x000fda000bf06270 */
        /* <DEDUP_REMOVED lines=16> */
.L_x_514:
[----:B------:R-:W-:Y:S05]  /*12450*/  BSYNC B0 ;  /* 0x0000000000007941 */ /* 0x000fea0003800000 */
.L_x_513:
[----:B------:R-:W-:-:S04]  /*12460*/  ISETP.NE.AND P6, PT, R53, RZ, PT ;  /* 0x000000ff3500720c */ /* 0x000fc80003fc5270 */
[----:B------:R-:W-:Y:S02]  /*12470*/  ISETP.GE.OR P5, PT, R12, UR15, P6 ;  /* 0x0000000f0c007c0c */ /* 0x000fe4000b7a6670 */
[----:B------:R-:W-:Y:S02]  /*12480*/  ISETP.GE.OR P4, PT, R3, UR15, P6 ;  /* 0x0000000f03007c0c */ /* 0x000fe4000b786670 */
[----:B------:R-:W-:Y:S02]  /*12490*/  ISETP.GE.OR P3, PT, R2, UR15, P6 ;  /* 0x0000000f02007c0c */ /* 0x000fe4000b766670 */
[----:B------:R-:W-:-:S07]  /*124a0*/  ISETP.GE.OR P6, PT, R0, UR15, P6 ;  /* 0x0000000f00007c0c */ /* 0x000fce000b7c6670 */
[----:B------:R-:W-:Y:S02]  /*124b0*/  @!P5 IMAD R7, R12, UR26, RZ ;  /* 0x0000001a0c07dc24 */ /* 0x000fe4000f8e02ff */
[----:B------:R-:W-:Y:S02]  /*124c0*/  @!P4 IMAD R8, R3, UR26, RZ ;  /* 0x0000001a0308cc24 */ /* 0x000fe4000f8e02ff */
[----:B--2---:R-:W-:Y:S01]  /*124d0*/  @!P3 IMAD R4, R2, UR26, RZ ;  /* 0x0000001a0204bc24 */ /* 0x004fe2000f8e02ff */
        /* <DEDUP_REMOVED lines=19> */
[----:B------:R-:W-:Y:S02]  /*12610*/  IMAD R0, R0, UR26, RZ ;  /* 0x0000001a00007c24 */ /* 0x000fe4000f8e02ff */
[----:B--2---:R-:W-:-:S03]  /*12620*/  IMAD.MOV.U32 R5, RZ, RZ, 0x7f800000 ;  /* 0x7f800000ff057424 */ /* 0x004fc600078e00ff */
[----:B------:R-:W-:-:S04]  /*12630*/  IADD3 R3, P0, R0, UR12, RZ ;  /* 0x0000000c00037c10 */ /* 0x000fc8000ff1e0ff */
[----:B------:R-:W-:Y:S02]  /*12640*/  LEA.HI.X.SX32 R0, R0, UR6, 0x1, P0 ;  /* 0x0000000600007c11 */ /* 0x000fe400080f0eff */
[----:B------:R-:W-:-:S04]  /*12650*/  LEA R2, P0, R3, c[0x0][0x200], 0x2 ;  /* 0x0000800003027a11 */ /* 0x000fc800078010ff */
[----:B------:R-:W-:-:S05]  /*12660*/  LEA.HI.X R3, R3, c[0x0][0x204], R0, 0x2, P0 ;  /* 0x0000810003037a11 */ /* 0x000fca00000f1400 */
[----:B------:R-:W-:Y:S01]  /*12670*/  STG.E [R2.64], R5 ;  /* 0x0000000502007986 */ /* 0x000fe2000c101910 */
[----:B------:R-:W-:Y:S05]  /*12680*/  EXIT ;  /* 0x000000000000794d */ /* 0x000fea0003800000 */
.L_x_515:
        /* <DEDUP_REMOVED lines=15> */
.L_x_1039:


//--------------------- .text._ZN5flash16flash_fwd_kernelI23Flash_fwd_kernel_traitsILi96ELi128ELi64ELi4ELb0ELb0EN7cutlass6half_tE19Flash_kernel_traitsILi96ELi128ELi64ELi4ES3_EELb0ELb0ELb0ELb0ELb0ELb0ELb1ELb0EEEvNS_16Flash_fwd_paramsE --------------------------
	.section	.text._ZN5flash16flash_fwd_kernelI23Flash_fwd_kernel_traitsILi96ELi128ELi64ELi4ELb0ELb0EN7cutlass6half_tE19Flash_kernel_traitsILi96ELi128ELi64ELi4ES3_EELb0ELb0ELb0ELb0ELb0ELb0ELb1ELb0EEEvNS_16Flash_fwd_paramsE,"ax",@progbits
	.sectioninfo	@"SHI_REGISTERS=255"
	.align	128
        .global         _ZN5flash16flash_fwd_kernelI23Flash_fwd_kernel_traitsILi96ELi128ELi64ELi4ELb0ELb0EN7cutlass6half_tE19Flash_kernel_traitsILi96ELi128ELi64ELi4ES3_EELb0ELb0ELb0ELb0ELb0ELb0ELb1ELb0EEEvNS_16Flash_fwd_paramsE
        .type           _ZN5flash16flash_fwd_kernelI23Flash_fwd_kernel_traitsILi96ELi128ELi64ELi4ELb0ELb0EN7cutlass6half_tE19Flash_kernel_traitsILi96ELi128ELi64ELi4ES3_EELb0ELb0ELb0ELb0ELb0ELb0ELb1ELb0EEEvNS_16Flash_fwd_paramsE,@function
        .size           _ZN5flash16flash_fwd_kernelI23Flash_fwd_kernel_traitsILi96ELi128ELi64ELi4ELb0ELb0EN7cutlass6half_tE19Flash_kernel_traitsILi96ELi128ELi64ELi4ES3_EELb0ELb0ELb0ELb0ELb0ELb0ELb1ELb0EEEvNS_16Flash_fwd_paramsE,(.L_x_1040 - _ZN5flash16flash_fwd_kernelI23Flash_fwd_kernel_traitsILi96ELi128ELi64ELi4ELb0ELb0EN7cutlass6half_tE19Flash_kernel_traitsILi96ELi128ELi64ELi4ES3_EELb0ELb0ELb0ELb0ELb0ELb0ELb1ELb0EEEvNS_16Flash_fwd_paramsE)
        .other          _ZN5flash16flash_fwd_kernelI23Flash_fwd_kernel_traitsILi96ELi128ELi64ELi4ELb0ELb0EN7cutlass6half_tE19Flash_kernel_traitsILi96ELi128ELi64ELi4ES3_EELb0ELb0ELb0ELb0ELb0ELb0ELb1ELb0EEEvNS_16Flash_fwd_paramsE,@"STO_CUDA_ENTRY STV_DEFAULT"
_ZN5flash16flash_fwd_kernelI23Flash_fwd_kernel_traitsILi96ELi128ELi64ELi4ELb0ELb0EN7cutlass6half_tE19Flash_kernel_traitsILi96ELi128ELi64ELi4ES3_EELb0ELb0ELb0ELb0ELb0ELb0ELb1ELb0EEEvNS_16Flash_fwd_paramsE:
.text._ZN5flash16flash_fwd_kernelI23Flash_fwd_kernel_traitsILi96ELi128ELi64ELi4ELb0ELb0EN7cutlass6half_tE19Flash_kernel_traitsILi96ELi128ELi64ELi4ES3_EELb0ELb0ELb0ELb0ELb0ELb0ELb1ELb0EEEvNS_16Flash_fwd_paramsE:
        /* <DEDUP_REMOVED lines=36> */
.L_x_516:
[----:B-1----:R-:W-:Y:S02]  /*0240*/  MOV R0, c[0x0][0x218] ;  /* 0x0000860000007a02 */ /* 0x002fe40000000f00 */
.L_x_517:
        /* <DEDUP_REMOVED lines=44> */
.L_x_519:
        /* <DEDUP_REMOVED lines=42> */
.L_x_520:
        /* <DEDUP_REMOVED lines=16> */
[----:B------:R-:W-:Y:S02]  /*08b0*/  SHF.R.S32.HI R29, RZ, 0x1f, R28 ;  /* 0x0000001fff1d7819 */ /* 0x000fe4000001141c */
[----:B------:R-:W-:-:S02]  /*08c0*/  LOP3.LUT R0, R0, 0xc0, RZ, 0xc0, !PT ;  /* 0x000000c000007812 */ /* 0x000fc400078ec0ff */
[----:B------:R-:W-:Y:S01]  /*08d0*/  LEA.HI R19, R5, R166, RZ, 0x5 ;  /* 0x000000a605137211 */ /* 0x000fe200078f28ff */
[----:B------:R-:W-:Y:S01]  /*08e0*/  IMAD.WIDE R34, R18, 0x80, R28 ;  /* 0x0000008012227825 */ /* 0x000fe200078e021c */
[----:B------:R-:W-:Y:S01]  /*08f0*/  LOP3.LUT R4, R0, 0x18, R184, 0xf8, !PT ;  /* 0x0000001800047812 */ /* 0x000fe200078ef8b8 */
[----:B------:R1:W-:Y:S01]  /*0900*/  STL.64 [R1+0x30], R28 ;  /* 0x0000301c01007387 */ /* 0x0003e20000100a00 */
[----:B------:R-:W-:Y:S02]  /*0910*/  SHF.R.U32.HI R2, RZ, 0x3, R0 ;  /* 0x00000003ff027819 */ /* 0x000fe40000011600 */
[----:B------:R-:W-:Y:S01]  /*0920*/  LOP3.LUT R3, R3, 0x7fffffe, RZ, 0xc0, !PT ;  /* 0x07fffffe03037812 */ /* 0x000fe200078ec0ff */
[----:B------:R1:W-:Y:S01]  /*0930*/  STL [R1+0x50], R36 ;  /* 0x0000502401007387 */ /* 0x0003e20000100800 */
[----:B------:R-:W-:Y:S02]  /*0940*/  LOP3.LUT R0, R22, 0xfffffff0, RZ, 0xc0, !PT ;  /* 0xfffffff016007812 */ /* 0x000fe400078ec0ff */
[----:B------:R-:W-:Y:S01]  /*0950*/  SHF.R.S32.HI R23, RZ, 0x5, R19 ;  /* 0x00000005ff177819 */ /* 0x000fe20000011413 */
[----:B------:R-:W-:Y:S01]  /*0960*/  IMAD.IADD R3, R28, 0x1, -R3 ;  /* 0x000000011c037824 */ /* 0x000fe200078e0a03 */
[----:B------:R-:W-:Y:S01]  /*0970*/  LOP3.LUT R4, R4, R2, RZ, 0x3c, !PT ;  /* 0x0000000204047212 */ /* 0x000fe200078e3cff */
[----:B------:R-:W-:Y:S01]  /*0980*/  IMAD.IADD R18, R166, 0x1, -R0 ;  /* 0x00000001a6127824 */ /* 0x000fe200078e0a00 */
[----:B------:R-:W-:Y:S01]  /*0990*/  IADD3 R2, P0, R184, R9, RZ ;  /* 0x00000009b8027210 */ /* 0x000fe20007f1e0ff */
[----:B------:R-:W-:Y:S01]  /*09a0*/  IMAD R0, R23, 0x8, R3 ;  /* 0x0000000817007824 */ /* 0x000fe200078e0203 */
[----:B------:R-:W-:Y:S01]  /*09b0*/  SHF.R.S32.HI R185, RZ, 0x1f, R184 ;  /* 0x0000001fffb97819 */ /* 0x000fe200000114b8 */
[----:B------:R-:W-:Y:S01]  /*09c0*/  IMAD R9, R29, c[0x0][0x198], RZ ;  /* 0x000066001d097a24 */ /* 0x000fe200078e02ff */
[----:B------:R-:W-:Y:S01]  /*09d0*/  LEA.HI R20, R18, R18, RZ, 0x1 ;  /* 0x0000001212147211 */ /* 0x000fe200078f08ff */
[----:B------:R-:W-:Y:S01]  /*09e0*/  IMAD.U32 R226, R0, 0x20, R4 ;  /* 0x0000002000e27824 */ /* 0x000fe200078e0004 */
[----:B------:R1:W-:Y:S01]  /*09f0*/  STL.64 [R1+0x40], R34 ;  /* 0x0000402201007387 */ /* 0x0003e20000100a00 */
[----:B------:R-:W-:Y:S01]  /*0a00*/  IMAD.X R3, R185, 0x1, R10, P0 ;  /* 0x00000001b9037824 */ /* 0x000fe200000e060a */
[----:B------:R-:W-:Y:S01]  /*0a10*/  SHF.R.S32.HI R7, RZ, 0x1, R20 ;  /* 0x00000001ff077819 */ /* 0x000fe20000011414 */
[----:B------:R-:W-:Y:S01]  /*0a20*/  IMAD.WIDE.U32 R4, R28, c[0x0][0x198], R184 ;  /* 0x000066001c047a25 */ /* 0x000fe200078e00b8 */
[----:B------:R-:W-:Y:S01]  /*0a30*/  SHF.R.S32.HI R0, RZ, 0x1f, R20 ;  /* 0x0000001fff007819 */ /* 0x000fe20000011414 */
[----:B------:R1:W-:Y:S01]  /*0a40*/  STL.64 [R1+0x10], R184 ;  /* 0x000010b801007387 */ /* 0x0003e20000100a00 */
        /* <DEDUP_REMOVED lines=8> */
[C---:B------:R-:W-:Y:S01]  /*0ad0*/  IMAD R9, R28.reuse, c[0x0][0x19c], R9 ;  /* 0x000067001c097a24 */ /* 0x040fe200078e0209 */
[----:B------:R-:W-:Y:S01]  /*0ae0*/  IADD3 R2, P0, R11, R2, RZ ;  /* 0x000000020b027210 */ /* 0x000fe20007f1e0ff */
[----:B------:R-:W-:Y:S02]  /*0af0*/  IMAD.IADD R16, R7, 0x1, -R0 ;  /* 0x0000000107107824 */ /* 0x000fe400078e0a00 */
[----:B------:R-:W-:Y:S01]  /*0b00*/  IMAD R0, R28, c[0x0][0x1a4], R10 ;  /* 0x000069001c007a24 */ /* 0x000fe200078e020a */
[----:B------:R-:W-:Y:S01]  /*0b10*/  IADD3.X R5, R17, R5, R9, P1, !PT ;  /* 0x0000000511057210 */ /* 0x000fe20000ffe409 */
[----:B------:R-:W-:Y:S01]  /*0b20*/  IMAD R7, R6, c[0x0][0x1b0], RZ ;  /* 0x00006c0006077a24 */ /* 0x000fe200078e02ff */
[----:B------:R-:W-:Y:S01]  /*0b30*/  LOP3.LUT P1, RZ, R16, 0x2, RZ, 0xc0, !PT ;  /* 0x0000000210ff7812 */ /* 0x000fe2000782c0ff */
[----:B------:R-:W-:Y:S01]  /*0b40*/  IMAD R6, R6, c[0x0][0x1b8], RZ ;  /* 0x00006e0006067a24 */ /* 0x000fe200078e02ff */
[----:B------:R-:W-:Y:S01]  /*0b50*/  IADD3.X R3, R14, R3, R0, P0, !PT ;  /* 0x000000030e037210 */ /* 0x000fe200007fe400 */
[----:B------:R-:W-:Y:S01]  /*0b60*/  IMAD.WIDE.U32 R30, R8, c[0x0][0x1b0], R4 ;  /* 0x00006c00081e7a25 */ /* 0x000fe200078e0004 */
[----:B------:R-:W-:-:S02]  /*0b70*/  LOP3.LUT R0, R19, 0xffffffe0, RZ, 0xc0, !PT ;  /* 0xffffffe013007812 */ /* 0x000fc400078ec0ff */
[----:B------:R-:W-:Y:S01]  /*0b80*/  ISETP.GE.AND P0, PT, R28, R36, PT ;  /* 0x000000241c00720c */ /* 0x000fe20003f06270 */
[C---:B------:R-:W-:Y:S01]  /*0b90*/  IMAD R6, R8.reuse, c[0x0][0x1bc], R6 ;  /* 0x00006f0008067a24 */ /* 0x040fe200078e0206 */
[----:B------:R1:W-:Y:S01]  /*0ba0*/  STL.64 [R1+0x28], R30 ;  /* 0x0000281e01007387 */ /* 0x0003e20000100a00 */
[----:B------:R-:W-:-:S04]  /*0bb0*/  IMAD.WIDE.U32 R26, R8, c[0x0][0x1b8], R2 ;  /* 0x00006e00081a7a25 */ /* 0x000fc800078e0002 */
[----:B------:R-:W-:Y:S01]  /*0bc0*/  IMAD R7, R8, c[0x0][0x1b4], R7 ;  /* 0x00006d0008077a24 */ /* 0x000fe200078e0207 */
[----:B------:R1:W-:Y:S01]  /*0bd0*/  STL.64 [R1+0x20], R26 ;  /* 0x0000201a01007387 */ /* 0x0003e20000100a00 */
[----:B------:R-:W-:Y:S02]  /*0be0*/  IMAD.IADD R0, R166, 0x1, -R0 ;  /* 0x00000001a6007824 */ /* 0x000fe400078e0a00 */
[----:B------:R-:W-:Y:S02]  /*0bf0*/  IMAD.IADD R17, R27, 0x1, R6 ;  /* 0x000000011b117824 */ /* 0x000fe400078e0206 */
[----:B------:R-:W-:Y:S01]  /*0c00*/  IMAD.IADD R33, R31, 0x1, R7 ;  /* 0x000000011f217824 */ /* 0x000fe200078e0207 */
[----:B------:R1:W-:Y:S01]  /*0c10*/  STL [R1+0x58], R0 ;  /* 0x0000580001007387 */ /* 0x0003e20000100800 */
[----:B------:R-:W-:Y:S02]  /*0c20*/  IMAD.MOV.U32 R4, RZ, RZ, 0x10 ;  /* 0x00000010ff047424 */ /* 0x000fe400078e00ff */
[----:B------:R-:W-:Y:S01]  /*0c30*/  IMAD.SHL.U32 R226, R226, 0x2, RZ ;  /* 0x00000002e2e27824 */ /* 0x000fe200078e00ff */
[----:B------:R1:W-:Y:S01]  /*0c40*/  STL [R1+0x48], R170 ;  /* 0x000048aa01007387 */ /* 0x0003e20000100800 */
[----:B------:R-:W-:Y:S01]  /*0c50*/  IMAD.IADD R11, R13, 0x1, R15 ;  /* 0x000000010d0b7824 */ /* 0x000fe200078e020f */
[----:B------:R-:W-:-:S02]  /*0c60*/  SEL R4, R4, 0xfffffff0, !P1 ;  /* 0xfffffff004047807 */ /* 0x000fc40004800000 */
[----:B------:R1:W-:Y:S04]  /*0c70*/  STL [R1+0x4c], R167 ;  /* 0x00004ca701007387 */ /* 0x0003e80000100800 */
[----:B------:R1:W-:Y:S04]  /*0c80*/  STL [R1+0x38], R17 ;  /* 0x0000381101007387 */ /* 0x0003e80000100800 */
[----:B------:R1:W-:Y:S01]  /*0c90*/  STL [R1+0x1c], R33 ;  /* 0x00001c2101007387 */ /* 0x0003e20000100800 */
        /* <DEDUP_REMOVED lines=33> */
.L_x_522:
[----:B------:R-:W-:Y:S05]  /*0eb0*/  BSYNC B0 ;  /* 0x0000000000007941 */ /* 0x000fea0003800000 */
.L_x_521:
[----:B------:R-:W-:Y:S01]  /*0ec0*/  IADD3 R14, R28, 0x20, RZ ;  /* 0x000000201c0e7810 */ /* 0x000fe20007ffe0ff */
[----:B------:R-:W-:Y:S03]  /*0ed0*/  BSSY B0, `(.L_x_523) ;  /* 0x0000025000007945 */ /* 0x000fe60003800000 */
[----:B------:R-:W-:Y:S01]  /*0ee0*/  ISETP.GE.AND P0, PT, R14, R36, PT ;  /* 0x000000240e00720c */ /* 0x000fe20003f06270 */
[----:B------:R2:W-:-:S12]  /*0ef0*/  STL [R1+0x54], R14 ;  /* 0x0000540e01007387 */ /* 0x0005d80000100800 */
        /* <DEDUP_REMOVED lines=34> */
.L_x_524:
[----:B------:R-:W-:Y:S05]  /*1120*/  BSYNC B0 ;  /* 0x0000000000007941 */ /* 0x000fea0003800000 */
.L_x_523:
        /* <DEDUP_REMOVED lines=38> */
.L_x_526:
[----:B------:R-:W-:Y:S05]  /*1390*/  BSYNC B0 ;  /* 0x0000000000007941 */ /* 0x000fea0003800000 */
.L_x_525:
        /* <DEDUP_REMOVED lines=42> */
.L_x_528:
[----:B------:R-:W-:Y:S05]  /*1640*/  BSYNC B0 ;  /* 0x0000000000007941 */ /* 0x000fea0003800000 */
.L_x_527:
[----:B------:R-:W-:Y:S01]  /*1650*/  MOV R168, R32 ;  /* 0x0000002000a87202 */ /* 0x000fe20000000f00 */
[----:B------:R-:W-:Y:S01]  /*1660*/  BSSY B0, `(.L_x_529) ;  /* 0x0000028000007945 */ /* 0x000fe20003800000 */
[----:B------:R-:W-:Y:S02]  /*1670*/  MOV R169, R33 ;  /* 0x0000002100a97202 */ /* 0x000fe40000000f00 */
[----:B------:R-:W-:Y:S02]  /*1680*/  LEA.HI.SX32 R45, R227, 0xffffffff, 0x1a ;  /* 0xffffffffe32d7811 */ /* 0x000fe400078fd2ff */
[----:B------:R-:W-:Y:S02]  /*1690*/  MOV R168, R30 ;  /* 0x0000001e00a87202 */ /* 0x000fe40000000f00 */
[----:B------:R-:W-:Y:S01]  /*16a0*/  SHF.R.S32.HI R5, RZ, 0x1f, R45 ;  /* 0x0000001fff057819 */ /* 0x000fe2000001142d */
[C---:B------:R-:W-:Y:S02]  /*16b0*/  IMAD R10, R45.reuse, -0x40, R44 ;  /* 0xffffffc02d0a7824 */ /* 0x040fe400078e022c */
[----:B------:R3:W-:Y:S01]  /*16c0*/  STL.64 [R1+0x18], R168 ;  /* 0x000018a801007387 */ /* 0x0007e20000100a00 */
[----:B-1----:R-:W-:-:S02]  /*16d0*/  IMAD R0, R45, UR7, RZ ;  /* 0x000000072d007c24 */ /* 0x002fc4000f8e02ff */
        /* <DEDUP_REMOVED lines=32> */
.L_x_530:
[----:B------:R-:W-:Y:S05]  /*18e0*/  BSYNC B0 ;  /* 0x0000000000007941 */ /* 0x000fea0003800000 */
.L_x_529:
        /* <DEDUP_REMOVED lines=34> */
.L_x_532:
[----:B------:R-:W-:Y:S05]  /*1b10*/  BSYNC B0 ;  /* 0x0000000000007941 */ /* 0x000fea0003800000 */
.L_x_531:
        /* <DEDUP_REMOVED lines=44> */
.L_x_534:
[----:B------:R-:W-:Y:S05]  /*1de0*/  BSYNC B0 ;  /* 0x0000000000007941 */ /* 0x000fea0003800000 */
.L_x_533:
        /* <DEDUP_REMOVED lines=36> */
.L_x_536:
[----:B------:R-:W-:Y:S05]  /*2030*/  BSYNC B0 ;  /* 0x0000000000007941 */ /* 0x000fea0003800000 */
.L_x_535:
        /* <DEDUP_REMOVED lines=41> */
[----:B------:R-:W1:Y:S04]  /*22d0*/  LDSM.16.M88.4 R8, [R221+0x6000] ;  /* 0x00600000dd08783b */ /* 0x000e680000000200 */
[----:B--2---:R-:W2:Y:S04]  /*22e0*/  LDSM.16.M88.4 R12, [R224+0x1000] ;  /* 0x00100000e00c783b */ /* 0x004ea80000000200 */
[----:B------:R-:W5:Y:S04]  /*22f0*/  LDSM.16.M88.4 R24, [R221+0x6400] ;  /* 0x00640000dd18783b */ /* 0x000f680000000200 */
[----:B------:R-:W3:Y:S04]  /*2300*/  LDSM.16.M88.4 R20, [R221+0x6800] ;  /* 0x00680000dd14783b */ /* 0x000ee80000000200 */
[----:B------:R-:W4:Y:S04]  /*2310*/  LDSM.16.M88.4 R28, [R221+0x6c00] ;  /* 0x006c0000dd1c783b */ /* 0x000f280000000200 */
[----:B------:R-:W-:Y:S04]  /*2320*/  LDSM.16.M88.4 R40, [R225] ;  /* 0x00000000e128783b */ /* 0x000fe80000000200 */
[----:B------:R-:W3:Y:S04]  /*2330*/  LDSM.16.M88.4 R48, [R223+0x6000] ;  /* 0x00600000df30783b */ /* 0x000ee80000000200 */
[----:B------:R-:W-:Y:S04]  /*2340*/  LDSM.16.M88.4 R36, [R224+0x2000] ;  /* 0x00200000e024783b */ /* 0x000fe80000000200 */
[----:B------:R-:W-:Y:S04]  /*2350*/  LDSM.16.M88.4 R80, [R221+0x7000] ;  /* 0x00700000dd50783b */ /* 0x000fe80000000200 */
[----:B------:R-:W-:Y:S01]  /*2360*/  LDSM.16.M88.4 R88, [R223+0x6400] ;  /* 0x00640000df58783b */ /* 0x000fe20000000200 */
[-C--:B-1----:R-:W-:Y:S03]  /*2370*/  HMMA.16816.F32 R32, R16, R8.reuse, RZ ;  /* 0x000000081020723c */ /* 0x082fe600000018ff */
[----:B------:R-:W-:Y:S04]  /*2380*/  LDSM.16.M88.4 R100, [R223+0x6800] ;  /* 0x00680000df64783b */ /* 0x000fe80000000200 */
[----:B------:R-:W-:Y:S01]  /*2390*/  LDSM.16.M88.4 R128, [R223+0x6c00] ;  /* 0x006c0000df80783b */ /* 0x000fe20000000200 */
[C---:B--2---:R-:W-:Y:S03]  /*23a0*/  HMMA.16816.F32 R60, R12.reuse, R8, RZ ;  /* 0x000000080c3c723c */ /* 0x044fe600000018ff */
[----:B------:R-:W-:Y:S05]  /*23b0*/  LDSM.16.M88.4 R52, [R223+0x7000] ;  /* 0x00700000df34783b */ /* 0x000fea0000000200 */
[-C--:B------:R-:W-:Y:S08]  /*23c0*/  HMMA.16816.F32 R92, R12, R10.reuse, RZ ;  /* 0x0000000a0c5c723c */ /* 0x080ff000000018ff */
[----:B------:R-:W-:Y:S01]  /*23d0*/  HMMA.16816.F32 R96, R16, R10, RZ ;  /* 0x0000000a1060723c */ /* 0x000fe200000018ff */
[----:B------:R-:W1:Y:S07]  /*23e0*/  LDSM.16.M88.4 R8, [R225+0x1000] ;  /* 0x00100000e108783b */ /* 0x000e6e0000000200 */
[C---:B-----5:R-:W-:Y:S08]  /*23f0*/  HMMA.16816.F32 R84, R12.reuse, R24, RZ ;  /* 0x000000180c54723c */ /* 0x060ff000000018ff */
[C---:B---3--:R-:W-:Y:S08]  /*2400*/  HMMA.16816.F32 R72, R12.reuse, R20, RZ ;  /* 0x000000140c48723c */ /* 0x048ff000000018ff */
[C---:B----4-:R-:W-:Y:S08]  /*2410*/  HMMA.16816.F32 R64, R12.reuse, R28, RZ ;  /* 0x0000001c0c40723c */ /* 0x050ff000000018ff */
[C---:B------:R-:W-:Y:S08]  /*2420*/  HMMA.16816.F32 R76, R12.reuse, R26, RZ ;  /* 0x0000001a0c4c723c */ /* 0x040ff000000018ff */
[C---:B------:R-:W-:Y:S08]  /*2430*/  HMMA.16816.F32 R68, R12.reuse, R22, RZ ;  /* 0x000000160c44723c */ /* 0x040ff000000018ff */
[----:B------:R-:W-:Y:S08]  /*2440*/  HMMA.16816.F32 R56, R12, R30, RZ ;  /* 0x0000001e0c38723c */ /* 0x000ff000000018ff */
[----:B------:R-:W-:Y:S01]  /*2450*/  HMMA.16816.F32 R12, R40, R48, R32 ;  /* 0x00000030280c723c */ /* 0x000fe20000001820 */
[----:B------:R-:W2:Y:S07]  /*2460*/  LDSM.16.M88.4 R32, [R224+0x3000] ;  /* 0x00300000e020783b */ /* 0x000eae0000000200 */
[C---:B------:R-:W-:Y:S08]  /*2470*/  HMMA.16816.F32 R108, R16.reuse, R28, RZ ;  /* 0x0000001c106c723c */ /* 0x040ff000000018ff */
[C---:B------:R-:W-:Y:S01]  /*2480*/  HMMA.16816.F32 R152, R16.reuse, R30, RZ ;  /* 0x0000001e1098723c */ /* 0x040fe200000018ff */
[----:B------:R-:W3:Y:S07]  /*2490*/  LDSM.16.M88.4 R28, [R225+0x2000] ;  /* 0x00200000e11c783b */ /* 0x000eee0000000200 */
[C---:B------:R-:W-:Y:S08]  /*24a0*/  HMMA.16816.F32 R112, R16.reuse, R20, RZ ;  /* 0x000000141070723c */ /* 0x040ff000000018ff */
[----:B------:R-:W-:Y:S08]  /*24b0*/  HMMA.16816.F32 R120, R16, R22, RZ ;  /* 0x000000161078723c */ /* 0x000ff000000018ff */
[----:B-1----:R-:W-:Y:S01]  /*24c0*/  HMMA.16816.F32 R20, R8, R48, R60 ;  /* 0x000000300814723c */ /* 0x002fe2000000183c */
[----:B------:R-:W-:Y:S07]  /*24d0*/  LDSM.16.M88.4 R60, [R221+0x8000] ;  /* 0x00800000dd3c783b */ /* 0x000fee0000000200 */
[C---:B------:R-:W-:Y:S08]  /*24e0*/  HMMA.16816.F32 R104, R16.reuse, R24, RZ ;  /* 0x000000181068723c */ /* 0x040ff000000018ff */
[----:B------:R-:W-:Y:S01]  /*24f0*/  HMMA.16816.F32 R124, R16, R26, RZ ;  /* 0x0000001a107c723c */ /* 0x000fe200000018ff */
[----:B------:R-:W-:Y:S07]  /*2500*/  LDSM.16.M88.4 R24, [R224+0x5000] ;  /* 0x00500000e018783b */ /* 0x000fee0000000200 */
        /* <DEDUP_REMOVED lines=9> */
[----:B------:R-:W4:Y:S07]  /*25a0*/  LDSM.16.M88.4 R8, [R224+0x4000] ;  /* 0x00400000e008783b */ /* 0x000f2e0000000200 */
[----:B--2---:R-:W-:Y:S01]  /*25b0*/  HMMA.16816.F32 R56, R32, R80, R20 ;  /* 0x000000502038723c */ /* 0x004fe20000001814 */
[----:B------:R-:W-:Y:S07]  /*25c0*/  LDSM.16.M88.4 R20, [R225+0x4000] ;  /* 0x00400000e114783b */ /* 0x000fee0000000200 */
[----:B------:R-:W-:Y:S01]  /*25d0*/  HMMA.16816.F32 R72, R40, R50, R96 ;  /* 0x000000322848723c */ /* 0x000fe20000001860 */
[----:B------:R-:W2:Y:S07]  /*25e0*/  LDSM.16.M88.4 R48, [R223+0x8000] ;  /* 0x00800000df30783b */ /* 0x000eae0000000200 */
[-C--:B---3--:R-:W-:Y:S01]  /*25f0*/  HMMA.16816.F32 R68, R28, R52.reuse, R16 ;  /* 0x000000341c44723c */ /* 0x088fe20000001810 */
[----:B------:R-:W-:Y:S07]  /*2600*/  LDSM.16.M88.4 R16, [R225+0x5000] ;  /* 0x00500000e110783b */ /* 0x000fee0000000200 */
[----:B-1----:R-:W-:Y:S01]  /*2610*/  HMMA.16816.F32 R64, R12, R52, R56 ;  /* 0x000000340c40723c */ /* 0x002fe20000001838 */
[----:B------:R-:W1:Y:S07]  /*2620*/  LDSM.16.M88.4 R56, [R221+0x7400] ;  /* 0x00740000dd38783b */ /* 0x000e6e0000000200 */
[----:B------:R-:W-:Y:S08]  /*2630*/  HMMA.16816.F32 R72, R36, R82, R72 ;  /* 0x000000522448723c */ /* 0x000ff00000001848 */
[----:B----4-:R-:W-:Y:S08]  /*2640*/  HMMA.16816.F32 R76, R8, R60, R68 ;  /* 0x0000003c084c723c */ /* 0x010ff00000001844 */
[----:B------:R-:W-:Y:S08]  /*2650*/  HMMA.16816.F32 R80, R32, R82, R92 ;  /* 0x000000522050723c */ /* 0x000ff0000000185c */
[----:B------:R-:W-:Y:S08]  /*2660*/  HMMA.16816.F32 R96, R40, R88, R104 ;  /* 0x000000582860723c */ /* 0x000ff00000001868 */
[----:B------:R-:W-:Y:S01]  /*2670*/  HMMA.16816.F32 R68, R24, R60, R64 ;  /* 0x0000003c1844723c */ /* 0x000fe20000001840 */
[----:B------:R-:W3:Y:S07]  /*2680*/  LDSM.16.M88.4 R64, [R223+0x7400] ;  /* 0x00740000df40783b */ /* 0x000eee0000000200 */
[----:B------:R-:W-:Y:S08]  /*2690*/  HMMA.16816.F32 R72, R28, R54, R72 ;  /* 0x000000361c48723c */ /* 0x000ff00000001848 */
[----:B--2---:R-:W-:Y:S08]  /*26a0*/  HMMA.16816.F32 R84, R20, R48, R76 ;  /* 0x000000301454723c */ /* 0x004ff0000000184c */
[----:B------:R-:W-:Y:S01]  /*26b0*/  HMMA.16816.F32 R76, R12, R54, R80 ;  /* 0x000000360c4c723c */ /* 0x000fe20000001850 */
[----:B------:R-:W2:Y:S07]  /*26c0*/  LDSM.16.M88.4 R52, [R221+0x8400] ;  /* 0x00840000dd34783b */ /* 0x000eae0000000200 */
[----:B-1----:R-:W-:Y:S08]  /*26d0*/  HMMA.16816.F32 R80, R36, R56, R96 ;  /* 0x000000382450723c */ /* 0x002ff00000001860 */
[----:B------:R-:W-:Y:S01]  /*26e0*/  HMMA.16816.F32 R72, R8, R62, R72 ;  /* 0x0000003e0848723c */ /* 0x000fe20000001848 */
[----:B------:R-:W-:-:S04]  /*26f0*/  FMUL.FTZ R0, R84, c[0x0][0x2ec] ;  /* 0x0000bb0054007a20 */ /* 0x000fc80000410000 */
[----:B------:R1:W-:Y:S03]  /*2700*/  MUFU.TANH R164, R0 ;  /* 0x0000000000a47308 */ /* 0x0003e60000002400 */
[----:B------:R-:W-:Y:S08]  /*2710*/  HMMA.16816.F32 R92, R16, R48, R68 ;  /* 0x00000030105c723c */ /* 0x000ff00000001844 */
[----:B------:R-:W-:Y:S01]  /*2720*/  HMMA.16816.F32 R68, R32, R56, R116 ;  /* 0x000000382044723c */ /* 0x000fe20000001874 */
[----:B-1----:R-:W-:-:S07]  /*2730*/  FMUL.FTZ R0, R85, c[0x0][0x2ec] ;  /* 0x0000bb0055007a20 */ /* 0x002fce0000410000 */
[----:B------:R-:W-:Y:S01]  /*2740*/  HMMA.16816.F32 R76, R24, R62, R76 ;  /* 0x0000003e184c723c */ /* 0x000fe2000000184c */
[----:B------:R1:W-:Y:S01]  /*2750*/  MUFU.TANH R165, R0 ;  /* 0x0000000000a57308 */ /* 0x0003e20000002400 */
[----:B------:R-:W-:Y:S06]  /*2760*/  LDSM.16.M88.4 R60, [R223+0x8400] ;  /* 0x00840000df3c783b */ /* 0x000fec0000000200 */
[----:B------:R-:W-:Y:S08]  /*2770*/  HMMA.16816.F32 R104, R40, R90, R124 ;  /* 0x0000005a2868723c */ /* 0x000ff0000000187c */
[----:B---3--:R-:W-:Y:S01]  /*2780*/  HMMA.16816.F32 R80, R28, R64, R80 ;  /* 0x000000401c50723c */ /* 0x008fe20000001850 */
[----:B-1----:R-:W-:-:S04]  /*2790*/  FMUL.FTZ R0, R86, c[0x0][0x2ec] ;  /* 0x0000bb0056007a20 */ /* 0x002fc80000410000 */
[----:B------:R1:W-:Y:S03]  /*27a0*/  MUFU.TANH R162, R0 ;  /* 0x0000000000a27308 */ /* 0x0003e60000002400 */
[----:B------:R-:W-:Y:S08]  /*27b0*/  HMMA.16816.F32 R88, R20, R50, R72 ;  /* 0x000000321458723c */ /* 0x000ff00000001848 */
[----:B------:R-:W-:Y:S01]  /*27c0*/  HMMA.16816.F32 R72, R12, R64, R68 ;  /* 0x000000400c48723c */ /* 0x000fe20000001844 */
[----:B------:R-:W3:Y:S01]  /*27d0*/  LDSM.16.M88.4 R68, [R221+0x7800] ;  /* 0x00780000dd44783b */ /* 0x000ee20000000200 */
[----:B-1----:R-:W-:-:S06]  /*27e0*/  FMUL.FTZ R0, R87, c[0x0][0x2ec] ;  /* 0x0000bb0057007a20 */ /* 0x002fcc0000410000 */
[----:B------:R-:W-:Y:S01]  /*27f0*/  HMMA.16816.F32 R96, R16, R50, R76 ;  /* 0x000000321060723c */ /* 0x000fe2000000184c */
[----:B------:R1:W-:Y:S07]  /*2800*/  MUFU.TANH R163, R0 ;  /* 0x0000000000a37308 */ /* 0x0003ee0000002400 */
[----:B------:R-:W-:Y:S08]  /*2810*/  HMMA.16816.F32 R76, R36, R58, R104 ;  /* 0x0000003a244c723c */ /* 0x000ff00000001868 */
[----:B--2---:R-:W-:Y:S01]  /*2820*/  HMMA.16816.F32 R80, R8, R52, R80 ;  /* 0x000000340850723c */ /* 0x004fe20000001850 */
[----:B-1----:R-:W-:-:S04]  /*2830*/  FMUL.FTZ R0, R92, c[0x0][0x2ec] ;  /* 0x0000bb005c007a20 */ /* 0x002fc80000410000 */
[----:B------:R1:W-:Y:S03]  /*2840*/  MUFU.TANH R160, R0 ;  /* 0x0000000000a07308 */ /* 0x0003e60000002400 */
[----:B------:R-:W-:Y:S01]  /*2850*/  HMMA.16816.F32 R84, R32, R58, R132 ;  /* 0x0000003a2054723c */ /* 0x000fe20000001884 */
[----:B------:R-:W2:Y:S07]  /*2860*/  LDSM.16.M88.4 R56, [R223+0x7800] ;  /* 0x00780000df38783b */ /* 0x000eae0000000200 */
[----:B------:R-:W-:Y:S01]  /*2870*/  HMMA.16816.F32 R112, R40, R100, R112 ;  /* 0x000000642870723c */ /* 0x000fe20000001870 */
[----:B-1----:R-:W-:-:S07]  /*2880*/  FMUL.FTZ R0, R93, c[0x0][0x2ec] ;  /* 0x0000bb005d007a20 */ /* 0x002fce0000410000 */
[----:B------:R-:W-:Y:S01]  /*2890*/  HMMA.16816.F32 R48, R24, R52, R72 ;  /* 0x000000341830723c */ /* 0x000fe20000001848 */
[----:B------:R1:W-:Y:S07]  /*28a0*/  MUFU.TANH R161, R0 ;  /* 0x0000000000a17308 */ /* 0x0003ee0000002400 */
[----:B------:R-:W-:Y:S08]  /*28b0*/  HMMA.16816.F32 R72, R28, R66, R76 ;  /* 0x000000421c48723c */ /* 0x000ff0000000184c */
[----:B---3--:R-:W-:Y:S01]  /*28c0*/  HMMA.16816.F32 R76, R36, R68, R112 ;  /* 0x00000044244c723c */ /* 0x008fe20000001870 */
[----:B-1----:R-:W-:-:S04]  /*28d0*/  FMUL.FTZ R0, R94, c[0x0][0x2ec] ;  /* 0x0000bb005e007a20 */ /* 0x002fc80000410000 */
[----:B------:R1:W3:Y:S03]  /*28e0*/  MUFU.TANH R149, R0 ;  /* 0x0000000000957308 */ /* 0x0002e60000002400 */
[----:B------:R-:W-:Y:S08]  /*28f0*/  HMMA.16816.F32 R120, R40, R102, R120 ;  /* 0x000000662878723c */ /* 0x000ff00000001878 */
[----:B------:R-:W-:Y:S01]  /*2900*/  HMMA.16816.F32 R72, R8, R54, R72 ;  /* 0x000000360848723c */ /* 0x000fe20000001848 */
[----:B-1----:R-:W-:-:S07]  /*2910*/  FMUL.FTZ R0, R95, c[0x0][0x2ec] ;  /* 0x0000bb005f007a20 */ /* 0x002fce0000410000 */
[----:B------:R-:W-:Y:S01]  /*2920*/  HMMA.16816.F32 R92, R16, R60, R48 ;  /* 0x0000003c105c723c */ /* 0x000fe20000001830 */
[----:B------:R1:W4:Y:S07]  /*2930*/  MUFU.TANH R150, R0 ;  /* 0x0000000000967308 */ /* 0x00032e0000002400 */
[----:B------:R-:W-:Y:S08]  /*2940*/  HMMA.16816.F32 R48, R32, R68, R136 ;  /* 0x000000442030723c */ /* 0x000ff00000001888 */
[----:B--2---:R-:W-:Y:S01]  /*2950*/  HMMA.16816.F32 R76, R28, R56, R76 ;  /* 0x000000381c4c723c */ /* 0x004fe2000000184c */
[----:B-1----:R-:W-:-:S04]  /*2960*/  FMUL.FTZ R0, R88, c[0x0][0x2ec] ;  /* 0x0000bb0058007a20 */ /* 0x002fc80000410000 */
[----:B------:R1:W-:Y:S03]  /*2970*/  MUFU.TANH R151, R0 ;  /* 0x0000000000977308 */ /* 0x0003e60000002400 */
[----:B------:R-:W-:Y:S01]  /*2980*/  HMMA.16816.F32 R108, R40, R128, R108 ;  /* 0x00000080286c723c */ /* 0x000fe2000000186c */
[----:B-1----:R-:W-:-:S04]  /*2990*/  FMUL.FTZ R0, R89, c[0x0][0x2ec] ;  /* 0x0000bb0059007a20 */ /* 0x002fc80000410000 */
[----:B------:R1:W-:Y:S02]  /*29a0*/  MUFU.TANH R132, R0 ;  /* 0x0000000000847308 */ /* 0x0003e40000002400 */
[----:B-1----:R-:W-:-:S06]  /*29b0*/  FMUL.FTZ R0, R90, c[0x0][0x2ec] ;  /* 0x0000bb005a007a20 */ /* 0x002fcc0000410000 */
[----:B------:R1:W-:Y:S02]  /*29c0*/  MUFU.TANH R118, R0 ;  /* 0x0000000000767308 */ /* 0x0003e40000002400 */
[----:B-1----:R-:W-:Y:S02]  /*29d0*/  FMUL.FTZ R0, R91, c[0x0][0x2ec] ;  /* 0x0000bb005b007a20 */ /* 0x002fe40000410000 */
[----:B------:R-:W-:Y:S04]  /*29e0*/  HMMA.16816.F32 R88, R20, R60, R80 ;  /* 0x0000003c1458723c */ /* 0x000fe80000001850 */
[----:B------:R1:W-:Y:S04]  /*29f0*/  MUFU.TANH R119, R0 ;  /* 0x0000000000777308 */ /* 0x0003e80000002400 */
[----:B------:R-:W-:Y:S01]  /*2a00*/  HMMA.16816.F32 R80, R12, R66, R84 ;  /* 0x000000420c50723c */ /* 0x000fe20000001854 */
[----:B------:R-:W2:Y:S07]  /*2a10*/  LDSM.16.M88.4 R64, [R221+0x8800] ;  /* 0x00880000dd40783b */ /* 0x000eae0000000200 */
[----:B------:R-:W-:Y:S01]  /*2a20*/  HMMA.16816.F32 R84, R20, R62, R72 ;  /* 0x0000003e1454723c */ /* 0x000fe20000001848 */
[----:B-1----:R-:W-:-:S04]  /*2a30*/  FMUL.FTZ R0, R96, c[0x0][0x2ec] ;  /* 0x0000bb0060007a20 */ /* 0x002fc80000410000 */
[----:B------:R1:W-:Y:S03]  /*2a40*/  MUFU.TANH R117, R0 ;  /* 0x0000000000757308 */ /* 0x0003e60000002400 */
[----:B------:R-:W-:Y:S01]  /*2a50*/  HMMA.16816.F32 R72, R12, R56, R48 ;  /* 0x000000380c48723c */ /* 0x000fe20000001830 */
[----:B------:R-:W5:Y:S07]  /*2a60*/  LDSM.16.M88.4 R48, [R223+0x8800] ;  /* 0x00880000df30783b */ /* 0x000f6e0000000200 */
[----:B------:R-:W-:Y:S01]  /*2a70*/  HMMA.16816.F32 R52, R24, R54, R80 ;  /* 0x000000361834723c */ /* 0x000fe20000001850 */
[----:B-1----:R-:W-:-:S07]  /*2a80*/  FMUL.FTZ R0, R97, c[0x0][0x2ec] ;  /* 0x0000bb0061007a20 */ /* 0x002fce0000410000 */
[----:B------:R-:W-:Y:S01]  /*2a90*/  HMMA.16816.F32 R80, R32, R70, R140 ;  /* 0x000000462050723c */ /* 0x000fe2000000188c */
[----:B------:R1:W-:Y:S07]  /*2aa0*/  MUFU.TANH R116, R0 ;  /* 0x0000000000747308 */ /* 0x0003ee0000002400 */
[----:B--2---:R-:W-:Y:S01]  /*2ab0*/  HMMA.16816.F32 R76, R8, R64, R76 ;  /* 0x00000040084c723c */ /* 0x004fe2000000184c */
[----:B-1----:R-:W-:-:S04]  /*2ac0*/  FMUL.FTZ R0, R98, c[0x0][0x2ec] ;  /* 0x0000bb0062007a20 */ /* 0x002fc80000410000 */
[----:B------:R1:W2:Y:S11]  /*2ad0*/  MUFU.TANH R7, R0 ;  /* 0x0000000000077308 */ /* 0x0002b60000002400 */
[----:B------:R-:W-:Y:S01]  /*2ae0*/  HMMA.16816.F32 R80, R12, R58, R80 ;  /* 0x0000003a0c50723c */ /* 0x000fe20000001850 */
[----:B-1----:R-:W-:-:S07]  /*2af0*/  FMUL.FTZ R0, R99, c[0x0][0x2ec] ;  /* 0x0000bb0063007a20 */ /* 0x002fce0000410000 */
[----:B------:R-:W-:Y:S01]  /*2b00*/  HMMA.16816.F32 R96, R16, R62, R52 ;  /* 0x0000003e1060723c */ /* 0x000fe20000001834 */
[----:B------:R-:W1:Y:S01]  /*2b10*/  LDSM.16.M88.4 R52, [R221+0x7c00] ;  /* 0x007c0000dd34783b */ /* 0x000e620000000200 */
[----:B------:R2:W1:Y:S06]  /*2b20*/  MUFU.TANH R106, R0 ;  /* 0x00000000006a7308 */ /* 0x00046c0000002400 */
[----:B------:R-:W-:Y:S08]  /*2b30*/  HMMA.16816.F32 R60, R36, R70, R120 ;  /* 0x00000046243c723c */ /* 0x000ff00000001878 */
[----:B------:R-:W-:Y:S01]  /*2b40*/  HMMA.16816.F32 R68, R24, R64, R72 ;  /* 0x000000401844723c */ /* 0x000fe20000001848 */
[----:B--2---:R-:W-:-:S04]  /*2b50*/  FMUL.FTZ R0, R88, c[0x0][0x2ec] ;  /* 0x0000bb0058007a20 */ /* 0x004fc80000410000 */
[----:B------:R2:W-:Y:S03]  /*2b60*/  MUFU.TANH R112, R0 ;  /* 0x0000000000707308 */ /* 0x0005e60000002400 */
[----:B------:R-:W-:Y:S08]  /*2b70*/  HMMA.16816.F32 R80, R24, R66, R80 ;  /* 0x000000421850723c */ /* 0x000ff00000001850 */
[----:B------:R-:W-:Y:S01]  /*2b80*/  HMMA.16816.F32 R72, R28, R58, R60 ;  /* 0x0000003a1c48723c */ /* 0x000fe2000000183c */
[----:B------:R-:W1:Y:S04]  /*2b90*/  LDSM.16.M88.4 R60, [R223+0x7c00] ;  /* 0x007c0000df3c783b */ /* 0x000e680000000200 */
[----:B------:R-:W1:Y:S01]  /*2ba0*/  LDSM.16.M88.4 R56, [R221+0x8c00] ;  /* 0x008c0000dd38783b */ /* 0x000e620000000200 */
[----:B--2---:R-:W-:-:S04]  /*2bb0*/  FMUL.FTZ R0, R89, c[0x0][0x2ec] ;  /* 0x0000bb0059007a20 */ /* 0x004fc80000410000 */
[----:B------:R2:W-:Y:S06]  /*2bc0*/  MUFU.TANH R107, R0 ;  /* 0x00000000006b7308 */ /* 0x0005ec0000002400 */
[----:B-----5:R-:W-:Y:S01]  /*2bd0*/  HMMA.16816.F32 R80, R16, R50, R80 ;  /* 0x000000321050723c */ /* 0x020fe20000001850 */
[----:B--2---:R-:W-:-:S04]  /*2be0*/  FMUL.FTZ R0, R90, c[0x0][0x2ec] ;  /* 0x0000bb005a007a20 */ /* 0x004fc80000410000 */
[----:B------:R2:W-:Y:S11]  /*2bf0*/  MUFU.TANH R129, R0 ;  /* 0x0000000000817308 */ /* 0x0005f60000002400 */
[----:B------:R-:W-:Y:S08]  /*2c00*/  @!UPT UIADD3 URZ, URZ, URZ, URZ ;  /* 0x0000003f3f3ff290 */ /* 0x000ff0000fffe03f */
[----:B------:R-:W-:Y:S02]  /*2c10*/  FMUL.FTZ R80, R80, c[0x0][0x2ec] ;  /* 0x0000bb0050507a20 */ /* 0x000fe40000410000 */
[----:B------:R-:W-:Y:S02]  /*2c20*/  FMUL.FTZ R81, R81, c[0x0][0x2ec] ;  /* 0x0000bb0051517a20 */ /* 0x000fe40000410000 */
[----:B--2---:R-:W-:Y:S02]  /*2c30*/  FMUL.FTZ R0, R91, c[0x0][0x2ec] ;  /* 0x0000bb005b007a20 */ /* 0x004fe40000410000 */
[----:B------:R-:W-:Y:S01]  /*2c40*/  MUFU.TANH R80, R80 ;  /* 0x0000005000507308 */ /* 0x000fe20000002400 */
[----:B------:R-:W-:Y:S07]  /*2c50*/  HMMA.16816.F32 R88, R20, R48, R76 ;  /* 0x000000301458723c */ /* 0x000fee000000184c */
[----:B------:R2:W-:Y:S01]  /*2c60*/  MUFU.TANH R128, R0 ;  /* 0x0000000000807308 */ /* 0x0005e20000002400 */
[----:B-1----:R-:W-:Y:S07]  /*2c70*/  HMMA.16816.F32 R76, R36, R52, R108 ;  /* 0x00000034244c723c */ /* 0x002fee000000186c */
[----:B------:R-:W-:Y:S01]  /*2c80*/  MUFU.TANH R81, R81 ;  /* 0x0000005100517308 */ /* 0x000fe20000002400 */
[----:B--2---:R-:W-:-:S07]  /*2c90*/  FMUL.FTZ R0, R92, c[0x0][0x2ec] ;  /* 0x0000bb005c007a20 */ /* 0x004fce0000410000 */
[----:B------:R1:W-:Y:S02]  /*2ca0*/  MUFU.TANH R105, R0 ;  /* 0x0000000000697308 */ /* 0x0003e40000002400 */
[----:B-1----:R-:W-:-:S06]  /*2cb0*/  FMUL.FTZ R0, R93, c[0x0][0x2ec] ;  /* 0x0000bb005d007a20 */ /* 0x002fcc0000410000 */
[----:B------:R1:W-:Y:S02]  /*2cc0*/  MUFU.TANH R104, R0 ;  /* 0x0000000000687308 */ /* 0x0003e40000002400 */
[----:B-1----:R-:W-:-:S06]  /*2cd0*/  FMUL.FTZ R0, R94, c[0x0][0x2ec] ;  /* 0x0000bb005e007a20 */ /* 0x002fcc0000410000 */
[----:B------:R1:W2:Y:S02]  /*2ce0*/  MUFU.TANH R100, R0 ;  /* 0x0000000000647308 */ /* 0x0002a40000002400 */
[----:B-1----:R-:W-:Y:S02]  /*2cf0*/  FMUL.FTZ R0, R95, c[0x0][0x2ec] ;  /* 0x0000bb005f007a20 */ /* 0x002fe40000410000 */
[----:B------:R-:W-:Y:S04]  /*2d00*/  HMMA.16816.F32 R92, R16, R48, R68 ;  /* 0x00000030105c723c */ /* 0x000fe80000001844 */
[----:B------:R1:W5:Y:S04]  /*2d10*/  MUFU.TANH R101, R0 ;  /* 0x0000000000657308 */ /* 0x0003680000002400 */
[----:B------:R-:W-:Y:S08]  /*2d20*/  HMMA.16816.F32 R68, R8, R66, R72 ;  /* 0x000000420844723c */ /* 0x000ff00000001848 */
[----:B------:R-:W-:Y:S01]  /*2d30*/  HMMA.16816.F32 R72, R28, R60, R76 ;  /* 0x0000003c1c48723c */ /* 0x000fe2000000184c */
[----:B-1----:R-:W-:-:S04]  /*2d40*/  FMUL.FTZ R0, R84, c[0x0][0x2ec] ;  /* 0x0000bb0054007a20 */ /* 0x002fc80000410000 */
[----:B------:R1:W-:Y:S03]  /*2d50*/  MUFU.TANH R125, R0 ;  /* 0x00000000007d7308 */ /* 0x0003e60000002400 */
[----:B------:R-:W-:Y:S01]  /*2d60*/  HMMA.16816.F32 R64, R40, R130, R152 ;  /* 0x000000822840723c */ /* 0x000fe20000001898 */
[----:B------:R-:W2:Y:S01]  /*2d70*/  LDSM.16.M88.4 R40, [R223+0x8c00] ;  /* 0x008c0000df28783b */ /* 0x000ea20000000200 */
[----:B------:R-:W-:-:S06]  /*2d80*/  DEPBAR.LE SB0, 0x0 ;  /* 0x000080000000791a */ /* 0x000fcc0000000000 */
[----:B------:R-:W-:Y:S01]  /*2d90*/  HMMA.16816.F32 R76, R20, R50, R68 ;  /* 0x00000032144c723c */ /* 0x000fe20000001844 */
[----:B-1----:R-:W-:-:S07]  /*2da0*/  FMUL.FTZ R0, R85, c[0x0][0x2ec] ;  /* 0x0000bb0055007a20 */ /* 0x002fce0000410000 */
[----:B------:R-:W-:Y:S01]  /*2db0*/  HMMA.16816.F32 R72, R8, R56, R72 ;  /* 0x000000380848723c */ /* 0x000fe20000001848 */
[----:B------:R1:W-:Y:S07]  /*2dc0*/  MUFU.TANH R124, R0 ;  /* 0x00000000007c7308 */ /* 0x0003ee0000002400 */
[----:B------:R-:W-:Y:S08]  /*2dd0*/  HMMA.16816.F32 R36, R36, R54, R64 ;  /* 0x000000362424723c */ /* 0x000ff00000001840 */
[----:B------:R-:W-:-:S02]  /*2de0*/  FMUL.FTZ R79, R79, c[0x0][0x2ec] ;  /* 0x0000bb004f4f7a20 */ /* 0x000fc40000410000 */
[----:B-1----:R-:W-:-:S04]  /*2df0*/  FMUL.FTZ R0, R86, c[0x0][0x2ec] ;  /* 0x0000bb0056007a20 */ /* 0x002fc80000410000 */
[----:B------:R1:W-:Y:S02]  /*2e00*/  MUFU.TANH R127, R0 ;  /* 0x00000000007f7308 */ /* 0x0003e40000002400 */
[----:B--2---:R-:W-:Y:S06]  /*2e10*/  HMMA.16816.F32 R72, R20, R40, R72 ;  /* 0x000000281448723c */ /* 0x004fec0000001848 */
[----:B------:R-:W-:Y:S02]  /*2e20*/  MUFU.TANH R79, R79 ;  /* 0x0000004f004f7308 */ /* 0x000fe40000002400 */
[----:B------:R-:W-:Y:S01]  /*2e30*/  HMMA.16816.F32 R28, R28, R62, R36 ;  /* 0x0000003e1c1c723c */ /* 0x000fe20000001824 */
[----:B-1----:R-:W-:-:S07]  /*2e40*/  FMUL.FTZ R0, R87, c[0x0][0x2ec] ;  /* 0x0000bb0057007a20 */ /* 0x002fce0000410000 */
[C---:B------:R-:W-:Y:S01]  /*2e50*/  HMMA.16816.F32 R84, R32.reuse, R52, R144 ;  /* 0x000000342054723c */ /* 0x040fe20000001890 */
[----:B------:R1:W-:Y:S07]  /*2e60*/  MUFU.TANH R126, R0 ;  /* 0x00000000007e7308 */ /* 0x0003ee0000002400 */
[----:B------:R-:W-:Y:S01]  /*2e70*/  HMMA.16816.F32 R32, R32, R54, R156 ;  /* 0x000000362020723c */ /* 0x000fe2000000189c */
[----:B------:R-:W-:-:S06]  /*2e80*/  FMUL.FTZ R74, R74, c[0x0][0x2ec] ;  /* 0x0000bb004a4a7a20 */ /* 0x000fcc0000410000 */
[----:B------:R-:W-:Y:S01]  /*2e90*/  MUFU.TANH R74, R74 ;  /* 0x0000004a004a7308 */ /* 0x000fe20000002400 */
[----:B------:R-:W-:Y:S01]  /*2ea0*/  HMMA.16816.F32 R8, R8, R58, R28 ;  /* 0x0000003a0808723c */ /* 0x000fe2000000181c */
[----:B-1----:R-:W-:-:S06]  /*2eb0*/  FMUL.FTZ R0, R96, c[0x0][0x2ec] ;  /* 0x0000bb0060007a20 */ /* 0x002fcc0000410000 */
[----:B------:R1:W-:Y:S01]  /*2ec0*/  MUFU.TANH R103, R0 ;  /* 0x0000000000677308 */ /* 0x0003e20000002400 */
[----:B------:R-:W-:Y:S01]  /*2ed0*/  HMMA.16816.F32 R68, R12, R60, R84 ;  /* 0x0000003c0c44723c */ /* 0x000fe20000001854 */
[----:B------:R-:W-:-:S07]  /*2ee0*/  IMAD R28, R47, 0x20, R46 ;  /* 0x000000202f1c7824 */ /* 0x000fce00078e022e */
[----:B------:R-:W-:Y:S01]  /*2ef0*/  HMMA.16816.F32 R12, R12, R62, R32 ;  /* 0x0000003e0c0c723c */ /* 0x000fe20000001820 */
[----:B-1----:R-:W-:-:S07]  /*2f00*/  FMUL.FTZ R0, R97, c[0x0][0x2ec] ;  /* 0x0000bb0061007a20 */ /* 0x002fce0000410000 */
[----:B------:R-:W-:Y:S01]  /*2f10*/  HMMA.16816.F32 R8, R20, R42, R8 ;  /* 0x0000002a1408723c */ /* 0x000fe20000001808 */
[----:B------:R1:W-:Y:S07]  /*2f20*/  MUFU.TANH R102, R0 ;  /* 0x0000000000667308 */ /* 0x0003ee0000002400 */
[C---:B------:R-:W-:Y:S08]  /*2f30*/  HMMA.16816.F32 R48, R24.reuse, R56, R68 ;  /* 0x000000381830723c */ /* 0x040ff00000001844 */
[----:B------:R-:W-:Y:S01]  /*2f40*/  HMMA.16816.F32 R24, R24, R58, R12 ;  /* 0x0000003a1818723c */ /* 0x000fe2000000180c */
[----:B-1----:R-:W-:-:S04]  /*2f50*/  FMUL.FTZ R0, R98, c[0x0][0x2ec] ;  /* 0x0000bb0062007a20 */ /* 0x002fc80000410000 */
[----:B------:R1:W2:Y:S03]  /*2f60*/  MUFU.TANH R6, R0 ;  /* 0x0000000000067308 */ /* 0x0002a60000002400 */
[----:B------:R-:W-:-:S06]  /*2f70*/  FMUL.FTZ R8, R8, c[0x0][0x2ec] ;  /* 0x0000bb0008087a20 */ /* 0x000fcc0000410000 */
[----:B------:R-:W-:Y:S02]  /*2f80*/  MUFU.TANH R8, R8 ;  /* 0x0000000800087308 */ /* 0x000fe40000002400 */
[----:B------:R-:W-:Y:S01]  /*2f90*/  HMMA.16816.F32 R48, R16, R40, R48 ;  /* 0x000000281030723c */ /* 0x000fe20000001830 */
[----:B-1----:R-:W-:-:S07]  /*2fa0*/  FMUL.FTZ R0, R99, c[0x0][0x2ec] ;  /* 0x0000bb0063007a20 */ /* 0x002fce0000410000 */
[----:B------:R-:W-:Y:S01]  /*2fb0*/  HMMA.16816.F32 R16, R16, R42, R24 ;  /* 0x0000002a1010723c */ /* 0x000fe20000001818 */
[----:B------:R1:W1:Y:S11]  /*2fc0*/  MUFU.TANH R96, R0 ;  /* 0x0000000000607308 */ /* 0x0002760000002400 */
[----:B------:R-:W-:Y:S04]  /*2fd0*/  @!UPT UIADD3 URZ, URZ, URZ, URZ ;  /* 0x0000003f3f3ff290 */ /* 0x000fe8000fffe03f */
[----:B------:R-:W-:Y:S02]  /*2fe0*/  FMUL.FTZ R2, R48, c[0x0][0x2ec] ;  /* 0x0000bb0030027a20 */ /* 0x000fe40000410000 */
[----:B------:R-:W-:Y:S02]  /*2ff0*/  FMUL.FTZ R50, R50, c[0x0][0x2ec] ;  /* 0x0000bb0032327a20 */ /* 0x000fe40000410000 */
[----:B-1----:R-:W-:Y:S01]  /*3000*/  FMUL.FTZ R0, R88, c[0x0][0x2ec] ;  /* 0x0000bb0058007a20 */ /* 0x002fe20000410000 */
[----:B------:R-:W-:Y:S03]  /*3010*/  MUFU.TANH R34, R2 ;  /* 0x0000000200227308 */ /* 0x000fe60000002400 */
[----:B------:R-:W-:Y:S02]  /*3020*/  FMUL.FTZ R16, R16, c[0x0][0x2ec] ;  /* 0x0000bb0010107a20 */ /* 0x000fe40000410000 */
[----:B------:R-:W-:-:S03]  /*3030*/  FMUL.FTZ R18, R18, c[0x0][0x2ec] ;  /* 0x0000bb0012127a20 */ /* 0x000fc60000410000 */
[----:B------:R1:W-:Y:S08]  /*3040*/  MUFU.TANH R98, R0 ;  /* 0x0000000000627308 */ /* 0x0003f00000002400 */
[----:B------:R-:W-:Y:S01]  /*3050*/  MUFU.TANH R50, R50 ;  /* 0x0000003200327308 */ /* 0x000fe20000002400 */
[----:B-1----:R-:W-:-:S07]  /*3060*/  FMUL.FTZ R0, R89, c[0x0][0x2ec] ;  /* 0x0000bb0059007a20 */ /* 0x002fce0000410000 */
[----:B------:R-:W-:Y:S08]  /*3070*/  MUFU.TANH R16, R16 ;  /* 0x0000001000107308 */ /* 0x000ff00000002400 */
[----:B------:R1:W-:Y:S08]  /*3080*/  MUFU.TANH R97, R0 ;  /* 0x0000000000617308 */ /* 0x0003f00000002400 */
[----:B------:R-:W-:Y:S01]  /*3090*/  MUFU.TANH R18, R18 ;  /* 0x0000001200127308 */ /* 0x000fe20000002400 */
[----:B-1----:R-:W-:-:S07]  /*30a0*/  FMUL.FTZ R0, R90, c[0x0][0x2ec] ;  /* 0x0000bb005a007a20 */ /* 0x002fce0000410000 */
[----:B------:R1:W-:Y:S02]  /*30b0*/  MUFU.TANH R90, R0 ;  /* 0x00000000005a7308 */ /* 0x0003e40000002400 */
[----:B-1----:R-:W-:-:S06]  /*30c0*/  FMUL.FTZ R0, R91, c[0x0][0x2ec] ;  /* 0x0000bb005b007a20 */ /* 0x002fcc0000410000 */
[----:B------:R1:W-:Y:S02]  /*30d0*/  MUFU.TANH R91, R0 ;  /* 0x00000000005b7308 */ /* 0x0003e40000002400 */
[----:B-1----:R-:W-:-:S06]  /*30e0*/  FMUL.FTZ R0, R92, c[0x0][0x2ec] ;  /* 0x0000bb005c007a20 */ /* 0x002fcc0000410000 */
[----:B------:R1:W-:Y:S02]  /*30f0*/  MUFU.TANH R89, R0 ;  /* 0x0000000000597308 */ /* 0x0003e40000002400 */
[----:B-1----:R-:W-:-:S06]  /*3100*/  FMUL.FTZ R0, R93, c[0x0][0x2ec] ;  /* 0x0000bb005d007a20 */ /* 0x002fcc0000410000 */
[----:B------:R1:W-:Y:S02]  /*3110*/  MUFU.TANH R88, R0 ;  /* 0x0000000000587308 */ /* 0x0003e40000002400 */
[----:B-1----:R-:W-:-:S06]  /*3120*/  FMUL.FTZ R0, R94, c[0x0][0x2ec] ;  /* 0x0000bb005e007a20 */ /* 0x002fcc0000410000 */
[----:B------:R1:W1:Y:S02]  /*3130*/  MUFU.TANH R84, R0 ;  /* 0x0000000000547308 */ /* 0x0002640000002400 */
[----:B-1----:R-:W-:-:S06]  /*3140*/  FMUL.FTZ R0, R95, c[0x0][0x2ec] ;  /* 0x0000bb005f007a20 */ /* 0x002fcc0000410000 */
[----:B------:R1:W1:Y:S02]  /*3150*/  MUFU.TANH R61, R0 ;  /* 0x00000000003d7308 */ /* 0x0002640000002400 */
        /* <DEDUP_REMOVED lines=11> */
[----:B------:R1:W1:Y:S02]  /*3210*/  MUFU.TANH R35, R0 ;  /* 0x0000000000237308 */ /* 0x0002640000002400 */
[----:B-1----:R-:W-:-:S05]  /*3220*/  IMAD.SHL.U32 R0, R166, 0x2, RZ ;  /* 0x00000002a6007824 */ /* 0x002fca00078e00ff */
[----:B------:R-:W-:-:S05]  /*3230*/  LOP3.LUT R0, R0, 0x6, RZ, 0xc0, !PT ;  /* 0x0000000600007812 */ /* 0x000fca00078ec0ff */
[----:B------:R-:W-:-:S05]  /*3240*/  IMAD R0, R45, 0x40, R0 ;  /* 0x000000402d007824 */ /* 0x000fca00078e0200 */
[C---:B------:R-:W-:Y:S01]  /*3250*/  IADD3 R2, R0.reuse, 0x1, RZ ;  /* 0x0000000100027810 */ /* 0x040fe20007ffe0ff */
[----:B------:R-:W-:Y:S01]  /*3260*/  BAR.SYNC.DEFER_BLOCKING 0x0 ;  /* 0x0000000000007b1d */ /* 0x000fe20000010000 */
[-C--:B------:R-:W-:Y:S02]  /*3270*/  ISETP.GE.AND P1, PT, R0, R44.reuse, PT ;  /* 0x0000002c0000720c */ /* 0x080fe40003f26270 */
[-C--:B------:R-:W-:Y:S02]  /*3280*/  ISETP.GE.AND P5, PT, R2, R44.reuse, PT ;  /* 0x0000002c0200720c */ /* 0x080fe40003fa6270 */
[----:B------:R-:W-:Y:S02]  /*3290*/  IADD3 R2, R0, 0x10, RZ ;  /* 0x0000001000027810 */ /* 0x000fe40007ffe0ff */
[----:B---3--:R-:W-:Y:S02]  /*32a0*/  FSEL R31, R149, -INF , !P1 ;  /* 0xff800000951f7808 */ /* 0x008fe40004800000 */
[----:B------:R-:W-:-:S02]  /*32b0*/  ISETP.GE.AND P4, PT, R2, R44, PT ;  /* 0x0000002c0200720c */ /* 0x000fc40003f86270 */
[----:B------:R-:W-:Y:S02]  /*32c0*/  IADD3 R2, R0, 0x18, RZ ;  /* 0x0000001800027810 */ /* 0x000fe40007ffe0ff */
[----:B------:R-:W-:Y:S02]  /*32d0*/  FSEL R29, R160, -INF , !P1 ;  /* 0xff800000a01d7808 */ /* 0x000fe40004800000 */
[----:B------:R-:W-:Y:S02]  /*32e0*/  ISETP.GE.AND P2, PT, R2, R44, PT ;  /* 0x0000002c0200720c */ /* 0x000fe40003f46270 */
[----:B------:R-:W-:Y:S02]  /*32f0*/  IADD3 R2, R0, 0x19, RZ ;  /* 0x0000001900027810 */ /* 0x000fe40007ffe0ff */
[----:B------:R-:W-:Y:S02]  /*3300*/  FSEL R46, R162, -INF , !P1 ;  /* 0xff800000a22e7808 */ /* 0x000fe40004800000 */
[----:B------:R-:W-:-:S02]  /*3310*/  FSEL R33, R164, -INF , !P1 ;  /* 0xff800000a4217808 */ /* 0x000fc40004800000 */
[----:B------:R-:W-:Y:S02]  /*3320*/  ISETP.GE.AND P1, PT, R2, R44, PT ;  /* 0x0000002c0200720c */ /* 0x000fe40003f26270 */
[C---:B------:R-:W-:Y:S02]  /*3330*/  IADD3 R5, R0.reuse, 0x8, RZ ;  /* 0x0000000800057810 */ /* 0x040fe40007ffe0ff */
[----:B------:R-:W-:Y:S02]  /*3340*/  IADD3 R2, R0, 0x20, RZ ;  /* 0x0000002000027810 */ /* 0x000fe40007ffe0ff */
[----:B----4-:R-:W-:Y:S02]  /*3350*/  FSEL R23, R150, -INF , !P5 ;  /* 0xff80000096177808 */ /* 0x010fe40006800000 */
[----:B------:R-:W-:Y:S02]  /*3360*/  FSEL R20, R161, -INF , !P5 ;  /* 0xff800000a1147808 */ /* 0x000fe40006800000 */
[----:B------:R-:W-:-:S02]  /*3370*/  FSEL R42, R163, -INF , !P5 ;  /* 0xff800000a32a7808 */ /* 0x000fc40006800000 */
[----:B------:R-:W-:Y:S02]  /*3380*/  FSEL R36, R165, -INF , !P5 ;  /* 0xff800000a5247808 */ /* 0x000fe40006800000 */
[-C--:B------:R-:W-:Y:S01]  /*3390*/  ISETP.GE.AND P0, PT, R5, R44.reuse, PT ;  /* 0x0000002c0500720c */ /* 0x080fe20003f06270 */
[----:B------:R-:W-:Y:S01]  /*33a0*/  FMUL.FTZ R5, R73, c[0x0][0x2ec] ;  /* 0x0000bb0049057a20 */ /* 0x000fe20000410000 */
[----:B------:R-:W-:Y:S02]  /*33b0*/  ISETP.GE.AND P5, PT, R2, R44, PT ;  /* 0x0000002c0200720c */ /* 0x000fe40003fa6270 */
[C---:B------:R-:W-:Y:S01]  /*33c0*/  IADD3 R3, R0.reuse, 0x9, RZ ;  /* 0x0000000900037810 */ /* 0x040fe20007ffe0ff */
[----:B------:R1:W-:Y:S01]  /*33d0*/  MUFU.TANH R15, R5 ;  /* 0x00000005000f7308 */ /* 0x0003e20000002400 */
[----:B------:R-:W-:Y:S02]  /*33e0*/  IADD3 R2, R0, 0x21, RZ ;  /* 0x0000002100027810 */ /* 0x000fe40007ffe0ff */
[----:B------:R-:W-:-:S02]  /*33f0*/  FSEL R30, R7, -INF , !P0 ;  /* 0xff800000071e7808 */ /* 0x000fc40004000000 */
[----:B------:R-:W-:Y:S02]  /*3400*/  FSEL R22, R117, -INF , !P0 ;  /* 0xff80000075167808 */ /* 0x000fe40004000000 */
[----:B------:R-:W-:Y:S02]  /*3410*/  FSEL R45, R118, -INF , !P0 ;  /* 0xff800000762d7808 */ /* 0x000fe40004000000 */
[----:B------:R-:W-:Y:S02]  /*3420*/  FSEL R41, R151, -INF , !P0 ;  /* 0xff80000097297808 */ /* 0x000fe40004000000 */
[-C--:B------:R-:W-:Y:S02]  /*3430*/  ISETP.GE.AND P6, PT, R3, R44.reuse, PT ;  /* 0x0000002c0300720c */ /* 0x080fe40003fc6270 */
[----:B------:R-:W-:Y:S02]  /*3440*/  ISETP.GE.AND P0, PT, R2, R44, PT ;  /* 0x0000002c0200720c */ /* 0x000fe40003f06270 */
[----:B------:R-:W-:Y:S01]  /*3450*/  IADD3 R2, R0, 0x28, RZ ;  /* 0x0000002800027810 */ /* 0x000fe20007ffe0ff */
[----:B-1----:R-:W-:Y:S01]  /*3460*/  FMUL.FTZ R5, R49, c[0x0][0x2ec] ;  /* 0x0000bb0031057a20 */ /* 0x002fe20000410000 */
[----:B------:R-:W-:-:S02]  /*3470*/  FSEL R32, R106, -INF , !P6 ;  /* 0xff8000006a207808 */ /* 0x000fc40007000000 */
[----:B------:R-:W-:Y:S01]  /*3480*/  FSEL R21, R116, -INF , !P6 ;  /* 0xff80000074157808 */ /* 0x000fe20007000000 */
[----:B------:R-:W-:Y:S01]  /*3490*/  MUFU.TANH R13, R5 ;  /* 0x00000005000d7308 */ /* 0x000fe20000002400 */
        /* <DEDUP_REMOVED lines=9> */
[-C--:B------:R-:W-:Y:S01]  /*3530*/  ISETP.GE.AND P3, PT, R3, R44.reuse, PT ;  /* 0x0000002c0300720c */ /* 0x080fe20003f66270 */
[----:B------:R-:W-:Y:S01]  /*3540*/  FMUL.FTZ R3, R75, c[0x0][0x2ec] ;  /* 0x0000bb004b037a20 */ /* 0x000fe20000410000 */
[----:B------:R-:W-:-:S02]  /*3550*/  ISETP.GE.AND P4, PT, R2, R44, PT ;  /* 0x0000002c0200720c */ /* 0x000fc40003f86270 */
[----:B------:R-:W-:Y:S01]  /*3560*/  IADD3 R2, R0, 0x30, RZ ;  /* 0x0000003000027810 */ /* 0x000fe20007ffe0ff */
[----:B------:R1:W-:Y:S01]  /*3570*/  MUFU.TANH R14, R3 ;  /* 0x00000003000e7308 */ /* 0x0003e20000002400 */
[----:B-----5:R-:W-:Y:S02]  /*3580*/  FSEL R100, R101, -INF , !P3 ;  /* 0xff80000065647808 */ /* 0x020fe40005800000 */
[----:B------:R-:W-:Y:S02]  /*3590*/  FSEL R49, R104, -INF , !P3 ;  /* 0xff80000068317808 */ /* 0x000fe40005800000 */
[----:B------:R-:W-:Y:S02]  /*35a0*/  FSEL R128, R128, -INF , !P3 ;  /* 0xff80000080807808 */ /* 0x000fe40005800000 */
[----:B------:R-:W-:Y:S02]  /*35b0*/  FSEL R107, R107, -INF , !P3 ;  /* 0xff8000006b6b7808 */ /* 0x000fe40005800000 */
[----:B------:R-:W-:-:S02]  /*35c0*/  ISETP.GE.AND P3, PT, R2, R44, PT ;  /* 0x0000002c0200720c */ /* 0x000fc40003f66270 */
[----:B------:R-:W-:Y:S02]  /*35d0*/  IADD3 R2, R0, 0x31, RZ ;  /* 0x0000003100027810 */ /* 0x000fe40007ffe0ff */
[----:B--2---:R-:W-:Y:S02]  /*35e0*/  FSEL R101, R6, -INF , !P2 ;  /* 0xff80000006657808 */ /* 0x004fe40005000000 */
[----:B------:R-:W-:Y:S01]  /*35f0*/  FSEL R47, R103, -INF , !P2 ;  /* 0xff800000672f7808 */ /* 0x000fe20005000000 */
[----:B-1----:R-:W-:Y:S01]  /*3600*/  FMUL.FTZ R3, R51, c[0x0][0x2ec] ;  /* 0x0000bb0033037a20 */ /* 0x002fe20000410000 */
[----:B------:R-:W-:Y:S02]  /*3610*/  FSEL R127, R127, -INF , !P2 ;  /* 0xff8000007f7f7808 */ /* 0x000fe40005000000 */
[----:B------:R-:W-:Y:S01]  /*3620*/  FSEL R125, R125, -INF , !P2 ;  /* 0xff8000007d7d7808 */ /* 0x000fe20005000000 */
[----:B------:R1:W2:Y:S01]  /*3630*/  MUFU.TANH R12, R3 ;  /* 0x00000003000c7308 */ /* 0x0002a20000002400 */
[----:B------:R-:W-:-:S02]  /*3640*/  ISETP.GE.AND P2, PT, R2, R44, PT ;  /* 0x0000002c0200720c */ /* 0x000fc40003f46270 */
[----:B------:R-:W-:Y:S02]  /*3650*/  IADD3 R2, R0, 0x38, RZ ;  /* 0x0000003800027810 */ /* 0x000fe40007ffe0ff */
[----:B------:R-:W-:Y:S02]  /*3660*/  FSEL R105, R96, -INF , !P1 ;  /* 0xff80000060697808 */ /* 0x000fe40004800000 */
[----:B------:R-:W-:Y:S02]  /*3670*/  FSEL R51, R102, -INF , !P1 ;  /* 0xff80000066337808 */ /* 0x000fe40004800000 */
[----:B------:R-:W-:Y:S02]  /*3680*/  FSEL R126, R126, -INF , !P1 ;  /* 0xff8000007e7e7808 */ /* 0x000fe40004800000 */
[----:B------:R-:W-:Y:S02]  /*3690*/  FSEL R124, R124, -INF , !P1 ;  /* 0xff8000007c7c7808 */ /* 0x000fe40004800000 */
[----:B------:R-:W-:Y:S01]  /*36a0*/  ISETP.GE.AND P1, PT, R2, R44, PT ;  /* 0x0000002c0200720c */ /* 0x000fe20003f26270 */
[----:B------:R-:W-:Y:S01]  /*36b0*/  FMUL.FTZ R2, R11, c[0x0][0x2ec] ;  /* 0x0000bb000b027a20 */ /* 0x000fe20000410000 */
[----:B------:R-:W-:Y:S01]  /*36c0*/  FSEL R176, R84, -INF , !P5 ;  /* 0xff80000054b07808 */ /* 0x000fe20006800000 */
[----:B-1----:R-:W-:Y:S01]  /*36d0*/  FMUL.FTZ R3, R10, c[0x0][0x2ec] ;  /* 0x0000bb000a037a20 */ /* 0x002fe20000410000 */
[----:B------:R-:W-:Y:S01]  /*36e0*/  FSEL R174, R89, -INF , !P5 ;  /* 0xff80000059ae7808 */ /* 0x000fe20006800000 */
[----:B------:R1:W-:Y:S01]  /*36f0*/  MUFU.TANH R5, R2 ;  /* 0x0000000200057308 */ /* 0x0003e20000002400 */
[----:B------:R-:W-:-:S02]  /*3700*/  FSEL R190, R90, -INF , !P5 ;  /* 0xff8000005abe7808 */ /* 0x000fc40006800000 */
[----:B------:R-:W-:Y:S02]  /*3710*/  FSEL R180, R98, -INF , !P5 ;  /* 0xff80000062b47808 */ /* 0x000fe40006800000 */
[----:B------:R-:W-:Y:S02]  /*3720*/  ISETP.GE.AND P5, PT, R44, 0x41, PT ;  /* 0x000000412c00780c */ /* 0x000fe40003fa6270 */
[----:B------:R-:W-:Y:S01]  /*3730*/  IADD3 R0, R0, 0x39, RZ ;  /* 0x0000003900007810 */ /* 0x000fe20007ffe0ff */
[----:B------:R3:W4:Y:S01]  /*3740*/  MUFU.TANH R7, R3 ;  /* 0x0000000300077308 */ /* 0x0007220000002400 */
[----:B------:R-:W-:Y:S02]  /*3750*/  FSEL R177, R61, -INF , !P0 ;  /* 0xff8000003db17808 */ /* 0x000fe40004000000 */
[----:B------:R-:W-:Y:S02]  /*3760*/  FSEL R175, R88, -INF , !P0 ;  /* 0xff80000058af7808 */ /* 0x000fe40004000000 */
[----:B------:R-:W-:-:S02]  /*3770*/  FSEL R191, R91, -INF , !P0 ;  /* 0xff8000005bbf7808 */ /* 0x000fc40004000000 */
[----:B------:R-:W-:Y:S01]  /*3780*/  FSEL R181, R97, -INF , !P0 ;  /* 0xff80000061b57808 */ /* 0x000fe20004000000 */
[----:B-1----:R-:W-:Y:S01]  /*3790*/  FMUL.FTZ R2, R17, c[0x0][0x2ec] ;  /* 0x0000bb0011027a20 */ /* 0x002fe20000410000 */
[----:B------:R-:W-:Y:S01]  /*37a0*/  ISETP.GE.AND P0, PT, R0, R44, PT ;  /* 0x0000002c0000720c */ /* 0x000fe20003f06270 */
[----:B------:R-:W-:Y:S01]  /*37b0*/  IMAD.IADD R0, R148, 0x1, R28 ;  /* 0x0000000194007824 */ /* 0x000fe200078e021c */
[----:B------:R-:W-:Y:S02]  /*37c0*/  FSEL R178, R38, -INF , !P6 ;  /* 0xff80000026b27808 */ /* 0x000fe40007000000 */
[----:B------:R-:W-:Y:S02]  /*37d0*/  FSEL R172, R80, -INF , !P6 ;  /* 0xff80000050ac7808 */ /* 0x000fe40007000000 */
[----:B------:R-:W-:Y:S01]  /*37e0*/  FSEL R188, R53, -INF , !P6 ;  /* 0xff80000035bc7808 */ /* 0x000fe20007000000 */
[----:B---3--:R-:W-:Y:S01]  /*37f0*/  FMUL.FTZ R3, R9, c[0x0][0x2ec] ;  /* 0x0000bb0009037a20 */ /* 0x008fe20000410000 */
[----:B------:R-:W-:-:S02]  /*3800*/  FSEL R182, R76, -INF , !P6 ;  /* 0xff8000004cb67808 */ /* 0x000fc40007000000 */
[----:B------:R-:W-:Y:S01]  /*3810*/  FSEL R179, R37, -INF , !P4 ;  /* 0xff80000025b37808 */ /* 0x000fe20006000000 */
[----:B------:R-:W-:Y:S01]  /*3820*/  MUFU.TANH R6, R3 ;  /* 0x0000000300067308 */ /* 0x000fe20000002400 */
[----:B------:R-:W-:Y:S02]  /*3830*/  FSEL R173, R81, -INF , !P4 ;  /* 0xff80000051ad7808 */ /* 0x000fe40006000000 */
[----:B------:R-:W-:Y:S02]  /*3840*/  FSEL R189, R79, -INF , !P4 ;  /* 0xff8000004fbd7808 */ /* 0x000fe40006000000 */
[----:B------:R-:W-:Y:S02]  /*3850*/  FSEL R183, R60, -INF , !P4 ;  /* 0xff8000003cb77808 */ /* 0x000fe40006000000 */
[----:B------:R-:W-:Y:S01]  /*3860*/  FSEL R196, R50, -INF , !P3 ;  /* 0xff80000032c47808 */ /* 0x000fe20005800000 */
[----:B------:R1:W3:Y:S01]  /*3870*/  MUFU.TANH R3, R2 ;  /* 0x0000000200037308 */ /* 0x0002e20000002400 */
[----:B------:R-:W-:-:S02]  /*3880*/  FSEL R192, R34, -INF , !P3 ;  /* 0xff80000022c07808 */ /* 0x000fc40005800000 */
[----:B------:R-:W-:Y:S02]  /*3890*/  FSEL R204, R74, -INF , !P3 ;  /* 0xff8000004acc7808 */ /* 0x000fe40005800000 */
[----:B------:R-:W-:Y:S02]  /*38a0*/  FSEL R201, R35, -INF , !P3 ;  /* 0xff80000023c97808 */ /* 0x000fe40005800000 */
[----:B--2---:R-:W-:Y:S02]  /*38b0*/  FSEL R198, R12, -INF , !P2 ;  /* 0xff8000000cc67808 */ /* 0x004fe40005000000 */
[----:B------:R-:W-:Y:S02]  /*38c0*/  FSEL R193, R13, -INF , !P2 ;  /* 0xff8000000dc17808 */ /* 0x000fe40005000000 */
[----:B------:R-:W-:Y:S02]  /*38d0*/  FSEL R205, R14, -INF , !P2 ;  /* 0xff8000000ecd7808 */ /* 0x000fe40005000000 */
[----:B------:R-:W-:-:S02]  /*38e0*/  FSEL R200, R15, -INF , !P2 ;  /* 0xff8000000fc87808 */ /* 0x000fc40005000000 */
[----:B------:R-:W-:Y:S01]  /*38f0*/  FSEL R197, R18, -INF , !P1 ;  /* 0xff80000012c57808 */ /* 0x000fe20004800000 */
[----:B-1----:R-:W-:Y:S01]  /*3900*/  FMUL.FTZ R2, R19, c[0x0][0x2ec] ;  /* 0x0000bb0013027a20 */ /* 0x002fe20000410000 */
[----:B------:R-:W-:Y:S02]  /*3910*/  FSEL R194, R16, -INF , !P1 ;  /* 0xff80000010c27808 */ /* 0x000fe40004800000 */
[----:B----4-:R-:W-:Y:S02]  /*3920*/  FSEL R206, R7, -INF , !P1 ;  /* 0xff80000007ce7808 */ /* 0x010fe40004800000 */
[----:B------:R-:W-:Y:S01]  /*3930*/  FSEL R202, R8, -INF , !P1 ;  /* 0xff80000008ca7808 */ /* 0x000fe20004800000 */
[----:B------:R-:W1:Y:S01]  /*3940*/  MUFU.TANH R2, R2 ;  /* 0x0000000200027308 */ /* 0x000e620000002400 */
[----:B---3--:R-:W-:Y:S02]  /*3950*/  FSEL R195, R3, -INF , !P0 ;  /* 0xff80000003c37808 */ /* 0x008fe40004000000 */
[----:B------:R-:W-:-:S02]  /*3960*/  FSEL R207, R5, -INF , !P0 ;  /* 0xff80000005cf7808 */ /* 0x000fc40004000000 */
[----:B------:R-:W-:Y:S02]  /*3970*/  FSEL R203, R6, -INF , !P0 ;  /* 0xff80000006cb7808 */ /* 0x000fe40004000000 */
[----:B-1----:R-:W-:Y:S01]  /*3980*/  FSEL R199, R2, -INF , !P0 ;  /* 0xff80000002c77808 */ /* 0x002fe20004000000 */
        /* <DEDUP_REMOVED lines=58> */
.L_x_539:
[----:B------:R-:W-:Y:S05]  /*3d30*/  BSYNC B0 ;  /* 0x0000000000007941 */ /* 0x000fea0003800000 */
.L_x_538:
[----:B------:R-:W0:Y:S02]  /*3d40*/  LDGDEPBAR ;  /* 0x00000000000079af */ /* 0x000e240000000000 */
.L_x_537:
        /* <DEDUP_REMOVED lines=61> */
[----:B-1----:R-:W-:Y:S01]  /*4120*/  FMNMX.FTZ R6, R6, R5, !PT ;  /* 0x0000000506067209 */ /* 0x002fe20007810000 */
[----:B------:R-:W1:Y:S01]  /*4130*/  SHFL.BFLY PT, R7, R3, 0x2, 0x1f ;  /* 0x0c401f0003077f89 */ /* 0x000e6200000e0000 */
[----:B------:R-:W-:-:S02]  /*4140*/  FMNMX.FTZ R2, R191, R2, !PT ;  /* 0x00000002bf027209 */ /* 0x000fc40007810000 */
[----:B--2---:R-:W-:Y:S02]  /*4150*/  FMNMX.FTZ R102, R102, R8, !PT ;  /* 0x0000000866667209 */ /* 0x004fe40007810000 */
[----:B------:R-:W2:Y:S01]  /*4160*/  SHFL.BFLY PT, R8, R6, 0x1, 0x1f ;  /* 0x0c201f0006087f89 */ /* 0x000ea200000e0000 */
[----:B------:R-:W-:Y:S02]  /*4170*/  FMNMX.FTZ R2, R188, R2, !PT ;  /* 0x00000002bc027209 */ /* 0x000fe40007810000 */
[C---:B------:R-:W-:Y:S01]  /*4180*/  FMUL.FTZ R12, R102.reuse, c[0x0][0x23c] ;  /* 0x00008f00660c7a20 */ /* 0x040fe20000410000 */
[----:B------:R-:W-:Y:S02]  /*4190*/  FSETP.NEU.FTZ.AND P0, PT, R102, -INF , PT ;  /* 0xff8000006600780b */ /* 0x000fe40003f1d000 */
[----:B------:R-:W-:Y:S02]  /*41a0*/  FMNMX.FTZ R2, R189, R2, !PT ;  /* 0x00000002bd027209 */ /* 0x000fe40007810000 */
[----:B------:R-:W-:-:S02]  /*41b0*/  FSEL R12, R12, RZ, P0 ;  /* 0x000000ff0c0c7208 */ /* 0x000fc40000000000 */
[----:B------:R-:W-:-:S04]  /*41c0*/  FMNMX.FTZ R2, R204, R2, !PT ;  /* 0x00000002cc027209 */ /* 0x000fc80007810000 */
[----:B------:R-:W-:Y:S01]  /*41d0*/  FMNMX.FTZ R5, R205, R2, !PT ;  /* 0x00000002cd057209 */ /* 0x000fe20007810000 */
[----:B------:R-:W-:-:S03]  /*41e0*/  FFMA.FTZ R2, R29, c[0x0][0x23c], -R12 ;  /* 0x00008f001d027a23 */ /* 0x000fc6000001080c */
[----:B------:R-:W-:Y:S01]  /*41f0*/  FMNMX.FTZ R5, R206, R5, !PT ;  /* 0x00000005ce057209 */ /* 0x000fe20007810000 */
[----:B------:R3:W-:Y:S01]  /*4200*/  MUFU.EX2 R15, R2 ;  /* 0x00000002000f7308 */ /* 0x0007e20000000800 */
[----:B-1----:R-:W-:Y:S02]  /*4210*/  FMNMX.FTZ R7, R3, R7, !PT ;  /* 0x0000000703077209 */ /* 0x002fe40007810000 */
[----:B------:R-:W-:Y:S02]  /*4220*/  FMNMX.FTZ R5, R207, R5, !PT ;  /* 0x00000005cf057209 */ /* 0x000fe40007810000 */
[----:B--2---:R-:W-:Y:S01]  /*4230*/  FMNMX.FTZ R3, R6, R8, !PT ;  /* 0x0000000806037209 */ /* 0x004fe20007810000 */
[----:B------:R-:W1:Y:S01]  /*4240*/  SHFL.BFLY PT, R9, R7, 0x1, 0x1f ;  /* 0x0c201f0007097f89 */ /* 0x000e6200000e0000 */
[--C-:B------:R-:W-:Y:S02]  /*4250*/  FFMA.FTZ R6, R22, c[0x0][0x23c], -R12.reuse ;  /* 0x00008f0016067a23 */ /* 0x100fe4000001080c */
[----:B------:R-:W-:Y:S01]  /*4260*/  FSETP.NEU.FTZ.AND P0, PT, R3, -INF , PT ;  /* 0xff8000000300780b */ /* 0x000fe20003f1d000 */
[----:B------:R-:W2:Y:S01]  /*4270*/  SHFL.BFLY PT, R8, R5, 0x2, 0x1f ;  /* 0x0c401f0005087f89 */ /* 0x000ea200000e0000 */
[----:B------:R4:W-:Y:S01]  /*4280*/  MUFU.EX2 R50, R6 ;  /* 0x0000000600327308 */ /* 0x0009e20000000800 */
[----:B---3--:R-:W-:-:S07]  /*4290*/  FFMA.FTZ R2, R20, c[0x0][0x23c], -R12 ;  /* 0x00008f0014027a23 */ /* 0x008fce000001080c */
[----:B------:R3:W-:Y:S01]  /*42a0*/  MUFU.EX2 R14, R2 ;  /* 0x00000002000e7308 */ /* 0x0007e20000000800 */
[----:B----4-:R-:W-:Y:S01]  /*42b0*/  FFMA.FTZ R6, R21, c[0x0][0x23c], -R12 ;  /* 0x00008f0015067a23 */ /* 0x010fe2000001080c */
[----:B-1----:R-:W-:-:S06]  /*42c0*/  FMNMX.FTZ R104, R7, R9, !PT ;  /* 0x0000000907687209 */ /* 0x002fcc0007810000 */
[----:B------:R1:W-:Y:S01]  /*42d0*/  MUFU.EX2 R130, R6 ;  /* 0x0000000600827308 */ /* 0x0003e20000000800 */
[----:B--2---:R-:W-:Y:S01]  /*42e0*/  FMNMX.FTZ R5, R5, R8, !PT ;  /* 0x0000000805057209 */ /* 0x004fe20007810000 */
[----:B---3--:R-:W-:-:S05]  /*42f0*/  FMUL.FTZ R2, R3, c[0x0][0x23c] ;  /* 0x00008f0003027a20 */ /* 0x008fca0000410000 */
[----:B------:R-:W-:Y:S02]  /*4300*/  FSEL R2, R2, RZ, P0 ;  /* 0x000000ff02027208 */ /* 0x000fe40000000000 */
[----:B------:R-:W-:-:S03]  /*4310*/  FSETP.NEU.FTZ.AND P0, PT, R104, -INF , PT ;  /* 0xff8000006800780b */ /* 0x000fc60003f1d000 */
[--C-:B------:R-:W-:Y:S02]  /*4320*/  FFMA.FTZ R0, R23, c[0x0][0x23c], -R2.reuse ;  /* 0x00008f0017007a23 */ /* 0x100fe40000010802 */
[--C-:B------:R-:W-:Y:S01]  /*4330*/  FFMA.FTZ R4, R32, c[0x0][0x23c], -R2.reuse ;  /* 0x00008f0020047a23 */ /* 0x100fe20000010802 */
[----:B------:R-:W-:Y:S01]  /*4340*/  LDSM.16.MT88.4 R20, [R220+0xa000] ;  /* 0x00a00000dc14783b */ /* 0x000fe20000004200 */
[----:B------:R2:W-:Y:S01]  /*4350*/  MUFU.EX2 R252, R0 ;  /* 0x0000000000fc7308 */ /* 0x0005e20000000800 */
[----:B-1----:R-:W-:-:S07]  /*4360*/  FFMA.FTZ R6, R31, c[0x0][0x23c], -R2 ;  /* 0x00008f001f067a23 */ /* 0x002fce0000010802 */
[----:B------:R-:W-:Y:S01]  /*4370*/  MUFU.EX2 R44, R4 ;  /* 0x00000004002c7308 */ /* 0x000fe20000000800 */
[----:B--2---:R-:W-:-:S07]  /*4380*/  FFMA.FTZ R0, R30, c[0x0][0x23c], -R2 ;  /* 0x00008f001e007a23 */ /* 0x004fce0000010802 */
[----:B------:R1:W-:Y:S01]  /*4390*/  MUFU.EX2 R131, R6 ;  /* 0x0000000600837308 */ /* 0x0003e20000000800 */
[----:B------:R-:W-:Y:S07]  /*43a0*/  LDSM.16.MT88.4 R28, [R222+0xa000] ;  /* 0x00a00000de1c783b */ /* 0x000fee0000004200 */
[----:B------:R2:W3:Y:S01]  /*43b0*/  MUFU.EX2 R251, R0 ;  /* 0x0000000000fb7308 */ /* 0x0004e20000000800 */
[----:B-1----:R-:W1:Y:S01]  /*43c0*/  SHFL.BFLY PT, R6, R5, 0x1, 0x1f ;  /* 0x0c201f0005067f89 */ /* 0x002e6200000e0000 */
[----:B--2---:R-:W-:Y:S01]  /*43d0*/  FMUL.FTZ R0, R104, c[0x0][0x23c] ;  /* 0x00008f0068007a20 */ /* 0x004fe20000410000 */
[----:B---3--:R-:W-:-:S04]  /*43e0*/  F2FP.PACK_AB R7, R44, R251 ;  /* 0x000000fb2c07723e */ /* 0x008fc800000000ff */
[----:B------:R-:W-:-:S05]  /*43f0*/  FSEL R0, R0, RZ, P0 ;  /* 0x000000ff00007208 */ /* 0x000fca0000000000 */
[--C-:B------:R-:W-:Y:S02]  /*4400*/  FFMA.FTZ R4, R33, c[0x0][0x23c], -R0.reuse ;  /* 0x00008f0021047a23 */ /* 0x100fe40000010800 */
[----:B------:R-:W2:Y:S01]  /*4410*/  LDSM.16.MT88.4 R32, [R220+0xb000] ;  /* 0x00b00000dc20783b */ /* 0x000ea20000004200 */
[--C-:B------:R-:W-:Y:S01]  /*4420*/  FFMA.FTZ R9, R41, c[0x0][0x23c], -R0.reuse ;  /* 0x00008f0029097a23 */ /* 0x100fe20000010800 */
[----:B------:R3:W-:Y:S01]  /*4430*/  MUFU.EX2 R248, R4 ;  /* 0x0000000400f87308 */ /* 0x0007e20000000800 */
[----:B-1----:R-:W-:Y:S02]  /*4440*/  FMNMX.FTZ R103, R5, R6, !PT ;  /* 0x0000000605677209 */ /* 0x002fe40007810000 */
[----:B------:R-:W-:Y:S02]  /*4450*/  F2FP.PACK_AB R6, R130, R50 ;  /* 0x000000328206723e */ /* 0x000fe400000000ff */
[C---:B------:R-:W-:Y:S01]  /*4460*/  FSETP.NEU.FTZ.AND P0, PT, R103.reuse, -INF , PT ;  /* 0xff8000006700780b */ /* 0x040fe20003f1d000 */
[----:B------:R-:W-:Y:S01]  /*4470*/  FMUL.FTZ R8, R103, c[0x0][0x23c] ;  /* 0x00008f0067087a20 */ /* 0x000fe20000410000 */
[----:B------:R-:W-:Y:S01]  /*4480*/  F2FP.PACK_AB R5, R252, R131 ;  /* 0x00000083fc05723e */ /* 0x000fe200000000ff */
[----:B------:R-:W-:Y:S03]  /*4490*/  MUFU.EX2 R249, R9 ;  /* 0x0000000900f97308 */ /* 0x000fe60000000800 */
[----:B------:R-:W-:Y:S01]  /*44a0*/  FSEL R13, R8, RZ, P0 ;  /* 0x000000ff080d7208 */ /* 0x000fe20000000000 */
[----:B------:R-:W-:-:S02]  /*44b0*/  FFMA.FTZ R8, R40, c[0x0][0x23c], -R0 ;  /* 0x00008f0028087a23 */ /* 0x000fc40000010800 */
[----:B---3--:R-:W-:Y:S02]  /*44c0*/  FFMA.FTZ R4, R36, c[0x0][0x23c], -R0 ;  /* 0x00008f0024047a23 */ /* 0x008fe40000010800 */
[----:B------:R1:W3:Y:S01]  /*44d0*/  MUFU.EX2 R250, R8 ;  /* 0x0000000800fa7308 */ /* 0x0002e20000000800 */
[----:B------:R-:W4:Y:S07]  /*44e0*/  LDSM.16.MT88.4 R36, [R222+0xb000] ;  /* 0x00b00000de24783b */ /* 0x000f2e0000004200 */
[----:B------:R5:W-:Y:S01]  /*44f0*/  MUFU.EX2 R243, R4 ;  /* 0x0000000400f37308 */ /* 0x000be20000000800 */
[----:B-1----:R-:W-:Y:S01]  /*4500*/  FFMA.FTZ R8, R46, c[0x0][0x23c], -R13 ;  /* 0x00008f002e087a23 */ /* 0x002fe2000001080d */
[----:B---3--:R-:W-:-:S06]  /*4510*/  F2FP.PACK_AB R10, R250, R249 ;  /* 0x000000f9fa0a723e */ /* 0x008fcc00000000ff */
[----:B------:R1:W-:Y:S01]  /*4520*/  MUFU.EX2 R240, R8 ;  /* 0x0000000800f07308 */ /* 0x0003e20000000800 */
[----:B-----5:R-:W-:-:S07]  /*4530*/  F2FP.PACK_AB R4, R14, R15 ;  /* 0x0000000f0e04723e */ /* 0x020fce00000000ff */
[----:B------:R-:W-:Y:S01]  /*4540*/  HMMA.16816.F32 R120, R4, R24, RZ ;  /* 0x000000180478723c */ /* 0x000fe200000018ff */
[----:B-1----:R-:W-:-:S07]  /*4550*/  FFMA.FTZ R8, R42, c[0x0][0x23c], -R13 ;  /* 0x00008f002a087a23 */ /* 0x002fce000001080d */
[C---:B------:R-:W-:Y:S01]  /*4560*/  HMMA.16816.F32 R116, R4.reuse, R16, RZ ;  /* 0x000000100474723c */ /* 0x040fe200000018ff */
[----:B------:R1:W3:Y:S07]  /*4570*/  MUFU.EX2 R239, R8 ;  /* 0x0000000800ef7308 */ /* 0x0002ee0000000800 */
[C---:B------:R-:W-:Y:S08]  /*4580*/  HMMA.16816.F32 R112, R4.reuse, R20, RZ ;  /* 0x000000140470723c */ /* 0x040ff000000018ff */
[----:B------:R-:W-:Y:S01]  /*4590*/  HMMA.16816.F32 R108, R4, R28, RZ ;  /* 0x0000001c046c723c */ /* 0x000fe200000018ff */
[----:B-1----:R-:W-:Y:S01]  /*45a0*/  FFMA.FTZ R8, R45, c[0x0][0x23c], -R13 ;  /* 0x00008f002d087a23 */ /* 0x002fe2000001080d */
[----:B---3--:R-:W-:-:S03]  /*45b0*/  F2FP.PACK_AB R9, R239, R240 ;  /* 0x000000f0ef09723e */ /* 0x008fc600000000ff */
[----:B------:R1:W-:Y:S03]  /*45c0*/  MUFU.EX2 R242, R8 ;  /* 0x0000000800f27308 */ /* 0x0003e60000000800 */
[C---:B--2---:R-:W-:Y:S08]  /*45d0*/  HMMA.16816.F32 R96, R4.reuse, R32, RZ ;  /* 0x000000200460723c */ /* 0x044ff000000018ff */
[----:B----4-:R-:W-:Y:S01]  /*45e0*/  HMMA.16816.F32 R92, R4, R36, RZ ;  /* 0x00000024045c723c */ /* 0x010fe200000018ff */
[----:B-1----:R-:W-:-:S02]  /*45f0*/  FFMA.FTZ R8, R43, c[0x0][0x23c], -R13 ;  /* 0x00008f002b087a23 */ /* 0x002fc4000001080d */
[----:B------:R-:W-:Y:S05]  /*4600*/  LDSM.16.MT88.4 R40, [R222+0xb400] ;  /* 0x00b40000de28783b */ /* 0x000fea0000004200 */
        /* <DEDUP_REMOVED lines=26> */
[----:B---3--:R-:W-:-:S04]  /*47b0*/  FFMA.FTZ R4, R51, c[0x0][0x23c], -R12 ;  /* 0x00008f0033047a23 */ /* 0x008fc8000001080c */
[----:B------:R3:W4:Y:S03]  /*47c0*/  MUFU.EX2 R244, R4 ;  /* 0x0000000400f47308 */ /* 0x0007260000000800 */
[----:B------:R-:W-:Y:S01]  /*47d0*/  HMMA.16816.F32 R156, R8, R38, RZ ;  /* 0x00000026089c723c */ /* 0x000fe200000018ff */
[----:B---3--:R-:W-:Y:S01]  /*47e0*/  FFMA.FTZ R4, R52, c[0x0][0x23c], -R2 ;  /* 0x00008f0034047a23 */ /* 0x008fe20000010802 */
[----:B----4-:R-:W-:-:S06]  /*47f0*/  F2FP.PACK_AB R6, R244, R245 ;  /* 0x000000f5f406723e */ /* 0x010fcc00000000ff */
[----:B------:R-:W-:Y:S01]  /*4800*/  HMMA.16816.F32 R52, R8, R28, RZ ;  /* 0x0000001c0834723c */ /* 0x000fe200000018ff */
[----:B------:R-:W-:Y:S01]  /*4810*/  LDSM.16.MT88.4 R28, [R222+0xa400] ;  /* 0x00a40000de1c783b */ /* 0x000fe20000004200 */
[----:B------:R3:W-:Y:S02]  /*4820*/  MUFU.EX2 R235, R4 ;  /* 0x0000000400eb7308 */ /* 0x0007e40000000800 */
[----:B---3--:R-:W-:Y:S01]  /*4830*/  FFMA.FTZ R4, R100, c[0x0][0x23c], -R2 ;  /* 0x00008f0064047a23 */ /* 0x008fe20000010802 */
[----:B------:R-:W-:-:S05]  /*4840*/  MOV R100, R131 ;  /* 0x0000008300647202 */ /* 0x000fca0000000f00 */
[----:B------:R3:W4:Y:S02]  /*4850*/  MUFU.EX2 R238, R4 ;  /* 0x0000000400ee7308 */ /* 0x0007240000000800 */
[--C-:B---3--:R-:W-:Y:S01]  /*4860*/  FFMA.FTZ R4, R101, c[0x0][0x23c], -R2.reuse ;  /* 0x00008f0065047a23 */ /* 0x108fe20000010802 */
[----:B------:R-:W-:Y:S02]  /*4870*/  MOV R101, R50 ;  /* 0x0000003200657202 */ /* 0x000fe40000000f00 */
[----:B------:R-:W-:Y:S03]  /*4880*/  HMMA.16816.F32 R48, R8, R32, RZ ;  /* 0x000000200830723c */ /* 0x000fe600000018ff */
[----:B------:R3:W-:Y:S01]  /*4890*/  MUFU.EX2 R237, R4 ;  /* 0x0000000400ed7308 */ /* 0x0007e20000000800 */
[----:B------:R-:W5:Y:S01]  /*48a0*/  LDSM.16.MT88.4 R32, [R220+0xb400] ;  /* 0x00b40000dc20783b */ /* 0x000f620000004200 */
[----:B----4-:R-:W-:Y:S01]  /*48b0*/  F2FP.PACK_AB R5, R238, R235 ;  /* 0x000000ebee05723e */ /* 0x010fe200000000ff */
[----:B---3--:R-:W-:Y:S01]  /*48c0*/  FFMA.FTZ R4, R105, c[0x0][0x23c], -R2 ;  /* 0x00008f0069047a23 */ /* 0x008fe20000010802 */
[----:B------:R-:W-:-:S04]  /*48d0*/  MOV R105, R130 ;  /* 0x0000008200697202 */ /* 0x000fc80000000f00 */
[----:B------:R3:W4:Y:S02]  /*48e0*/  MUFU.EX2 R236, R4 ;  /* 0x0000000400ec7308 */ /* 0x0007240000000800 */
[--C-:B---3--:R-:W-:Y:S01]  /*48f0*/  FFMA.FTZ R4, R106, c[0x0][0x23c], -R0.reuse ;  /* 0x00008f006a047a23 */ /* 0x108fe20000010800 */
[----:B------:R-:W-:Y:S02]  /*4900*/  MOV R106, R44 ;  /* 0x0000002c006a7202 */ /* 0x000fe40000000f00 */
[----:B------:R-:W-:Y:S03]  /*4910*/  HMMA.16816.F32 R44, R8, R36, RZ ;  /* 0x00000024082c723c */ /* 0x000fe600000018ff */
[----:B------:R3:W-:Y:S01]  /*4920*/  MUFU.EX2 R234, R4 ;  /* 0x0000000400ea7308 */ /* 0x0007e20000000800 */
[----:B----4-:R-:W-:Y:S01]  /*4930*/  F2FP.PACK_AB R7, R236, R237 ;  /* 0x000000edec07723e */ /* 0x010fe200000000ff */
[----:B------:R-:W-:Y:S02]  /*4940*/  LDSM.16.MT88.4 R36, [R222+0xb800] ;  /* 0x00b80000de24783b */ /* 0x000fe40000004200 */
[----:B------:R-:W-:Y:S01]  /*4950*/  FFMA.FTZ R8, R125, c[0x0][0x23c], -R0 ;  /* 0x00008f007d087a23 */ /* 0x000fe20000010800 */
[----:B------:R-:W-:-:S03]  /*4960*/  MOV R9, R100 ;  /* 0x0000006400097202 */ /* 0x000fc60000000f00 */
[----:B------:R4:W-:Y:S02]  /*4970*/  MUFU.EX2 R232, R8 ;  /* 0x0000000800e87308 */ /* 0x0009e40000000800 */
[----:B------:R-:W-:Y:S02]  /*4980*/  FADD.FTZ R9, R9, R252 ;  /* 0x000000fc09097221 */ /* 0x000fe40000010000 */
[--C-:B---3--:R-:W-:Y:S02]  /*4990*/  FFMA.FTZ R4, R107, c[0x0][0x23c], -R0.reuse ;  /* 0x00008f006b047a23 */ /* 0x108fe40000010800 */
[----:B------:R-:W-:Y:S02]  /*49a0*/  FADD.FTZ R9, R251, R9 ;  /* 0x00000009fb097221 */ /* 0x000fe40000010000 */
[----:B------:R3:W1:Y:S01]  /*49b0*/  MUFU.EX2 R233, R4 ;  /* 0x0000000400e97308 */ /* 0x0006620000000800 */
[----:B----4-:R-:W-:-:S07]  /*49c0*/  FFMA.FTZ R8, R124, c[0x0][0x23c], -R0 ;  /* 0x00008f007c087a23 */ /* 0x010fce0000010800 */
[----:B------:R4:W-:Y:S01]  /*49d0*/  MUFU.EX2 R231, R8 ;  /* 0x0000000800e77308 */ /* 0x0009e20000000800 */
[----:B---3--:R-:W-:-:S07]  /*49e0*/  F2FP.PACK_AB R4, R246, R241 ;  /* 0x000000f1f604723e */ /* 0x008fce00000000ff */
[----:B--2---:R-:W-:Y:S01]  /*49f0*/  HMMA.16816.F32 R168, R4, R24, R120 ;  /* 0x0000001804a8723c */ /* 0x004fe20000001878 */
[----:B----4-:R-:W-:-:S04]  /*4a00*/  FFMA.FTZ R8, R129, c[0x0][0x23c], -R13 ;  /* 0x00008f0081087a23 */ /* 0x010fc8000001080d */
[----:B------:R2:W-:Y:S03]  /*4a10*/  MUFU.EX2 R229, R8 ;  /* 0x0000000800e57308 */ /* 0x0005e60000000800 */
[C---:B-1----:R-:W-:Y:S08]  /*4a20*/  HMMA.16816.F32 R164, R4.reuse, R20, R116 ;  /* 0x0000001404a4723c */ /* 0x042ff00000001874 */
[----:B-----5:R-:W-:Y:S01]  /*4a30*/  HMMA.16816.F32 R116, R4, R32, R96 ;  /* 0x000000200474723c */ /* 0x020fe20000001860 */
[----:B--2---:R-:W-:-:S07]  /*4a40*/  FFMA.FTZ R8, R128, c[0x0][0x23c], -R13 ;  /* 0x00008f0080087a23 */ /* 0x004fce000001080d */
        /* <DEDUP_REMOVED lines=10> */
[----:B------:R-:W-:Y:S01]  /*4af0*/  LDSM.16.MT88.4 R124, [R220+0x9c00] ;  /* 0x009c0000dc7c783b */ /* 0x000fe20000004200 */
[----:B------:R1:W3:Y:S06]  /*4b00*/  MUFU.EX2 R219, R8 ;  /* 0x0000000800db7308 */ /* 0x0002ec0000000800 */
[C---:B------:R-:W-:Y:S08]  /*4b10*/  HMMA.16816.F32 R92, R4.reuse, R30, R76 ;  /* 0x0000001e045c723c */ /* 0x040ff0000000184c */
[----:B------:R-:W-:Y:S01]  /*4b20*/  HMMA.16816.F32 R88, R4, R34, R72 ;  /* 0x000000220458723c */ /* 0x000fe20000001848 */
[----:B-1----:R-:W-:-:S04]  /*4b30*/  FFMA.FTZ R8, R174, c[0x0][0x23c], -R12 ;  /* 0x00008f00ae087a23 */ /* 0x002fc8000001080c */
[----:B------:R1:W-:Y:S03]  /*4b40*/  MUFU.EX2 R218, R8 ;  /* 0x0000000800da7308 */ /* 0x0003e60000000800 */
[----:B------:R-:W-:Y:S07]  /*4b50*/  HMMA.16816.F32 R84, R4, R42, R64 ;  /* 0x0000002a0454723c */ /* 0x000fee0000001840 */
[----:B------:R-:W-:-:S02]  /*4b60*/  F2FP.PACK_AB R4, R233, R234 ;  /* 0x000000eae904723e */ /* 0x000fc400000000ff */
[----:B--2---:R-:W-:Y:S02]  /*4b70*/  F2FP.PACK_AB R5, R230, R229 ;  /* 0x000000e5e605723e */ /* 0x004fe400000000ff */
[----:B------:R-:W-:Y:S02]  /*4b80*/  F2FP.PACK_AB R6, R231, R232 ;  /* 0x000000e8e706723e */ /* 0x000fe400000000ff */
[----:B---3--:R-:W-:Y:S01]  /*4b90*/  F2FP.PACK_AB R7, R219, R228 ;  /* 0x000000e4db07723e */ /* 0x008fe200000000ff */
[----:B-1----:R-:W-:-:S04]  /*4ba0*/  FFMA.FTZ R8, R175, c[0x0][0x23c], -R12 ;  /* 0x00008f00af087a23 */ /* 0x002fc8000001080c */
[----:B------:R1:W2:Y:S02]  /*4bb0*/  MUFU.EX2 R217, R8 ;  /* 0x0000000800d97308 */ /* 0x0002a40000000800 */
[C---:B------:R-:W-:Y:S08]  /*4bc0*/  HMMA.16816.F32 R80, R4.reuse, R24, R68 ;  /* 0x000000180450723c */ /* 0x040ff00000001844 */
[----:B------:R-:W-:Y:S01]  /*4bd0*/  HMMA.16816.F32 R76, R4, R20, R60 ;  /* 0x00000014044c723c */ /* 0x000fe2000000183c */
[----:B-1----:R-:W-:-:S07]  /*4be0*/  FFMA.FTZ R8, R172, c[0x0][0x23c], -R12 ;  /* 0x00008f00ac087a23 */ /* 0x002fce000001080c */
[C---:B------:R-:W-:Y:S01]  /*4bf0*/  HMMA.16816.F32 R64, R4.reuse, R32, R48 ;  /* 0x000000200440723c */ /* 0x040fe20000001830 */
[----:B------:R1:W-:Y:S07]  /*4c00*/  MUFU.EX2 R216, R8 ;  /* 0x0000000800d87308 */ /* 0x0003ee0000000800 */
[C---:B------:R-:W-:Y:S08]  /*4c10*/  HMMA.16816.F32 R72, R4.reuse, R16, R56 ;  /* 0x000000100448723c */ /* 0x040ff00000001838 */
[----:B------:R-:W-:Y:S01]  /*4c20*/  HMMA.16816.F32 R68, R4, R28, R52 ;  /* 0x0000001c0444723c */ /* 0x000fe20000001834 */
[----:B-1----:R-:W-:-:S02]  /*4c30*/  FFMA.FTZ R8, R173, c[0x0][0x23c], -R12 ;  /* 0x00008f00ad087a23 */ /* 0x002fc4000001080c */
[----:B------:R-:W-:Y:S02]  /*4c40*/  LDSM.16.MT88.4 R172, [R222+0xac00] ;  /* 0x00ac0000deac783b */ /* 0x000fe40000004200 */
[----:B------:R1:W-:Y:S03]  /*4c50*/  MUFU.EX2 R215, R8 ;  /* 0x0000000800d77308 */ /* 0x0003e60000000800 */
[C---:B------:R-:W-:Y:S08]  /*4c60*/  HMMA.16816.F32 R184, R4.reuse, R40, R44 ;  /* 0x0000002804b8723c */ /* 0x040ff0000000182c */
[----:B------:R-:W-:Y:S01]  /*4c70*/  HMMA.16816.F32 R60, R4, R26, R144 ;  /* 0x0000001a043c723c */ /* 0x000fe20000001890 */
[----:B------:R-:W3:Y:S01]  /*4c80*/  LDSM.16.MT88.4 R24, [R220+0x9800] ;  /* 0x00980000dc18783b */ /* 0x000ee20000004200 */
[----:B-1----:R-:W-:-:S06]  /*4c90*/  FFMA.FTZ R8, R176, c[0x0][0x23c], -R2 ;  /* 0x00008f00b0087a23 */ /* 0x002fcc0000010802 */
[C---:B------:R-:W-:Y:S01]  /*4ca0*/  HMMA.16816.F32 R48, R4.reuse, R18, R132 ;  /* 0x000000120430723c */ /* 0x040fe20000001884 */
[----:B------:R-:W1:Y:S01]  /*4cb0*/  LDSM.16.MT88.4 R16, [R222+0x9800] ;  /* 0x00980000de10783b */ /* 0x000e620000004200 */
[----:B------:R4:W-:Y:S06]  /*4cc0*/  MUFU.EX2 R214, R8 ;  /* 0x0000000800d67308 */ /* 0x0009ec0000000800 */
[C---:B------:R-:W-:Y:S01]  /*4cd0*/  HMMA.16816.F32 R52, R4.reuse, R22, R140 ;  /* 0x000000160434723c */ /* 0x040fe2000000188c */
[----:B------:R-:W5:Y:S04]  /*4ce0*/  LDSM.16.MT88.4 R20, [R220+0xa800] ;  /* 0x00a80000dc14783b */ /* 0x000f680000004200 */
[----:B------:R-:W-:Y:S03]  /*4cf0*/  LDSM.16.MT88.4 R140, [R222+0x9c00] ;  /* 0x009c0000de8c783b */ /* 0x000fe60000004200 */
[----:B------:R-:W-:Y:S01]  /*4d00*/  HMMA.16816.F32 R44, R4, R30, R148 ;  /* 0x0000001e042c723c */ /* 0x000fe20000001894 */
[----:B------:R-:W1:Y:S01]  /*4d10*/  LDSM.16.MT88.4 R28, [R222+0xa800] ;  /* 0x00a80000de1c783b */ /* 0x000e620000004200 */
[----:B----4-:R-:W-:-:S04]  /*4d20*/  FFMA.FTZ R8, R177, c[0x0][0x23c], -R2 ;  /* 0x00008f00b1087a23 */ /* 0x010fc80000010802 */
[----:B------:R4:W2:Y:S02]  /*4d30*/  MUFU.EX2 R213, R8 ;  /* 0x0000000800d57308 */ /* 0x0008a40000000800 */
[C---:B------:R-:W-:Y:S01]  /*4d40*/  HMMA.16816.F32 R56, R4.reuse, R34, R152 ;  /* 0x000000220438723c */ /* 0x040fe20000001898 */
[----:B------:R-:W1:Y:S07]  /*4d50*/  LDSM.16.MT88.4 R32, [R220+0xb800] ;  /* 0x00b80000dc20783b */ /* 0x000e6e0000004200 */
[----:B------:R-:W-:Y:S01]  /*4d60*/  HMMA.16816.F32 R40, R4, R42, R156 ;  /* 0x0000002a0428723c */ /* 0x000fe2000000189c */
[----:B------:R-:W1:Y:S01]  /*4d70*/  LDSM.16.MT88.4 R156, [R220+0xac00] ;  /* 0x00ac0000dc9c783b */ /* 0x000e620000004200 */
[----:B----4-:R-:W-:-:S05]  /*4d80*/  FFMA.FTZ R8, R178, c[0x0][0x23c], -R2 ;  /* 0x00008f00b2087a23 */ /* 0x010fca0000010802 */
[----:B--2---:R-:W-:Y:S02]  /*4d90*/  F2FP.PACK_AB R4, R217, R218 ;  /* 0x000000dad904723e */ /* 0x004fe400000000ff */
[----:B------:R-:W-:Y:S01]  /*4da0*/  F2FP.PACK_AB R5, R213, R214 ;  /* 0x000000d6d505723e */ /* 0x000fe200000000ff */
[----:B------:R2:W-:Y:S01]  /*4db0*/  MUFU.EX2 R211, R8 ;  /* 0x0000000800d37308 */ /* 0x0005e20000000800 */
[----:B------:R-:W-:Y:S01]  /*4dc0*/  F2FP.PACK_AB R6, R215, R216 ;  /* 0x000000d8d706723e */ /* 0x000fe200000000ff */
[----:B--2---:R-:W-:-:S06]  /*4dd0*/  FFMA.FTZ R8, R179, c[0x0][0x23c], -R2 ;  /* 0x00008f00b3087a23 */ /* 0x004fcc0000010802 */
[----:B------:R2:W4:Y:S02]  /*4de0*/  MUFU.EX2 R212, R8 ;  /* 0x0000000800d47308 */ /* 0x0005240000000800 */
[----:B--2---:R-:W-:Y:S01]  /*4df0*/  FFMA.FTZ R8, R180, c[0x0][0x23c], -R0 ;  /* 0x00008f00b4087a23 */ /* 0x004fe20000010800 */
[----:B----4-:R-:W-:-:S05]  /*4e00*/  F2FP.PACK_AB R7, R212, R211 ;  /* 0x000000d3d407723e */ /* 0x010fca00000000ff */
[----:B------:R2:W-:Y:S02]  /*4e10*/  MUFU.EX2 R210, R8 ;  /* 0x0000000800d27308 */ /* 0x0005e40000000800 */
[C---:B---3--:R-:W-:Y:S08]  /*4e20*/  HMMA.16816.F32 R112, R4.reuse, R24, R168 ;  /* 0x000000180470723c */ /* 0x048ff000000018a8 */
[----:B-1----:R-:W-:Y:S01]  /*4e30*/  HMMA.16816.F32 R132, R4, R16, R164 ;  /* 0x000000100484723c */ /* 0x002fe200000018a4 */
[----:B--2---:R-:W-:-:S04]  /*4e40*/  FFMA.FTZ R8, R181, c[0x0][0x23c], -R0 ;  /* 0x00008f00b5087a23 */ /* 0x004fc80000010800 */
[----:B------:R1:W2:Y:S03]  /*4e50*/  MUFU.EX2 R209, R8 ;  /* 0x0000000800d17308 */ /* 0x0002a60000000800 */
[C---:B-----5:R-:W-:Y:S08]  /*4e60*/  HMMA.16816.F32 R160, R4.reuse, R20, R160 ;  /* 0x0000001404a0723c */ /* 0x060ff000000018a0 */
[----:B------:R-:W-:Y:S01]  /*4e70*/  HMMA.16816.F32 R164, R4, R28, R128 ;  /* 0x0000001c04a4723c */ /* 0x000fe20000001880 */
[----:B-1----:R-:W-:-:S07]  /*4e80*/  FFMA.FTZ R8, R182, c[0x0][0x23c], -R0 ;  /* 0x00008f00b6087a23 */ /* 0x002fce0000010800 */
        /* <DEDUP_REMOVED lines=15> */
[----:B------:R-:W-:-:S03]  /*4f80*/  MOV R191, R105 ;  /* 0x0000006900bf7202 */ /* 0x000fc60000000f00 */
[----:B------:R1:W4:Y:S02]  /*4f90*/  MUFU.EX2 R105, R8 ;  /* 0x0000000800697308 */ /* 0x0003240000000800 */
[----:B--2---:R-:W-:Y:S02]  /*4fa0*/  F2FP.PACK_AB R4, R209, R210 ;  /* 0x000000d2d104723e */ /* 0x004fe400000000ff */
[----:B---3--:R-:W-:Y:S01]  /*4fb0*/  F2FP.PACK_AB R6, R107, R208 ;  /* 0x000000d06b06723e */ /* 0x008fe200000000ff */
[--C-:B-1----:R-:W-:Y:S01]  /*4fc0*/  FFMA.FTZ R8, R188, c[0x0][0x23c], -R13.reuse ;  /* 0x00008f00bc087a23 */ /* 0x102fe2000001080d */
[----:B------:R-:W-:Y:S02]  /*4fd0*/  MOV R188, R101 ;  /* 0x0000006500bc7202 */ /* 0x000fe40000000f00 */
[----:B----4-:R-:W-:Y:S01]  /*4fe0*/  F2FP.PACK_AB R5, R105, R106 ;  /* 0x0000006a6905723e */ /* 0x010fe200000000ff */
[----:B------:R1:W-:Y:S02]  /*4ff0*/  MUFU.EX2 R101, R8 ;  /* 0x0000000800657308 */ /* 0x0003e40000000800 */
[----:B-1----:R-:W-:Y:S01]  /*5000*/  FFMA.FTZ R8, R189, c[0x0][0x23c], -R13 ;  /* 0x00008f00bd087a23 */ /* 0x002fe2000001080d */
[----:B------:R-:W-:-:S05]  /*5010*/  MOV R189, R15 ;  /* 0x0000000f00bd7202 */ /* 0x000fca0000000f00 */
[----:B------:R-:W1:Y:S02]  /*5020*/  MUFU.EX2 R100, R8 ;  /* 0x0000000800647308 */ /* 0x000e640000000800 */
[----:B-1----:R-:W-:Y:S01]  /*5030*/  F2FP.PACK_AB R7, R100, R101 ;  /* 0x000000656407723e */ /* 0x002fe200000000ff */
[----:B------:R-:W-:-:S06]  /*5040*/  FFMA.FTZ R8, R192, c[0x0][0x23c], -R12 ;  /* 0x00008f00c0087a23 */ /* 0x000fcc000001080c */
[C---:B------:R-:W-:Y:S01]  /*5050*/  HMMA.16816.F32 R60, R4.reuse, R26, R60 ;  /* 0x0000001a043c723c */ /* 0x040fe2000000183c */
[----:B------:R1:W-:Y:S06]  /*5060*/  MUFU.EX2 R26, R8 ;  /* 0x00000008001a7308 */ /* 0x0003ec0000000800 */
[----:B------:R-:W-:Y:S01]  /*5070*/  MOV R27, R14 ;  /* 0x0000000e001b7202 */ /* 0x000fe20000000f00 */
        /* <DEDUP_REMOVED lines=21> */
[----:B------:R-:W-:Y:S01]  /*51d0*/  HMMA.16816.F32 R40, R4, R38, R40 ;  /* 0x000000260428723c */ /* 0x000fe20000001828 */
[----:B------:R-:W3:Y:S01]  /*51e0*/  LDSM.16.MT88.4 R4, [R222+0xbc00] ;  /* 0x00bc0000de04783b */ /* 0x000ee20000004200 */
[----:B-1----:R-:W-:-:S04]  /*51f0*/  FFMA.FTZ R8, R198, c[0x0][0x23c], -R2 ;  /* 0x00008f00c6087a23 */ /* 0x002fc80000010802 */
[----:B------:R1:W4:Y:S02]  /*5200*/  MUFU.EX2 R21, R8 ;  /* 0x0000000800157308 */ /* 0x0003240000000800 */
[--C-:B-1----:R-:W-:Y:S01]  /*5210*/  FFMA.FTZ R8, R197, c[0x0][0x23c], -R2.reuse ;  /* 0x00008f00c5087a23 */ /* 0x102fe20000010802 */
[----:B----4-:R-:W-:Y:S01]  /*5220*/  F2FP.PACK_AB R93, R21, R22 ;  /* 0x00000016155d723e */ /* 0x010fe200000000ff */
[----:B------:R-:W-:-:S04]  /*5230*/  FFMA.FTZ R2, R199, c[0x0][0x23c], -R2 ;  /* 0x00008f00c7027a23 */ /* 0x000fc80000010802 */
[----:B------:R1:W-:Y:S08]  /*5240*/  MUFU.EX2 R19, R8 ;  /* 0x0000000800137308 */ /* 0x0003f00000000800 */
[----:B------:R4:W5:Y:S01]  /*5250*/  MUFU.EX2 R20, R2 ;  /* 0x0000000200147308 */ /* 0x0009620000000800 */
[----:B-1----:R-:W-:-:S04]  /*5260*/  FADD.FTZ R8, R189, R27 ;  /* 0x0000001bbd087221 */ /* 0x002fc80000010000 */
[----:B------:R-:W-:Y:S02]  /*5270*/  FADD.FTZ R8, R188, R8 ;  /* 0x00000008bc087221 */ /* 0x000fe40000010000 */
[----:B----4-:R-:W-:Y:S01]  /*5280*/  FFMA.FTZ R2, R201, c[0x0][0x23c], -R0 ;  /* 0x00008f00c9027a23 */ /* 0x010fe20000010800 */
[----:B-----5:R-:W-:-:S03]  /*5290*/  F2FP.PACK_AB R95, R20, R19 ;  /* 0x00000013145f723e */ /* 0x020fc600000000ff */
[----:B------:R1:W-:Y:S04]  /*52a0*/  MUFU.EX2 R18, R2 ;  /* 0x0000000200127308 */ /* 0x0003e80000000800 */
[C---:B------:R-:W-:Y:S08]  /*52b0*/  HMMA.16816.F32 R152, R92.reuse, R158, R96 ;  /* 0x0000009e5c98723c */ /* 0x040ff00000001860 */
[----:B--2---:R-:W-:Y:S01]  /*52c0*/  HMMA.16816.F32 R76, R92, R82, R88 ;  /* 0x000000525c4c723c */ /* 0x004fe20000001858 */
[----:B-1----:R-:W-:-:S04]  /*52d0*/  FFMA.FTZ R2, R200, c[0x0][0x23c], -R0 ;  /* 0x00008f00c8027a23 */ /* 0x002fc80000010800 */
[----:B------:R1:W2:Y:S03]  /*52e0*/  MUFU.EX2 R17, R2 ;  /* 0x0000000200117308 */ /* 0x0002a60000000800 */
[C---:B---3--:R-:W-:Y:S08]  /*52f0*/  HMMA.16816.F32 R88, R92.reuse, R4, R180 ;  /* 0x000000045c58723c */ /* 0x048ff000000018b4 */
[----:B------:R-:W-:Y:S01]  /*5300*/  HMMA.16816.F32 R148, R92, R156, R160 ;  /* 0x0000009c5c94723c */ /* 0x000fe200000018a0 */
        /* <DEDUP_REMOVED lines=97> */
[----:B------:R-:W2:Y:S01]  /*5920*/  LDL R191, [R1+0x48] ;  /* 0x0000480001bf7983 */ /* 0x000ea20000100800 */
[----:B------:R-:W-:Y:S01]  /*5930*/  LEA.HI.SX32 R227, R227, 0xfffffffe, 0x1a ;  /* 0xfffffffee3e37811 */ /* 0x000fe200078fd2ff */
[----:B------:R-:W-:-:S02]  /*5940*/  IMAD.MOV.U32 R105, RZ, RZ, R103 ;  /* 0x000000ffff697224 */ /* 0x000fc400078e0067 */
[----:B------:R-:W3:Y:S01]  /*5950*/  LDL R190, [R1+0x4c] ;  /* 0x00004c0001be7983 */ /* 0x000ee20000100800 */
[----:B------:R-:W-:Y:S02]  /*5960*/  IMAD.MOV.U32 R100, RZ, RZ, R104 ;  /* 0x000000ffff647224 */ /* 0x000fe400078e0068 */
[----:B------:R-:W-:Y:S01]  /*5970*/  IMAD.MOV.U32 R107, RZ, RZ, R3 ;  /* 0x000000ffff6b7224 */ /* 0x000fe200078e0003 */
[----:B------:R-:W4:Y:S01]  /*5980*/  LDL.64 R188, [R1+0x10] ;  /* 0x0000100001bc7983 */ /* 0x000f220000100a00 */
[----:B------:R-:W-:Y:S01]  /*5990*/  IMAD.MOV.U32 R106, RZ, RZ, R102 ;  /* 0x000000ffff6a7224 */ /* 0x000fe200078e0066 */
[----:B--2---:R-:W-:Y:S02]  /*59a0*/  ISETP.GE.AND P3, PT, R191, c[0x0][0x220], PT ;  /* 0x00008800bf007a0c */ /* 0x004fe40003f66270 */
[----:B---3--:R-:W-:Y:S02]  /*59b0*/  ISETP.GE.AND P2, PT, R190, c[0x0][0x220], PT ;  /* 0x00008800be007a0c */ /* 0x008fe40003f46270 */
[----:B----4-:R-:W-:Y:S01]  /*59c0*/  ISETP.GE.AND P4, PT, R188, c[0x0][0x220], PT ;  /* 0x00008800bc007a0c */ /* 0x010fe20003f86270 */
[----:B------:R-:W-:Y:S05]  /*59d0*/  BRA `(.L_x_541) ;  /* 0x000003a000007947 */ /* 0x000fea0003800000 */
.L_x_543:
        /* <DEDUP_REMOVED lines=58> */
.L_x_541:
[----:B------:R-:W2:Y:S01]  /*5d80*/  LDL.64 R8, [R1+0x20] ;  /* 0x0000200001087983 */ /* 0x000ea20000100a00 */
[----:B------:R-:W-:Y:S04]  /*5d90*/  DEPBAR.LE SB0, 0x0 ;  /* 0x000080000000791a */ /* 0x000fe80000000000 */
[----:B-1----:R-:W-:Y:S01]  /*5da0*/  SHF.R.S32.HI R0, RZ, 0x1f, R227 ;  /* 0x0000001fff007819 */ /* 0x002fe200000114e3 */
[----:B------:R-:W3:Y:S01]  /*5db0*/  LDL R7, [R1+0x38] ;  /* 0x0000380001077983 */ /* 0x000ee20000100800 */
[C---:B------:R-:W-:Y:S01]  /*5dc0*/  IMAD.WIDE.U32 R4, R227.reuse, c[0x0][0x1a0], RZ ;  /* 0x00006800e3047a25 */ /* 0x040fe200078e00ff */
[----:B------:R-:W-:Y:S02]  /*5dd0*/  MOV R6, c[0x0][0x1a0] ;  /* 0x0000680000067a02 */ /* 0x000fe40000000f00 */
[----:B------:R-:W-:Y:S01]  /*5de0*/  BAR.SYNC.DEFER_BLOCKING 0x0 ;  /* 0x0000000000007b1d */ /* 0x000fe20000010000 */
[----:B------:R-:W-:Y:S04]  /*5df0*/  IMAD R0, R0, c[0x0][0x1a0], RZ ;  /* 0x0000680000007a24 */ /* 0x000fe800078e02ff */
[----:B------:R-:W-:Y:S05]  /*5e00*/  IMAD R2, R227, c[0x0][0x1a4], R0 ;  /* 0x00006900e3027a24 */ /* 0x000fea00078e0200 */
[----:B------:R-:W-:Y:S01]  /*5e10*/  IADD3 R3, R5, R2, RZ ;  /* 0x0000000205037210 */ /* 0x000fe20007ffe0ff */
[----:B------:R-:W-:Y:S06]  /*5e20*/  @P4 STS.64 [R226+0x9008], RZ ;  /* 0x009008ffe2004388 */ /* 0x000fec0000000a00 */
[----:B------:R-:W-:Y:S04]  /*5e30*/  @P4 STS [R226+0x9000], RZ ;  /* 0x009000ffe2004388 */ /* 0x000fe80000000800 */
[----:B------:R-:W-:Y:S01]  /*5e40*/  @P4 STS [R226+0x9004], RZ ;  /* 0x009004ffe2004388 */ /* 0x000fe20000000800 */
[----:B--2---:R-:W-:Y:S04]  /*5e50*/  LEA R0, P0, R4, R8, 0x6 ;  /* 0x0000000804007211 */ /* 0x004fe800078030ff */
[----:B------:R-:W-:Y:S02]  /*5e60*/  @!P4 LEA R16, P1, R0, c[0x0][0x170], 0x1 ;  /* 0x00005c000010ca11 */ /* 0x000fe400078208ff */
[----:B---3--:R-:W-:Y:S02]  /*5e70*/  LEA.HI.X R3, R4, R7, R3, 0x6, P0 ;  /* 0x0000000704037211 */ /* 0x008fe400000f3403 */
        /* <DEDUP_REMOVED lines=10> */
[----:B------:R-:W-:Y:S02]  /*5f20*/  MOV R7, c[0x0][0x1a4] ;  /* 0x0000690000077a02 */ /* 0x000fe40000000f00 */
[----:B------:R-:W-:Y:S01]  /*5f30*/  @!P3 LEA R8, P1, R2, c[0x0][0x170], 0x1 ;  /* 0x00005c000208ba11 */ /* 0x000fe200078208ff */
[----:B------:R-:W-:Y:S01]  /*5f40*/  @P3 STS.128 [R226+0xa000], RZ ;  /* 0x00a000ffe2003388 */ /* 0x000fe20000000c00 */
[----:B------:R-:W-:Y:S02]  /*5f50*/  LEA.HI.X R4, R6, R3, R7, 0x5, P6 ;  /* 0x0000000306047211 */ /* 0x000fe400030f2c07 */
[C---:B------:R-:W-:Y:S02]  /*5f60*/  @!P4 LEA R14, P6, R2.reuse, c[0x0][0x170], 0x1 ;  /* 0x00005c00020eca11 */ /* 0x040fe400078c08ff */
[C-C-:B------:R-:W-:Y:S02]  /*5f70*/  @!P3 LEA.HI.X R9, R2.reuse, c[0x0][0x174], R4.reuse, 0x1, P1 ;  /* 0x00005d000209ba11 */ /* 0x140fe400008f0c04 */
[C-C-:B------:R-:W-:Y:S01]  /*5f80*/  @!P4 LEA.HI.X R15, R2.reuse, c[0x0][0x174], R4.reuse, 0x1, P6 ;  /* 0x00005d00020fca11 */ /* 0x140fe200030f0c04 */
[----:B------:R-:W-:Y:S01]  /*5f90*/  @!PT LDS RZ, [RZ] ;  /* 0x00000000fffff984 */ /* 0x000fe20000000800 */
[----:B------:R-:W-:Y:S01]  /*5fa0*/  @!PT LDS RZ, [RZ] ;  /* 0x00000000fffff984 */ /* 0x000fe20000000800 */
[----:B------:R-:W-:Y:S01]  /*5fb0*/  @!PT LDS RZ, [RZ] ;  /* 0x00000000fffff984 */ /* 0x000fe20000000800 */
[----:B------:R2:W-:Y:S01]  /*5fc0*/  @!P3 LDGSTS.E.BYPASS.LTC128B.128 [R226+0xa000], [R12.64+0x40] ;  /* 0x0a0000400ce2bfae */ /* 0x0005e2000b901d4a */
[C---:B------:R-:W-:Y:S02]  /*5fd0*/  @!P2 LEA R6, P0, R2.reuse, c[0x0][0x170], 0x1 ;  /* 0x00005c000206aa11 */ /* 0x040fe400078008ff */
[----:B------:R-:W-:Y:S02]  /*5fe0*/  ISETP.GT.AND P5, PT, R227, RZ, PT ;  /* 0x000000ffe300720c */ /* 0x000fe40003fa4270 */
[----:B------:R-:W-:Y:S03]  /*5ff0*/  @!P2 LEA.HI.X R7, R2, c[0x0][0x174], R4, 0x1, P0 ;  /* 0x00005d000207aa11 */ /* 0x000fe600000f0c04 */
[----:B------:R-:W-:Y:S08]  /*6000*/  @P2 STS.128 [R226+0xb000], RZ ;  /* 0x00b000ffe2002388 */ /* 0x000ff00000000c00 */
[----:B------:R-:W-:Y:S01]  /*6010*/  @!PT LDS RZ, [RZ] ;  /* 0x00000000fffff984 */ /* 0x000fe20000000800 */
[----:B------:R-:W-:Y:S01]  /*6020*/  @!PT LDS RZ, [RZ] ;  /* 0x00000000fffff984 */ /* 0x000fe20000000800 */
[----:B------:R-:W-:Y:S01]  /*6030*/  @!PT LDS RZ, [RZ] ;  /* 0x00000000fffff984 */ /* 0x000fe20000000800 */
[----:B------:R3:W-:Y:S08]  /*6040*/  @!P2 LDGSTS.E.BYPASS.LTC128B.128 [R226+0xb000], [R10.64+0x80] ;  /* 0x0b0000800ae2afae */ /* 0x0007f0000b901d4a */
[----:B------:R-:W-:Y:S08]  /*6050*/  @P4 STS.128 [R226+0x9800], RZ ;  /* 0x009800ffe2004388 */ /* 0x000ff00000000c00 */
[----:B------:R-:W-:Y:S01]  /*6060*/  @!PT LDS RZ, [RZ] ;  /* 0x00000000fffff984 */ /* 0x000fe20000000800 */
[----:B------:R-:W-:Y:S01]  /*6070*/  @!PT LDS RZ, [RZ] ;  /* 0x00000000fffff984 */ /* 0x000fe20000000800 */
[----:B------:R-:W-:Y:S01]  /*6080*/  @!PT LDS RZ, [RZ] ;  /* 0x00000000fffff984 */ /* 0x000fe20000000800 */
[----:B------:R2:W-:Y:S08]  /*6090*/  @!P4 LDGSTS.E.BYPASS.LTC128B.128 [R226+0x9800], [R14.64] ;  /* 0x098000000ee2cfae */ /* 0x0005f0000b901d4a */
        /* <DEDUP_REMOVED lines=9> */
[----:B------:R4:W-:Y:S08]  /*6130*/  @!P2 LDGSTS.E.BYPASS.LTC128B.128 [R226+0xb800], [R6.64+0x80] ;  /* 0x0b80008006e2afae */ /* 0x0009f0000b901d4a */
[----:B------:R-:W-:Y:S08]  /*6140*/  LDSM.16.M88.4 R64, [R224] ;  /* 0x00000000e040783b */ /* 0x000ff00000000200 */
[----:B-1----:R-:W4:Y:S08]  /*6150*/  LDSM.16.M88.4 R16, [R221+0x6000] ;  /* 0x00600000dd10783b */ /* 0x002f300000000200 */
[----:B------:R-:W3:Y:S08]  /*6160*/  LDSM.16.M88.4 R60, [R224+0x1000] ;  /* 0x00100000e03c783b */ /* 0x000ef00000000200 */
[----:B------:R-:W1:Y:S08]  /*6170*/  LDSM.16.M88.4 R32, [R221+0x6400] ;  /* 0x00640000dd20783b */ /* 0x000e700000000200 */
[----:B------:R-:W0:Y:S08]  /*6180*/  LDGDEPBAR ;  /* 0x00000000000079af */ /* 0x000e300000000000 */
[----:B------:R-:W5:Y:S01]  /*6190*/  LDSM.16.M88.4 R48, [R221+0x6800] ;  /* 0x00680000dd30783b */ /* 0x000f620000000200 */
[-C--:B----4-:R-:W-:Y:S07]  /*61a0*/  HMMA.16816.F32 R4, R64, R16.reuse, RZ ;  /* 0x000000104004723c */ /* 0x090fee00000018ff */
[----:B------:R-:W4:Y:S01]  /*61b0*/  LDSM.16.M88.4 R108, [R221+0x6c00] ;  /* 0x006c0000dd6c783b */ /* 0x000f220000000200 */
[C---:B---3--:R-:W-:Y:S07]  /*61c0*/  HMMA.16816.F32 R8, R60.reuse, R16, RZ ;  /* 0x000000103c08723c */ /* 0x048fee00000018ff */
[----:B------:R-:W-:Y:S01]  /*61d0*/  LDSM.16.M88.4 R176, [R225] ;  /* 0x00000000e1b0783b */ /* 0x000fe20000000200 */
[-C--:B--2---:R-:W-:Y:S07]  /*61e0*/  HMMA.16816.F32 R12, R60, R18.reuse, RZ ;  /* 0x000000123c0c723c */ /* 0x084fee00000018ff */
[----:B------:R-:W2:Y:S01]  /*61f0*/  LDSM.16.M88.4 R180, [R223+0x6000] ;  /* 0x00600000dfb4783b */ /* 0x000ea20000000200 */
[C---:B------:R-:W-:Y:S07]  /*6200*/  HMMA.16816.F32 R16, R64.reuse, R18, RZ ;  /* 0x000000124010723c */ /* 0x040fee00000018ff */
[----:B------:R-:W3:Y:S01]  /*6210*/  LDSM.16.M88.4 R184, [R225+0x1000] ;  /* 0x00100000e1b8783b */ /* 0x000ee20000000200 */
[-C--:B-1----:R-:W-:Y:S07]  /*6220*/  HMMA.16816.F32 R20, R64, R32.reuse, RZ ;  /* 0x000000204014723c */ /* 0x082fee00000018ff */
[----:B------:R-:W1:Y:S01]  /*6230*/  LDSM.16.M88.4 R188, [R223+0x6400] ;  /* 0x00640000dfbc783b */ /* 0x000e620000000200 */
        /* <DEDUP_REMOVED lines=14> */
[-C--:B----4-:R-:W-:Y:S08]  /*6320*/  HMMA.16816.F32 R52, R64, R108.reuse, RZ ;  /* 0x0000006c4034723c */ /* 0x090ff000000018ff */
[C---:B------:R-:W-:Y:S08]  /*6330*/  HMMA.16816.F32 R56, R60.reuse, R108, RZ ;  /* 0x0000006c3c38723c */ /* 0x040ff000000018ff */
[-C--:B------:R-:W-:Y:S08]  /*6340*/  HMMA.16816.F32 R60, R60, R110.reuse, RZ ;  /* 0x0000006e3c3c723c */ /* 0x080ff000000018ff */
[----:B------:R-:W-:Y:S01]  /*6350*/  HMMA.16816.F32 R64, R64, R110, RZ ;  /* 0x0000006e4040723c */ /* 0x000fe200000018ff */
[----:B------:R-:W-:Y:S07]  /*6360*/  LDSM.16.M88.4 R108, [R224+0x2000] ;  /* 0x00200000e06c783b */ /* 0x000fee0000000200 */
[-C--:B--2---:R-:W-:Y:S08]  /*6370*/  HMMA.16816.F32 R4, R176, R180.reuse, R4 ;  /* 0x000000b4b004723c */ /* 0x084ff00000001804 */
[C---:B---3--:R-:W-:Y:S08]  /*6380*/  HMMA.16816.F32 R8, R184.reuse, R180, R8 ;  /* 0x000000b4b808723c */ /* 0x048ff00000001808 */
[-C--:B------:R-:W-:Y:S08]  /*6390*/  HMMA.16816.F32 R12, R184, R182.reuse, R12 ;  /* 0x000000b6b80c723c */ /* 0x080ff0000000180c */
[C---:B------:R-:W-:Y:S01]  /*63a0*/  HMMA.16816.F32 R16, R176.reuse, R182, R16 ;  /* 0x000000b6b010723c */ /* 0x040fe20000001810 */
[----:B------:R-:W2:Y:S07]  /*63b0*/  LDSM.16.M88.4 R180, [R221+0x7000] ;  /* 0x00700000ddb4783b */ /* 0x000eae0000000200 */
        /* <DEDUP_REMOVED lines=16> */
[-C--:B--2---:R-:W-:Y:S01]  /*64c0*/  HMMA.16816.F32 R4, R108, R180.reuse, R4 ;  /* 0x000000b46c04723c */ /* 0x084fe20000001804 */
[----:B------:R-:W-:Y:S07]  /*64d0*/  LDSM.16.M88.4 R196, [R224+0x5000] ;  /* 0x00500000e0c4783b */ /* 0x000fee0000000200 */
[C---:B-1----:R-:W-:Y:S08]  /*64e0*/  HMMA.16816.F32 R8, R188.reuse, R180, R8 ;  /* 0x000000b4bc08723c */ /* 0x042ff00000001808 */
        /* <DEDUP_REMOVED lines=73> */
[----:B------:R-:W-:Y:S02]  /*6980*/  FMUL.FTZ R17, R17, c[0x0][0x2ec] ;  /* 0x0000bb0011117a20 */ /* 0x000fe40000410000 */
[----:B------:R-:W-:Y:S02]  /*6990*/  FMUL.FTZ R14, R14, c[0x0][0x2ec] ;  /* 0x0000bb000e0e7a20 */ /* 0x000fe40000410000 */
[----:B------:R-:W-:Y:S03]  /*69a0*/  FMUL.FTZ R15, R15, c[0x0][0x2ec] ;  /* 0x0000bb000f0f7a20 */ /* 0x000fe60000410000 */
        /* <DEDUP_REMOVED lines=10> */
[----:B------:R4:W2:Y:S01]  /*6a50*/  MUFU.TANH R190, R13 ;  /* 0x0000000d00be7308 */ /* 0x0008a20000002400 */
[C---:B------:R-:W-:Y:S04]  /*6a60*/  HMMA.16816.F32 R24, R108.reuse, R4, R24 ;  /* 0x000000046c18723c */ /* 0x040fe80000001818 */
[----:B-1----:R-:W-:Y:S02]  /*6a70*/  FMUL.FTZ R16, R18, c[0x0][0x2ec] ;  /* 0x0000bb0012107a20 */ /* 0x002fe40000410000 */
[----:B------:R-:W-:Y:S03]  /*6a80*/  FMUL.FTZ R18, R19, c[0x0][0x2ec] ;  /* 0x0000bb0013127a20 */ /* 0x000fe60000410000 */
[----:B------:R4:W1:Y:S01]  /*6a90*/  MUFU.TANH R189, R14 ;  /* 0x0000000e00bd7308 */ /* 0x0008620000002400 */
[-C--:B------:R-:W-:Y:S08]  /*6aa0*/  HMMA.16816.F32 R28, R108, R6.reuse, R28 ;  /* 0x000000066c1c723c */ /* 0x080ff0000000181c */
[C---:B------:R-:W-:Y:S01]  /*6ab0*/  HMMA.16816.F32 R32, R176.reuse, R6, R32 ;  /* 0x00000006b020723c */ /* 0x040fe20000001820 */
[----:B------:R4:W1:Y:S01]  /*6ac0*/  MUFU.TANH R188, R15 ;  /* 0x0000000f00bc7308 */ /* 0x0008620000002400 */
[----:B------:R-:W1:Y:S01]  /*6ad0*/  LDSM.16.M88.4 R4, [R223+0x8c00] ;  /* 0x008c0000df04783b */ /* 0x000e620000000200 */
[----:B------:R-:W-:Y:S04]  /*6ae0*/  DEPBAR.LE SB0, 0x0 ;  /* 0x000080000000791a */ /* 0x000fe80000000000 */
[----:B------:R-:W-:Y:S02]  /*6af0*/  FMUL.FTZ R20, R20, c[0x0][0x2ec] ;  /* 0x0000bb0014147a20 */ /* 0x000fe40000410000 */
[----:B------:R-:W-:Y:S02]  /*6b00*/  FMUL.FTZ R21, R21, c[0x0][0x2ec] ;  /* 0x0000bb0015157a20 */ /* 0x000fe40000410000 */
[----:B------:R-:W1:Y:S01]  /*6b10*/  MUFU.TANH R17, R17 ;  /* 0x0000001100117308 */ /* 0x000e620000002400 */
[----:B------:R-:W-:Y:S01]  /*6b20*/  BAR.SYNC.DEFER_BLOCKING 0x0 ;  /* 0x0000000000007b1d */ /* 0x000fe20000010000 */
[----:B------:R-:W-:Y:S01]  /*6b30*/  FMUL.FTZ R22, R22, c[0x0][0x2ec] ;  /* 0x0000bb0016167a20 */ /* 0x000fe20000410000 */
[-C--:B-----5:R-:W-:Y:S05]  /*6b40*/  HMMA.16816.F32 R36, R176, R8.reuse, R36 ;  /* 0x00000008b024723c */ /* 0x0a0fea0000001824 */
[----:B------:R-:W-:Y:S02]  /*6b50*/  FMUL.FTZ R23, R23, c[0x0][0x2ec] ;  /* 0x0000bb0017177a20 */ /* 0x000fe40000410000 */
[----:B------:R-:W1:Y:S01]  /*6b60*/  MUFU.TANH R16, R16 ;  /* 0x0000001000107308 */ /* 0x000e620000002400 */
[----:B------:R-:W-:Y:S01]  /*6b70*/  FMUL.FTZ R24, R24, c[0x0][0x2ec] ;  /* 0x0000bb0018187a20 */ /* 0x000fe20000410000 */
[C---:B------:R-:W-:Y:S04]  /*6b80*/  HMMA.16816.F32 R40, R108.reuse, R8, R40 ;  /* 0x000000086c28723c */ /* 0x040fe80000001828 */
[----:B------:R-:W-:Y:S02]  /*6b90*/  FMUL.FTZ R25, R25, c[0x0][0x2ec] ;  /* 0x0000bb0019197a20 */ /* 0x000fe40000410000 */
[----:B------:R-:W-:Y:S02]  /*6ba0*/  FMUL.FTZ R26, R26, c[0x0][0x2ec] ;  /* 0x0000bb001a1a7a20 */ /* 0x000fe40000410000 */
[----:B------:R-:W2:Y:S01]  /*6bb0*/  MUFU.TANH R18, R18 ;  /* 0x0000001200127308 */ /* 0x000ea20000002400 */
[-C--:B------:R-:W-:Y:S03]  /*6bc0*/  HMMA.16816.F32 R44, R108, R10.reuse, R44 ;  /* 0x0000000a6c2c723c */ /* 0x080fe6000000182c */
[----:B------:R-:W-:Y:S02]  /*6bd0*/  FMUL.FTZ R27, R27, c[0x0][0x2ec] ;  /* 0x0000bb001b1b7a20 */ /* 0x000fe40000410000 */
[----:B------:R-:W-:Y:S02]  /*6be0*/  FMUL.FTZ R28, R28, c[0x0][0x2ec] ;  /* 0x0000bb001c1c7a20 */ /* 0x000fe40000410000 */
[----:B------:R-:W-:Y:S01]  /*6bf0*/  FMUL.FTZ R29, R29, c[0x0][0x2ec] ;  /* 0x0000bb001d1d7a20 */ /* 0x000fe20000410000 */
[C---:B------:R-:W-:Y:S01]  /*6c00*/  HMMA.16816.F32 R48, R176.reuse, R10, R48 ;  /* 0x0000000ab030723c */ /* 0x040fe20000001830 */
[----:B------:R4:W2:Y:S03]  /*6c10*/  MUFU.TANH R193, R20 ;  /* 0x0000001400c17308 */ /* 0x0008a60000002400 */
[----:B------:R-:W-:Y:S02]  /*6c20*/  FMUL.FTZ R30, R30, c[0x0][0x2ec] ;  /* 0x0000bb001e1e7a20 */ /* 0x000fe40000410000 */
[----:B------:R-:W-:Y:S02]  /*6c30*/  FMUL.FTZ R31, R31, c[0x0][0x2ec] ;  /* 0x0000bb001f1f7a20 */ /* 0x000fe40000410000 */
[-C--:B-1----:R-:W-:Y:S03]  /*6c40*/  HMMA.16816.F32 R52, R176, R4.reuse, R52 ;  /* 0x00000004b034723c */ /* 0x082fe60000001834 */
        /* <DEDUP_REMOVED lines=47> */
[----:B------:R-:W-:Y:S05]  /*6f40*/  FMUL.FTZ R67, R67, c[0x0][0x2ec] ;  /* 0x0000bb0043437a20 */ /* 0x000fea0000410000 */
        /* <DEDUP_REMOVED lines=39> */
.L_x_542:
[----:B------:R-:W-:Y:S01]  /*71c0*/  FMNMX.FTZ R0, R181, R100, !PT ;  /* 0x00000064b5007209 */ /* 0x000fe20007810000 */
[----:B------:R-:W-:Y:S01]  /*71d0*/  LDSM.16.MT88.4 R20, [R220+0x9000] ;  /* 0x00900000dc14783b */ /* 0x000fe20000004200 */
[----:B------:R-:W-:Y:S02]  /*71e0*/  IADD3 R227, R227, -0x1, RZ ;  /* 0xffffffffe3e37810 */ /* 0x000fe40007ffe0ff */
[----:B------:R-:W-:Y:S02]  /*71f0*/  FMNMX.FTZ R2, R186, R0, !PT ;  /* 0x00000000ba027209 */ /* 0x000fe40007810000 */
[----:B------:R-:W-:Y:S02]  /*7200*/  FMNMX.FTZ R0, R182, R105, !PT ;  /* 0x00000069b6007209 */ /* 0x000fe40007810000 */
[----:B------:R-:W-:Y:S01]  /*7210*/  FMNMX.FTZ R3, R180, R2, !PT ;  /* 0x00000002b4037209 */ /* 0x000fe20007810000 */
[----:B------:R-:W-:Y:S01]  /*7220*/  LDSM.16.MT88.4 R36, [R222+0x9000] ;  /* 0x00900000de24783b */ /* 0x000fe20000004200 */
[----:B------:R-:W-:Y:S02]  /*7230*/  FMNMX.FTZ R2, R187, R0, !PT ;  /* 0x00000000bb027209 */ /* 0x000fe40007810000 */
[----:B-1----:R-:W-:Y:S02]  /*7240*/  FMNMX.FTZ R4, R17, R3, !PT ;  /* 0x0000000311047209 */ /* 0x002fe40007810000 */
        /* <DEDUP_REMOVED lines=73> */
[----:B----4-:R-:W-:Y:S01]  /*76e0*/  FMNMX.FTZ R4, R4, R5, !PT ;  /* 0x0000000504047209 */ /* 0x010fe20007810000 */
[----:B------:R3:W4:Y:S06]  /*76f0*/  MUFU.EX2 R101, R0 ;  /* 0x0000000000657308 */ /* 0x00072c0000000800 */
        /* <DEDUP_REMOVED lines=11> */
[----:B----4-:R-:W-:Y:S02]  /*77b0*/  FMUL.FTZ R48, R101, R156 ;  /* 0x0000009c65307220 */ /* 0x010fe40000410000 */
[--C-:B------:R-:W-:Y:S02]  /*77c0*/  FFMA.FTZ R4, R181, c[0x0][0x23c], -R105.reuse ;  /* 0x00008f00b5047a23 */ /* 0x100fe40000010869 */
[--C-:B------:R-:W-:Y:S02]  /*77d0*/  FFMA.FTZ R5, R186, c[0x0][0x23c], -R105.reuse ;  /* 0x00008f00ba057a23 */ /* 0x100fe40000010869 */
[--C-:B------:R-:W-:Y:S02]  /*77e0*/  FFMA.FTZ R41, R193, c[0x0][0x23c], -R105.reuse ;  /* 0x00008f00c1297a23 */ /* 0x100fe40000010869 */
[----:B------:R3:W-:Y:S01]  /*77f0*/  MUFU.EX2 R9, R4 ;  /* 0x0000000400097308 */ /* 0x0007e20000000800 */
[--C-:B------:R-:W-:Y:S02]  /*7800*/  FFMA.FTZ R44, R195, c[0x0][0x23c], -R105.reuse ;  /* 0x00008f00c32c7a23 */ /* 0x100fe40000010869 */
[--C-:B------:R-:W-:Y:S02]  /*7810*/  FFMA.FTZ R57, R194, c[0x0][0x23c], -R105.reuse ;  /* 0x00008f00c2397a23 */ /* 0x100fe40000010869 */
[----:B------:R-:W-:Y:S02]  /*7820*/  FFMA.FTZ R60, R196, c[0x0][0x23c], -R105 ;  /* 0x00008f00c43c7a23 */ /* 0x000fe40000010869 */
[C---:B------:R-:W-:Y:S02]  /*7830*/  FMUL.FTZ R64, R101.reuse, R172 ;  /* 0x000000ac65407220 */ /* 0x040fe40000410000 */
[C---:B------:R-:W-:Y:S01]  /*7840*/  FMUL.FTZ R68, R101.reuse, R68 ;  /* 0x0000004465447220 */ /* 0x040fe20000410000 */
[----:B------:R4:W-:Y:S01]  /*7850*/  MUFU.EX2 R186, R5 ;  /* 0x0000000500ba7308 */ /* 0x0009e20000000800 */
[C---:B------:R-:W-:Y:S02]  /*7860*/  FMUL.FTZ R69, R101.reuse, R69 ;  /* 0x0000004565457220 */ /* 0x040fe40000410000 */
[----:B------:R-:W-:Y:S02]  /*7870*/  FMUL.FTZ R80, R101, R80 ;  /* 0x0000005065507220 */ /* 0x000fe40000410000 */
[----:B-1----:R-:W-:Y:S02]  /*7880*/  FADD.FTZ R0, -R102, R106 ;  /* 0x0000006a66007221 */ /* 0x002fe40000010100 */
[----:B------:R-:W-:Y:S02]  /*7890*/  FMUL.FTZ R106, R103, c[0x0][0x23c] ;  /* 0x00008f00676a7a20 */ /* 0x000fe40000410000 */
[----:B------:R-:W-:Y:S02]  /*78a0*/  FMUL.FTZ R0, R0, c[0x0][0x23c] ;  /* 0x00008f0000007a20 */ /* 0x000fe40000410000 */
[----:B--2---:R-:W-:Y:S01]  /*78b0*/  FMUL.FTZ R19, R100, R127 ;  /* 0x0000007f64137220 */ /* 0x004fe20000410000 */
[----:B------:R-:W-:Y:S01]  /*78c0*/  FSEL R106, R106, RZ, P0 ;  /* 0x000000ff6a6a7208 */ /* 0x000fe20000000000 */
[----:B------:R1:W2:Y:S01]  /*78d0*/  MUFU.EX2 R2, R0 ;  /* 0x0000000000027308 */ /* 0x0002a20000000800 */
[----:B------:R-:W-:Y:S01]  /*78e0*/  FSETP.NEU.FTZ.AND P0, PT, R102, -INF , PT ;  /* 0xff8000006600780b */ /* 0x000fe20003f1d000 */
[----:B------:R-:W-:Y:S02]  /*78f0*/  FMUL.FTZ R50, R100, R158 ;  /* 0x0000009e64327220 */ /* 0x000fe40000410000 */
[--C-:B---3--:R-:W-:Y:S02]  /*7900*/  FFMA.FTZ R4, R182, c[0x0][0x23c], -R106.reuse ;  /* 0x00008f00b6047a23 */ /* 0x108fe4000001086a */
[--C-:B------:R-:W-:Y:S02]  /*7910*/  FFMA.FTZ R111, R200, c[0x0][0x23c], -R106.reuse ;  /* 0x00008f00c86f7a23 */ /* 0x100fe4000001086a */
[--C-:B------:R-:W-:Y:S02]  /*7920*/  FFMA.FTZ R49, R197, c[0x0][0x23c], -R106.reuse ;  /* 0x00008f00c5317a23 */ /* 0x100fe4000001086a */
[----:B------:R3:W-:Y:S01]  /*7930*/  MUFU.EX2 R8, R4 ;  /* 0x0000000400087308 */ /* 0x0007e20000000800 */
[--C-:B----4-:R-:W-:Y:S02]  /*7940*/  FFMA.FTZ R5, R18, c[0x0][0x23c], -R106.reuse ;  /* 0x00008f0012057a23 */ /* 0x110fe4000001086a */
[C---:B------:R-:W-:Y:S02]  /*7950*/  FMUL.FTZ R18, R100.reuse, R126 ;  /* 0x0000007e64127220 */ /* 0x040fe40000410000 */
[----:B------:R-:W-:Y:S02]  /*7960*/  FMUL.FTZ R51, R100, R159 ;  /* 0x0000009f64337220 */ /* 0x000fe40000410000 */
[--C-:B------:R-:W-:Y:S02]  /*7970*/  FFMA.FTZ R65, R198, c[0x0][0x23c], -R106.reuse ;  /* 0x00008f00c6417a23 */ /* 0x100fe4000001086a */
[C---:B------:R-:W-:Y:S01]  /*7980*/  FMUL.FTZ R66, R100.reuse, R174 ;  /* 0x000000ae64427220 */ /* 0x040fe20000410000 */
[----:B------:R-:W4:Y:S01]  /*7990*/  MUFU.EX2 R31, R5 ;  /* 0x00000005001f7308 */ /* 0x000f220000000800 */
        /* <DEDUP_REMOVED lines=10> */
[--C-:B---3--:R-:W-:Y:S02]  /*7a40*/  FFMA.FTZ R4, R187, c[0x0][0x23c], -R106.reuse ;  /* 0x00008f00bb047a23 */ /* 0x108fe4000001086a */
[----:B------:R-:W-:Y:S01]  /*7a50*/  FMUL.FTZ R24, R2, R132 ;  /* 0x0000008402187220 */ /* 0x000fe20000410000 */
[----:B------:R-:W-:Y:S01]  /*7a60*/  FSEL R110, R110, RZ, P0 ;  /* 0x000000ff6e6e7208 */ /* 0x000fe20000000000 */
[C---:B------:R-:W-:Y:S01]  /*7a70*/  FMUL.FTZ R25, R2.reuse, R133 ;  /* 0x0000008502197220 */ /* 0x040fe20000410000 */
[----:B------:R2:W-:Y:S01]  /*7a80*/  MUFU.EX2 R187, R4 ;  /* 0x0000000400bb7308 */ /* 0x0005e20000000800 */
[C---:B------:R-:W-:Y:S02]  /*7a90*/  FMUL.FTZ R28, R2.reuse, R136 ;  /* 0x00000088021c7220 */ /* 0x040fe40000410000 */
[C---:B------:R-:W-:Y:S01]  /*7aa0*/  FMUL.FTZ R29, R2.reuse, R137 ;  /* 0x00000089021d7220 */ /* 0x040fe20000410000 */
[----:B----4-:R-:W-:Y:S01]  /*7ab0*/  MOV R136, R31 ;  /* 0x0000001f00887202 */ /* 0x010fe20000000f00 */
[C---:B------:R-:W-:Y:S02]  /*7ac0*/  FMUL.FTZ R40, R2.reuse, R148 ;  /* 0x0000009402287220 */ /* 0x040fe40000410000 */
[C---:B------:R-:W-:Y:S02]  /*7ad0*/  FMUL.FTZ R45, R2.reuse, R153 ;  /* 0x00000099022d7220 */ /* 0x040fe40000410000 */
[C---:B------:R-:W-:Y:S01]  /*7ae0*/  FMUL.FTZ R56, R2.reuse, R164 ;  /* 0x000000a402387220 */ /* 0x040fe20000410000 */
[----:B------:R-:W3:Y:S01]  /*7af0*/  MUFU.EX2 R0, R0 ;  /* 0x0000000000007308 */ /* 0x000ee20000000800 */
[----:B------:R-:W-:Y:S02]  /*7b00*/  FMUL.FTZ R61, R2, R169 ;  /* 0x000000a9023d7220 */ /* 0x000fe40000410000 */
[----:B------:R-:W-:Y:S02]  /*7b10*/  FMUL.FTZ R71, R100, R71 ;  /* 0x0000004764477220 */ /* 0x000fe40000410000 */
[C---:B-1----:R-:W-:Y:S02]  /*7b20*/  FMUL.FTZ R65, R101.reuse, R173 ;  /* 0x000000ad65417220 */ /* 0x042fe40000410000 */
[C---:B------:R-:W-:Y:S01]  /*7b30*/  FMUL.FTZ R72, R2.reuse, R72 ;  /* 0x0000004802487220 */ /* 0x040fe20000410000 */
[----:B------:R-:W-:Y:S01]  /*7b40*/  LDSM.16.MT88.4 R172, [R222+0xac00] ;  /* 0x00ac0000deac783b */ /* 0x000fe20000004200 */
[C---:B------:R-:W-:Y:S02]  /*7b50*/  FMUL.FTZ R73, R2.reuse, R73 ;  /* 0x0000004902497220 */ /* 0x040fe40000410000 */
[C---:B------:R-:W-:Y:S02]  /*7b60*/  FMUL.FTZ R76, R2.reuse, R76 ;  /* 0x0000004c024c7220 */ /* 0x040fe40000410000 */
[----:B------:R-:W-:Y:S02]  /*7b70*/  FMUL.FTZ R77, R2, R77 ;  /* 0x0000004d024d7220 */ /* 0x000fe40000410000 */
[----:B--2---:R-:W-:Y:S01]  /*7b80*/  FFMA.FTZ R4, R180, c[0x0][0x23c], -R105 ;  /* 0x00008f00b4047a23 */ /* 0x004fe20000010869 */
[----:B------:R-:W-:Y:S01]  /*7b90*/  MOV R180, R9 ;  /* 0x0000000900b47202 */ /* 0x000fe20000000f00 */
[----:B------:R-:W-:Y:S02]  /*7ba0*/  FFMA.FTZ R9, R190, c[0x0][0x23c], -R107 ;  /* 0x00008f00be097a23 */ /* 0x000fe4000001086b */
[----:B------:R1:W-:Y:S01]  /*7bb0*/  MUFU.EX2 R7, R4 ;  /* 0x0000000400077308 */ /* 0x0003e20000000800 */
[----:B------:R-:W-:Y:S02]  /*7bc0*/  FMUL.FTZ R81, R101, R81 ;  /* 0x0000005165517220 */ /* 0x000fe40000410000 */
[----:B------:R-:W-:Y:S02]  /*7bd0*/  FMUL.FTZ R82, R100, R82 ;  /* 0x0000005264527220 */ /* 0x000fe40000410000 */
[C---:B---3--:R-:W-:Y:S02]  /*7be0*/  FMUL.FTZ R10, R0.reuse, R114 ;  /* 0x00000072000a7220 */ /* 0x048fe40000410000 */
[C---:B------:R-:W-:Y:S02]  /*7bf0*/  FMUL.FTZ R11, R0.reuse, R115 ;  /* 0x00000073000b7220 */ /* 0x040fe40000410000 */
[C---:B------:R-:W-:Y:S01]  /*7c00*/  FMUL.FTZ R14, R0.reuse, R122 ;  /* 0x0000007a000e7220 */ /* 0x040fe20000410000 */
[----:B------:R2:W3:Y:S01]  /*7c10*/  MUFU.EX2 R30, R9 ;  /* 0x00000009001e7308 */ /* 0x0004e20000000800 */
[C---:B------:R-:W-:Y:S02]  /*7c20*/  FMUL.FTZ R15, R0.reuse, R123 ;  /* 0x0000007b000f7220 */ /* 0x040fe40000410000 */
[C---:B------:R-:W-:Y:S01]  /*7c30*/  FMUL.FTZ R26, R0.reuse, R134 ;  /* 0x00000086001a7220 */ /* 0x040fe20000410000 */
[----:B------:R-:W4:Y:S01]  /*7c40*/  LDSM.16.MT88.4 R120, [R222+0xa000] ;  /* 0x00a00000de78783b */ /* 0x000f220000004200 */
[C---:B------:R-:W-:Y:S02]  /*7c50*/  FMUL.FTZ R27, R0.reuse, R135 ;  /* 0x00000087001b7220 */ /* 0x040fe40000410000 */
[C---:B------:R-:W-:Y:S02]  /*7c60*/  FMUL.FTZ R42, R0.reuse, R150 ;  /* 0x00000096002a7220 */ /* 0x040fe40000410000 */
[C---:B------:R-:W-:Y:S02]  /*7c70*/  FMUL.FTZ R43, R0.reuse, R151 ;  /* 0x00000097002b7220 */ /* 0x040fe40000410000 */
[C---:B------:R-:W-:Y:S02]  /*7c80*/  FMUL.FTZ R46, R0.reuse, R154 ;  /* 0x0000009a002e7220 */ /* 0x040fe40000410000 */
[C---:B------:R-:W-:Y:S02]  /*7c90*/  FMUL.FTZ R47, R0.reuse, R155 ;  /* 0x0000009b002f7220 */ /* 0x040fe40000410000 */
[----:B-1----:R-:W-:Y:S02]  /*7ca0*/  FFMA.FTZ R4, R17, c[0x0][0x23c], -R105 ;  /* 0x00008f0011047a23 */ /* 0x002fe40000010869 */
[C---:B------:R-:W-:Y:S02]  /*7cb0*/  FMUL.FTZ R17, R101.reuse, R125 ;  /* 0x0000007d65117220 */ /* 0x040fe40000410000 */
[----:B------:R-:W1:Y:S01]  /*7cc0*/  MUFU.EX2 R32, R4 ;  /* 0x0000000400207308 */ /* 0x000e620000000800 */
[C---:B------:R-:W-:Y:S02]  /*7cd0*/  FMUL.FTZ R58, R0.reuse, R166 ;  /* 0x000000a6003a7220 */ /* 0x040fe40000410000 */
[----:B------:R-:W-:Y:S02]  /*7ce0*/  FMUL.FTZ R59, R0, R167 ;  /* 0x000000a7003b7220 */ /* 0x000fe40000410000 */
[----:B--2---:R-:W-:Y:S01]  /*7cf0*/  FMUL.FTZ R9, R2, R113 ;  /* 0x0000007102097220 */ /* 0x004fe20000410000 */
[----:B---3--:R-:W-:Y:S01]  /*7d00*/  MOV R137, R30 ;  /* 0x0000001e00897202 */ /* 0x008fe20000000f00 */
[C---:B------:R-:W-:Y:S02]  /*7d10*/  FMUL.FTZ R62, R0.reuse, R170 ;  /* 0x000000aa003e7220 */ /* 0x040fe40000410000 */
[C---:B------:R-:W-:Y:S02]  /*7d20*/  FMUL.FTZ R63, R0.reuse, R171 ;  /* 0x000000ab003f7220 */ /* 0x040fe40000410000 */
[C---:B------:R-:W-:Y:S02]  /*7d30*/  FMUL.FTZ R74, R0.reuse, R74 ;  /* 0x0000004a004a7220 */ /* 0x040fe40000410000 */
[C---:B------:R-:W-:Y:S02]  /*7d40*/  FMUL.FTZ R75, R0.reuse, R75 ;  /* 0x0000004b004b7220 */ /* 0x040fe40000410000 */
[C---:B------:R-:W-:Y:S02]  /*7d50*/  FMUL.FTZ R78, R0.reuse, R78 ;  /* 0x0000004e004e7220 */ /* 0x040fe40000410000 */
[----:B------:R-:W-:Y:S02]  /*7d60*/  FMUL.FTZ R79, R0, R79 ;  /* 0x0000004f004f7220 */ /* 0x000fe40000410000 */
[----:B------:R-:W-:Y:S02]  /*7d70*/  FMUL.FTZ R83, R100, R83 ;  /* 0x0000005364537220 */ /* 0x000fe40000410000 */
[C---:B------:R-:W-:Y:S02]  /*7d80*/  FMUL.FTZ R84, R101.reuse, R84 ;  /* 0x0000005465547220 */ /* 0x040fe40000410000 */
[C---:B------:R-:W-:Y:S01]  /*7d90*/  FMUL.FTZ R85, R101.reuse, R85 ;  /* 0x0000005565557220 */ /* 0x040fe20000410000 */
[----:B-1----:R-:W-:Y:S01]  /*7da0*/  MOV R135, R32 ;  /* 0x0000002000877202 */ /* 0x002fe20000000f00 */
[----:B------:R-:W-:Y:S02]  /*7db0*/  FFMA.FTZ R4, R16, c[0x0][0x23c], -R106 ;  /* 0x00008f0010047a23 */ /* 0x000fe4000001086a */
[C---:B------:R-:W-:Y:S02]  /*7dc0*/  FMUL.FTZ R16, R101.reuse, R124 ;  /* 0x0000007c65107220 */ /* 0x040fe40000410000 */
[----:B------:R1:W-:Y:S01]  /*7dd0*/  MUFU.EX2 R6, R4 ;  /* 0x0000000400067308 */ /* 0x0003e20000000800 */
[----:B------:R-:W2:Y:S01]  /*7de0*/  LDSM.16.MT88.4 R124, [R220+0xb000] ;  /* 0x00b00000dc7c783b */ /* 0x000ea20000004200 */
[C---:B------:R-:W-:Y:S02]  /*7df0*/  FMUL.FTZ R86, R100.reuse, R86 ;  /* 0x0000005664567220 */ /* 0x040fe40000410000 */
[----:B------:R-:W-:Y:S02]  /*7e00*/  FMUL.FTZ R87, R100, R87 ;  /* 0x0000005764577220 */ /* 0x000fe40000410000 */
        /* <DEDUP_REMOVED lines=9> */
[----:B-1----:R-:W-:Y:S01]  /*7ea0*/  FFMA.FTZ R4, R184, c[0x0][0x23c], -R107 ;  /* 0x00008f00b8047a23 */ /* 0x002fe2000001086b */
[----:B------:R-:W-:Y:S01]  /*7eb0*/  MOV R184, R8 ;  /* 0x0000000800b87202 */ /* 0x000fe20000000f00 */
[----:B------:R-:W-:Y:S02]  /*7ec0*/  FMUL.FTZ R8, R2, R112 ;  /* 0x0000007002087220 */ /* 0x000fe40000410000 */
[----:B------:R1:W-:Y:S01]  /*7ed0*/  MUFU.EX2 R182, R4 ;  /* 0x0000000400b67308 */ /* 0x0003e20000000800 */
[----:B------:R-:W-:Y:S02]  /*7ee0*/  FMUL.FTZ R97, R101, R97 ;  /* 0x0000006165617220 */ /* 0x000fe40000410000 */
[C---:B------:R-:W-:Y:S02]  /*7ef0*/  FMUL.FTZ R98, R100.reuse, R98 ;  /* 0x0000006264627220 */ /* 0x040fe40000410000 */
[----:B------:R-:W-:Y:S02]  /*7f00*/  FMUL.FTZ R99, R100, R99 ;  /* 0x0000006364637220 */ /* 0x000fe40000410000 */
[----:B------:R-:W-:Y:S02]  /*7f10*/  FFMA.FTZ R132, R210, c[0x0][0x23c], -R105 ;  /* 0x00008f00d2847a23 */ /* 0x000fe40000010869 */
[--C-:B------:R-:W-:Y:S02]  /*7f20*/  FFMA.FTZ R108, R108, c[0x0][0x23c], -R110.reuse ;  /* 0x00008f006c6c7a23 */ /* 0x100fe4000001086e */
[--C-:B-1----:R-:W-:Y:S04]  /*7f30*/  FFMA.FTZ R4, R191, c[0x0][0x23c], -R107.reuse ;  /* 0x00008f00bf047a23 */ /* 0x102fe8000001086b */
[----:B------:R1:W3:Y:S02]  /*7f40*/  MUFU.EX2 R5, R4 ;  /* 0x0000000400057308 */ /* 0x0002e40000000800 */
[--C-:B-1----:R-:W-:Y:S08]  /*7f50*/  FFMA.FTZ R4, R183, c[0x0][0x23c], -R110.reuse ;  /* 0x00008f00b7047a23 */ /* 0x102ff0000001086e */
[----:B------:R1:W-:Y:S10]  /*7f60*/  MUFU.EX2 R183, R60 ;  /* 0x0000003c00b77308 */ /* 0x0003f40000000800 */
[----:B------:R5:W-:Y:S01]  /*7f70*/  MUFU.EX2 R191, R4 ;  /* 0x0000000400bf7308 */ /* 0x000be20000000800 */
[----:B-1----:R-:W-:Y:S02]  /*7f80*/  FMUL.FTZ R60, R2, R168 ;  /* 0x000000a8023c7220 */ /* 0x002fe40000410000 */
[--C-:B-----5:R-:W-:Y:S01]  /*7f90*/  FFMA.FTZ R4, R192, c[0x0][0x23c], -R110.reuse ;  /* 0x00008f00c0047a23 */ /* 0x120fe2000001086e */
[----:B---3--:R-:W-:Y:S06]  /*7fa0*/  MOV R192, R5 ;  /* 0x0000000500c07202 */ /* 0x008fec0000000f00 */
[----:B------:R1:W3:Y:S01]  /*7fb0*/  MUFU.EX2 R5, R4 ;  /* 0x0000000400057308 */ /* 0x0002e20000000800 */
[----:B------:R-:W-:Y:S01]  /*7fc0*/  F2FP.PACK_AB R112, R192, R182 ;  /* 0x000000b6c070723e */ /* 0x000fe200000000ff */
[--C-:B-1----:R-:W-:Y:S01]  /*7fd0*/  FFMA.FTZ R4, R185, c[0x0][0x23c], -R107.reuse ;  /* 0x00008f00b9047a23 */ /* 0x102fe2000001086b */
[----:B---3--:R-:W-:Y:S07]  /*7fe0*/  MOV R190, R5 ;  /* 0x0000000500be7202 */ /* 0x008fee0000000f00 */
[----:B------:R1:W-:Y:S01]  /*7ff0*/  MUFU.EX2 R185, R111 ;  /* 0x0000006f00b97308 */ /* 0x0003e20000000800 */
[----:B------:R-:W-:Y:S01]  /*8000*/  FMUL.FTZ R5, R101, R117 ;  /* 0x0000007565057220 */ /* 0x000fe20000410000 */
[----:B------:R-:W-:Y:S02]  /*8010*/  F2FP.PACK_AB R117, R187, R184 ;  /* 0x000000b8bb75723e */ /* 0x000fe400000000ff */
[----:B------:R-:W-:Y:S06]  /*8020*/  F2FP.PACK_AB R113, R190, R191 ;  /* 0x000000bfbe71723e */ /* 0x000fec00000000ff */
[----:B------:R3:W5:Y:S01]  /*8030*/  MUFU.EX2 R34, R4 ;  /* 0x0000000400227308 */ /* 0x0007620000000800 */
[--C-:B-1----:R-:W-:Y:S09]  /*8040*/  FFMA.FTZ R111, R201, c[0x0][0x23c], -R107.reuse ;  /* 0x00008f00c96f7a23 */ /* 0x102ff2000001086b */
[----:B------:R1:W-:Y:S01]  /*8050*/  MUFU.EX2 R252, R111 ;  /* 0x0000006f00fc7308 */ /* 0x0003e20000000800 */
[--C-:B---3--:R-:W-:Y:S01]  /*8060*/  FFMA.FTZ R4, R189, c[0x0][0x23c], -R110.reuse ;  /* 0x00008f00bd047a23 */ /* 0x108fe2000001086e */
[----:B------:R-:W-:Y:S01]  /*8070*/  MOV R189, R7 ;  /* 0x0000000700bd7202 */ /* 0x000fe20000000f00 */
[----:B------:R-:W-:Y:S01]  /*8080*/  FMUL.FTZ R7, R100, R119 ;  /* 0x0000007764077220 */ /* 0x000fe20000410000 */
[----:B-----5:R-:W-:Y:S06]  /*8090*/  F2FP.PACK_AB R114, R30, R34 ;  /* 0x000000221e72723e */ /* 0x020fec00000000ff */
[----:B------:R3:W5:Y:S01]  /*80a0*/  MUFU.EX2 R33, R4 ;  /* 0x0000000400217308 */ /* 0x0007620000000800 */
[----:B------:R-:W-:Y:S01]  /*80b0*/  FMUL.FTZ R30, R0, R138 ;  /* 0x0000008a001e7220 */ /* 0x000fe20000410000 */
[----:B------:R-:W-:Y:S01]  /*80c0*/  MOV R133, R34 ;  /* 0x0000002200857202 */ /* 0x000fe20000000f00 */
[----:B------:R-:W-:Y:S02]  /*80d0*/  FMUL.FTZ R34, R100, R142 ;  /* 0x0000008e64227220 */ /* 0x000fe40000410000 */
[--C-:B-1----:R-:W-:Y:S05]  /*80e0*/  FFMA.FTZ R111, R202, c[0x0][0x23c], -R107.reuse ;  /* 0x00008f00ca6f7a23 */ /* 0x102fea000001086b */
[----:B------:R1:W-:Y:S01]  /*80f0*/  MUFU.EX2 R251, R111 ;  /* 0x0000006f00fb7308 */ /* 0x0003e20000000800 */
[--C-:B---3--:R-:W-:Y:S01]  /*8100*/  FFMA.FTZ R4, R188, c[0x0][0x23c], -R110.reuse ;  /* 0x00008f00bc047a23 */ /* 0x108fe2000001086e */
[----:B------:R-:W-:Y:S01]  /*8110*/  MOV R188, R6 ;  /* 0x0000000600bc7202 */ /* 0x000fe20000000f00 */
[----:B------:R-:W-:Y:S01]  /*8120*/  FMUL.FTZ R6, R100, R118 ;  /* 0x0000007664067220 */ /* 0x000fe20000410000 */
[----:B------:R-:W-:Y:S06]  /*8130*/  F2FP.PACK_AB R118, R32, R189 ;  /* 0x000000bd2076723e */ /* 0x000fec00000000ff */
[----:B------:R3:W2:Y:S01]  /*8140*/  MUFU.EX2 R35, R4 ;  /* 0x0000000400237308 */ /* 0x0006a20000000800 */
[----:B------:R-:W-:Y:S01]  /*8150*/  F2FP.PACK_AB R119, R31, R188 ;  /* 0x000000bc1f77723e */ /* 0x000fe200000000ff */
[----:B------:R-:W-:Y:S01]  /*8160*/  FMUL.FTZ R31, R0, R139 ;  /* 0x0000008b001f7220 */ /* 0x000fe20000410000 */
[-C--:B-----5:R-:W-:Y:S01]  /*8170*/  MOV R134, R33.reuse ;  /* 0x0000002100867202 */ /* 0x0a0fe20000000f00 */
[----:B------:R-:W-:Y:S06]  /*8180*/  FMUL.FTZ R32, R101, R140 ;  /* 0x0000008c65207220 */ /* 0x000fec0000410000 */
[----:B------:R5:W-:Y:S01]  /*8190*/  MUFU.EX2 R139, R41 ;  /* 0x00000029008b7308 */ /* 0x000be20000000800 */
[--C-:B-1----:R-:W-:Y:S09]  /*81a0*/  FFMA.FTZ R111, R203, c[0x0][0x23c], -R110.reuse ;  /* 0x00008f00cb6f7a23 */ /* 0x102ff2000001086e */
[----:B------:R1:W-:Y:S01]  /*81b0*/  MUFU.EX2 R250, R111 ;  /* 0x0000006f00fa7308 */ /* 0x0003e20000000800 */
[----:B---3--:R-:W-:Y:S01]  /*81c0*/  FMUL.FTZ R4, R101, R116 ;  /* 0x0000007465047220 */ /* 0x008fe20000410000 */
[----:B------:R-:W-:Y:S02]  /*81d0*/  F2FP.PACK_AB R116, R186, R180 ;  /* 0x000000b4ba74723e */ /* 0x000fe400000000ff */
[----:B--2---:R-:W-:Y:S01]  /*81e0*/  F2FP.PACK_AB R115, R35, R33 ;  /* 0x000000212373723e */ /* 0x004fe200000000ff */
[C---:B------:R-:W-:Y:S01]  /*81f0*/  FMUL.FTZ R33, R101.reuse, R141 ;  /* 0x0000008d65217220 */ /* 0x040fe20000410000 */
[----:B------:R-:W-:Y:S04]  /*8200*/  MOV R138, R35 ;  /* 0x00000023008a7202 */ /* 0x000fe80000000f00 */
[----:B------:R2:W-:Y:S01]  /*8210*/  MUFU.EX2 R141, R44 ;  /* 0x0000002c008d7308 */ /* 0x0005e20000000800 */
[----:B------:R-:W-:Y:S01]  /*8220*/  FMUL.FTZ R35, R100, R143 ;  /* 0x0000008f64237220 */ /* 0x000fe20000410000 */
[-C--:B------:R-:W-:Y:S05]  /*8230*/  HMMA.16816.F32 R4, R116, R20.reuse, R4 ;  /* 0x000000147404723c */ /* 0x080fea0000001804 */
[----:B-----5:R-:W-:Y:S03]  /*8240*/  FMUL.FTZ R41, R2, R149 ;  /* 0x0000009502297220 */ /* 0x020fe60000410000 */
[C---:B------:R-:W-:Y:S01]  /*8250*/  HMMA.16816.F32 R8, R112.reuse, R20, R8 ;  /* 0x000000147008723c */ /* 0x040fe20000001808 */
[----:B------:R3:W-:Y:S03]  /*8260*/  MUFU.EX2 R140, R49 ;  /* 0x00000031008c7308 */ /* 0x0007e60000000800 */
[----:B-1----:R-:W-:Y:S03]  /*8270*/  FFMA.FTZ R111, R206, c[0x0][0x23c], -R110 ;  /* 0x00008f00ce6f7a23 */ /* 0x002fe6000001086e */
[C---:B------:R-:W-:Y:S01]  /*8280*/  FMUL.FTZ R20, R101.reuse, R128 ;  /* 0x0000008065147220 */ /* 0x040fe20000410000 */
[-C--:B------:R-:W-:Y:S03]  /*8290*/  HMMA.16816.F32 R12, R112, R22.reuse, R12 ;  /* 0x00000016700c723c */ /* 0x080fe6000000180c */
[----:B------:R1:W-:Y:S01]  /*82a0*/  MUFU.EX2 R249, R111 ;  /* 0x0000006f00f97308 */ /* 0x0003e20000000800 */
[C---:B------:R-:W-:Y:S02]  /*82b0*/  FMUL.FTZ R21, R101.reuse, R129 ;  /* 0x0000008165157220 */ /* 0x040fe40000410000 */
[----:B--2---:R-:W-:Y:S02]  /*82c0*/  FMUL.FTZ R44, R2, R152 ;  /* 0x00000098022c7220 */ /* 0x004fe40000410000 */
[C---:B------:R-:W-:Y:S05]  /*82d0*/  HMMA.16816.F32 R16, R116.reuse, R22, R16 ;  /* 0x000000167410723c */ /* 0x040fea0000001810 */
[----:B------:R-:W2:Y:S02]  /*82e0*/  MUFU.EX2 R143, R57 ;  /* 0x00000039008f7308 */ /* 0x000ea40000000800 */
[C---:B------:R-:W-:Y:S02]  /*82f0*/  FMUL.FTZ R22, R100.reuse, R130 ;  /* 0x0000008264167220 */ /* 0x040fe40000410000 */
[----:B------:R-:W-:Y:S02]  /*8300*/  FMUL.FTZ R23, R100, R131 ;  /* 0x0000008364177220 */ /* 0x000fe40000410000 */
[----:B------:R-:W-:Y:S01]  /*8310*/  LDSM.16.MT88.4 R128, [R222+0x9400] ;  /* 0x00940000de80783b */ /* 0x000fe20000004200 */
[C---:B---3--:R-:W-:Y:S04]  /*8320*/  FMUL.FTZ R49, R101.reuse, R157 ;  /* 0x0000009d65317220 */ /* 0x048fe80000410000 */
[-C--:B------:R-:W-:Y:S03]  /*8330*/  HMMA.16816.F32 R20, R116, R36.reuse, R20 ;  /* 0x000000247414723c */ /* 0x080fe60000001814 */
[--C-:B-1----:R-:W-:Y:S01]  /*8340*/  FFMA.FTZ R111, R204, c[0x0][0x23c], -R107.reuse ;  /* 0x00008f00cc6f7a23 */ /* 0x102fe2000001086b */
[----:B------:R-:W-:Y:S03]  /*8350*/  LDSM.16.MT88.4 R156, [R220+0xac00] ;  /* 0x00ac0000dc9c783b */ /* 0x000fe60000004200 */
[----:B------:R1:W-:Y:S01]  /*8360*/  MUFU.EX2 R248, R111 ;  /* 0x0000006f00f87308 */ /* 0x0003e20000000800 */
[C---:B------:R-:W-:Y:S04]  /*8370*/  HMMA.16816.F32 R24, R112.reuse, R36, R24 ;  /* 0x000000247018723c */ /* 0x040fe80000001818 */
[----:B--2---:R-:W-:Y:S01]  /*8380*/  MOV R210, R143 ;  /* 0x0000008f00d27202 */ /* 0x004fe20000000f00 */
[----:B------:R-:W-:Y:S03]  /*8390*/  FMUL.FTZ R57, R2, R165 ;  /* 0x000000a502397220 */ /* 0x000fe60000410000 */
[-C--:B------:R-:W-:Y:S04]  /*83a0*/  HMMA.16816.F32 R28, R112, R38.reuse, R28 ;  /* 0x00000026701c723c */ /* 0x080fe8000000181c */
[C---:B------:R-:W-:Y:S02]  /*83b0*/  FMUL.FTZ R36, R101.reuse, R144 ;  /* 0x0000009065247220 */ /* 0x040fe40000410000 */
[----:B------:R-:W-:Y:S02]  /*83c0*/  FMUL.FTZ R37, R101, R145 ;  /* 0x0000009165257220 */ /* 0x000fe40000410000 */
[C---:B------:R-:W-:Y:S04]  /*83d0*/  HMMA.16816.F32 R32, R116.reuse, R38, R32 ;  /* 0x000000267420723c */ /* 0x040fe80000001820 */
[----:B-1----:R-:W-:Y:S03]  /*83e0*/  FFMA.FTZ R111, R205, c[0x0][0x23c], -R107 ;  /* 0x00008f00cd6f7a23 */ /* 0x002fe6000001086b */
[C---:B------:R-:W-:Y:S01]  /*83f0*/  FMUL.FTZ R38, R100.reuse, R146 ;  /* 0x0000009264267220 */ /* 0x040fe20000410000 */
[----:B------:R1:W-:Y:S01]  /*8400*/  MUFU.EX2 R247, R111 ;  /* 0x0000006f00f77308 */ /* 0x0003e20000000800 */
[C---:B------:R-:W-:Y:S07]  /*8410*/  FMUL.FTZ R39, R100.reuse, R147 ;  /* 0x0000009364277220 */ /* 0x040fee0000410000 */
[-C--:B------:R-:W-:Y:S08]  /*8420*/  HMMA.16816.F32 R36, R116, R52.reuse, R36 ;  /* 0x000000347424723c */ /* 0x080ff00000001824 */
[C---:B------:R-:W-:Y:S07]  /*8430*/  HMMA.16816.F32 R40, R112.reuse, R52, R40 ;  /* 0x000000347028723c */ /* 0x040fee0000001828 */
[----:B------:R-:W-:Y:S01]  /*8440*/  FFMA.FTZ R52, R199, c[0x0][0x23c], -R106 ;  /* 0x00008f00c7347a23 */ /* 0x000fe2000001086a */
[-C--:B------:R-:W-:Y:S03]  /*8450*/  HMMA.16816.F32 R44, R112, R54.reuse, R44 ;  /* 0x00000036702c723c */ /* 0x080fe6000000182c */
[----:B------:R2:W3:Y:S01]  /*8460*/  MUFU.EX2 R142, R52 ;  /* 0x00000034008e7308 */ /* 0x0004e20000000800 */
[--C-:B-1----:R-:W-:Y:S02]  /*8470*/  FFMA.FTZ R111, R207, c[0x0][0x23c], -R110.reuse ;  /* 0x00008f00cf6f7a23 */ /* 0x102fe4000001086e */
[C---:B------:R-:W-:Y:S02]  /*8480*/  FMUL.FTZ R53, R101.reuse, R161 ;  /* 0x000000a165357220 */ /* 0x040fe40000410000 */
[C---:B------:R-:W-:Y:S05]  /*8490*/  HMMA.16816.F32 R48, R116.reuse, R54, R48 ;  /* 0x000000367430723c */ /* 0x040fea0000001830 */
[----:B------:R1:W-:Y:S02]  /*84a0*/  MUFU.EX2 R246, R111 ;  /* 0x0000006f00f67308 */ /* 0x0003e40000000800 */
[C---:B------:R-:W-:Y:S02]  /*84b0*/  FMUL.FTZ R54, R100.reuse, R162 ;  /* 0x000000a264367220 */ /* 0x040fe40000410000 */
[----:B------:R-:W-:Y:S06]  /*84c0*/  FMUL.FTZ R55, R100, R163 ;  /* 0x000000a364377220 */ /* 0x000fec0000410000 */
[----:B------:R-:W-:Y:S01]  /*84d0*/  MUFU.EX2 R207, R132 ;  /* 0x0000008400cf7308 */ /* 0x000fe20000000800 */
[----:B--2---:R-:W-:Y:S07]  /*84e0*/  FMUL.FTZ R52, R101, R160 ;  /* 0x000000a065347220 */ /* 0x004fee0000410000 */
[-C--:B----4-:R-:W-:Y:S03]  /*84f0*/  HMMA.16816.F32 R52, R116, R120.reuse, R52 ;  /* 0x000000787434723c */ /* 0x090fe60000001834 */
[----:B-1----:R-:W-:Y:S04]  /*8500*/  FFMA.FTZ R111, R208, c[0x0][0x23c], -R110 ;  /* 0x00008f00d06f7a23 */ /* 0x002fe8000001086e */
[----:B------:R1:W2:Y:S01]  /*8510*/  MUFU.EX2 R245, R111 ;  /* 0x0000006f00f57308 */ /* 0x0002a20000000800 */
[C---:B------:R-:W-:Y:S08]  /*8520*/  HMMA.16816.F32 R56, R112.reuse, R120, R56 ;  /* 0x000000787038723c */ /* 0x040ff00000001838 */
[-C--:B------:R-:W-:Y:S08]  /*8530*/  HMMA.16816.F32 R60, R112, R122.reuse, R60 ;  /* 0x0000007a703c723c */ /* 0x080ff0000000183c */
[C---:B------:R-:W-:Y:S01]  /*8540*/  HMMA.16816.F32 R64, R116.reuse, R122, R64 ;  /* 0x0000007a7440723c */ /* 0x040fe20000001840 */
[----:B------:R-:W4:Y:S03]  /*8550*/  LDSM.16.MT88.4 R120, [R222+0xb000] ;  /* 0x00b00000de78783b */ /* 0x000f260000004200 */
[--C-:B-1----:R-:W-:Y:S04]  /*8560*/  FFMA.FTZ R111, R213, c[0x0][0x23c], -R105.reuse ;  /* 0x00008f00d56f7a23 */ /* 0x102fe80000010869 */
[-C--:B------:R-:W-:Y:S01]  /*8570*/  HMMA.16816.F32 R68, R116, R124.reuse, R68 ;  /* 0x0000007c7444723c */ /* 0x080fe20000001844 */
[----:B------:R1:W-:Y:S07]  /*8580*/  MUFU.EX2 R244, R111 ;  /* 0x0000006f00f47308 */ /* 0x0003ee0000000800 */
[C---:B------:R-:W-:Y:S08]  /*8590*/  HMMA.16816.F32 R72, R112.reuse, R124, R72 ;  /* 0x0000007c7048723c */ /* 0x040ff00000001848 */
[-C--:B------:R-:W-:Y:S08]  /*85a0*/  HMMA.16816.F32 R76, R112, R126.reuse, R76 ;  /* 0x0000007e704c723c */ /* 0x080ff0000000184c */
[C---:B------:R-:W-:Y:S01]  /*85b0*/  HMMA.16816.F32 R80, R116.reuse, R126, R80 ;  /* 0x0000007e7450723c */ /* 0x040fe20000001850 */
[----:B------:R-:W5:Y:S03]  /*85c0*/  LDSM.16.MT88.4 R124, [R220+0x9400] ;  /* 0x00940000dc7c783b */ /* 0x000f660000004200 */
[--C-:B-1----:R-:W-:Y:S04]  /*85d0*/  FFMA.FTZ R111, R214, c[0x0][0x23c], -R105.reuse ;  /* 0x00008f00d66f7a23 */ /* 0x102fe80000010869 */
[----:B------:R1:W-:Y:S01]  /*85e0*/  MUFU.EX2 R243, R111 ;  /* 0x0000006f00f37308 */ /* 0x0003e20000000800 */
[-C--:B----4-:R-:W-:Y:S08]  /*85f0*/  HMMA.16816.F32 R84, R116, R120.reuse, R84 ;  /* 0x000000787454723c */ /* 0x090ff00000001854 */
[C---:B------:R-:W-:Y:S08]  /*8600*/  HMMA.16816.F32 R88, R112.reuse, R120, R88 ;  /* 0x000000787058723c */ /* 0x040ff00000001858 */
[-C--:B------:R-:W-:Y:S04]  /*8610*/  HMMA.16816.F32 R92, R112, R122.reuse, R92 ;  /* 0x0000007a705c723c */ /* 0x080fe8000000185c */
[--C-:B-1----:R-:W-:Y:S04]  /*8620*/  FFMA.FTZ R111, R215, c[0x0][0x23c], -R106.reuse ;  /* 0x00008f00d76f7a23 */ /* 0x102fe8000001086a */
[----:B------:R-:W-:Y:S01]  /*8630*/  HMMA.16816.F32 R96, R116, R122, R96 ;  /* 0x0000007a7460723c */ /* 0x000fe20000001860 */
[----:B------:R-:W1:Y:S01]  /*8640*/  LDSM.16.MT88.4 R120, [R220+0xa400] ;  /* 0x00a40000dc78783b */ /* 0x000e620000004200 */
[----:B------:R4:W-:Y:S02]  /*8650*/  MUFU.EX2 R214, R111 ;  /* 0x0000006f00d67308 */ /* 0x0009e40000000800 */
[----:B------:R-:W-:Y:S02]  /*8660*/  F2FP.PACK_AB R112, R141, R139 ;  /* 0x0000008b8d70723e */ /* 0x000fe400000000ff */
[----:B---3--:R-:W-:Y:S02]  /*8670*/  F2FP.PACK_AB R113, R142, R140 ;  /* 0x0000008c8e71723e */ /* 0x008fe400000000ff */
[----:B------:R-:W-:Y:S04]  /*8680*/  F2FP.PACK_AB R114, R183, R143 ;  /* 0x0000008fb772723e */ /* 0x000fe800000000ff */
[----:B------:R-:W-:Y:S02]  /*8690*/  F2FP.PACK_AB R115, R185, R181 ;  /* 0x000000b5b973723e */ /* 0x000fe400000000ff */
[----:B------:R-:W-:Y:S02]  /*86a0*/  F2FP.PACK_AB R116, R251, R252 ;  /* 0x000000fcfb74723e */ /* 0x000fe400000000ff */
[----:B------:R-:W-:Y:S02]  /*86b0*/  F2FP.PACK_AB R117, R249, R250 ;  /* 0x000000faf975723e */ /* 0x000fe400000000ff */
[----:B------:R-:W-:Y:S01]  /*86c0*/  F2FP.PACK_AB R118, R247, R248 ;  /* 0x000000f8f776723e */ /* 0x000fe200000000ff */
[-C--:B-----5:R-:W-:Y:S05]  /*86d0*/  HMMA.16816.F32 R4, R112, R124.reuse, R4 ;  /* 0x0000007c7004723c */ /* 0x0a0fea0000001804 */
[----:B--2---:R-:W-:Y:S02]  /*86e0*/  F2FP.PACK_AB R119, R245, R246 ;  /* 0x000000f6f577723e */ /* 0x004fe400000000ff */
[----:B------:R-:W-:Y:S01]  /*86f0*/  MOV R215, R185 ;  /* 0x000000b900d77202 */ /* 0x000fe20000000f00 */
[--C-:B----4-:R-:W-:Y:S01]  /*8700*/  FFMA.FTZ R111, R216, c[0x0][0x23c], -R106.reuse ;  /* 0x00008f00d86f7a23 */ /* 0x110fe2000001086a */
[----:B------:R-:W-:Y:S03]  /*8710*/  MOV R216, R183 ;  /* 0x000000b700d87202 */ /* 0x000fe60000000f00 */
[C---:B------:R-:W-:Y:S01]  /*8720*/  HMMA.16816.F32 R8, R116.reuse, R124, R8 ;  /* 0x0000007c7408723c */ /* 0x040fe20000001808 */
[----:B------:R2:W-:Y:S07]  /*8730*/  MUFU.EX2 R213, R111 ;  /* 0x0000006f00d57308 */ /* 0x0005ee0000000800 */
[-C--:B------:R-:W-:Y:S08]  /*8740*/  HMMA.16816.F32 R12, R116, R126.reuse, R12 ;  /* 0x0000007e740c723c */ /* 0x080ff0000000180c */
[C---:B------:R-:W-:Y:S01]  /*8750*/  HMMA.16816.F32 R16, R112.reuse, R126, R16 ;  /* 0x0000007e7010723c */ /* 0x040fe20000001810 */
[----:B------:R-:W3:Y:S07]  /*8760*/  LDSM.16.MT88.4 R124, [R222+0xa400] ;  /* 0x00a40000de7c783b */ /* 0x000eee0000004200 */
[-C--:B------:R-:W-:Y:S04]  /*8770*/  HMMA.16816.F32 R20, R112, R128.reuse, R20 ;  /* 0x000000807014723c */ /* 0x080fe80000001814 */
[----:B--2---:R-:W-:Y:S01]  /*8780*/  FFMA.FTZ R111, R209, c[0x0][0x23c], -R105 ;  /* 0x00008f00d16f7a23 */ /* 0x004fe20000010869 */
[----:B------:R-:W-:Y:S03]  /*8790*/  MOV R209, R181 ;  /* 0x000000b500d17202 */ /* 0x000fe60000000f00 */
[C---:B------:R-:W-:Y:S01]  /*87a0*/  HMMA.16816.F32 R24, R116.reuse, R128, R24 ;  /* 0x000000807418723c */ /* 0x040fe20000001818 */
[----:B------:R2:W-:Y:S07]  /*87b0*/  MUFU.EX2 R208, R111 ;  /* 0x0000006f00d07308 */ /* 0x0005ee0000000800 */
[-C--:B------:R-:W-:Y:S08]  /*87c0*/  HMMA.16816.F32 R28, R116, R130.reuse, R28 ;  /* 0x00000082741c723c */ /* 0x080ff0000000181c */
[C---:B------:R-:W-:Y:S01]  /*87d0*/  HMMA.16816.F32 R32, R112.reuse, R130, R32 ;  /* 0x000000827020723c */ /* 0x040fe20000001820 */
[----:B------:R-:W4:Y:S07]  /*87e0*/  LDSM.16.MT88.4 R128, [R220+0xb400] ;  /* 0x00b40000dc80783b */ /* 0x000f2e0000004200 */
[-C--:B-1----:R-:W-:Y:S04]  /*87f0*/  HMMA.16816.F32 R36, R112, R120.reuse, R36 ;  /* 0x000000787024723c */ /* 0x082fe80000001824 */
[--C-:B--2---:R-:W-:Y:S01]  /*8800*/  FFMA.FTZ R111, R211, c[0x0][0x23c], -R106.reuse ;  /* 0x00008f00d36f7a23 */ /* 0x104fe2000001086a */
[----:B------:R-:W-:Y:S03]  /*8810*/  MOV R211, R142 ;  /* 0x0000008e00d37202 */ /* 0x000fe60000000f00 */
[C---:B------:R-:W-:Y:S01]  /*8820*/  HMMA.16816.F32 R40, R116.reuse, R120, R40 ;  /* 0x000000787428723c */ /* 0x040fe20000001828 */
[----:B------:R1:W-:Y:S07]  /*8830*/  MUFU.EX2 R206, R111 ;  /* 0x0000006f00ce7308 */ /* 0x0003ee0000000800 */
[-C--:B------:R-:W-:Y:S08]  /*8840*/  HMMA.16816.F32 R44, R116, R122.reuse, R44 ;  /* 0x0000007a742c723c */ /* 0x080ff0000000182c */
[C---:B------:R-:W-:Y:S01]  /*8850*/  HMMA.16816.F32 R48, R112.reuse, R122, R48 ;  /* 0x0000007a7030723c */ /* 0x040fe20000001830 */
[----:B------:R-:W2:Y:S07]  /*8860*/  LDSM.16.MT88.4 R120, [R222+0xb400] ;  /* 0x00b40000de78783b */ /* 0x000eae0000004200 */
[-C--:B---3--:R-:W-:Y:S04]  /*8870*/  HMMA.16816.F32 R52, R112, R124.reuse, R52 ;  /* 0x0000007c7034723c */ /* 0x088fe80000001834 */
[----:B-1----:R-:W-:Y:S01]  /*8880*/  FFMA.FTZ R111, R212, c[0x0][0x23c], -R106 ;  /* 0x00008f00d46f7a23 */ /* 0x002fe2000001086a */
[----:B------:R-:W-:Y:S03]  /*8890*/  MOV R212, R141 ;  /* 0x0000008d00d47202 */ /* 0x000fe60000000f00 */
[C---:B------:R-:W-:Y:S01]  /*88a0*/  HMMA.16816.F32 R56, R116.reuse, R124, R56 ;  /* 0x0000007c7438723c */ /* 0x040fe20000001838 */
[----:B------:R1:W-:Y:S06]  /*88b0*/  MUFU.EX2 R205, R111 ;  /* 0x0000006f00cd7308 */ /* 0x0003ec0000000800 */
[--C-:B------:R-:W-:Y:S01]  /*88c0*/  FFMA.FTZ R124, R218, c[0x0][0x23c], -R107.reuse ;  /* 0x00008f00da7c7a23 */ /* 0x100fe2000001086b */
[-C--:B------:R-:W-:Y:S03]  /*88d0*/  HMMA.16816.F32 R60, R116, R126.reuse, R60 ;  /* 0x0000007e743c723c */ /* 0x080fe6000000183c */
[----:B------:R3:W-:Y:S01]  /*88e0*/  MUFU.EX2 R203, R124 ;  /* 0x0000007c00cb7308 */ /* 0x0007e20000000800 */
[----:B------:R-:W-:Y:S04]  /*88f0*/  MOV R218, R139 ;  /* 0x0000008b00da7202 */ /* 0x000fe80000000f00 */
[C---:B------:R-:W-:Y:S08]  /*8900*/  HMMA.16816.F32 R64, R112.reuse, R126, R64 ;  /* 0x0000007e7040723c */ /* 0x040ff00000001840 */
[-C--:B----4-:R-:W-:Y:S04]  /*8910*/  HMMA.16816.F32 R68, R112, R128.reuse, R68 ;  /* 0x000000807044723c */ /* 0x090fe80000001844 */
[--C-:B-1----:R-:W-:Y:S01]  /*8920*/  FFMA.FTZ R111, R217, c[0x0][0x23c], -R107.reuse ;  /* 0x00008f00d96f7a23 */ /* 0x102fe2000001086b */
[----:B------:R-:W-:Y:S02]  /*8930*/  MOV R217, R140 ;  /* 0x0000008c00d97202 */ /* 0x000fe40000000f00 */
[----:B------:R-:W-:Y:S01]  /*8940*/  LDSM.16.MT88.4 R140, [R222+0x9c00] ;  /* 0x009c0000de8c783b */ /* 0x000fe20000004200 */
[C---:B------:R-:W-:Y:S01]  /*8950*/  HMMA.16816.F32 R72, R116.reuse, R128, R72 ;  /* 0x000000807448723c */ /* 0x040fe20000001848 */
[----:B------:R1:W4:Y:S06]  /*8960*/  MUFU.EX2 R204, R111 ;  /* 0x0000006f00cc7308 */ /* 0x00032c0000000800 */
[----:B---3--:R-:W3:Y:S01]  /*8970*/  LDSM.16.MT88.4 R124, [R220+0x9800] ;  /* 0x00980000dc7c783b */ /* 0x008ee20000004200 */
[-C--:B------:R-:W-:Y:S08]  /*8980*/  HMMA.16816.F32 R76, R116, R130.reuse, R76 ;  /* 0x00000082744c723c */ /* 0x080ff0000000184c */
[C---:B------:R-:W-:Y:S01]  /*8990*/  HMMA.16816.F32 R80, R112.reuse, R130, R80 ;  /* 0x000000827050723c */ /* 0x040fe20000001850 */
[----:B------:R-:W5:Y:S07]  /*89a0*/  LDSM.16.MT88.4 R128, [R222+0x9800] ;  /* 0x00980000de80783b */ /* 0x000f6e0000004200 */
[-C--:B--2---:R-:W-:Y:S04]  /*89b0*/  HMMA.16816.F32 R84, R112, R120.reuse, R84 ;  /* 0x000000787054723c */ /* 0x084fe80000001854 */
[--C-:B-1----:R-:W-:Y:S01]  /*89c0*/  FFMA.FTZ R111, R219, c[0x0][0x23c], -R110.reuse ;  /* 0x00008f00db6f7a23 */ /* 0x102fe2000001086e */
[----:B------:R-:W-:Y:S03]  /*89d0*/  MOV R219, R138 ;  /* 0x0000008a00db7202 */ /* 0x000fe60000000f00 */
[C---:B------:R-:W-:Y:S01]  /*89e0*/  HMMA.16816.F32 R88, R116.reuse, R120, R88 ;  /* 0x000000787458723c */ /* 0x040fe20000001858 */
[----:B------:R1:W-:Y:S07]  /*89f0*/  MUFU.EX2 R201, R111 ;  /* 0x0000006f00c97308 */ /* 0x0003ee0000000800 */
[-C--:B------:R-:W-:Y:S07]  /*8a00*/  HMMA.16816.F32 R92, R116, R122.reuse, R92 ;  /* 0x0000007a745c723c */ /* 0x080fee000000185c */
[----:B----4-:R-:W-:Y:S01]  /*8a10*/  F2FP.PACK_AB R116, R203, R204 ;  /* 0x000000cccb74723e */ /* 0x010fe200000000ff */
[----:B------:R-:W-:Y:S01]  /*8a20*/  HMMA.16816.F32 R96, R112, R122, R96 ;  /* 0x0000007a7060723c */ /* 0x000fe20000001860 */
[----:B------:R-:W2:Y:S06]  /*8a30*/  LDSM.16.MT88.4 R120, [R220+0xa800] ;  /* 0x00a80000dc78783b */ /* 0x000eac0000004200 */
[----:B------:R-:W-:Y:S01]  /*8a40*/  F2FP.PACK_AB R112, R243, R244 ;  /* 0x000000f4f370723e */ /* 0x000fe200000000ff */
[--C-:B-1----:R-:W-:Y:S01]  /*8a50*/  FFMA.FTZ R111, R228, c[0x0][0x23c], -R110.reuse ;  /* 0x00008f00e46f7a23 */ /* 0x102fe2000001086e */
[----:B------:R-:W-:Y:S03]  /*8a60*/  F2FP.PACK_AB R113, R213, R214 ;  /* 0x000000d6d571723e */ /* 0x000fe600000000ff */
[----:B------:R1:W4:Y:S01]  /*8a70*/  MUFU.EX2 R202, R111 ;  /* 0x0000006f00ca7308 */ /* 0x0003220000000800 */
[----:B------:R-:W-:Y:S02]  /*8a80*/  F2FP.PACK_AB R114, R207, R208 ;  /* 0x000000d0cf72723e */ /* 0x000fe400000000ff */
[----:B------:R-:W-:Y:S02]  /*8a90*/  F2FP.PACK_AB R115, R205, R206 ;  /* 0x000000cecd73723e */ /* 0x000fe400000000ff */
[----:B------:R-:W-:Y:S05]  /*8aa0*/  MOV R228, R137 ;  /* 0x0000008900e47202 */ /* 0x000fea0000000f00 */
[-C--:B---3--:R-:W-:Y:S03]  /*8ab0*/  HMMA.16816.F32 R4, R112, R124.reuse, R4 ;  /* 0x0000007c7004723c */ /* 0x088fe60000001804 */
[--C-:B-1----:R-:W-:Y:S01]  /*8ac0*/  FFMA.FTZ R111, R229, c[0x0][0x23c], -R107.reuse ;  /* 0x00008f00e56f7a23 */ /* 0x102fe2000001086b */
[----:B----4-:R-:W-:Y:S02]  /*8ad0*/  F2FP.PACK_AB R117, R202, R201 ;  /* 0x000000c9ca75723e */ /* 0x010fe400000000ff */
[----:B------:R-:W-:Y:S01]  /*8ae0*/  MOV R229, R136 ;  /* 0x0000008800e57202 */ /* 0x000fe20000000f00 */
[----:B------:R1:W-:Y:S02]  /*8af0*/  MUFU.EX2 R199, R111 ;  /* 0x0000006f00c77308 */ /* 0x0003e40000000800 */
[----:B-1----:R-:W-:Y:S03]  /*8b00*/  FFMA.FTZ R111, R230, c[0x0][0x23c], -R107 ;  /* 0x00008f00e66f7a23 */ /* 0x002fe6000001086b */
[----:B------:R-:W-:Y:S05]  /*8b10*/  MOV R230, R135 ;  /* 0x0000008700e67202 */ /* 0x000fea0000000f00 */
[----:B------:R1:W3:Y:S02]  /*8b20*/  MUFU.EX2 R200, R111 ;  /* 0x0000006f00c87308 */ /* 0x0002e40000000800 */
[--C-:B-1----:R-:W-:Y:S01]  /*8b30*/  FFMA.FTZ R111, R231, c[0x0][0x23c], -R110.reuse ;  /* 0x00008f00e76f7a23 */ /* 0x102fe2000001086e */
[----:B---3--:R-:W-:Y:S02]  /*8b40*/  F2FP.PACK_AB R118, R200, R199 ;  /* 0x000000c7c876723e */ /* 0x008fe400000000ff */
[----:B------:R-:W-:Y:S05]  /*8b50*/  MOV R231, R134 ;  /* 0x0000008600e77202 */ /* 0x000fea0000000f00 */
[----:B------:R1:W-:Y:S01]  /*8b60*/  MUFU.EX2 R198, R111 ;  /* 0x0000006f00c67308 */ /* 0x0003e20000000800 */
[----:B------:R-:W-:Y:S01]  /*8b70*/  MOV R134, R180 ;  /* 0x000000b400867202 */ /* 0x000fe20000000f00 */
[----:B-1----:R-:W-:Y:S01]  /*8b80*/  FFMA.FTZ R111, R232, c[0x0][0x23c], -R110 ;  /* 0x00008f00e86f7a23 */ /* 0x002fe2000001086e */
[----:B------:R-:W-:Y:S02]  /*8b90*/  MOV R232, R133 ;  /* 0x0000008500e87202 */ /* 0x000fe40000000f00 */
[----:B------:R-:W-:Y:S05]  /*8ba0*/  MOV R133, R191 ;  /* 0x000000bf00857202 */ /* 0x000fea0000000f00 */
[----:B------:R1:W3:Y:S02]  /*8bb0*/  MUFU.EX2 R197, R111 ;  /* 0x0000006f00c57308 */ /* 0x0002e40000000800 */
[--C-:B-1----:R-:W-:Y:S01]  /*8bc0*/  FFMA.FTZ R111, R234, c[0x0][0x23c], -R105.reuse ;  /* 0x00008f00ea6f7a23 */ /* 0x102fe20000010869 */
[----:B---3--:R-:W-:Y:S02]  /*8bd0*/  F2FP.PACK_AB R119, R197, R198 ;  /* 0x000000c6c577723e */ /* 0x008fe400000000ff */
[----:B------:R-:W-:Y:S05]  /*8be0*/  MOV R234, R188 ;  /* 0x000000bc00ea7202 */ /* 0x000fea0000000f00 */
[----:B------:R1:W-:Y:S01]  /*8bf0*/  MUFU.EX2 R196, R111 ;  /* 0x0000006f00c47308 */ /* 0x0003e20000000800 */
[C---:B------:R-:W-:Y:S08]  /*8c00*/  HMMA.16816.F32 R8, R116.reuse, R124, R8 ;  /* 0x0000007c7408723c */ /* 0x040ff00000001808 */
[-C--:B------:R-:W-:Y:S08]  /*8c10*/  HMMA.16816.F32 R12, R116, R126.reuse, R12 ;  /* 0x0000007e740c723c */ /* 0x080ff0000000180c */
[C---:B------:R-:W-:Y:S01]  /*8c20*/  HMMA.16816.F32 R16, R112.reuse, R126, R16 ;  /* 0x0000007e7010723c */ /* 0x040fe20000001810 */
[----:B------:R-:W3:Y:S03]  /*8c30*/  LDSM.16.MT88.4 R124, [R222+0xa800] ;  /* 0x00a80000de7c783b */ /* 0x000ee60000004200 */
[--C-:B-1----:R-:W-:Y:S01]  /*8c40*/  FFMA.FTZ R111, R233, c[0x0][0x23c], -R105.reuse ;  /* 0x00008f00e96f7a23 */ /* 0x102fe20000010869 */
[----:B------:R-:W-:Y:S03]  /*8c50*/  MOV R233, R189 ;  /* 0x000000bd00e97202 */ /* 0x000fe60000000f00 */
[-C--:B-----5:R-:W-:Y:S01]  /*8c60*/  HMMA.16816.F32 R20, R112, R128.reuse, R20 ;  /* 0x000000807014723c */ /* 0x0a0fe20000001814 */
[----:B------:R1:W-:Y:S07]  /*8c70*/  MUFU.EX2 R195, R111 ;  /* 0x0000006f00c37308 */ /* 0x0003ee0000000800 */
[C---:B------:R-:W-:Y:S08]  /*8c80*/  HMMA.16816.F32 R24, R116.reuse, R128, R24 ;  /* 0x000000807418723c */ /* 0x040ff00000001818 */
[-C--:B------:R-:W-:Y:S08]  /*8c90*/  HMMA.16816.F32 R28, R116, R130.reuse, R28 ;  /* 0x00000082741c723c */ /* 0x080ff0000000181c */
[C---:B------:R-:W-:Y:S01]  /*8ca0*/  HMMA.16816.F32 R32, R112.reuse, R130, R32 ;  /* 0x000000827020723c */ /* 0x040fe20000001820 */
[----:B------:R-:W4:Y:S03]  /*8cb0*/  LDSM.16.MT88.4 R128, [R220+0xb800] ;  /* 0x00b80000dc80783b */ /* 0x000f260000004200 */
[--C-:B-1----:R-:W-:Y:S01]  /*8cc0*/  FFMA.FTZ R111, R235, c[0x0][0x23c], -R106.reuse ;  /* 0x00008f00eb6f7a23 */ /* 0x102fe2000001086a */
[----:B------:R-:W-:Y:S03]  /*8cd0*/  MOV R235, R190 ;  /* 0x000000be00eb7202 */ /* 0x000fe60000000f00 */
[-C--:B--2---:R-:W-:Y:S01]  /*8ce0*/  HMMA.16816.F32 R36, R112, R120.reuse, R36 ;  /* 0x000000787024723c */ /* 0x084fe20000001824 */
[----:B------:R1:W-:Y:S07]  /*8cf0*/  MUFU.EX2 R193, R111 ;  /* 0x0000006f00c17308 */ /* 0x0003ee0000000800 */
[C---:B------:R-:W-:Y:S08]  /*8d00*/  HMMA.16816.F32 R40, R116.reuse, R120, R40 ;  /* 0x000000787428723c */ /* 0x040ff00000001828 */
[-C--:B------:R-:W-:Y:S08]  /*8d10*/  HMMA.16816.F32 R44, R116, R122.reuse, R44 ;  /* 0x0000007a742c723c */ /* 0x080ff0000000182c */
[C---:B------:R-:W-:Y:S01]  /*8d20*/  HMMA.16816.F32 R48, R112.reuse, R122, R48 ;  /* 0x0000007a7030723c */ /* 0x040fe20000001830 */
[----:B------:R-:W2:Y:S03]  /*8d30*/  LDSM.16.MT88.4 R120, [R222+0xb800] ;  /* 0x00b80000de78783b */ /* 0x000ea60000004200 */
[--C-:B-1----:R-:W-:Y:S01]  /*8d40*/  FFMA.FTZ R111, R236, c[0x0][0x23c], -R106.reuse ;  /* 0x00008f00ec6f7a23 */ /* 0x102fe2000001086a */
[----:B------:R-:W-:Y:S03]  /*8d50*/  MOV R236, R192 ;  /* 0x000000c000ec7202 */ /* 0x000fe60000000f00 */
[-C--:B---3--:R-:W-:Y:S01]  /*8d60*/  HMMA.16816.F32 R52, R112, R124.reuse, R52 ;  /* 0x0000007c7034723c */ /* 0x088fe20000001834 */
[----:B------:R1:W-:Y:S07]  /*8d70*/  MUFU.EX2 R194, R111 ;  /* 0x0000006f00c27308 */ /* 0x0003ee0000000800 */
[C---:B------:R-:W-:Y:S08]  /*8d80*/  HMMA.16816.F32 R56, R116.reuse, R124, R56 ;  /* 0x0000007c7438723c */ /* 0x040ff00000001838 */
[-C--:B------:R-:W-:Y:S08]  /*8d90*/  HMMA.16816.F32 R60, R116, R126.reuse, R60 ;  /* 0x0000007e743c723c */ /* 0x080ff0000000183c */
[C---:B------:R-:W-:Y:S01]  /*8da0*/  HMMA.16816.F32 R64, R112.reuse, R126, R64 ;  /* 0x0000007e7040723c */ /* 0x040fe20000001840 */
[----:B------:R-:W3:Y:S03]  /*8db0*/  LDSM.16.MT88.4 R124, [R220+0x9c00] ;  /* 0x009c0000dc7c783b */ /* 0x000ee60000004200 */
[--C-:B-1----:R-:W-:Y:S02]  /*8dc0*/  FFMA.FTZ R111, R176, c[0x0][0x23c], -R105.reuse ;  /* 0x00008f00b06f7a23 */ /* 0x102fe40000010869 */
[----:B------:R-:W-:Y:S02]  /*8dd0*/  FFMA.FTZ R105, R177, c[0x0][0x23c], -R105 ;  /* 0x00008f00b1697a23 */ /* 0x000fe40000010869 */
[-C--:B----4-:R-:W-:Y:S01]  /*8de0*/  HMMA.16816.F32 R68, R112, R128.reuse, R68 ;  /* 0x000000807044723c */ /* 0x090fe20000001844 */
[----:B------:R-:W-:Y:S07]  /*8df0*/  MUFU.EX2 R192, R111 ;  /* 0x0000006f00c07308 */ /* 0x000fee0000000800 */
[C---:B------:R-:W-:Y:S03]  /*8e00*/  HMMA.16816.F32 R72, R116.reuse, R128, R72 ;  /* 0x000000807448723c */ /* 0x040fe60000001848 */
[----:B------:R1:W-:Y:S05]  /*8e10*/  MUFU.EX2 R191, R105 ;  /* 0x0000006900bf7308 */ /* 0x0003ea0000000800 */
[-C--:B------:R-:W-:Y:S08]  /*8e20*/  HMMA.16816.F32 R76, R116, R130.reuse, R76 ;  /* 0x00000082744c723c */ /* 0x080ff0000000184c */
[C---:B------:R-:W-:Y:S08]  /*8e30*/  HMMA.16816.F32 R80, R112.reuse, R130, R80 ;  /* 0x000000827050723c */ /* 0x040ff00000001850 */
[-C--:B--2---:R-:W-:Y:S04]  /*8e40*/  HMMA.16816.F32 R84, R112, R120.reuse, R84 ;  /* 0x000000787054723c */ /* 0x084fe80000001854 */
[--C-:B-1----:R-:W-:Y:S02]  /*8e50*/  FFMA.FTZ R105, R178, c[0x0][0x23c], -R106.reuse ;  /* 0x00008f00b2697a23 */ /* 0x102fe4000001086a */
[----:B------:R-:W-:Y:S02]  /*8e60*/  FFMA.FTZ R106, R179, c[0x0][0x23c], -R106 ;  /* 0x00008f00b36a7a23 */ /* 0x000fe4000001086a */
[C---:B------:R-:W-:Y:S01]  /*8e70*/  HMMA.16816.F32 R88, R116.reuse, R120, R88 ;  /* 0x000000787458723c */ /* 0x040fe20000001858 */
[----:B------:R1:W-:Y:S07]  /*8e80*/  MUFU.EX2 R190, R105 ;  /* 0x0000006900be7308 */ /* 0x0003ee0000000800 */
[-C--:B------:R-:W-:Y:S03]  /*8e90*/  HMMA.16816.F32 R92, R116, R122.reuse, R92 ;  /* 0x0000007a745c723c */ /* 0x080fe6000000185c */
[----:B------:R-:W2:Y:S05]  /*8ea0*/  MUFU.EX2 R189, R106 ;  /* 0x0000006a00bd7308 */ /* 0x000eaa0000000800 */
[----:B------:R-:W-:Y:S05]  /*8eb0*/  HMMA.16816.F32 R96, R112, R122, R96 ;  /* 0x0000007a7060723c */ /* 0x000fea0000001860 */
[----:B------:R4:W-:Y:S01]  /*8ec0*/  MUFU.EX2 R106, R108 ;  /* 0x0000006c006a7308 */ /* 0x0009e20000000800 */
[--C-:B-1----:R-:W-:Y:S01]  /*8ed0*/  FFMA.FTZ R105, R237, c[0x0][0x23c], -R107.reuse ;  /* 0x00008f00ed697a23 */ /* 0x102fe2000001086b */
[----:B------:R-:W-:Y:S08]  /*8ee0*/  MOV R237, R187 ;  /* 0x000000bb00ed7202 */ /* 0x000ff00000000f00 */
[----:B------:R1:W-:Y:S01]  /*8ef0*/  MUFU.EX2 R188, R105 ;  /* 0x0000006900bc7308 */ /* 0x0003e20000000800 */
[----:B--2---:R-:W-:Y:S02]  /*8f00*/  F2FP.PACK_AB R111, R189, R190 ;  /* 0x000000bebd6f723e */ /* 0x004fe400000000ff */
[----:B----4-:R-:W-:Y:S01]  /*8f10*/  F2FP.PACK_AB R108, R195, R196 ;  /* 0x000000c4c36c723e */ /* 0x010fe200000000ff */
[--C-:B-1----:R-:W-:Y:S01]  /*8f20*/  FFMA.FTZ R105, R238, c[0x0][0x23c], -R107.reuse ;  /* 0x00008f00ee697a23 */ /* 0x102fe2000001086b */
[----:B------:R-:W-:Y:S05]  /*8f30*/  MOV R238, R186 ;  /* 0x000000ba00ee7202 */ /* 0x000fea0000000f00 */
[----:B------:R1:W2:Y:S02]  /*8f40*/  MUFU.EX2 R187, R105 ;  /* 0x0000006900bb7308 */ /* 0x0002a40000000800 */
[--C-:B-1----:R-:W-:Y:S01]  /*8f50*/  FFMA.FTZ R105, R240, c[0x0][0x23c], -R110.reuse ;  /* 0x00008f00f0697a23 */ /* 0x102fe2000001086e */
[----:B--2---:R-:W-:Y:S01]  /*8f60*/  F2FP.PACK_AB R176, R187, R188 ;  /* 0x000000bcbbb0723e */ /* 0x004fe200000000ff */
[----:B------:R-:W2:Y:S06]  /*8f70*/  LDL.LU R240, [R1+0xc] ;  /* 0x00000c0001f07983 */ /* 0x000eac0000300800 */
[----:B------:R1:W-:Y:S02]  /*8f80*/  MUFU.EX2 R186, R105 ;  /* 0x0000006900ba7308 */ /* 0x0003e40000000800 */
[--C-:B-1----:R-:W-:Y:S01]  /*8f90*/  FFMA.FTZ R105, R241, c[0x0][0x23c], -R110.reuse ;  /* 0x00008f00f1697a23 */ /* 0x102fe2000001086e */
[----:B------:R-:W-:Y:S01]  /*8fa0*/  MOV R241, R133 ;  /* 0x0000008500f17202 */ /* 0x000fe20000000f00 */
[----:B------:R-:W-:Y:S01]  /*8fb0*/  FFMA.FTZ R110, R109, c[0x0][0x23c], -R110 ;  /* 0x00008f006d6e7a23 */ /* 0x000fe2000001086e */
[----:B------:R-:W-:Y:S05]  /*8fc0*/  MOV R133, R184 ;  /* 0x000000b800857202 */ /* 0x000fea0000000f00 */
[----:B------:R1:W4:Y:S01]  /*8fd0*/  MUFU.EX2 R185, R105 ;  /* 0x0000006900b97308 */ /* 0x0003220000000800 */
[----:B------:R-:W-:Y:S01]  /*8fe0*/  F2FP.PACK_AB R109, R194, R193 ;  /* 0x000000c1c26d723e */ /* 0x000fe200000000ff */
[--C-:B-1----:R-:W-:Y:S01]  /*8ff0*/  FFMA.FTZ R105, R242, c[0x0][0x23c], -R107.reuse ;  /* 0x00008f00f2697a23 */ /* 0x102fe2000001086b */
[----:B----4-:R-:W-:Y:S01]  /*9000*/  F2FP.PACK_AB R177, R185, R186 ;  /* 0x000000bab9b1723e */ /* 0x010fe200000000ff */
[----:B------:R-:W-:Y:S01]  /*9010*/  FFMA.FTZ R107, R239, c[0x0][0x23c], -R107 ;  /* 0x00008f00ef6b7a23 */ /* 0x000fe2000001086b */
[----:B------:R-:W4:Y:S05]  /*9020*/  LDL.LU R242, [R1+0x8] ;  /* 0x0000080001f27983 */ /* 0x000f2a0000300800 */
[----:B------:R-:W-:Y:S01]  /*9030*/  MUFU.EX2 R184, R105 ;  /* 0x0000006900b87308 */ /* 0x000fe20000000800 */
[----:B------:R-:W-:Y:S02]  /*9040*/  MOV R239, R182 ;  /* 0x000000b600ef7202 */ /* 0x000fe40000000f00 */
[----:B------:R-:W1:Y:S07]  /*9050*/  LDSM.16.MT88.4 R180, [R220+0xbc00] ;  /* 0x00bc0000dcb4783b */ /* 0x000e6e0000004200 */
[----:B------:R5:W3:Y:S10]  /*9060*/  MUFU.EX2 R105, R110 ;  /* 0x0000006e00697308 */ /* 0x000af40000000800 */
[----:B------:R-:W1:Y:S01]  /*9070*/  MUFU.EX2 R107, R107 ;  /* 0x0000006b006b7308 */ /* 0x000e620000000800 */
[----:B-----5:R-:W-:Y:S02]  /*9080*/  F2FP.PACK_AB R110, R191, R192 ;  /* 0x000000c0bf6e723e */ /* 0x020fe400000000ff */
[----:B---3--:R-:W-:Y:S05]  /*9090*/  F2FP.PACK_AB R179, R105, R106 ;  /* 0x0000006a69b3723e */ /* 0x008fea00000000ff */
[-C--:B------:R-:W-:Y:S01]  /*90a0*/  HMMA.16816.F32 R116, R108, R124.reuse, R4 ;  /* 0x0000007c6c74723c */ /* 0x080fe20000001804 */
[----:B------:R-:W3:Y:S04]  /*90b0*/  LDSM.16.MT88.4 R4, [R222+0xbc00] ;  /* 0x00bc0000de04783b */ /* 0x000ee80000004200 */
[----:B-1----:R-:W-:Y:S07]  /*90c0*/  F2FP.PACK_AB R178, R107, R184 ;  /* 0x000000b86bb2723e */ /* 0x002fee00000000ff */
[C---:B------:R-:W-:Y:S01]  /*90d0*/  HMMA.16816.F32 R112, R176.reuse, R124, R8 ;  /* 0x0000007cb070723c */ /* 0x040fe20000001808 */
[----:B------:R-:W5:Y:S04]  /*90e0*/  LDL.LU R9, [R1] ;  /* 0x0000000001097983 */ /* 0x000f680000300800 */
[----:B------:R-:W5:Y:S02]  /*90f0*/  LDL.LU R11, [R1+0x4] ;  /* 0x00000400010b7983 */ /* 0x000f640000300800 */
        /* <DEDUP_REMOVED lines=21> */
[C---:B------:R-:W-:Y:S08]  /*9250*/  HMMA.16816.F32 R88, R176.reuse, R4, R88 ;  /* 0x00000004b058723c */ /* 0x040ff00000001858 */
[-C--:B------:R-:W-:Y:S08]  /*9260*/  HMMA.16816.F32 R92, R176, R6.reuse, R92 ;  /* 0x00000006b05c723c */ /* 0x080ff0000000185c */
[----:B------:R-:W-:Y:S04]  /*9270*/  HMMA.16816.F32 R96, R108, R6, R96 ;  /* 0x000000066c60723c */ /* 0x000fe80000001860 */
[----:B--2---:R-:W-:Y:S04]  /*9280*/  FFMA.FTZ R0, R0, R240, R241 ;  /* 0x000000f000007223 */ /* 0x004fe800000100f1 */
[----:B------:R-:W-:Y:S04]  /*9290*/  FADD.FTZ R0, R235, R0 ;  /* 0x00000000eb007221 */ /* 0x000fe80000010000 */
[----:B------:R-:W-:Y:S04]  /*92a0*/  FADD.FTZ R0, R231, R0 ;  /* 0x00000000e7007221 */ /* 0x000fe80000010000 */
[----:B------:R-:W-:Y:S04]  /*92b0*/  FADD.FTZ R0, R219, R0 ;  /* 0x00000000db007221 */ /* 0x000fe80000010000 */
[----:B------:R-:W-:Y:S04]  /*92c0*/  FADD.FTZ R0, R250, R0 ;  /* 0x00000000fa007221 */ /* 0x000fe80000010000 */
[----:B------:R-:W-:Y:S04]  /*92d0*/  FADD.FTZ R0, R249, R0 ;  /* 0x00000000f9007221 */ /* 0x000fe80000010000 */
[----:B------:R-:W-:Y:S02]  /*92e0*/  FADD.FTZ R0, R246, R0 ;  /* 0x00000000f6007221 */ /* 0x000fe40000010000 */
[----:B----4-:R-:W-:Y:S04]  /*92f0*/  FFMA.FTZ R2, R2, R242, R239 ;  /* 0x000000f202027223 */ /* 0x010fe800000100ef */
[----:B------:R-:W-:Y:S04]  /*9300*/  FADD.FTZ R2, R236, R2 ;  /* 0x00000002ec027221 */ /* 0x000fe80000010000 */
[----:B------:R-:W-:Y:S04]  /*9310*/  FADD.FTZ R2, R232, R2 ;  /* 0x00000002e8027221 */ /* 0x000fe80000010000 */
[----:B------:R-:W-:Y:S04]  /*9320*/  FADD.FTZ R2, R228, R2 ;  /* 0x00000002e4027221 */ /* 0x000fe80000010000 */
[----:B------:R-:W-:Y:S04]  /*9330*/  FADD.FTZ R2, R252, R2 ;  /* 0x00000002fc027221 */ /* 0x000fe80000010000 */
[----:B------:R-:W-:Y:S04]  /*9340*/  FADD.FTZ R2, R251, R2 ;  /* 0x00000002fb027221 */ /* 0x000fe80000010000 */
[----:B------:R-:W-:Y:S02]  /*9350*/  FADD.FTZ R2, R248, R2 ;  /* 0x00000002f8027221 */ /* 0x000fe40000010000 */
[----:B-----5:R-:W-:Y:S02]  /*9360*/  FFMA.FTZ R101, R101, R9, R8 ;  /* 0x0000000965657223 */ /* 0x020fe40000010008 */
        /* <DEDUP_REMOVED lines=58> */
.L_x_540:
        /* <DEDUP_REMOVED lines=271> */
[----:B-1----:R-:W-:-:S03]  /*a800*/  @!P2 IMAD R2, R26, c[0x0][0x214], RZ ;  /* 0x000085001a02aa24 */ /* 0x002fc600078e02ff */
[----:B------:R1:W-:Y:S01]  /*a810*/  STS [R4+0x5000], R7 ;  /* 0x0050000704007388 */ /* 0x0003e20000000800 */
[----:B------:R-:W-:Y:S01]  /*a820*/  @P5 MUFU.LG2 R15, R50 ;  /* 0x00000032000f5308 */ /* 0x000fe20000000c00 */
[----:B------:R-:W-:Y:S02]  /*a830*/  @!P2 SEL R2, R2, R52, !P0 ;  /* 0x000000340202a207 */ /* 0x000fe40004000000 */
[----:B------:R3:W-:Y:S04]  /*a840*/  STS [R4+0x5200], R6 ;  /* 0x0052000604007388 */ /* 0x0007e80000000800 */
[----:B------:R-:W-:Y:S06]  /*a850*/  BAR.SYNC.DEFER_BLOCKING 0x0 ;  /* 0x0000000000007b1d */ /* 0x000fec0000010000 */
[----:B----4-:R-:W4:Y:S04]  /*a860*/  S2R R9, SR_CTAID.X ;  /* 0x0000000000097919 */ /* 0x010f280000002500 */
[----:B------:R-:W4:Y:S01]  /*a870*/  S2R R19, SR_CTAID.Z ;  /* 0x0000000000137919 */ /* 0x000f220000002700 */
[----:B-1----:R1:W1:Y:S01]  /*a880*/  @P6 MUFU.LG2 R7, R49 ;  /* 0x0000003100076308 */ /* 0x0022620000000c00 */
[----:B------:R-:W-:-:S02]  /*a890*/  @P1 MOV R0, 0x1 ;  /* 0x0000000100001802 */ /* 0x000fc40000000f00 */
[----:B---3--:R-:W-:Y:S01]  /*a8a0*/  @!P0 SHF.R.S32.HI R4, RZ, 0x1f, R26 ;  /* 0x0000001fff048819 */ /* 0x008fe2000001141a */
        /* <DEDUP_REMOVED lines=12> */
[----:B------:R-:W-:-:S02]  /*a970*/  @!P1 IMAD R0, R10, c[0x0][0x1c0], RZ ;  /* 0x000070000a009a24 */ /* 0x000fc400078e02ff */
[----:B------:R-:W-:Y:S01]  /*a980*/  @!P0 IMAD R4, R4, c[0x0][0x1e0], RZ ;  /* 0x0000780004048a24 */ /* 0x000fe200078e02ff */
[----:B------:R-:W3:Y:S01]  /*a990*/  @P4 MUFU.LG2 R14, R100 ;  /* 0x00000064000e4308 */ /* 0x000ee20000000c00 */
[C---:B------:R-:W-:Y:S01]  /*a9a0*/  IMAD R0, R26.reuse, R0, RZ ;  /* 0x000000001a007224 */ /* 0x040fe200078e02ff */
[----:B------:R-:W-:Y:S01]  /*a9b0*/  @P1 MOV R6, c[0x0][0x210] ;  /* 0x0000840000061a02 */ /* 0x000fe20000000f00 */
[----:B------:R-:W-:Y:S01]  /*a9c0*/  @!P0 IMAD R8, R26, c[0x0][0x1e4], R4 ;  /* 0x000079001a088a24 */ /* 0x000fe200078e0204 */
[----:B------:R-:W-:Y:S01]  /*a9d0*/  @!P1 MOV R6, 0x1 ;  /* 0x0000000100069802 */ /* 0x000fe20000000f00 */
[----:B------:R-:W-:-:S03]  /*a9e0*/  CS2R R4, SRZ ;  /* 0x0000000000047805 */ /* 0x000fc6000001ff00 */
[----:B------:R-:W3:Y:S01]  /*a9f0*/  @P3 MUFU.LG2 R11, R101 ;  /* 0x00000065000b3308 */ /* 0x000ee20000000c00 */
[----:B------:R-:W-:Y:S02]  /*aa00*/  @!P2 SHF.R.S32.HI R5, RZ, 0x1f, R2 ;  /* 0x0000001fff05a819 */ /* 0x000fe40000011402 */
[----:B------:R-:W-:Y:S02]  /*aa10*/  SEL R0, R0, RZ, P2 ;  /* 0x000000ff00007207 */ /* 0x000fe40001000000 */
[----:B------:R-:W-:Y:S01]  /*aa20*/  @!P2 MOV R4, R2 ;  /* 0x000000020004a202 */ /* 0x000fe20000000f00 */
[----:B----4-:R-:W-:Y:S02]  /*aa30*/  IMAD R2, R9, R6, RZ ;  /* 0x0000000609027224 */ /* 0x010fe400078e02ff */
[----:B------:R-:W-:-:S03]  /*aa40*/  @!P0 IMAD.WIDE.U32 R12, R26, c[0x0][0x1e0], RZ ;  /* 0x000078001a0c8a25 */ /* 0x000fc600078e00ff */
[----:B------:R-:W-:Y:S01]  /*aa50*/  SHF.L.U32 R9, R2, 0x7, RZ ;  /* 0x0000000702097819 */ /* 0x000fe200000006ff */
[----:B------:R-:W-:Y:S02]  /*aa60*/  IMAD R0, R19, R10, R0 ;  /* 0x0000000a13007224 */ /* 0x000fe400078e0200 */
[----:B------:R-:W-:Y:S01]  /*aa70*/  @P6 FMUL.FTZ R7, R7, 0.69314718246459960938 ;  /* 0x3f31721807076820 */ /* 0x000fe20000410000 */
[----:B------:R-:W-:Y:S02]  /*aa80*/  MOV R18, 0x7f800000 ;  /* 0x7f80000000127802 */ /* 0x000fe40000000f00 */
[----:B------:R-:W-:Y:S01]  /*aa90*/  @!P0 MOV R105, R12 ;  /* 0x0000000c00698202 */ /* 0x000fe20000000f00 */
[----:B------:R-:W-:Y:S01]  /*aaa0*/  @P6 FFMA.FTZ R18, R104, c[0x0][0x238], R7 ;  /* 0x00008e0068126a23 */ /* 0x000fe20000010007 */
[----:B------:R-:W-:Y:S01]  /*aab0*/  @!P0 IADD3 R106, R13, R8, RZ ;  /* 0x000000080d6a8210 */ /* 0x000fe20007ffe0ff */
[----:B------:R-:W-:Y:S01]  /*aac0*/  @P5 FMUL.FTZ R8, R15, 0.69314718246459960938 ;  /* 0x3f3172180f085820 */ /* 0x000fe20000410000 */
[--C-:B------:R-:W-:Y:S01]  /*aad0*/  IADD3 R10, P1, P0, R9, R4, R0.reuse ;  /* 0x00000004090a7210 */ /* 0x100fe2000783e000 */
[----:B---3--:R-:W-:Y:S01]  /*aae0*/  @P4 FMUL.FTZ R7, R14, 0.69314718246459960938 ;  /* 0x3f3172180e074820 */ /* 0x008fe20000410000 */
        /* <DEDUP_REMOVED lines=10> */
[----:B------:R-:W-:-:S02]  /*ab90*/  IADD3.X R11, R4, R5, R0, P1, P0 ;  /* 0x00000005040b7210 */ /* 0x000fc40000fe0400 */
        /* <DEDUP_REMOVED lines=41> */
.L_x_545:
[----:B-1----:R-:W-:Y:S05]  /*ae30*/  BSYNC B0 ;  /* 0x0000000000007941 */ /* 0x002fea0003800000 */
.L_x_544:
[----:B------:R-:W2:Y:S04]  /*ae40*/  LDL.LU.64 R4, [R1+0x30] ;  /* 0x0000300001047983 */ /* 0x000ea80000300a00 */
[----:B------:R-:W3:Y:S04]  /*ae50*/  LDL.64 R14, [R1+0x10] ;  /* 0x00001000010e7983 */ /* 0x000ee80000100a00 */
[----:B------:R1:W5:Y:S04]  /*ae60*/  LDL.64 R16, [R1+0x40] ;  /* 0x0000400001107983 */ /* 0x0003680000100a00 */
[----:B------:R1:W5:Y:S04]  /*ae70*/  LDL R12, [R1+0x48] ;  /* 0x00004800010c7983 */ /* 0x0003680000100800 */
[----:B------:R1:W5:Y:S01]  /*ae80*/  LDL R11, [R1+0x4c] ;  /* 0x00004c00010b7983 */ /* 0x0003620000100800 */
[----:B------:R-:W-:-:S05]  /*ae90*/  SHF.R.S32.HI R0, RZ, 0x1f, R19 ;  /* 0x0000001fff007819 */ /* 0x000fca0000011413 */
[----:B------:R-:W-:Y:S01]  /*aea0*/  IMAD R0, R0, c[0x0][0x1f0], RZ ;  /* 0x00007c0000007a24 */ /* 0x000fe200078e02ff */
[----:B------:R-:W-:Y:S03]  /*aeb0*/  BSSY B0, `(.L_x_546) ;  /* 0x0000015000007945 */ /* 0x000fe60003800000 */
[----:B------:R-:W-:Y:S01]  /*aec0*/  IMAD R0, R19, c[0x0][0x1f4], R0 ;  /* 0x00007d0013007a24 */ /* 0x000fe200078e0200 */
[----:B---3--:R-:W-:-:S04]  /*aed0*/  IADD3 R2, P0, R14, R105, RZ ;  /* 0x000000690e027210 */ /* 0x008fc80007f1e0ff */
[----:B------:R-:W-:Y:S02]  /*aee0*/  IADD3.X R3, R15, R106, RZ, P0, !PT ;  /* 0x0000006a0f037210 */ /* 0x000fe400007fe4ff */
[----:B--2--5:R-:W-:-:S03]  /*aef0*/  ISETP.GE.AND P0, PT, R4, R25, PT ;  /* 0x000000190400720c */ /* 0x024fc60003f06270 */
[----:B------:R-:W-:-:S05]  /*af00*/  IMAD.WIDE.U32 R8, R19, c[0x0][0x1f0], R2 ;  /* 0x00007c0013087a25 */ /* 0x000fca00078e0002 */
[----:B------:R-:W-:-:S05]  /*af10*/  IADD3 R7, R9, R0, RZ ;  /* 0x0000000009077210 */ /* 0x000fca0007ffe0ff */
        /* <DEDUP_REMOVED lines=14> */
.L_x_547:
[----:B-1----:R-:W-:Y:S05]  /*b000*/  BSYNC B0 ;  /* 0x0000000000007941 */ /* 0x002fea0003800000 */
.L_x_546:
[----:B------:R-:W2:Y:S01]  /*b010*/  LDL.LU R0, [R1+0x54] ;  /* 0x0000540001007983 */ /* 0x000ea20000300800 */
[----:B------:R-:W-:Y:S01]  /*b020*/  BSSY B0, `(.L_x_548) ;  /* 0x0000013000007945 */ /* 0x000fe20003800000 */
[----:B--2---:R-:W-:-:S13]  /*b030*/  ISETP.GE.AND P0, PT, R0, R25, PT ;  /* 0x000000190000720c */ /* 0x004fda0003f06270 */
        /* <DEDUP_REMOVED lines=14> */
[----:B------:R1:W-:Y:S04]  /*b120*/  @!P2 STG.E.128 [R2.64], R44 ;  /* 0x0000002c0200a986 */ /* 0x0003e8000c101d0a */
[----:B------:R1:W-:Y:S04]  /*b130*/  @!P1 STG.E.128 [R2.64+0x40], R40 ;  /* 0x0000402802009986 */ /* 0x0003e8000c101d0a */
[----:B------:R1:W-:Y:S02]  /*b140*/  @!P0 STG.E.128 [R2.64+0x80], R36 ;  /* 0x0000802402008986 */ /* 0x0003e4000c101d0a */
.L_x_549:
[----:B------:R-:W-:Y:S05]  /*b150*/  BSYNC B0 ;  /* 0x0000000000007941 */ /* 0x000fea0003800000 */
.L_x_548:
[----:B------:R-:W2:Y:S01]  /*b160*/  LDL.LU R0, [R1+0x60] ;  /* 0x0000600001007983 */ /* 0x000ea20000300800 */
[----:B------:R-:W-:Y:S01]  /*b170*/  BSSY B0, `(.L_x_550) ;  /* 0x0000013000007945 */ /* 0x000fe20003800000 */
[----:B--2---:R-:W-:-:S13]  /*b180*/  ISETP.GE.AND P0, PT, R0, R25, PT ;  /* 0x000000190000720c */ /* 0x004fda0003f06270 */
        /* <DEDUP_REMOVED lines=17> */
.L_x_551:
[----:B------:R-:W-:Y:S05]  /*b2a0*/  BSYNC B0 ;  /* 0x0000000000007941 */ /* 0x000fea0003800000 */
.L_x_550:
[----:B------:R-:W2:Y:S02]  /*b2b0*/  LDL.LU R0, [R1+0x5c] ;  /* 0x00005c0001007983 */ /* 0x000ea40000300800 */
[----:B--2---:R-:W-:-:S13]  /*b2c0*/  ISETP.GE.AND P0, PT, R0, R25, PT ;  /* 0x000000190000720c */ /* 0x004fda0003f06270 */
[----:B------:R-:W-:Y:S05]  /*b2d0*/  @P0 EXIT ;  /* 0x000000000000094d */ /* 0x000fea0003800000 */
[----:B------:R-:W-:Y:S01]  /*b2e0*/  IADD3 R6, P0, R16, 0x60, RZ ;  /* 0x0000006010067810 */ /* 0x000fe20007f1e0ff */
[----:B-1----:R-:W-:Y:S01]  /*b2f0*/  IMAD.MOV.U32 R2, RZ, RZ, R8 ;  /* 0x000000ffff027224 */ /* 0x002fe200078e0008 */
        /* <DEDUP_REMOVED lines=16> */
.L_x_518:
[----:B------:R-:W2:Y:S01]  /*b400*/  LDL.LU R9, [R1+0x3c] ;  /* 0x00003c0001097983 */ /* 0x000ea20000300800 */
[----:B------:R-:W3:Y:S01]  /*b410*/  LDC.U8 R2, c[0x0][0x329] ;  /* 0x0000ca40ff027b82 */ /* 0x000ee20000000000 */
[----:B------:R-:W-:Y:S01]  /*b420*/  SHF.R.S32.HI R10, RZ, 0x1f, R166 ;  /* 0x0000001fff0a7819 */ /* 0x000fe200000114a6 */
[----:B------:R-:W-:Y:S01]  /*b430*/  BSSY B0, `(.L_x_552) ;  /* 0x0000044000007945 */ /* 0x000fe20003800000 */
[----:B------:R-:W-:-:S02]  /*b440*/  IADD3 R15, -R13, R15, RZ ;  /* 0x0000000f0d0f7210 */ /* 0x000fc40007ffe1ff */
[----:B------:R-:W-:-:S03]  /*b450*/  LEA.HI R10, R10, R166, RZ, 0x2 ;  /* 0x000000a60a0a7211 */ /* 0x000fc600078f10ff */
[----:B------:R-:W4:Y:S01]  /*b460*/  LDC.U8 R3, c[0x0][0x328] ;  /* 0x0000ca00ff037b82 */ /* 0x000f220000000000 */
[----:B------:R-:W-:Y:S02]  /*b470*/  LOP3.LUT R8, R10, 0xfffffffc, RZ, 0xc0, !PT ;  /* 0xfffffffc0a087812 */ /* 0x000fe400078ec0ff */
[----:B------:R-:W-:-:S03]  /*b480*/  SHF.R.S32.HI R10, RZ, 0x2, R10 ;  /* 0x00000002ff0a7819 */ /* 0x000fc6000001140a */
[----:B------:R-:W-:Y:S01]  /*b490*/  IMAD.IADD R20, R166, 0x1, -R8 ;  /* 0x00000001a6147824 */ /* 0x000fe200078e0a08 */
[----:B------:R-:W-:Y:S02]  /*b4a0*/  SHF.R.S32.HI R8, RZ, 0x1f, R25 ;  /* 0x0000001fff087819 */ /* 0x000fe40000011419 */
[----:B------:R-:W-:Y:S01]  /*b4b0*/  SHF.R.S32.HI R11, RZ, 0x1f, R10 ;  /* 0x0000001fff0b7819 */ /* 0x000fe2000001140a */
[----:B------:R-:W-:Y:S02]  /*b4c0*/  IMAD.SHL.U32 R14, R20, 0x8, RZ ;  /* 0x00000008140e7824 */ /* 0x000fe400078e00ff */
[----:B------:R-:W-:-:S03]  /*b4d0*/  IMAD R8, R8, c[0x0][0x1f0], RZ ;  /* 0x00007c0008087a24 */ /* 0x000fc600078e02ff */
[----:B------:R-:W-:Y:S01]  /*b4e0*/  IADD3 R24, R14, 0x20, RZ ;  /* 0x000000200e187810 */ /* 0x000fe20007ffe0ff */
[----:B------:R-:W-:Y:S01]  /*b4f0*/  IMAD R8, R25, c[0x0][0x1f4], R8 ;  /* 0x00007d0019087a24 */ /* 0x000fe200078e0208 */
[----:B---3--:R-:W-:Y:S02]  /*b500*/  ISETP.NE.AND P1, PT, R2, RZ, PT ;  /* 0x000000ff0200720c */ /* 0x008fe40003f25270 */
[----:B------:R-:W-:Y:S02]  /*b510*/  IADD3 R23, R14, 0x40, RZ ;  /* 0x000000400e177810 */ /* 0x000fe40007ffe0ff */
[----:B----4-:R-:W-:-:S04]  /*b520*/  ISETP.NE.AND P0, PT, R3, RZ, PT ;  /* 0x000000ff0300720c */ /* 0x010fc80003f05270 */
[----:B------:R-:W-:-:S05]  /*b530*/  ISETP.NE.OR P2, PT, R2, RZ, !P0 ;  /* 0x000000ff0200720c */ /* 0x000fca0004745670 */
[----:B------:R-:W-:Y:S02]  /*b540*/  @P1 IMAD.MOV.U32 R0, RZ, RZ, c[0x0][0x210] ;  /* 0x00008400ff001624 */ /* 0x000fe400078e00ff */
[----:B-1----:R-:W-:Y:S02]  /*b550*/  @!P1 IMAD.MOV.U32 R4, RZ, RZ, c[0x0][0x214] ;  /* 0x00008500ff049624 */ /* 0x002fe400078e00ff */
[----:B------:R-:W-:Y:S02]  /*b560*/  @P1 IMAD R0, R0, c[0x0][0x214], RZ ;  /* 0x0000850000001a24 */ /* 0x000fe400078e02ff */
[----:B------:R-:W-:Y:S01]  /*b570*/  @P1 IMAD.MOV.U32 R19, RZ, RZ, c[0x0][0x210] ;  /* 0x00008400ff131624 */ /* 0x000fe200078e00ff */
[----:B------:R-:W-:Y:S01]  /*b580*/  @!P1 SEL R0, R4, c[0x0][0x234], !P0 ;  /* 0x00008d0004009a07 */ /* 0x000fe20004000000 */
[----:B------:R-:W-:Y:S02]  /*b590*/  @P1 IMAD.MOV.U32 R4, RZ, RZ, 0x1 ;  /* 0x00000001ff041424 */ /* 0x000fe400078e00ff */
[----:B------:R-:W-:-:S02]  /*b5a0*/  @!P1 IMAD.MOV.U32 R19, RZ, RZ, 0x1 ;  /* 0x00000001ff139424 */ /* 0x000fc400078e00ff */
[----:B------:R-:W-:Y:S01]  /*b5b0*/  @!P1 IMAD R4, R0, c[0x0][0x1c0], RZ ;  /* 0x0000700000049a24 */ /* 0x000fe200078e02ff */
[C---:B--2---:R-:W-:Y:S02]  /*b5c0*/  ISETP.NE.AND P3, PT, R9.reuse, -0x1, PT ;  /* 0xffffffff0900780c */ /* 0x044fe40003f65270 */
[----:B------:R-:W-:-:S11]  /*b5d0*/  ISETP.NE.OR P0, PT, R9, -0x1, P2 ;  /* 0xffffffff0900780c */ /* 0x000fd60001705670 */
[----:B------:R-:W-:Y:S01]  /*b5e0*/  @P3 IMAD.WIDE.U32 R2, R9, c[0x0][0x1e8], RZ ;  /* 0x00007a0009023a25 */ /* 0x000fe200078e00ff */
[----:B------:R-:W-:-:S03]  /*b5f0*/  @!P3 SHF.R.S32.HI R5, RZ, 0x1f, R12 ;  /* 0x0000001fff05b819 */ /* 0x000fc6000001140c */
[----:B------:R-:W-:Y:S02]  /*b600*/  @P3 IMAD R7, R9, c[0x0][0x1ec], R3 ;  /* 0x00007b0009073a24 */ /* 0x000fe400078e0203 */
[----:B------:R-:W-:Y:S02]  /*b610*/  @!P3 IMAD R6, R5, c[0x0][0x1e0], RZ ;  /* 0x000078000506ba24 */ /* 0x000fe400078e02ff */
[C---:B------:R-:W-:Y:S02]  /*b620*/  IMAD R3, R12.reuse, R4, RZ ;  /* 0x000000040c037224 */ /* 0x040fe400078e02ff */
[----:B------:R-:W-:-:S03]  /*b630*/  @!P3 IMAD.WIDE.U32 R4, R12, c[0x0][0x1e0], RZ ;  /* 0x000078000c04ba25 */ /* 0x000fc600078e00ff */
[----:B------:R-:W-:Y:S01]  /*b640*/  SEL R3, R3, RZ, P2 ;  /* 0x000000ff03037207 */ /* 0x000fe20001000000 */
[C---:B------:R-:W-:Y:S01]  /*b650*/  @!P0 IMAD R9, R12.reuse, c[0x0][0x214], RZ ;  /* 0x000085000c098a24 */ /* 0x040fe200078e02ff */
[----:B------:R-:W-:Y:S01]  /*b660*/  @!P3 MOV R2, R4 ;  /* 0x000000040002b202 */ /* 0x000fe20000000f00 */
[----:B------:R-:W-:-:S03]  /*b670*/  @!P3 IMAD R6, R12, c[0x0][0x1e4], R6 ;  /* 0x000079000c06ba24 */ /* 0x000fc600078e0206 */
[----:B------:R1:W-:Y:S01]  /*b680*/  @!P0 STL [R1+0x3c], R9 ;  /* 0x00003c0901008387 */ /* 0x0003e20000100800 */
[----:B------:R-:W-:Y:S01]  /*b690*/  @!P3 IMAD.IADD R7, R5, 0x1, R6 ;  /* 0x000000010507b824 */ /* 0x000fe200078e0206 */
[C---:B------:R-:W-:Y:S01]  /*b6a0*/  IADD3 R4, P0, R14.reuse, R2, RZ ;  /* 0x000000020e047210 */ /* 0x040fe20007f1e0ff */
[----:B------:R-:W-:Y:S02]  /*b6b0*/  IMAD R6, R25, R0, R3 ;  /* 0x0000000019067224 */ /* 0x000fe400078e0203 */
[----:B------:R-:W-:Y:S01]  /*b6c0*/  CS2R R2, SRZ ;  /* 0x0000000000027805 */ /* 0x000fe2000001ff00 */
[----:B------:R-:W-:Y:S01]  /*b6d0*/  LEA.HI.X.SX32 R5, R14, R7, 0x1, P0 ;  /* 0x000000070e057211 */ /* 0x000fe200000f0eff */
[----:B------:R-:W-:Y:S01]  /*b6e0*/  IMAD R0, R13, R19, RZ ;  /* 0x000000130d007224 */ /* 0x000fe200078e02ff */
[----:B------:R-:W-:Y:S02]  /*b6f0*/  @!P2 SHF.R.S32.HI R3, RZ, 0x1f, R9 ;  /* 0x0000001fff03a819 */ /* 0x000fe40000011409 */
[----:B------:R-:W-:Y:S01]  /*b700*/  @!P2 MOV R2, R9 ;  /* 0x000000090002a202 */ /* 0x000fe20000000f00 */
[----:B------:R-:W-:Y:S01]  /*b710*/  IMAD.WIDE.U32 R12, R25, c[0x0][0x1f0], R4 ;  /* 0x00007c00190c7a25 */ /* 0x000fe200078e0004 */
[----:B------:R-:W-:-:S02]  /*b720*/  ISETP.GE.AND P2, PT, R10, R15, PT ;  /* 0x0000000f0a00720c */ /* 0x000fc40003f46270 */
[----:B------:R-:W-:Y:S02]  /*b730*/  SHF.R.S32.HI R4, RZ, 0x1f, R0 ;  /* 0x0000001fff047819 */ /* 0x000fe40000011400 */
[--C-:B------:R-:W-:Y:S02]  /*b740*/  IADD3 R22, P1, P0, R0, R2, R6.reuse ;  /* 0x0000000200167210 */ /* 0x100fe4000783e006 */
[----:B------:R-:W-:Y:S01]  /*b750*/  SHF.R.S32.HI R0, RZ, 0x1f, R6 ;  /* 0x0000001fff007819 */ /* 0x000fe20000011406 */
[----:B------:R-:W-:-:S03]  /*b760*/  IMAD.WIDE R6, R18, 0x80, R10 ;  /* 0x0000008012067825 */ /* 0x000fc600078e020a */
[----:B------:R-:W-:Y:S01]  /*b770*/  IADD3.X R21, R4, R3, R0, P1, P0 ;  /* 0x0000000304157210 */ /* 0x000fe20000fe0400 */
[----:B-1----:R-:W-:Y:S02]  /*b780*/  IMAD.IADD R9, R8, 0x1, R13 ;  /* 0x0000000108097824 */ /* 0x002fe400078e020d */
        /* <DEDUP_REMOVED lines=14> */
.L_x_553:
[----:B------:R-:W-:Y:S05]  /*b870*/  BSYNC B0 ;  /* 0x0000000000007941 */ /* 0x000fea0003800000 */
.L_x_552:
        /* <DEDUP_REMOVED lines=20> */
.L_x_555:
[----:B------:R-:W-:Y:S05]  /*b9c0*/  BSYNC B0 ;  /* 0x0000000000007941 */ /* 0x000fea0003800000 */
.L_x_554:
        /* <DEDUP_REMOVED lines=20> */
.L_x_557:
[----:B------:R-:W-:Y:S05]  /*bb10*/  BSYNC B0 ;  /* 0x0000000000007941 */ /* 0x000fea0003800000 */
.L_x_556:
        /* <DEDUP_REMOVED lines=20> */
.L_x_559:
[----:B------:R-:W-:Y:S05]  /*bc60*/  BSYNC B0 ;  /* 0x0000000000007941 */ /* 0x000fea0003800000 */
.L_x_558:
        /* <DEDUP_REMOVED lines=35> */
.L_x_560:
        /* <DEDUP_REMOVED lines=14> */
.L_x_1040:


//--------------------- .text._ZN5flash16flash_fwd_kernelI23Flash_fwd_kernel_traitsILi96ELi128ELi64ELi4ELb0ELb0EN7cutlass6half_tE19Flash_kernel_traitsILi96ELi128ELi64ELi4ES3_EELb1ELb0ELb0ELb1ELb0ELb0ELb0ELb1EEEvNS_16Flash_fwd_paramsE --------------------------
	.section	.text._ZN5flash16flash_fwd_kernelI23Flash_fwd_kernel_traitsILi96ELi128ELi64ELi4ELb0ELb0EN7cutlass6half_tE19Flash_kernel_traitsILi96ELi128ELi64ELi4ES3_EELb1ELb0ELb0ELb1ELb0ELb0ELb0ELb1EEEvNS_16Flash_fwd_paramsE,"ax",@progbits
	.sectioninfo	@"SHI_REGISTERS=255"
	.align	128
        .global         _ZN5flash16flash_fwd_kernelI23Flash_fwd_kernel_traitsILi96ELi128ELi64ELi4ELb0ELb0EN7cutlass6half_tE19Flash_kernel_traitsILi96ELi128ELi64ELi4ES3_EELb1ELb0ELb0ELb1ELb0ELb0ELb0ELb1EEEvNS_16Flash_fwd_paramsE
        .type           _ZN5flash16flash_fwd_kernelI23Flash_fwd_kernel_traitsILi96ELi128ELi64ELi4ELb0ELb0EN7cutlass6half_tE19Flash_kernel_traitsILi96ELi128ELi64ELi4ES3_EELb1ELb0ELb0ELb1ELb0ELb0ELb0ELb1EEEvNS_16Flash_fwd_paramsE,@function
        .size           _ZN5flash16flash_fwd_kernelI23Flash_fwd_kernel_traitsILi96ELi128ELi64ELi4ELb0ELb0EN7cutlass6half_tE19Flash_kernel_traitsILi96ELi128ELi64ELi4ES3_EELb1ELb0ELb0ELb1ELb0ELb0ELb0ELb1EEEvNS_16Flash_fwd_paramsE,(.L_x_1041 - _ZN5flash16flash_fwd_kernelI23Flash_fwd_kernel_traitsILi96ELi128ELi64ELi4ELb0ELb0EN7cutlass6half_tE19Flash_kernel_traitsILi96ELi128ELi64ELi4ES3_EELb1ELb0ELb0ELb1ELb0ELb0ELb0ELb1EEEvNS_16Flash_fwd_paramsE)
        .other          _ZN5flash16flash_fwd_kernelI23Flash_fwd_kernel_traitsILi96ELi128ELi64ELi4ELb0ELb0EN7cutlass6half_tE19Flash_kernel_traitsILi96ELi128ELi64ELi4ES3_EELb1ELb0ELb0ELb1ELb0ELb0ELb0ELb1EEEvNS_16Flash_fwd_paramsE,@"STO_CUDA_ENTRY STV_DEFAULT"
_ZN5flash16flash_fwd_kernelI23Flash_fwd_kernel_traitsILi96ELi128ELi64ELi4ELb0ELb0EN7cutlass6half_tE19Flash_kernel_traitsILi96ELi128ELi64ELi4ES3_EELb1ELb0ELb0ELb1ELb0ELb0ELb0ELb1EEEvNS_16Flash_fwd_paramsE:
.text._ZN5flash16flash_fwd_kernelI23Flash_fwd_kernel_traitsILi96ELi128ELi64ELi4ELb0ELb0EN7cutlass6half_tE19Flash_kernel_traitsILi96ELi128ELi64ELi4ES3_EELb1ELb0ELb0ELb1ELb0ELb0ELb0ELb1EEEvNS_16Flash_fwd_paramsE:
        /* <DEDUP_REMOVED lines=36> */
[----:B------:R-:W-:Y:S02]  /*0240*/  UISETP.EQ.OR.EX UP1, UPT, URZ, UR7, !UP3, UP1 ;  /* 0x000000073f00728c */ /* 0x000fe4000df22710 */
[----:B------:R-:W-:Y:S02]  /*0250*/  @UP0 UIMAD.WIDE UR4, UR15, UR8, UR4 ;  /* 0x000000080f0402a5 */ /* 0x000fe4000f8e0204 */
[----:B------:R-:W-:Y:S02]  /*0260*/  ULDC.64 UR6, c[0x0][0x248] ;  /* 0x0000920000067ab9 */ /* 0x000fe40000000a00 */
[----:B------:R-:W-:Y:S02]  /*0270*/  @!P3 IMAD.MOV.U32 R6, RZ, RZ, c[0x0][0x308] ;  /* 0x0000c200ff06b624 */ /* 0x000fe400078e00ff */
[----:B------:R-:W-:Y:S01]  /*0280*/  @!P3 IMAD.MOV.U32 R7, RZ, RZ, c[0x0][0x30c] ;  /* 0x0000c300ff07b624 */ /* 0x000fe200078e00ff */
[----:B------:R-:W-:Y:S01]  /*0290*/  UIMAD.WIDE UR6, UR15, UR8, UR6 ;  /* 0x000000080f0672a5 */ /* 0x000fe2000f8e0206 */
        /* <DEDUP_REMOVED lines=9> */
[----:B------:R-:W2:Y:S04]  /*0330*/  @P0 LDG.E R10, [R12.64] ;  /* 0x000000100c0a0981 */ /* 0x000ea8000c1e1900 */
[----:B------:R-:W3:Y:S01]  /*0340*/  @P0 LDG.E R0, [R12.64+0x4] ;  /* 0x000004100c000981 */ /* 0x000ee2000c1e1900 */
[----:B------:R-:W-:Y:S01]  /*0350*/  PLOP3.LUT P1, PT, PT, PT, UP0, 0x80, 0x0 ;  /* 0x000000000000781c */ /* 0x000fe20003f2f008 */
[----:B------:R-:W-:Y:S01]  /*0360*/  IMAD.U32 R8, RZ, RZ, UR6 ;  /* 0x00000006ff087e24 */ /* 0x000fe2000f8e00ff */
[----:B------:R-:W-:-:S02]  /*0370*/  PLOP3.LUT P2, PT, PT, PT, UP1, 0x80, 0x0 ;  /* 0x000000000000781c */ /* 0x000fc40003f4f018 */
[----:B------:R-:W-:Y:S01]  /*0380*/  MOV R9, UR7 ;  /* 0x0000000700097c02 */ /* 0x000fe20008000f00 */
[----:B-1----:R-:W-:-:S10]  /*0390*/  IMAD.U32 R5, RZ, RZ, UR5 ;  /* 0x00000005ff057e24 */ /* 0x002fd4000f8e00ff */
[----:B------:R-:W4:Y:S01]  /*03a0*/  @!P2 LDG.E R7, [R8.64] ;  /* 0x000000100807a981 */ /* 0x000f22000c1e1900 */
[----:B------:R-:W-:-:S05]  /*03b0*/  IMAD.U32 R4, RZ, RZ, UR4 ;  /* 0x00000004ff047e24 */ /* 0x000fca000f8e00ff */
[----:B------:R1:W5:Y:S01]  /*03c0*/  @P1 LDG.E R5, [R4.64] ;  /* 0x0000001004051981 */ /* 0x000362000c1e1900 */
[----:B------:R-:W-:Y:S01]  /*03d0*/  UMOV UR9, 0xffffffff ;  /* 0xffffffff00097882 */ /* 0x000fe20000000000 */
[----:B------:R-:W2:Y:S01]  /*03e0*/  LDC.U8 R6, c[0x0][0x2d8] ;  /* 0x0000b600ff067b82 */ /* 0x000ea20000000000 */
[----:B------:R-:W-:Y:S01]  /*03f0*/  SHF.R.S32.HI R2, RZ, 0x1f, R53 ;  /* 0x0000001fff027819 */ /* 0x000fe20000011435 */
[----:B------:R-:W-:Y:S02]  /*0400*/  UMOV UR23, URZ ;  /* 0x0000003f00177c82 */ /* 0x000fe40008000000 */
[----:B------:R-:W-:Y:S01]  /*0410*/  UMOV UR24, 0xffffffff ;  /* 0xffffffff00187882 */ /* 0x000fe20000000000 */
[----:B-1----:R-:W-:-:S03]  /*0420*/  LEA.HI R4, R2, R53, RZ, 0x5 ;  /* 0x0000003502047211 */ /* 0x002fc600078f28ff */
[----:B--2---:R-:W1:Y:S08]  /*0430*/  @P0 R2UR UR9, R10 ;  /* 0x000000000a0903c2 */ /* 0x004e7000000e0000 */
[----:B---3--:R-:W1:Y:S01]  /*0440*/  @P0 R2UR UR13, R0 ;  /* 0x00000000000d03c2 */ /* 0x008e6200000e0000 */
[----:B------:R-:W-:-:S04]  /*0450*/  ISETP.NE.U32.AND P0, PT, RZ, c[0x0][0x248], PT ;  /* 0x00009200ff007a0c */ /* 0x000fc80003f05070 */
[----:B------:R-:W-:Y:S01]  /*0460*/  ISETP.NE.AND.EX P0, PT, RZ, c[0x0][0x24c], PT, P0 ;  /* 0x00009300ff007a0c */ /* 0x000fe20003f05300 */
[----:B-1----:R-:W-:Y:S01]  /*0470*/  @UP2 UIADD3 UR13, UR13, -UR9, URZ ;  /* 0x800000090d0d2290 */ /* 0x002fe2000fffe03f */
[----:B------:R-:W-:Y:S01]  /*0480*/  LOP3.LUT R0, R4, 0xffffffe0, RZ, 0xc0, !PT ;  /* 0xffffffe004007812 */ /* 0x000fe200078ec0ff */
[----:B-----5:R1:W2:Y:S05]  /*0490*/  @P1 R2UR UR23, R5 ;  /* 0x00000000051713c2 */ /* 0x0202aa00000e0000 */
[----:B------:R-:W-:-:S03]  /*04a0*/  @!UP2 ULDC UR13, c[0x0][0x214] ;  /* 0x00008500000daab9 */ /* 0x000fc60000000800 */
[----:B----4-:R1:W3:Y:S01]  /*04b0*/  @!P2 R2UR UR24, R7 ;  /* 0x000000000718a3c2 */ /* 0x0102e200000e0000 */
[----:B------:R-:W-:Y:S01]  /*04c0*/  IMAD.IADD R125, R53, 0x1, -R0 ;  /* 0x00000001357d7824 */ /* 0x000fe200078e0a00 */
[----:B-123--:R-:W-:Y:S06]  /*04d0*/  @!P0 BRA `(.L_x_561) ;  /* 0x0000007000008947 */ /* 0x00efec0003800000 */
[----:B------:R-:W-:-:S13]  /*04e0*/  PLOP3.LUT P0, PT, PT, PT, UP3, 0x80, 0x0 ;  /* 0x000000000000781c */ /* 0x000fda0003f0f038 */
[----:B------:R-:W2:Y:S04]  /*04f0*/  @P0 LDG.E R0, [R8.64+0x4] ;  /* 0x0000041008000981 */ /* 0x000ea8000c1e1900 */
[----:B------:R-:W3:Y:S01]  /*0500*/  @!P0 LDG.E R5, [R8.64] ;  /* 0x0000001008058981 */ /* 0x000ee2000c1e1900 */
[----:B--2---:R-:W1:Y:S02]  /*0510*/  @P0 R2UR UR6, R0 ;  /* 0x00000000000603c2 */ /* 0x004e6400000e0000 */
[----:B-1----:R-:W-:-:S11]  /*0520*/  @UP3 UIADD3 UR6, UR6, -UR24, URZ ;  /* 0x8000001806063290 */ /* 0x002fd6000fffe03f */
[----:B---3--:R1:W2:Y:S02]  /*0530*/  @!P0 R2UR UR6, R5 ;  /* 0x00000000050683c2 */ /* 0x0082a400000e0000 */
[----:B-12---:R-:W-:Y:S05]  /*0540*/  BRA `(.L_x_562) ;  /* 0x0000001000007947 */ /* 0x006fea0003800000 */
.L_x_561:
[----:B------:R-:W-:Y:S02]  /*0550*/  ULDC UR6, c[0x0][0x218] ;  /* 0x0000860000067ab9 */ /* 0x000fe40000000800 */
.L_x_562:
        /* <DEDUP_REMOVED lines=39> */
[----:B------:R-:W-:Y:S02]  /*07d0*/  @UP0 UIMAD.WIDE.U32 UR28, UR20, UR4, URZ ;  /* 0x00000004141c02a5 */ /* 0x000fe4000f8e003f */
[----:B------:R-:W-:Y:S02]  /*07e0*/  @!UP1 UIMAD.WIDE.U32 UR30, UR15, UR6, URZ ;  /* 0x000000060f1e92a5 */ /* 0x000fe4000f8e003f */
[----:B------:R-:W-:Y:S02]  /*07f0*/  @!UP1 UIMAD UR4, UR15, UR7, UR21 ;  /* 0x000000070f0492a4 */ /* 0x000fe4000f8e0215 */
[----:B------:R-:W-:Y:S02]  /*0800*/  ULDC UR6, c[0x0][0x1c0] ;  /* 0x0000700000067ab9 */ /* 0x000fe40000000800 */
[----:B------:R-:W-:Y:S02]  /*0810*/  UIMAD UR6, UR15, UR6, UR14 ;  /* 0x000000060f0672a4 */ /* 0x000fe4000f8e020e */
[----:B------:R-:W-:-:S02]  /*0820*/  @UP0 UIMAD UR7, UR20, UR5, UR29 ;  /* 0x00000005140702a4 */ /* 0x000fc4000f8e021d */
[----:B------:R-:W-:Y:S02]  /*0830*/  USHF.R.S32.HI UR21, URZ, 0x1f, UR14 ;  /* 0x0000001f3f157899 */ /* 0x000fe4000801140e */
[----:B------:R-:W-:Y:S02]  /*0840*/  ULDC UR5, c[0x0][0x224] ;  /* 0x0000890000057ab9 */ /* 0x000fe40000000800 */
[----:B------:R-:W-:Y:S02]  /*0850*/  UIMAD UR5, UR6, UR5, UR11 ;  /* 0x00000005060572a4 */ /* 0x000fe4000f8e020b */
        /* <DEDUP_REMOVED lines=19> */
[----:B------:R-:W-:Y:S02]  /*0990*/  UIMAD.WIDE.U32 UR28, UR15, UR4, UR26 ;  /* 0x000000040f1c72a5 */ /* 0x000fe4000f8e001a */
[----:B------:R-:W-:-:S04]  /*09a0*/  UIMAD UR7, UR15, UR5, UR7 ;  /* 0x000000050f0772a4 */ /* 0x000fc8000f8e0207 */
[----:B------:R-:W-:Y:S02]  /*09b0*/  UIADD3 UR7, UR29, UR7, URZ ;  /* 0x000000071d077290 */ /* 0x000fe4000fffe03f */
.L_x_564:
[----:B------:R-:W-:Y:S01]  /*09c0*/  IABS R7, c[0x0][0x1c8] ;  /* 0x0000720000077a13 */ /* 0x000fe20000000000 */
[----:B------:R-:W1:Y:S01]  /*09d0*/  S2R R3, SR_CTAID.Z ;  /* 0x0000000000037919 */ /* 0x000e620000002700 */
[----:B------:R-:W-:Y:S01]  /*09e0*/  IMAD.MOV.U32 R8, RZ, RZ, RZ ;  /* 0x000000ffff087224 */ /* 0x000fe200078e00ff */
[----:B------:R-:W-:Y:S01]  /*09f0*/  ULDC UR4, c[0x0][0x1c8] ;  /* 0x0000720000047ab9 */ /* 0x000fe20000000800 */
        /* <DEDUP_REMOVED lines=8> */
[----:B-1----:R-:W-:Y:S02]  /*0a80*/  IABS R3, R3 ;  /* 0x0000000300037213 */ /* 0x002fe40000000000 */
[----:B--2---:R-:W-:-:S06]  /*0a90*/  IADD3 R9, R9, 0xffffffe, RZ ;  /* 0x0ffffffe09097810 */ /* 0x004fcc0007ffe0ff */
[----:B------:R-:W1:Y:S02]  /*0aa0*/  F2I.FTZ.U32.TRUNC.NTZ R9, R9 ;  /* 0x0000000900097305 */ /* 0x000e64000021f000 */
[----:B-1----:R-:W-:-:S04]  /*0ab0*/  IMAD.MOV R5, RZ, RZ, -R9 ;  /* 0x000000ffff057224 */ /* 0x002fc800078e0a09 */
        /* <DEDUP_REMOVED lines=23> */
[----:B------:R-:W-:Y:S02]  /*0c30*/  UMOV UR24, UR26 ;  /* 0x0000001a00187c82 */ /* 0x000fe40008000000 */
[----:B------:R-:W-:-:S02]  /*0c40*/  UIMAD UR5, UR15, UR5, UR23 ;  /* 0x000000050f0572a4 */ /* 0x000fc4000f8e0217 */
[----:B------:R-:W-:-:S04]  /*0c50*/  UIMAD.WIDE.U32 UR26, UR15, UR4, UR24 ;  /* 0x000000040f1a72a5 */ /* 0x000fc8000f8e0018 */
[----:B------:R-:W-:Y:S02]  /*0c60*/  UIADD3 UR5, UR27, UR5, URZ ;  /* 0x000000051b057290 */ /* 0x000fe4000fffe03f */
.L_x_565:
[CC--:B------:R-:W-:Y:S01]  /*0c70*/  LEA.HI R11, R2.reuse, R53.reuse, RZ, 0x4 ;  /* 0x00000035020b7211 */ /* 0x0c0fe200078f20ff */
[----:B------:R-:W1:Y:S01]  /*0c80*/  S2R R16, SR_CTAID.Z ;  /* 0x0000000000107919 */ /* 0x000e620000002700 */
[CC--:B------:R-:W-:Y:S01]  /*0c90*/  LEA.HI R17, R2.reuse, R53.reuse, RZ, 0x2 ;  /* 0x0000003502117211 */ /* 0x0c0fe200078f10ff */
[----:B------:R-:W-:Y:S01]  /*0ca0*/  IMAD.U32 R21, RZ, RZ, UR10 ;  /* 0x0000000aff157e24 */ /* 0x000fe2000f8e00ff */
[----:B------:R-:W-:Y:S01]  /*0cb0*/  LEA.HI R12, R2, R53, RZ, 0x3 ;  /* 0x00000035020c7211 */ /* 0x000fe200078f18ff */
[----:B------:R-:W-:Y:S01]  /*0cc0*/  BSSY B0, `(.L_x_566) ;  /* 0x000006e000007945 */ /* 0x000fe20003800000 */
[----:B------:R-:W-:Y:S02]  /*0cd0*/  LOP3.LUT R2, R11, 0xfffffff0, RZ, 0xc0, !PT ;  /* 0xfffffff00b027812 */ /* 0x000fe400078ec0ff */
[----:B------:R-:W-:Y:S02]  /*0ce0*/  LOP3.LUT R60, R17, 0xfffffffc, RZ, 0xc0, !PT ;  /* 0xfffffffc113c7812 */ /* 0x000fe400078ec0ff */
[----:B------:R-:W-:Y:S01]  /*0cf0*/  SHF.R.S32.HI R5, RZ, 0x3, R12 ;  /* 0x00000003ff057819 */ /* 0x000fe2000001140c */
[C---:B------:R-:W-:Y:S01]  /*0d00*/  IMAD.IADD R9, R53.reuse, 0x1, -R2 ;  /* 0x0000000135097824 */ /* 0x040fe200078e0a02 */
[----:B------:R-:W-:Y:S01]  /*0d10*/  SHF.R.S32.HI R14, RZ, 0x2, R17 ;  /* 0x00000002ff0e7819 */ /* 0x000fe20000011411 */
[----:B------:R-:W-:Y:S01]  /*0d20*/  IMAD.IADD R60, R53, 0x1, -R60 ;  /* 0x00000001353c7824 */ /* 0x000fe200078e0a3c */
[----:B------:R-:W-:Y:S01]  /*0d30*/  SHF.R.S32.HI R7, RZ, 0x5, R4 ;  /* 0x00000005ff077819 */ /* 0x000fe20000011404 */
[----:B------:R-:W-:Y:S01]  /*0d40*/  IMAD.SHL.U32 R19, R5, 0x40, RZ ;  /* 0x0000004005137824 */ /* 0x000fe200078e00ff */
[----:B------:R-:W-:Y:S01]  /*0d50*/  LEA.HI R10, R9, R9, RZ, 0x1 ;  /* 0x00000009090a7211 */ /* 0x000fe200078f08ff */
[----:B------:R-:W-:Y:S01]  /*0d60*/  IMAD.SHL.U32 R60, R60, 0x8, RZ ;  /* 0x000000083c3c7824 */ /* 0x000fe200078e00ff */
[----:B------:R-:W-:-:S02]  /*0d70*/  LEA.HI R17, R17, R14, RZ, 0x1 ;  /* 0x0000000e11117211 */ /* 0x000fc400078f08ff */
[--C-:B------:R-:W-:Y:S02]  /*0d80*/  SHF.R.S32.HI R3, RZ, 0x1, R10.reuse ;  /* 0x00000001ff037819 */ /* 0x100fe4000001140a */
[----:B------:R-:W-:Y:S02]  /*0d90*/  SHF.R.S32.HI R8, RZ, 0x1f, R10 ;  /* 0x0000001fff087819 */ /* 0x000fe4000001140a */
[----:B------:R-:W-:Y:S02]  /*0da0*/  LOP3.LUT R19, R19, 0xc0, RZ, 0xc0, !PT ;  /* 0x000000c013137812 */ /* 0x000fe400078ec0ff */
[----:B------:R-:W-:Y:S02]  /*0db0*/  LEA.HI R8, R8, R3, RZ, 0x2 ;  /* 0x0000000308087211 */ /* 0x000fe400078f10ff */
[----:B------:R-:W-:Y:S02]  /*0dc0*/  LOP3.LUT R17, R17, 0x7fffffe, RZ, 0xc0, !PT ;  /* 0x07fffffe11117812 */ /* 0x000fe400078ec0ff */
[----:B------:R-:W-:-:S02]  /*0dd0*/  LOP3.LUT R8, R8, 0xfffffffc, RZ, 0xc0, !PT ;  /* 0xfffffffc08087812 */ /* 0x000fc400078ec0ff */
[----:B------:R-:W-:Y:S01]  /*0de0*/  SHF.R.S32.HI R15, RZ, 0x1f, R14 ;  /* 0x0000001fff0f7819 */ /* 0x000fe2000001140e */
[----:B------:R-:W-:Y:S01]  /*0df0*/  IMAD.IADD R20, R14, 0x1, -R17 ;  /* 0x000000010e147824 */ /* 0x000fe200078e0a11 */
[----:B------:R-:W-:Y:S01]  /*0e00*/  LOP3.LUT R13, R19, 0x18, R60, 0xf8, !PT ;  /* 0x00000018130d7812 */ /* 0x000fe200078ef83c */
[----:B------:R-:W-:Y:S01]  /*0e10*/  IMAD.IADD R8, R3, 0x1, -R8 ;  /* 0x0000000103087824 */ /* 0x000fe200078e0a08 */
[----:B------:R-:W-:Y:S01]  /*0e20*/  SHF.R.U32.HI R2, RZ, 0x3, R19 ;  /* 0x00000003ff027819 */ /* 0x000fe20000011613 */
[C---:B------:R-:W-:Y:S01]  /*0e30*/  IMAD R3, R15.reuse, c[0x0][0x198], RZ ;  /* 0x000066000f037a24 */ /* 0x040fe200078e02ff */
[----:B------:R-:W-:Y:S01]  /*0e40*/  SHF.R.S32.HI R61, RZ, 0x1f, R60 ;  /* 0x0000001fff3d7819 */ /* 0x000fe2000001143c */
[----:B------:R-:W-:Y:S01]  /*0e50*/  IMAD R17, R15, c[0x0][0x1a0], RZ ;  /* 0x000068000f117a24 */ /* 0x000fe200078e02ff */
[----:B------:R-:W-:Y:S01]  /*0e60*/  LOP3.LUT R2, R13, R2, RZ, 0x3c, !PT ;  /* 0x000000020d027212 */ /* 0x000fe200078e3cff */
[----:B------:R-:W-:Y:S01]  /*0e70*/  IMAD R13, R7, 0x8, R20 ;  /* 0x00000008070d7824 */ /* 0x000fe200078e0214 */
[----:B------:R-:W-:Y:S01]  /*0e80*/  IADD3 R26, P0, R60, UR6, RZ ;  /* 0x000000063c1a7c10 */ /* 0x000fe2000ff1e0ff */
[----:B------:R-:W-:Y:S01]  /*0e90*/  IMAD.WIDE.U32 R24, R14, c[0x0][0x198], R60 ;  /* 0x000066000e187a25 */ /* 0x000fe200078e003c */
[----:B------:R-:W-:-:S02]  /*0ea0*/  SHF.R.S32.HI R19, RZ, 0x1f, R18 ;  /* 0x0000001fff137819 */ /* 0x000fc40000011412 */
[----:B------:R-:W-:Y:S01]  /*0eb0*/  IADD3.X R27, R61, UR22, RZ, P0, !PT ;  /* 0x000000163d1b7c10 */ /* 0x000fe200087fe4ff */
[----:B------:R-:W-:Y:S01]  /*0ec0*/  IMAD.WIDE.U32 R22, R14, c[0x0][0x1a0], R60 ;  /* 0x000068000e167a25 */ /* 0x000fe200078e003c */
[----:B------:R-:W-:Y:S01]  /*0ed0*/  IADD3 R24, P1, R24, UR28, RZ ;  /* 0x0000001c18187c10 */ /* 0x000fe2000ff3e0ff */
[----:B------:R-:W-:Y:S01]  /*0ee0*/  UIADD3 UR22, -UR11, UR13, URZ ;  /* 0x0000000d0b167290 */ /* 0x000fe2000fffe13f */
[----:B------:R-:W-:Y:S01]  /*0ef0*/  IADD3 R166, R60, 0x20, RZ ;  /* 0x000000203ca67810 */ /* 0x000fe20007ffe0ff */
[----:B------:R-:W-:Y:S01]  /*0f00*/  IMAD.U32 R13, R13, 0x20, R2 ;  /* 0x000000200d0d7824 */ /* 0x000fe200078e0002 */
[----:B------:R-:W-:Y:S01]  /*0f10*/  IADD3 R22, P0, R22, UR26, RZ ;  /* 0x0000001a16167c10 */ /* 0x000fe2000ff1e0ff */
[----:B------:R-:W-:Y:S01]  /*0f20*/  IMAD R3, R14, c[0x0][0x19c], R3 ;  /* 0x000067000e037a24 */ /* 0x000fe200078e0203 */
[----:B------:R-:W-:Y:S01]  /*0f30*/  IADD3 R163, R60, 0x40, RZ ;  /* 0x000000403ca37810 */ /* 0x000fe20007ffe0ff */
[----:B------:R-:W-:Y:S01]  /*0f40*/  IMAD R2, R14, c[0x0][0x1a4], R17 ;  /* 0x000069000e027a24 */ /* 0x000fe200078e0211 */
[----:B------:R-:W-:Y:S01]  /*0f50*/  SHF.R.S32.HI R4, RZ, 0x1f, R4 ;  /* 0x0000001fff047819 */ /* 0x000fe20000011404 */
[----:B------:R-:W-:Y:S01]  /*0f60*/  IMAD.SHL.U32 R162, R13, 0x2, RZ ;  /* 0x000000020da27824 */ /* 0x000fe200078e00ff */
[----:B------:R-:W-:Y:S01]  /*0f70*/  IADD3.X R25, R25, UR7, R3, P1, !PT ;  /* 0x0000000719197c10 */ /* 0x000fe20008ffe403 */
[----:B------:R-:W-:Y:S01]  /*0f80*/  IMAD R3, R19, c[0x0][0x1b0], RZ ;  /* 0x00006c0013037a24 */ /* 0x000fe200078e02ff */
[----:B------:R-:W-:Y:S01]  /*0f90*/  IADD3.X R23, R23, UR5, R2, P0, !PT ;  /* 0x0000000517177c10 */ /* 0x000fe200087fe402 */
[----:B------:R-:W-:Y:S01]  /*0fa0*/  IMAD R19, R19, c[0x0][0x1b8], RZ ;  /* 0x00006e0013137a24 */ /* 0x000fe200078e02ff */
[----:B------:R-:W-:Y:S01]  /*0fb0*/  SHF.R.S32.HI R124, RZ, 0x1f, R125 ;  /* 0x0000001fff7c7819 */ /* 0x000fe2000001147d */
[----:B------:R-:W-:Y:S01]  /*0fc0*/  IMAD.WIDE.U32 R32, R18, c[0x0][0x1b0], R24 ;  /* 0x00006c0012207a25 */ /* 0x000fe200078e0018 */
[----:B------:R-:W-:Y:S01]  /*0fd0*/  LEA.HI R4, R4, R7, RZ, 0x2 ;  /* 0x0000000704047211 */ /* 0x000fe200078f10ff */
[----:B------:R-:W-:Y:S01]  /*0fe0*/  ULDC.64 UR4, c[0x0][0x1a8] ;  /* 0x00006a0000047ab9 */ /* 0x000fe20000000a00 */
[----:B------:R-:W-:Y:S01]  /*0ff0*/  ISETP.GE.AND P0, PT, R14, UR22, PT ;  /* 0x000000160e007c0c */ /* 0x000fe2000bf06270 */
[C---:B------:R-:W-:Y:S01]  /*1000*/  IMAD R2, R18.reuse, c[0x0][0x1bc], R19 ;  /* 0x00006f0012027a24 */ /* 0x040fe200078e0213 */
[----:B------:R2:W-:Y:S01]  /*1010*/  STL.64 [R1+0x80], R32 ;  /* 0x0000802001007387 */ /* 0x0005e20000100a00 */
[----:B------:R-:W-:Y:S01]  /*1020*/  IMAD.WIDE.U32 R30, R18, c[0x0][0x1b8], R22 ;  /* 0x00006e00121e7a25 */ /* 0x000fe200078e0016 */
[----:B------:R-:W-:Y:S01]  /*1030*/  UIMAD UR4, UR21, UR4, URZ ;  /* 0x00000004150472a4 */ /* 0x000fe2000f8e023f */
[----:B------:R-:W-:-:S02]  /*1040*/  LEA.HI R124, R124, R125, RZ, 0x2 ;  /* 0x0000007d7c7c7211 */ /* 0x000fc400078f10ff */
[----:B------:R-:W-:Y:S01]  /*1050*/  IMAD R3, R18, c[0x0][0x1b4], R3 ;  /* 0x00006d0012037a24 */ /* 0x000fe200078e0203 */
[----:B------:R2:W-:Y:S01]  /*1060*/  STL.64 [R1+0x78], R30 ;  /* 0x0000781e01007387 */ /* 0x0005e20000100a00 */
[----:B------:R-:W-:Y:S01]  /*1070*/  IMAD.IADD R28, R31, 0x1, R2 ;  /* 0x000000011f1c7824 */ /* 0x000fe200078e0202 */
[----:B------:R-:W-:Y:S01]  /*1080*/  LOP3.LUT R4, R4, 0xffffffc, RZ, 0xc0, !PT ;  /* 0x0ffffffc04047812 */ /* 0x000fe200078ec0ff */
[----:B------:R-:W-:Y:S01]  /*1090*/  IMAD.IADD R35, R33, 0x1, R3 ;  /* 0x0000000121237824 */ /* 0x000fe200078e0203 */
[----:B------:R2:W-:Y:S01]  /*10a0*/  STL [R1+0x70], R166 ;  /* 0x000070a601007387 */ /* 0x0005e20000100800 */
[----:B------:R-:W-:Y:S01]  /*10b0*/  SHF.R.S32.HI R126, RZ, 0x2, R124 ;  /* 0x00000002ff7e7819 */ /* 0x000fe2000001147c */
[----:B------:R-:W-:Y:S01]  /*10c0*/  UIMAD UR4, UR14, UR5, UR4 ;  /* 0x000000050e0472a4 */ /* 0x000fe2000f8e0204 */
[----:B-1----:R-:W-:Y:S01]  /*10d0*/  IMAD.WIDE.U32 R16, R16, c[0x0][0x1a8], R26 ;  /* 0x00006a0010107a25 */ /* 0x002fe200078e001a */
[----:B------:R2:W-:Y:S01]  /*10e0*/  STL [R1+0x6c], R163 ;  /* 0x00006ca301007387 */ /* 0x0005e20000100800 */
[----:B------:R-:W-:-:S02]  /*10f0*/  LOP3.LUT P1, RZ, R8, 0x2, RZ, 0xc0, !PT ;  /* 0x0000000208ff7812 */ /* 0x000fc4000782c0ff */
[----:B------:R-:W-:Y:S01]  /*1100*/  IMAD.IADD R19, R7, 0x1, -R4 ;  /* 0x0000000107137824 */ /* 0x000fe200078e0a04 */
[----:B------:R2:W-:Y:S01]  /*1110*/  STL [R1+0x68], R162 ;  /* 0x000068a201007387 */ /* 0x0005e20000100800 */
[----:B------:R-:W-:Y:S02]  /*1120*/  IMAD.MOV.U32 R4, RZ, RZ, 0x10 ;  /* 0x00000010ff047424 */ /* 0x000fe400078e00ff */
[----:B------:R-:W-:Y:S01]  /*1130*/  IMAD R62, R19, 0x10, R126 ;  /* 0x00000010133e7824 */ /* 0x000fe200078e027e */
[----:B------:R2:W-:Y:S01]  /*1140*/  STL [R1+0x64], R28 ;  /* 0x0000641c01007387 */ /* 0x0005e20000100800 */
[----:B------:R-:W-:Y:S01]  /*1150*/  IADD3 R19, R17, UR4, RZ ;  /* 0x0000000411137c10 */ /* 0x000fe2000fffe0ff */
[----:B------:R-:W-:Y:S01]  /*1160*/  IMAD.WIDE R20, R21, 0x80, R14 ;  /* 0x0000008015147825 */ /* 0x000fe200078e020e */
[----:B------:R-:W-:Y:S01]  /*1170*/  SEL R4, R4, 0xfffffff0, !P1 ;  /* 0xfffffff004047807 */ /* 0x000fe20004800000 */
        /* <DEDUP_REMOVED lines=34> */
.L_x_567:
[----:B------:R-:W-:Y:S05]  /*13a0*/  BSYNC B0 ;  /* 0x0000000000007941 */ /* 0x000fea0003800000 */
.L_x_566:
[----:B------:R-:W-:Y:S01]  /*13b0*/  IADD3 R3, R14, 0x20, RZ ;  /* 0x000000200e037810 */ /* 0x000fe20007ffe0ff */
[----:B------:R-:W-:Y:S03]  /*13c0*/  BSSY B0, `(.L_x_568) ;  /* 0x0000024000007945 */ /* 0x000fe60003800000 */
[----:B------:R-:W-:-:S13]  /*13d0*/  ISETP.GE.AND P0, PT, R3, UR22, PT ;  /* 0x0000001603007c0c */ /* 0x000fda000bf06270 */
        /* <DEDUP_REMOVED lines=11> */
[C---:B-1----:R-:W-:Y:S01]  /*1490*/  @!P3 LEA R24, P4, R22.reuse, c[0x0][0x160], 0x1 ;  /* 0x000058001618ba11 */ /* 0x042fe200078808ff */
        /* <DEDUP_REMOVED lines=22> */
.L_x_569:
[----:B------:R-:W-:Y:S05]  /*1600*/  BSYNC B0 ;  /* 0x0000000000007941 */ /* 0x000fea0003800000 */
.L_x_568:
        /* <DEDUP_REMOVED lines=37> */
.L_x_571:
[----:B------:R-:W-:Y:S05]  /*1860*/  BSYNC B0 ;  /* 0x0000000000007941 */ /* 0x000fea0003800000 */
.L_x_570:
[----:B------:R-:W-:Y:S01]  /*1870*/  IADD3 R2, R14, 0x60, RZ ;  /* 0x000000600e027810 */ /* 0x000fe20007ffe0ff */
[----:B------:R-:W-:Y:S01]  /*1880*/  UMOV UR26, 0x6 ;  /* 0x00000006001a7882 */ /* 0x000fe20000000000 */
[----:B------:R-:W-:Y:S01]  /*1890*/  BSSY B0, `(.L_x_572) ;  /* 0x0000027000007945 */ /* 0x000fe20003800000 */
[----:B------:R-:W-:Y:S01]  /*18a0*/  ULDC.64 UR4, c[0x0][0x198] ;  /* 0x0000660000047ab9 */ /* 0x000fe20000000a00 */
[----:B------:R-:W-:Y:S01]  /*18b0*/  ISETP.GE.AND P0, PT, R2, UR22, PT ;  /* 0x0000001602007c0c */ /* 0x000fe2000bf06270 */
[----:B------:R-:W-:Y:S02]  /*18c0*/  USHF.R.S32.HI UR23, URZ, 0x6, UR8 ;  /* 0x000000063f177899 */ /* 0x000fe40008011408 */
[----:B------:R-:W-:Y:S02]  /*18d0*/  USHF.L.U64.HI UR26, UR4, UR26, UR5 ;  /* 0x0000001a041a7299 */ /* 0x000fe40008010205 */
[----:B------:R-:W-:-:S08]  /*18e0*/  USHF.L.U32 UR27, UR4, 0x6, URZ ;  /* 0x00000006041b7899 */ /* 0x000fd0000800063f */
        /* <DEDUP_REMOVED lines=33> */
.L_x_573:
[----:B------:R-:W-:Y:S05]  /*1b00*/  BSYNC B0 ;  /* 0x0000000000007941 */ /* 0x000fea0003800000 */
.L_x_572:
        /* <DEDUP_REMOVED lines=11> */
[----:B---3--:R-:W-:Y:S01]  /*1bc0*/  IMAD.WIDE.U32 R18, R2, UR25, R164 ;  /* 0x0000001902127c25 */ /* 0x008fe2000f8e00a4 */
        /* <DEDUP_REMOVED lines=30> */
.L_x_575:
[----:B------:R-:W-:Y:S05]  /*1db0*/  BSYNC B0 ;  /* 0x0000000000007941 */ /* 0x000fea0003800000 */
.L_x_574:
        /* <DEDUP_REMOVED lines=9> */
[----:B---3--:R-:W-:Y:S02]  /*1e50*/  IADD3 R16, P1, R18, UR28, RZ ;  /* 0x0000001c12107c10 */ /* 0x008fe4000ff3e0ff */
        /* <DEDUP_REMOVED lines=24> */
.L_x_577:
[----:B------:R-:W-:Y:S05]  /*1fe0*/  BSYNC B0 ;  /* 0x0000000000007941 */ /* 0x000fea0003800000 */
.L_x_576:
[----:B------:R-:W-:Y:S01]  /*1ff0*/  ULDC.64 UR6, c[0x0][0x318] ;  /* 0x0000c60000067ab9 */ /* 0x000fe20000000a00 */
[----:B------:R-:W0:Y:S01]  /*2000*/  LDGDEPBAR ;  /* 0x00000000000079af */ /* 0x000e220000000000 */
[----:B------:R-:W-:Y:S02]  /*2010*/  UISETP.NE.U32.AND UP1, UPT, URZ, UR6, UPT ;  /* 0x000000063f00728c */ /* 0x000fe4000bf25070 */
[----:B------:R-:W-:Y:S02]  /*2020*/  ULDC.64 UR4, c[0x0][0x320] ;  /* 0x0000c80000047ab9 */ /* 0x000fe40000000a00 */
[----:B------:R-:W-:-:S06]  /*2030*/  UISETP.NE.AND.EX UP1, UPT, URZ, UR7, UPT, UP1 ;  /* 0x000000073f00728c */ /* 0x000fcc000bf25310 */
[----:B------:R-:W-:-:S05]  /*2040*/  PLOP3.LUT P0, PT, PT, PT, UP1, 0x80, 0x0 ;  /* 0x000000000000781c */ /* 0x000fca0003f0f018 */
[----:B------:R-:W-:Y:S02]  /*2050*/  @UP1 USHF.R.S32.HI UR31, URZ, 0x1f, UR15 ;  /* 0x0000001f3f1f1899 */ /* 0x000fe4000801140f */
[----:B------:R-:W-:Y:S02]  /*2060*/  @UP1 UMOV UR32, UR14 ;  /* 0x0000000e00201c82 */ /* 0x000fe40008000000 */
[----:B------:R-:W-:Y:S02]  /*2070*/  @UP1 UIMAD UR31, UR31, UR4, URZ ;  /* 0x000000041f1f12a4 */ /* 0x000fe4000f8e023f */
[----:B------:R-:W-:Y:S02]  /*2080*/  @UP1 UMOV UR33, UR21 ;  /* 0x0000001500211c82 */ /* 0x000fe40008000000 */
[----:B------:R-:W-:Y:S01]  /*2090*/  @UP1 UIMAD.WIDE.U32 UR32, UR15, UR4, UR32 ;  /* 0x000000040f2012a5 */ /* 0x000fe2000f8e0020 */
[----:B------:R-:W-:-:S04]  /*20a0*/  DEPBAR.LE SB0, 0x0 ;  /* 0x000080000000791a */ /* 0x000fc80000000000 */
[----:B------:R-:W-:Y:S02]  /*20b0*/  @UP1 UIMAD UR5, UR15, UR5, UR31 ;  /* 0x000000050f0512a4 */ /* 0x000fe4000f8e021f */
[----:B------:R-:W-:Y:S02]  /*20c0*/  @UP1 ULEA UR6, UP0, UR32, UR6, 0x2 ;  /* 0x0000000620061291 */ /* 0x000fe4000f80103f */
[----:B------:R-:W-:-:S04]  /*20d0*/  @UP1 UIADD3 UR5, UR33, UR5, URZ ;  /* 0x0000000521051290 */ /* 0x000fc8000fffe03f */
[----:B------:R-:W-:Y:S01]  /*20e0*/  @UP1 ULEA.HI.X UR7, UR32, UR7, UR5, 0x2, UP0 ;  /* 0x0000000720071291 */ /* 0x000fe200080f1405 */
[----:B---3--:R-:W-:Y:S01]  /*20f0*/  IMAD.U32 R16, RZ, RZ, UR6 ;  /* 0x00000006ff107e24 */ /* 0x008fe2000f8e00ff */
[----:B------:R-:W3:Y:S01]  /*2100*/  @P0 MUFU.RCP R13, c[0x0][0x238] ;  /* 0x00008e00000d0b08 */ /* 0x000ee20000001000 */
[----:B------:R-:W-:Y:S01]  /*2110*/  ISETP.GE.AND P1, PT, R14, UR24, PT ;  /* 0x000000180e007c0c */ /* 0x000fe2000bf26270 */
[----:B------:R-:W-:Y:S02]  /*2120*/  ULDC.64 UR4, c[0x0][0x1a0] ;  /* 0x0000680000047ab9 */ /* 0x000fe40000000a00 */
[----:B------:R-:W-:-:S05]  /*2130*/  IMAD.U32 R17, RZ, RZ, UR7 ;  /* 0x00000007ff117e24 */ /* 0x000fca000f8e00ff */
[----:B------:R5:W3:Y:S01]  /*2140*/  @P0 LDG.E R16, [R16.64] ;  /* 0x0000001010100981 */ /* 0x000ae2000c1e1900 */
[----:B------:R-:W-:Y:S01]  /*2150*/  UIMAD.WIDE.U32 UR14, UR25, UR4, URZ ;  /* 0x00000004190e72a5 */ /* 0x000fe2000f8e003f */
[----:B------:R-:W-:Y:S01]  /*2160*/  BSSY B0, `(.L_x_578) ;  /* 0x000002f000007945 */ /* 0x000fe20003800000 */
[----:B------:R-:W-:Y:S01]  /*2170*/  UIMAD UR4, UR29, UR4, URZ ;  /* 0x000000041d0472a4 */ /* 0x000fe2000f8e023f */
[----:B------:R-:W-:Y:S03]  /*2180*/  BAR.SYNC.DEFER_BLOCKING 0x0 ;  /* 0x0000000000007b1d */ /* 0x000fe60000010000 */
[----:B------:R-:W-:-:S04]  /*2190*/  UIMAD UR4, UR25, UR5, UR4 ;  /* 0x00000005190472a4 */ /* 0x000fc8000f8e0204 */
[----:B------:R-:W-:Y:S01]  /*21a0*/  UIADD3 UR4, UR15, UR4, URZ ;  /* 0x000000040f047290 */ /* 0x000fe2000fffe03f */
[----:B-----5:R-:W-:Y:S01]  /*21b0*/  IMAD.U32 R17, RZ, RZ, UR15 ;  /* 0x0000000fff117e24 */ /* 0x020fe2000f8e00ff */
[----:B------:R1:W-:Y:S04]  /*21c0*/  @P1 STS [R162+0x9000], RZ ;  /* 0x009000ffa2001388 */ /* 0x0003e80000000800 */
[----:B------:R1:W-:Y:S04]  /*21d0*/  @P1 STS [R162+0x9004], RZ ;  /* 0x009004ffa2001388 */ /* 0x0003e80000000800 */
[----:B------:R1:W-:Y:S04]  /*21e0*/  @P1 STS.64 [R162+0x9008], RZ ;  /* 0x009008ffa2001388 */ /* 0x0003e80000000a00 */
[----:B------:R1:W-:Y:S04]  /*21f0*/  @P1 STS.128 [R162+0xa000], RZ ;  /* 0x00a000ffa2001388 */ /* 0x0003e80000000c00 */
[----:B------:R1:W-:Y:S01]  /*2200*/  @P1 STS.128 [R162+0xb000], RZ ;  /* 0x00b000ffa2001388 */ /* 0x0003e20000000c00 */
[----:B---3--:R-:W-:Y:S01]  /*2210*/  @P0 FMUL.FTZ R13, R16, R13 ;  /* 0x0000000d100d0220 */ /* 0x008fe20000410000 */
[----:B------:R-:W-:-:S03]  /*2220*/  MOV R16, UR14 ;  /* 0x0000000e00107c02 */ /* 0x000fc60008000f00 */
[----:B------:R3:W5:Y:S01]  /*2230*/  @P0 R2UR UR6, R13 ;  /* 0x000000000d0603c2 */ /* 0x00076200000e0000 */
[C---:B------:R-:W-:Y:S02]  /*2240*/  LEA R14, P0, R16.reuse, R30, 0x6 ;  /* 0x0000001e100e7211 */ /* 0x040fe400078030ff */
[----:B---3--:R-:W-:Y:S01]  /*2250*/  MOV R13, UR4 ;  /* 0x00000004000d7c02 */ /* 0x008fe20008000f00 */
[----:B------:R-:W-:Y:S02]  /*2260*/  UMOV UR4, URZ ;  /* 0x0000003f00047c82 */ /* 0x000fe40008000000 */
[----:B-----5:R-:W-:Y:S01]  /*2270*/  @UP1 UMOV UR4, UR6 ;  /* 0x0000000600041c82 */ /* 0x020fe20008000000 */
[----:B------:R-:W-:Y:S01]  /*2280*/  LEA.HI.X R13, R16, R28, R13, 0x6, P0 ;  /* 0x0000001c100d7211 */ /* 0x000fe200000f340d */
        /* <DEDUP_REMOVED lines=28> */
.L_x_579:
[----:B-1----:R-:W-:Y:S05]  /*2450*/  BSYNC B0 ;  /* 0x0000000000007941 */ /* 0x002fea0003800000 */
.L_x_578:
        /* <DEDUP_REMOVED lines=36> */
.L_x_581:
[----:B------:R-:W-:Y:S05]  /*26a0*/  BSYNC B0 ;  /* 0x0000000000007941 */ /* 0x000fea0003800000 */
.L_x_580:
[----:B------:R-:W-:Y:S01]  /*26b0*/  LOP3.LUT R212, R12, 0xfffffff8, RZ, 0xc0, !PT ;  /* 0xfffffff80cd47812 */ /* 0x000fe200078ec0ff */
[----:B------:R-:W-:Y:S01]  /*26c0*/  IMAD.SHL.U32 R8, R8, 0x40, RZ ;  /* 0x0000004008087824 */ /* 0x000fe200078e00ff */
[----:B------:R-:W-:Y:S01]  /*26d0*/  SHF.R.S32.HI R12, RZ, 0x4, R11 ;  /* 0x00000004ff0c7819 */ /* 0x000fe2000001140b */
[----:B------:R-:W-:Y:S01]  /*26e0*/  IMAD R55, R7, 0x10, R126 ;  /* 0x0000001007377824 */ /* 0x000fe200078e027e */
[----:B------:R-:W-:Y:S01]  /*26f0*/  LOP3.LUT R14, R10, 0x7fffffe, RZ, 0xc0, !PT ;  /* 0x07fffffe0a0e7812 */ /* 0x000fe200078ec0ff */
[----:B------:R-:W-:Y:S01]  /*2700*/  IMAD.IADD R212, R53, 0x1, -R212 ;  /* 0x0000000135d47824 */ /* 0x000fe200078e0ad4 */
[----:B------:R-:W-:Y:S01]  /*2710*/  SHF.R.S32.HI R10, RZ, 0x1f, R9 ;  /* 0x0000001fff0a7819 */ /* 0x000fe20000011409 */
[----:B------:R-:W-:Y:S01]  /*2720*/  IMAD.U32 R140, RZ, RZ, UR12 ;  /* 0x0000000cff8c7e24 */ /* 0x000fe2000f8e00ff */
[----:B------:R-:W-:Y:S01]  /*2730*/  LEA.HI R11, R11, R12, RZ, 0x1 ;  /* 0x0000000c0b0b7211 */ /* 0x000fe200078f08ff */
[----:B------:R-:W-:Y:S01]  /*2740*/  IMAD.IADD R63, R9, 0x1, -R14 ;  /* 0x00000001093f7824 */ /* 0x000fe200078e0a0e */
[----:B---3--:R-:W-:Y:S01]  /*2750*/  LEA.HI R16, R212, R212, RZ, 0x1 ;  /* 0x000000d4d4107211 */ /* 0x008fe200078f08ff */
[----:B------:R-:W-:Y:S01]  /*2760*/  ULEA UR5, UR23, UR20, 0x6 ;  /* 0x0000001417057291 */ /* 0x000fe2000f8e303f */
[----:B------:R-:W-:Y:S01]  /*2770*/  LEA.HI R9, R10, R9, RZ, 0x3 ;  /* 0x000000090a097211 */ /* 0x000fe200078f18ff */
[----:B------:R-:W0:Y:S01]  /*2780*/  LDGDEPBAR ;  /* 0x00000000000079af */ /* 0x000e220000000000 */
[----:B------:R-:W-:Y:S01]  /*2790*/  LOP3.LUT R13, R16, 0x3fffffe, RZ, 0xc0, !PT ;  /* 0x03fffffe100d7812 */ /* 0x000fe200078ec0ff */
[----:B------:R-:W-:Y:S01]  /*27a0*/  UIADD3 UR5, UR5, -0x40, URZ ;  /* 0xffffffc005057890 */ /* 0x000fe2000fffe03f */
[----:B------:R-:W-:Y:S01]  /*27b0*/  LOP3.LUT R11, R11, 0xfffffffe, RZ, 0xc0, !PT ;  /* 0xfffffffe0b0b7812 */ /* 0x000fe200078ec0ff */
[----:B------:R-:W-:Y:S01]  /*27c0*/  IMAD.SHL.U32 R54, R9, 0x20, RZ ;  /* 0x0000002009367824 */ /* 0x000fe200078e00ff */
[----:B------:R-:W-:Y:S01]  /*27d0*/  SHF.R.S32.HI R16, RZ, 0x1, R16 ;  /* 0x00000001ff107819 */ /* 0x000fe20000011410 */
[----:B------:R-:W-:Y:S01]  /*27e0*/  IMAD.IADD R212, R212, 0x1, -R13 ;  /* 0x00000001d4d47824 */ /* 0x000fe200078e0a0d */
[----:B------:R-:W-:Y:S01]  /*27f0*/  IADD3 R55, R55, UR11, RZ ;  /* 0x0000000b37377c10 */ /* 0x000fe2000fffe0ff */
[----:B------:R-:W-:Y:S01]  /*2800*/  IMAD.IADD R11, R12, 0x1, -R11 ;  /* 0x000000010c0b7824 */ /* 0x000fe200078e0a0b */
[----:B------:R-:W-:Y:S01]  /*2810*/  LOP3.LUT R12, R8, 0xc0, RZ, 0xc0, !PT ;  /* 0x000000c0080c7812 */ /* 0x000fe200078ec0ff */
[----:B------:R-:W-:Y:S01]  /*2820*/  IMAD.SHL.U32 R9, R16, 0x40, RZ ;  /* 0x0000004010097824 */ /* 0x000fe200078e00ff */
[----:B------:R-:W-:Y:S01]  /*2830*/  LOP3.LUT R54, R54, 0xffffff00, RZ, 0xc0, !PT ;  /* 0xffffff0036367812 */ /* 0x000fe200078ec0ff */
[----:B------:R-:W-:Y:S01]  /*2840*/  IMAD.SHL.U32 R13, R11, 0x8, RZ ;  /* 0x000000080b0d7824 */ /* 0x000fe200078e00ff */
[----:B------:R-:W-:Y:S01]  /*2850*/  LOP3.LUT P0, RZ, R16, 0x2, RZ, 0xc0, !PT ;  /* 0x0000000210ff7812 */ /* 0x000fe2000780c0ff */
[----:B------:R-:W-:Y:S01]  /*2860*/  IMAD.SHL.U32 R8, R5, 0x8, RZ ;  /* 0x0000000805087824 */ /* 0x000fe200078e00ff */
[----:B------:R-:W-:Y:S01]  /*2870*/  LOP3.LUT R9, R9, 0xc0, RZ, 0xc0, !PT ;  /* 0x000000c009097812 */ /* 0x000fe200078ec0ff */
[----:B------:R-:W-:Y:S01]  /*2880*/  IMAD R10, R7, 0x200, R54 ;  /* 0x00000200070a7824 */ /* 0x000fe200078e0236 */
[----:B------:R-:W-:Y:S01]  /*2890*/  LOP3.LUT R5, R12, 0x8, R13, 0xf8, !PT ;  /* 0x000000080c057812 */ /* 0x000fe200078ef80d */
[----:B------:R-:W-:Y:S01]  /*28a0*/  IMAD R212, R11, 0x8, R212 ;  /* 0x000000080bd47824 */ /* 0x000fe200078e02d4 */
[----:B------:R-:W-:Y:S01]  /*28b0*/  LOP3.LUT R8, R9, 0x8, R8, 0xf8, !PT ;  /* 0x0000000809087812 */ /* 0x000fe200078ef808 */
[C---:B------:R-:W-:Y:S01]  /*28c0*/  IMAD R10, R63.reuse, 0x20, R10 ;  /* 0x000000203f0a7824 */ /* 0x040fe200078e020a */
[----:B------:R-:W-:Y:S01]  /*28d0*/  SHF.R.U32.HI R12, RZ, 0x3, R12 ;  /* 0x00000003ff0c7819 */ /* 0x000fe2000001160c */
[----:B------:R-:W-:Y:S01]  /*28e0*/  UISETP.GE.AND UP0, UPT, UR12, 0x41, UPT ;  /* 0x000000410c00788c */ /* 0x000fe2000bf06270 */
[----:B------:R-:W-:Y:S01]  /*28f0*/  SHF.R.U32.HI R9, RZ, 0x3, R9 ;  /* 0x00000003ff097819 */ /* 0x000fe20000011609 */
[----:B------:R-:W-:Y:S01]  /*2900*/  IMAD R54, R63, 0x20, R54 ;  /* 0x000000203f367824 */ /* 0x000fe200078e0236 */
[----:B------:R-:W-:-:S02]  /*2910*/  LOP3.LUT R5, R5, R12, RZ, 0x3c, !PT ;  /* 0x0000000c05057212 */ /* 0x000fc400078e3cff */
[----:B------:R-:W-:Y:S02]  /*2920*/  LOP3.LUT R9, R8, R9, RZ, 0x3c, !PT ;  /* 0x0000000908097212 */ /* 0x000fe400078e3cff */
[----:B------:R-:W-:Y:S01]  /*2930*/  SEL R3, R3, 0xffffffe0, !P0 ;  /* 0xffffffe003037807 */ /* 0x000fe20004000000 */
[----:B------:R-:W-:Y:S01]  /*2940*/  IMAD.IADD R213, R5, 0x1, R10 ;  /* 0x0000000105d57824 */ /* 0x000fe200078e020a */
[----:B------:R-:W-:Y:S01]  /*2950*/  IADD3 R140, R140, -UR13, R55 ;  /* 0x8000000d8c8c7c10 */ /* 0x000fe2000fffe037 */
[----:B------:R-:W-:Y:S01]  /*2960*/  IMAD.U32 R212, R212, 0x20, R9 ;  /* 0x00000020d4d47824 */ /* 0x000fe200078e0009 */
[----:B------:R-:W-:Y:S01]  /*2970*/  LOP3.LUT R124, R124, 0x7ffffffc, RZ, 0xc0, !PT ;  /* 0x7ffffffc7c7c7812 */ /* 0x000fe200078ec0ff */
[----:B------:R-:W-:Y:S01]  /*2980*/  IMAD.SHL.U32 R213, R213, 0x2, RZ ;  /* 0x00000002d5d57824 */ /* 0x000fe200078e00ff */
[----:B------:R-:W-:Y:S01]  /*2990*/  IADD3 R141, R140, 0x8, RZ ;  /* 0x000000088c8d7810 */ /* 0x000fe20007ffe0ff */
[----:B------:R-:W-:Y:S01]  /*29a0*/  IMAD.SHL.U32 R212, R212, 0x2, RZ ;  /* 0x00000002d4d47824 */ /* 0x000fe200078e00ff */
[----:B------:R-:W-:Y:S01]  /*29b0*/  IADD3 R142, R140, 0x40, RZ ;  /* 0x000000408c8e7810 */ /* 0x000fe20007ffe0ff */
[----:B------:R-:W-:Y:S01]  /*29c0*/  IMAD R211, R4, 0x2, R213 ;  /* 0x0000000204d37824 */ /* 0x000fe200078e02d5 */
[----:B------:R-:W-:Y:S01]  /*29d0*/  LDSM.16.M88.4 R12, [R213+0x1000] ;  /* 0x00100000d50c783b */ /* 0x000fe20000000200 */
[----:B------:R-:W-:-:S02]  /*29e0*/  IMAD.IADD R209, R212, 0x1, R3 ;  /* 0x00000001d4d17824 */ /* 0x000fc400078e0203 */
[----:B------:R-:W-:Y:S01]  /*29f0*/  IMAD.IADD R124, R125, 0x1, -R124 ;  /* 0x000000017d7c7824 */ /* 0x000fe200078e0a7c */
[----:B------:R-:W3:Y:S01]  /*2a00*/  LDSM.16.M88.4 R100, [R212+0x6000] ;  /* 0x00600000d464783b */ /* 0x000ee20000000200 */
[----:B------:R-:W-:Y:S02]  /*2a10*/  IMAD.IADD R5, R5, 0x1, R54 ;  /* 0x0000000105057824 */ /* 0x000fe400078e0236 */
[----:B------:R-:W-:Y:S01]  /*2a20*/  IMAD.SHL.U32 R161, R124, 0x2, RZ ;  /* 0x000000027ca17824 */ /* 0x000fe200078e00ff */
[----:B------:R-:W5:Y:S03]  /*2a30*/  LDSM.16.M88.4 R92, [R212+0x6400] ;  /* 0x00640000d45c783b */ /* 0x000f660000000200 */
[----:B------:R-:W-:Y:S01]  /*2a40*/  IMAD R62, R62, c[0x0][0x228], R161 ;  /* 0x00008a003e3e7a24 */ /* 0x000fe200078e02a1 */
[----:B------:R-:W1:Y:S04]  /*2a50*/  LDSM.16.M88.4 R84, [R212+0x6800] ;  /* 0x00680000d454783b */ /* 0x000e680000000200 */
[----:B------:R-:W2:Y:S04]  /*2a60*/  LDSM.16.M88.4 R44, [R212+0x6c00] ;  /* 0x006c0000d42c783b */ /* 0x000ea80000000200 */
[----:B------:R-:W4:Y:S04]  /*2a70*/  LDSM.16.M88.4 R76, [R213] ;  /* 0x00000000d54c783b */ /* 0x000f280000000200 */
[----:B------:R-:W-:Y:S04]  /*2a80*/  LDSM.16.M88.4 R72, [R211+0x1000] ;  /* 0x00100000d348783b */ /* 0x000fe80000000200 */
[----:B------:R-:W1:Y:S04]  /*2a90*/  LDSM.16.M88.4 R116, [R209+0x6000] ;  /* 0x00600000d174783b */ /* 0x000e680000000200 */
[----:B------:R-:W2:Y:S04]  /*2aa0*/  LDSM.16.M88.4 R112, [R209+0x6400] ;  /* 0x00640000d170783b */ /* 0x000ea80000000200 */
[----:B------:R-:W2:Y:S04]  /*2ab0*/  LDSM.16.M88.4 R108, [R209+0x6800] ;  /* 0x00680000d16c783b */ /* 0x000ea80000000200 */
[----:B------:R-:W4:Y:S01]  /*2ac0*/  LDSM.16.M88.4 R104, [R209+0x6c00] ;  /* 0x006c0000d168783b */ /* 0x000f220000000200 */
[C---:B---3--:R-:W-:Y:S03]  /*2ad0*/  HMMA.16816.F32 R40, R12.reuse, R100, RZ ;  /* 0x000000640c28723c */ /* 0x048fe600000018ff */
[----:B------:R-:W3:Y:S04]  /*2ae0*/  LDSM.16.M88.4 R120, [R211] ;  /* 0x00000000d378783b */ /* 0x000ee80000000200 */
[----:B------:R-:W-:Y:S01]  /*2af0*/  LDSM.16.M88.4 R68, [R213+0x3000] ;  /* 0x00300000d544783b */ /* 0x000fe20000000200 */
[C---:B------:R-:W-:Y:S03]  /*2b00*/  HMMA.16816.F32 R36, R12.reuse, R102, RZ ;  /* 0x000000660c24723c */ /* 0x040fe600000018ff */
[----:B------:R-:W3:Y:S04]  /*2b10*/  LDSM.16.M88.4 R56, [R212+0x7400] ;  /* 0x00740000d438783b */ /* 0x000ee80000000200 */
[----:B------:R-:W-:Y:S01]  /*2b20*/  LDSM.16.M88.4 R64, [R212+0x7000] ;  /* 0x00700000d440783b */ /* 0x000fe20000000200 */
[C---:B--2--5:R-:W-:Y:S03]  /*2b30*/  HMMA.16816.F32 R32, R12.reuse, R92, RZ ;  /* 0x0000005c0c20723c */ /* 0x064fe600000018ff */
[----:B------:R-:W-:Y:S05]  /*2b40*/  LDSM.16.M88.4 R48, [R212+0x7800] ;  /* 0x00780000d430783b */ /* 0x000fea0000000200 */
[C---:B-1----:R-:W-:Y:S08]  /*2b50*/  HMMA.16816.F32 R24, R12.reuse, R84, RZ ;  /* 0x000000540c18723c */ /* 0x042ff000000018ff */
[C---:B------:R-:W-:Y:S08]  /*2b60*/  HMMA.16816.F32 R16, R12.reuse, R44, RZ ;  /* 0x0000002c0c10723c */ /* 0x040ff000000018ff */
[C---:B------:R-:W-:Y:S08]  /*2b70*/  HMMA.16816.F32 R28, R12.reuse, R94, RZ ;  /* 0x0000005e0c1c723c */ /* 0x040ff000000018ff */
[C---:B------:R-:W-:Y:S08]  /*2b80*/  HMMA.16816.F32 R20, R12.reuse, R86, RZ ;  /* 0x000000560c14723c */ /* 0x040ff000000018ff */
[----:B------:R-:W-:Y:S08]  /*2b90*/  HMMA.16816.F32 R12, R12, R46, RZ ;  /* 0x0000002e0c0c723c */ /* 0x000ff000000018ff */
[----:B----4-:R-:W-:Y:S08]  /*2ba0*/  HMMA.16816.F32 R96, R76, R92, RZ ;  /* 0x0000005c4c60723c */ /* 0x010ff000000018ff */
        /* <DEDUP_REMOVED lines=9> */
[C---:B------:R-:W-:Y:S08]  /*2c40*/  HMMA.16816.F32 R8, R76.reuse, R100, RZ ;  /* 0x000000644c08723c */ /* 0x040ff000000018ff */
[C---:B------:R-:W-:Y:S08]  /*2c50*/  HMMA.16816.F32 R88, R76.reuse, R84, RZ ;  /* 0x000000544c58723c */ /* 0x040ff000000018ff */
[C---:B------:R-:W-:Y:S08]  /*2c60*/  HMMA.16816.F32 R100, R76.reuse, R102, RZ ;  /* 0x000000664c64723c */ /* 0x040ff000000018ff */
[C---:B------:R-:W-:Y:S08]  /*2c70*/  HMMA.16816.F32 R92, R76.reuse, R94, RZ ;  /* 0x0000005e4c5c723c */ /* 0x040ff000000018ff */
[C---:B------:R-:W-:Y:S08]  /*2c80*/  HMMA.16816.F32 R84, R76.reuse, R86, RZ ;  /* 0x000000564c54723c */ /* 0x040ff000000018ff */
[C---:B------:R-:W-:Y:S08]  /*2c90*/  HMMA.16816.F32 R80, R76.reuse, R44, RZ ;  /* 0x0000002c4c50723c */ /* 0x040ff000000018ff */
[----:B------:R-:W-:Y:S01]  /*2ca0*/  HMMA.16816.F32 R76, R76, R46, RZ ;  /* 0x0000002e4c4c723c */ /* 0x000fe200000018ff */
[----:B------:R-:W2:Y:S07]  /*2cb0*/  LDSM.16.M88.4 R44, [R212+0x7c00] ;  /* 0x007c0000d42c783b */ /* 0x000eae0000000200 */
[C---:B---3--:R-:W-:Y:S07]  /*2cc0*/  HMMA.16816.F32 R96, R120.reuse, R112, R96 ;  /* 0x000000707860723c */ /* 0x048fee0000001860 */
[----:B------:R-:W-:Y:S01]  /*2cd0*/  IMAD.U32 R113, RZ, RZ, UR25 ;  /* 0x00000019ff717e24 */ /* 0x000fe2000f8e00ff */
        /* <DEDUP_REMOVED lines=9> */
[-C--:B------:R-:W-:Y:S08]  /*2d70*/  HMMA.16816.F32 R32, R68, R56.reuse, R32 ;  /* 0x000000384420723c */ /* 0x080ff00000001820 */
[----:B-1----:R-:W-:Y:S07]  /*2d80*/  HMMA.16816.F32 R96, R72, R56, R96 ;  /* 0x000000384860723c */ /* 0x002fee0000001860 */
[----:B------:R-:W-:Y:S01]  /*2d90*/  IMAD.SHL.U32 R56, R53, 0x2, RZ ;  /* 0x0000000235387824 */ /* 0x000fe200078e00ff */
[----:B------:R-:W-:Y:S04]  /*2da0*/  HMMA.16816.F32 R40, R68, R64, R40 ;  /* 0x000000404428723c */ /* 0x000fe80000001828 */
[----:B------:R-:W-:-:S04]  /*2db0*/  LOP3.LUT R56, R56, 0x6, RZ, 0xc0, !PT ;  /* 0x0000000638387812 */ /* 0x000fc800078ec0ff */
[----:B------:R-:W-:Y:S01]  /*2dc0*/  HMMA.16816.F32 R24, R68, R48, R24 ;  /* 0x000000304418723c */ /* 0x000fe20000001818 */
[----:B------:R-:W-:-:S04]  /*2dd0*/  IMAD R113, R113, 0x40, R56 ;  /* 0x0000004071717824 */ /* 0x000fc800078e0238 */
[--C-:B------:R-:W-:Y:S01]  /*2de0*/  IMAD.IADD R111, R140, 0x1, -R113.reuse ;  /* 0x000000018c6f7824 */ /* 0x100fe200078e0a71 */
[C---:B------:R-:W-:Y:S01]  /*2df0*/  IADD3 R112, R113.reuse, 0x1, RZ ;  /* 0x0000000171707810 */ /* 0x040fe20007ffe0ff */
[----:B------:R-:W-:Y:S01]  /*2e00*/  IMAD.IADD R131, R142, 0x1, -R113 ;  /* 0x000000018e837824 */ /* 0x000fe200078e0a71 */
[C---:B--2---:R-:W-:Y:S01]  /*2e10*/  HMMA.16816.F32 R16, R68.reuse, R44, R16 ;  /* 0x0000002c4410723c */ /* 0x044fe20000001810 */
[C---:B------:R-:W-:Y:S02]  /*2e20*/  IADD3 R114, R113.reuse, 0x8, RZ ;  /* 0x0000000871727810 */ /* 0x040fe40007ffe0ff */
[--C-:B------:R-:W-:Y:S01]  /*2e30*/  IMAD.IADD R3, R140, 0x1, -R112.reuse ;  /* 0x000000018c037824 */ /* 0x100fe200078e0a70 */
[----:B------:R-:W-:Y:S01]  /*2e40*/  IADD3 R116, R113, 0x9, RZ ;  /* 0x0000000971747810 */ /* 0x000fe20007ffe0ff */
[----:B------:R-:W-:Y:S01]  /*2e50*/  IMAD.IADD R144, R141, 0x1, -R112 ;  /* 0x000000018d907824 */ /* 0x000fe200078e0a70 */
[----:B------:R-:W-:Y:S02]  /*2e60*/  IADD3 R115, R113, 0x10, RZ ;  /* 0x0000001071737810 */ /* 0x000fe40007ffe0ff */
[----:B------:R-:W-:Y:S01]  /*2e70*/  HMMA.16816.F32 R36, R68, R66, R36 ;  /* 0x000000424424723c */ /* 0x000fe20000001824 */
[----:B------:R-:W-:Y:S01]  /*2e80*/  IABS R3, R3 ;  /* 0x0000000300037213 */ /* 0x000fe20000000000 */
[----:B------:R-:W-:Y:S01]  /*2e90*/  IMAD.IADD R148, R141, 0x1, -R116 ;  /* 0x000000018d947824 */ /* 0x000fe200078e0a74 */
[----:B------:R-:W-:-:S02]  /*2ea0*/  IADD3 R117, R113, 0x11, RZ ;  /* 0x0000001171757810 */ /* 0x000fc40007ffe0ff */
[C---:B------:R-:W-:Y:S01]  /*2eb0*/  IADD3 R118, R113.reuse, 0x18, RZ ;  /* 0x0000001871767810 */ /* 0x040fe20007ffe0ff */
[----:B------:R-:W-:Y:S01]  /*2ec0*/  IMAD.MOV.U32 R110, RZ, RZ, R3 ;  /* 0x000000ffff6e7224 */ /* 0x000fe200078e0003 */
[C---:B------:R-:W-:Y:S01]  /*2ed0*/  IADD3 R129, R113.reuse, 0x21, RZ ;  /* 0x0000002171817810 */ /* 0x040fe20007ffe0ff */
[C---:B------:R-:W-:Y:S01]  /*2ee0*/  HMMA.16816.F32 R28, R68.reuse, R58, R28 ;  /* 0x0000003a441c723c */ /* 0x040fe2000000181c */
[C---:B------:R-:W-:Y:S01]  /*2ef0*/  IADD3 R126, R113.reuse, 0x29, RZ ;  /* 0x00000029717e7810 */ /* 0x040fe20007ffe0ff */
[C---:B------:R-:W-:Y:S01]  /*2f00*/  IMAD.IADD R156, R142.reuse, 0x1, -R117 ;  /* 0x000000018e9c7824 */ /* 0x040fe200078e0a75 */
[----:B------:R-:W-:Y:S01]  /*2f10*/  IADD3 R127, R113, 0x19, RZ ;  /* 0x00000019717f7810 */ /* 0x000fe20007ffe0ff */
[--C-:B------:R-:W-:Y:S01]  /*2f20*/  IMAD.IADD R157, R141, 0x1, -R118.reuse ;  /* 0x000000018d9d7824 */ /* 0x100fe200078e0a76 */
[C---:B------:R-:W-:Y:S01]  /*2f30*/  IADD3 R128, R113.reuse, 0x28, RZ ;  /* 0x0000002871807810 */ /* 0x040fe20007ffe0ff */
[C---:B------:R-:W-:Y:S01]  /*2f40*/  IMAD.IADD R158, R142.reuse, 0x1, -R118 ;  /* 0x000000018e9e7824 */ /* 0x040fe200078e0a76 */
[C---:B------:R-:W-:Y:S01]  /*2f50*/  IADD3 R119, R113.reuse, 0x30, RZ ;  /* 0x0000003071777810 */ /* 0x040fe20007ffe0ff */
[----:B------:R-:W-:Y:S01]  /*2f60*/  HMMA.16816.F32 R20, R68, R50, R20 ;  /* 0x000000324414723c */ /* 0x000fe20000001814 */
[C---:B------:R-:W-:Y:S01]  /*2f70*/  IADD3 R132, R113.reuse, 0x31, RZ ;  /* 0x0000003171847810 */ /* 0x040fe20007ffe0ff */
[----:B------:R-:W-:Y:S01]  /*2f80*/  IMAD.IADD R124, R142, 0x1, -R127 ;  /* 0x000000018e7c7824 */ /* 0x000fe200078e0a7f */
[C---:B------:R-:W-:Y:S01]  /*2f90*/  IADD3 R137, R113.reuse, 0x39, RZ ;  /* 0x0000003971897810 */ /* 0x040fe20007ffe0ff */
[----:B------:R-:W-:Y:S01]  /*2fa0*/  I2F R110, R110 ;  /* 0x0000006e006e7306 */ /* 0x000fe20000201400 */
[----:B------:R-:W-:-:S02]  /*2fb0*/  IADD3 R130, R113, 0x20, RZ ;  /* 0x0000002071827810 */ /* 0x000fc40007ffe0ff */
[C---:B------:R-:W-:Y:S01]  /*2fc0*/  IADD3 R135, R113.reuse, 0x38, RZ ;  /* 0x0000003871877810 */ /* 0x040fe20007ffe0ff */
[----:B------:R-:W-:Y:S01]  /*2fd0*/  HMMA.16816.F32 R12, R68, R46, R12 ;  /* 0x0000002e440c723c */ /* 0x000fe2000000180c */
[----:B------:R-:W1:Y:S01]  /*2fe0*/  LDSM.16.M88.4 R68, [R209+0x7400] ;  /* 0x00740000d144783b */ /* 0x000e620000000200 */
[----:B------:R-:W-:Y:S02]  /*2ff0*/  IABS R156, R156 ;  /* 0x0000009c009c7213 */ /* 0x000fe40000000000 */
[----:B------:R-:W-:Y:S01]  /*3000*/  IMAD.IADD R139, R140, 0x1, -R135 ;  /* 0x000000018c8b7824 */ /* 0x000fe200078e0a87 */
[----:B------:R-:W-:Y:S02]  /*3010*/  IABS R111, R111 ;  /* 0x0000006f006f7213 */ /* 0x000fe40000000000 */
[----:B------:R-:W-:Y:S01]  /*3020*/  IABS R131, R131 ;  /* 0x0000008300837213 */ /* 0x000fe20000000000 */
[----:B------:R-:W-:Y:S01]  /*3030*/  HMMA.16816.F32 R92, R72, R58, R92 ;  /* 0x0000003a485c723c */ /* 0x000fe2000000185c */
[----:B------:R-:W-:Y:S01]  /*3040*/  LDSM.16.M88.4 R56, [R211+0x2000] ;  /* 0x00200000d338783b */ /* 0x000fe20000000200 */
[----:B------:R-:W-:Y:S01]  /*3050*/  ISETP.GE.AND P2, PT, R113, UR12, PT ;  /* 0x0000000c71007c0c */ /* 0x000fe2000bf46270 */
[----:B------:R-:W-:Y:S01]  /*3060*/  I2F R111, R111 ;  /* 0x0000006f006f7306 */ /* 0x000fe20000201400 */
[----:B------:R-:W-:-:S02]  /*3070*/  ISETP.GE.AND P6, PT, R116, UR12, PT ;  /* 0x0000000c74007c0c */ /* 0x000fc4000bfc6270 */
[----:B------:R-:W-:Y:S02]  /*3080*/  ISETP.GE.AND P5, PT, R115, UR12, PT ;  /* 0x0000000c73007c0c */ /* 0x000fe4000bfa6270 */
[C---:B------:R-:W-:Y:S01]  /*3090*/  HMMA.16816.F32 R80, R72.reuse, R44, R80 ;  /* 0x0000002c4850723c */ /* 0x040fe20000001850 */
[----:B------:R-:W-:Y:S02]  /*30a0*/  ISETP.GE.AND P0, PT, R114, UR12, PT ;  /* 0x0000000c72007c0c */ /* 0x000fe4000bf06270 */
[----:B------:R-:W-:Y:S01]  /*30b0*/  I2F R131, R131 ;  /* 0x0000008300837306 */ /* 0x000fe20000201400 */
[----:B------:R-:W-:Y:S02]  /*30c0*/  ISETP.GE.AND P1, PT, R112, UR12, PT ;  /* 0x0000000c70007c0c */ /* 0x000fe4000bf26270 */
[----:B------:R-:W-:Y:S02]  /*30d0*/  ISETP.GE.AND P4, PT, R117, UR12, PT ;  /* 0x0000000c75007c0c */ /* 0x000fe4000bf86270 */
[----:B------:R-:W-:Y:S01]  /*30e0*/  HMMA.16816.F32 R120, R72, R46, R120 ;  /* 0x0000002e4878723c */ /* 0x000fe20000001878 */
[----:B------:R-:W2:Y:S01]  /*30f0*/  LDSM.16.M88.4 R44, [R209+0x7800] ;  /* 0x00780000d12c783b */ /* 0x000ea20000000200 */
[----:B------:R-:W-:-:S02]  /*3100*/  ISETP.GE.AND P3, PT, R118, UR12, PT ;  /* 0x0000000c76007c0c */ /* 0x000fc4000bf66270 */
[----:B------:R-:W-:Y:S02]  /*3110*/  IABS R148, R148 ;  /* 0x0000009400947213 */ /* 0x000fe40000000000 */
[----:B------:R-:W-:Y:S02]  /*3120*/  IABS R139, R139 ;  /* 0x0000008b008b7213 */ /* 0x000fe40000000000 */
[C---:B------:R-:W-:Y:S02]  /*3130*/  HMMA.16816.F32 R88, R72.reuse, R48, R88 ;  /* 0x000000304858723c */ /* 0x040fe40000001858 */
[----:B------:R-:W3:Y:S06]  /*3140*/  I2F R148, R148 ;  /* 0x0000009400947306 */ /* 0x000eec0000201400 */
[C---:B------:R-:W-:Y:S01]  /*3150*/  HMMA.16816.F32 R84, R72.reuse, R50, R84 ;  /* 0x000000324854723c */ /* 0x040fe20000001854 */
[----:B------:R-:W4:Y:S01]  /*3160*/  LDSM.16.M88.4 R48, [R209+0x7c00] ;  /* 0x007c0000d130783b */ /* 0x000f220000000200 */
[----:B------:R-:W-:Y:S06]  /*3170*/  I2F R139, R139 ;  /* 0x0000008b008b7306 */ /* 0x000fec0000201400 */
[C---:B------:R-:W-:Y:S07]  /*3180*/  HMMA.16816.F32 R8, R72.reuse, R64, R8 ;  /* 0x000000404808723c */ /* 0x040fee0000001808 */
[C---:B------:R-:W-:Y:S01]  /*3190*/  IMAD.IADD R64, R140.reuse, 0x1, -R114 ;  /* 0x000000018c407824 */ /* 0x040fe200078e0a72 */
[----:B------:R-:W-:Y:S01]  /*31a0*/  HMMA.16816.F32 R100, R72, R66, R100 ;  /* 0x000000424864723c */ /* 0x000fe20000001864 */
[C---:B------:R-:W-:Y:S01]  /*31b0*/  IMAD.IADD R65, R140.reuse, 0x1, -R118 ;  /* 0x000000018c417824 */ /* 0x040fe200078e0a76 */
[----:B------:R-:W-:Y:S02]  /*31c0*/  LDSM.16.M88.4 R72, [R213+0x5000] ;  /* 0x00500000d548783b */ /* 0x000fe40000000200 */
[----:B------:R-:W-:Y:S01]  /*31d0*/  IABS R3, R64 ;  /* 0x0000004000037213 */ /* 0x000fe20000000000 */
[----:B------:R-:W-:-:S03]  /*31e0*/  IMAD.IADD R64, R140, 0x1, -R116 ;  /* 0x000000018c407824 */ /* 0x000fc600078e0a74 */
[----:B-1----:R-:W-:Y:S01]  /*31f0*/  HMMA.16816.F32 R32, R104, R68, R32 ;  /* 0x000000446820723c */ /* 0x002fe20000001820 */
[----:B------:R-:W-:Y:S01]  /*3200*/  IMAD.MOV.U32 R109, RZ, RZ, R3 ;  /* 0x000000ffff6d7224 */ /* 0x000fe200078e0003 */
[----:B------:R-:W-:Y:S01]  /*3210*/  IABS R3, R64 ;  /* 0x0000004000037213 */ /* 0x000fe20000000000 */
[----:B------:R-:W-:-:S04]  /*3220*/  IMAD.IADD R64, R140, 0x1, -R115 ;  /* 0x000000018c407824 */ /* 0x000fc800078e0a73 */
[----:B------:R-:W-:Y:S01]  /*3230*/  IMAD.MOV.U32 R108, RZ, RZ, R3 ;  /* 0x000000ffff6c7224 */ /* 0x000fe200078e0003 */
[----:B------:R-:W-:Y:S01]  /*3240*/  IABS R3, R64 ;  /* 0x0000004000037213 */ /* 0x000fe20000000000 */
[----:B------:R-:W-:Y:S01]  /*3250*/  IMAD.IADD R64, R140, 0x1, -R117 ;  /* 0x000000018c407824 */ /* 0x000fe200078e0a75 */
[----:B--2---:R-:W-:Y:S01]  /*3260*/  HMMA.16816.F32 R24, R104, R44, R24 ;  /* 0x0000002c6818723c */ /* 0x004fe20000001818 */
[----:B------:R-:W-:Y:S03]  /*3270*/  I2F R109, R109 ;  /* 0x0000006d006d7306 */ /* 0x000fe60000201400 */
[----:B------:R-:W-:-:S04]  /*3280*/  IABS R64, R64 ;  /* 0x0000004000407213 */ /* 0x000fc80000000000 */
[C---:B------:R-:W-:Y:S01]  /*3290*/  HMMA.16816.F32 R96, R56.reuse, R68, R96 ;  /* 0x000000443860723c */ /* 0x040fe20000001860 */
[----:B------:R-:W-:Y:S06]  /*32a0*/  I2F R3, R3 ;  /* 0x0000000300037306 */ /* 0x000fec0000201400 */
[C---:B------:R-:W-:Y:S01]  /*32b0*/  IMAD.IADD R68, R140.reuse, 0x1, -R129 ;  /* 0x000000018c447824 */ /* 0x040fe200078e0a81 */
[----:B------:R-:W-:Y:S01]  /*32c0*/  HMMA.16816.F32 R88, R56, R44, R88 ;  /* 0x0000002c3858723c */ /* 0x000fe20000001858 */
[----:B------:R-:W-:Y:S01]  /*32d0*/  IMAD.IADD R69, R140, 0x1, -R128 ;  /* 0x000000018c457824 */ /* 0x000fe200078e0a80 */
[----:B------:R-:W-:Y:S02]  /*32e0*/  I2F R108, R108 ;  /* 0x0000006c006c7306 */ /* 0x000fe40000201400 */
[----:B------:R-:W-:-:S03]  /*32f0*/  IABS R68, R68 ;  /* 0x0000004400447213 */ /* 0x000fc60000000000 */
[C---:B------:R-:W-:Y:S01]  /*3300*/  IMAD.IADD R44, R140.reuse, 0x1, -R126 ;  /* 0x000000018c2c7824 */ /* 0x040fe200078e0a7e */
[----:B------:R-:W-:Y:S01]  /*3310*/  HMMA.16816.F32 R40, R104, R76, R40 ;  /* 0x0000004c6828723c */ /* 0x000fe20000001828 */
[----:B------:R-:W-:-:S03]  /*3320*/  IMAD.IADD R45, R140, 0x1, -R119 ;  /* 0x000000018c2d7824 */ /* 0x000fc600078e0a77 */
[----:B------:R-:W-:-:S04]  /*3330*/  IABS R44, R44 ;  /* 0x0000002c002c7213 */ /* 0x000fc80000000000 */
[C---:B------:R-:W-:Y:S08]  /*3340*/  HMMA.16816.F32 R36, R104.reuse, R78, R36 ;  /* 0x0000004e6824723c */ /* 0x040ff00000001824 */
[C---:B------:R-:W-:Y:S08]  /*3350*/  HMMA.16816.F32 R28, R104.reuse, R70, R28 ;  /* 0x00000046681c723c */ /* 0x040ff0000000181c */
[C---:B----4-:R-:W-:Y:S08]  /*3360*/  HMMA.16816.F32 R16, R104.reuse, R48, R16 ;  /* 0x000000306810723c */ /* 0x050ff00000001810 */
[C---:B------:R-:W-:Y:S08]  /*3370*/  HMMA.16816.F32 R20, R104.reuse, R46, R20 ;  /* 0x0000002e6814723c */ /* 0x040ff00000001814 */
[----:B------:R-:W-:Y:S07]  /*3380*/  HMMA.16816.F32 R12, R104, R50, R12 ;  /* 0x00000032680c723c */ /* 0x000fee000000180c */
[----:B------:R-:W-:Y:S01]  /*3390*/  IMAD.MOV.U32 R104, RZ, RZ, R64 ;  /* 0x000000ffff687224 */ /* 0x000fe200078e0040 */
[----:B------:R-:W-:Y:S01]  /*33a0*/  IABS R64, R65 ;  /* 0x0000004100407213 */ /* 0x000fe20000000000 */
[----:B------:R-:W-:Y:S01]  /*33b0*/  HMMA.16816.F32 R80, R56, R48, R80 ;  /* 0x000000303850723c */ /* 0x000fe20000001850 */
[----:B------:R-:W-:-:S02]  /*33c0*/  IMAD.IADD R65, R140, 0x1, -R127 ;  /* 0x000000018c417824 */ /* 0x000fc400078e0a7f */
[----:B------:R-:W-:Y:S01]  /*33d0*/  IMAD.MOV.U32 R106, RZ, RZ, R44 ;  /* 0x000000ffff6a7224 */ /* 0x000fe200078e002c */
[----:B------:R-:W-:Y:S01]  /*33e0*/  IABS R44, R45 ;  /* 0x0000002d002c7213 */ /* 0x000fe20000000000 */
[C---:B------:R-:W-:Y:S01]  /*33f0*/  IMAD.IADD R105, R140.reuse, 0x1, -R130 ;  /* 0x000000018c697824 */ /* 0x040fe200078e0a82 */
[----:B------:R-:W-:Y:S01]  /*3400*/  I2F R104, R104 ;  /* 0x0000006800687306 */ /* 0x000fe20000201400 */
[----:B------:R-:W-:Y:S01]  /*3410*/  IMAD.IADD R48, R140, 0x1, -R132 ;  /* 0x000000018c307824 */ /* 0x000fe200078e0a84 */
[C---:B------:R-:W-:Y:S01]  /*3420*/  HMMA.16816.F32 R8, R56.reuse, R76, R8 ;  /* 0x0000004c3808723c */ /* 0x040fe20000001808 */
[----:B------:R-:W-:Y:S01]  /*3430*/  IMAD.MOV.U32 R133, RZ, RZ, R44 ;  /* 0x000000ffff857224 */ /* 0x000fe200078e002c */
[----:B------:R-:W-:Y:S01]  /*3440*/  IABS R105, R105 ;  /* 0x0000006900697213 */ /* 0x000fe20000000000 */
[----:B------:R-:W-:Y:S01]  /*3450*/  IMAD.IADD R107, R141, 0x1, -R113 ;  /* 0x000000018d6b7824 */ /* 0x000fe200078e0a71 */
[----:B------:R-:W-:Y:S02]  /*3460*/  IABS R48, R48 ;  /* 0x0000003000307213 */ /* 0x000fe40000000000 */
[----:B------:R-:W-:Y:S01]  /*3470*/  I2F R106, R106 ;  /* 0x0000006a006a7306 */ /* 0x000fe20000201400 */
[----:B------:R-:W-:Y:S01]  /*3480*/  IMAD.MOV.U32 R77, RZ, RZ, R64 ;  /* 0x000000ffff4d7224 */ /* 0x000fe200078e0040 */
[----:B------:R-:W-:Y:S01]  /*3490*/  HMMA.16816.F32 R100, R56, R78, R100 ;  /* 0x0000004e3864723c */ /* 0x000fe20000001864 */
[----:B------:R-:W-:-:S02]  /*34a0*/  IABS R64, R65 ;  /* 0x0000004100407213 */ /* 0x000fc40000000000 */
[----:B------:R-:W-:-:S03]  /*34b0*/  IABS R107, R107 ;  /* 0x0000006b006b7213 */ /* 0x000fc60000000000 */
[----:B------:R1:W-:Y:S01]  /*34c0*/  I2F R76, R64 ;  /* 0x00000040004c7306 */ /* 0x0003e20000201400 */
[----:B------:R-:W-:Y:S01]  /*34d0*/  IMAD.MOV.U32 R78, RZ, RZ, R68 ;  /* 0x000000ffff4e7224 */ /* 0x000fe200078e0044 */
[----:B------:R-:W-:Y:S01]  /*34e0*/  HMMA.16816.F32 R92, R56, R70, R92 ;  /* 0x00000046385c723c */ /* 0x000fe2000000185c */
[----:B------:R-:W-:-:S05]  /*34f0*/  IABS R68, R69 ;  /* 0x0000004500447213 */ /* 0x000fca0000000000 */
[----:B------:R-:W-:Y:S01]  /*3500*/  IMAD.MOV.U32 R79, RZ, RZ, R68 ;  /* 0x000000ffff4f7224 */ /* 0x000fe200078e0044 */
[----:B------:R2:W-:Y:S01]  /*3510*/  I2F R136, R48 ;  /* 0x0000003000887306 */ /* 0x0005e20000201400 */
[C---:B------:R-:W-:Y:S01]  /*3520*/  HMMA.16816.F32 R84, R56.reuse, R46, R84 ;  /* 0x0000002e3854723c */ /* 0x040fe20000001854 */
[----:B------:R-:W4:Y:S04]  /*3530*/  LDSM.16.M88.4 R68, [R212+0x8400] ;  /* 0x00840000d444783b */ /* 0x000f280000000200 */
[----:B------:R-:W-:Y:S02]  /*3540*/  LDSM.16.M88.4 R44, [R212+0x8800] ;  /* 0x00880000d42c783b */ /* 0x000fe40000000200 */
[----:B------:R-:W-:Y:S01]  /*3550*/  I2F R107, R107 ;  /* 0x0000006b006b7306 */ /* 0x000fe20000201400 */
[----:B------:R-:W-:Y:S01]  /*3560*/  HMMA.16816.F32 R120, R56, R50, R120 ;  /* 0x000000323878723c */ /* 0x000fe20000001878 */
[----:B-1----:R-:W1:Y:S06]  /*3570*/  LDSM.16.M88.4 R64, [R212+0x8000] ;  /* 0x00800000d440783b */ /* 0x002e6c0000000200 */
[C---:B------:R-:W-:Y:S01]  /*3580*/  IMAD.IADD R56, R140.reuse, 0x1, -R137 ;  /* 0x000000018c387824 */ /* 0x040fe200078e0a89 */
[----:B--2---:R-:W2:Y:S01]  /*3590*/  LDSM.16.M88.4 R48, [R212+0x8c00] ;  /* 0x008c0000d430783b */ /* 0x004ea20000000200 */
[----:B------:R-:W-:Y:S01]  /*35a0*/  IADD3 R140, R140, 0x48, RZ ;  /* 0x000000488c8c7810 */ /* 0x000fe20007ffe0ff */
[----:B------:R-:W-:Y:S02]  /*35b0*/  I2F R77, R77 ;  /* 0x0000004d004d7306 */ /* 0x000fe40000201400 */
[----:B------:R-:W-:-:S02]  /*35c0*/  IABS R56, R56 ;  /* 0x0000003800387213 */ /* 0x000fc40000000000 */
[C---:B------:R-:W-:Y:S02]  /*35d0*/  IMAD.IADD R145, R140.reuse, 0x1, -R112 ;  /* 0x000000018c917824 */ /* 0x040fe400078e0a70 */
[----:B------:R-:W-:Y:S02]  /*35e0*/  IMAD.IADD R134, R140, 0x1, -R113 ;  /* 0x000000018c867824 */ /* 0x000fe400078e0a71 */
[----:B------:R5:W-:Y:S01]  /*35f0*/  I2F R138, R56 ;  /* 0x00000038008a7306 */ /* 0x000be20000201400 */
[----:B------:R-:W-:Y:S02]  /*3600*/  IABS R145, R145 ;  /* 0x0000009100917213 */ /* 0x000fe40000000000 */
[----:B------:R-:W-:-:S05]  /*3610*/  IABS R134, R134 ;  /* 0x0000008600867213 */ /* 0x000fca0000000000 */
[----:B------:R-:W-:Y:S01]  /*3620*/  I2F R146, R145 ;  /* 0x0000009100927306 */ /* 0x000fe20000201400 */
[----:B------:R-:W-:Y:S01]  /*3630*/  IMAD.MOV.U32 R143, RZ, RZ, R134 ;  /* 0x000000ffff8f7224 */ /* 0x000fe200078e0086 */
[----:B------:R-:W-:Y:S01]  /*3640*/  IABS R134, R144 ;  /* 0x0000009000867213 */ /* 0x000fe20000000000 */
[----:B------:R-:W-:Y:S01]  /*3650*/  IMAD.IADD R144, R142, 0x1, -R112 ;  /* 0x000000018e907824 */ /* 0x000fe200078e0a70 */
[----:B----4-:R-:W-:Y:S01]  /*3660*/  HMMA.16816.F32 R32, R72, R68, R32 ;  /* 0x000000444820723c */ /* 0x010fe20000001820 */
[----:B-----5:R-:W4:Y:S03]  /*3670*/  LDSM.16.M88.4 R56, [R213+0x4000] ;  /* 0x00400000d538783b */ /* 0x020f260000000200 */
[----:B------:R-:W5:Y:S01]  /*3680*/  I2F R143, R143 ;  /* 0x0000008f008f7306 */ /* 0x000f620000201400 */
[----:B------:R-:W-:-:S03]  /*3690*/  IABS R144, R144 ;  /* 0x0000009000907213 */ /* 0x000fc60000000000 */
[C---:B-1----:R-:W-:Y:S04]  /*36a0*/  HMMA.16816.F32 R40, R72.reuse, R64, R40 ;  /* 0x000000404828723c */ /* 0x042fe80000001828 */
[----:B------:R-:W-:Y:S04]  /*36b0*/  I2F R144, R144 ;  /* 0x0000009000907306 */ /* 0x000fe80000201400 */
[C---:B------:R-:W-:Y:S04]  /*36c0*/  HMMA.16816.F32 R36, R72.reuse, R66, R36 ;  /* 0x000000424824723c */ /* 0x040fe80000001824 */
[----:B------:R-:W-:Y:S04]  /*36d0*/  I2F R134, R134 ;  /* 0x0000008600867306 */ /* 0x000fe80000201400 */
[C---:B------:R-:W-:Y:S04]  /*36e0*/  HMMA.16816.F32 R28, R72.reuse, R70, R28 ;  /* 0x00000046481c723c */ /* 0x040fe8000000181c */
[----:B------:R-:W-:Y:S04]  /*36f0*/  I2F R105, R105 ;  /* 0x0000006900697306 */ /* 0x000fe80000201400 */
[C---:B------:R-:W-:Y:S04]  /*3700*/  HMMA.16816.F32 R24, R72.reuse, R44, R24 ;  /* 0x0000002c4818723c */ /* 0x040fe80000001818 */
[----:B------:R-:W-:Y:S04]  /*3710*/  I2F R78, R78 ;  /* 0x0000004e004e7306 */ /* 0x000fe80000201400 */
[C---:B------:R-:W-:Y:S04]  /*3720*/  HMMA.16816.F32 R20, R72.reuse, R46, R20 ;  /* 0x0000002e4814723c */ /* 0x040fe80000001814 */
[----:B------:R-:W-:Y:S04]  /*3730*/  I2F R79, R79 ;  /* 0x0000004f004f7306 */ /* 0x000fe80000201400 */
[C---:B--2---:R-:W-:Y:S04]  /*3740*/  HMMA.16816.F32 R16, R72.reuse, R48, R16 ;  /* 0x000000304810723c */ /* 0x044fe80000001810 */
[----:B------:R-:W-:Y:S04]  /*3750*/  I2F R133, R133 ;  /* 0x0000008500857306 */ /* 0x000fe80000201400 */
[----:B------:R-:W-:Y:S07]  /*3760*/  HMMA.16816.F32 R12, R72, R50, R12 ;  /* 0x00000032480c723c */ /* 0x000fee000000180c */
[----:B------:R-:W-:Y:S01]  /*3770*/  IMAD.IADD R72, R141, 0x1, -R114 ;  /* 0x000000018d487824 */ /* 0x000fe200078e0a72 */
[----:B----4-:R-:W-:Y:S04]  /*3780*/  HMMA.16816.F32 R8, R56, R64, R8 ;  /* 0x000000403808723c */ /* 0x010fe80000001808 */
[----:B------:R-:W-:-:S03]  /*3790*/  IABS R72, R72 ;  /* 0x0000004800487213 */ /* 0x000fc60000000000 */
[--C-:B------:R-:W-:Y:S01]  /*37a0*/  IMAD.IADD R64, R142, 0x1, -R114.reuse ;  /* 0x000000018e407824 */ /* 0x100fe200078e0a72 */
[----:B------:R1:W-:Y:S01]  /*37b0*/  I2F R145, R72 ;  /* 0x0000004800917306 */ /* 0x0003e20000201400 */
[----:B------:R-:W-:Y:S01]  /*37c0*/  IMAD.IADD R65, R140, 0x1, -R114 ;  /* 0x000000018c417824 */ /* 0x000fe200078e0a72 */
[----:B------:R-:W-:Y:S02]  /*37d0*/  HMMA.16816.F32 R100, R56, R66, R100 ;  /* 0x000000423864723c */ /* 0x000fe40000001864 */
[----:B------:R-:W-:-:S05]  /*37e0*/  IABS R64, R64 ;  /* 0x0000004000407213 */ /* 0x000fca0000000000 */
[----:B------:R-:W-:Y:S01]  /*37f0*/  IMAD.MOV.U32 R147, RZ, RZ, R64 ;  /* 0x000000ffff937224 */ /* 0x000fe200078e0040 */
[----:B------:R-:W-:Y:S01]  /*3800*/  IABS R64, R65 ;  /* 0x0000004100407213 */ /* 0x000fe20000000000 */
[----:B------:R-:W-:Y:S03]  /*3810*/  HMMA.16816.F32 R96, R56, R68, R96 ;  /* 0x000000443860723c */ /* 0x000fe60000001860 */
[----:B------:R2:W-:Y:S01]  /*3820*/  I2F R149, R64 ;  /* 0x0000004000957306 */ /* 0x0005e20000201400 */
[----:B-1----:R-:W-:-:S04]  /*3830*/  IMAD.IADD R72, R142, 0x1, -R116 ;  /* 0x000000018e487824 */ /* 0x002fc800078e0a74 */
[C---:B------:R-:W-:Y:S01]  /*3840*/  HMMA.16816.F32 R92, R56.reuse, R70, R92 ;  /* 0x00000046385c723c */ /* 0x040fe2000000185c */
[----:B------:R-:W-:Y:S01]  /*3850*/  LDSM.16.M88.4 R68, [R209+0x8000] ;  /* 0x00800000d144783b */ /* 0x000fe20000000200 */
[----:B------:R-:W-:Y:S01]  /*3860*/  IABS R72, R72 ;  /* 0x0000004800487213 */ /* 0x000fe20000000000 */
[----:B------:R-:W-:Y:S04]  /*3870*/  I2F R147, R147 ;  /* 0x0000009300937306 */ /* 0x000fe80000201400 */
[----:B------:R-:W-:Y:S01]  /*3880*/  IMAD.MOV.U32 R150, RZ, RZ, R72 ;  /* 0x000000ffff967224 */ /* 0x000fe200078e0048 */
[C---:B------:R-:W-:Y:S01]  /*3890*/  HMMA.16816.F32 R88, R56.reuse, R44, R88 ;  /* 0x0000002c3858723c */ /* 0x040fe20000001858 */
[----:B------:R-:W1:Y:S04]  /*38a0*/  LDSM.16.M88.4 R72, [R211+0x4000] ;  /* 0x00400000d348783b */ /* 0x000e680000000200 */
[----:B--2---:R-:W2:Y:S01]  /*38b0*/  LDSM.16.M88.4 R64, [R211+0x5000] ;  /* 0x00500000d340783b */ /* 0x004ea20000000200 */
[----:B------:R-:W-:Y:S01]  /*38c0*/  I2F R150, R150 ;  /* 0x0000009600967306 */ /* 0x000fe20000201400 */
[----:B------:R-:W-:Y:S01]  /*38d0*/  IMAD.IADD R44, R140, 0x1, -R116 ;  /* 0x000000018c2c7824 */ /* 0x000fe200078e0a74 */
[----:B------:R-:W-:Y:S01]  /*38e0*/  HMMA.16816.F32 R84, R56, R46, R84 ;  /* 0x0000002e3854723c */ /* 0x000fe20000001854 */
[----:B------:R-:W-:-:S03]  /*38f0*/  IMAD.IADD R45, R141, 0x1, -R115 ;  /* 0x000000018d2d7824 */ /* 0x000fc600078e0a73 */
[----:B------:R-:W-:Y:S02]  /*3900*/  IABS R44, R44 ;  /* 0x0000002c002c7213 */ /* 0x000fe40000000000 */
[----:B------:R-:W-:Y:S02]  /*3910*/  IABS R153, R45 ;  /* 0x0000002d00997213 */ /* 0x000fe40000000000 */
[C---:B------:R-:W-:Y:S01]  /*3920*/  HMMA.16816.F32 R80, R56.reuse, R48, R80 ;  /* 0x000000303850723c */ /* 0x040fe20000001850 */
[----:B------:R-:W-:Y:S02]  /*3930*/  IMAD.MOV.U32 R152, RZ, RZ, R44 ;  /* 0x000000ffff987224 */ /* 0x000fe400078e002c */
[--C-:B------:R-:W-:Y:S01]  /*3940*/  IMAD.IADD R44, R142, 0x1, -R115.reuse ;  /* 0x000000018e2c7824 */ /* 0x100fe200078e0a73 */
[----:B------:R-:W-:Y:S03]  /*3950*/  I2F R153, R153 ;  /* 0x0000009900997306 */ /* 0x000fe60000201400 */
[----:B------:R-:W-:Y:S01]  /*3960*/  IMAD.IADD R49, R140, 0x1, -R115 ;  /* 0x000000018c317824 */ /* 0x000fe200078e0a73 */
[----:B------:R-:W-:Y:S01]  /*3970*/  HMMA.16816.F32 R120, R56, R50, R120 ;  /* 0x000000323878723c */ /* 0x000fe20000001878 */
[----:B------:R-:W-:-:S02]  /*3980*/  IABS R48, R44 ;  /* 0x0000002c00307213 */ /* 0x000fc40000000000 */
[----:B------:R-:W4:Y:S01]  /*3990*/  LDSM.16.M88.4 R44, [R209+0x8400] ;  /* 0x00840000d12c783b */ /* 0x000f220000000200 */
[----:B------:R-:W2:Y:S02]  /*39a0*/  I2F R152, R152 ;  /* 0x0000009800987306 */ /* 0x000ea40000201400 */
[----:B------:R-:W-:Y:S01]  /*39b0*/  IMAD.MOV.U32 R151, RZ, RZ, R48 ;  /* 0x000000ffff977224 */ /* 0x000fe200078e0030 */
[----:B------:R-:W-:Y:S01]  /*39c0*/  IABS R48, R49 ;  /* 0x0000003100307213 */ /* 0x000fe20000000000 */
[----:B------:R-:W-:-:S04]  /*39d0*/  IMAD.IADD R56, R141, 0x1, -R117 ;  /* 0x000000018d387824 */ /* 0x000fc800078e0a75 */
[----:B------:R3:W-:Y:S01]  /*39e0*/  I2F R155, R48 ;  /* 0x00000030009b7306 */ /* 0x0007e20000201400 */
[----:B------:R-:W-:Y:S01]  /*39f0*/  IABS R56, R56 ;  /* 0x0000003800387213 */ /* 0x000fe20000000000 */
[----:B-1----:R-:W-:Y:S06]  /*3a00*/  HMMA.16816.F32 R100, R72, R70, R100 ;  /* 0x000000464864723c */ /* 0x002fec0000001864 */
[----:B------:R1:W-:Y:S02]  /*3a10*/  I2F R154, R56 ;  /* 0x00000038009a7306 */ /* 0x0003e40000201400 */
[C---:B--2---:R-:W-:Y:S01]  /*3a20*/  HMMA.16816.F32 R40, R64.reuse, R68, R40 ;  /* 0x000000444028723c */ /* 0x044fe20000001828 */
[----:B---3--:R-:W2:Y:S05]  /*3a30*/  LDSM.16.M88.4 R48, [R209+0x8800] ;  /* 0x00880000d130783b */ /* 0x008eaa0000000200 */
[----:B------:R-:W3:Y:S02]  /*3a40*/  I2F R151, R151 ;  /* 0x0000009700977306 */ /* 0x000ee40000201400 */
[----:B------:R-:W-:Y:S07]  /*3a50*/  HMMA.16816.F32 R36, R64, R70, R36 ;  /* 0x000000464024723c */ /* 0x000fee0000001824 */
[----:B------:R-:W-:Y:S01]  /*3a60*/  IMAD.IADD R70, R142, 0x1, -R130 ;  /* 0x000000018e467824 */ /* 0x000fe200078e0a82 */
[----:B-1----:R-:W-:Y:S01]  /*3a70*/  HMMA.16816.F32 R56, R72, R68, R8 ;  /* 0x000000444838723c */ /* 0x002fe20000001808 */
[----:B------:R-:W1:Y:S01]  /*3a80*/  LDSM.16.M88.4 R8, [R209+0x8c00] ;  /* 0x008c0000d108783b */ /* 0x000e620000000200 */
[----:B------:R-:W-:Y:S01]  /*3a90*/  FFMA.FTZ R103, R148, -UR4, R103 ;  /* 0x8000000494677c23 */ /* 0x000fe20008010067 */
[----:B------:R-:W-:-:S04]  /*3aa0*/  DEPBAR.LE SB0, 0x0 ;  /* 0x000080000000791a */ /* 0x000fc80000000000 */
[----:B------:R-:W-:Y:S01]  /*3ab0*/  IMAD.IADD R69, R140, 0x1, -R117 ;  /* 0x000000018c457824 */ /* 0x000fe200078e0a75 */
[C---:B----4-:R-:W-:Y:S01]  /*3ac0*/  HMMA.16816.F32 R96, R72.reuse, R44, R96 ;  /* 0x0000002c4860723c */ /* 0x050fe20000001860 */
[----:B------:R-:W-:Y:S01]  /*3ad0*/  IMAD.MOV.U32 R68, RZ, RZ, R156 ;  /* 0x000000ffff447224 */ /* 0x000fe200078e009c */
[----:B------:R-:W-:Y:S01]  /*3ae0*/  IABS R70, R70 ;  /* 0x0000004600467213 */ /* 0x000fe20000000000 */
[----:B-----5:R-:W-:Y:S01]  /*3af0*/  FFMA.FTZ R42, R143, -UR4, R42 ;  /* 0x800000048f2a7c23 */ /* 0x020fe2000801002a */
[----:B------:R-:W-:Y:S01]  /*3b00*/  IABS R69, R69 ;  /* 0x0000004500457213 */ /* 0x000fe20000000000 */
[----:B------:R-:W-:Y:S02]  /*3b10*/  FFMA.FTZ R43, R146, -UR4, R43 ;  /* 0x80000004922b7c23 */ /* 0x000fe4000801002b */
[----:B------:R-:W-:Y:S01]  /*3b20*/  I2F R68, R68 ;  /* 0x0000004400447306 */ /* 0x000fe20000201400 */
[----:B------:R-:W-:Y:S01]  /*3b30*/  HMMA.16816.F32 R92, R72, R46, R92 ;  /* 0x0000002e485c723c */ /* 0x000fe2000000185c */
[----:B------:R-:W-:Y:S01]  /*3b40*/  IMAD.MOV.U32 R156, RZ, RZ, R69 ;  /* 0x000000ffff9c7224 */ /* 0x000fe200078e0045 */
[----:B------:R-:W-:Y:S01]  /*3b50*/  IABS R69, R157 ;  /* 0x0000009d00457213 */ /* 0x000fe20000000000 */
[----:B------:R-:W-:Y:S01]  /*3b60*/  FFMA.FTZ R39, R152, -UR4, R39 ;  /* 0x8000000498277c23 */ /* 0x000fe20008010027 */
[----:B------:R-:W-:Y:S01]  /*3b70*/  FSEL R152, R103, -INF , !P6 ;  /* 0xff80000067987808 */ /* 0x000fe20007000000 */
[----:B------:R-:W-:-:S02]  /*3b80*/  FFMA.FTZ R115, R150, -UR4, R37 ;  /* 0x8000000496737c23 */ /* 0x000fc40008010025 */
[----:B------:R-:W-:Y:S01]  /*3b90*/  IMAD.MOV.U32 R157, RZ, RZ, R69 ;  /* 0x000000ffff9d7224 */ /* 0x000fe200078e0045 */
[----:B------:R-:W-:Y:S01]  /*3ba0*/  IABS R69, R158 ;  /* 0x0000009e00457213 */ /* 0x000fe20000000000 */
[C---:B------:R-:W-:Y:S01]  /*3bb0*/  IMAD.IADD R158, R140.reuse, 0x1, -R118 ;  /* 0x000000018c9e7824 */ /* 0x040fe200078e0a76 */
[----:B------:R-:W-:Y:S01]  /*3bc0*/  HMMA.16816.F32 R32, R64, R44, R32 ;  /* 0x0000002c4020723c */ /* 0x000fe20000001820 */
[----:B------:R-:W-:Y:S01]  /*3bd0*/  FFMA.FTZ R56, R111, -UR4, R56 ;  /* 0x800000046f387c23 */ /* 0x000fe20008010038 */
[----:B------:R-:W4:Y:S01]  /*3be0*/  I2F R156, R156 ;  /* 0x0000009c009c7306 */ /* 0x000f220000201400 */
[----:B------:R-:W-:Y:S01]  /*3bf0*/  IMAD.MOV.U32 R159, RZ, RZ, R69 ;  /* 0x000000ffff9f7224 */ /* 0x000fe200078e0045 */
[----:B------:R-:W-:Y:S01]  /*3c00*/  IABS R69, R158 ;  /* 0x0000009e00457213 */ /* 0x000fe20000000000 */
[----:B------:R-:W-:Y:S01]  /*3c10*/  IMAD.IADD R158, R141, 0x1, -R127 ;  /* 0x000000018d9e7824 */ /* 0x000fe200078e0a7f */
[----:B------:R-:W-:Y:S01]  /*3c20*/  FSEL R115, R115, -INF , !P6 ;  /* 0xff80000073737808 */ /* 0x000fe20007000000 */
[----:B------:R-:W-:Y:S01]  /*3c30*/  FFMA.FTZ R58, R107, -UR4, R58 ;  /* 0x800000046b3a7c23 */ /* 0x000fe2000801003a */
[C---:B--2---:R-:W-:Y:S01]  /*3c40*/  HMMA.16816.F32 R88, R72.reuse, R48, R88 ;  /* 0x000000304858723c */ /* 0x044fe20000001858 */
[----:B------:R-:W-:Y:S01]  /*3c50*/  IMAD.MOV.U32 R160, RZ, RZ, R69 ;  /* 0x000000ffffa07224 */ /* 0x000fe200078e0045 */
[----:B------:R-:W-:Y:S01]  /*3c60*/  IABS R69, R158 ;  /* 0x0000009e00457213 */ /* 0x000fe20000000000 */
[----:B------:R-:W-:Y:S01]  /*3c70*/  FFMA.FTZ R107, R131, -UR4, R40 ;  /* 0x80000004836b7c23 */ /* 0x000fe20008010028 */
[----:B------:R-:W-:Y:S01]  /*3c80*/  I2F R159, R159 ;  /* 0x0000009f009f7306 */ /* 0x000fe20000201400 */
[----:B------:R-:W-:Y:S01]  /*3c90*/  IMAD.IADD R40, R141, 0x1, -R129 ;  /* 0x000000018d287824 */ /* 0x000fe200078e0a81 */
[----:B------:R-:W-:Y:S01]  /*3ca0*/  FSEL R45, R43, -INF , !P1 ;  /* 0xff8000002b2d7808 */ /* 0x000fe20004800000 */
[----:B------:R-:W-:Y:S01]  /*3cb0*/  IMAD.MOV.U32 R158, RZ, RZ, R69 ;  /* 0x000000ffff9e7224 */ /* 0x000fe200078e0045 */
[----:B------:R-:W-:Y:S01]  /*3cc0*/  IABS R69, R124 ;  /* 0x0000007c00457213 */ /* 0x000fe20000000000 */
[----:B------:R-:W-:Y:S01]  /*3cd0*/  IMAD.IADD R124, R140, 0x1, -R127 ;  /* 0x000000018c7c7824 */ /* 0x000fe200078e0a7f */
[C---:B------:R-:W-:Y:S01]  /*3ce0*/  HMMA.16816.F32 R84, R72.reuse, R50, R84 ;  /* 0x000000324854723c */ /* 0x040fe20000001854 */
[----:B------:R-:W-:Y:S01]  /*3cf0*/  FSEL R107, R107, -INF , !P2 ;  /* 0xff8000006b6b7808 */ /* 0x000fe20005000000 */
[----:B------:R-:W2:Y:S01]  /*3d00*/  I2F R157, R157 ;  /* 0x0000009d009d7306 */ /* 0x000ea20000201400 */
[----:B------:R-:W-:Y:S01]  /*3d10*/  IMAD.MOV.U32 R113, RZ, RZ, R69 ;  /* 0x000000ffff717224 */ /* 0x000fe200078e0045 */
[----:B------:R-:W-:Y:S01]  /*3d20*/  IABS R69, R124 ;  /* 0x0000007c00457213 */ /* 0x000fe20000000000 */
[----:B------:R-:W-:Y:S01]  /*3d30*/  FFMA.FTZ R57, R110, -UR4, R57 ;  /* 0x800000046e397c23 */ /* 0x000fe20008010039 */
[----:B------:R-:W-:Y:S01]  /*3d40*/  FSEL R124, R42, -INF , !P2 ;  /* 0xff8000002a7c7808 */ /* 0x000fe20005000000 */
[----:B------:R-:W-:Y:S01]  /*3d50*/  IMAD.IADD R42, R142, 0x1, -R129 ;  /* 0x000000018e2a7824 */ /* 0x000fe200078e0a81 */
[----:B-1----:R-:W-:Y:S01]  /*3d60*/  HMMA.16816.F32 R80, R72, R8, R80 ;  /* 0x000000084850723c */ /* 0x002fe20000001850 */
[----:B---3--:R-:W-:Y:S01]  /*3d70*/  FFMA.FTZ R32, R151, -UR4, R32 ;  /* 0x8000000497207c23 */ /* 0x008fe20008010020 */
[----:B------:R-:W1:Y:S01]  /*3d80*/  I2F R125, R160 ;  /* 0x000000a0007d7306 */ /* 0x000e620000201400 */
[----:B------:R-:W-:Y:S01]  /*3d90*/  FFMA.FTZ R112, R155, -UR4, R34 ;  /* 0x800000049b707c23 */ /* 0x000fe20008010022 */
[----:B------:R-:W-:Y:S01]  /*3da0*/  IABS R40, R40 ;  /* 0x0000002800287213 */ /* 0x000fe20000000000 */
[----:B------:R-:W-:-:S02]  /*3db0*/  FFMA.FTZ R59, R134, -UR4, R59 ;  /* 0x80000004863b7c23 */ /* 0x000fc4000801003b */
[----:B----4-:R-:W-:Y:S01]  /*3dc0*/  FFMA.FTZ R35, R156, -UR4, R35 ;  /* 0x800000049c237c23 */ /* 0x010fe20008010023 */
[----:B------:R-:W-:Y:S01]  /*3dd0*/  HMMA.16816.F32 R120, R72, R10, R120 ;  /* 0x0000000a4878723c */ /* 0x000fe20000001878 */
[----:B------:R-:W-:Y:S01]  /*3de0*/  FFMA.FTZ R68, R68, -UR4, R33 ;  /* 0x8000000444447c23 */ /* 0x000fe20008010021 */
[----:B------:R-:W3:Y:S01]  /*3df0*/  I2F R158, R158 ;  /* 0x0000009e009e7306 */ /* 0x000ee20000201400 */
[----:B------:R-:W-:Y:S01]  /*3e00*/  FFMA.FTZ R96, R3, -UR4, R96 ;  /* 0x8000000403607c23 */ /* 0x000fe20008010060 */
[----:B------:R-:W-:Y:S01]  /*3e10*/  FSEL R134, R35, -INF , !P4 ;  /* 0xff80000023867808 */ /* 0x000fe20006000000 */
[----:B------:R-:W-:Y:S01]  /*3e20*/  FFMA.FTZ R92, R77, -UR4, R92 ;  /* 0x800000044d5c7c23 */ /* 0x000fe2000801005c */
[----:B------:R-:W-:Y:S01]  /*3e30*/  FSEL R131, R68, -INF , !P4 ;  /* 0xff80000044837808 */ /* 0x000fe20006000000 */
[C---:B------:R-:W-:Y:S01]  /*3e40*/  IMAD.IADD R73, R141.reuse, 0x1, -R130 ;  /* 0x000000018d497824 */ /* 0x040fe200078e0a82 */
[C---:B------:R-:W-:Y:S01]  /*3e50*/  HMMA.16816.F32 R28, R64.reuse, R46, R28 ;  /* 0x0000002e401c723c */ /* 0x040fe2000000181c */
[----:B------:R-:W-:Y:S01]  /*3e60*/  IMAD.MOV.U32 R72, RZ, RZ, R69 ;  /* 0x000000ffff487224 */ /* 0x000fe200078e0045 */
[----:B------:R-:W4:Y:S01]  /*3e70*/  I2F R114, R113 ;  /* 0x0000007100727306 */ /* 0x000f220000201400 */
[----:B------:R-:W-:Y:S01]  /*3e80*/  IMAD.IADD R43, R141, 0x1, -R128 ;  /* 0x000000018d2b7824 */ /* 0x000fe200078e0a80 */
[----:B------:R-:W-:Y:S01]  /*3e90*/  IABS R69, R73 ;  /* 0x0000004900457213 */ /* 0x000fe20000000000 */
[----:B------:R-:W-:Y:S01]  /*3ea0*/  IMAD.IADD R73, R140, 0x1, -R130 ;  /* 0x000000018c497824 */ /* 0x000fe200078e0a82 */
[----:B------:R-:W-:Y:S01]  /*3eb0*/  FSEL R151, R92, -INF , !P3 ;  /* 0xff8000005c977808 */ /* 0x000fe20005800000 */
[----:B------:R-:W-:Y:S01]  /*3ec0*/  FFMA.FTZ R47, R147, -UR4, R36 ;  /* 0x80000004932f7c23 */ /* 0x000fe20008010024 */
[C---:B------:R-:W-:Y:S01]  /*3ed0*/  HMMA.16816.F32 R24, R64.reuse, R48, R24 ;  /* 0x000000304018723c */ /* 0x040fe20000001818 */
[----:B------:R-:W-:Y:S01]  /*3ee0*/  FFMA.FTZ R77, R76, -UR4, R93 ;  /* 0x800000044c4d7c23 */ /* 0x000fe2000801005d */
[----:B------:R5:W1:Y:S01]  /*3ef0*/  I2F R71, R69 ;  /* 0x0000004500477306 */ /* 0x000a620000201400 */
[----:B------:R-:W-:Y:S01]  /*3f00*/  IABS R111, R73 ;  /* 0x00000049006f7213 */ /* 0x000fe20000000000 */
[----:B--2---:R-:W-:Y:S01]  /*3f10*/  FFMA.FTZ R68, R157, -UR4, R94 ;  /* 0x800000049d447c23 */ /* 0x004fe2000801005e */
[----:B------:R-:W-:Y:S01]  /*3f20*/  FSEL R47, R47, -INF , !P0 ;  /* 0xff8000002f2f7808 */ /* 0x000fe20004000000 */
[----:B------:R-:W-:Y:S01]  /*3f30*/  FFMA.FTZ R97, R104, -UR4, R97 ;  /* 0x8000000468617c23 */ /* 0x000fe20008010061 */
[----:B------:R-:W-:Y:S01]  /*3f40*/  FSEL R147, R96, -INF , !P5 ;  /* 0xff80000060937808 */ /* 0x000fe20006800000 */
[----:B------:R-:W-:Y:S01]  /*3f50*/  IMAD.IADD R49, R140, 0x1, -R126 ;  /* 0x000000018c317824 */ /* 0x000fe200078e0a7e */
[C---:B------:R-:W-:Y:S01]  /*3f60*/  HMMA.16816.F32 R16, R64.reuse, R8, R16 ;  /* 0x000000084010723c */ /* 0x040fe20000001810 */
[----:B------:R-:W-:Y:S01]  /*3f70*/  I2F R111, R111 ;  /* 0x0000006f006f7306 */ /* 0x000fe20000201400 */
[----:B------:R-:W-:Y:S01]  /*3f80*/  FFMA.FTZ R76, R154, -UR4, R99 ;  /* 0x800000049a4c7c23 */ /* 0x000fe20008010063 */
[----:B------:R-:W-:Y:S01]  /*3f90*/  FSEL R68, R68, -INF , !P3 ;  /* 0xff80000044447808 */ /* 0x000fe20005800000 */
[----:B------:R-:W-:Y:S01]  /*3fa0*/  FFMA.FTZ R88, R105, -UR4, R88 ;  /* 0x8000000469587c23 */ /* 0x000fe20008010058 */
[----:B------:R-:W-:Y:S01]  /*3fb0*/  FSEL R99, R97, -INF , !P4 ;  /* 0xff80000061637808 */ /* 0x000fe20006000000 */
[----:B------:R-:W-:Y:S01]  /*3fc0*/  IMAD.IADD R46, R142, 0x1, -R126 ;  /* 0x000000018e2e7824 */ /* 0x000fe200078e0a7e */
[----:B------:R-:W-:Y:S01]  /*3fd0*/  FSEL R76, R76, -INF , !P4 ;  /* 0xff8000004c4c7808 */ /* 0x000fe20006000000 */
[----:B------:R-:W-:Y:S01]  /*3fe0*/  IMAD.IADD R8, R141, 0x1, -R119 ;  /* 0x000000018d087824 */ /* 0x000fe200078e0a77 */
[----:B-----5:R-:W-:Y:S01]  /*3ff0*/  FSEL R69, R56, -INF , !P2 ;  /* 0xff80000038457808 */ /* 0x020fe20005000000 */
[----:B------:R-:W-:Y:S01]  /*4000*/  I2F R72, R72 ;  /* 0x0000004800487306 */ /* 0x000fe20000201400 */
[----:B------:R-:W-:Y:S01]  /*4010*/  FSEL R56, R58, -INF , !P2 ;  /* 0xff8000003a387808 */ /* 0x000fe20005000000 */
[C---:B------:R-:W-:Y:S01]  /*4020*/  HMMA.16816.F32 R20, R64.reuse, R50, R20 ;  /* 0x000000324014723c */ /* 0x040fe20000001814 */
[----:B------:R-:W-:Y:S01]  /*4030*/  ISETP.GE.AND P2, PT, R127, UR12, PT ;  /* 0x0000000c7f007c0c */ /* 0x000fe2000bf46270 */
[----:B------:R-:W-:Y:S01]  /*4040*/  FFMA.FTZ R127, R144, -UR4, R41 ;  /* 0x80000004907f7c23 */ /* 0x000fe20008010029 */
[----:B------:R-:W-:Y:S01]  /*4050*/  IABS R41, R42 ;  /* 0x0000002a00297213 */ /* 0x000fe20000000000 */
[----:B------:R-:W-:Y:S01]  /*4060*/  IMAD.IADD R42, R140, 0x1, -R129 ;  /* 0x000000018c2a7824 */ /* 0x000fe200078e0a81 */
[----:B------:R-:W-:Y:S01]  /*4070*/  IABS R9, R8 ;  /* 0x0000000800097213 */ /* 0x000fe20000000000 */
[----:B------:R2:W5:Y:S01]  /*4080*/  I2F R73, R70 ;  /* 0x0000004600497306 */ /* 0x0005620000201400 */
[----:B------:R-:W-:Y:S01]  /*4090*/  FFMA.FTZ R28, R159, -UR4, R28 ;  /* 0x800000049f1c7c23 */ /* 0x000fe2000801001c */
[----:B------:R-:W-:Y:S01]  /*40a0*/  FSEL R127, R127, -INF , !P1 ;  /* 0xff8000007f7f7808 */ /* 0x000fe20004800000 */
[----:B-1----:R-:W-:Y:S01]  /*40b0*/  FFMA.FTZ R30, R125, -UR4, R30 ;  /* 0x800000047d1e7c23 */ /* 0x002fe2000801001e */
[----:B------:R-:W-:Y:S01]  /*40c0*/  IABS R44, R42 ;  /* 0x0000002a002c7213 */ /* 0x000fe20000000000 */
[----:B---3--:R-:W-:Y:S01]  /*40d0*/  FFMA.FTZ R50, R158, -UR4, R95 ;  /* 0x800000049e327c23 */ /* 0x008fe2000801005f */
[----:B------:R-:W-:Y:S01]  /*40e0*/  FSEL R77, R77, -INF , !P2 ;  /* 0xff8000004d4d7808 */ /* 0x000fe20005000000 */
[----:B----4-:R-:W-:Y:S01]  /*40f0*/  FFMA.FTZ R29, R114, -UR4, R29 ;  /* 0x80000004721d7c23 */ /* 0x010fe2000801001d */
[----:B------:R1:W3:Y:S01]  /*4100*/  I2F R36, R44 ;  /* 0x0000002c00247306 */ /* 0x0002e20000201400 */
[----:B------:R-:W-:Y:S01]  /*4110*/  FFMA.FTZ R58, R145, -UR4, R102 ;  /* 0x80000004913a7c23 */ /* 0x000fe20008010066 */
[----:B------:R-:W-:Y:S01]  /*4120*/  FSEL R145, R28, -INF , !P3 ;  /* 0xff8000001c917808 */ /* 0x000fe20005800000 */
[----:B------:R-:W-:Y:S01]  /*4130*/  FFMA.FTZ R71, R71, -UR4, R90 ;  /* 0x8000000447477c23 */ /* 0x000fe2000801005a */
[----:B------:R-:W-:Y:S01]  /*4140*/  FSEL R28, R30, -INF , !P3 ;  /* 0xff8000001e1c7808 */ /* 0x000fe20005800000 */
[----:B------:R-:W-:Y:S01]  /*4150*/  IMAD.IADD R74, R142, 0x1, -R137 ;  /* 0x000000018e4a7824 */ /* 0x000fe200078e0a89 */
[----:B------:R-:W-:Y:S01]  /*4160*/  FSEL R50, R50, -INF , !P2 ;  /* 0xff80000032327808 */ /* 0x000fe20005000000 */
[----:B------:R-:W-:Y:S01]  /*4170*/  FFMA.FTZ R38, R149, -UR4, R38 ;  /* 0x8000000495267c23 */ /* 0x000fe20008010026 */
[----:B------:R-:W4:Y:S01]  /*4180*/  I2F R42, R41 ;  /* 0x00000029002a7306 */ /* 0x000f220000201400 */
[----:B--2---:R-:W-:Y:S01]  /*4190*/  FSEL R70, R57, -INF , !P1 ;  /* 0xff80000039467808 */ /* 0x004fe20004800000 */
[----:B-----5:R-:W-:Y:S01]  /*41a0*/  FFMA.FTZ R24, R73, -UR4, R24 ;  /* 0x8000000449187c23 */ /* 0x020fe20008010018 */
[----:B------:R-:W-:Y:S01]  /*41b0*/  FSEL R57, R59, -INF , !P1 ;  /* 0xff8000003b397808 */ /* 0x000fe20004800000 */
[----:B------:R-:W-:Y:S01]  /*41c0*/  FFMA.FTZ R59, R109, -UR4, R100 ;  /* 0x800000046d3b7c23 */ /* 0x000fe20008010064 */
[----:B------:R-:W-:Y:S01]  /*41d0*/  ISETP.GE.AND P1, PT, R130, UR12, PT ;  /* 0x0000000c82007c0c */ /* 0x000fe2000bf26270 */
[----:B------:R-:W-:Y:S01]  /*41e0*/  FFMA.FTZ R100, R111, -UR4, R26 ;  /* 0x800000046f647c23 */ /* 0x000fe2000801001a */
[----:B------:R-:W-:Y:S01]  /*41f0*/  FSEL R29, R29, -INF , !P2 ;  /* 0xff8000001d1d7808 */ /* 0x000fe20005000000 */
[----:B-1----:R-:W-:Y:S01]  /*4200*/  IMAD.IADD R44, R140, 0x1, -R128 ;  /* 0x000000018c2c7824 */ /* 0x002fe200078e0a80 */
[----:B------:R-:W1:Y:S01]  /*4210*/  I2F R40, R40 ;  /* 0x0000002800287306 */ /* 0x000e620000201400 */
[----:B---3--:R-:W-:Y:S01]  /*4220*/  FFMA.FTZ R36, R36, -UR4, R27 ;  /* 0x8000000424247c23 */ /* 0x008fe2000801001b */
[----:B------:R-:W-:Y:S01]  /*4230*/  ISETP.GE.AND P3, PT, R132, UR12, PT ;  /* 0x0000000c84007c0c */ /* 0x000fe2000bf66270 */
[C---:B------:R-:W-:Y:S01]  /*4240*/  IMAD.IADD R27, R142.reuse, 0x1, -R132 ;  /* 0x000000018e1b7824 */ /* 0x040fe200078e0a84 */
[----:B------:R-:W-:Y:S01]  /*4250*/  IABS R37, R44 ;  /* 0x0000002c00257213 */ /* 0x000fe20000000000 */
[----:B------:R-:W-:Y:S01]  /*4260*/  IMAD.IADD R26, R142, 0x1, -R135 ;  /* 0x000000018e1a7824 */ /* 0x000fe200078e0a87 */
[----:B------:R-:W-:Y:S01]  /*4270*/  FSEL R44, R39, -INF , !P6 ;  /* 0xff800000272c7808 */ /* 0x000fe20007000000 */
[----:B------:R-:W-:Y:S01]  /*4280*/  IMAD.IADD R39, R141, 0x1, -R126 ;  /* 0x000000018d277824 */ /* 0x000fe200078e0a7e */
[----:B------:R2:W3:Y:S01]  /*4290*/  I2F R3, R37 ;  /* 0x0000002500037306 */ /* 0x0004e20000201400 */
[----:B------:R-:W-:Y:S01]  /*42a0*/  IABS R27, R27 ;  /* 0x0000001b001b7213 */ /* 0x000fe20000000000 */
[----:B----4-:R-:W-:Y:S01]  /*42b0*/  FFMA.FTZ R25, R42, -UR4, R25 ;  /* 0x800000042a197c23 */ /* 0x010fe20008010019 */
[----:B------:R-:W-:Y:S01]  /*42c0*/  IABS R73, R26 ;  /* 0x0000001a00497213 */ /* 0x000fe20000000000 */
[----:B------:R-:W-:Y:S01]  /*42d0*/  HMMA.16816.F32 R12, R64, R10, R12 ;  /* 0x0000000a400c723c */ /* 0x000fe2000000180c */
[----:B------:R-:W-:Y:S01]  /*42e0*/  IABS R39, R39 ;  /* 0x0000002700277213 */ /* 0x000fe20000000000 */
[----:B------:R-:W-:Y:S01]  /*42f0*/  FFMA.FTZ R75, R108, -UR4, R101 ;  /* 0x800000046c4b7c23 */ /* 0x000fe20008010065 */
[----:B------:R-:W-:Y:S01]  /*4300*/  IABS R41, R43 ;  /* 0x0000002b00297213 */ /* 0x000fe20000000000 */
[----:B------:R-:W-:Y:S01]  /*4310*/  IMAD.IADD R43, R142, 0x1, -R128 ;  /* 0x000000018e2b7824 */ /* 0x000fe200078e0a80 */
[----:B------:R4:W-:Y:S01]  /*4320*/  I2F R34, R39 ;  /* 0x0000002700227306 */ /* 0x0009e20000201400 */
[----:B------:R-:W-:Y:S01]  /*4330*/  ISETP.GE.AND P4, PT, R119, UR12, PT ;  /* 0x0000000c77007c0c */ /* 0x000fe2000bf86270 */
[----:B-1----:R-:W-:Y:S01]  /*4340*/  FFMA.FTZ R91, R40, -UR4, R91 ;  /* 0x80000004285b7c23 */ /* 0x002fe2000801005b */
[----:B------:R-:W-:Y:S01]  /*4350*/  FSEL R100, R100, -INF , !P1 ;  /* 0xff80000064647808 */ /* 0x000fe20004800000 */
[----:B------:R-:W-:Y:S01]  /*4360*/  FFMA.FTZ R48, R153, -UR4, R98 ;  /* 0x8000000499307c23 */ /* 0x000fe20008010062 */
[----:B------:R-:W-:Y:S01]  /*4370*/  IABS R43, R43 ;  /* 0x0000002b002b7213 */ /* 0x000fe20000000000 */
[----:B------:R-:W-:Y:S01]  /*4380*/  FFMA.FTZ R79, R79, -UR4, R84 ;  /* 0x800000044f4f7c23 */ /* 0x000fe20008010054 */
[----:B------:R-:W-:Y:S01]  /*4390*/  IABS R46, R46 ;  /* 0x0000002e002e7213 */ /* 0x000fe20000000000 */
[--C-:B--2---:R-:W-:Y:S01]  /*43a0*/  IMAD.IADD R37, R142, 0x1, -R119.reuse ;  /* 0x000000018e257824 */ /* 0x104fe200078e0a77 */
[----:B------:R1:W2:Y:S01]  /*43b0*/  I2F R42, R27 ;  /* 0x0000001b002a7306 */ /* 0x0002a20000201400 */
[----:B------:R-:W-:Y:S01]  /*43c0*/  IMAD.IADD R119, R140, 0x1, -R119 ;  /* 0x000000018c777824 */ /* 0x000fe200078e0a77 */
[----:B------:R-:W-:Y:S01]  /*43d0*/  IABS R74, R74 ;  /* 0x0000004a004a7213 */ /* 0x000fe20000000000 */
[----:B---3--:R-:W-:Y:S01]  /*43e0*/  FFMA.FTZ R3, R3, -UR4, R22 ;  /* 0x8000000403037c23 */ /* 0x008fe20008010016 */
[----:B------:R-:W-:Y:S01]  /*43f0*/  IABS R33, R37 ;  /* 0x0000002500217213 */ /* 0x000fe20000000000 */
[----:B------:R-:W-:Y:S01]  /*4400*/  IMAD.U32 R37, RZ, RZ, UR5 ;  /* 0x00000005ff257e24 */ /* 0x000fe2000f8e00ff */
[----:B------:R-:W-:Y:S01]  /*4410*/  FSEL R59, R59, -INF , !P0 ;  /* 0xff8000003b3b7808 */ /* 0x000fe20004000000 */
[----:B------:R-:W-:Y:S01]  /*4420*/  FFMA.FTZ R85, R106, -UR4, R85 ;  /* 0x800000046a557c23 */ /* 0x000fe20008010055 */
[----:B----4-:R-:W-:Y:S01]  /*4430*/  FSEL R39, R32, -INF , !P5 ;  /* 0xff80000020277808 */ /* 0x010fe20006800000 */
[----:B------:R-:W3:Y:S01]  /*4440*/  I2F R43, R43 ;  /* 0x0000002b002b7306 */ /* 0x000ee20000201400 */
[----:B------:R-:W-:Y:S01]  /*4450*/  IABS R32, R49 ;  /* 0x0000003100207213 */ /* 0x000fe20000000000 */
[----:B------:R-:W-:Y:S01]  /*4460*/  IMAD.MOV.U32 R49, RZ, RZ, R33 ;  /* 0x000000ffff317224 */ /* 0x000fe200078e0021 */
[----:B------:R-:W-:Y:S01]  /*4470*/  FSEL R58, R58, -INF , !P0 ;  /* 0xff8000003a3a7808 */ /* 0x000fe20004000000 */
[----:B------:R-:W-:Y:S01]  /*4480*/  FFMA.FTZ R33, R78, -UR4, R89 ;  /* 0x800000044e217c23 */ /* 0x000fe20008010059 */
[----:B------:R-:W-:Y:S01]  /*4490*/  FSEL R38, R38, -INF , !P0 ;  /* 0xff80000026267808 */ /* 0x000fe20004000000 */
[----:B------:R-:W-:Y:S01]  /*44a0*/  FFMA.FTZ R80, R133, -UR4, R80 ;  /* 0x8000000485507c23 */ /* 0x000fe20008010050 */
[----:B-1----:R-:W-:Y:S01]  /*44b0*/  FSEL R27, R24, -INF , !P1 ;  /* 0xff800000181b7808 */ /* 0x002fe20004800000 */
[----:B------:R1:W4:Y:S01]  /*44c0*/  I2F R8, R32 ;  /* 0x0000002000087306 */ /* 0x0003220000201400 */
[----:B------:R-:W-:Y:S01]  /*44d0*/  IABS R119, R119 ;  /* 0x0000007700777213 */ /* 0x000fe20000000000 */
[----:B--2---:R-:W-:Y:S01]  /*44e0*/  FFMA.FTZ R17, R42, -UR4, R17 ;  /* 0x800000042a117c23 */ /* 0x004fe20008010011 */
[----:B------:R-:W-:Y:S01]  /*44f0*/  ISETP.GE.AND P0, PT, R129, UR12, PT ;  /* 0x0000000c81007c0c */ /* 0x000fe2000bf06270 */
[----:B------:R-:W-:Y:S01]  /*4500*/  FFMA.FTZ R81, R136, -UR4, R81 ;  /* 0x8000000488517c23 */ /* 0x000fe20008010051 */
[----:B------:R-:W-:Y:S01]  /*4510*/  SHF.R.S32.HI R78, RZ, 0x1f, R62 ;  /* 0x0000001fff4e7819 */ /* 0x000fe2000001143e */
[----:B------:R-:W-:Y:S01]  /*4520*/  FFMA.FTZ R120, R139, -UR4, R120 ;  /* 0x800000048b787c23 */ /* 0x000fe20008010078 */
[----:B------:R-:W-:Y:S01]  /*4530*/  FSEL R33, R33, -INF , !P0 ;  /* 0xff80000021217808 */ /* 0x000fe20004000000 */
[----:B------:R-:W2:Y:S01]  /*4540*/  I2F R49, R49 ;  /* 0x0000003100317306 */ /* 0x000ea20000201400 */
[----:B------:R-:W-:Y:S01]  /*4550*/  FSEL R30, R91, -INF , !P0 ;  /* 0xff8000005b1e7808 */ /* 0x000fe20004000000 */
[----:B---3--:R-:W-:Y:S01]  /*4560*/  FFMA.FTZ R20, R43, -UR4, R20 ;  /* 0x800000042b147c23 */ /* 0x008fe20008010014 */
[----:B------:R-:W-:Y:S01]  /*4570*/  FSEL R25, R25, -INF , !P0 ;  /* 0xff80000019197808 */ /* 0x000fe20004000000 */
[----:B------:R-:W-:Y:S01]  /*4580*/  FFMA.FTZ R121, R138, -UR4, R121 ;  /* 0x800000048a797c23 */ /* 0x000fe20008010079 */
[----:B------:R-:W-:Y:S01]  /*4590*/  FSEL R24, R36, -INF , !P0 ;  /* 0xff80000024187808 */ /* 0x000fe20004000000 */
[----:B------:R-:W-:Y:S01]  /*45a0*/  FFMA.FTZ R34, R34, -UR4, R87 ;  /* 0x8000000422227c23 */ /* 0x000fe20008010057 */
[----:B------:R-:W-:Y:S01]  /*45b0*/  IADD3 R36, P0, R62, UR5, RZ ;  /* 0x000000053e247c10 */ /* 0x000fe2000ff1e0ff */
[--C-:B-1----:R-:W-:Y:S01]  /*45c0*/  IMAD.IADD R32, R141, 0x1, -R132.reuse ;  /* 0x000000018d207824 */ /* 0x102fe200078e0a84 */
[----:B------:R-:W1:Y:S01]  /*45d0*/  I2F R46, R46 ;  /* 0x0000002e002e7306 */ /* 0x000e620000201400 */
[----:B------:R-:W-:Y:S01]  /*45e0*/  IMAD.IADD R132, R140, 0x1, -R132 ;  /* 0x000000018c847824 */ /* 0x000fe200078e0a84 */
[----:B------:R-:W-:Y:S01]  /*45f0*/  LEA.HI.X.SX32 R37, R37, R78, 0x1, P0 ;  /* 0x0000004e25257211 */ /* 0x000fe200000f0eff */
[----:B----4-:R-:W-:Y:S01]  /*4600*/  FFMA.FTZ R8, R8, -UR4, R23 ;  /* 0x8000000408087c23 */ /* 0x010fe20008010017 */
[----:B------:R-:W-:Y:S01]  /*4610*/  IABS R35, R32 ;  /* 0x0000002000237213 */ /* 0x000fe20000000000 */
[----:B------:R-:W-:Y:S01]  /*4620*/  FFMA.FTZ R32, R72, -UR4, R31 ;  /* 0x8000000448207c23 */ /* 0x000fe2000801001f */
[----:B------:R-:W-:Y:S01]  /*4630*/  IABS R132, R132 ;  /* 0x0000008400847213 */ /* 0x000fe20000000000 */
[C---:B------:R-:W-:Y:S01]  /*4640*/  IMAD.IADD R31, R141.reuse, 0x1, -R135 ;  /* 0x000000018d1f7824 */ /* 0x040fe200078e0a87 */
[----:B------:R3:W4:Y:S01]  /*4650*/  I2F R72, R35 ;  /* 0x0000002300487306 */ /* 0x0007220000201400 */
[----:B------:R-:W-:Y:S01]  /*4660*/  IMAD.IADD R141, R141, 0x1, -R137 ;  /* 0x000000018d8d7824 */ /* 0x000fe200078e0a89 */
[----:B------:R-:W-:Y:S01]  /*4670*/  FSEL R26, R32, -INF , !P2 ;  /* 0xff800000201a7808 */ /* 0x000fe20005000000 */
[----:B--2---:R-:W-:Y:S01]  /*4680*/  FFMA.FTZ R11, R49, -UR4, R16 ;  /* 0x80000004310b7c23 */ /* 0x004fe20008010010 */
[----:B------:R-:W-:Y:S01]  /*4690*/  ISETP.GE.AND P2, PT, R135, UR12, PT ;  /* 0x0000000c87007c0c */ /* 0x000fe2000bf46270 */
[----:B------:R-:W-:Y:S01]  /*46a0*/  IMAD.IADD R135, R140, 0x1, -R135 ;  /* 0x000000018c877824 */ /* 0x000fe200078e0a87 */
[----:B------:R-:W-:-:S02]  /*46b0*/  FSEL R32, R71, -INF , !P1 ;  /* 0xff80000047207808 */ /* 0x000fc40004800000 */
[----:B------:R-:W-:Y:S01]  /*46c0*/  IABS R31, R31 ;  /* 0x0000001f001f7213 */ /* 0x000fe20000000000 */
[----:B------:R-:W2:Y:S01]  /*46d0*/  I2F R9, R9 ;  /* 0x0000000900097306 */ /* 0x000ea20000201400 */
[----:B------:R-:W-:Y:S01]  /*46e0*/  IABS R135, R135 ;  /* 0x0000008700877213 */ /* 0x000fe20000000000 */
[----:B-1----:R-:W-:Y:S01]  /*46f0*/  FFMA.FTZ R21, R46, -UR4, R21 ;  /* 0x800000042e157c23 */ /* 0x002fe20008010015 */
[----:B------:R-:W-:Y:S02]  /*4700*/  IABS R141, R141 ;  /* 0x0000008d008d7213 */ /* 0x000fe40000000000 */
[----:B------:R-:W-:Y:S02]  /*4710*/  PLOP3.LUT P0, PT, PT, PT, UP0, 0x80, 0x0 ;  /* 0x000000000000781c */ /* 0x000fe40003f0f008 */
[----:B---3--:R-:W-:Y:S01]  /*4720*/  FSEL R35, R88, -INF , !P1 ;  /* 0xff80000058237808 */ /* 0x008fe20004800000 */
[----:B------:R-:W1:Y:S01]  /*4730*/  I2F R51, R119 ;  /* 0x0000007700337306 */ /* 0x000e620000201400 */
[----:B------:R-:W-:Y:S01]  /*4740*/  ISETP.GE.AND P1, PT, R137, UR12, PT ;  /* 0x0000000c89007c0c */ /* 0x000fe2000bf26270 */
[----:B------:R-:W-:Y:S01]  /*4750*/  IMAD.IADD R137, R140, 0x1, -R137 ;  /* 0x000000018c897824 */ /* 0x000fe200078e0a89 */
[----:B------:R-:W-:Y:S01]  /*4760*/  FSEL R75, R75, -INF , !P6 ;  /* 0xff8000004b4b7808 */ /* 0x000fe20007000000 */
[----:B----4-:R-:W-:Y:S01]  /*4770*/  FFMA.FTZ R72, R72, -UR4, R83 ;  /* 0x8000000448487c23 */ /* 0x010fe20008010053 */
[----:B------:R-:W-:-:S02]  /*4780*/  ISETP.GE.AND P6, PT, R128, UR12, PT ;  /* 0x0000000c80007c0c */ /* 0x000fc4000bfc6270 */
[----:B------:R-:W-:Y:S01]  /*4790*/  IABS R137, R137 ;  /* 0x0000008900897213 */ /* 0x000fe20000000000 */
[----:B------:R-:W3:Y:S01]  /*47a0*/  I2F R132, R132 ;  /* 0x0000008400847306 */ /* 0x000ee20000201400 */
[----:B------:R-:W-:Y:S01]  /*47b0*/  FSEL R48, R48, -INF , !P5 ;  /* 0xff80000030307808 */ /* 0x000fe20006800000 */
[----:B--2---:R-:W-:Y:S01]  /*47c0*/  FFMA.FTZ R9, R9, -UR4, R82 ;  /* 0x8000000409097c23 */ /* 0x004fe20008010052 */
[----:B------:R-:W-:Y:S02]  /*47d0*/  FSEL R112, R112, -INF , !P5 ;  /* 0xff80000070707808 */ /* 0x000fe40006800000 */
[----:B------:R-:W-:Y:S02]  /*47e0*/  ISETP.GE.AND P5, PT, R126, UR12, PT ;  /* 0x0000000c7e007c0c */ /* 0x000fe4000bfa6270 */
[----:B------:R-:W-:Y:S01]  /*47f0*/  FSEL R109, R20, -INF , !P6 ;  /* 0xff800000146d7808 */ /* 0x000fe20007000000 */
[----:B------:R-:W2:Y:S01]  /*4800*/  I2F R135, R135 ;  /* 0x0000008700877306 */ /* 0x000ea20000201400 */
[----:B-1----:R-:W-:Y:S01]  /*4810*/  FFMA.FTZ R18, R51, -UR4, R18 ;  /* 0x8000000433127c23 */ /* 0x002fe20008010012 */
[----:B------:R-:W-:-:S02]  /*4820*/  FSEL R20, R9, -INF , !P4 ;  /* 0xff80000009147808 */ /* 0x000fc40006000000 */
[----:B------:R-:W-:Y:S02]  /*4830*/  LOP3.LUT R62, R53, 0x3, RZ, 0xc0, !PT ;  /* 0x00000003353e7812 */ /* 0x000fe400078ec0ff */
[----:B------:R-:W-:Y:S02]  /*4840*/  FSEL R242, R18, -INF , !P4 ;  /* 0xff80000012f27808 */ /* 0x000fe40006000000 */
[----:B------:R-:W1:Y:S01]  /*4850*/  I2F R41, R41 ;  /* 0x0000002900297306 */ /* 0x000e620000201400 */
[----:B---3--:R-:W-:Y:S01]  /*4860*/  FFMA.FTZ R19, R132, -UR4, R19 ;  /* 0x8000000484137c23 */ /* 0x008fe20008010013 */
[----:B------:R-:W-:Y:S02]  /*4870*/  FSEL R51, R79, -INF , !P6 ;  /* 0xff8000004f337808 */ /* 0x000fe40007000000 */
[----:B------:R-:W-:Y:S02]  /*4880*/  FSEL R49, R85, -INF , !P5 ;  /* 0xff80000055317808 */ /* 0x000fe40006800000 */
[----:B------:R-:W-:-:S02]  /*4890*/  FSEL R240, R19, -INF , !P3 ;  /* 0xff80000013f07808 */ /* 0x000fc40005800000 */
[----:B------:R-:W3:Y:S01]  /*48a0*/  I2F R31, R31 ;  /* 0x0000001f001f7306 */ /* 0x000ee20000201400 */
[----:B--2---:R-:W-:Y:S01]  /*48b0*/  FFMA.FTZ R14, R135, -UR4, R14 ;  /* 0x80000004870e7c23 */ /* 0x004fe2000801000e */
[----:B------:R-:W-:Y:S02]  /*48c0*/  FSEL R34, R34, -INF , !P5 ;  /* 0xff80000022227808 */ /* 0x000fe40006800000 */
[----:B------:R-:W-:Y:S02]  /*48d0*/  FSEL R18, R72, -INF , !P3 ;  /* 0xff80000048127808 */ /* 0x000fe40005800000 */
[----:B------:R-:W-:Y:S02]  /*48e0*/  FSEL R238, R14, -INF , !P2 ;  /* 0xff8000000eee7808 */ /* 0x000fe40005000000 */
[----:B------:R-:W2:Y:S01]  /*48f0*/  I2F R40, R141 ;  /* 0x0000008d00287306 */ /* 0x000ea20000201400 */
[----:B-1----:R-:W-:Y:S01]  /*4900*/  FFMA.FTZ R41, R41, -UR4, R86 ;  /* 0x8000000429297c23 */ /* 0x002fe20008010056 */
[----:B------:R-:W-:-:S04]  /*4910*/  FSEL R19, R120, -INF , !P2 ;  /* 0xff80000078137808 */ /* 0x000fc80005000000 */
[----:B------:R-:W-:Y:S02]  /*4920*/  FSEL R46, R41, -INF , !P6 ;  /* 0xff800000292e7808 */ /* 0x000fe40007000000 */
[----:B------:R-:W1:Y:S01]  /*4930*/  I2F R73, R73 ;  /* 0x0000004900497306 */ /* 0x000e620000201400 */
[----:B---3--:R-:W-:Y:S01]  /*4940*/  FFMA.FTZ R16, R31, -UR4, R122 ;  /* 0x800000041f107c23 */ /* 0x008fe2000801007a */
[----:B------:R-:W-:-:S04]  /*4950*/  FSEL R31, R80, -INF , !P4 ;  /* 0xff800000501f7808 */ /* 0x000fc80006000000 */
[----:B------:R-:W-:Y:S02]  /*4960*/  FSEL R16, R16, -INF , !P2 ;  /* 0xff80000010107808 */ /* 0x000fe40005000000 */
[----:B------:R-:W3:Y:S01]  /*4970*/  I2F R74, R74 ;  /* 0x0000004a004a7306 */ /* 0x000ee20000201400 */
[----:B--2---:R-:W-:-:S05]  /*4980*/  FFMA.FTZ R40, R40, -UR4, R123 ;  /* 0x8000000428287c23 */ /* 0x004fca000801007b */
[----:B------:R-:W-:Y:S02]  /*4990*/  FSEL R14, R40, -INF , !P1 ;  /* 0xff800000280e7808 */ /* 0x000fe40004800000 */
[----:B------:R-:W2:Y:S01]  /*49a0*/  I2F R10, R137 ;  /* 0x00000089000a7306 */ /* 0x000ea20000201400 */
[----:B-1----:R-:W-:Y:S01]  /*49b0*/  FFMA.FTZ R73, R73, -UR4, R12 ;  /* 0x8000000449497c23 */ /* 0x002fe2000801000c */
[----:B------:R-:W-:-:S04]  /*49c0*/  FSEL R12, R3, -INF , !P6 ;  /* 0xff800000030c7808 */ /* 0x000fc80007000000 */
[----:B------:R-:W-:Y:S01]  /*49d0*/  FSEL R83, R73, -INF , !P2 ;  /* 0xff80000049537808 */ /* 0x000fe20005000000 */
[----:B---3--:R-:W-:Y:S01]  /*49e0*/  FFMA.FTZ R74, R74, -UR4, R13 ;  /* 0x800000044a4a7c23 */ /* 0x008fe2000801000d */
[----:B------:R-:W-:Y:S02]  /*49f0*/  FSEL R13, R11, -INF , !P4 ;  /* 0xff8000000b0d7808 */ /* 0x000fe40006000000 */
[----:B------:R-:W-:Y:S02]  /*4a00*/  FSEL R11, R17, -INF , !P3 ;  /* 0xff800000110b7808 */ /* 0x000fe40005800000 */
[----:B------:R-:W-:Y:S02]  /*4a10*/  FSEL R17, R121, -INF , !P1 ;  /* 0xff80000079117808 */ /* 0x000fe40004800000 */
[----:B------:R-:W-:Y:S01]  /*4a20*/  FSEL R9, R74, -INF , !P1 ;  /* 0xff8000004a097808 */ /* 0x000fe20004800000 */
[----:B--2---:R-:W-:Y:S01]  /*4a30*/  FFMA.FTZ R22, R10, -UR4, R15 ;  /* 0x800000040a167c23 */ /* 0x004fe2000801000f */
[----:B------:R-:W-:-:S02]  /*4a40*/  FSEL R15, R21, -INF , !P5 ;  /* 0xff800000150f7808 */ /* 0x000fc40006800000 */
[----:B------:R-:W-:Y:S02]  /*4a50*/  FSEL R10, R8, -INF , !P5 ;  /* 0xff800000080a7808 */ /* 0x000fe40006800000 */
[----:B------:R-:W-:Y:S02]  /*4a60*/  FSEL R21, R81, -INF , !P3 ;  /* 0xff80000051157808 */ /* 0x000fe40005800000 */
[----:B------:R-:W-:Y:S01]  /*4a70*/  FSEL R8, R22, -INF , !P1 ;  /* 0xff80000016087808 */ /* 0x000fe20004800000 */
        /* <DEDUP_REMOVED lines=59> */
.L_x_584:
[----:B------:R-:W-:Y:S05]  /*4e30*/  BSYNC B0 ;  /* 0x0000000000007941 */ /* 0x000fea0003800000 */
.L_x_583:
[----:B------:R-:W0:Y:S02]  /*4e40*/  LDGDEPBAR ;  /* 0x00000000000079af */ /* 0x000e240000000000 */
.L_x_582:
[----:B------:R-:W-:Y:S01]  /*4e50*/  IMAD.U32 R54, RZ, RZ, UR10 ;  /* 0x0000000aff367e24 */ /* 0x000fe2000f8e00ff */
[----:B------:R-:W-:Y:S01]  /*4e60*/  ULEA.HI.SX32 UR7, UR8, 0xffffffff, 0x1a ;  /* 0xffffffff08077891 */ /* 0x000fe2000f8fd23f */
[----:B-1----:R-:W-:Y:S01]  /*4e70*/  IMAD.WIDE.U32 R40, R52, -0x2daee0ad, RZ ;  /* 0xd2511f5334287825 */ /* 0x002fe200078e00ff */
[----:B------:R-:W-:Y:S01]  /*4e80*/  LOP3.LUT R53, R0, UR18, RZ, 0x3c, !PT ;  /* 0x0000001200357c12 */ /* 0x000fe2000f8e3cff */
[----:B------:R-:W-:Y:S01]  /*4e90*/  UIADD3 UR14, UR18, -0x61c88647, URZ ;  /* 0x9e3779b9120e7890 */ /* 0x000fe2000fffe03f */
[----:B------:R-:W-:Y:S01]  /*4ea0*/  FMNMX.FTZ R82, R69, R70, !PT ;  /* 0x0000004645527209 */ /* 0x000fe20007810000 */
[----:B------:R-:W-:Y:S01]  /*4eb0*/  IMAD R54, R54, 0x8, R7 ;  /* 0x0000000836367824 */ /* 0x000fe200078e0207 */
[----:B------:R-:W-:Y:S01]  /*4ec0*/  USHF.L.U32 UR7, UR7, 0x1, URZ ;  /* 0x0000000107077899 */ /* 0x000fe2000800063f */
[----:B------:R-:W-:Y:S01]  /*4ed0*/  IMAD.SHL.U32 R210, R5, 0x2, RZ ;  /* 0x0000000205d27824 */ /* 0x000fe200078e00ff */
[----:B------:R-:W-:Y:S01]  /*4ee0*/  UIADD3 UR6, UR19, -0x4498517b, URZ ;  /* 0xbb67ae8513067890 */ /* 0x000fe2000fffe03f */
[C---:B------:R-:W-:Y:S01]  /*4ef0*/  IMAD.WIDE.U32 R158, R54.reuse, -0x326172a9, RZ ;  /* 0xcd9e8d57369e7825 */ /* 0x040fe200078e00ff */
[----:B------:R-:W-:Y:S01]  /*4f00*/  IADD3 R136, R54, 0x4, RZ ;  /* 0x0000000436887810 */ /* 0x000fe20007ffe0ff */
[----:B------:R-:W-:Y:S01]  /*4f10*/  UIADD3 UR5, UR7, 0x1, URZ ;  /* 0x0000000107057890 */ /* 0x000fe2000fffe03f */
[----:B------:R-:W-:Y:S01]  /*4f20*/  FMNMX.FTZ R82, R59, R82, !PT ;  /* 0x000000523b527209 */ /* 0x000fe20007810000 */
[----:B------:R-:W-:Y:S01]  /*4f30*/  ULOP3.LUT UR7, UR7, UR19, URZ, 0x3c, !UPT ;  /* 0x0000001307077292 */ /* 0x000fe2000f8e3c3f */
[-C--:B------:R-:W-:Y:S01]  /*4f40*/  LOP3.LUT R156, R159, R53.reuse, RZ, 0x3c, !PT ;  /* 0x000000359f9c7212 */ /* 0x080fe200078e3cff */
[C---:B------:R-:W-:Y:S01]  /*4f50*/  IMAD.WIDE.U32 R80, R136.reuse, -0x326172a9, RZ ;  /* 0xcd9e8d5788507825 */ /* 0x040fe200078e00ff */
[----:B------:R-:W-:Y:S01]  /*4f60*/  ULOP3.LUT UR5, UR5, UR19, URZ, 0x3c, !UPT ;  /* 0x0000001305057292 */ /* 0x000fe2000f8e3c3f */
[----:B------:R-:W-:Y:S01]  /*4f70*/  FMNMX.FTZ R82, R75, R82, !PT ;  /* 0x000000524b527209 */ /* 0x000fe20007810000 */
[----:B------:R-:W-:Y:S01]  /*4f80*/  UIADD3 UR24, UR18, -0x255992d5, URZ ;  /* 0xdaa66d2b12187890 */ /* 0x000fe2000fffe03f */
[----:B------:R-:W-:Y:S01]  /*4f90*/  IMAD.WIDE.U32 R136, R136, -0x326172a9, RZ ;  /* 0xcd9e8d5788887825 */ /* 0x000fe200078e00ff */
[----:B------:R-:W-:Y:S01]  /*4fa0*/  LOP3.LUT R148, R41, UR7, RZ, 0x3c, !PT ;  /* 0x0000000729947c12 */ /* 0x000fe2000f8e3cff */
[----:B------:R-:W-:Y:S01]  /*4fb0*/  UIADD3 UR7, UR18, 0x3c6ef372, URZ ;  /* 0x3c6ef37212077890 */ /* 0x000fe2000fffe03f */
[-C--:B------:R-:W-:Y:S01]  /*4fc0*/  LOP3.LUT R122, R81, R53.reuse, RZ, 0x3c, !PT ;  /* 0x00000035517a7212 */ /* 0x080fe200078e3cff */
[----:B------:R-:W-:Y:S01]  /*4fd0*/  IMAD.WIDE.U32 R156, R156, -0x2daee0ad, RZ ;  /* 0xd2511f539c9c7825 */ /* 0x000fe200078e00ff */
[----:B------:R-:W-:Y:S01]  /*4fe0*/  LOP3.LUT R42, R137, R53, RZ, 0x3c, !PT ;  /* 0x00000035892a7212 */ /* 0x000fe200078e3cff */
[----:B------:R-:W-:Y:S01]  /*4ff0*/  UIADD3 UR21, UR19, 0x32370b8f, URZ ;  /* 0x32370b8f13157890 */ /* 0x000fe2000fffe03f */
[----:B------:R-:W-:Y:S01]  /*5000*/  LOP3.LUT R162, R41, UR5, RZ, 0x3c, !PT ;  /* 0x0000000529a27c12 */ /* 0x000fe2000f8e3cff */
[----:B------:R-:W-:Y:S01]  /*5010*/  IMAD.WIDE.U32 R148, R148, -0x326172a9, RZ ;  /* 0xcd9e8d5794947825 */ /* 0x000fe200078e00ff */
[----:B------:R-:W-:Y:S01]  /*5020*/  LOP3.LUT R138, R157, UR6, R40, 0x96, !PT ;  /* 0x000000069d8a7c12 */ /* 0x000fe2000f8e9628 */
[----:B------:R-:W-:Y:S01]  /*5030*/  UIADD3 UR11, UR19, -0x126145ec, URZ ;  /* 0xed9eba14130b7890 */ /* 0x000fe2000fffe03f */
[----:B------:R-:W-:Y:S01]  /*5040*/  FMNMX.FTZ R82, R147, R82, !PT ;  /* 0x0000005293527209 */ /* 0x000fe20007810000 */
[----:B------:R-:W-:Y:S01]  /*5050*/  IMAD.WIDE.U32 R122, R122, -0x2daee0ad, RZ ;  /* 0xd2511f537a7a7825 */ /* 0x000fe200078e00ff */
[C---:B------:R-:W-:Y:S01]  /*5060*/  LOP3.LUT R3, R149.reuse, UR14, R158, 0x96, !PT ;  /* 0x0000000e95037c12 */ /* 0x040fe2000f8e969e */
[----:B------:R-:W-:Y:S01]  /*5070*/  UIADD3 UR8, UR18, 0x1715609d, URZ ;  /* 0x1715609d12087890 */ /* 0x000fe2000fffe03f */
[----:B------:R-:W-:Y:S01]  /*5080*/  LOP3.LUT R164, R149, UR14, R80, 0x96, !PT ;  /* 0x0000000e95a47c12 */ /* 0x000fe2000f8e9650 */
[----:B------:R-:W-:Y:S01]  /*5090*/  IMAD.WIDE.U32 R42, R42, -0x2daee0ad, RZ ;  /* 0xd2511f532a2a7825 */ /* 0x000fe200078e00ff */
[----:B------:R-:W-:Y:S01]  /*50a0*/  LOP3.LUT R72, R123, UR6, R40, 0x96, !PT ;  /* 0x000000067b487c12 */ /* 0x000fe2000f8e9628 */
[----:B------:R-:W-:Y:S01]  /*50b0*/  UIADD3 UR20, UR18, 0x78dde6e4, URZ ;  /* 0x78dde6e412147890 */ /* 0x000fe2000fffe03f */
[----:B------:R-:W-:Y:S01]  /*50c0*/  LOP3.LUT R2, R149, UR14, R136, 0x96, !PT ;  /* 0x0000000e95027c12 */ /* 0x000fe2000f8e9688 */
[----:B------:R-:W-:Y:S01]  /*50d0*/  IMAD.WIDE.U32 R162, R162, -0x326172a9, RZ ;  /* 0xcd9e8d57a2a27825 */ /* 0x000fe200078e00ff */
[----:B------:R-:W-:Y:S01]  /*50e0*/  LOP3.LUT R40, R43, UR6, R40, 0x96, !PT ;  /* 0x000000062b287c12 */ /* 0x000fe2000f8e9628 */
[----:B------:R-:W-:Y:S01]  /*50f0*/  UIADD3 UR6, UR19, 0x76cf5d0a, URZ ;  /* 0x76cf5d0a13067890 */ /* 0x000fe2000fffe03f */
[----:B------:R-:W-:Y:S01]  /*5100*/  FMNMX.FTZ R82, R99, R82, !PT ;  /* 0x0000005263527209 */ /* 0x000fe20007810000 */
[----:B------:R-:W-:Y:S01]  /*5110*/  IMAD.WIDE.U32 R110, R3, -0x2daee0ad, RZ ;  /* 0xd2511f53036e7825 */ /* 0x000fe200078e00ff */
[C---:B------:R-:W-:Y:S01]  /*5120*/  LOP3.LUT R80, R163.reuse, UR14, R80, 0x96, !PT ;  /* 0x0000000ea3507c12 */ /* 0x040fe2000f8e9650 */
[----:B------:R-:W-:Y:S01]  /*5130*/  UIADD3 UR25, UR18, -0x4ab325aa, URZ ;  /* 0xb54cda5612197890 */ /* 0x000fe2000fffe03f */
[----:B------:R-:W-:Y:S01]  /*5140*/  LOP3.LUT R0, R163, UR14, R158, 0x96, !PT ;  /* 0x0000000ea3007c12 */ /* 0x000fe2000f8e969e */
[----:B------:R-:W-:Y:S01]  /*5150*/  IMAD.WIDE.U32 R164, R164, -0x2daee0ad, RZ ;  /* 0xd2511f53a4a47825 */ /* 0x000fe200078e00ff */
[----:B------:R-:W-:Y:S01]  /*5160*/  LOP3.LUT R3, R111, UR6, R156, 0x96, !PT ;  /* 0x000000066f037c12 */ /* 0x000fe2000f8e969c */
[----:B------:R-:W-:Y:S01]  /*5170*/  UIADD3 UR15, UR19, 0x646e171e, URZ ;  /* 0x646e171e130f7890 */ /* 0x000fe2000fffe03f */
[----:B------:R-:W-:Y:S01]  /*5180*/  FMNMX.FTZ R82, R151, R82, !PT ;  /* 0x0000005297527209 */ /* 0x000fe20007810000 */
[----:B------:R-:W-:Y:S01]  /*5190*/  IMAD.WIDE.U32 R138, R138, -0x326172a9, RZ ;  /* 0xcd9e8d578a8a7825 */ /* 0x000fe200078e00ff */
[----:B------:R-:W-:-:S02]  /*51a0*/  LOP3.LUT R118, R165, UR6, R122, 0x96, !PT ;  /* 0x00000006a5767c12 */ /* 0x000fc4000f8e967a */
[----:B------:R-:W-:Y:S01]  /*51b0*/  LOP3.LUT R120, R41, UR5, RZ, 0x3c, !PT ;  /* 0x0000000529787c12 */ /* 0x000fe2000f8e3cff */
[----:B------:R-:W-:Y:S01]  /*51c0*/  IMAD.WIDE.U32 R80, R80, -0x2daee0ad, RZ ;  /* 0xd2511f5350507825 */ /* 0x000fe200078e00ff */
[C---:B------:R-:W-:Y:S01]  /*51d0*/  LOP3.LUT R116, R139.reuse, UR7, R148, 0x96, !PT ;  /* 0x000000078b747c12 */ /* 0x040fe2000f8e9694 */
[----:B------:R-:W-:Y:S01]  /*51e0*/  UIADD3 UR5, UR19, -0x56f99767, URZ ;  /* 0xa906689913057890 */ /* 0x000fe2000fffe03f */
[----:B------:R-:W-:Y:S01]  /*51f0*/  LOP3.LUT R104, R139, UR7, R162, 0x96, !PT ;  /* 0x000000078b687c12 */ /* 0x000fe2000f8e96a2 */
[----:B------:R-:W-:Y:S01]  /*5200*/  IMAD.WIDE.U32 R72, R72, -0x326172a9, RZ ;  /* 0xcd9e8d5748487825 */ /* 0x000fe200078e00ff */
[----:B------:R-:W-:Y:S02]  /*5210*/  LOP3.LUT R122, R81, UR6, R122, 0x96, !PT ;  /* 0x00000006517a7c12 */ /* 0x000fe4000f8e967a */
[----:B------:R-:W-:Y:S01]  /*5220*/  FMNMX.FTZ R82, R77, R82, !PT ;  /* 0x000000524d527209 */ /* 0x000fe20007810000 */
        /* <DEDUP_REMOVED lines=17> */
[----:B------:R-:W-:Y:S01]  /*5340*/  LOP3.LUT R96, R85, UR6, R42, 0x96, !PT ;  /* 0x0000000655607c12 */ /* 0x000fe2000f8e962a */
        /* <DEDUP_REMOVED lines=10> */
[----:B------:R-:W-:-:S02]  /*53f0*/  FMNMX.FTZ R82, R19, R82, !PT ;  /* 0x0000005213527209 */ /* 0x000fc40007810000 */
        /* <DEDUP_REMOVED lines=8> */
[----:B------:R-:W-:-:S02]  /*5480*/  FMNMX.FTZ R82, R17, R82, !PT ;  /* 0x0000005211527209 */ /* 0x000fc40007810000 */
[----:B------:R-:W-:Y:S01]  /*5490*/  FMNMX.FTZ R85, R152, R85, !PT ;  /* 0x0000005598557209 */ /* 0x000fe20007810000 */
[----:B------:R-:W-:Y:S01]  /*54a0*/  IMAD.WIDE.U32 R122, R122, -0x2daee0ad, RZ ;  /* 0xd2511f537a7a7825 */ /* 0x000fe200078e00ff */
[----:B------:R-:W-:Y:S01]  /*54b0*/  LOP3.LUT R110, R117, UR21, R110, 0x96, !PT ;  /* 0x00000015756e7c12 */ /* 0x000fe2000f8e966e */
[----:B------:R-:W1:Y:S01]  /*54c0*/  SHFL.BFLY PT, R93, R82, 0x2, 0x1f ;  /* 0x0c401f00525d7f89 */ /* 0x000e6200000e0000 */
        /* <DEDUP_REMOVED lines=28> */
[----:B------:R-:W-:Y:S01]  /*5690*/  IMAD R208, R4, 0x2, R210 ;  /* 0x0000000204d07824 */ /* 0x000fe200078e02d2 */
[----:B------:R-:W-:Y:S02]  /*56a0*/  FMNMX.FTZ R85, R46, R85, !PT ;  /* 0x000000552e557209 */ /* 0x000fe40007810000 */
[----:B------:R-:W-:Y:S02]  /*56b0*/  FMNMX.FTZ R73, R28, R73, !PT ;  /* 0x000000491c497209 */ /* 0x000fe40007810000 */
[----:B------:R-:W-:-:S02]  /*56c0*/  FMNMX.FTZ R2, R29, R2, !PT ;  /* 0x000000021d027209 */ /* 0x000fc40007810000 */
[----:B------:R-:W-:Y:S02]  /*56d0*/  FMNMX.FTZ R85, R34, R85, !PT ;  /* 0x0000005522557209 */ /* 0x000fe40007810000 */
[----:B------:R-:W-:Y:S02]  /*56e0*/  FMNMX.FTZ R73, R26, R73, !PT ;  /* 0x000000491a497209 */ /* 0x000fe40007810000 */
[----:B------:R-:W-:Y:S02]  /*56f0*/  FMNMX.FTZ R2, R27, R2, !PT ;  /* 0x000000021b027209 */ /* 0x000fe40007810000 */
[----:B------:R-:W-:Y:S02]  /*5700*/  LOP3.LUT R0, R141, UR6, R156, 0x96, !PT ;  /* 0x000000068d007c12 */ /* 0x000fe4000f8e969c */
[----:B------:R-:W-:Y:S02]  /*5710*/  LOP3.LUT R140, R105, UR21, R140, 0x96, !PT ;  /* 0x00000015698c7c12 */ /* 0x000fe4000f8e968c */
[----:B------:R-:W-:Y:S01]  /*5720*/  LOP3.LUT R118, R165, UR20, R118, 0x96, !PT ;  /* 0x00000014a5767c12 */ /* 0x000fe2000f8e9676 */
[----:B------:R-:W-:Y:S01]  /*5730*/  IMAD.WIDE.U32 R160, R0, -0x326172a9, RZ ;  /* 0xcd9e8d5700a07825 */ /* 0x000fe200078e00ff */
[----:B------:R-:W-:-:S02]  /*5740*/  FMNMX.FTZ R85, R20, R85, !PT ;  /* 0x0000005514557209 */ /* 0x000fc40007810000 */
[----:B------:R-:W-:Y:S01]  /*5750*/  FMNMX.FTZ R73, R100, R73, !PT ;  /* 0x0000004964497209 */ /* 0x000fe20007810000 */
[----:B------:R-:W-:Y:S01]  /*5760*/  IMAD.WIDE.U32 R140, R140, -0x326172a9, RZ ;  /* 0xcd9e8d578c8c7825 */ /* 0x000fe200078e00ff */
[----:B------:R-:W-:Y:S02]  /*5770*/  FMNMX.FTZ R2, R25, R2, !PT ;  /* 0x0000000219027209 */ /* 0x000fe40007810000 */
[----:B------:R-:W-:Y:S01]  /*5780*/  FMNMX.FTZ R85, R18, R85, !PT ;  /* 0x0000005512557209 */ /* 0x000fe20007810000 */
[----:B------:R-:W-:Y:S01]  /*5790*/  IMAD.WIDE.U32 R118, R118, -0x2daee0ad, RZ ;  /* 0xd2511f5376767825 */ /* 0x000fe200078e00ff */
[----:B------:R-:W-:Y:S02]  /*57a0*/  LOP3.LUT R162, R3, UR11, R162, 0x96, !PT ;  /* 0x0000000b03a27c12 */ /* 0x000fe4000f8e96a2 */
[----:B------:R-:W-:Y:S02]  /*57b0*/  FMNMX.FTZ R73, R24, R73, !PT ;  /* 0x0000004918497209 */ /* 0x000fe40007810000 */
[----:B------:R-:W-:Y:S01]  /*57c0*/  LOP3.LUT R3, R95, UR5, R168, 0x96, !PT ;  /* 0x000000055f037c12 */ /* 0x000fe2000f8e96a8 */
[----:B------:R-:W-:Y:S01]  /*57d0*/  IMAD.WIDE.U32 R162, R162, -0x326172a9, RZ ;  /* 0xcd9e8d57a2a27825 */ /* 0x000fe200078e00ff */
[----:B------:R-:W-:-:S02]  /*57e0*/  FMNMX.FTZ R2, R109, R2, !PT ;  /* 0x000000026d027209 */ /* 0x000fc40007810000 */
[----:B------:R-:W-:Y:S02]  /*57f0*/  FMNMX.FTZ R85, R16, R85, !PT ;  /* 0x0000005510557209 */ /* 0x000fe40007810000 */
[----:B------:R-:W-:Y:S02]  /*5800*/  FMNMX.FTZ R73, R12, R73, !PT ;  /* 0x000000490c497209 */ /* 0x000fe40007810000 */
[----:B------:R-:W-:Y:S02]  /*5810*/  LOP3.LUT R166, R161, UR24, R138, 0x96, !PT ;  /* 0x00000018a1a67c12 */ /* 0x000fe4000f8e968a */
[----:B------:R-:W-:Y:S02]  /*5820*/  LOP3.LUT R160, R141, UR20, R160, 0x96, !PT ;  /* 0x000000148da07c12 */ /* 0x000fe4000f8e96a0 */
[----:B------:R-:W-:Y:S01]  /*5830*/  LOP3.LUT R142, R129, UR11, R148, 0x96, !PT ;  /* 0x0000000b818e7c12 */ /* 0x000fe2000f8e9694 */
[----:B------:R-:W-:Y:S01]  /*5840*/  IMAD.WIDE.U32 R166, R166, -0x2daee0ad, RZ ;  /* 0xd2511f53a6a67825 */ /* 0x000fe200078e00ff */
[----:B------:R-:W-:-:S02]  /*5850*/  LOP3.LUT R130, R119, UR5, R128, 0x96, !PT ;  /* 0x0000000577827c12 */ /* 0x000fc4000f8e9680 */
[----:B------:R-:W-:Y:S01]  /*5860*/  FMNMX.FTZ R2, R15, R2, !PT ;  /* 0x000000020f027209 */ /* 0x000fe20007810000 */
[----:B------:R-:W-:Y:S01]  /*5870*/  IMAD.WIDE.U32 R128, R3, -0x326172a9, RZ ;  /* 0xcd9e8d5703807825 */ /* 0x000fe200078e00ff */
[----:B------:R-:W-:Y:S02]  /*5880*/  FMNMX.FTZ R3, R14, R85, !PT ;  /* 0x000000550e037209 */ /* 0x000fe40007810000 */
        /* <DEDUP_REMOVED lines=8> */
[----:B------:R-:W2:Y:S01]  /*5910*/  SHFL.BFLY PT, R80, R3, 0x2, 0x1f ;  /* 0x0c401f0003507f89 */ /* 0x000ea200000e0000 */
[----:B------:R-:W-:Y:S02]  /*5920*/  FMNMX.FTZ R73, R242, R73, !PT ;  /* 0x00000049f2497209 */ /* 0x000fe40007810000 */
[----:B------:R-:W-:Y:S01]  /*5930*/  FMNMX.FTZ R2, R11, R2, !PT ;  /* 0x000000020b027209 */ /* 0x000fe20007810000 */
[----:B------:R-:W-:Y:S01]  /*5940*/  IMAD.WIDE.U32 R102, R102, -0x2daee0ad, RZ ;  /* 0xd2511f5366667825 */ /* 0x000fe200078e00ff */
[----:B------:R-:W-:Y:S02]  /*5950*/  LOP3.LUT R81, R161, UR5, R166, 0x96, !PT ;  /* 0x00000005a1517c12 */ /* 0x000fe4000f8e96a6 */
[----:B------:R-:W-:Y:S02]  /*5960*/  FMNMX.FTZ R73, R240, R73, !PT ;  /* 0x00000049f0497209 */ /* 0x000fe40007810000 */
[----:B------:R-:W-:-:S02]  /*5970*/  FMNMX.FTZ R2, R83, R2, !PT ;  /* 0x0000000253027209 */ /* 0x000fc40007810000 */
[----:B-1----:R-:W-:Y:S02]  /*5980*/  FMNMX.FTZ R93, R82, R93, !PT ;  /* 0x0000005d525d7209 */ /* 0x002fe40007810000 */
[----:B------:R-:W-:Y:S02]  /*5990*/  LOP3.LUT R116, R155, UR11, R116, 0x96, !PT ;  /* 0x0000000b9b747c12 */ /* 0x000fe4000f8e9674 */
[----:B------:R-:W-:Y:S01]  /*59a0*/  LOP3.LUT R74, R103, UR5, R154, 0x96, !PT ;  /* 0x00000005674a7c12 */ /* 0x000fe2000f8e969a */
[----:B------:R-:W-:Y:S01]  /*59b0*/  IMAD.WIDE.U32 R154, R81, -0x326172a9, RZ ;  /* 0xcd9e8d57519a7825 */ /* 0x000fe200078e00ff */
[----:B------:R-:W-:Y:S02]  /*59c0*/  FMNMX.FTZ R73, R238, R73, !PT ;  /* 0x00000049ee497209 */ /* 0x000fe40007810000 */
[----:B------:R-:W-:Y:S01]  /*59d0*/  FMNMX.FTZ R81, R9, R2, !PT ;  /* 0x0000000209517209 */ /* 0x000fe20007810000 */
[----:B------:R-:W-:Y:S01]  /*59e0*/  IMAD.WIDE.U32 R116, R116, -0x326172a9, RZ ;  /* 0xcd9e8d5774747825 */ /* 0x000fe200078e00ff */
[----:B------:R-:W-:-:S02]  /*59f0*/  LOP3.LUT R0, R143, UR8, R164, 0x96, !PT ;  /* 0x000000088f007c12 */ /* 0x000fc4000f8e96a4 */
[----:B------:R-:W1:Y:S01]  /*5a00*/  SHFL.BFLY PT, R164, R93, 0x1, 0x1f ;  /* 0x0c201f005da47f89 */ /* 0x000e6200000e0000 */
[----:B------:R-:W-:Y:S02]  /*5a10*/  FMNMX.FTZ R73, R8, R73, !PT ;  /* 0x0000004908497209 */ /* 0x000fe40007810000 */
[----:B------:R-:W-:Y:S01]  /*5a20*/  LOP3.LUT R104, R167, UR11, R104, 0x96, !PT ;  /* 0x0000000ba7687c12 */ /* 0x000fe2000f8e9668 */
[----:B------:R-:W-:Y:S01]  /*5a30*/  IMAD.WIDE.U32 R166, R23, -0x2daee0ad, RZ ;  /* 0xd2511f5317a67825 */ /* 0x000fe200078e00ff */
[----:B------:R-:W3:Y:S01]  /*5a40*/  SHFL.BFLY PT, R2, R81, 0x2, 0x1f ;  /* 0x0c401f0051027f89 */ /* 0x000ee200000e0000 */
[----:B------:R-:W-:Y:S02]  /*5a50*/  LOP3.LUT R84, R129, UR25, R84, 0x96, !PT ;  /* 0x0000001981547c12 */ /* 0x000fe4000f8e9654 */
[----:B------:R-:W-:Y:S01]  /*5a60*/  LOP3.LUT R85, R128, 0xff, RZ, 0xc0, !PT ;  /* 0x000000ff80557812 */ /* 0x000fe200078ec0ff */
[----:B------:R-:W-:Y:S01]  /*5a70*/  IMAD.WIDE.U32 R104, R104, -0x326172a9, RZ ;  /* 0xcd9e8d5768687825 */ /* 0x000fe200078e00ff */
[----:B------:R-:W-:-:S02]  /*5a80*/  LOP3.LUT R89, R128, 0xffff, RZ, 0xc0, !PT ;  /* 0x0000ffff80597812 */ /* 0x000fc400078ec0ff */
[--C-:B------:R-:W-:Y:S02]  /*5a90*/  SHF.R.U32.HI R98, RZ, 0x10, R128.reuse ;  /* 0x00000010ff627819 */ /* 0x100fe40000011680 */
[----:B------:R-:W-:Y:S01]  /*5aa0*/  SHF.R.U32.HI R23, RZ, 0x18, R128 ;  /* 0x00000018ff177819 */ /* 0x000fe20000011680 */
[----:B------:R-:W-:Y:S01]  /*5ab0*/  IMAD.WIDE.U32 R128, R0, -0x2daee0ad, RZ ;  /* 0xd2511f5300807825 */ /* 0x000fe200078e00ff */
[----:B--2---:R-:W-:Y:S01]  /*5ac0*/  FMNMX.FTZ R80, R3, R80, !PT ;  /* 0x0000005003507209 */ /* 0x004fe20007810000 */
[----:B------:R-:W2:Y:S01]  /*5ad0*/  SHFL.BFLY PT, R0, R73, 0x2, 0x1f ;  /* 0x0c401f0049007f89 */ /* 0x000ea200000e0000 */
[----:B------:R-:W-:Y:S01]  /*5ae0*/  LOP3.LUT R132, R97, UR24, R40, 0x96, !PT ;  /* 0x0000001861847c12 */ /* 0x000fe2000f8e9628 */
[----:B------:R-:W-:Y:S01]  /*5af0*/  IMAD.WIDE.U32 R96, R96, -0x2daee0ad, RZ ;  /* 0xd2511f5360607825 */ /* 0x000fe200078e00ff */
[----:B------:R-:W-:Y:S01]  /*5b00*/  LOP3.LUT R144, R129, UR15, R118, 0x96, !PT ;  /* 0x0000000f81907c12 */ /* 0x000fe2000f8e9676 */
[----:B------:R-:W4:Y:S01]  /*5b10*/  SHFL.BFLY PT, R3, R80, 0x1, 0x1f ;  /* 0x0c201f0050037f89 */ /* 0x000f2200000e0000 */
[----:B------:R-:W-:Y:S01]  /*5b20*/  LOP3.LUT R140, R105, UR8, R140, 0x96, !PT ;  /* 0x00000008698c7c12 */ /* 0x000fe2000f8e968c */
[----:B------:R-:W-:Y:S01]  /*5b30*/  IMAD.WIDE.U32 R132, R132, -0x2daee0ad, RZ ;  /* 0xd2511f5384847825 */ /* 0x000fe200078e00ff */
[----:B-1----:R-:W-:-:S02]  /*5b40*/  FMNMX.FTZ R164, R93, R164, !PT ;  /* 0x000000a45da47209 */ /* 0x002fc40007810000 */
[----:B------:R-:W-:Y:S01]  /*5b50*/  LOP3.LUT R146, R155, UR25, R104, 0x96, !PT ;  /* 0x000000199b927c12 */ /* 0x000fe2000f8e9668 */
[----:B------:R-:W-:Y:S01]  /*5b60*/  IMAD.WIDE.U32 R118, R74, -0x326172a9, RZ ;  /* 0xcd9e8d574a767825 */ /* 0x000fe200078e00ff */
[----:B------:R-:W-:Y:S02]  /*5b70*/  LOP3.LUT R148, R133, UR11, R148, 0x96, !PT ;  /* 0x0000000b85947c12 */ /* 0x000fe4000f8e9694 */
[----:B---3--:R-:W-:Y:S01]  /*5b80*/  FMNMX.FTZ R2, R81, R2, !PT ;  /* 0x0000000251027209 */ /* 0x008fe20007810000 */
[C---:B------:R-:W-:Y:S01]  /*5b90*/  FMUL.FTZ R150, R164.reuse, c[0x0][0x23c] ;  /* 0x00008f00a4967a20 */ /* 0x040fe20000410000 */
[----:B------:R-:W-:Y:S01]  /*5ba0*/  FSETP.NEU.FTZ.AND P1, PT, R164, -INF , PT ;  /* 0xff800000a400780b */ /* 0x000fe20003f3d000 */
[----:B------:R-:W-:Y:S01]  /*5bb0*/  IMAD.WIDE.U32 R148, R148, -0x326172a9, RZ ;  /* 0xcd9e8d5794947825 */ /* 0x000fe200078e00ff */
[----:B------:R-:W-:Y:S01]  /*5bc0*/  LOP3.LUT R105, R154, 0xffff, RZ, 0xc0, !PT ;  /* 0x0000ffff9a697812 */ /* 0x000fe200078ec0ff */
[----:B------:R-:W1:Y:S01]  /*5bd0*/  SHFL.BFLY PT, R153, R2, 0x1, 0x1f ;  /* 0x0c201f0002997f89 */ /* 0x000e6200000e0000 */
[----:B------:R-:W-:-:S02]  /*5be0*/  FSEL R150, R150, RZ, P1 ;  /* 0x000000ff96967208 */ /* 0x000fc40000800000 */
[----:B------:R-:W-:Y:S02]  /*5bf0*/  LOP3.LUT R72, R149, UR8, R72, 0x96, !PT ;  /* 0x0000000895487c12 */ /* 0x000fe4000f8e9648 */
[----:B------:R-:W-:Y:S01]  /*5c00*/  LOP3.LUT R149, R154, 0xff, RZ, 0xc0, !PT ;  /* 0x000000ff9a957812 */ /* 0x000fe200078ec0ff */
[--C-:B------:R-:W-:Y:S01]  /*5c10*/  FFMA.FTZ R74, R69, c[0x0][0x23c], -R150.reuse ;  /* 0x00008f00454a7a23 */ /* 0x100fe20000010896 */
[----:B--2---:R-:W-:Y:S01]  /*5c20*/  FMNMX.FTZ R0, R73, R0, !PT ;  /* 0x0000000049007209 */ /* 0x004fe20007810000 */
[----:B------:R-:W-:Y:S01]  /*5c30*/  FFMA.FTZ R73, R70, c[0x0][0x23c], -R150 ;  /* 0x00008f0046497a23 */ /* 0x000fe20000010896 */
[----:B------:R-:W-:Y:S01]  /*5c40*/  SHF.R.U32.HI R104, RZ, 0x10, R154 ;  /* 0x00000010ff687819 */ /* 0x000fe2000001169a */
[----:B------:R-:W-:Y:S01]  /*5c50*/  FFMA.FTZ R239, R75, c[0x0][0x23c], -R150 ;  /* 0x00008f004bef7a23 */ /* 0x000fe20000010896 */
[----:B----4-:R-:W-:Y:S01]  /*5c60*/  FMNMX.FTZ R3, R80, R3, !PT ;  /* 0x0000000350037209 */ /* 0x010fe20007810000 */
[----:B------:R-:W2:Y:S01]  /*5c70*/  SHFL.BFLY PT, R81, R0, 0x1, 0x1f ;  /* 0x0c201f0000517f89 */ /* 0x000ea200000e0000 */
[----:B------:R-:W-:Y:S01]  /*5c80*/  SHF.R.U32.HI R95, RZ, 0x18, R154 ;  /* 0x00000018ff5f7819 */ /* 0x000fe2000001169a */
[----:B------:R-:W-:Y:S01]  /*5c90*/  IMAD.WIDE.U32 R154, R72, -0x2daee0ad, RZ ;  /* 0xd2511f53489a7825 */ /* 0x000fe200078e00ff */
[----:B------:R-:W-:Y:S01]  /*5ca0*/  MUFU.EX2 R74, R74 ;  /* 0x0000004a004a7308 */ /* 0x000fe20000000800 */
[----:B------:R-:W-:-:S02]  /*5cb0*/  LOP3.LUT R72, R84, 0xffff, RZ, 0xc0, !PT ;  /* 0x0000ffff54487812 */ /* 0x000fc400078ec0ff */
[C---:B------:R-:W-:Y:S01]  /*5cc0*/  FMUL.FTZ R143, R3.reuse, c[0x0][0x23c] ;  /* 0x00008f00038f7a20 */ /* 0x040fe20000410000 */
[----:B------:R-:W-:Y:S01]  /*5cd0*/  FSETP.NEU.FTZ.AND P1, PT, R3, -INF , PT ;  /* 0xff8000000300780b */ /* 0x000fe20003f3d000 */
[--C-:B------:R-:W-:Y:S01]  /*5ce0*/  FFMA.FTZ R147, R147, c[0x0][0x23c], -R150.reuse ;  /* 0x00008f0093937a23 */ /* 0x100fe20000010896 */
[----:B------:R-:W-:Y:S01]  /*5cf0*/  ISETP.GE.U32.AND P4, PT, R6, R23, PT ;  /* 0x000000170600720c */ /* 0x000fe20003f86070 */
[----:B------:R-:W-:Y:S01]  /*5d00*/  FFMA.FTZ R247, R77, c[0x0][0x23c], -R150 ;  /* 0x00008f004df77a23 */ /* 0x000fe20000010896 */
[----:B------:R-:W3:Y:S01]  /*5d10*/  MUFU.EX2 R73, R73 ;  /* 0x0000004900497308 */ /* 0x000ee20000000800 */
[----:B------:R-:W-:Y:S01]  /*5d20*/  SHF.R.U32.HI R23, RZ, 0x8, R72 ;  /* 0x00000008ff177819 */ /* 0x000fe20000011648 */
[--C-:B------:R-:W-:Y:S01]  /*5d30*/  FFMA.FTZ R72, R59, c[0x0][0x23c], -R150.reuse ;  /* 0x00008f003b487a23 */ /* 0x100fe20000010896 */
[----:B------:R-:W-:Y:S01]  /*5d40*/  FSEL R143, R143, RZ, P1 ;  /* 0x000000ff8f8f7208 */ /* 0x000fe20000800000 */
[--C-:B------:R-:W-:Y:S01]  /*5d50*/  FFMA.FTZ R234, R35, c[0x0][0x23c], -R150.reuse ;  /* 0x00008f0023ea7a23 */ /* 0x100fe20000010896 */
[----:B------:R-:W-:Y:S01]  /*5d60*/  LOP3.LUT R23, R23, 0xffff, RZ, 0xc0, !PT ;  /* 0x0000ffff17177812 */ /* 0x000fe200078ec0ff */
[----:B------:R-:W-:Y:S01]  /*5d70*/  FFMA.FTZ R227, R33, c[0x0][0x23c], -R150 ;  /* 0x00008f0021e37a23 */ /* 0x000fe20000010896 */
[----:B------:R-:W-:Y:S01]  /*5d80*/  LOP3.LUT R101, R155, UR15, R96, 0x96, !PT ;  /* 0x0000000f9b657c12 */ /* 0x000fe2000f8e9660 */
[--C-:B------:R-:W-:Y:S01]  /*5d90*/  FFMA.FTZ R82, R56, c[0x0][0x23c], -R143.reuse ;  /* 0x00008f0038527a23 */ /* 0x100fe2000001088f */
[----:B------:R-:W-:Y:S01]  /*5da0*/  LOP3.LUT R113, R154, 0xffff, RZ, 0xc0, !PT ;  /* 0x0000ffff9a717812 */ /* 0x000fe200078ec0ff */
[--C-:B------:R-:W-:Y:S01]  /*5db0*/  FFMA.FTZ R80, R57, c[0x0][0x23c], -R143.reuse ;  /* 0x00008f0039507a23 */ /* 0x100fe2000001088f */
[----:B------:R-:W-:Y:S01]  /*5dc0*/  LOP3.LUT R155, R84, 0xff, RZ, 0xc0, !PT ;  /* 0x000000ff549b7812 */ /* 0x000fe200078ec0ff */
[----:B------:R-:W-:Y:S01]  /*5dd0*/  MUFU.EX2 R72, R72 ;  /* 0x0000004800487308 */ /* 0x000fe20000000800 */
[----:B-1----:R-:W-:Y:S01]  /*5de0*/  FMNMX.FTZ R2, R2, R153, !PT ;  /* 0x0000009902027209 */ /* 0x002fe20007810000 */
[--C-:B------:R-:W-:Y:S01]  /*5df0*/  FFMA.FTZ R152, R152, c[0x0][0x23c], -R143.reuse ;  /* 0x00008f0098987a23 */ /* 0x100fe2000001088f */
[----:B------:R-:W-:Y:S01]  /*5e00*/  ISETP.GE.U32.AND P2, PT, R6, R23, PT ;  /* 0x000000170600720c */ /* 0x000fe20003f46070 */
[--C-:B------:R-:W-:Y:S01]  /*5e10*/  FFMA.FTZ R237, R48, c[0x0][0x23c], -R143.reuse ;  /* 0x00008f0030ed7a23 */ /* 0x100fe2000001088f */
[----:B--2---:R-:W-:Y:S01]  /*5e20*/  FMNMX.FTZ R0, R0, R81, !PT ;  /* 0x0000005100007209 */ /* 0x004fe20007810000 */
[----:B------:R-:W-:Y:S01]  /*5e30*/  FMUL.FTZ R126, R2, c[0x0][0x23c] ;  /* 0x00008f00027e7a20 */ /* 0x000fe20000410000 */
[C---:B------:R-:W-:Y:S01]  /*5e40*/  ISETP.GE.U32.AND P1, PT, R6.reuse, R85, PT ;  /* 0x000000550600720c */ /* 0x040fe20003f26070 */
[----:B------:R-:W-:Y:S01]  /*5e50*/  MUFU.EX2 R82, R82 ;  /* 0x0000005200527308 */ /* 0x000fe20000000800 */
[----:B------:R-:W-:Y:S01]  /*5e60*/  ISETP.GE.U32.AND P6, PT, R6, R155, PT ;  /* 0x0000009b0600720c */ /* 0x000fe20003fc6070 */
[----:B------:R-:W-:Y:S01]  /*5e70*/  FMUL.FTZ R96, R0, c[0x0][0x23c] ;  /* 0x00008f0000607a20 */ /* 0x000fe20000410000 */
[----:B---3--:R-:W-:Y:S01]  /*5e80*/  F2FP.PACK_AB R85, R73, R74 ;  /* 0x0000004a4955723e */ /* 0x008fe200000000ff */
[--C-:B------:R-:W-:Y:S01]  /*5e90*/  FFMA.FTZ R246, R32, c[0x0][0x23c], -R143.reuse ;  /* 0x00008f0020f67a23 */ /* 0x100fe2000001088f */
[----:B------:R-:W-:Y:S01]  /*5ea0*/  LOP3.LUT R132, R97, UR5, R132, 0x96, !PT ;  /* 0x0000000561847c12 */ /* 0x000fe2000f8e9684 */
[----:B------:R-:W-:Y:S01]  /*5eb0*/  FFMA.FTZ R221, R30, c[0x0][0x23c], -R143 ;  /* 0x00008f001edd7a23 */ /* 0x000fe2000001088f */
[----:B------:R-:W-:Y:S01]  /*5ec0*/  FSETP.NEU.FTZ.AND P3, PT, R2, -INF , PT ;  /* 0xff8000000200780b */ /* 0x000fe20003f7d000 */
[----:B------:R1:W2:Y:S01]  /*5ed0*/  MUFU.EX2 R81, R80 ;  /* 0x0000005000517308 */ /* 0x0002a20000000800 */
[----:B------:R-:W-:Y:S01]  /*5ee0*/  LOP3.LUT R97, R166, 0xff, RZ, 0xc0, !PT ;  /* 0x000000ffa6617812 */ /* 0x000fe200078ec0ff */
[--C-:B------:R-:W-:Y:S01]  /*5ef0*/  FFMA.FTZ R226, R51, c[0x0][0x23c], -R150.reuse ;  /* 0x00008f0033e27a23 */ /* 0x100fe20000010896 */
[----:B------:R-:W-:Y:S01]  /*5f00*/  PRMT R23, R85, 0x7632, R23 ;  /* 0x0000763255177816 */ /* 0x000fe20000000017 */
[----:B------:R-:W-:Y:S01]  /*5f10*/  FFMA.FTZ R225, R49, c[0x0][0x23c], -R150 ;  /* 0x00008f0031e17a23 */ /* 0x000fe20000010896 */
[----:B------:R-:W-:Y:S01]  /*5f20*/  FSETP.NEU.FTZ.AND P5, PT, R0, -INF , PT ;  /* 0xff8000000000780b */ /* 0x000fe20003fbd000 */
[----:B------:R-:W-:Y:S01]  /*5f30*/  @!P6 HADD2 R71, -R85.H0_H0, -RZ.H0_H0 ;  /* 0xa00000ff5547e230 */ /* 0x000fe20000000900 */
[--C-:B------:R-:W-:Y:S01]  /*5f40*/  SHF.R.U32.HI R153, RZ, 0x18, R84.reuse ;  /* 0x00000018ff997819 */ /* 0x100fe20000011654 */
[----:B------:R-:W3:Y:S01]  /*5f50*/  MUFU.EX2 R239, R239 ;  /* 0x000000ef00ef7308 */ /* 0x000ee20000000800 */
[----:B------:R-:W-:Y:S01]  /*5f60*/  FSEL R75, R96, RZ, P5 ;  /* 0x000000ff604b7208 */ /* 0x000fe20002800000 */
[----:B------:R-:W-:Y:S01]  /*5f70*/  @!P2 HADD2 R70, -R23.H0_H0, -RZ.H0_H0 ;  /* 0xa00000ff1746a230 */ /* 0x000fe20000000900 */
[----:B------:R-:W-:Y:S01]  /*5f80*/  ISETP.GE.U32.AND P5, PT, R6, R153, PT ;  /* 0x000000990600720c */ /* 0x000fe20003fa6070 */
[--C-:B------:R-:W-:Y:S01]  /*5f90*/  FFMA.FTZ R220, R46, c[0x0][0x23c], -R143.reuse ;  /* 0x00008f002edc7a23 */ /* 0x100fe2000001088f */
[----:B------:R-:W-:Y:S01]  /*5fa0*/  SHF.R.U32.HI R153, RZ, 0x10, R84 ;  /* 0x00000010ff997819 */ /* 0x000fe20000011654 */
[----:B------:R-:W-:Y:S01]  /*5fb0*/  FFMA.FTZ R219, R34, c[0x0][0x23c], -R143 ;  /* 0x00008f0022db7a23 */ /* 0x000fe2000001088f */
[----:B------:R-:W-:Y:S01]  /*5fc0*/  PRMT R96, R85, 0x5410, R23 ;  /* 0x0000541055607816 */ /* 0x000fe20000000017 */
[----:B------:R-:W-:Y:S01]  /*5fd0*/  MUFU.EX2 R237, R237 ;  /* 0x000000ed00ed7308 */ /* 0x000fe20000000800 */
[----:B-1----:R-:W-:Y:S01]  /*5fe0*/  FSEL R80, R126, RZ, P3 ;  /* 0x000000ff7e507208 */ /* 0x002fe20001800000 */
[--C-:B------:R-:W-:Y:S01]  /*5ff0*/  FFMA.FTZ R126, R99, c[0x0][0x23c], -R150.reuse ;  /* 0x00008f00637e7a23 */ /* 0x100fe20000010896 */
[----:B------:R-:W-:Y:S01]  /*6000*/  ISETP.GE.U32.AND P3, PT, R6, R97, PT ;  /* 0x000000610600720c */ /* 0x000fe20003f66070 */
[--C-:B------:R-:W-:Y:S01]  /*6010*/  FFMA.FTZ R224, R31, c[0x0][0x23c], -R150.reuse ;  /* 0x00008f001fe07a23 */ /* 0x100fe20000010896 */
[----:B------:R-:W-:Y:S01]  /*6020*/  SHF.R.U32.HI R97, RZ, 0x8, R89 ;  /* 0x00000008ff617819 */ /* 0x000fe20000011659 */
[--C-:B------:R-:W-:Y:S01]  /*6030*/  FFMA.FTZ R223, R21, c[0x0][0x23c], -R150.reuse ;  /* 0x00008f0015df7a23 */ /* 0x100fe20000010896 */
[----:B------:R-:W-:Y:S01]  /*6040*/  LOP3.LUT R153, R153, 0xff, RZ, 0xc0, !PT ;  /* 0x000000ff99997812 */ /* 0x000fe200078ec0ff */
[----:B------:R-:W-:Y:S01]  /*6050*/  MUFU.EX2 R126, R126 ;  /* 0x0000007e007e7308 */ /* 0x000fe20000000800 */
[----:B------:R-:W-:Y:S01]  /*6060*/  LOP3.LUT R97, R97, 0xffff, RZ, 0xc0, !PT ;  /* 0x0000ffff61617812 */ /* 0x000fe200078ec0ff */
[--C-:B------:R-:W-:Y:S01]  /*6070*/  FFMA.FTZ R218, R20, c[0x0][0x23c], -R143.reuse ;  /* 0x00008f0014da7a23 */ /* 0x100fe2000001088f */
[----:B------:R-:W-:Y:S01]  /*6080*/  @!P2 PRMT R23, R70, 0x5410, RZ ;  /* 0x000054104617a816 */ /* 0x000fe200000000ff */
[--C-:B------:R-:W-:Y:S01]  /*6090*/  FFMA.FTZ R217, R18, c[0x0][0x23c], -R143.reuse ;  /* 0x00008f0012d97a23 */ /* 0x100fe2000001088f */
[----:B------:R-:W-:Y:S01]  /*60a0*/  ISETP.GE.U32.AND P2, PT, R6, R97, PT ;  /* 0x000000610600720c */ /* 0x000fe20003f46070 */
[----:B------:R-:W-:Y:S01]  /*60b0*/  FFMA.FTZ R222, R19, c[0x0][0x23c], -R150 ;  /* 0x00008f0013de7a23 */ /* 0x000fe20000010896 */
[----:B------:R-:W-:Y:S01]  /*60c0*/  @!P6 PRMT R85, R71, 0x5410, RZ ;  /* 0x000054104755e816 */ /* 0x000fe200000000ff */
[--C-:B------:R-:W-:Y:S01]  /*60d0*/  FFMA.FTZ R71, R58, c[0x0][0x23c], -R143.reuse ;  /* 0x00008f003a477a23 */ /* 0x100fe2000001088f */
[----:B--2---:R-:W-:Y:S01]  /*60e0*/  F2FP.PACK_AB R84, R81, R82 ;  /* 0x000000525154723e */ /* 0x004fe200000000ff */
[----:B------:R-:W-:Y:S01]  /*60f0*/  MUFU.EX2 R70, R152 ;  /* 0x0000009800467308 */ /* 0x000fe20000000800 */
[----:B------:R-:W-:Y:S01]  /*6100*/  ISETP.GE.U32.AND P6, PT, R6, R153, PT ;  /* 0x000000990600720c */ /* 0x000fe20003fc6070 */
[--C-:B------:R-:W-:Y:S01]  /*6110*/  FFMA.FTZ R216, R16, c[0x0][0x23c], -R143.reuse ;  /* 0x00008f0010d87a23 */ /* 0x100fe2000001088f */
[----:B---3--:R-:W-:Y:S01]  /*6120*/  F2FP.PACK_AB R204, R239, R72 ;  /* 0x00000048efcc723e */ /* 0x008fe200000000ff */
[----:B------:R-:W-:Y:S01]  /*6130*/  FFMA.FTZ R215, R14, c[0x0][0x23c], -R143 ;  /* 0x00008f000ed77a23 */ /* 0x000fe2000001088f */
[----:B------:R-:W-:Y:S01]  /*6140*/  PRMT R89, R84, 0x7632, R89 ;  /* 0x0000763254597816 */ /* 0x000fe20000000059 */
[----:B------:R-:W-:Y:S01]  /*6150*/  FFMA.FTZ R124, R124, c[0x0][0x23c], -R75 ;  /* 0x00008f007c7c7a23 */ /* 0x000fe2000001084b */
[----:B------:R-:W-:Y:S01]  /*6160*/  PRMT R203, R204, 0x7632, R203 ;  /* 0x00007632cccb7816 */ /* 0x000fe200000000cb */
[----:B------:R-:W1:Y:S01]  /*6170*/  MUFU.EX2 R71, R71 ;  /* 0x0000004700477308 */ /* 0x000e620000000800 */
[----:B------:R-:W-:Y:S01]  /*6180*/  SHF.R.U32.HI R141, RZ, 0x18, R166 ;  /* 0x00000018ff8d7819 */ /* 0x000fe200000116a6 */
[----:B------:R-:W-:Y:S01]  /*6190*/  @!P5 HADD2 R92, -R89.H0_H0, -RZ.H0_H0 ;  /* 0xa00000ff595cd230 */ /* 0x000fe20000000900 */
[----:B------:R-:W-:Y:S01]  /*61a0*/  LOP3.LUT R135, R167, UR15, R94, 0x96, !PT ;  /* 0x0000000fa7877c12 */ /* 0x000fe2000f8e965e */
[----:B------:R-:W-:Y:S01]  /*61b0*/  @!P2 HADD2 R88, -R203.H0_H0, -RZ.H0_H0 ;  /* 0xa00000ffcb58a230 */ /* 0x000fe20000000900 */
[----:B------:R-:W-:Y:S01]  /*61c0*/  PRMT R97, R84, 0x5410, R89 ;  /* 0x0000541054617816 */ /* 0x000fe20000000059 */
[----:B------:R-:W-:Y:S01]  /*61d0*/  @!P6 HADD2 R91, -R84.H0_H0, -RZ.H0_H0 ;  /* 0xa00000ff545be230 */ /* 0x000fe20000000900 */
[----:B------:R-:W-:Y:S01]  /*61e0*/  LOP3.LUT R153, R98, 0xff, RZ, 0xc0, !PT ;  /* 0x000000ff62997812 */ /* 0x000fe200078ec0ff */
[----:B------:R-:W-:Y:S01]  /*61f0*/  @!P1 HADD2 R90, -R204.H0_H0, -RZ.H0_H0 ;  /* 0xa00000ffcc5a9230 */ /* 0x000fe20000000900 */
[----:B------:R-:W-:Y:S01]  /*6200*/  @!P5 PRMT R89, R92, 0x5410, RZ ;  /* 0x000054105c59d816 */ /* 0x000fe200000000ff */
[----:B------:R-:W-:Y:S01]  /*6210*/  MUFU.EX2 R247, R247 ;  /* 0x000000f700f77308 */ /* 0x000fe20000000800 */
[----:B------:R-:W-:Y:S01]  /*6220*/  PRMT R98, R204, 0x5410, R203 ;  /* 0x00005410cc627816 */ /* 0x000fe200000000cb */
[--C-:B------:R-:W-:Y:S01]  /*6230*/  FFMA.FTZ R214, R25, c[0x0][0x23c], -R80.reuse ;  /* 0x00008f0019d67a23 */ /* 0x100fe20000010850 */
[----:B------:R-:W-:Y:S01]  /*6240*/  ISETP.GE.U32.AND P5, PT, R6, R141, PT ;  /* 0x0000008d0600720c */ /* 0x000fe20003fa6070 */
[--C-:B------:R-:W-:Y:S01]  /*6250*/  FFMA.FTZ R207, R24, c[0x0][0x23c], -R75.reuse ;  /* 0x00008f0018cf7a23 */ /* 0x100fe2000001084b */
[----:B------:R-:W-:Y:S01]  /*6260*/  @!P2 PRMT R203, R88, 0x5410, RZ ;  /* 0x0000541058cba816 */ /* 0x000fe200000000ff */
[--C-:B------:R-:W-:Y:S01]  /*6270*/  FFMA.FTZ R231, R109, c[0x0][0x23c], -R80.reuse ;  /* 0x00008f006de77a23 */ /* 0x100fe20000010850 */
[----:B------:R-:W-:Y:S01]  /*6280*/  LOP3.LUT R88, R135, 0xffff, RZ, 0xc0, !PT ;  /* 0x0000ffff87587812 */ /* 0x000fe200078ec0ff */
[----:B------:R-:W2:Y:S01]  /*6290*/  MUFU.EX2 R141, R147 ;  /* 0x00000093008d7308 */ /* 0x000ea20000000800 */
[----:B------:R-:W-:Y:S01]  /*62a0*/  @!P6 PRMT R84, R91, 0x5410, RZ ;  /* 0x000054105b54e816 */ /* 0x000fe200000000ff */
[----:B------:R-:W-:Y:S01]  /*62b0*/  FFMA.FTZ R230, R15, c[0x0][0x23c], -R80 ;  /* 0x00008f000fe67a23 */ /* 0x000fe20000010850 */
[----:B------:R-:W-:Y:S01]  /*62c0*/  LOP3.LUT R91, R135, 0xff, RZ, 0xc0, !PT ;  /* 0x000000ff875b7812 */ /* 0x000fe200078ec0ff */
[--C-:B------:R-:W-:Y:S01]  /*62d0*/  FFMA.FTZ R233, R12, c[0x0][0x23c], -R75.reuse ;  /* 0x00008f000ce97a23 */ /* 0x100fe2000001084b */
[----:B------:R-:W-:Y:S01]  /*62e0*/  SHF.R.U32.HI R88, RZ, 0x8, R88 ;  /* 0x00000008ff587819 */ /* 0x000fe20000011658 */
[----:B------:R-:W-:Y:S01]  /*62f0*/  FFMA.FTZ R232, R10, c[0x0][0x23c], -R75 ;  /* 0x00008f000ae87a23 */ /* 0x000fe2000001084b */
[C---:B------:R-:W-:Y:S01]  /*6300*/  ISETP.GE.U32.AND P6, PT, R6.reuse, R153, PT ;  /* 0x000000990600720c */ /* 0x040fe20003fc6070 */
[----:B------:R-:W-:Y:S01]  /*6310*/  MUFU.EX2 R234, R234 ;  /* 0x000000ea00ea7308 */ /* 0x000fe20000000800 */
[----:B------:R-:W-:Y:S01]  /*6320*/  ISETP.GE.U32.AND P2, PT, R6, R91, PT ;  /* 0x0000005b0600720c */ /* 0x000fe20003f46070 */
[--C-:B------:R-:W-:Y:S01]  /*6330*/  FFMA.FTZ R236, R13, c[0x0][0x23c], -R80.reuse ;  /* 0x00008f000dec7a23 */ /* 0x100fe20000010850 */
[----:B-1----:R-:W-:Y:S01]  /*6340*/  F2FP.PACK_AB R206, R70, R71 ;  /* 0x0000004746ce723e */ /* 0x002fe200000000ff */
[----:B------:R-:W-:Y:S01]  /*6350*/  FFMA.FTZ R235, R11, c[0x0][0x23c], -R80 ;  /* 0x00008f000beb7a23 */ /* 0x000fe20000010850 */
[----:B------:R-:W-:Y:S01]  /*6360*/  LOP3.LUT R91, R88, 0xffff, RZ, 0xc0, !PT ;  /* 0x0000ffff585b7812 */ /* 0x000fe200078ec0ff */
[----:B------:R-:W-:Y:S01]  /*6370*/  FFMA.FTZ R88, R76, c[0x0][0x23c], -R143 ;  /* 0x00008f004c587a23 */ /* 0x000fe2000001088f */
[----:B------:R-:W-:Y:S01]  /*6380*/  PRMT R205, R206, 0x7632, R205 ;  /* 0x00007632cecd7816 */ /* 0x000fe200000000cd */
[----:B------:R-:W-:Y:S01]  /*6390*/  MUFU.EX2 R227, R227 ;  /* 0x000000e300e37308 */ /* 0x000fe20000000800 */
[----:B--2---:R-:W-:Y:S01]  /*63a0*/  F2FP.PACK_AB R200, R126, R141 ;  /* 0x0000008d7ec8723e */ /* 0x004fe200000000ff */
[----:B------:R-:W-:Y:S01]  /*63b0*/  FFMA.FTZ R243, R238, c[0x0][0x23c], -R75 ;  /* 0x00008f00eef37a23 */ /* 0x000fe2000001084b */
[----:B------:R-:W-:Y:S01]  /*63c0*/  PRMT R99, R206, 0x5410, R205 ;  /* 0x00005410ce637816 */ /* 0x000fe200000000cd */
[----:B------:R-:W-:Y:S01]  /*63d0*/  @!P4 HADD2 R87, -R205.H0_H0, -RZ.H0_H0 ;  /* 0xa00000ffcd57c230 */ /* 0x000fe20000000900 */
[----:B------:R-:W-:Y:S01]  /*63e0*/  PRMT R199, R200, 0x7632, R199 ;  /* 0x00007632c8c77816 */ /* 0x000fe200000000c7 */
[----:B------:R-:W-:Y:S01]  /*63f0*/  @!P6 HADD2 R86, -R206.H0_H0, -RZ.H0_H0 ;  /* 0xa00000ffce56e230 */ /* 0x000fe20000000900 */
[----:B------:R-:W-:Y:S01]  /*6400*/  @!P1 PRMT R204, R90, 0x5410, RZ ;  /* 0x000054105acc9816 */ /* 0x000fe200000000ff */
[----:B------:R-:W1:Y:S01]  /*6410*/  MUFU.EX2 R88, R88 ;  /* 0x0000005800587308 */ /* 0x000e620000000800 */
[----:B------:R-:W-:Y:S01]  /*6420*/  @!P2 HADD2 R79, -R200.H0_H0, -RZ.H0_H0 ;  /* 0xa00000ffc84fa230 */ /* 0x000fe20000000900 */
[----:B------:R-:W-:Y:S01]  /*6430*/  @!P4 PRMT R205, R87, 0x5410, RZ ;  /* 0x0000541057cdc816 */ /* 0x000fe200000000ff */
[----:B------:R-:W-:Y:S01]  /*6440*/  FFMA.FTZ R90, R151, c[0x0][0x23c], -R150 ;  /* 0x00008f00975a7a23 */ /* 0x000fe20000010896 */
[----:B------:R-:W-:Y:S01]  /*6450*/  ISETP.GE.U32.AND P4, PT, R6, R91, PT ;  /* 0x0000005b0600720c */ /* 0x000fe20003f86070 */
[----:B------:R-:W-:Y:S01]  /*6460*/  FFMA.FTZ R91, R68, c[0x0][0x23c], -R143 ;  /* 0x00008f00445b7a23 */ /* 0x000fe2000001088f */
[----:B------:R-:W-:Y:S01]  /*6470*/  @!P6 PRMT R206, R86, 0x5410, RZ ;  /* 0x0000541056cee816 */ /* 0x000fe200000000ff */
[----:B------:R-:W-:Y:S01]  /*6480*/  FADD.FTZ R73, R74, R73 ;  /* 0x000000494a497221 */ /* 0x000fe20000010000 */
[----:B------:R-:W-:Y:S01]  /*6490*/  SHF.R.U32.HI R87, RZ, 0x18, R135 ;  /* 0x00000018ff577819 */ /* 0x000fe20000011687 */
[----:B------:R-:W2:Y:S01]  /*64a0*/  MUFU.EX2 R90, R90 ;  /* 0x0000005a005a7308 */ /* 0x000ea20000000800 */
[----:B------:R-:W-:-:S02]  /*64b0*/  ISETP.GE.U32.AND P6, PT, R6, R95, PT ;  /* 0x0000005f0600720c */ /* 0x000fc40003fc6070 */
[----:B------:R-:W-:Y:S02]  /*64c0*/  PRMT R95, R200, 0x5410, R199 ;  /* 0x00005410c85f7816 */ /* 0x000fe400000000c7 */
[----:B------:R-:W-:Y:S02]  /*64d0*/  @!P2 PRMT R200, R79, 0x5410, RZ ;  /* 0x000054104fc8a816 */ /* 0x000fe400000000ff */
[----:B------:R-:W-:Y:S01]  /*64e0*/  ISETP.GE.U32.AND P2, PT, R6, R87, PT ;  /* 0x000000570600720c */ /* 0x000fe20003f46070 */
[----:B------:R-:W-:Y:S01]  /*64f0*/  @!P4 HADD2 R78, -R199.H0_H0, -RZ.H0_H0 ;  /* 0xa00000ffc74ec230 */ /* 0x000fe20000000900 */
[----:B-1----:R-:W-:Y:S01]  /*6500*/  F2FP.PACK_AB R202, R88, R237 ;  /* 0x000000ed58ca723e */ /* 0x002fe200000000ff */
[----:B------:R-:W-:Y:S01]  /*6510*/  MUFU.EX2 R91, R91 ;  /* 0x0000005b005b7308 */ /* 0x000fe20000000800 */
[----:B------:R-:W-:Y:S02]  /*6520*/  SHF.R.U32.HI R79, RZ, 0x10, R135 ;  /* 0x00000010ff4f7819 */ /* 0x000fe40000011687 */
[----:B------:R-:W-:-:S02]  /*6530*/  PRMT R201, R202, 0x7632, R201 ;  /* 0x00007632cac97816 */ /* 0x000fc400000000c9 */
[----:B------:R-:W-:Y:S02]  /*6540*/  LOP3.LUT R79, R79, 0xff, RZ, 0xc0, !PT ;  /* 0x000000ff4f4f7812 */ /* 0x000fe400078ec0ff */
[----:B------:R-:W-:Y:S01]  /*6550*/  LOP3.LUT R94, R166, 0xffff, RZ, 0xc0, !PT ;  /* 0x0000ffffa65e7812 */ /* 0x000fe200078ec0ff */
[----:B------:R-:W-:Y:S01]  /*6560*/  MUFU.EX2 R246, R246 ;  /* 0x000000f600f67308 */ /* 0x000fe20000000800 */
[----:B------:R-:W-:Y:S01]  /*6570*/  @!P4 PRMT R199, R78, 0x5410, RZ ;  /* 0x000054104ec7c816 */ /* 0x000fe200000000ff */
[----:B------:R-:W-:Y:S01]  /*6580*/  @!P2 HADD2 R22, -R201.H0_H0, -RZ.H0_H0 ;  /* 0xa00000ffc916a230 */ /* 0x000fe20000000900 */
[----:B------:R-:W-:Y:S02]  /*6590*/  ISETP.GE.U32.AND P4, PT, R6, R79, PT ;  /* 0x0000004f0600720c */ /* 0x000fe40003f86070 */
[----:B------:R-:W-:Y:S02]  /*65a0*/  SHF.R.U32.HI R79, RZ, 0x8, R94 ;  /* 0x00000008ff4f7819 */ /* 0x000fe4000001165e */
[----:B------:R-:W-:Y:S01]  /*65b0*/  PRMT R94, R202, 0x5410, R201 ;  /* 0x00005410ca5e7816 */ /* 0x000fe200000000c9 */
[----:B------:R-:W-:Y:S01]  /*65c0*/  MUFU.EX2 R221, R221 ;  /* 0x000000dd00dd7308 */ /* 0x000fe20000000800 */
[----:B------:R-:W-:Y:S01]  /*65d0*/  @!P2 PRMT R201, R22, 0x5410, RZ ;  /* 0x0000541016c9a816 */ /* 0x000fe200000000ff */
[----:B------:R-:W-:Y:S01]  /*65e0*/  FFMA.FTZ R22, R50, c[0x0][0x23c], -R143 ;  /* 0x00008f0032167a23 */ /* 0x000fe2000001088f */
[----:B------:R-:W-:Y:S01]  /*65f0*/  LOP3.LUT R79, R79, 0xffff, RZ, 0xc0, !PT ;  /* 0x0000ffff4f4f7812 */ /* 0x000fe200078ec0ff */
[----:B------:R-:W-:Y:S01]  /*6600*/  FFMA.FTZ R143, R115, c[0x0][0x23c], -R80 ;  /* 0x00008f00738f7a23 */ /* 0x000fe20000010850 */
[----:B--2---:R-:W-:-:S02]  /*6610*/  F2FP.PACK_AB R196, R247, R90 ;  /* 0x0000005af7c4723e */ /* 0x004fc400000000ff */
[----:B------:R-:W-:Y:S01]  /*6620*/  ISETP.GE.U32.AND P2, PT, R6, R79, PT ;  /* 0x0000004f0600720c */ /* 0x000fe20003f46070 */
[----:B------:R-:W1:Y:S01]  /*6630*/  MUFU.EX2 R22, R22 ;  /* 0x0000001600167308 */ /* 0x000e620000000800 */
[----:B------:R-:W-:Y:S01]  /*6640*/  PRMT R195, R196, 0x7632, R195 ;  /* 0x00007632c4c37816 */ /* 0x000fe200000000c3 */
[----:B------:R-:W-:Y:S01]  /*6650*/  @!P4 HADD2 R77, -R202.H0_H0, -RZ.H0_H0 ;  /* 0xa00000ffca4dc230 */ /* 0x000fe20000000900 */
[----:B------:R-:W-:Y:S01]  /*6660*/  SHF.R.U32.HI R106, RZ, 0x10, R166 ;  /* 0x00000010ff6a7819 */ /* 0x000fe200000116a6 */
[----:B------:R-:W-:Y:S01]  /*6670*/  IMAD.WIDE.U32 R166, R140, -0x2daee0ad, RZ ;  /* 0xd2511f538ca67825 */ /* 0x000fe200078e00ff */
[----:B------:R-:W-:Y:S01]  /*6680*/  LOP3.LUT R93, R128, 0xff, RZ, 0xc0, !PT ;  /* 0x000000ff805d7812 */ /* 0x000fe200078ec0ff */
[----:B------:R-:W-:Y:S01]  /*6690*/  @!P3 HADD2 R76, -R196.H0_H0, -RZ.H0_H0 ;  /* 0xa00000ffc44cb230 */ /* 0x000fe20000000900 */
[----:B------:R-:W-:Y:S01]  /*66a0*/  @!P4 PRMT R202, R77, 0x5410, RZ ;  /* 0x000054104dcac816 */ /* 0x000fe200000000ff */
[----:B------:R-:W-:Y:S01]  /*66b0*/  MUFU.EX2 R226, R226 ;  /* 0x000000e200e27308 */ /* 0x000fe20000000800 */
[----:B------:R-:W-:Y:S01]  /*66c0*/  LOP3.LUT R77, R106, 0xff, RZ, 0xc0, !PT ;  /* 0x000000ff6a4d7812 */ /* 0x000fe200078ec0ff */
[----:B------:R-:W-:Y:S01]  /*66d0*/  IMAD.WIDE.U32 R78, R121, -0x326172a9, RZ ;  /* 0xcd9e8d57794e7825 */ /* 0x000fe200078e00ff */
[----:B------:R-:W-:Y:S01]  /*66e0*/  ISETP.GE.U32.AND P4, PT, R6, R93, PT ;  /* 0x0000005d0600720c */ /* 0x000fe20003f86070 */
[----:B------:R-:W-:Y:S01]  /*66f0*/  @!P2 HADD2 R69, -R195.H0_H0, -RZ.H0_H0 ;  /* 0xa00000ffc345a230 */ /* 0x000fe20000000900 */
[----:B------:R-:W-:-:S02]  /*6700*/  PRMT R93, R196, 0x5410, R195 ;  /* 0x00005410c45d7816 */ /* 0x000fc400000000c3 */
[----:B------:R-:W-:Y:S01]  /*6710*/  F2FP.PACK_AB R192, R227, R234 ;  /* 0x000000eae3c0723e */ /* 0x000fe200000000ff */
[----:B------:R-:W2:Y:S01]  /*6720*/  MUFU.EX2 R225, R225 ;  /* 0x000000e100e17308 */ /* 0x000ea20000000800 */
[----:B-1----:R-:W-:Y:S02]  /*6730*/  F2FP.PACK_AB R198, R22, R91 ;  /* 0x0000005b16c6723e */ /* 0x002fe400000000ff */
[----:B------:R-:W-:Y:S02]  /*6740*/  @!P2 PRMT R195, R69, 0x5410, RZ ;  /* 0x0000541045c3a816 */ /* 0x000fe400000000ff */
[----:B------:R-:W-:Y:S02]  /*6750*/  PRMT R197, R198, 0x7632, R197 ;  /* 0x00007632c6c57816 */ /* 0x000fe400000000c5 */
[----:B------:R-:W-:Y:S01]  /*6760*/  ISETP.GE.U32.AND P2, PT, R6, R77, PT ;  /* 0x0000004d0600720c */ /* 0x000fe20003f46070 */
[----:B------:R-:W-:Y:S01]  /*6770*/  MUFU.EX2 R220, R220 ;  /* 0x000000dc00dc7308 */ /* 0x000fe20000000800 */
[----:B------:R-:W-:Y:S01]  /*6780*/  PRMT R92, R198, 0x5410, R197 ;  /* 0x00005410c65c7816 */ /* 0x000fe200000000c5 */
[----:B------:R-:W-:Y:S01]  /*6790*/  @!P5 HADD2 R68, -R197.H0_H0, -RZ.H0_H0 ;  /* 0xa00000ffc544d230 */ /* 0x000fe20000000900 */
[----:B------:R-:W-:-:S02]  /*67a0*/  LOP3.LUT R69, R146, 0xff, RZ, 0xc0, !PT ;  /* 0x000000ff92457812 */ /* 0x000fc400078ec0ff */
[----:B------:R-:W-:Y:S02]  /*67b0*/  PRMT R191, R192, 0x7632, R191 ;  /* 0x00007632c0bf7816 */ /* 0x000fe400000000bf */
[----:B------:R-:W-:Y:S01]  /*67c0*/  @!P5 PRMT R197, R68, 0x5410, RZ ;  /* 0x0000541044c5d816 */ /* 0x000fe200000000ff */
[----:B------:R-:W1:Y:S01]  /*67d0*/  MUFU.EX2 R219, R219 ;  /* 0x000000db00db7308 */ /* 0x000e620000000800 */
[----:B------:R-:W-:Y:S02]  /*67e0*/  LOP3.LUT R68, R146, 0xffff, RZ, 0xc0, !PT ;  /* 0x0000ffff92447812 */ /* 0x000fe400078ec0ff */
[----:B------:R-:W-:Y:S01]  /*67f0*/  ISETP.GE.U32.AND P5, PT, R6, R69, PT ;  /* 0x000000450600720c */ /* 0x000fe20003fa6070 */
[----:B------:R-:W-:Y:S01]  /*6800*/  @!P2 HADD2 R67, -R198.H0_H0, -RZ.H0_H0 ;  /* 0xa00000ffc643a230 */ /* 0x000fe20000000900 */
[----:B------:R-:W-:Y:S02]  /*6810*/  SHF.R.U32.HI R68, RZ, 0x8, R68 ;  /* 0x00000008ff447819 */ /* 0x000fe40000011644 */
[----:B------:R-:W-:Y:S01]  /*6820*/  PRMT R106, R192, 0x5410, R191 ;  /* 0x00005410c06a7816 */ /* 0x000fe200000000bf */
[----:B------:R-:W-:Y:S01]  /*6830*/  MUFU.EX2 R224, R224 ;  /* 0x000000e000e07308 */ /* 0x000fe20000000800 */
[----:B------:R-:W-:Y:S01]  /*6840*/  LOP3.LUT R69, R68, 0xffff, RZ, 0xc0, !PT ;  /* 0x0000ffff44457812 */ /* 0x000fe200078ec0ff */
[----:B------:R-:W-:Y:S01]  /*6850*/  FFMA.FTZ R68, R47, c[0x0][0x23c], -R80 ;  /* 0x00008f002f447a23 */ /* 0x000fe20000010850 */
[----:B------:R-:W-:-:S02]  /*6860*/  @!P2 PRMT R198, R67, 0x5410, RZ ;  /* 0x0000541043c6a816 */ /* 0x000fc400000000ff */
[----:B------:R-:W-:Y:S02]  /*6870*/  ISETP.GE.U32.AND P2, PT, R6, R69, PT ;  /* 0x000000450600720c */ /* 0x000fe40003f46070 */
[--C-:B------:R-:W-:Y:S01]  /*6880*/  SHF.R.U32.HI R69, RZ, 0x18, R146.reuse ;  /* 0x00000018ff457819 */ /* 0x100fe20000011692 */
[----:B------:R-:W-:Y:S01]  /*6890*/  @!P5 HADD2 R66, -R192.H0_H0, -RZ.H0_H0 ;  /* 0xa00000ffc042d230 */ /* 0x000fe20000000900 */
[----:B------:R-:W-:Y:S01]  /*68a0*/  SHF.R.U32.HI R146, RZ, 0x10, R146 ;  /* 0x00000010ff927819 */ /* 0x000fe20000011692 */
[----:B------:R-:W3:Y:S01]  /*68b0*/  MUFU.EX2 R223, R223 ;  /* 0x000000df00df7308 */ /* 0x000ee20000000800 */
[----:B------:R-:W-:Y:S02]  /*68c0*/  F2FP.PACK_AB R194, R221, R246 ;  /* 0x000000f6ddc2723e */ /* 0x000fe400000000ff */
[----:B------:R-:W-:Y:S02]  /*68d0*/  @!P5 PRMT R192, R66, 0x5410, RZ ;  /* 0x0000541042c0d816 */ /* 0x000fe400000000ff */
[----:B------:R-:W-:-:S02]  /*68e0*/  ISETP.GE.U32.AND P5, PT, R6, R69, PT ;  /* 0x000000450600720c */ /* 0x000fc40003fa6070 */
[----:B------:R-:W-:Y:S01]  /*68f0*/  LOP3.LUT R69, R146, 0xff, RZ, 0xc0, !PT ;  /* 0x000000ff92457812 */ /* 0x000fe200078ec0ff */
[----:B------:R-:W-:Y:S01]  /*6900*/  @!P2 HADD2 R65, -R191.H0_H0, -RZ.H0_H0 ;  /* 0xa00000ffbf41a230 */ /* 0x000fe20000000900 */
[----:B------:R-:W-:Y:S01]  /*6910*/  ISETP.GE.U32.AND P1, PT, R6, R149, PT ;  /* 0x000000950600720c */ /* 0x000fe20003f26070 */
[----:B------:R-:W-:Y:S01]  /*6920*/  MUFU.EX2 R218, R218 ;  /* 0x000000da00da7308 */ /* 0x000fe20000000800 */
[----:B------:R-:W-:Y:S02]  /*6930*/  PRMT R193, R194, 0x7632, R193 ;  /* 0x00007632c2c17816 */ /* 0x000fe400000000c1 */
[----:B------:R-:W-:Y:S02]  /*6940*/  @!P2 PRMT R191, R65, 0x5410, RZ ;  /* 0x0000541041bfa816 */ /* 0x000fe400000000ff */
[----:B------:R-:W-:Y:S01]  /*6950*/  ISETP.GE.U32.AND P2, PT, R6, R69, PT ;  /* 0x000000450600720c */ /* 0x000fe20003f46070 */
[----:B------:R-:W-:Y:S01]  /*6960*/  FFMA.FTZ R69, R38, c[0x0][0x23c], -R75 ;  /* 0x00008f0026457a23 */ /* 0x000fe2000001084b */
[----:B------:R-:W-:Y:S01]  /*6970*/  SHF.R.U32.HI R65, RZ, 0x8, R105 ;  /* 0x00000008ff417819 */ /* 0x000fe20000011669 */
[----:B------:R-:W-:Y:S01]  /*6980*/  @!P5 HADD2 R64, -R193.H0_H0, -RZ.H0_H0 ;  /* 0xa00000ffc140d230 */ /* 0x000fe20000000900 */
[----:B--2---:R-:W-:Y:S01]  /*6990*/  F2FP.PACK_AB R188, R225, R226 ;  /* 0x000000e2e1bc723e */ /* 0x004fe200000000ff */
[----:B------:R-:W2:Y:S01]  /*69a0*/  MUFU.EX2 R217, R217 ;  /* 0x000000d900d97308 */ /* 0x000ea20000000800 */
[----:B------:R-:W-:-:S02]  /*69b0*/  LOP3.LUT R65, R65, 0xffff, RZ, 0xc0, !PT ;  /* 0x0000ffff41417812 */ /* 0x000fc400078ec0ff */
[----:B------:R-:W-:Y:S01]  /*69c0*/  PRMT R105, R194, 0x5410, R193 ;  /* 0x00005410c2697816 */ /* 0x000fe200000000c1 */
[----:B------:R-:W-:Y:S01]  /*69d0*/  @!P1 HADD2 R59, -R188.H0_H0, -RZ.H0_H0 ;  /* 0xa00000ffbc3b9230 */ /* 0x000fe20000000900 */
[----:B------:R-:W-:Y:S02]  /*69e0*/  @!P5 PRMT R193, R64, 0x5410, RZ ;  /* 0x0000541040c1d816 */ /* 0x000fe400000000ff */
[----:B------:R-:W-:Y:S01]  /*69f0*/  ISETP.GE.U32.AND P5, PT, R6, R65, PT ;  /* 0x000000410600720c */ /* 0x000fe20003fa6070 */
[----:B------:R-:W-:Y:S01]  /*6a00*/  @!P2 HADD2 R63, -R194.H0_H0, -RZ.H0_H0 ;  /* 0xa00000ffc23fa230 */ /* 0x000fe20000000900 */
[----:B------:R-:W-:Y:S01]  /*6a10*/  PRMT R187, R188, 0x7632, R187 ;  /* 0x00007632bcbb7816 */ /* 0x000fe200000000bb */
[----:B------:R-:W-:Y:S01]  /*6a20*/  MUFU.EX2 R222, R222 ;  /* 0x000000de00de7308 */ /* 0x000fe20000000800 */
[----:B------:R-:W-:Y:S02]  /*6a30*/  LOP3.LUT R110, R117, UR8, R110, 0x96, !PT ;  /* 0x00000008756e7c12 */ /* 0x000fe4000f8e966e */
[----:B------:R-:W-:-:S02]  /*6a40*/  LOP3.LUT R160, R167, UR15, R160, 0x96, !PT ;  /* 0x0000000fa7a07c12 */ /* 0x000fc4000f8e96a0 */
[----:B------:R-:W-:Y:S01]  /*6a50*/  @!P2 PRMT R194, R63, 0x5410, RZ ;  /* 0x000054103fc2a816 */ /* 0x000fe200000000ff */
[----:B------:R-:W-:Y:S01]  /*6a60*/  IMAD.WIDE.U32 R110, R110, -0x2daee0ad, RZ ;  /* 0xd2511f536e6e7825 */ /* 0x000fe200078e00ff */
[----:B------:R-:W-:Y:S01]  /*6a70*/  LOP3.LUT R63, R104, 0xff, RZ, 0xc0, !PT ;  /* 0x000000ff683f7812 */ /* 0x000fe200078ec0ff */
[----:B------:R-:W-:Y:S01]  /*6a80*/  MUFU.EX2 R216, R216 ;  /* 0x000000d800d87308 */ /* 0x000fe20000000800 */
[----:B-1----:R-:W-:Y:S01]  /*6a90*/  F2FP.PACK_AB R190, R219, R220 ;  /* 0x000000dcdbbe723e */ /* 0x002fe200000000ff */
[----:B------:R-:W-:Y:S01]  /*6aa0*/  @!P5 HADD2 R58, -R187.H0_H0, -RZ.H0_H0 ;  /* 0xa00000ffbb3ad230 */ /* 0x000fe20000000900 */
[----:B------:R-:W-:Y:S02]  /*6ab0*/  PRMT R104, R188, 0x5410, R187 ;  /* 0x00005410bc687816 */ /* 0x000fe400000000bb */
[----:B------:R-:W-:Y:S02]  /*6ac0*/  @!P1 PRMT R188, R59, 0x5410, RZ ;  /* 0x000054103bbc9816 */ /* 0x000fe400000000ff */
[----:B------:R-:W-:Y:S01]  /*6ad0*/  LOP3.LUT R59, R160, 0xffff, RZ, 0xc0, !PT ;  /* 0x0000ffffa03b7812 */ /* 0x000fe200078ec0ff */
[----:B------:R-:W-:Y:S01]  /*6ae0*/  MUFU.EX2 R215, R215 ;  /* 0x000000d700d77308 */ /* 0x000fe20000000800 */
[----:B------:R-:W-:-:S02]  /*6af0*/  LOP3.LUT R133, R128, 0xffff, RZ, 0xc0, !PT ;  /* 0x0000ffff80857812 */ /* 0x000fc400078ec0ff */
[----:B------:R-:W-:Y:S02]  /*6b00*/  PRMT R189, R190, 0x7632, R189 ;  /* 0x00007632bebd7816 */ /* 0x000fe400000000bd */
[--C-:B------:R-:W-:Y:S02]  /*6b10*/  SHF.R.U32.HI R137, RZ, 0x10, R128.reuse ;  /* 0x00000010ff897819 */ /* 0x100fe40000011680 */
[----:B------:R-:W-:Y:S01]  /*6b20*/  SHF.R.U32.HI R129, RZ, 0x18, R128 ;  /* 0x00000018ff817819 */ /* 0x000fe20000011680 */
[----:B------:R-:W-:Y:S01]  /*6b30*/  @!P6 HADD2 R57, -R189.H0_H0, -RZ.H0_H0 ;  /* 0xa00000ffbd39e230 */ /* 0x000fe20000000900 */
[----:B------:R-:W-:Y:S01]  /*6b40*/  ISETP.GE.U32.AND P2, PT, R6, R63, PT ;  /* 0x0000003f0600720c */ /* 0x000fe20003f46070 */
[----:B------:R-:W-:Y:S01]  /*6b50*/  MUFU.EX2 R68, R68 ;  /* 0x0000004400447308 */ /* 0x000fe20000000800 */
[----:B------:R-:W-:Y:S02]  /*6b60*/  LOP3.LUT R103, R119, UR25, R116, 0x96, !PT ;  /* 0x0000001977677c12 */ /* 0x000fe4000f8e9674 */
[----:B------:R-:W-:-:S02]  /*6b70*/  LOP3.LUT R128, R118, 0xffff, RZ, 0xc0, !PT ;  /* 0x0000ffff76807812 */ /* 0x000fc400078ec0ff */
[----:B------:R-:W-:Y:S02]  /*6b80*/  LOP3.LUT R63, R160, 0xff, RZ, 0xc0, !PT ;  /* 0x000000ffa03f7812 */ /* 0x000fe400078ec0ff */
[----:B------:R-:W-:Y:S01]  /*6b90*/  LOP3.LUT R125, R118, 0xff, RZ, 0xc0, !PT ;  /* 0x000000ff767d7812 */ /* 0x000fe200078ec0ff */
[----:B------:R-:W-:Y:S01]  /*6ba0*/  MUFU.EX2 R143, R143 ;  /* 0x0000008f008f7308 */ /* 0x000fe20000000800 */
[--C-:B------:R-:W-:Y:S02]  /*6bb0*/  SHF.R.U32.HI R123, RZ, 0x10, R118.reuse ;  /* 0x00000010ff7b7819 */ /* 0x100fe40000011676 */
[----:B------:R-:W-:Y:S01]  /*6bc0*/  SHF.R.U32.HI R119, RZ, 0x18, R118 ;  /* 0x00000018ff777819 */ /* 0x000fe20000011676 */
[----:B------:R-:W-:Y:S01]  /*6bd0*/  @!P2 HADD2 R56, -R190.H0_H0, -RZ.H0_H0 ;  /* 0xa00000ffbe38a230 */ /* 0x000fe20000000900 */
[----:B------:R-:W-:Y:S02]  /*6be0*/  SHF.R.U32.HI R59, RZ, 0x8, R59 ;  /* 0x00000008ff3b7819 */ /* 0x000fe4000001163b */
[----:B------:R-:W-:Y:S01]  /*6bf0*/  LOP3.LUT R102, R111, UR15, R102, 0x96, !PT ;  /* 0x0000000f6f667c12 */ /* 0x000fe2000f8e9666 */
[----:B------:R-:W-:Y:S01]  /*6c00*/  MUFU.EX2 R69, R69 ;  /* 0x0000004500457308 */ /* 0x000fe20000000800 */
[----:B------:R-:W-:-:S02]  /*6c10*/  LOP3.LUT R117, R110, 0xffff, RZ, 0xc0, !PT ;  /* 0x0000ffff6e757812 */ /* 0x000fc400078ec0ff */
[----:B------:R-:W-:Y:S02]  /*6c20*/  LOP3.LUT R116, R110, 0xff, RZ, 0xc0, !PT ;  /* 0x000000ff6e747812 */ /* 0x000fe400078ec0ff */
[--C-:B------:R-:W-:Y:S02]  /*6c30*/  SHF.R.U32.HI R118, RZ, 0x10, R110.reuse ;  /* 0x00000010ff767819 */ /* 0x100fe4000001166e */
[----:B------:R-:W-:Y:S01]  /*6c40*/  SHF.R.U32.HI R114, RZ, 0x18, R110 ;  /* 0x00000018ff727819 */ /* 0x000fe2000001166e */
[----:B------:R-:W-:Y:S01]  /*6c50*/  MUFU.EX2 R214, R214 ;  /* 0x000000d600d67308 */ /* 0x000fe20000000800 */
[----:B------:R-:W-:Y:S02]  /*6c60*/  LOP3.LUT R111, R154, 0xff, RZ, 0xc0, !PT ;  /* 0x000000ff9a6f7812 */ /* 0x000fe400078ec0ff */
[--C-:B------:R-:W-:Y:S02]  /*6c70*/  SHF.R.U32.HI R110, RZ, 0x10, R154.reuse ;  /* 0x00000010ff6e7819 */ /* 0x100fe4000001169a */
[----:B------:R-:W-:-:S02]  /*6c80*/  SHF.R.U32.HI R108, RZ, 0x18, R154 ;  /* 0x00000018ff6c7819 */ /* 0x000fc4000001169a */
[C---:B------:R-:W-:Y:S01]  /*6c90*/  LOP3.LUT R161, R166.reuse, 0xff, RZ, 0xc0, !PT ;  /* 0x000000ffa6a17812 */ /* 0x040fe200078ec0ff */
[----:B------:R-:W-:Y:S01]  /*6ca0*/  MUFU.EX2 R207, R207 ;  /* 0x000000cf00cf7308 */ /* 0x000fe20000000800 */
[----:B------:R-:W-:Y:S02]  /*6cb0*/  LOP3.LUT R154, R166, 0xffff, RZ, 0xc0, !PT ;  /* 0x0000ffffa69a7812 */ /* 0x000fe400078ec0ff */
[--C-:B------:R-:W-:Y:S02]  /*6cc0*/  SHF.R.U32.HI R152, RZ, 0x10, R166.reuse ;  /* 0x00000010ff987819 */ /* 0x100fe400000116a6 */
[----:B------:R-:W-:Y:S01]  /*6cd0*/  SHF.R.U32.HI R159, RZ, 0x18, R166 ;  /* 0x00000018ff9f7819 */ /* 0x000fe200000116a6 */
[----:B------:R-:W-:Y:S01]  /*6ce0*/  IMAD.WIDE.U32 R166, R130, -0x326172a9, RZ ;  /* 0xcd9e8d5782a67825 */ /* 0x000fe200078e00ff */
[----:B------:R-:W-:Y:S01]  /*6cf0*/  @!P3 PRMT R196, R76, 0x5410, RZ ;  /* 0x000054104cc4b816 */ /* 0x000fe200000000ff */
[----:B------:R-:W-:Y:S01]  /*6d00*/  MUFU.EX2 R231, R231 ;  /* 0x000000e700e77308 */ /* 0x000fe20000000800 */
[C---:B------:R-:W-:Y:S01]  /*6d10*/  ISETP.GE.U32.AND P1, PT, R6.reuse, R63, PT ;  /* 0x0000003f0600720c */ /* 0x040fe20003f26070 */
[----:B------:R-:W-:Y:S01]  /*6d20*/  IMAD.WIDE.U32 R76, R43, -0x2daee0ad, RZ ;  /* 0xd2511f532b4c7825 */ /* 0x000fe200078e00ff */
[----:B------:R-:W-:-:S02]  /*6d30*/  ISETP.GE.U32.AND P3, PT, R6, R129, PT ;  /* 0x000000810600720c */ /* 0x000fc40003f66070 */
[----:B------:R-:W-:Y:S02]  /*6d40*/  SHF.R.U32.HI R63, RZ, 0x18, R160 ;  /* 0x00000018ff3f7819 */ /* 0x000fe400000116a0 */
[----:B------:R-:W-:Y:S01]  /*6d50*/  LOP3.LUT R59, R59, 0xffff, RZ, 0xc0, !PT ;  /* 0x0000ffff3b3b7812 */ /* 0x000fe200078ec0ff */
[----:B------:R-:W-:Y:S01]  /*6d60*/  MUFU.EX2 R230, R230 ;  /* 0x000000e600e67308 */ /* 0x000fe20000000800 */
[----:B------:R-:W-:Y:S02]  /*6d70*/  LOP3.LUT R129, R79, UR25, R162, 0x96, !PT ;  /* 0x000000194f817c12 */ /* 0x000fe4000f8e96a2 */
[----:B------:R-:W-:Y:S02]  /*6d80*/  LOP3.LUT R130, R78, 0xffff, RZ, 0xc0, !PT ;  /* 0x0000ffff4e827812 */ /* 0x000fe400078ec0ff */
[----:B------:R-:W-:Y:S02]  /*6d90*/  PRMT R79, R190, 0x5410, R189 ;  /* 0x00005410be4f7816 */ /* 0x000fe400000000bd */
[----:B------:R-:W-:Y:S01]  /*6da0*/  @!P5 PRMT R187, R58, 0x5410, RZ ;  /* 0x000054103abbd816 */ /* 0x000fe200000000ff */
[----:B------:R-:W-:Y:S01]  /*6db0*/  MUFU.EX2 R233, R233 ;  /* 0x000000e900e97308 */ /* 0x000fe20000000800 */
[----:B------:R-:W-:-:S02]  /*6dc0*/  @!P6 PRMT R189, R57, 0x5410, RZ ;  /* 0x0000541039bde816 */ /* 0x000fc400000000ff */
[C---:B------:R-:W-:Y:S01]  /*6dd0*/  ISETP.GE.U32.AND P5, PT, R6.reuse, R63, PT ;  /* 0x0000003f0600720c */ /* 0x040fe20003fa6070 */
[----:B------:R-:W-:Y:S01]  /*6de0*/  FFMA.FTZ R63, R17, c[0x0][0x23c], -R150 ;  /* 0x00008f00113f7a23 */ /* 0x000fe20000010896 */
[----:B------:R-:W-:Y:S02]  /*6df0*/  ISETP.GE.U32.AND P6, PT, R6, R59, PT ;  /* 0x0000003b0600720c */ /* 0x000fe40003fc6070 */
[----:B------:R-:W-:Y:S01]  /*6e00*/  SHF.R.U32.HI R57, RZ, 0x10, R160 ;  /* 0x00000010ff397819 */ /* 0x000fe200000116a0 */
[----:B------:R-:W-:Y:S01]  /*6e10*/  MUFU.EX2 R232, R232 ;  /* 0x000000e800e87308 */ /* 0x000fe20000000800 */
[----:B---3--:R-:W-:Y:S02]  /*6e20*/  F2FP.PACK_AB R184, R223, R224 ;  /* 0x000000e0dfb8723e */ /* 0x008fe400000000ff */
[----:B------:R-:W-:Y:S02]  /*6e30*/  LOP3.LUT R57, R57, 0xff, RZ, 0xc0, !PT ;  /* 0x000000ff39397812 */ /* 0x000fe400078ec0ff */
[----:B------:R-:W-:Y:S01]  /*6e40*/  PRMT R183, R184, 0x7632, R183 ;  /* 0x00007632b8b77816 */ /* 0x000fe200000000b7 */
[----:B------:R-:W-:Y:S01]  /*6e50*/  @!P1 HADD2 R51, -R184.H0_H0, -RZ.H0_H0 ;  /* 0xa00000ffb8339230 */ /* 0x000fe20000000900 */
[----:B------:R-:W-:Y:S01]  /*6e60*/  @!P2 PRMT R190, R56, 0x5410, RZ ;  /* 0x0000541038bea816 */ /* 0x000fe200000000ff */
[----:B------:R-:W1:Y:S01]  /*6e70*/  MUFU.EX2 R63, R63 ;  /* 0x0000003f003f7308 */ /* 0x000e620000000800 */
[----:B------:R-:W-:Y:S01]  /*6e80*/  SHF.R.U32.HI R154, RZ, 0x8, R154 ;  /* 0x00000008ff9a7819 */ /* 0x000fe2000001169a */
[----:B------:R-:W-:Y:S01]  /*6e90*/  @!P6 HADD2 R35, -R183.H0_H0, -RZ.H0_H0 ;  /* 0xa00000ffb723e230 */ /* 0x000fe20000000900 */
[----:B------:R-:W-:-:S02]  /*6ea0*/  LOP3.LUT R155, R78, 0xff, RZ, 0xc0, !PT ;  /* 0x000000ff4e9b7812 */ /* 0x000fc400078ec0ff */
[--C-:B------:R-:W-:Y:S02]  /*6eb0*/  SHF.R.U32.HI R135, RZ, 0x10, R78.reuse ;  /* 0x00000010ff877819 */ /* 0x100fe4000001164e */
[----:B------:R-:W-:Y:S01]  /*6ec0*/  SHF.R.U32.HI R151, RZ, 0x18, R78 ;  /* 0x00000018ff977819 */ /* 0x000fe2000001164e */
[----:B------:R-:W-:Y:S01]  /*6ed0*/  MUFU.EX2 R236, R236 ;  /* 0x000000ec00ec7308 */ /* 0x000fe20000000800 */
[----:B------:R-:W-:Y:S02]  /*6ee0*/  ISETP.GE.U32.AND P2, PT, R6, R57, PT ;  /* 0x000000390600720c */ /* 0x000fe40003f46070 */
[----:B------:R-:W-:Y:S02]  /*6ef0*/  PRMT R78, R184, 0x5410, R183 ;  /* 0x00005410b84e7816 */ /* 0x000fe400000000b7 */
[----:B------:R-:W-:Y:S02]  /*6f00*/  @!P1 PRMT R184, R51, 0x5410, RZ ;  /* 0x0000541033b89816 */ /* 0x000fe400000000ff */
[----:B------:R-:W-:Y:S01]  /*6f10*/  LOP3.LUT R51, R154, 0xffff, RZ, 0xc0, !PT ;  /* 0x0000ffff9a337812 */ /* 0x000fe200078ec0ff */
[----:B------:R-:W-:Y:S01]  /*6f20*/  MUFU.EX2 R235, R235 ;  /* 0x000000eb00eb7308 */ /* 0x000fe20000000800 */
[----:B--2---:R-:W-:-:S02]  /*6f30*/  F2FP.PACK_AB R186, R217, R218 ;  /* 0x000000dad9ba723e */ /* 0x004fc400000000ff */
[----:B------:R-:W-:Y:S01]  /*6f40*/  @!P6 PRMT R183, R35, 0x5410, RZ ;  /* 0x0000541023b7e816 */ /* 0x000fe200000000ff */
[----:B------:R-:W-:Y:S01]  /*6f50*/  FFMA.FTZ R35, R107, c[0x0][0x23c], -R80 ;  /* 0x00008f006b237a23 */ /* 0x000fe20000010850 */
[----:B------:R-:W-:Y:S01]  /*6f60*/  ISETP.GE.U32.AND P6, PT, R6, R51, PT ;  /* 0x000000330600720c */ /* 0x000fe20003fc6070 */
[----:B------:R-:W-:Y:S01]  /*6f70*/  @!P2 HADD2 R33, -R186.H0_H0, -RZ.H0_H0 ;  /* 0xa00000ffba21a230 */ /* 0x000fe20000000900 */
[----:B------:R-:W-:Y:S01]  /*6f80*/  LOP3.LUT R43, R77, UR15, R122, 0x96, !PT ;  /* 0x0000000f4d2b7c12 */ /* 0x000fe2000f8e967a */
[----:B------:R-:W-:Y:S01]  /*6f90*/  FFMA.FTZ R107, R27, c[0x0][0x23c], -R80 ;  /* 0x00008f001b6b7a23 */ /* 0x000fe20000010850 */
[C---:B------:R-:W-:Y:S01]  /*6fa0*/  LOP3.LUT R153, R76.reuse, 0xff, RZ, 0xc0, !PT ;  /* 0x000000ff4c997812 */ /* 0x040fe200078ec0ff */
[----:B------:R-:W-:Y:S01]  /*6fb0*/  MUFU.EX2 R35, R35 ;  /* 0x0000002300237308 */ /* 0x000fe20000000800 */
[----:B------:R-:W-:Y:S02]  /*6fc0*/  LOP3.LUT R121, R76, 0xffff, RZ, 0xc0, !PT ;  /* 0x0000ffff4c797812 */ /* 0x000fe400078ec0ff */
[----:B------:R-:W-:-:S02]  /*6fd0*/  SHF.R.U32.HI R122, RZ, 0x10, R76 ;  /* 0x00000010ff7a7819 */ /* 0x000fc4000001164c */
[----:B------:R-:W-:Y:S01]  /*6fe0*/  SHF.R.U32.HI R67, RZ, 0x18, R76 ;  /* 0x00000018ff437819 */ /* 0x000fe2000001164c */
[----:B------:R-:W-:Y:S01]  /*6ff0*/  IMAD.WIDE.U32 R76, R132, -0x326172a9, RZ ;  /* 0xcd9e8d57844c7825 */ /* 0x000fe200078e00ff */
[----:B------:R-:W-:Y:S01]  /*7000*/  PRMT R185, R186, 0x7632, R185 ;  /* 0x00007632bab97816 */ /* 0x000fe200000000b9 */
[----:B------:R-:W-:Y:S01]  /*7010*/  MUFU.EX2 R107, R107 ;  /* 0x0000006b006b7308 */ /* 0x000fe20000000800 */
[----:B------:R-:W-:Y:S02]  /*7020*/  ISETP.GE.U32.AND P1, PT, R6, R161, PT ;  /* 0x000000a10600720c */ /* 0x000fe40003f26070 */
[----:B-1----:R-:W-:Y:S01]  /*7030*/  F2FP.PACK_AB R180, R63, R222 ;  /* 0x000000de3fb4723e */ /* 0x002fe200000000ff */
[----:B------:R-:W-:Y:S01]  /*7040*/  @!P5 HADD2 R34, -R185.H0_H0, -RZ.H0_H0 ;  /* 0xa00000ffb922d230 */ /* 0x000fe20000000900 */
[----:B------:R-:W-:Y:S01]  /*7050*/  LOP3.LUT R132, R77, UR25, R148, 0x96, !PT ;  /* 0x000000194d847c12 */ /* 0x000fe2000f8e9694 */
[----:B------:R-:W-:Y:S01]  /*7060*/  LDSM.16.MT88.4 R160, [R208+0xa000] ;  /* 0x00a00000d0a0783b */ /* 0x000fe20000004200 */
[----:B------:R-:W-:Y:S01]  /*7070*/  PRMT R179, R180, 0x7632, R179 ;  /* 0x00007632b4b37816 */ /* 0x000fe200000000b3 */
[----:B------:R-:W-:Y:S01]  /*7080*/  MUFU.EX2 R243, R243 ;  /* 0x000000f300f37308 */ /* 0x000fe20000000800 */
[----:B------:R-:W-:-:S02]  /*7090*/  LOP3.LUT R51, R152, 0xff, RZ, 0xc0, !PT ;  /* 0x000000ff98337812 */ /* 0x000fc400078ec0ff */
[----:B------:R-:W-:Y:S01]  /*70a0*/  LOP3.LUT R148, R76, 0xffff, RZ, 0xc0, !PT ;  /* 0x0000ffff4c947812 */ /* 0x000fe200078ec0ff */
[----:B------:R-:W-:Y:S01]  /*70b0*/  @!P6 HADD2 R31, -R179.H0_H0, -RZ.H0_H0 ;  /* 0xa00000ffb31fe230 */ /* 0x000fe20000000900 */
[----:B------:R-:W-:Y:S01]  /*70c0*/  PRMT R77, R186, 0x5410, R185 ;  /* 0x00005410ba4d7816 */ /* 0x000fe200000000b9 */
[----:B------:R-:W-:Y:S01]  /*70d0*/  @!P1 HADD2 R32, -R180.H0_H0, -RZ.H0_H0 ;  /* 0xa00000ffb4209230 */ /* 0x000fe20000000900 */
[----:B------:R-:W-:Y:S02]  /*70e0*/  @!P2 PRMT R186, R33, 0x5410, RZ ;  /* 0x0000541021baa816 */ /* 0x000fe400000000ff */
[----:B------:R-:W-:Y:S01]  /*70f0*/  @!P5 PRMT R185, R34, 0x5410, RZ ;  /* 0x0000541022b9d816 */ /* 0x000fe200000000ff */
[----:B------:R-:W-:Y:S01]  /*7100*/  FFMA.FTZ R34, R127, c[0x0][0x23c], -R80 ;  /* 0x00008f007f227a23 */ /* 0x000fe20000010850 */
[----:B------:R-:W-:Y:S01]  /*7110*/  ISETP.GE.U32.AND P2, PT, R6, R51, PT ;  /* 0x000000330600720c */ /* 0x000fe20003f46070 */
[--C-:B------:R-:W-:Y:S01]  /*7120*/  FFMA.FTZ R127, R112, c[0x0][0x23c], -R75.reuse ;  /* 0x00008f00707f7a23 */ /* 0x100fe2000001084b */
[----:B------:R-:W-:Y:S01]  /*7130*/  LOP3.LUT R142, R167, UR25, R142, 0x96, !PT ;  /* 0x00000019a78e7c12 */ /* 0x000fe2000f8e968e */
[----:B------:R-:W-:Y:S01]  /*7140*/  FFMA.FTZ R112, R100, c[0x0][0x23c], -R75 ;  /* 0x00008f0064707a23 */ /* 0x000fe2000001084b */
[----:B------:R-:W-:Y:S01]  /*7150*/  LOP3.LUT R149, R76, 0xff, RZ, 0xc0, !PT ;  /* 0x000000ff4c957812 */ /* 0x000fe200078ec0ff */
[----:B------:R-:W1:Y:S01]  /*7160*/  MUFU.EX2 R34, R34 ;  /* 0x0000002200227308 */ /* 0x000e620000000800 */
[----:B------:R-:W-:-:S02]  /*7170*/  SHF.R.U32.HI R147, RZ, 0x10, R76 ;  /* 0x00000010ff937819 */ /* 0x000fc4000001164c */
[----:B------:R-:W-:Y:S02]  /*7180*/  SHF.R.U32.HI R146, RZ, 0x18, R76 ;  /* 0x00000018ff927819 */ /* 0x000fe4000001164c */
[----:B------:R-:W-:Y:S02]  /*7190*/  PRMT R76, R180, 0x5410, R179 ;  /* 0x00005410b44c7816 */ /* 0x000fe400000000b3 */
[----:B------:R-:W-:Y:S01]  /*71a0*/  @!P6 PRMT R179, R31, 0x5410, RZ ;  /* 0x000054101fb3e816 */ /* 0x000fe200000000ff */
[----:B------:R-:W-:Y:S01]  /*71b0*/  MUFU.EX2 R127, R127 ;  /* 0x0000007f007f7308 */ /* 0x000fe20000000800 */
[----:B------:R-:W-:Y:S02]  /*71c0*/  SHF.R.U32.HI R51, RZ, 0x10, R142 ;  /* 0x00000010ff337819 */ /* 0x000fe4000001168e */
[----:B------:R-:W-:Y:S02]  /*71d0*/  LOP3.LUT R31, R142, 0xffff, RZ, 0xc0, !PT ;  /* 0x0000ffff8e1f7812 */ /* 0x000fe400078ec0ff */
[----:B------:R-:W-:-:S02]  /*71e0*/  ISETP.GE.U32.AND P5, PT, R6, R159, PT ;  /* 0x0000009f0600720c */ /* 0x000fc40003fa6070 */
[----:B------:R-:W-:Y:S01]  /*71f0*/  @!P1 PRMT R180, R32, 0x5410, RZ ;  /* 0x0000541020b49816 */ /* 0x000fe200000000ff */
[----:B------:R-:W-:Y:S01]  /*7200*/  FFMA.FTZ R32, R45, c[0x0][0x23c], -R75 ;  /* 0x00008f002d207a23 */ /* 0x000fe2000001084b */
[----:B------:R-:W-:Y:S01]  /*7210*/  F2FP.PACK_AB R182, R215, R216 ;  /* 0x000000d8d7b6723e */ /* 0x000fe200000000ff */
[----:B------:R-:W-:Y:S01]  /*7220*/  MUFU.EX2 R112, R112 ;  /* 0x0000007000707308 */ /* 0x000fe20000000800 */
[----:B------:R-:W-:Y:S02]  /*7230*/  LOP3.LUT R33, R142, 0xff, RZ, 0xc0, !PT ;  /* 0x000000ff8e217812 */ /* 0x000fe400078ec0ff */
[----:B------:R-:W-:Y:S01]  /*7240*/  LOP3.LUT R51, R51, 0xff, RZ, 0xc0, !PT ;  /* 0x000000ff33337812 */ /* 0x000fe200078ec0ff */
[----:B------:R-:W-:Y:S01]  /*7250*/  @!P2 HADD2 R50, -R182.H0_H0, -RZ.H0_H0 ;  /* 0xa00000ffb632a230 */ /* 0x000fe20000000900 */
[----:B------:R-:W-:Y:S02]  /*7260*/  SHF.R.U32.HI R31, RZ, 0x8, R31 ;  /* 0x00000008ff1f7819 */ /* 0x000fe4000001161f */
[----:B------:R-:W-:Y:S01]  /*7270*/  PRMT R181, R182, 0x7632, R181 ;  /* 0x00007632b6b57816 */ /* 0x000fe200000000b5 */
[----:B------:R-:W-:Y:S01]  /*7280*/  MUFU.EX2 R32, R32 ;  /* 0x0000002000207308 */ /* 0x000fe20000000800 */
[----:B------:R-:W-:-:S02]  /*7290*/  ISETP.GE.U32.AND P1, PT, R6, R33, PT ;  /* 0x000000210600720c */ /* 0x000fc40003f26070 */
[----:B------:R-:W-:Y:S01]  /*72a0*/  ISETP.GE.U32.AND P6, PT, R6, R51, PT ;  /* 0x000000330600720c */ /* 0x000fe20003fc6070 */
[----:B------:R-:W-:Y:S01]  /*72b0*/  @!P5 HADD2 R49, -R181.H0_H0, -RZ.H0_H0 ;  /* 0xa00000ffb531d230 */ /* 0x000fe20000000900 */
[----:B------:R-:W-:Y:S02]  /*72c0*/  LOP3.LUT R51, R31, 0xffff, RZ, 0xc0, !PT ;  /* 0x0000ffff1f337812 */ /* 0x000fe400078ec0ff */
[----:B------:R-:W-:Y:S01]  /*72d0*/  PRMT R31, R182, 0x5410, R181 ;  /* 0x00005410b61f7816 */ /* 0x000fe200000000b5 */
[----:B------:R1:W2:Y:S01]  /*72e0*/  MUFU.EX2 R33, R124 ;  /* 0x0000007c00217308 */ /* 0x0002a20000000800 */
[----:B------:R-:W-:Y:S02]  /*72f0*/  @!P2 PRMT R182, R50, 0x5410, RZ ;  /* 0x0000541032b6a816 */ /* 0x000fe400000000ff */
[----:B------:R-:W-:Y:S02]  /*7300*/  ISETP.GE.U32.AND P2, PT, R6, R51, PT ;  /* 0x000000330600720c */ /* 0x000fe40003f46070 */
[----:B------:R-:W-:-:S02]  /*7310*/  LOP3.LUT R140, R166, 0xffff, RZ, 0xc0, !PT ;  /* 0x0000ffffa68c7812 */ /* 0x000fc400078ec0ff */
[----:B------:R-:W-:Y:S02]  /*7320*/  @!P5 PRMT R181, R49, 0x5410, RZ ;  /* 0x0000541031b5d816 */ /* 0x000fe400000000ff */
[----:B------:R-:W-:Y:S01]  /*7330*/  SHF.R.U32.HI R49, RZ, 0x18, R142 ;  /* 0x00000018ff317819 */ /* 0x000fe2000001168e */
[----:B------:R-:W-:Y:S01]  /*7340*/  FFMA.FTZ R142, R39, c[0x0][0x23c], -R80 ;  /* 0x00008f00278e7a23 */ /* 0x000fe20000010850 */
[----:B------:R-:W-:Y:S02]  /*7350*/  SHF.R.U32.HI R140, RZ, 0x8, R140 ;  /* 0x00000008ff8c7819 */ /* 0x000fe4000001168c */
[----:B------:R-:W-:Y:S02]  /*7360*/  ISETP.GE.U32.AND P5, PT, R6, R49, PT ;  /* 0x000000310600720c */ /* 0x000fe40003fa6070 */
[----:B------:R-:W-:Y:S01]  /*7370*/  LOP3.LUT R157, R166, 0xff, RZ, 0xc0, !PT ;  /* 0x000000ffa69d7812 */ /* 0x000fe200078ec0ff */
[----:B------:R-:W-:Y:S01]  /*7380*/  MUFU.EX2 R142, R142 ;  /* 0x0000008e008e7308 */ /* 0x000fe20000000800 */
[----:B-1----:R-:W-:Y:S01]  /*7390*/  F2FP.PACK_AB R124, R34, R35 ;  /* 0x00000023227c723e */ /* 0x002fe200000000ff */
[----:B--2---:R-:W-:Y:S01]  /*73a0*/  FADD.FTZ R238, R33, R32 ;  /* 0x0000002021ee7221 */ /* 0x004fe20000010000 */
[----:B------:R-:W-:-:S02]  /*73b0*/  F2FP.PACK_AB R178, R32, R33 ;  /* 0x0000002120b2723e */ /* 0x000fc400000000ff */
[----:B------:R-:W-:Y:S01]  /*73c0*/  PRMT R115, R124, 0x7632, R115 ;  /* 0x000076327c737816 */ /* 0x000fe20000000073 */
[----:B------:R-:W-:Y:S01]  /*73d0*/  @!P1 HADD2 R48, -R124.H0_H0, -RZ.H0_H0 ;  /* 0xa00000ff7c309230 */ /* 0x000fe20000000900 */
[----:B------:R-:W-:Y:S01]  /*73e0*/  LOP3.LUT R51, R140, 0xffff, RZ, 0xc0, !PT ;  /* 0x0000ffff8c337812 */ /* 0x000fe200078ec0ff */
[----:B------:R-:W-:Y:S01]  /*73f0*/  @!P6 HADD2 R46, -R178.H0_H0, -RZ.H0_H0 ;  /* 0xa00000ffb22ee230 */ /* 0x000fe20000000900 */
[----:B------:R-:W-:Y:S01]  /*7400*/  PRMT R49, R124, 0x5410, R115 ;  /* 0x000054107c317816 */ /* 0x000fe20000000073 */
[----:B------:R-:W-:Y:S01]  /*7410*/  @!P2 HADD2 R47, -R115.H0_H0, -RZ.H0_H0 ;  /* 0xa00000ff732fa230 */ /* 0x000fe20000000900 */
[----:B------:R-:W-:Y:S01]  /*7420*/  PRMT R177, R178, 0x7632, R177 ;  /* 0x00007632b2b17816 */ /* 0x000fe200000000b1 */
[----:B------:R-:W-:Y:S01]  /*7430*/  FADD.FTZ R241, R69, R238 ;  /* 0x000000ee45f17221 */ /* 0x000fe20000010000 */
[----:B------:R-:W-:Y:S01]  /*7440*/  @!P1 PRMT R124, R48, 0x5410, RZ ;  /* 0x00005410307c9816 */ /* 0x000fe200000000ff */
[----:B------:R-:W-:Y:S01]  /*7450*/  FFMA.FTZ R48, R44, c[0x0][0x23c], -R75 ;  /* 0x00008f002c307a23 */ /* 0x000fe2000001084b */
[----:B------:R-:W-:Y:S01]  /*7460*/  @!P2 PRMT R115, R47, 0x5410, RZ ;  /* 0x000054102f73a816 */ /* 0x000fe200000000ff */
[----:B------:R-:W-:Y:S01]  /*7470*/  @!P5 HADD2 R45, -R177.H0_H0, -RZ.H0_H0 ;  /* 0xa00000ffb12dd230 */ /* 0x000fe20000000900 */
[----:B------:R-:W-:Y:S01]  /*7480*/  SHF.R.U32.HI R87, RZ, 0x18, R166 ;  /* 0x00000018ff577819 */ /* 0x000fe200000116a6 */
[----:B------:R-:W1:Y:S01]  /*7490*/  MUFU.EX2 R140, R48 ;  /* 0x00000030008c7308 */ /* 0x000e620000000800 */
[----:B------:R-:W-:-:S02]  /*74a0*/  ISETP.GE.U32.AND P1, PT, R6, R157, PT ;  /* 0x0000009d0600720c */ /* 0x000fc40003f26070 */
[----:B------:R-:W-:Y:S02]  /*74b0*/  ISETP.GE.U32.AND P2, PT, R6, R51, PT ;  /* 0x000000330600720c */ /* 0x000fe40003f46070 */
[----:B------:R-:W-:Y:S02]  /*74c0*/  PRMT R47, R178, 0x5410, R177 ;  /* 0x00005410b22f7816 */ /* 0x000fe400000000b1 */
[----:B------:R-:W-:Y:S02]  /*74d0*/  @!P6 PRMT R178, R46, 0x5410, RZ ;  /* 0x000054102eb2e816 */ /* 0x000fe400000000ff */
[----:B------:R-:W-:Y:S02]  /*74e0*/  SHF.R.U32.HI R86, RZ, 0x10, R166 ;  /* 0x00000010ff567819 */ /* 0x000fe400000116a6 */
[----:B------:R-:W-:Y:S02]  /*74f0*/  F2FP.PACK_AB R174, R143, R68 ;  /* 0x000000448fae723e */ /* 0x000fe400000000ff */
[----:B------:R-:W-:Y:S01]  /*7500*/  ISETP.GE.U32.AND P6, PT, R6, R87, PT ;  /* 0x000000570600720c */ /* 0x000fe20003fc6070 */
[--C-:B------:R-:W-:Y:S01]  /*7510*/  FFMA.FTZ R87, R131, c[0x0][0x23c], -R80.reuse ;  /* 0x00008f0083577a23 */ /* 0x100fe20000010850 */
[----:B------:R-:W-:Y:S01]  /*7520*/  PRMT R173, R174, 0x7632, R173 ;  /* 0x00007632aead7816 */ /* 0x000fe200000000ad */
[----:B------:R-:W-:Y:S01]  /*7530*/  @!P1 HADD2 R44, -R174.H0_H0, -RZ.H0_H0 ;  /* 0xa00000ffae2c9230 */ /* 0x000fe20000000900 */
[----:B------:R-:W-:Y:S01]  /*7540*/  LOP3.LUT R51, R86, 0xff, RZ, 0xc0, !PT ;  /* 0x000000ff56337812 */ /* 0x000fe200078ec0ff */
[----:B------:R-:W-:Y:S01]  /*7550*/  FFMA.FTZ R86, R145, c[0x0][0x23c], -R80 ;  /* 0x00008f0091567a23 */ /* 0x000fe20000010850 */
[----:B------:R-:W-:Y:S01]  /*7560*/  @!P5 PRMT R177, R45, 0x5410, RZ ;  /* 0x000054102db1d816 */ /* 0x000fe200000000ff */
[----:B------:R-:W2:Y:S01]  /*7570*/  MUFU.EX2 R87, R87 ;  /* 0x0000005700577308 */ /* 0x000ea20000000800 */
[----:B------:R-:W-:Y:S01]  /*7580*/  ISETP.GE.U32.AND P5, PT, R6, R51, PT ;  /* 0x000000330600720c */ /* 0x000fe20003fa6070 */
[----:B------:R-:W-:Y:S01]  /*7590*/  @!P2 HADD2 R38, -R173.H0_H0, -RZ.H0_H0 ;  /* 0xa00000ffad26a230 */ /* 0x000fe20000000900 */
[----:B------:R-:W-:-:S02]  /*75a0*/  LOP3.LUT R45, R144, 0xff, RZ, 0xc0, !PT ;  /* 0x000000ff902d7812 */ /* 0x000fc400078ec0ff */
[----:B------:R-:W-:Y:S02]  /*75b0*/  PRMT R46, R174, 0x5410, R173 ;  /* 0x00005410ae2e7816 */ /* 0x000fe400000000ad */
[----:B------:R-:W-:Y:S01]  /*75c0*/  @!P1 PRMT R174, R44, 0x5410, RZ ;  /* 0x000054102cae9816 */ /* 0x000fe200000000ff */
[----:B------:R-:W-:Y:S01]  /*75d0*/  MUFU.EX2 R86, R86 ;  /* 0x0000005600567308 */ /* 0x000fe20000000800 */
[----:B------:R-:W-:Y:S02]  /*75e0*/  @!P2 PRMT R173, R38, 0x5410, RZ ;  /* 0x0000541026ada816 */ /* 0x000fe400000000ff */
[----:B------:R-:W-:Y:S02]  /*75f0*/  ISETP.GE.U32.AND P1, PT, R6, R45, PT ;  /* 0x0000002d0600720c */ /* 0x000fe40003f26070 */
[----:B------:R-:W-:Y:S02]  /*7600*/  LOP3.LUT R38, R144, 0xffff, RZ, 0xc0, !PT ;  /* 0x0000ffff90267812 */ /* 0x000fe400078ec0ff */
[C---:B-1----:R-:W-:Y:S01]  /*7610*/  F2FP.PACK_AB R176, R140.reuse, R69 ;  /* 0x000000458cb0723e */ /* 0x042fe200000000ff */
[----:B------:R-:W-:Y:S01]  /*7620*/  FADD.FTZ R140, R140, R241 ;  /* 0x000000f18c8c7221 */ /* 0x000fe20000010000 */
[----:B------:R-:W-:-:S02]  /*7630*/  SHF.R.U32.HI R45, RZ, 0x18, R144 ;  /* 0x00000018ff2d7819 */ /* 0x000fc40000011690 */
[----:B------:R-:W-:Y:S01]  /*7640*/  SHF.R.U32.HI R38, RZ, 0x8, R38 ;  /* 0x00000008ff267819 */ /* 0x000fe20000011626 */
[----:B------:R-:W-:Y:S01]  /*7650*/  @!P5 HADD2 R21, -R176.H0_H0, -RZ.H0_H0 ;  /* 0xa00000ffb015d230 */ /* 0x000fe20000000900 */
[----:B------:R-:W-:Y:S02]  /*7660*/  PRMT R175, R176, 0x7632, R175 ;  /* 0x00007632b0af7816 */ /* 0x000fe400000000af */
[----:B------:R-:W-:Y:S02]  /*7670*/  ISETP.GE.U32.AND P2, PT, R6, R45, PT ;  /* 0x0000002d0600720c */ /* 0x000fe40003f46070 */
[----:B------:R-:W-:Y:S01]  /*7680*/  LOP3.LUT R45, R38, 0xffff, RZ, 0xc0, !PT ;  /* 0x0000ffff262d7812 */ /* 0x000fe200078ec0ff */
[----:B------:R-:W-:Y:S01]  /*7690*/  @!P6 HADD2 R39, -R175.H0_H0, -RZ.H0_H0 ;  /* 0xa00000ffaf27e230 */ /* 0x000fe20000000900 */
[----:B--2---:R-:W-:Y:S01]  /*76a0*/  F2FP.PACK_AB R170, R87, R142 ;  /* 0x0000008e57aa723e */ /* 0x004fe200000000ff */
[----:B------:R-:W-:Y:S01]  /*76b0*/  FFMA.FTZ R38, R134, c[0x0][0x23c], -R75 ;  /* 0x00008f0086267a23 */ /* 0x000fe2000001084b */
[----:B------:R-:W-:-:S02]  /*76c0*/  PRMT R48, R176, 0x5410, R175 ;  /* 0x00005410b0307816 */ /* 0x000fc400000000af */
[----:B------:R-:W-:Y:S01]  /*76d0*/  @!P5 PRMT R176, R21, 0x5410, RZ ;  /* 0x0000541015b0d816 */ /* 0x000fe200000000ff */
[----:B------:R-:W-:Y:S01]  /*76e0*/  FFMA.FTZ R21, R29, c[0x0][0x23c], -R80 ;  /* 0x00008f001d157a23 */ /* 0x000fe20000010850 */
[----:B------:R-:W-:Y:S01]  /*76f0*/  ISETP.GE.U32.AND P5, PT, R6, R45, PT ;  /* 0x0000002d0600720c */ /* 0x000fe20003fa6070 */
[----:B------:R-:W-:Y:S01]  /*7700*/  @!P1 HADD2 R20, -R170.H0_H0, -RZ.H0_H0 ;  /* 0xa00000ffaa149230 */ /* 0x000fe20000000900 */
[----:B------:R-:W-:Y:S01]  /*7710*/  PRMT R169, R170, 0x7632, R169 ;  /* 0x00007632aaa97816 */ /* 0x000fe200000000a9 */
[----:B------:R-:W1:Y:S01]  /*7720*/  MUFU.EX2 R38, R38 ;  /* 0x0000002600267308 */ /* 0x000e620000000800 */
[----:B------:R-:W-:Y:S01]  /*7730*/  @!P6 PRMT R175, R39, 0x5410, RZ ;  /* 0x0000541027afe816 */ /* 0x000fe200000000ff */
[----:B------:R-:W-:Y:S01]  /*7740*/  FFMA.FTZ R39, R28, c[0x0][0x23c], -R75 ;  /* 0x00008f001c277a23 */ /* 0x000fe2000001084b */
[----:B------:R-:W-:Y:S02]  /*7750*/  PRMT R44, R170, 0x5410, R169 ;  /* 0x00005410aa2c7816 */ /* 0x000fe400000000a9 */
[----:B------:R-:W-:Y:S01]  /*7760*/  @!P1 PRMT R170, R20, 0x5410, RZ ;  /* 0x0000541014aa9816 */ /* 0x000fe200000000ff */
[----:B------:R-:W-:Y:S01]  /*7770*/  FFMA.FTZ R20, R26, c[0x0][0x23c], -R75 ;  /* 0x00008f001a147a23 */ /* 0x000fe2000001084b */
[----:B------:R-:W-:Y:S01]  /*7780*/  SHF.R.U32.HI R133, RZ, 0x8, R133 ;  /* 0x00000008ff857819 */ /* 0x000fe20000011685 */
[----:B------:R-:W2:Y:S01]  /*7790*/  MUFU.EX2 R21, R21 ;  /* 0x0000001500157308 */ /* 0x000ea20000000800 */
[----:B------:R-:W-:Y:S01]  /*77a0*/  LOP3.LUT R137, R137, 0xff, RZ, 0xc0, !PT ;  /* 0x000000ff89897812 */ /* 0x000fe200078ec0ff */
[----:B------:R-:W-:Y:S01]  /*77b0*/  @!P5 HADD2 R30, -R169.H0_H0, -RZ.H0_H0 ;  /* 0xa00000ffa91ed230 */ /* 0x000fe20000000900 */
[----:B------:R-:W-:-:S02]  /*77c0*/  LOP3.LUT R133, R133, 0xffff, RZ, 0xc0, !PT ;  /* 0x0000ffff85857812 */ /* 0x000fc400078ec0ff */
[----:B------:R-:W-:Y:S02]  /*77d0*/  ISETP.GE.U32.AND P1, PT, R6, R137, PT ;  /* 0x000000890600720c */ /* 0x000fe40003f26070 */
[----:B------:R-:W-:Y:S01]  /*77e0*/  @!P5 PRMT R169, R30, 0x5410, RZ ;  /* 0x000054101ea9d816 */ /* 0x000fe200000000ff */
[----:B------:R-:W-:Y:S01]  /*77f0*/  MUFU.EX2 R39, R39 ;  /* 0x0000002700277308 */ /* 0x000fe20000000800 */
[----:B------:R-:W-:Y:S02]  /*7800*/  ISETP.GE.U32.AND P5, PT, R6, R133, PT ;  /* 0x000000850600720c */ /* 0x000fe40003fa6070 */
[----:B------:R-:W-:Y:S02]  /*7810*/  F2FP.PACK_AB R65, R214, R107 ;  /* 0x0000006bd641723e */ /* 0x000fe400000000ff */
[----:B-1----:R-:W-:Y:S02]  /*7820*/  F2FP.PACK_AB R172, R38, R127 ;  /* 0x0000007f26ac723e */ /* 0x002fe400000000ff */
[----:B------:R-:W-:Y:S01]  /*7830*/  PRMT R64, R65, 0x7632, R64 ;  /* 0x0000763241407816 */ /* 0x000fe20000000040 */
[----:B------:R-:W1:Y:S01]  /*7840*/  MUFU.EX2 R20, R20 ;  /* 0x0000001400147308 */ /* 0x000e620000000800 */
[----:B--2---:R-:W-:-:S02]  /*7850*/  F2FP.PACK_AB R166, R21, R86 ;  /* 0x0000005615a6723e */ /* 0x004fc400000000ff */
[----:B------:R-:W-:Y:S02]  /*7860*/  PRMT R30, R65, 0x5410, R64 ;  /* 0x00005410411e7816 */ /* 0x000fe40000000040 */
[C---:B------:R-:W-:Y:S01]  /*7870*/  PRMT R165, R166.reuse, 0x7632, R165 ;  /* 0x00007632a6a57816 */ /* 0x040fe200000000a5 */
[----:B------:R-:W-:Y:S01]  /*7880*/  @!P4 HADD2 R27, -R166.H0_H0, -RZ.H0_H0 ;  /* 0xa00000ffa61bc230 */ /* 0x000fe20000000900 */
[----:B------:R-:W-:Y:S02]  /*7890*/  SHF.R.U32.HI R144, RZ, 0x10, R144 ;  /* 0x00000010ff907819 */ /* 0x000fe40000011690 */
[----:B------:R-:W-:Y:S01]  /*78a0*/  PRMT R137, R166, 0x5410, R165 ;  /* 0x00005410a6897816 */ /* 0x000fe200000000a5 */
[----:B------:R-:W-:Y:S01]  /*78b0*/  @!P5 HADD2 R26, -R165.H0_H0, -RZ.H0_H0 ;  /* 0xa00000ffa51ad230 */ /* 0x000fe20000000900 */
[----:B------:R-:W-:Y:S02]  /*78c0*/  @!P4 PRMT R166, R27, 0x5410, RZ ;  /* 0x000054101ba6c816 */ /* 0x000fe400000000ff */
[----:B------:R-:W-:-:S02]  /*78d0*/  LOP3.LUT R27, R129, 0xff, RZ, 0xc0, !PT ;  /* 0x000000ff811b7812 */ /* 0x000fc400078ec0ff */
[----:B------:R-:W-:Y:S02]  /*78e0*/  @!P5 PRMT R165, R26, 0x5410, RZ ;  /* 0x000054101aa5d816 */ /* 0x000fe400000000ff */
[----:B-1----:R-:W-:Y:S02]  /*78f0*/  F2FP.PACK_AB R168, R20, R39 ;  /* 0x0000002714a8723e */ /* 0x002fe400000000ff */
[----:B------:R-:W-:Y:S02]  /*7900*/  ISETP.GE.U32.AND P5, PT, R6, R27, PT ;  /* 0x0000001b0600720c */ /* 0x000fe40003fa6070 */
[C---:B------:R-:W-:Y:S01]  /*7910*/  PRMT R167, R168.reuse, 0x7632, R167 ;  /* 0x00007632a8a77816 */ /* 0x040fe200000000a7 */
[----:B------:R-:W-:Y:S01]  /*7920*/  @!P1 HADD2 R25, -R168.H0_H0, -RZ.H0_H0 ;  /* 0xa00000ffa8199230 */ /* 0x000fe20000000900 */
[----:B------:R-:W-:Y:S02]  /*7930*/  SHF.R.U32.HI R26, RZ, 0x10, R129 ;  /* 0x00000010ff1a7819 */ /* 0x000fe40000011681 */
[----:B------:R-:W-:Y:S01]  /*7940*/  PRMT R150, R168, 0x5410, R167 ;  /* 0x00005410a8967816 */ /* 0x000fe200000000a7 */
[----:B------:R-:W-:Y:S01]  /*7950*/  @!P3 HADD2 R24, -R167.H0_H0, -RZ.H0_H0 ;  /* 0xa00000ffa718b230 */ /* 0x000fe20000000900 */
[----:B------:R-:W-:-:S02]  /*7960*/  @!P1 PRMT R168, R25, 0x5410, RZ ;  /* 0x0000541019a89816 */ /* 0x000fc400000000ff */
[----:B------:R-:W-:Y:S02]  /*7970*/  LOP3.LUT R25, R129, 0xffff, RZ, 0xc0, !PT ;  /* 0x0000ffff81197812 */ /* 0x000fe400078ec0ff */
[----:B------:R-:W-:Y:S01]  /*7980*/  @!P3 PRMT R167, R24, 0x5410, RZ ;  /* 0x0000541018a7b816 */ /* 0x000fe200000000ff */
[----:B------:R-:W-:Y:S01]  /*7990*/  @!P5 HADD2 R19, -R65.H0_H0, -RZ.H0_H0 ;  /* 0xa00000ff4113d230 */ /* 0x000fe20000000900 */
[----:B------:R-:W-:Y:S02]  /*79a0*/  SHF.R.U32.HI R25, RZ, 0x8, R25 ;  /* 0x00000008ff197819 */ /* 0x000fe40000011619 */
[----:B------:R-:W-:Y:S02]  /*79b0*/  PRMT R171, R172, 0x7632, R171 ;  /* 0x00007632acab7816 */ /* 0x000fe400000000ab */
[----:B------:R-:W-:Y:S02]  /*79c0*/  LOP3.LUT R25, R25, 0xffff, RZ, 0xc0, !PT ;  /* 0x0000ffff19197812 */ /* 0x000fe400078ec0ff */
[----:B------:R-:W-:Y:S01]  /*79d0*/  @!P5 PRMT R65, R19, 0x5410, RZ ;  /* 0x000054101341d816 */ /* 0x000fe200000000ff */
[----:B------:R-:W-:Y:S01]  /*79e0*/  @!P2 HADD2 R28, -R171.H0_H0, -RZ.H0_H0 ;  /* 0xa00000ffab1ca230 */ /* 0x000fe20000000900 */
[----:B------:R-:W-:-:S02]  /*79f0*/  ISETP.GE.U32.AND P3, PT, R6, R25, PT ;  /* 0x000000190600720c */ /* 0x000fc40003f66070 */
[----:B------:R-:W-:Y:S02]  /*7a00*/  LOP3.LUT R25, R26, 0xff, RZ, 0xc0, !PT ;  /* 0x000000ff1a197812 */ /* 0x000fe400078ec0ff */
[----:B------:R-:W-:Y:S02]  /*7a10*/  LOP3.LUT R19, R118, 0xff, RZ, 0xc0, !PT ;  /* 0x000000ff76137812 */ /* 0x000fe400078ec0ff */
[----:B------:R-:W-:Y:S02]  /*7a20*/  ISETP.GE.U32.AND P5, PT, R6, R25, PT ;  /* 0x000000190600720c */ /* 0x000fe40003fa6070 */
[----:B------:R-:W-:Y:S02]  /*7a30*/  LOP3.LUT R45, R144, 0xff, RZ, 0xc0, !PT ;  /* 0x000000ff902d7812 */ /* 0x000fe400078ec0ff */
[----:B------:R-:W-:Y:S02]  /*7a40*/  ISETP.GE.U32.AND P1, PT, R6, R67, PT ;  /* 0x000000430600720c */ /* 0x000fe40003f26070 */
[----:B------:R-:W-:Y:S01]  /*7a50*/  PRMT R154, R19, 0x5410, R114 ;  /* 0x00005410139a7816 */ /* 0x000fe20000000072 */
[----:B------:R-:W-:Y:S01]  /*7a60*/  @!P3 HADD2 R18, -R64.H0_H0, -RZ.H0_H0 ;  /* 0xa00000ff4012b230 */ /* 0x000fe20000000900 */
[----:B------:R-:W-:-:S02]  /*7a70*/  F2FP.PACK_AB R67, R207, R112 ;  /* 0x00000070cf43723e */ /* 0x000fc400000000ff */
[----:B------:R-:W-:Y:S02]  /*7a80*/  LOP3.LUT R19, R110, 0xff, RZ, 0xc0, !PT ;  /* 0x000000ff6e137812 */ /* 0x000fe400078ec0ff */
[----:B------:R-:W-:Y:S01]  /*7a90*/  SHF.R.U32.HI R25, RZ, 0x10, R103 ;  /* 0x00000010ff197819 */ /* 0x000fe20000011667 */
[----:B------:R-:W-:Y:S01]  /*7aa0*/  @!P5 HADD2 R17, -R67.H0_H0, -RZ.H0_H0 ;  /* 0xa00000ff4311d230 */ /* 0x000fe20000000900 */
[----:B------:R-:W-:Y:S02]  /*7ab0*/  ISETP.GE.U32.AND P6, PT, R6, R45, PT ;  /* 0x0000002d0600720c */ /* 0x000fe40003fc6070 */
[----:B------:R-:W-:Y:S02]  /*7ac0*/  PRMT R45, R172, 0x5410, R171 ;  /* 0x00005410ac2d7816 */ /* 0x000fe400000000ab */
[----:B------:R-:W-:Y:S02]  /*7ad0*/  @!P2 PRMT R171, R28, 0x5410, RZ ;  /* 0x000054101caba816 */ /* 0x000fe400000000ff */
[----:B------:R-:W-:Y:S01]  /*7ae0*/  SHF.R.U32.HI R28, RZ, 0x8, R113 ;  /* 0x00000008ff1c7819 */ /* 0x000fe20000011671 */
[----:B------:R-:W-:Y:S01]  /*7af0*/  IMAD R113, R6, 0x10000, R6 ;  /* 0x0001000006717824 */ /* 0x000fe200078e0206 */
[----:B------:R-:W-:-:S02]  /*7b00*/  SHF.R.U32.HI R129, RZ, 0x18, R129 ;  /* 0x00000018ff817819 */ /* 0x000fc40000011681 */
[----:B------:R-:W-:Y:S02]  /*7b10*/  PRMT R152, R19, 0x5410, R108 ;  /* 0x0000541013987816 */ /* 0x000fe4000000006c */
[----:B------:R-:W-:Y:S01]  /*7b20*/  SHF.R.U32.HI R56, RZ, 0x18, R103 ;  /* 0x00000018ff387819 */ /* 0x000fe20000011667 */
[----:B------:R-:W-:Y:S01]  /*7b30*/  @!P6 HADD2 R29, -R172.H0_H0, -RZ.H0_H0 ;  /* 0xa00000ffac1de230 */ /* 0x000fe20000000900 */
[----:B------:R-:W-:Y:S02]  /*7b40*/  LOP3.LUT R25, R25, 0xff, RZ, 0xc0, !PT ;  /* 0x000000ff19197812 */ /* 0x000fe400078ec0ff */
[----:B------:R-:W-:Y:S02]  /*7b50*/  PRMT R66, R67, 0x7632, R66 ;  /* 0x0000763243427816 */ /* 0x000fe40000000042 */
[----:B------:R-:W-:Y:S02]  /*7b60*/  LOP3.LUT R19, R102, 0xffff, RZ, 0xc0, !PT ;  /* 0x0000ffff66137812 */ /* 0x000fe400078ec0ff */
[----:B------:R-:W-:-:S02]  /*7b70*/  @!P3 PRMT R64, R18, 0x5410, RZ ;  /* 0x000054101240b816 */ /* 0x000fc400000000ff */
[----:B------:R-:W-:Y:S02]  /*7b80*/  SHF.R.U32.HI R18, RZ, 0x10, R102 ;  /* 0x00000010ff127819 */ /* 0x000fe40000011666 */
[----:B------:R-:W-:Y:S02]  /*7b90*/  PRMT R114, R111, 0x5410, R28 ;  /* 0x000054106f727816 */ /* 0x000fe4000000001c */
[----:B------:R-:W-:Y:S02]  /*7ba0*/  ISETP.GE.U32.AND P3, PT, R6, R129, PT ;  /* 0x000000810600720c */ /* 0x000fe40003f66070 */
[----:B------:R-:W-:Y:S02]  /*7bb0*/  PRMT R56, R25, 0x5410, R56 ;  /* 0x0000541019387816 */ /* 0x000fe40000000038 */
[----:B------:R-:W-:Y:S02]  /*7bc0*/  SHF.R.U32.HI R24, RZ, 0x8, R128 ;  /* 0x00000008ff187819 */ /* 0x000fe40000011680 */
[----:B------:R-:W-:Y:S01]  /*7bd0*/  PRMT R28, R67, 0x5410, R66 ;  /* 0x00005410431c7816 */ /* 0x000fe20000000042 */
[----:B------:R-:W-:Y:S01]  /*7be0*/  HSET2.LE.AND R56, R56, R113, PT ;  /* 0x0000007138387233 */ /* 0x000fe20003803000 */
[----:B------:R-:W-:-:S02]  /*7bf0*/  LOP3.LUT R100, R102, 0xff, RZ, 0xc0, !PT ;  /* 0x000000ff66647812 */ /* 0x000fc400078ec0ff */
[----:B------:R-:W-:Y:S02]  /*7c00*/  SHF.R.U32.HI R19, RZ, 0x8, R19 ;  /* 0x00000008ff137819 */ /* 0x000fe40000011613 */
[----:B------:R-:W-:Y:S01]  /*7c10*/  SHF.R.U32.HI R25, RZ, 0x8, R130 ;  /* 0x00000008ff197819 */ /* 0x000fe20000011682 */
[----:B------:R-:W-:Y:S01]  /*7c20*/  @!P3 HADD2 R16, -R66.H0_H0, -RZ.H0_H0 ;  /* 0xa00000ff4210b230 */ /* 0x000fe20000000900 */
[----:B------:R-:W-:Y:S01]  /*7c30*/  @!P5 PRMT R67, R17, 0x5410, RZ ;  /* 0x000054101143d816 */ /* 0x000fe200000000ff */
[----:B------:R-:W1:Y:S01]  /*7c40*/  LDSM.16.MT88.4 R128, [R210+0x9000] ;  /* 0x00900000d280783b */ /* 0x000e620000004200 */
[----:B------:R-:W-:Y:S02]  /*7c50*/  SHF.R.U32.HI R17, RZ, 0x18, R102 ;  /* 0x00000018ff117819 */ /* 0x000fe40000011666 */
[----:B------:R-:W-:Y:S02]  /*7c60*/  LOP3.LUT R18, R18, 0xff, RZ, 0xc0, !PT ;  /* 0x000000ff12127812 */ /* 0x000fe400078ec0ff */
[----:B------:R-:W-:-:S02]  /*7c70*/  PRMT R100, R100, 0x5410, R19 ;  /* 0x0000541064647816 */ /* 0x000fc40000000013 */
[----:B------:R-:W-:Y:S02]  /*7c80*/  LOP3.LUT R19, R101, 0xffff, RZ, 0xc0, !PT ;  /* 0x0000ffff65137812 */ /* 0x000fe400078ec0ff */
[----:B------:R-:W-:Y:S02]  /*7c90*/  PRMT R18, R18, 0x5410, R17 ;  /* 0x0000541012127816 */ /* 0x000fe40000000011 */
[----:B------:R-:W-:Y:S02]  /*7ca0*/  SHF.R.U32.HI R17, RZ, 0x10, R101 ;  /* 0x00000010ff117819 */ /* 0x000fe40000011665 */
[----:B------:R-:W-:Y:S02]  /*7cb0*/  LOP3.LUT R147, R147, 0xff, RZ, 0xc0, !PT ;  /* 0x000000ff93937812 */ /* 0x000fe400078ec0ff */
[----:B------:R-:W-:Y:S02]  /*7cc0*/  LOP3.LUT R110, R101, 0xff, RZ, 0xc0, !PT ;  /* 0x000000ff656e7812 */ /* 0x000fe400078ec0ff */
[----:B------:R-:W-:-:S02]  /*7cd0*/  SHF.R.U32.HI R19, RZ, 0x8, R19 ;  /* 0x00000008ff137819 */ /* 0x000fc40000011613 */
[----:B------:R-:W-:Y:S02]  /*7ce0*/  LOP3.LUT R27, R103, 0xffff, RZ, 0xc0, !PT ;  /* 0x0000ffff671b7812 */ /* 0x000fe400078ec0ff */
[----:B------:R-:W-:Y:S02]  /*7cf0*/  SHF.R.U32.HI R108, RZ, 0x18, R101 ;  /* 0x00000018ff6c7819 */ /* 0x000fe40000011665 */
[----:B------:R-:W-:Y:S02]  /*7d00*/  LOP3.LUT R17, R17, 0xff, RZ, 0xc0, !PT ;  /* 0x000000ff11117812 */ /* 0x000fe400078ec0ff */
[----:B------:R-:W-:Y:S02]  /*7d10*/  PRMT R102, R147, 0x5410, R146 ;  /* 0x0000541093667816 */ /* 0x000fe40000000092 */
[----:B------:R-:W-:Y:S01]  /*7d20*/  PRMT R110, R110, 0x5410, R19 ;  /* 0x000054106e6e7816 */ /* 0x000fe20000000013 */
[----:B------:R-:W2:Y:S01]  /*7d30*/  LDSM.16.MT88.4 R144, [R208+0x9000] ;  /* 0x00900000d090783b */ /* 0x000ea20000004200 */
[----:B------:R-:W-:-:S02]  /*7d40*/  LOP3.LUT R19, R132, 0xffff, RZ, 0xc0, !PT ;  /* 0x0000ffff84137812 */ /* 0x000fc400078ec0ff */
[----:B------:R-:W-:Y:S02]  /*7d50*/  LOP3.LUT R58, R103, 0xff, RZ, 0xc0, !PT ;  /* 0x000000ff673a7812 */ /* 0x000fe400078ec0ff */
[----:B------:R-:W-:Y:S02]  /*7d60*/  SHF.R.U32.HI R27, RZ, 0x8, R27 ;  /* 0x00000008ff1b7819 */ /* 0x000fe4000001161b */
[----:B------:R-:W-:Y:S02]  /*7d70*/  PRMT R108, R17, 0x5410, R108 ;  /* 0x00005410116c7816 */ /* 0x000fe4000000006c */
[----:B------:R-:W-:Y:S02]  /*7d80*/  SHF.R.U32.HI R17, RZ, 0x10, R132 ;  /* 0x00000010ff117819 */ /* 0x000fe40000011684 */
[----:B------:R-:W-:Y:S02]  /*7d90*/  @!P3 PRMT R66, R16, 0x5410, RZ ;  /* 0x000054101042b816 */ /* 0x000fe400000000ff */
[----:B------:R-:W-:-:S02]  /*7da0*/  PRMT R24, R125, 0x5410, R24 ;  /* 0x000054107d187816 */ /* 0x000fc40000000018 */
[----:B------:R-:W-:Y:S02]  /*7db0*/  SHF.R.U32.HI R50, RZ, 0x8, R148 ;  /* 0x00000008ff327819 */ /* 0x000fe40000011694 */
[----:B------:R-:W-:Y:S02]  /*7dc0*/  LOP3.LUT R16, R132, 0xff, RZ, 0xc0, !PT ;  /* 0x000000ff84107812 */ /* 0x000fe400078ec0ff */
[----:B------:R-:W-:Y:S02]  /*7dd0*/  SHF.R.U32.HI R19, RZ, 0x8, R19 ;  /* 0x00000008ff137819 */ /* 0x000fe40000011613 */
[----:B------:R-:W-:Y:S02]  /*7de0*/  LOP3.LUT R26, R123, 0xff, RZ, 0xc0, !PT ;  /* 0x000000ff7b1a7812 */ /* 0x000fe400078ec0ff */
[----:B------:R-:W-:Y:S01]  /*7df0*/  PRMT R58, R58, 0x5410, R27 ;  /* 0x000054103a3a7816 */ /* 0x000fe2000000001b */
[----:B------:R-:W-:Y:S01]  /*7e00*/  HSET2.LE.AND R27, R102, R113, PT ;  /* 0x00000071661b7233 */ /* 0x000fe20003803000 */
[----:B------:R-:W-:-:S02]  /*7e10*/  LOP3.LUT R25, R25, 0xffff, RZ, 0xc0, !PT ;  /* 0x0000ffff19197812 */ /* 0x000fc400078ec0ff */
[----:B------:R-:W-:Y:S02]  /*7e20*/  SHF.R.U32.HI R132, RZ, 0x18, R132 ;  /* 0x00000018ff847819 */ /* 0x000fe40000011684 */
[----:B------:R-:W-:Y:S02]  /*7e30*/  LOP3.LUT R17, R17, 0xff, RZ, 0xc0, !PT ;  /* 0x000000ff11117812 */ /* 0x000fe400078ec0ff */
[----:B------:R-:W-:Y:S02]  /*7e40*/  PRMT R50, R149, 0x5410, R50 ;  /* 0x0000541095327816 */ /* 0x000fe40000000032 */
[----:B------:R-:W-:Y:S01]  /*7e50*/  PRMT R16, R16, 0x5410, R19 ;  /* 0x0000541010107816 */ /* 0x000fe20000000013 */
[--C-:B------:R-:W-:Y:S01]  /*7e60*/  HSET2.LE.AND R19, R24, R113.reuse, PT ;  /* 0x0000007118137233 */ /* 0x100fe20003803000 */
[----:B------:R-:W-:Y:S02]  /*7e70*/  PRMT R26, R26, 0x5410, R119 ;  /* 0x000054101a1a7816 */ /* 0x000fe40000000077 */
[----:B------:R-:W-:Y:S01]  /*7e80*/  ISETP.GE.U32.AND P3, PT, R6, R25, PT ;  /* 0x000000190600720c */ /* 0x000fe20003f66070 */
[--C-:B------:R-:W-:Y:S01]  /*7e90*/  HSET2.LE.AND R25, R58, R113.reuse, PT ;  /* 0x000000713a197233 */ /* 0x100fe20003803000 */
[----:B------:R-:W-:Y:S01]  /*7ea0*/  PRMT R24, R17, 0x5410, R132 ;  /* 0x0000541011187816 */ /* 0x000fe20000000084 */
[--C-:B------:R-:W-:Y:S01]  /*7eb0*/  HSET2.LE.AND R17, R50, R113.reuse, PT ;  /* 0x0000007132117233 */ /* 0x100fe20003803000 */
[----:B------:R-:W-:Y:S01]  /*7ec0*/  LOP3.LUT R97, R56, R97, RZ, 0xc0, !PT ;  /* 0x0000006138617212 */ /* 0x000fe200078ec0ff */
[--C-:B------:R-:W-:Y:S01]  /*7ed0*/  HSET2.LE.AND R26, R26, R113.reuse, PT ;  /* 0x000000711a1a7233 */ /* 0x100fe20003803000 */
[----:B------:R-:W3:Y:S01]  /*7ee0*/  LDSM.16.MT88.4 R56, [R210+0x9400] ;  /* 0x00940000d238783b */ /* 0x000ee20000004200 */
[--C-:B------:R-:W-:Y:S01]  /*7ef0*/  HSET2.LE.AND R50, R16, R113.reuse, PT ;  /* 0x0000007110327233 */ /* 0x100fe20003803000 */
[----:B------:R-:W-:Y:S01]  /*7f00*/  @!P6 PRMT R172, R29, 0x5410, RZ ;  /* 0x000054101dace816 */ /* 0x000fe200000000ff */
[----:B------:R-:W-:Y:S01]  /*7f10*/  HSET2.LE.AND R16, R24, R113, PT ;  /* 0x0000007118107233 */ /* 0x000fe20003803000 */
[----:B------:R-:W-:-:S02]  /*7f20*/  LOP3.LUT R96, R25, R96, RZ, 0xc0, !PT ;  /* 0x0000006019607212 */ /* 0x000fc400078ec0ff */
[----:B------:R-:W-:Y:S02]  /*7f30*/  LOP3.LUT R99, R26, R99, RZ, 0xc0, !PT ;  /* 0x000000631a637212 */ /* 0x000fe400078ec0ff */
[----:B------:R-:W-:Y:S02]  /*7f40*/  ISETP.GE.U32.AND P6, PT, R6, R155, PT ;  /* 0x0000009b0600720c */ /* 0x000fe40003fc6070 */
[----:B------:R-:W-:Y:S01]  /*7f50*/  LOP3.LUT R98, R19, R98, RZ, 0xc0, !PT ;  /* 0x0000006213627212 */ /* 0x000fe200078ec0ff */
[--C-:B------:R-:W-:Y:S01]  /*7f60*/  HSET2.LE.AND R19, R154, R113.reuse, PT ;  /* 0x000000719a137233 */ /* 0x100fe20003803000 */
[----:B------:R-:W-:Y:S01]  /*7f70*/  LOP3.LUT R26, R17, R46, RZ, 0xc0, !PT ;  /* 0x0000002e111a7212 */ /* 0x000fe200078ec0ff */
[--C-:B------:R-:W-:Y:S01]  /*7f80*/  HSET2.LE.AND R17, R18, R113.reuse, PT ;  /* 0x0000007112117233 */ /* 0x100fe20003803000 */
[----:B------:R-:W-:Y:S01]  /*7f90*/  LOP3.LUT R27, R27, R48, RZ, 0xc0, !PT ;  /* 0x000000301b1b7212 */ /* 0x000fe200078ec0ff */
[----:B------:R-:W-:Y:S01]  /*7fa0*/  HSET2.LE.AND R46, R108, R113, PT ;  /* 0x000000716c2e7233 */ /* 0x000fe20003803000 */
[----:B------:R-:W-:-:S02]  /*7fb0*/  LOP3.LUT R24, R50, R49, RZ, 0xc0, !PT ;  /* 0x0000003132187212 */ /* 0x000fc400078ec0ff */
[----:B------:R-:W-:Y:S01]  /*7fc0*/  LOP3.LUT R25, R16, R47, RZ, 0xc0, !PT ;  /* 0x0000002f10197212 */ /* 0x000fe200078ec0ff */
[----:B------:R-:W4:Y:S01]  /*7fd0*/  LDSM.16.MT88.4 R48, [R208+0x9400] ;  /* 0x00940000d030783b */ /* 0x000f220000004200 */
[----:B------:R-:W-:Y:S01]  /*7fe0*/  SHF.R.U32.HI R117, RZ, 0x8, R117 ;  /* 0x00000008ff757819 */ /* 0x000fe20000011675 */
[--C-:B------:R-:W-:Y:S01]  /*7ff0*/  HSET2.LE.AND R16, R100, R113.reuse, PT ;  /* 0x0000007164107233 */ /* 0x100fe20003803000 */
[----:B------:R-:W-:Y:S02]  /*8000*/  F2FP.PACK_AB R229, R230, R231 ;  /* 0x000000e7e6e5723e */ /* 0x000fe400000000ff */
[----:B------:R-:W-:Y:S01]  /*8010*/  PRMT R134, R116, 0x5410, R117 ;  /* 0x0000541074867816 */ /* 0x000fe20000000075 */
[-C--:B-1----:R-:W-:Y:S01]  /*8020*/  HMMA.16816.F32 R100, R24, R128.reuse, RZ ;  /* 0x000000801864723c */ /* 0x082fe200000018ff */
[----:B------:R-:W-:Y:S01]  /*8030*/  PRMT R228, R229, 0x7632, R228 ;  /* 0x00007632e5e47816 */ /* 0x000fe200000000e4 */
[----:B------:R-:W-:Y:S01]  /*8040*/  @!P6 HADD2 R15, -R229.H0_H0, -RZ.H0_H0 ;  /* 0xa00000ffe50fe230 */ /* 0x000fe20000000900 */
[----:B------:R-:W-:Y:S01]  /*8050*/  LOP3.LUT R135, R135, 0xff, RZ, 0xc0, !PT ;  /* 0x000000ff87877812 */ /* 0x000fe200078ec0ff */
[--C-:B------:R-:W-:Y:S01]  /*8060*/  HSET2.LE.AND R18, R134, R113.reuse, PT ;  /* 0x0000007186127233 */ /* 0x100fe20003803000 */
[----:B------:R-:W-:Y:S01]  /*8070*/  PRMT R29, R229, 0x5410, R228 ;  /* 0x00005410e51d7816 */ /* 0x000fe200000000e4 */
[----:B------:R-:W-:Y:S01]  /*8080*/  @!P3 HADD2 R14, -R228.H0_H0, -RZ.H0_H0 ;  /* 0xa00000ffe40eb230 */ /* 0x000fe20000000900 */
[----:B------:R-:W-:Y:S01]  /*8090*/  @!P6 PRMT R229, R15, 0x5410, RZ ;  /* 0x000054100fe5e816 */ /* 0x000fe200000000ff */
[C---:B------:R-:W-:Y:S01]  /*80a0*/  HMMA.16816.F32 R116, R96.reuse, R128, RZ ;  /* 0x000000806074723c */ /* 0x040fe200000018ff */
[----:B------:R-:W-:Y:S01]  /*80b0*/  LOP3.LUT R16, R16, R95, RZ, 0xc0, !PT ;  /* 0x0000005f10107212 */ /* 0x000fe200078ec0ff */
[--C-:B------:R-:W-:Y:S01]  /*80c0*/  HSET2.LE.AND R15, R110, R113.reuse, PT ;  /* 0x000000716e0f7233 */ /* 0x100fe20003803000 */
[----:B------:R-:W-:Y:S01]  /*80d0*/  LOP3.LUT R17, R17, R94, RZ, 0xc0, !PT ;  /* 0x0000005e11117212 */ /* 0x000fe200078ec0ff */
[--C-:B------:R-:W-:Y:S01]  /*80e0*/  HSET2.LE.AND R94, R114, R113.reuse, PT ;  /* 0x00000071725e7233 */ /* 0x100fe20003803000 */
[----:B------:R-:W-:Y:S01]  /*80f0*/  ISETP.GE.U32.AND P5, PT, R6, R135, PT ;  /* 0x000000870600720c */ /* 0x000fe20003fa6070 */
[----:B------:R-:W-:Y:S01]  /*8100*/  HSET2.LE.AND R95, R152, R113, PT ;  /* 0x00000071985f7233 */ /* 0x000fe20003803000 */
[----:B------:R-:W-:Y:S01]  /*8110*/  LOP3.LUT R18, R18, R93, RZ, 0xc0, !PT ;  /* 0x0000005d12127212 */ /* 0x000fe200078ec0ff */
[----:B--2---:R-:W-:Y:S01]  /*8120*/  HMMA.16816.F32 R132, R96, R144, RZ ;  /* 0x000000906084723c */ /* 0x004fe200000018ff */
[----:B------:R-:W-:-:S02]  /*8130*/  LOP3.LUT R19, R19, R92, RZ, 0xc0, !PT ;  /* 0x0000005c13137212 */ /* 0x000fc400078ec0ff */
[----:B------:R-:W-:Y:S02]  /*8140*/  ISETP.GE.U32.AND P4, PT, R6, R153, PT ;  /* 0x000000990600720c */ /* 0x000fe40003f86070 */
[----:B------:R-:W-:Y:S01]  /*8150*/  LOP3.LUT R92, R15, R44, RZ, 0xc0, !PT ;  /* 0x0000002c0f5c7212 */ /* 0x000fe200078ec0ff */
[----:B------:R-:W1:Y:S01]  /*8160*/  LDSM.16.MT88.4 R152, [R210+0xa000] ;  /* 0x00a00000d298783b */ /* 0x000e620000004200 */
[----:B------:R-:W-:Y:S01]  /*8170*/  LOP3.LUT R93, R46, R45, RZ, 0xc0, !PT ;  /* 0x0000002d2e5d7212 */ /* 0x000fe200078ec0ff */
[----:B------:R-:W-:Y:S01]  /*8180*/  HMMA.16816.F32 R108, R24, R144, RZ ;  /* 0x00000090186c723c */ /* 0x000fe200000018ff */
[----:B------:R-:W-:Y:S02]  /*8190*/  LOP3.LUT R94, R94, R137, RZ, 0xc0, !PT ;  /* 0x000000895e5e7212 */ /* 0x000fe400078ec0ff */
[----:B------:R-:W-:Y:S02]  /*81a0*/  LOP3.LUT R95, R95, R150, RZ, 0xc0, !PT ;  /* 0x000000965f5f7212 */ /* 0x000fe400078ec0ff */
[----:B------:R-:W-:-:S02]  /*81b0*/  LOP3.LUT R44, R43, 0xffff, RZ, 0xc0, !PT ;  /* 0x0000ffff2b2c7812 */ /* 0x000fc400078ec0ff */
[----:B------:R-:W-:Y:S01]  /*81c0*/  F2FP.PACK_AB R15, R232, R233 ;  /* 0x000000e9e80f723e */ /* 0x000fe200000000ff */
[-C--:B---3--:R-:W-:Y:S01]  /*81d0*/  HMMA.16816.F32 R116, R16, R56.reuse, R116 ;  /* 0x000000381074723c */ /* 0x088fe20000001874 */
[----:B------:R-:W-:Y:S02]  /*81e0*/  SHF.R.U32.HI R44, RZ, 0x8, R44 ;  /* 0x00000008ff2c7819 */ /* 0x000fe4000001162c */
[----:B------:R-:W-:Y:S02]  /*81f0*/  ISETP.GE.U32.AND P2, PT, R6, R151, PT ;  /* 0x000000970600720c */ /* 0x000fe40003f46070 */
[----:B------:R-:W-:Y:S02]  /*8200*/  @!P3 PRMT R228, R14, 0x5410, RZ ;  /* 0x000054100ee4b816 */ /* 0x000fe400000000ff */
[----:B------:R-:W-:Y:S01]  /*8210*/  F2FP.PACK_AB R14, R235, R236 ;  /* 0x000000eceb0e723e */ /* 0x000fe200000000ff */
[----:B------:R-:W-:Y:S01]  /*8220*/  HMMA.16816.F32 R100, R92, R56, R100 ;  /* 0x000000385c64723c */ /* 0x000fe20000001864 */
[----:B------:R-:W-:-:S02]  /*8230*/  LOP3.LUT R45, R43, 0xff, RZ, 0xc0, !PT ;  /* 0x000000ff2b2d7812 */ /* 0x000fc400078ec0ff */
[----:B------:R-:W-:Y:S02]  /*8240*/  SHF.R.U32.HI R121, RZ, 0x8, R121 ;  /* 0x00000008ff797819 */ /* 0x000fe40000011679 */
[----:B------:R-:W-:Y:S02]  /*8250*/  ISETP.GE.U32.AND P6, PT, R6, R45, PT ;  /* 0x0000002d0600720c */ /* 0x000fe40003fc6070 */
[C---:B------:R-:W-:Y:S01]  /*8260*/  PRMT R57, R15.reuse, 0x7610, R57 ;  /* 0x000076100f397816 */ /* 0x040fe20000000039 */
[-C--:B----4-:R-:W-:Y:S01]  /*8270*/  HMMA.16816.F32 R132, R16, R48.reuse, R132 ;  /* 0x000000301084723c */ /* 0x090fe20000001884 */
[----:B------:R-:W-:Y:S02]  /*8280*/  PRMT R56, R15, 0x7632, R56 ;  /* 0x000076320f387816 */ /* 0x000fe40000000038 */
[----:B------:R-:W-:Y:S01]  /*8290*/  LOP3.LUT R15, R44, 0xffff, RZ, 0xc0, !PT ;  /* 0x0000ffff2c0f7812 */ /* 0x000fe200078ec0ff */
[----:B------:R-:W-:Y:S01]  /*82a0*/  @!P5 HADD2 R13, -R57.H0_H0, -RZ.H0_H0 ;  /* 0xa00000ff390dd230 */ /* 0x000fe20000000900 */
[----:B------:R-:W-:Y:S01]  /*82b0*/  PRMT R114, R57, 0x5410, R56 ;  /* 0x0000541039727816 */ /* 0x000fe20000000038 */
[----:B------:R-:W-:Y:S01]  /*82c0*/  @!P2 HADD2 R12, -R56.H0_H0, -RZ.H0_H0 ;  /* 0xa00000ff380ca230 */ /* 0x000fe20000000900 */
[----:B------:R-:W-:Y:S01]  /*82d0*/  ISETP.GE.U32.AND P3, PT, R6, R15, PT ;  /* 0x0000000f0600720c */ /* 0x000fe20003f66070 */
[----:B------:R-:W-:Y:S01]  /*82e0*/  HMMA.16816.F32 R108, R92, R48, R108 ;  /* 0x000000305c6c723c */ /* 0x000fe2000000186c */
[----:B------:R-:W-:Y:S01]  /*82f0*/  @!P5 PRMT R57, R13, 0x5410, RZ ;  /* 0x000054100d39d816 */ /* 0x000fe200000000ff */
[----:B------:R-:W2:Y:S01]  /*8300*/  LDSM.16.MT88.4 R44, [R210+0xa400] ;  /* 0x00a40000d22c783b */ /* 0x000ea20000004200 */
[----:B------:R-:W-:-:S02]  /*8310*/  LOP3.LUT R13, R122, 0xff, RZ, 0xc0, !PT ;  /* 0x000000ff7a0d7812 */ /* 0x000fc400078ec0ff */
[----:B------:R-:W-:Y:S02]  /*8320*/  @!P2 PRMT R56, R12, 0x5410, RZ ;  /* 0x000054100c38a816 */ /* 0x000fe400000000ff */
[----:B------:R-:W-:Y:S01]  /*8330*/  PRMT R48, R14, 0x7632, R48 ;  /* 0x000076320e307816 */ /* 0x000fe20000000030 */
[----:B-1----:R-:W-:Y:S01]  /*8340*/  HMMA.16816.F32 R148, R96, R152, RZ ;  /* 0x000000986094723c */ /* 0x002fe200000018ff */
[----:B------:R-:W-:Y:S01]  /*8350*/  ISETP.GE.U32.AND P2, PT, R6, R13, PT ;  /* 0x0000000d0600720c */ /* 0x000fe20003f46070 */
[----:B------:R-:W-:Y:S01]  /*8360*/  IMAD.WIDE.U32 R12, R120, -0x326172a9, RZ ;  /* 0xcd9e8d57780c7825 */ /* 0x000fe200078e00ff */
[----:B------:R-:W-:Y:S01]  /*8370*/  PRMT R49, R14, 0x7610, R49 ;  /* 0x000076100e317816 */ /* 0x000fe20000000031 */
[----:B------:R-:W-:Y:S01]  /*8380*/  @!P3 HADD2 R10, -R48.H0_H0, -RZ.H0_H0 ;  /* 0xa00000ff300ab230 */ /* 0x000fe20000000900 */
[----:B------:R-:W-:Y:S02]  /*8390*/  SHF.R.U32.HI R15, RZ, 0x18, R43 ;  /* 0x00000018ff0f7819 */ /* 0x000fe4000001162b */
[----:B------:R-:W-:Y:S01]  /*83a0*/  PRMT R125, R49, 0x5410, R48 ;  /* 0x00005410317d7816 */ /* 0x000fe20000000030 */
[----:B------:R-:W-:Y:S01]  /*83b0*/  @!P6 HADD2 R11, -R49.H0_H0, -RZ.H0_H0 ;  /* 0xa00000ff310be230 */ /* 0x000fe20000000900 */
[----:B------:R-:W-:-:S02]  /*83c0*/  @!P3 PRMT R48, R10, 0x5410, RZ ;  /* 0x000054100a30b816 */ /* 0x000fc400000000ff */
[----:B------:R-:W-:Y:S02]  /*83d0*/  LOP3.LUT R158, R13, UR14, R158, 0x96, !PT ;  /* 0x0000000e0d9e7c12 */ /* 0x000fe4000f8e969e */
[----:B------:R-:W-:Y:S02]  /*83e0*/  LOP3.LUT R10, R139, UR7, R12, 0x96, !PT ;  /* 0x000000078b0a7c12 */ /* 0x000fe4000f8e960c */
[----:B------:R-:W-:Y:S01]  /*83f0*/  ISETP.GE.U32.AND P5, PT, R6, R15, PT ;  /* 0x0000000f0600720c */ /* 0x000fe20003fa6070 */
[----:B------:R-:W-:Y:S01]  /*8400*/  IMAD.WIDE.U32 R158, R158, -0x2daee0ad, RZ ;  /* 0xd2511f539e9e7825 */ /* 0x000fe200078e00ff */
[----:B------:R-:W-:Y:S02]  /*8410*/  LOP3.LUT R121, R121, 0xffff, RZ, 0xc0, !PT ;  /* 0x0000ffff79797812 */ /* 0x000fe400078ec0ff */
[----:B------:R-:W-:Y:S01]  /*8420*/  SHF.R.U32.HI R43, RZ, 0x10, R43 ;  /* 0x00000010ff2b7819 */ /* 0x000fe2000001162b */
[----:B------:R-:W-:Y:S01]  /*8430*/  IMAD.WIDE.U32 R14, R10, -0x2daee0ad, RZ ;  /* 0xd2511f530a0e7825 */ /* 0x000fe200078e00ff */
[----:B------:R-:W-:-:S02]  /*8440*/  ISETP.GE.U32.AND P3, PT, R6, R121, PT ;  /* 0x000000790600720c */ /* 0x000fc40003f66070 */
[----:B------:R-:W-:Y:S01]  /*8450*/  HMMA.16816.F32 R120, R24, R152, RZ ;  /* 0x000000981878723c */ /* 0x000fe200000018ff */
[----:B------:R-:W-:Y:S02]  /*8460*/  LOP3.LUT R156, R159, UR6, R156, 0x96, !PT ;  /* 0x000000069f9c7c12 */ /* 0x000fe4000f8e969c */
[----:B------:R-:W-:Y:S02]  /*8470*/  LOP3.LUT R10, R15, UR21, R158, 0x96, !PT ;  /* 0x000000150f0a7c12 */ /* 0x000fe4000f8e969e */
[----:B------:R-:W-:Y:S01]  /*8480*/  LOP3.LUT R136, R13, UR14, R136, 0x96, !PT ;  /* 0x0000000e0d887c12 */ /* 0x000fe2000f8e9688 */
[----:B------:R-:W-:Y:S01]  /*8490*/  IMAD.WIDE.U32 R156, R156, -0x326172a9, RZ ;  /* 0xcd9e8d579c9c7825 */ /* 0x000fe200078e00ff */
[----:B------:R-:W-:Y:S02]  /*84a0*/  LOP3.LUT R43, R43, 0xff, RZ, 0xc0, !PT ;  /* 0x000000ff2b2b7812 */ /* 0x000fe400078ec0ff */
[----:B------:R-:W-:Y:S01]  /*84b0*/  LOP3.LUT R12, R41, UR7, R12, 0x96, !PT ;  /* 0x00000007290c7c12 */ /* 0x000fe2000f8e960c */
[----:B------:R-:W-:Y:S01]  /*84c0*/  IMAD.WIDE.U32 R144, R10, -0x326172a9, RZ ;  /* 0xcd9e8d570a907825 */ /* 0x000fe200078e00ff */
[----:B------:R-:W-:Y:S01]  /*84d0*/  LOP3.LUT R138, R157, UR24, R138, 0x96, !PT ;  /* 0x000000189d8a7c12 */ /* 0x000fe2000f8e968a */
[----:B--2---:R-:W-:Y:S01]  /*84e0*/  HMMA.16816.F32 R148, R16, R44, R148 ;  /* 0x0000002c1094723c */ /* 0x004fe20000001894 */
[----:B------:R-:W-:Y:S01]  /*84f0*/  @!P6 PRMT R49, R11, 0x5410, RZ ;  /* 0x000054100b31e816 */ /* 0x000fe200000000ff */
[----:B------:R-:W-:Y:S01]  /*8500*/  IMAD.WIDE.U32 R136, R136, -0x2daee0ad, RZ ;  /* 0xd2511f5388887825 */ /* 0x000fe200078e00ff */
[----:B------:R-:W-:-:S02]  /*8510*/  LOP3.LUT R10, R145, UR20, R156, 0x96, !PT ;  /* 0x00000014910a7c12 */ /* 0x000fc4000f8e969c */
[----:B------:R-:W-:Y:S01]  /*8520*/  ISETP.GE.U32.AND P6, PT, R6, R43, PT ;  /* 0x0000002b0600720c */ /* 0x000fe20003fc6070 */
[----:B------:R-:W-:Y:S01]  /*8530*/  IMAD.WIDE.U32 R138, R138, -0x2daee0ad, RZ ;  /* 0xd2511f538a8a7825 */ /* 0x000fe200078e00ff */
[----:B------:R-:W-:-:S03]  /*8540*/  LOP3.LUT R42, R137, UR6, R42, 0x96, !PT ;  /* 0x00000006892a7c12 */ /* 0x000fc6000f8e962a */
[----:B------:R-:W-:Y:S01]  /*8550*/  IMAD.WIDE.U32 R128, R10, -0x2daee0ad, RZ ;  /* 0xd2511f530a807825 */ /* 0x000fe200078e00ff */
[----:B------:R-:W-:Y:S01]  /*8560*/  LOP3.LUT R14, R139, UR11, R14, 0x96, !PT ;  /* 0x0000000b8b0e7c12 */ /* 0x000fe2000f8e960e */
[----:B------:R-:W-:Y:S03]  /*8570*/  HMMA.16816.F32 R120, R92, R44, R120 ;  /* 0x0000002c5c78723c */ /* 0x000fe60000001878 */
[----:B------:R-:W-:-:S04]  /*8580*/  LOP3.LUT R10, R129, UR5, R138, 0x96, !PT ;  /* 0x00000005810a7c12 */ /* 0x000fc8000f8e968a */
[----:B------:R-:W-:-:S04]  /*8590*/  IMAD.WIDE.U32 R44, R14, -0x326172a9, RZ ;  /* 0xcd9e8d570e2c7825 */ /* 0x000fc800078e00ff */
[----:B------:R-:W-:Y:S01]  /*85a0*/  IMAD.WIDE.U32 R14, R10, -0x326172a9, RZ ;  /* 0xcd9e8d570a0e7825 */ /* 0x000fe200078e00ff */
[----:B------:R-:W-:-:S04]  /*85b0*/  LOP3.LUT R11, R45, UR8, R144, 0x96, !PT ;  /* 0x000000082d0b7c12 */ /* 0x000fc8000f8e9690 */
[----:B------:R-:W-:Y:S01]  /*85c0*/  LOP3.LUT R43, R15, UR25, R44, 0x96, !PT ;  /* 0x000000190f2b7c12 */ /* 0x000fe2000f8e962c */
[----:B------:R-:W-:Y:S01]  /*85d0*/  IMAD.WIDE.U32 R44, R42, -0x326172a9, RZ ;  /* 0xcd9e8d572a2c7825 */ /* 0x000fe200078e00ff */
[C---:B------:R-:W-:Y:S02]  /*85e0*/  LOP3.LUT R10, R14.reuse, 0xffff, RZ, 0xc0, !PT ;  /* 0x0000ffff0e0a7812 */ /* 0x040fe400078ec0ff */
[----:B------:R-:W-:Y:S02]  /*85f0*/  LOP3.LUT R153, R14, 0xff, RZ, 0xc0, !PT ;  /* 0x000000ff0e997812 */ /* 0x000fe400078ec0ff */
[--C-:B------:R-:W-:Y:S02]  /*8600*/  SHF.R.U32.HI R13, RZ, 0x10, R14.reuse ;  /* 0x00000010ff0d7819 */ /* 0x100fe4000001160e */
[----:B------:R-:W-:Y:S01]  /*8610*/  SHF.R.U32.HI R145, RZ, 0x18, R14 ;  /* 0x00000018ff917819 */ /* 0x000fe2000001160e */
[----:B------:R-:W-:Y:S01]  /*8620*/  IMAD.WIDE.U32 R14, R12, -0x2daee0ad, RZ ;  /* 0xd2511f530c0e7825 */ /* 0x000fe200078e00ff */
[----:B------:R-:W-:-:S02]  /*8630*/  LOP3.LUT R40, R45, UR24, R40, 0x96, !PT ;  /* 0x000000182d287c12 */ /* 0x000fc4000f8e9628 */
[----:B------:R-:W-:Y:S02]  /*8640*/  SHF.R.U32.HI R152, RZ, 0x10, R43 ;  /* 0x00000010ff987819 */ /* 0x000fe4000001162b */
[----:B------:R-:W-:Y:S01]  /*8650*/  LOP3.LUT R156, R15, UR21, R136, 0x96, !PT ;  /* 0x000000150f9c7c12 */ /* 0x000fe2000f8e9688 */
[----:B------:R-:W-:Y:S01]  /*8660*/  IMAD.WIDE.U32 R136, R40, -0x2daee0ad, RZ ;  /* 0xd2511f5328887825 */ /* 0x000fe200078e00ff */
[----:B------:R-:W-:-:S03]  /*8670*/  LOP3.LUT R152, R152, 0xff, RZ, 0xc0, !PT ;  /* 0x000000ff98987812 */ /* 0x000fc600078ec0ff */
[----:B------:R-:W-:Y:S01]  /*8680*/  IMAD.WIDE.U32 R156, R156, -0x326172a9, RZ ;  /* 0xcd9e8d579c9c7825 */ /* 0x000fe200078e00ff */
[----:B------:R-:W-:-:S03]  /*8690*/  LOP3.LUT R15, R137, UR11, R14, 0x96, !PT ;  /* 0x0000000b890f7c12 */ /* 0x000fc6000f8e960e */
[----:B------:R-:W-:Y:S01]  /*86a0*/  IMAD.WIDE.U32 R40, R11, -0x2daee0ad, RZ ;  /* 0xd2511f530b287825 */ /* 0x000fe200078e00ff */
[----:B------:R-:W-:-:S04]  /*86b0*/  LOP3.LUT R44, R157, UR20, R44, 0x96, !PT ;  /* 0x000000149d2c7c12 */ /* 0x000fc8000f8e962c */
[----:B------:R-:W-:Y:S01]  /*86c0*/  LOP3.LUT R14, R41, UR15, R128, 0x96, !PT ;  /* 0x0000000f290e7c12 */ /* 0x000fe2000f8e9680 */
[----:B------:R-:W-:Y:S01]  /*86d0*/  IMAD.WIDE.U32 R44, R44, -0x2daee0ad, RZ ;  /* 0xd2511f532c2c7825 */ /* 0x000fe200078e00ff */
[C---:B------:R-:W-:Y:S02]  /*86e0*/  LOP3.LUT R129, R40.reuse, 0xffff, RZ, 0xc0, !PT ;  /* 0x0000ffff28817812 */ /* 0x040fe400078ec0ff */
[----:B------:R-:W-:Y:S02]  /*86f0*/  LOP3.LUT R137, R40, 0xff, RZ, 0xc0, !PT ;  /* 0x000000ff28897812 */ /* 0x000fe400078ec0ff */
[----:B------:R-:W-:Y:S02]  /*8700*/  LOP3.LUT R12, R45, UR5, R136, 0x96, !PT ;  /* 0x000000052d0c7c12 */ /* 0x000fe4000f8e9688 */
[--C-:B------:R-:W-:Y:S02]  /*8710*/  SHF.R.U32.HI R136, RZ, 0x10, R40.reuse ;  /* 0x00000010ff887819 */ /* 0x100fe40000011628 */
[----:B------:R-:W-:Y:S01]  /*8720*/  SHF.R.U32.HI R11, RZ, 0x18, R40 ;  /* 0x00000018ff0b7819 */ /* 0x000fe20000011628 */
[----:B------:R-:W-:Y:S01]  /*8730*/  IMAD.WIDE.U32 R40, R15, -0x326172a9, RZ ;  /* 0xcd9e8d570f287825 */ /* 0x000fe200078e00ff */
[----:B------:R-:W-:-:S03]  /*8740*/  LOP3.LUT R136, R136, 0xff, RZ, 0xc0, !PT ;  /* 0x000000ff88887812 */ /* 0x000fc600078ec0ff */
[----:B------:R-:W-:Y:S01]  /*8750*/  IMAD.WIDE.U32 R138, R12, -0x326172a9, RZ ;  /* 0xcd9e8d570c8a7825 */ /* 0x000fe200078e00ff */
[----:B------:R-:W-:Y:S02]  /*8760*/  LOP3.LUT R156, R41, UR8, R156, 0x96, !PT ;  /* 0x00000008299c7c12 */ /* 0x000fe4000f8e969c */
[----:B------:R-:W-:Y:S02]  /*8770*/  PRMT R11, R136, 0x5410, R11 ;  /* 0x00005410880b7816 */ /* 0x000fe4000000000b */
[----:B------:R-:W-:Y:S01]  /*8780*/  LOP3.LUT R45, R138, 0xffff, RZ, 0xc0, !PT ;  /* 0x0000ffff8a2d7812 */ /* 0x000fe200078ec0ff */
[----:B------:R-:W-:Y:S01]  /*8790*/  IMAD.WIDE.U32 R156, R156, -0x2daee0ad, RZ ;  /* 0xd2511f539c9c7825 */ /* 0x000fe200078e00ff */
[----:B------:R-:W-:Y:S02]  /*87a0*/  LOP3.LUT R144, R138, 0xff, RZ, 0xc0, !PT ;  /* 0x000000ff8a907812 */ /* 0x000fe400078ec0ff */
[--C-:B------:R-:W-:Y:S02]  /*87b0*/  SHF.R.U32.HI R42, RZ, 0x10, R138.reuse ;  /* 0x00000010ff2a7819 */ /* 0x100fe4000001168a */
[----:B------:R-:W-:-:S02]  /*87c0*/  SHF.R.U32.HI R128, RZ, 0x18, R138 ;  /* 0x00000018ff807819 */ /* 0x000fc4000001168a */
[----:B------:R-:W-:Y:S02]  /*87d0*/  SHF.R.U32.HI R138, RZ, 0x8, R10 ;  /* 0x00000008ff8a7819 */ /* 0x000fe4000001160a */
[----:B------:R-:W-:Y:S02]  /*87e0*/  LOP3.LUT R41, R139, UR25, R40, 0x96, !PT ;  /* 0x000000198b297c12 */ /* 0x000fe4000f8e9628 */
[----:B------:R-:W-:Y:S02]  /*87f0*/  PRMT R153, R153, 0x5410, R138 ;  /* 0x0000541099997816 */ /* 0x000fe4000000008a */
[C---:B------:R-:W-:Y:S02]  /*8800*/  LOP3.LUT R139, R43.reuse, 0xffff, RZ, 0xc0, !PT ;  /* 0x0000ffff2b8b7812 */ /* 0x040fe400078ec0ff */
[----:B------:R-:W-:Y:S01]  /*8810*/  LOP3.LUT R138, R43, 0xff, RZ, 0xc0, !PT ;  /* 0x000000ff2b8a7812 */ /* 0x000fe200078ec0ff */
[----:B------:R-:W-:Y:S01]  /*8820*/  HSET2.LE.AND R153, R153, R113, PT ;  /* 0x0000007199997233 */ /* 0x000fe20003803000 */
[----:B------:R-:W-:-:S02]  /*8830*/  SHF.R.U32.HI R43, RZ, 0x18, R43 ;  /* 0x00000018ff2b7819 */ /* 0x000fc4000001162b */
[----:B------:R-:W-:Y:S02]  /*8840*/  LOP3.LUT R15, R156, 0xffff, RZ, 0xc0, !PT ;  /* 0x0000ffff9c0f7812 */ /* 0x000fe400078ec0ff */
[----:B------:R-:W-:Y:S02]  /*8850*/  PRMT R245, R152, 0x5410, R43 ;  /* 0x0000541098f57816 */ /* 0x000fe4000000002b */
[----:B------:R-:W-:Y:S02]  /*8860*/  LOP3.LUT R12, R156, 0xff, RZ, 0xc0, !PT ;  /* 0x000000ff9c0c7812 */ /* 0x000fe400078ec0ff */
[----:B------:R-:W-:Y:S02]  /*8870*/  SHF.R.U32.HI R40, RZ, 0x10, R156 ;  /* 0x00000010ff287819 */ /* 0x000fe4000001169c */
[----:B------:R-:W-:Y:S02]  /*8880*/  SHF.R.U32.HI R43, RZ, 0x8, R15 ;  /* 0x00000008ff2b7819 */ /* 0x000fe4000001160f */
[----:B------:R-:W-:-:S02]  /*8890*/  SHF.R.U32.HI R139, RZ, 0x8, R139 ;  /* 0x00000008ff8b7819 */ /* 0x000fc4000001168b */
[----:B------:R-:W-:Y:S02]  /*88a0*/  LOP3.LUT R15, R40, 0xff, RZ, 0xc0, !PT ;  /* 0x000000ff280f7812 */ /* 0x000fe400078ec0ff */
[----:B------:R-:W-:Y:S02]  /*88b0*/  PRMT R12, R12, 0x5410, R43 ;  /* 0x000054100c0c7816 */ /* 0x000fe4000000002b */
[----:B------:R-:W-:Y:S02]  /*88c0*/  LOP3.LUT R40, R14, 0xffff, RZ, 0xc0, !PT ;  /* 0x0000ffff0e287812 */ /* 0x000fe400078ec0ff */
[----:B------:R-:W-:Y:S02]  /*88d0*/  LOP3.LUT R43, R41, 0xffff, RZ, 0xc0, !PT ;  /* 0x0000ffff292b7812 */ /* 0x000fe400078ec0ff */
[----:B------:R-:W-:Y:S02]  /*88e0*/  SHF.R.U32.HI R152, RZ, 0x10, R41 ;  /* 0x00000010ff987819 */ /* 0x000fe40000011629 */
[----:B------:R-:W-:-:S02]  /*88f0*/  PRMT R248, R138, 0x5410, R139 ;  /* 0x000054108af87816 */ /* 0x000fc4000000008b */
[----:B------:R-:W-:Y:S02]  /*8900*/  LOP3.LUT R252, R41, 0xff, RZ, 0xc0, !PT ;  /* 0x000000ff29fc7812 */ /* 0x000fe400078ec0ff */
[----:B------:R-:W-:Y:S02]  /*8910*/  SHF.R.U32.HI R138, RZ, 0x8, R129 ;  /* 0x00000008ff8a7819 */ /* 0x000fe40000011681 */
[----:B------:R-:W-:Y:S02]  /*8920*/  SHF.R.U32.HI R45, RZ, 0x8, R45 ;  /* 0x00000008ff2d7819 */ /* 0x000fe4000001162d */
[----:B------:R-:W-:Y:S02]  /*8930*/  SHF.R.U32.HI R40, RZ, 0x8, R40 ;  /* 0x00000008ff287819 */ /* 0x000fe40000011628 */
[----:B------:R-:W-:Y:S02]  /*8940*/  SHF.R.U32.HI R41, RZ, 0x18, R41 ;  /* 0x00000018ff297819 */ /* 0x000fe40000011629 */
[----:B------:R-:W-:-:S02]  /*8950*/  SHF.R.U32.HI R43, RZ, 0x8, R43 ;  /* 0x00000008ff2b7819 */ /* 0x000fc4000001162b */
[----:B------:R-:W-:Y:S02]  /*8960*/  LOP3.LUT R129, R14, 0xff, RZ, 0xc0, !PT ;  /* 0x000000ff0e817812 */ /* 0x000fe400078ec0ff */
[----:B------:R-:W-:Y:S02]  /*8970*/  LOP3.LUT R152, R152, 0xff, RZ, 0xc0, !PT ;  /* 0x000000ff98987812 */ /* 0x000fe400078ec0ff */
[----:B------:R-:W-:Y:S02]  /*8980*/  PRMT R144, R144, 0x5410, R45 ;  /* 0x0000541090907816 */ /* 0x000fe4000000002d */
[----:B------:R-:W-:Y:S02]  /*8990*/  LOP3.LUT R45, R42, 0xff, RZ, 0xc0, !PT ;  /* 0x000000ff2a2d7812 */ /* 0x000fe400078ec0ff */
[----:B------:R-:W-:Y:S01]  /*89a0*/  PRMT R129, R129, 0x5410, R40 ;  /* 0x0000541081817816 */ /* 0x000fe20000000028 */
[----:B------:R-:W-:Y:S01]  /*89b0*/  HSET2.LE.AND R144, R144, R113, PT ;  /* 0x0000007190907233 */ /* 0x000fe20003803000 */
[----:B------:R-:W-:-:S02]  /*89c0*/  PRMT R252, R252, 0x5410, R43 ;  /* 0x00005410fcfc7816 */ /* 0x000fc4000000002b */
[----:B------:R-:W-:Y:S01]  /*89d0*/  PRMT R152, R152, 0x5410, R41 ;  /* 0x0000541098987816 */ /* 0x000fe20000000029 */
[----:B------:R-:W-:Y:S01]  /*89e0*/  HSET2.LE.AND R129, R129, R113, PT ;  /* 0x0000007181817233 */ /* 0x000fe20003803000 */
[----:B------:R-:W1:Y:S01]  /*89f0*/  LDSM.16.MT88.4 R40, [R208+0xa400] ;  /* 0x00a40000d028783b */ /* 0x000e620000004200 */
[----:B------:R-:W-:Y:S02]  /*8a00*/  SHF.R.U32.HI R10, RZ, 0x18, R156 ;  /* 0x00000018ff0a7819 */ /* 0x000fe4000001169c */
[----:B------:R-:W-:Y:S02]  /*8a10*/  LOP3.LUT R156, R13, 0xff, RZ, 0xc0, !PT ;  /* 0x000000ff0d9c7812 */ /* 0x000fe400078ec0ff */
[----:B------:R-:W-:Y:S02]  /*8a20*/  LOP3.LUT R44, R157, UR15, R44, 0x96, !PT ;  /* 0x0000000f9d2c7c12 */ /* 0x000fe4000f8e962c */
[----:B------:R-:W-:Y:S02]  /*8a30*/  PRMT R145, R156, 0x5410, R145 ;  /* 0x000054109c917816 */ /* 0x000fe40000000091 */
[----:B------:R-:W-:Y:S01]  /*8a40*/  PRMT R13, R137, 0x5410, R138 ;  /* 0x00005410890d7816 */ /* 0x000fe2000000008a */
[----:B------:R-:W-:Y:S01]  /*8a50*/  HMMA.16816.F32 R156, R96, R160, RZ ;  /* 0x000000a0609c723c */ /* 0x000fe200000018ff */
[----:B------:R-:W-:-:S02]  /*8a60*/  PRMT R10, R15, 0x5410, R10 ;  /* 0x000054100f0a7816 */ /* 0x000fc4000000000a */
[----:B------:R-:W-:Y:S02]  /*8a70*/  SHF.R.U32.HI R15, RZ, 0x10, R14 ;  /* 0x00000010ff0f7819 */ /* 0x000fe4000001160e */
[----:B------:R-:W-:Y:S02]  /*8a80*/  PRMT R128, R45, 0x5410, R128 ;  /* 0x000054102d807816 */ /* 0x000fe40000000080 */
[----:B------:R-:W-:Y:S01]  /*8a90*/  SHF.R.U32.HI R14, RZ, 0x18, R14 ;  /* 0x00000018ff0e7819 */ /* 0x000fe2000001160e */
[----:B------:R-:W-:Y:S01]  /*8aa0*/  HMMA.16816.F32 R136, R24, R160, RZ ;  /* 0x000000a01888723c */ /* 0x000fe200000018ff */
[----:B------:R-:W-:Y:S02]  /*8ab0*/  LOP3.LUT R15, R15, 0xff, RZ, 0xc0, !PT ;  /* 0x000000ff0f0f7812 */ /* 0x000fe400078ec0ff */
[----:B------:R-:W-:Y:S02]  /*8ac0*/  LOP3.LUT R45, R44, 0xffff, RZ, 0xc0, !PT ;  /* 0x0000ffff2c2d7812 */ /* 0x000fe400078ec0ff */
[----:B------:R-:W-:-:S02]  /*8ad0*/  PRMT R15, R15, 0x5410, R14 ;  /* 0x000054100f0f7816 */ /* 0x000fc4000000000e */
[----:B------:R-:W-:Y:S01]  /*8ae0*/  SHF.R.U32.HI R45, RZ, 0x8, R45 ;  /* 0x00000008ff2d7819 */ /* 0x000fe2000001162d */
[----:B------:R-:W-:Y:S01]  /*8af0*/  FFMA.FTZ R161, R9, c[0x0][0x23c], -R80 ;  /* 0x00008f0009a17a23 */ /* 0x000fe20000010850 */
[----:B------:R-:W-:Y:S02]  /*8b00*/  LOP3.LUT R14, R44, 0xff, RZ, 0xc0, !PT ;  /* 0x000000ff2c0e7812 */ /* 0x000fe400078ec0ff */
[--C-:B------:R-:W-:Y:S01]  /*8b10*/  SHF.R.U32.HI R160, RZ, 0x10, R44.reuse ;  /* 0x00000010ffa07819 */ /* 0x100fe2000001162c */
[----:B------:R2:W-:Y:S01]  /*8b20*/  MUFU.EX2 R238, R161 ;  /* 0x000000a100ee7308 */ /* 0x0005e20000000800 */
[----:B------:R-:W-:Y:S02]  /*8b30*/  PRMT R14, R14, 0x5410, R45 ;  /* 0x000054100e0e7816 */ /* 0x000fe4000000002d */
[----:B------:R-:W-:Y:S01]  /*8b40*/  SHF.R.U32.HI R45, RZ, 0x18, R44 ;  /* 0x00000018ff2d7819 */ /* 0x000fe2000001162c */
[----:B------:R-:W-:Y:S01]  /*8b50*/  FFMA.FTZ R44, R8, c[0x0][0x23c], -R75 ;  /* 0x00008f00082c7a23 */ /* 0x000fe2000001084b */
[----:B------:R-:W-:-:S04]  /*8b60*/  LOP3.LUT R160, R160, 0xff, RZ, 0xc0, !PT ;  /* 0x000000ffa0a07812 */ /* 0x000fc800078ec0ff */
[----:B------:R-:W-:Y:S01]  /*8b70*/  PRMT R160, R160, 0x5410, R45 ;  /* 0x00005410a0a07816 */ /* 0x000fe2000000002d */
[----:B-1----:R-:W-:Y:S01]  /*8b80*/  HMMA.16816.F32 R156, R16, R40, R156 ;  /* 0x00000028109c723c */ /* 0x002fe2000000189c */
[----:B------:R-:W-:Y:S01]  /*8b90*/  FFMA.FTZ R45, R240, c[0x0][0x23c], -R75 ;  /* 0x00008f00f02d7a23 */ /* 0x000fe2000001084b */
[----:B------:R-:W1:Y:S01]  /*8ba0*/  MUFU.EX2 R44, R44 ;  /* 0x0000002c002c7308 */ /* 0x000e620000000800 */
[----:B------:R-:W-:Y:S02]  /*8bb0*/  FADD.FTZ R240, R82, R81 ;  /* 0x0000005152f07221 */ /* 0x000fe40000010000 */
[----:B--2---:R-:W-:-:S03]  /*8bc0*/  IMAD.MOV.U32 R161, RZ, RZ, R245 ;  /* 0x000000ffffa17224 */ /* 0x004fc600078e00f5 */
[----:B------:R-:W-:Y:S01]  /*8bd0*/  HMMA.16816.F32 R136, R92, R40, R136 ;  /* 0x000000285c88723c */ /* 0x000fe20000001888 */
[----:B------:R-:W-:Y:S01]  /*8be0*/  FADD.FTZ R71, R71, R240 ;  /* 0x000000f047477221 */ /* 0x000fe20000010000 */
[----:B------:R-:W-:Y:S01]  /*8bf0*/  MUFU.EX2 R45, R45 ;  /* 0x0000002d002d7308 */ /* 0x000fe20000000800 */
[----:B------:R-:W-:Y:S02]  /*8c00*/  FADD.FTZ R245, R127, R140 ;  /* 0x0000008c7ff57221 */ /* 0x000fe40000010000 */
[----:B------:R-:W-:Y:S02]  /*8c10*/  FADD.FTZ R244, R70, R71 ;  /* 0x0000004746f47221 */ /* 0x000fe40000010000 */
[----:B------:R-:W-:Y:S02]  /*8c20*/  FFMA.FTZ R41, R83, c[0x0][0x23c], -R80 ;  /* 0x00008f0053297a23 */ /* 0x000fe40000010850 */
[----:B------:R-:W2:Y:S01]  /*8c30*/  LDSM.16.MT88.4 R80, [R210+0xb000] ;  /* 0x00b00000d250783b */ /* 0x000ea20000004200 */
[----:B------:R-:W-:-:S02]  /*8c40*/  FFMA.FTZ R40, R242, c[0x0][0x23c], -R75 ;  /* 0x00008f00f2287a23 */ /* 0x000fc4000001084b */
[----:B------:R-:W-:Y:S01]  /*8c50*/  FADD.FTZ R75, R35, R34 ;  /* 0x00000022234b7221 */ /* 0x000fe20000010000 */
[----:B------:R-:W3:Y:S01]  /*8c60*/  MUFU.EX2 R41, R41 ;  /* 0x0000002900297308 */ /* 0x000ee20000000800 */
[----:B------:R-:W4:Y:S01]  /*8c70*/  LDSM.16.MT88.4 R32, [R210+0xb400] ;  /* 0x00b40000d220783b */ /* 0x000f220000004200 */
[----:B------:R-:W-:Y:S02]  /*8c80*/  FADD.FTZ R242, R72, R73 ;  /* 0x0000004948f27221 */ /* 0x000fe40000010000 */
[----:B------:R-:W-:Y:S02]  /*8c90*/  FADD.FTZ R240, R68, R75 ;  /* 0x0000004b44f07221 */ /* 0x000fe40000010000 */
[----:B------:R-:W-:Y:S02]  /*8ca0*/  FADD.FTZ R242, R239, R242 ;  /* 0x000000f2eff27221 */ /* 0x000fe40000010000 */
[----:B------:R-:W-:Y:S01]  /*8cb0*/  FADD.FTZ R38, R38, R245 ;  /* 0x000000f526267221 */ /* 0x000fe20000010000 */
[----:B------:R-:W5:Y:S01]  /*8cc0*/  MUFU.EX2 R40, R40 ;  /* 0x0000002800287308 */ /* 0x000f620000000800 */
[----:B------:R-:W-:Y:S01]  /*8cd0*/  FADD.FTZ R141, R141, R242 ;  /* 0x000000f28d8d7221 */ /* 0x000fe20000010000 */
[----:B-1----:R-:W-:Y:S01]  /*8ce0*/  F2FP.PACK_AB R242, R44, R243 ;  /* 0x000000f32cf2723e */ /* 0x002fe200000000ff */
[----:B------:R-:W-:-:S02]  /*8cf0*/  IMAD.MOV.U32 R245, RZ, RZ, c[0x0][0x228] ;  /* 0x00008a00fff57624 */ /* 0x000fc400078e00ff */
[----:B------:R-:W-:Y:S01]  /*8d00*/  FADD.FTZ R141, R126, R141 ;  /* 0x0000008d7e8d7221 */ /* 0x000fe20000010000 */
[C---:B------:R-:W-:Y:S01]  /*8d10*/  PRMT R239, R242.reuse, 0x7632, R239 ;  /* 0x00007632f2ef7816 */ /* 0x040fe200000000ef */
[----:B------:R-:W-:Y:S01]  /*8d20*/  @!P2 HADD2 R5, -R242.H0_H0, -RZ.H0_H0 ;  /* 0xa00000fff205a230 */ /* 0x000fe20000000900 */
[----:B------:R-:W-:Y:S01]  /*8d30*/  IMAD.SHL.U32 R251, R245, 0x8, RZ ;  /* 0x00000008f5fb7824 */ /* 0x000fe200078e00ff */
[----:B------:R-:W-:Y:S01]  /*8d40*/  HSET2.LE.AND R126, R14, R113, PT ;  /* 0x000000710e7e7233 */ /* 0x000fe20003803000 */
[----:B------:R-:W-:Y:S01]  /*8d50*/  PRMT R127, R242, 0x5410, R239 ;  /* 0x00005410f27f7816 */ /* 0x000fe200000000ef */
[----:B------:R-:W-:Y:S01]  /*8d60*/  @!P1 HADD2 R4, -R239.H0_H0, -RZ.H0_H0 ;  /* 0xa00000ffef049230 */ /* 0x000fe20000000900 */
[----:B------:R-:W-:Y:S01]  /*8d70*/  @!P2 PRMT R242, R5, 0x5410, RZ ;  /* 0x0000541005f2a816 */ /* 0x000fe200000000ff */
[----:B------:R-:W-:Y:S01]  /*8d80*/  FADD.FTZ R5, R39, R38 ;  /* 0x0000002627057221 */ /* 0x000fe20000010000 */
[----:B------:R-:W-:Y:S01]  /*8d90*/  LOP3.LUT R14, R153, R104, RZ, 0xc0, !PT ;  /* 0x00000068990e7212 */ /* 0x000fe200078ec0ff */
[----:B------:R-:W-:Y:S01]  /*8da0*/  FADD.FTZ R90, R90, R141 ;  /* 0x0000008d5a5a7221 */ /* 0x000fe20000010000 */
[----:B------:R-:W-:Y:S01]  /*8db0*/  @!P1 PRMT R239, R4, 0x5410, RZ ;  /* 0x0000541004ef9816 */ /* 0x000fe200000000ff */
[----:B------:R-:W-:-:S02]  /*8dc0*/  FADD.FTZ R5, R20, R5 ;  /* 0x0000000514057221 */ /* 0x000fc40000010000 */
[----:B------:R-:W-:Y:S02]  /*8dd0*/  FADD.FTZ R247, R247, R90 ;  /* 0x0000005af7f77221 */ /* 0x000fe40000010000 */
[C---:B------:R-:W-:Y:S02]  /*8de0*/  IMAD.SHL.U32 R249, R245.reuse, 0x40, RZ ;  /* 0x00000040f5f97824 */ /* 0x040fe400078e00ff */
[----:B------:R-:W-:Y:S02]  /*8df0*/  IMAD.MOV.U32 R140, RZ, RZ, R248 ;  /* 0x000000ffff8c7224 */ /* 0x000fe400078e00f8 */
[----:B------:R-:W-:Y:S01]  /*8e00*/  IMAD R245, R245, 0x48, RZ ;  /* 0x00000048f5f57824 */ /* 0x000fe200078e02ff */
[----:B--2---:R-:W-:Y:S01]  /*8e10*/  HMMA.16816.F32 R68, R96, R80, RZ ;  /* 0x000000506044723c */ /* 0x004fe200000018ff */
[----:B------:R-:W-:-:S04]  /*8e20*/  FADD.FTZ R234, R234, R247 ;  /* 0x000000f7eaea7221 */ /* 0x000fc80000010000 */
[----:B------:R-:W-:-:S03]  /*8e30*/  FADD.FTZ R227, R227, R234 ;  /* 0x000000eae3e37221 */ /* 0x000fc60000010000 */
[----:B------:R-:W-:Y:S01]  /*8e40*/  HMMA.16816.F32 R72, R24, R80, RZ ;  /* 0x000000501848723c */ /* 0x000fe200000018ff */
[----:B------:R-:W-:-:S04]  /*8e50*/  FADD.FTZ R226, R226, R227 ;  /* 0x000000e3e2e27221 */ /* 0x000fc80000010000 */
[----:B------:R-:W-:-:S04]  /*8e60*/  FADD.FTZ R225, R225, R226 ;  /* 0x000000e2e1e17221 */ /* 0x000fc80000010000 */
[----:B------:R-:W-:-:S04]  /*8e70*/  FADD.FTZ R224, R224, R225 ;  /* 0x000000e1e0e07221 */ /* 0x000fc80000010000 */
[----:B------:R-:W-:-:S03]  /*8e80*/  FADD.FTZ R223, R223, R224 ;  /* 0x000000e0dfdf7221 */ /* 0x000fc60000010000 */
[----:B----4-:R-:W-:Y:S01]  /*8e90*/  HMMA.16816.F32 R68, R16, R32, R68 ;  /* 0x000000201044723c */ /* 0x010fe20000001844 */
[----:B------:R-:W-:-:S07]  /*8ea0*/  FADD.FTZ R222, R222, R223 ;  /* 0x000000dfdede7221 */ /* 0x000fce0000010000 */
[----:B------:R-:W-:Y:S07]  /*8eb0*/  HMMA.16816.F32 R72, R92, R32, R72 ;  /* 0x000000205c48723c */ /* 0x000fee0000001848 */
[----:B------:R-:W-:Y:S01]  /*8ec0*/  FADD.FTZ R33, R143, R240 ;  /* 0x000000f08f217221 */ /* 0x000fe20000010000 */
[----:B------:R-:W-:Y:S01]  /*8ed0*/  LEA R32, P1, R36, c[0x0][0x1f8], 0x1 ;  /* 0x00007e0024207a11 */ /* 0x000fe200078208ff */
[----:B------:R-:W-:Y:S01]  /*8ee0*/  FADD.FTZ R143, R237, R244 ;  /* 0x000000f4ed8f7221 */ /* 0x000fe20000010000 */
[----:B---3--:R-:W-:Y:S01]  /*8ef0*/  F2FP.PACK_AB R240, R238, R41 ;  /* 0x00000029eef0723e */ /* 0x008fe200000000ff */
[----:B------:R-:W-:Y:S01]  /*8f00*/  FADD.FTZ R142, R142, R33 ;  /* 0x000000218e8e7221 */ /* 0x000fe20000010000 */
[----:B------:R-:W-:Y:S01]  /*8f10*/  LEA.HI.X R33, R36, c[0x0][0x1fc], R37, 0x1, P1 ;  /* 0x00007f0024217a11 */ /* 0x000fe200008f0c25 */
[----:B------:R-:W-:Y:S01]  /*8f20*/  FADD.FTZ R88, R88, R143 ;  /* 0x0000008f58587221 */ /* 0x000fe20000010000 */
[----:B------:R-:W1:Y:S01]  /*8f30*/  LDSM.16.MT88.4 R36, [R208+0xb000] ;  /* 0x00b00000d024783b */ /* 0x000e620000004200 */
[----:B------:R-:W-:Y:S01]  /*8f40*/  @!P4 HADD2 R7, -R240.H0_H0, -RZ.H0_H0 ;  /* 0xa00000fff007c230 */ /* 0x000fe20000000900 */
[C---:B------:R-:W-:Y:S01]  /*8f50*/  PRMT R237, R240.reuse, 0x7632, R237 ;  /* 0x00007632f0ed7816 */ /* 0x040fe200000000ed */
[----:B------:R-:W-:Y:S01]  /*8f60*/  FADD.FTZ R87, R87, R142 ;  /* 0x0000008e57577221 */ /* 0x000fe20000010000 */
[----:B------:R-:W-:Y:S01]  /*8f70*/  STG.E.U16 [R32.64+0x2], R23 ;  /* 0x0000021720007986 */ /* 0x000fe2000c101510 */
[----:B------:R-:W-:Y:S01]  /*8f80*/  IMAD.WIDE R250, R251, 0x2, R32 ;  /* 0x00000002fbfa7825 */ /* 0x000fe200078e0220 */
[----:B------:R-:W-:Y:S01]  /*8f90*/  PRMT R81, R240, 0x5410, R237 ;  /* 0x00005410f0517816 */ /* 0x000fe200000000ed */
[----:B------:R-:W-:Y:S01]  /*8fa0*/  @!P3 HADD2 R6, -R237.H0_H0, -RZ.H0_H0 ;  /* 0xa00000ffed06b230 */ /* 0x000fe20000000900 */
[----:B------:R-:W-:Y:S01]  /*8fb0*/  @!P4 PRMT R240, R7, 0x5410, RZ ;  /* 0x0000541007f0c816 */ /* 0x000fe200000000ff */
[----:B------:R-:W-:Y:S01]  /*8fc0*/  FADD.FTZ R7, R91, R88 ;  /* 0x000000585b077221 */ /* 0x000fe20000010000 */
[----:B------:R-:W-:Y:S01]  /*8fd0*/  STG.E.U16 [R32.64], R85 ;  /* 0x0000005520007986 */ /* 0x000fe2000c101510 */
[----:B------:R-:W-:Y:S01]  /*8fe0*/  FADD.FTZ R4, R86, R87 ;  /* 0x0000005756047221 */ /* 0x000fe20000010000 */
[----:B-----5:R-:W-:Y:S01]  /*8ff0*/  F2FP.PACK_AB R244, R45, R40 ;  /* 0x000000282df4723e */ /* 0x020fe200000000ff */
[----:B------:R-:W-:Y:S01]  /*9000*/  FADD.FTZ R7, R22, R7 ;  /* 0x0000000716077221 */ /* 0x000fe20000010000 */
[----:B------:R1:W-:Y:S01]  /*9010*/  STG.E.U16 [R250.64], R84 ;  /* 0x00000054fa007986 */ /* 0x0003e2000c101510 */
[----:B------:R-:W-:Y:S01]  /*9020*/  FADD.FTZ R4, R21, R4 ;  /* 0x0000000415047221 */ /* 0x000fe20000010000 */
[----:B------:R-:W-:Y:S01]  /*9030*/  PRMT R241, R244, 0x7632, R241 ;  /* 0x00007632f4f17816 */ /* 0x000fe200000000f1 */
[----:B------:R-:W-:Y:S01]  /*9040*/  @!P6 HADD2 R9, -R244.H0_H0, -RZ.H0_H0 ;  /* 0xa00000fff409e230 */ /* 0x000fe20000000900 */
[----:B------:R-:W2:Y:S01]  /*9050*/  LDSM.16.MT88.4 R20, [R208+0xb400] ;  /* 0x00b40000d014783b */ /* 0x000ea20000004200 */
[----:B------:R-:W-:Y:S01]  /*9060*/  IMAD.WIDE R248, R249, 0x2, R32 ;  /* 0x00000002f9f87825 */ /* 0x000fe200078e0220 */
[----:B------:R-:W-:Y:S01]  /*9070*/  @!P3 PRMT R237, R6, 0x5410, RZ ;  /* 0x0000541006edb816 */ /* 0x000fe200000000ff */
[----:B------:R-:W-:Y:S01]  /*9080*/  @!P5 HADD2 R8, -R241.H0_H0, -RZ.H0_H0 ;  /* 0xa00000fff108d230 */ /* 0x000fe20000000900 */
[----:B------:R3:W-:Y:S01]  /*9090*/  STG.E.U16 [R250.64+0x2], R89 ;  /* 0x00000259fa007986 */ /* 0x0007e2000c101510 */
[----:B------:R-:W-:Y:S01]  /*90a0*/  PRMT R80, R244, 0x5410, R241 ;  /* 0x00005410f4507816 */ /* 0x000fe200000000f1 */
[----:B------:R-:W-:Y:S01]  /*90b0*/  FADD.FTZ R246, R246, R7 ;  /* 0x00000007f6f67221 */ /* 0x000fe20000010000 */
[--C-:B------:R-:W-:Y:S01]  /*90c0*/  HSET2.LE.AND R6, R145, R113.reuse, PT ;  /* 0x0000007191067233 */ /* 0x100fe20003803000 */
[----:B------:R-:W-:Y:S01]  /*90d0*/  @!P6 PRMT R244, R9, 0x5410, RZ ;  /* 0x0000541009f4e816 */ /* 0x000fe200000000ff */
[--C-:B------:R-:W-:Y:S01]  /*90e0*/  HSET2.LE.AND R7, R13, R113.reuse, PT ;  /* 0x000000710d077233 */ /* 0x100fe20003803000 */
[----:B------:R-:W-:Y:S01]  /*90f0*/  @!P5 PRMT R241, R8, 0x5410, RZ ;  /* 0x0000541008f1d816 */ /* 0x000fe200000000ff */
[----:B------:R4:W-:Y:S01]  /*9100*/  STG.E.U16 [R248.64], R124 ;  /* 0x0000007cf8007986 */ /* 0x0009e2000c101510 */
[--C-:B------:R-:W-:Y:S01]  /*9110*/  HSET2.LE.AND R9, R140, R113.reuse, PT ;  /* 0x000000718c097233 */ /* 0x100fe20003803000 */
[----:B------:R-:W-:Y:S01]  /*9120*/  FADD.FTZ R221, R221, R246 ;  /* 0x000000f6dddd7221 */ /* 0x000fe20000010000 */
[--C-:B------:R-:W-:Y:S01]  /*9130*/  HSET2.LE.AND R8, R11, R113.reuse, PT ;  /* 0x000000710b087233 */ /* 0x100fe20003803000 */
[----:B------:R5:W-:Y:S01]  /*9140*/  STG.E.U16 [R248.64+0x2], R115 ;  /* 0x00000273f8007986 */ /* 0x000be2000c101510 */
[--C-:B------:R-:W-:Y:S01]  /*9150*/  HSET2.LE.AND R140, R161, R113.reuse, PT ;  /* 0x00000071a18c7233 */ /* 0x100fe20003803000 */
[----:B------:R-:W-:Y:S01]  /*9160*/  FADD.FTZ R220, R220, R221 ;  /* 0x000000dddcdc7221 */ /* 0x000fe20000010000 */
[----:B------:R-:W-:-:S03]  /*9170*/  HSET2.LE.AND R11, R128, R113, PT ;  /* 0x00000071800b7233 */ /* 0x000fc60003803000 */
[----:B------:R-:W-:Y:S01]  /*9180*/  LOP3.LUT R13, R140, R105, RZ, 0xc0, !PT ;  /* 0x000000698c0d7212 */ /* 0x000fe200078ec0ff */
[----:B------:R-:W-:Y:S01]  /*9190*/  FADD.FTZ R219, R219, R220 ;  /* 0x000000dcdbdb7221 */ /* 0x000fe20000010000 */
[----:B-1----:R-:W-:Y:S01]  /*91a0*/  HMMA.16816.F32 R84, R96, R36, RZ ;  /* 0x000000246054723c */ /* 0x002fe200000018ff */
[----:B------:R-:W-:Y:S02]  /*91b0*/  LOP3.LUT R11, R11, R114, RZ, 0xc0, !PT ;  /* 0x000000720b0b7212 */ /* 0x000fe400078ec0ff */
[----:B------:R-:W-:-:S04]  /*91c0*/  FADD.FTZ R218, R218, R219 ;  /* 0x000000dbdada7221 */ /* 0x000fc80000010000 */
[----:B------:R-:W-:Y:S01]  /*91d0*/  FADD.FTZ R217, R217, R218 ;  /* 0x000000dad9d97221 */ /* 0x000fe20000010000 */
[----:B---3--:R-:W-:Y:S03]  /*91e0*/  HMMA.16816.F32 R88, R24, R36, RZ ;  /* 0x000000241858723c */ /* 0x008fe600000018ff */
[----:B------:R-:W-:Y:S01]  /*91f0*/  FADD.FTZ R216, R216, R217 ;  /* 0x000000d9d8d87221 */ /* 0x000fe20000010000 */
[----:B----4-:R-:W-:-:S03]  /*9200*/  HSET2.LE.AND R124, R12, R113, PT ;  /* 0x000000710c7c7233 */ /* 0x010fc60003803000 */
[----:B------:R-:W-:Y:S01]  /*9210*/  FADD.FTZ R36, R112, R5 ;  /* 0x0000000570247221 */ /* 0x000fe20000010000 */
[----:B------:R-:W-:Y:S01]  /*9220*/  LOP3.LUT R12, R9, R106, RZ, 0xc0, !PT ;  /* 0x0000006a090c7212 */ /* 0x000fe200078ec0ff */
[----:B------:R-:W-:Y:S01]  /*9230*/  FADD.FTZ R37, R107, R4 ;  /* 0x000000046b257221 */ /* 0x000fe20000010000 */
[----:B-----5:R-:W-:Y:S01]  /*9240*/  HSET2.LE.AND R115, R252, R113, PT ;  /* 0x00000071fc737233 */ /* 0x020fe20003803000 */
[----:B------:R-:W-:Y:S01]  /*9250*/  LOP3.LUT R4, R129, R78, RZ, 0xc0, !PT ;  /* 0x0000004e81047212 */ /* 0x000fe200078ec0ff */
[----:B------:R-:W-:Y:S01]  /*9260*/  HMMA.16816.F32 R104, R24, R130, RZ ;  /* 0x000000821868723c */ /* 0x000fe200000018ff */
[----:B------:R-:W-:Y:S02]  /*9270*/  FADD.FTZ R214, R214, R37 ;  /* 0x00000025d6d67221 */ /* 0x000fe40000010000 */
[----:B------:R-:W-:Y:S02]  /*9280*/  FADD.FTZ R36, R207, R36 ;  /* 0x00000024cf247221 */ /* 0x000fe40000010000 */
[----:B------:R-:W-:-:S02]  /*9290*/  FADD.FTZ R231, R231, R214 ;  /* 0x000000d6e7e77221 */ /* 0x000fc40000010000 */
[----:B------:R-:W-:Y:S01]  /*92a0*/  FADD.FTZ R233, R233, R36 ;  /* 0x00000024e9e97221 */ /* 0x000fe20000010000 */
[-C--:B--2---:R-:W-:Y:S01]  /*92b0*/  HMMA.16816.F32 R84, R16, R20.reuse, R84 ;  /* 0x000000141054723c */ /* 0x084fe20000001854 */
        /* <DEDUP_REMOVED lines=8> */
[--C-:B------:R-:W-:Y:S01]  /*9340*/  HSET2.LE.AND R20, R10, R113.reuse, PT ;  /* 0x000000710a147233 */ /* 0x100fe20003803000 */
[C---:B------:R-:W-:Y:S01]  /*9350*/  HMMA.16816.F32 R140, R24.reuse, R162, RZ ;  /* 0x000000a2188c723c */ /* 0x040fe200000018ff */
[--C-:B------:R-:W-:Y:S01]  /*9360*/  HSET2.LE.AND R10, R15, R113.reuse, PT ;  /* 0x000000710f0a7233 */ /* 0x100fe20003803000 */
[----:B------:R-:W-:Y:S01]  /*9370*/  LOP3.LUT R15, R6, R79, RZ, 0xc0, !PT ;  /* 0x0000004f060f7212 */ /* 0x000fe200078ec0ff */
[--C-:B------:R-:W-:Y:S01]  /*9380*/  HSET2.LE.AND R21, R152, R113.reuse, PT ;  /* 0x0000007198157233 */ /* 0x100fe20003803000 */
[----:B------:R-:W-:Y:S01]  /*9390*/  LOP3.LUT R6, R7, R76, RZ, 0xc0, !PT ;  /* 0x0000004c07067212 */ /* 0x000fe200078ec0ff */
[----:B------:R-:W-:Y:S01]  /*93a0*/  HSET2.LE.AND R113, R160, R113, PT ;  /* 0x00000071a0717233 */ /* 0x000fe20003803000 */
[----:B------:R-:W-:Y:S01]  /*93b0*/  LOP3.LUT R5, R10, R77, RZ, 0xc0, !PT ;  /* 0x0000004d0a057212 */ /* 0x000fe200078ec0ff */
[----:B------:R-:W-:Y:S01]  /*93c0*/  FADD.FTZ R243, R243, R40 ;  /* 0x00000028f3f37221 */ /* 0x000fe20000010000 */
[----:B------:R-:W-:Y:S01]  /*93d0*/  LOP3.LUT R7, R8, R31, RZ, 0xc0, !PT ;  /* 0x0000001f08077212 */ /* 0x000fe200078ec0ff */
[----:B------:R-:W-:Y:S01]  /*93e0*/  HMMA.16816.F32 R76, R24, R82, RZ ;  /* 0x00000052184c723c */ /* 0x000fe200000018ff */
[----:B------:R-:W-:-:S02]  /*93f0*/  LOP3.LUT R8, R115, R30, RZ, 0xc0, !PT ;  /* 0x0000001e73087212 */ /* 0x000fc400078ec0ff */
[----:B------:R-:W-:Y:S02]  /*9400*/  LOP3.LUT R9, R21, R28, RZ, 0xc0, !PT ;  /* 0x0000001c15097212 */ /* 0x000fe400078ec0ff */
[----:B------:R-:W-:Y:S02]  /*9410*/  LOP3.LUT R10, R144, R29, RZ, 0xc0, !PT ;  /* 0x0000001d900a7212 */ /* 0x000fe400078ec0ff */
[----:B------:R-:W-:Y:S01]  /*9420*/  LOP3.LUT R28, R126, R125, RZ, 0xc0, !PT ;  /* 0x0000007d7e1c7212 */ /* 0x000fe200078ec0ff */
[----:B------:R-:W-:Y:S01]  /*9430*/  HMMA.16816.F32 R128, R96, R130, RZ ;  /* 0x000000826080723c */ /* 0x000fe200000018ff */
[----:B------:R-:W-:Y:S02]  /*9440*/  LOP3.LUT R29, R113, R80, RZ, 0xc0, !PT ;  /* 0x00000050711d7212 */ /* 0x000fe400078ec0ff */
[----:B------:R-:W-:Y:S02]  /*9450*/  LOP3.LUT R30, R124, R81, RZ, 0xc0, !PT ;  /* 0x000000517c1e7212 */ /* 0x000fe400078ec0ff */
[----:B------:R-:W-:-:S03]  /*9460*/  LOP3.LUT R31, R20, R127, RZ, 0xc0, !PT ;  /* 0x0000007f141f7212 */ /* 0x000fc600078ec0ff */
[C---:B------:R-:W-:Y:S08]  /*9470*/  HMMA.16816.F32 R112, R24.reuse, R146, RZ ;  /* 0x000000921870723c */ /* 0x040ff000000018ff */
        /* <DEDUP_REMOVED lines=137> */
[----:B------:R2:W-:Y:S04]  /*9d10*/  STG.E.U16 [R250.64+0x70], R182 ;  /* 0x000070b6fa007986 */ /* 0x0005e8000c101510 */
[----:B------:R2:W-:Y:S04]  /*9d20*/  STG.E.U16 [R250.64+0x72], R181 ;  /* 0x000072b5fa007986 */ /* 0x0005e8000c101510 */
[----:B------:R2:W-:Y:S04]  /*9d30*/  STL [R1+0xc0], R6 ;  /* 0x0000c00601007387 */ /* 0x0005e80000100800 */
[----:B------:R2:W-:Y:S04]  /*9d40*/  STG.E.U16 [R248.64+0x70], R240 ;  /* 0x000070f0f8007986 */ /* 0x0005e8000c101510 */
[----:B------:R2:W-:Y:S04]  /*9d50*/  STG.E.U16 [R248.64+0x72], R237 ;  /* 0x000072edf8007986 */ /* 0x0005e8000c101510 */
[----:B------:R2:W-:Y:S04]  /*9d60*/  STL [R1+0xc4], R4 ;  /* 0x0000c40401007387 */ /* 0x0005e80000100800 */
[----:B------:R2:W-:Y:S04]  /*9d70*/  STG.E.U16 [R8.64+0x70], R242 ;  /* 0x000070f208007986 */ /* 0x0005e8000c101510 */
[----:B------:R2:W-:Y:S04]  /*9d80*/  STG.E.U16 [R8.64+0x72], R239 ;  /* 0x000072ef08007986 */ /* 0x0005e8000c101510 */
[----:B------:R2:W-:Y:S01]  /*9d90*/  STL [R1+0xcc], R5 ;  /* 0x0000cc0501007387 */ /* 0x0005e20000100800 */
[----:B------:R-:W-:Y:S05]  /*9da0*/  @!P0 BRA `(.L_x_585) ;  /* 0x0000808000008947 */ /* 0x000fea0003800000 */
[----:B------:R-:W-:Y:S01]  /*9db0*/  IMAD R55, R62, -0x2, R55 ;  /* 0xfffffffe3e377824 */ /* 0x000fe200078e0237 */
[----:B------:R-:W-:Y:S01]  /*9dc0*/  MOV R165, R2 ;  /* 0x0000000200a57202 */ /* 0x000fe20000000f00 */
[----:B--2---:R-:W-:Y:S01]  /*9dd0*/  IMAD.U32 R4, RZ, RZ, UR12 ;  /* 0x0000000cff047e24 */ /* 0x004fe2000f8e00ff */
[----:B------:R-:W-:Y:S01]  /*9de0*/  IADD3 R168, P0, R32, -0x80, RZ ;  /* 0xffffff8020a87810 */ /* 0x000fe20007f1e0ff */
[----:B------:R-:W-:Y:S01]  /*9df0*/  IMAD.MOV.U32 R167, RZ, RZ, R0 ;  /* 0x000000ffffa77224 */ /* 0x000fe200078e0000 */
[----:B------:R-:W-:Y:S01]  /*9e00*/  IADD3 R2, R54, 0x4, RZ ;  /* 0x0000000436027810 */ /* 0x000fe20007ffe0ff */
[----:B------:R-:W-:Y:S01]  /*9e10*/  IMAD.MOV.U32 R6, RZ, RZ, c[0x0][0x228] ;  /* 0x00008a00ff067624 */ /* 0x000fe200078e00ff */
[----:B------:R-:W-:Y:S01]  /*9e20*/  IADD3 R4, R4, -UR13, R55 ;  /* 0x8000000d04047c10 */ /* 0x000fe2000fffe037 */
[----:B------:R-:W-:Y:S01]  /*9e30*/  IMAD.WIDE.U32 R8, R54, -0x326172a9, RZ ;  /* 0xcd9e8d5736087825 */ /* 0x000fe200078e00ff */
[----:B------:R-:W-:Y:S01]  /*9e40*/  MOV R169, R164 ;  /* 0x000000a400a97202 */ /* 0x000fe20000000f00 */
[----:B------:R-:W-:Y:S01]  /*9e50*/  UIADD3 UR25, UR23, -0x2, URZ ;  /* 0xfffffffe17197890 */ /* 0x000fe2000fffe03f */
[----:B------:R-:W-:Y:S01]  /*9e60*/  IADD3.X R171, R33, -0x1, RZ, P0, !PT ;  /* 0xffffffff21ab7810 */ /* 0x000fe200007fe4ff */
[----:B------:R1:W-:Y:S01]  /*9e70*/  STL [R1+0x90], R4 ;  /* 0x0000900401007387 */ /* 0x0003e20000100800 */
[----:B------:R-:W2:Y:S01]  /*9e80*/  LDC.U8 R0, c[0x0][0x2d8] ;  /* 0x0000b600ff007b82 */ /* 0x000ea20000000000 */
[----:B------:R-:W-:Y:S01]  /*9e90*/  SHF.L.U32 R7, R6, 0x3, RZ ;  /* 0x0000000306077819 */ /* 0x000fe200000006ff */
[----:B------:R-:W-:Y:S01]  /*9ea0*/  IMAD.MOV.U32 R166, RZ, RZ, R3 ;  /* 0x000000ffffa67224 */ /* 0x000fe200078e0003 */
[----:B------:R-:W3:Y:S01]  /*9eb0*/  LDL R59, [R1+0x70] ;  /* 0x00007000013b7983 */ /* 0x000ee20000100800 */
[----:B------:R-:W-:Y:S01]  /*9ec0*/  IMAD.WIDE.U32 R10, R52, -0x2daee0ad, RZ ;  /* 0xd2511f53340a7825 */ /* 0x000fe200078e00ff */
[----:B------:R-:W-:Y:S01]  /*9ed0*/  ISETP.GE.AND P3, PT, R60, c[0x0][0x220], PT ;  /* 0x000088003c007a0c */ /* 0x000fe20003f66270 */
[----:B------:R-:W-:Y:S01]  /*9ee0*/  ULDC.U8 UR12, c[0x0][0x2d8] ;  /* 0x0000b600000c7ab9 */ /* 0x000fe20000000000 */
[----:B------:R-:W4:Y:S01]  /*9ef0*/  LDL R252, [R1+0x6c] ;  /* 0x00006c0001fc7983 */ /* 0x000f220000100800 */
[----:B------:R-:W-:Y:S01]  /*9f00*/  LOP3.LUT R3, R9, R53, RZ, 0x3c, !PT ;  /* 0x0000003509037212 */ /* 0x000fe200078e3cff */
[----:B------:R-:W-:-:S02]  /*9f10*/  UMOV UR23, 0xffffffc0 ;  /* 0xffffffc000177882 */ /* 0x000fc40000000000 */
[----:B------:R-:W-:Y:S01]  /*9f20*/  STL.64 [R1+0xb0], R8 ;  /* 0x0000b00801007387 */ /* 0x000fe20000100a00 */
[----:B------:R-:W-:Y:S01]  /*9f30*/  ULDC.64 UR6, c[0x0][0x1a0] ;  /* 0x0000680000067ab9 */ /* 0x000fe20000000a00 */
[----:B-1----:R-:W-:-:S04]  /*9f40*/  IMAD.WIDE.U32 R4, R2, -0x326172a9, RZ ;  /* 0xcd9e8d5702047825 */ /* 0x002fc800078e00ff */
[----:B------:R-:W-:Y:S01]  /*9f50*/  IMAD R2, R6, 0x38, R7 ;  /* 0x0000003806027824 */ /* 0x000fe200078e0207 */
[----:B------:R-:W-:Y:S01]  /*9f60*/  LOP3.LUT R53, R5, R53, RZ, 0x3c, !PT ;  /* 0x0000003505357212 */ /* 0x000fe200078e3cff */
[----:B------:R1:W-:Y:S01]  /*9f70*/  STL.64 [R1+0xa0], R4 ;  /* 0x0000a00401007387 */ /* 0x0003e20000100a00 */
[----:B--2---:R-:W-:Y:S02]  /*9f80*/  PRMT R6, R0, 0x7054, R0 ;  /* 0x0000705400067816 */ /* 0x004fe40000000000 */
[----:B------:R-:W-:Y:S01]  /*9f90*/  IADD3 R0, R2, 0x1, RZ ;  /* 0x0000000102007810 */ /* 0x000fe20007ffe0ff */
[----:B------:R2:W-:Y:S01]  /*9fa0*/  STL.64 [R1+0xb8], R10 ;  /* 0x0000b80a01007387 */ /* 0x0005e20000100a00 */
[----:B-1----:R-:W-:-:S04]  /*9fb0*/  IMAD.WIDE.U32 R4, R3, -0x2daee0ad, RZ ;  /* 0xd2511f5303047825 */ /* 0x002fc800078e00ff */
[----:B------:R-:W-:Y:S01]  /*9fc0*/  IMAD.WIDE.U32 R2, R53, -0x2daee0ad, RZ ;  /* 0xd2511f5335027825 */ /* 0x000fe200078e00ff */
[----:B------:R2:W-:Y:S04]  /*9fd0*/  STL.64 [R1+0xa8], R4 ;  /* 0x0000a80401007387 */ /* 0x0005e80000100a00 */
[----:B------:R2:W-:Y:S01]  /*9fe0*/  STL.64 [R1+0x98], R2 ;  /* 0x0000980201007387 */ /* 0x0005e20000100a00 */
[----:B---3--:R-:W-:Y:S02]  /*9ff0*/  ISETP.GE.AND P2, PT, R59, c[0x0][0x220], PT ;  /* 0x000088003b007a0c */ /* 0x008fe40003f46270 */
[----:B----4-:R-:W-:Y:S01]  /*a000*/  ISETP.GE.AND P1, PT, R252, c[0x0][0x220], PT ;  /* 0x00008800fc007a0c */ /* 0x010fe20003f26270 */
[----:B--2---:R-:W-:Y:S05]  /*a010*/  BRA `(.L_x_586) ;  /* 0x0000040000007947 */ /* 0x004fea0003800000 */
.L_x_588:
        /* <DEDUP_REMOVED lines=64> */
.L_x_586:
        /* <DEDUP_REMOVED lines=203> */
.L_x_587:
[----:B------:R-:W2:Y:S01]  /*b0d0*/  LDL R2, [R1+0x90] ;  /* 0x0000900001027983 */ /* 0x000ea20000100800 */
[----:B------:R-:W-:Y:S01]  /*b0e0*/  IMAD.U32 R0, RZ, RZ, UR25 ;  /* 0x00000019ff007e24 */ /* 0x000fe2000f8e00ff */
[----:B------:R-:W-:Y:S01]  /*b0f0*/  UIMAD UR14, UR25, UR23, 0x40 ;  /* 0x00000040190e74a4 */ /* 0x000fe2000f8e0217 */
[----:B-1----:R-:W-:Y:S01]  /*b100*/  IMAD.MOV.U32 R189, RZ, RZ, c[0x0][0x228] ;  /* 0x00008a00ffbd7624 */ /* 0x002fe200078e00ff */
[----:B------:R-:W-:Y:S01]  /*b110*/  STL [R1+0x12c], R230 ;  /* 0x00012ce601007387 */ /* 0x000fe20000100800 */
[----:B------:R-:W-:Y:S02]  /*b120*/  UIADD3 UR27, UR19, -0x4498517b, URZ ;  /* 0xbb67ae85131b7890 */ /* 0x000fe4000fffe03f */
[----:B------:R-:W-:Y:S01]  /*b130*/  UIADD3 UR26, UR18, -0x61c88647, URZ ;  /* 0x9e3779b9121a7890 */ /* 0x000fe2000fffe03f */
[----:B------:R-:W-:Y:S01]  /*b140*/  STL [R1+0x128], R229 ;  /* 0x000128e501007387 */ /* 0x000fe20000100800 */
[----:B------:R-:W-:Y:S01]  /*b150*/  UIADD3 UR28, UR19, 0x76cf5d0a, URZ ;  /* 0x76cf5d0a131c7890 */ /* 0x000fe2000fffe03f */
[----:B------:R-:W-:Y:S01]  /*b160*/  IMAD.SHL.U32 R189, R189, 0x8, RZ ;  /* 0x00000008bdbd7824 */ /* 0x000fe200078e00ff */
[----:B------:R-:W-:Y:S01]  /*b170*/  USHF.L.U32 UR29, UR25, 0x1, URZ ;  /* 0x00000001191d7899 */ /* 0x000fe2000800063f */
[----:B------:R-:W-:Y:S01]  /*b180*/  STL [R1+0x124], R227 ;  /* 0x000124e301007387 */ /* 0x000fe20000100800 */
[----:B------:R-:W-:Y:S03]  /*b190*/  UIADD3 UR15, UR18, 0x3c6ef372, URZ ;  /* 0x3c6ef372120f7890 */ /* 0x000fe6000fffe03f */
[----:B------:R-:W-:Y:S04]  /*b1a0*/  STL [R1+0x120], R226 ;  /* 0x000120e201007387 */ /* 0x000fe80000100800 */
        /* <DEDUP_REMOVED lines=8> */
[----:B------:R-:W-:Y:S06]  /*b230*/  STL.64 [R1+0xf8], R218 ;  /* 0x0000f8da01007387 */ /* 0x000fec0000100a00 */
[----:B------:R-:W-:Y:S06]  /*b240*/  STL.64 [R1+0xf0], R216 ;  /* 0x0000f0d801007387 */ /* 0x000fec0000100a00 */
[----:B------:R-:W-:Y:S06]  /*b250*/  STL.64 [R1+0xe8], R214 ;  /* 0x0000e8d601007387 */ /* 0x000fec0000100a00 */
[----:B------:R-:W-:Y:S06]  /*b260*/  STL.64 [R1+0xe0], R210 ;  /* 0x0000e0d201007387 */ /* 0x000fec0000100a00 */
[----:B------:R-:W-:Y:S06]  /*b270*/  STL.64 [R1+0xd8], R212 ;  /* 0x0000d8d401007387 */ /* 0x000fec0000100a00 */
[----:B------:R1:W-:Y:S04]  /*b280*/  STL [R1+0xd0], R209 ;  /* 0x0000d0d101007387 */ /* 0x0003e80000100800 */
[----:B-1----:R-:W3:Y:S01]  /*b290*/  LDL.LU R209, [R1+0x94] ;  /* 0x0000940001d17983 */ /* 0x002ee20000300800 */
[----:B--2---:R-:W-:Y:S01]  /*b2a0*/  IADD3 R164, R2, UR14, RZ ;  /* 0x0000000e02a47c10 */ /* 0x004fe2000fffe0ff */
[----:B------:R-:W-:Y:S01]  /*b2b0*/  ULOP3.LUT UR14, UR29, UR19, URZ, 0x3c, !UPT ;  /* 0x000000131d0e7292 */ /* 0x000fe2000f8e3c3f */
[----:B------:R-:W-:Y:S01]  /*b2c0*/  IMAD R0, R0, -0x40, R2 ;  /* 0xffffffc000007824 */ /* 0x000fe200078e0202 */
[----:B------:R-:W-:Y:S01]  /*b2d0*/  UIADD3 UR29, UR29, 0x1, URZ ;  /* 0x000000011d1d7890 */ /* 0x000fe2000fffe03f */
[----:B------:R-:W-:Y:S03]  /*b2e0*/  IABS R177, R164 ;  /* 0x000000a400b17213 */ /* 0x000fe60000000000 */
[C---:B------:R-:W-:Y:S01]  /*b2f0*/  IADD3 R3, R0.reuse, 0x48, RZ ;  /* 0x0000004800037810 */ /* 0x040fe20007ffe0ff */
[----:B------:R-:W-:Y:S01]  /*b300*/  ULOP3.LUT UR29, UR29, UR19, URZ, 0x3c, !UPT ;  /* 0x000000131d1d7292 */ /* 0x000fe2000f8e3c3f */
[C---:B------:R-:W-:Y:S01]  /*b310*/  IADD3 R172, R0.reuse, -0x1, RZ ;  /* 0xffffffff00ac7810 */ /* 0x040fe20007ffe0ff */
[----:B------:R-:W1:Y:S01]  /*b320*/  I2F R177, R177 ;  /* 0x000000b100b17306 */ /* 0x000e620000201400 */
[----:B------:R-:W-:Y:S02]  /*b330*/  ISETP.GE.AND P0, PT, R3, RZ, PT ;  /* 0x000000ff0300720c */ /* 0x000fe40003f06270 */
[C---:B------:R-:W-:Y:S02]  /*b340*/  IADD3 R170, R0.reuse, 0x3f, RZ ;  /* 0x0000003f00aa7810 */ /* 0x040fe40007ffe0ff */
[C---:B------:R-:W-:Y:S02]  /*b350*/  IADD3 R175, R0.reuse, -0x8, RZ ;  /* 0xfffffff800af7810 */ /* 0x040fe40007ffe0ff */
[----:B------:R-:W-:Y:S02]  /*b360*/  IADD3 R168, R0, 0x8, RZ ;  /* 0x0000000800a87810 */ /* 0x000fe40007ffe0ff */
[----:B------:R-:W-:Y:S02]  /*b370*/  ISETP.GE.AND P6, PT, R170, RZ, PT ;  /* 0x000000ffaa00720c */ /* 0x000fe40003fc6270 */
[----:B------:R-:W-:Y:S02]  /*b380*/  IADD3 R173, -R0, -0x8, RZ ;  /* 0xfffffff800ad7810 */ /* 0x000fe40007ffe1ff */
[----:B------:R-:W-:Y:S02]  /*b390*/  ISETP.GE.AND P5, PT, R168, RZ, PT ;  /* 0x000000ffa800720c */ /* 0x000fe40003fa6270 */
[----:B------:R-:W-:Y:S02]  /*b3a0*/  @!P0 IADD3 R3, -R164, -0x8, RZ ;  /* 0xfffffff8a4038810 */ /* 0x000fe40007ffe1ff */
[----:B------:R-:W-:Y:S02]  /*b3b0*/  ISETP.GE.AND P0, PT, R172, RZ, PT ;  /* 0x000000ffac00720c */ /* 0x000fe40003f06270 */
[C---:B------:R-:W-:Y:S02]  /*b3c0*/  IADD3 R2, R0.reuse, 0x7, RZ ;  /* 0x0000000700027810 */ /* 0x040fe40007ffe0ff */
[----:B------:R-:W-:Y:S01]  /*b3d0*/  SEL R171, R173, R168, !P5 ;  /* 0x000000a8adab7207 */ /* 0x000fe20006800000 */
[----:B------:R-:W2:Y:S01]  /*b3e0*/  I2F R3, R3 ;  /* 0x0000000300037306 */ /* 0x000ea20000201400 */
[----:B------:R-:W-:Y:S01]  /*b3f0*/  IADD3 R173, -R0, -0x7, RZ ;  /* 0xfffffff900ad7810 */ /* 0x000fe20007ffe1ff */
[C---:B-1----:R-:W-:Y:S01]  /*b400*/  FFMA.FTZ R14, R177.reuse, -UR4, R14 ;  /* 0x80000004b10e7c23 */ /* 0x042fe2000801000e */
[----:B------:R-:W-:Y:S01]  /*b410*/  ISETP.GE.AND P4, PT, R2, RZ, PT ;  /* 0x000000ff0200720c */ /* 0x000fe20003f86270 */
[----:B------:R-:W-:Y:S01]  /*b420*/  FFMA.FTZ R8, R177, -UR4, R8 ;  /* 0x80000004b1087c23 */ /* 0x000fe20008010008 */
[C---:B------:R-:W-:Y:S02]  /*b430*/  IADD3 R182, R0.reuse, -0x9, RZ ;  /* 0xfffffff700b67810 */ /* 0x040fe40007ffe0ff */
[----:B------:R-:W-:Y:S02]  /*b440*/  SEL R180, R173, R2, !P4 ;  /* 0x00000002adb47207 */ /* 0x000fe40006000000 */
[C---:B------:R-:W-:Y:S01]  /*b450*/  @!P0 IADD3 R172, -R0.reuse, 0x1, RZ ;  /* 0x0000000100ac8810 */ /* 0x040fe20007ffe1ff */
[----:B------:R-:W1:Y:S01]  /*b460*/  I2F R171, R171 ;  /* 0x000000ab00ab7306 */ /* 0x000e620000201400 */
[----:B------:R-:W-:Y:S02]  /*b470*/  ISETP.GE.AND P0, PT, R175, RZ, PT ;  /* 0x000000ffaf00720c */ /* 0x000fe40003f06270 */
[----:B------:R-:W-:Y:S02]  /*b480*/  IADD3 R173, R0, 0x38, RZ ;  /* 0x0000003800ad7810 */ /* 0x000fe40007ffe0ff */
[----:B------:R-:W-:Y:S02]  /*b490*/  @!P6 IADD3 R170, -R164, 0x1, RZ ;  /* 0x00000001a4aae810 */ /* 0x000fe40007ffe1ff */
[----:B------:R-:W-:Y:S02]  /*b4a0*/  ISETP.GE.AND P6, PT, R173, RZ, PT ;  /* 0x000000ffad00720c */ /* 0x000fe40003fc6270 */
[C---:B------:R-:W-:Y:S01]  /*b4b0*/  IADD3 R174, R0.reuse, 0x37, RZ ;  /* 0x0000003700ae7810 */ /* 0x040fe20007ffe0ff */
[----:B------:R-:W4:Y:S01]  /*b4c0*/  I2F R180, R180 ;  /* 0x000000b400b47306 */ /* 0x000f220000201400 */
[C---:B------:R-:W-:Y:S02]  /*b4d0*/  IADD3 R181, R0.reuse, -0x10, RZ ;  /* 0xfffffff000b57810 */ /* 0x040fe40007ffe0ff */
[C---:B------:R-:W-:Y:S01]  /*b4e0*/  IADD3 R179, R0.reuse, 0x30, RZ ;  /* 0x0000003000b37810 */ /* 0x040fe20007ffe0ff */
[----:B--2---:R-:W-:Y:S01]  /*b4f0*/  FFMA.FTZ R10, R3, -UR4, R10 ;  /* 0x80000004030a7c23 */ /* 0x004fe2000801000a */
[----:B------:R-:W-:Y:S02]  /*b500*/  @!P0 IADD3 R175, -R0, 0x8, RZ ;  /* 0x0000000800af8810 */ /* 0x000fe40007ffe1ff */
[----:B------:R-:W-:Y:S02]  /*b510*/  ISETP.GE.AND P0, PT, R182, RZ, PT ;  /* 0x000000ffb600720c */ /* 0x000fe40003f06270 */
[----:B------:R-:W-:Y:S01]  /*b520*/  IADD3 R178, R0, -0x11, RZ ;  /* 0xffffffef00b27810 */ /* 0x000fe20007ffe0ff */
[----:B------:R-:W2:Y:S01]  /*b530*/  I2F R170, R170 ;  /* 0x000000aa00aa7306 */ /* 0x000ea20000201400 */
[----:B------:R-:W-:Y:S02]  /*b540*/  @!P6 IADD3 R173, -R164, 0x8, RZ ;  /* 0x00000008a4ade810 */ /* 0x000fe40007ffe1ff */
[----:B------:R-:W-:Y:S01]  /*b550*/  ISETP.GE.AND P6, PT, R174, RZ, PT ;  /* 0x000000ffae00720c */ /* 0x000fe20003fc6270 */
[----:B-1----:R-:W-:Y:S01]  /*b560*/  FFMA.FTZ R6, R171, -UR4, R6 ;  /* 0x80000004ab067c23 */ /* 0x002fe20008010006 */
[C---:B------:R-:W-:Y:S02]  /*b570*/  IADD3 R176, R0.reuse, 0x2f, RZ ;  /* 0x0000002f00b07810 */ /* 0x040fe40007ffe0ff */
[C---:B------:R-:W-:Y:S02]  /*b580*/  IADD3 R171, R0.reuse, -0x18, RZ ;  /* 0xffffffe800ab7810 */ /* 0x040fe40007ffe0ff */
[----:B------:R-:W-:Y:S01]  /*b590*/  IABS R183, R0 ;  /* 0x0000000000b77213 */ /* 0x000fe20000000000 */
[----:B------:R-:W1:Y:S01]  /*b5a0*/  I2F R173, R173 ;  /* 0x000000ad00ad7306 */ /* 0x000e620000201400 */
[----:B------:R-:W-:Y:S02]  /*b5b0*/  @!P0 IADD3 R182, -R0, 0x9, RZ ;  /* 0x0000000900b68810 */ /* 0x000fe40007ffe1ff */
[----:B------:R-:W-:Y:S01]  /*b5c0*/  ISETP.GE.AND P0, PT, R181, RZ, PT ;  /* 0x000000ffb500720c */ /* 0x000fe20003f06270 */
[----:B----4-:R-:W-:Y:S01]  /*b5d0*/  FFMA.FTZ R7, R180, -UR4, R7 ;  /* 0x80000004b4077c23 */ /* 0x010fe20008010007 */
[----:B------:R-:W-:Y:S02]  /*b5e0*/  IADD3 R3, R0, 0x28, RZ ;  /* 0x0000002800037810 */ /* 0x000fe40007ffe0ff */
[----:B------:R-:W-:Y:S02]  /*b5f0*/  @!P6 IADD3 R174, -R164, 0x9, RZ ;  /* 0x00000009a4aee810 */ /* 0x000fe40007ffe1ff */
[----:B------:R-:W-:Y:S01]  /*b600*/  ISETP.GE.AND P6, PT, R179, RZ, PT ;  /* 0x000000ffb300720c */ /* 0x000fe20003fc6270 */
[----:B------:R-:W4:Y:S01]  /*b610*/  I2F R182, R182 ;  /* 0x000000b600b67306 */ /* 0x000f220000201400 */
[C---:B------:R-:W-:Y:S02]  /*b620*/  IADD3 R180, R0.reuse, -0x19, RZ ;  /* 0xffffffe700b47810 */ /* 0x040fe40007ffe0ff */
[----:B------:R-:W-:Y:S01]  /*b630*/  IADD3 R184, R0, 0x47, RZ ;  /* 0x0000004700b87810 */ /* 0x000fe20007ffe0ff */
[----:B--2---:R-:W-:Y:S01]  /*b640*/  FFMA.FTZ R9, R170, -UR4, R9 ;  /* 0x80000004aa097c23 */ /* 0x004fe20008010009 */
[----:B------:R-:W-:Y:S01]  /*b650*/  IADD3 R177, R0, -0x20, RZ ;  /* 0xffffffe000b17810 */ /* 0x000fe20007ffe0ff */
[----:B------:R-:W-:Y:S01]  /*b660*/  FFMA.FTZ R15, R170, -UR4, R15 ;  /* 0x80000004aa0f7c23 */ /* 0x000fe2000801000f */
[----:B------:R-:W-:Y:S02]  /*b670*/  @!P0 IADD3 R181, -R0, 0x10, RZ ;  /* 0x0000001000b58810 */ /* 0x000fe40007ffe1ff */
[----:B------:R-:W-:Y:S01]  /*b680*/  ISETP.GE.AND P0, PT, R178, RZ, PT ;  /* 0x000000ffb200720c */ /* 0x000fe20003f06270 */
[----:B------:R-:W2:Y:S01]  /*b690*/  I2F R174, R174 ;  /* 0x000000ae00ae7306 */ /* 0x000ea20000201400 */
[----:B------:R-:W-:Y:S02]  /*b6a0*/  IADD3 R185, R0, 0x1f, RZ ;  /* 0x0000001f00b97810 */ /* 0x000fe40007ffe0ff */
[----:B------:R-:W-:Y:S01]  /*b6b0*/  @!P6 IADD3 R179, -R164, 0x10, RZ ;  /* 0x00000010a4b3e810 */ /* 0x000fe20007ffe1ff */
[C---:B-1----:R-:W-:Y:S01]  /*b6c0*/  FFMA.FTZ R12, R173.reuse, -UR4, R12 ;  /* 0x80000004ad0c7c23 */ /* 0x042fe2000801000c */
[----:B------:R-:W-:Y:S01]  /*b6d0*/  ISETP.GE.AND P6, PT, R176, RZ, PT ;  /* 0x000000ffb000720c */ /* 0x000fe20003fc6270 */
[----:B------:R-:W-:Y:S01]  /*b6e0*/  FFMA.FTZ R26, R173, -UR4, R26 ;  /* 0x80000004ad1a7c23 */ /* 0x000fe2000801001a */
[C---:B------:R-:W-:Y:S02]  /*b6f0*/  IADD3 R173, R0.reuse, 0x20, RZ ;  /* 0x0000002000ad7810 */ /* 0x040fe40007ffe0ff */
[----:B------:R-:W-:Y:S01]  /*b700*/  IADD3 R186, R0, -0x21, RZ ;  /* 0xffffffdf00ba7810 */ /* 0x000fe20007ffe0ff */
[----:B------:R-:W1:Y:S01]  /*b710*/  I2F R181, R181 ;  /* 0x000000b500b57306 */ /* 0x000e620000201400 */
[----:B------:R-:W-:Y:S02]  /*b720*/  @!P4 IADD3 R2, -R164, 0x39, RZ ;  /* 0x00000039a402c810 */ /* 0x000fe40007ffe1ff */
[----:B------:R-:W-:Y:S01]  /*b730*/  @!P0 IADD3 R178, -R0, 0x11, RZ ;  /* 0x0000001100b28810 */ /* 0x000fe20007ffe1ff */
[C---:B----4-:R-:W-:Y:S01]  /*b740*/  FFMA.FTZ R17, R182.reuse, -UR4, R17 ;  /* 0x80000004b6117c23 */ /* 0x050fe20008010011 */
[----:B---3--:R-:W-:Y:S01]  /*b750*/  LOP3.LUT R209, R209, 0xffffffbf, RZ, 0xc0, !PT ;  /* 0xffffffbfd1d17812 */ /* 0x008fe200078ec0ff */
[----:B------:R-:W-:Y:S01]  /*b760*/  FFMA.FTZ R23, R182, -UR4, R23 ;  /* 0x80000004b6177c23 */ /* 0x000fe20008010017 */
[----:B------:R-:W-:Y:S02]  /*b770*/  ISETP.GE.AND P0, PT, R171, RZ, PT ;  /* 0x000000ffab00720c */ /* 0x000fe40003f06270 */
[----:B------:R-:W-:Y:S01]  /*b780*/  @P3 LOP3.LUT R209, R209, 0x40, RZ, 0xfc, !PT ;  /* 0x00000040d1d13812 */ /* 0x000fe200078efcff */
[----:B------:R-:W3:Y:S01]  /*b790*/  I2F R179, R179 ;  /* 0x000000b300b37306 */ /* 0x000ee20000201400 */
[----:B------:R-:W-:Y:S02]  /*b7a0*/  @!P6 IADD3 R176, -R164, 0x11, RZ ;  /* 0x00000011a4b0e810 */ /* 0x000fe40007ffe1ff */
[----:B------:R-:W-:Y:S01]  /*b7b0*/  LOP3.LUT R209, R209, 0xffffffdf, RZ, 0xc0, !PT ;  /* 0xffffffdfd1d17812 */ /* 0x000fe200078ec0ff */
[C---:B--2---:R-:W-:Y:S01]  /*b7c0*/  FFMA.FTZ R27, R174.reuse, -UR4, R27 ;  /* 0x80000004ae1b7c23 */ /* 0x044fe2000801001b */
[----:B------:R-:W-:Y:S01]  /*b7d0*/  ISETP.GE.AND P6, PT, R3, RZ, PT ;  /* 0x000000ff0300720c */ /* 0x000fe20003fc6270 */
[----:B------:R-:W-:Y:S01]  /*b7e0*/  FFMA.FTZ R13, R174, -UR4, R13 ;  /* 0x80000004ae0d7c23 */ /* 0x000fe2000801000d */
[----:B------:R-:W-:Y:S02]  /*b7f0*/  @P2 LOP3.LUT R209, R209, 0x20, RZ, 0xfc, !PT ;  /* 0x00000020d1d12812 */ /* 0x000fe400078efcff */
[C---:B------:R-:W-:Y:S01]  /*b800*/  IADD3 R182, R0.reuse, -0x39, RZ ;  /* 0xffffffc700b67810 */ /* 0x040fe20007ffe0ff */
[----:B------:R-:W2:Y:S01]  /*b810*/  I2F R176, R176 ;  /* 0x000000b000b07306 */ /* 0x000ea20000201400 */
[----:B------:R-:W-:Y:S02]  /*b820*/  LOP3.LUT R209, R209, 0xffffffef, RZ, 0xc0, !PT ;  /* 0xffffffefd1d17812 */ /* 0x000fe400078ec0ff */
[----:B------:R-:W-:Y:S01]  /*b830*/  @!P0 IADD3 R171, -R0, 0x18, RZ ;  /* 0x0000001800ab8810 */ /* 0x000fe20007ffe1ff */
[----:B-1----:R-:W-:Y:S01]  /*b840*/  FFMA.FTZ R34, R181, -UR4, R34 ;  /* 0x80000004b5227c23 */ /* 0x002fe20008010022 */
[----:B------:R-:W-:Y:S01]  /*b850*/  @P1 LOP3.LUT R209, R209, 0x10, RZ, 0xfc, !PT ;  /* 0x00000010d1d11812 */ /* 0x000fe200078efcff */
[----:B------:R-:W-:Y:S01]  /*b860*/  FFMA.FTZ R20, R181, -UR4, R20 ;  /* 0x80000004b5147c23 */ /* 0x000fe20008010014 */
[----:B------:R-:W-:Y:S02]  /*b870*/  ISETP.GE.AND P0, PT, R180, RZ, PT ;  /* 0x000000ffb400720c */ /* 0x000fe40003f06270 */
[----:B------:R-:W-:Y:S01]  /*b880*/  @!P6 IADD3 R3, -R164, 0x18, RZ ;  /* 0x00000018a403e810 */ /* 0x000fe20007ffe1ff */
[----:B------:R-:W-:Y:S01]  /*b890*/  STL [R1+0x94], R209 ;  /* 0x000094d101007387 */ /* 0x000fe20000100800 */
[----:B------:R-:W-:Y:S01]  /*b8a0*/  IADD3 R181, R0, -0x28, RZ ;  /* 0xffffffd800b57810 */ /* 0x000fe20007ffe0ff */
[----:B------:R-:W1:Y:S01]  /*b8b0*/  I2F R172, R172 ;  /* 0x000000ac00ac7306 */ /* 0x000e620000201400 */
[----:B------:R-:W-:Y:S01]  /*b8c0*/  @!P5 IADD3 R168, -R164, 0x38, RZ ;  /* 0x00000038a4a8d810 */ /* 0x000fe20007ffe1ff */
[----:B------:R-:W4:Y:S01]  /*b8d0*/  LDL.64 R210, [R1+0xb8] ;  /* 0x0000b80001d27983 */ /* 0x000f220000100a00 */
[C---:B---3--:R-:W-:Y:S02]  /*b8e0*/  FFMA.FTZ R30, R179.reuse, -UR4, R30 ;  /* 0x80000004b31e7c23 */ /* 0x048fe4000801001e */
[----:B------:R-:W-:Y:S01]  /*b8f0*/  FFMA.FTZ R24, R179, -UR4, R24 ;  /* 0x80000004b3187c23 */ /* 0x000fe20008010018 */
[C---:B------:R-:W-:Y:S02]  /*b900*/  IADD3 R179, R0.reuse, -0x30, RZ ;  /* 0xffffffd000b37810 */ /* 0x040fe40007ffe0ff */
[----:B------:R-:W-:Y:S01]  /*b910*/  @!P0 IADD3 R180, -R0, 0x19, RZ ;  /* 0x0000001900b48810 */ /* 0x000fe20007ffe1ff */
[----:B------:R-:W3:Y:S01]  /*b920*/  LDL.64 R216, [R1+0xa8] ;  /* 0x0000a80001d87983 */ /* 0x000ee20000100a00 */
[----:B------:R-:W-:Y:S01]  /*b930*/  ISETP.GE.AND P0, PT, R184, RZ, PT ;  /* 0x000000ffb800720c */ /* 0x000fe20003f06270 */
[----:B------:R-:W1:Y:S01]  /*b940*/  I2F R183, R183 ;  /* 0x000000b700b77306 */ /* 0x000e620000201400 */
[C---:B--2---:R-:W-:Y:S02]  /*b950*/  FFMA.FTZ R31, R176.reuse, -UR4, R31 ;  /* 0x80000004b01f7c23 */ /* 0x044fe4000801001f */
[----:B------:R-:W-:Y:S01]  /*b960*/  FFMA.FTZ R25, R176, -UR4, R25 ;  /* 0x80000004b0197c23 */ /* 0x000fe20008010019 */
[----:B------:R-:W2:Y:S06]  /*b970*/  LDL.64 R218, [R1+0xb0] ;  /* 0x0000b00001da7983 */ /* 0x000eac0000100a00 */
[----:B------:R-:W1:Y:S01]  /*b980*/  I2F R175, R175 ;  /* 0x000000af00af7306 */ /* 0x000e620000201400 */
[----:B------:R-:W2:Y:S01]  /*b990*/  LDL.64 R212, [R1+0x98] ;  /* 0x0000980001d47983 */ /* 0x000ea20000100a00 */
[----:B------:R-:W-:Y:S01]  /*b9a0*/  @!P0 IADD3 R184, -R164, -0x7, RZ ;  /* 0xfffffff9a4b88810 */ /* 0x000fe20007ffe1ff */
[C---:B-1----:R-:W-:Y:S01]  /*b9b0*/  FFMA.FTZ R5, R172.reuse, -UR4, R5 ;  /* 0x80000004ac057c23 */ /* 0x042fe20008010005 */
[----:B------:R-:W-:Y:S01]  /*b9c0*/  ISETP.GE.AND P0, PT, R177, RZ, PT ;  /* 0x000000ffb100720c */ /* 0x000fe20003f06270 */
[----:B------:R-:W-:Y:S01]  /*b9d0*/  FFMA.FTZ R19, R172, -UR4, R19 ;  /* 0x80000004ac137c23 */ /* 0x000fe20008010013 */
[----:B------:R-:W-:Y:S04]  /*b9e0*/  IADD3 R172, R0, 0x27, RZ ;  /* 0x0000002700ac7810 */ /* 0x000fe80007ffe0ff */
[----:B------:R-:W-:Y:S01]  /*b9f0*/  ISETP.GE.AND P6, PT, R172, RZ, PT ;  /* 0x000000ffac00720c */ /* 0x000fe20003fc6270 */
[----:B------:R-:W1:Y:S01]  /*ba00*/  I2F R170, R184 ;  /* 0x000000b800aa7306 */ /* 0x000e620000201400 */
[C---:B------:R-:W-:Y:S02]  /*ba10*/  FFMA.FTZ R4, R183.reuse, -UR4, R4 ;  /* 0x80000004b7047c23 */ /* 0x040fe40008010004 */
[----:B------:R-:W-:Y:S01]  /*ba20*/  FFMA.FTZ R18, R183, -UR4, R18 ;  /* 0x80000004b7127c23 */ /* 0x000fe20008010012 */
[C---:B------:R-:W-:Y:S02]  /*ba30*/  IADD3 R183, R0.reuse, -0x38, RZ ;  /* 0xffffffc800b77810 */ /* 0x040fe40007ffe0ff */
[----:B------:R-:W-:Y:S02]  /*ba40*/  @!P0 IADD3 R177, -R0, 0x20, RZ ;  /* 0x0000002000b18810 */ /* 0x000fe40007ffe1ff */
[----:B------:R-:W-:Y:S02]  /*ba50*/  ISETP.GE.AND P0, PT, R182, RZ, PT ;  /* 0x000000ffb600720c */ /* 0x000fe40003f06270 */
[----:B------:R-:W1:Y:S02]  /*ba60*/  I2F R3, R3 ;  /* 0x0000000300037306 */ /* 0x000e640000201400 */
[----:B------:R-:W-:Y:S01]  /*ba70*/  @!P6 IADD3 R172, -R164, 0x19, RZ ;  /* 0x00000019a4ace810 */ /* 0x000fe20007ffe1ff */
[----:B------:R-:W-:Y:S01]  /*ba80*/  FFMA.FTZ R16, R175, -UR4, R16 ;  /* 0x80000004af107c23 */ /* 0x000fe20008010010 */
[----:B------:R-:W-:Y:S01]  /*ba90*/  ISETP.GE.AND P6, PT, R183, RZ, PT ;  /* 0x000000ffb700720c */ /* 0x000fe20003fc6270 */
[----:B------:R-:W-:Y:S05]  /*baa0*/  FFMA.FTZ R22, R175, -UR4, R22 ;  /* 0x80000004af167c23 */ /* 0x000fea0008010016 */
[----:B------:R-:W1:Y:S01]  /*bab0*/  I2F R171, R171 ;  /* 0x000000ab00ab7306 */ /* 0x000e620000201400 */
[----:B------:R-:W-:Y:S01]  /*bac0*/  @!P0 IADD3 R182, -R0, 0x39, RZ ;  /* 0x0000003900b68810 */ /* 0x000fe20007ffe1ff */
[----:B-1----:R-:W-:Y:S01]  /*bad0*/  FFMA.FTZ R11, R170, -UR4, R11 ;  /* 0x80000004aa0b7c23 */ /* 0x002fe2000801000b */
[----:B------:R-:W-:Y:S04]  /*bae0*/  ISETP.GE.AND P0, PT, R185, RZ, PT ;  /* 0x000000ffb900720c */ /* 0x000fe80003f06270 */
[C---:B------:R-:W-:Y:S02]  /*baf0*/  @!P6 IADD3 R183, -R0.reuse, 0x38, RZ ;  /* 0x0000003800b7e810 */ /* 0x040fe40007ffe1ff */
[----:B------:R-:W-:Y:S02]  /*bb00*/  ISETP.GE.AND P6, PT, R173, RZ, PT ;  /* 0x000000ffad00720c */ /* 0x000fe40003fc6270 */
[----:B------:R-:W-:Y:S01]  /*bb10*/  IADD3 R184, R0, 0x17, RZ ;  /* 0x0000001700b87810 */ /* 0x000fe20007ffe0ff */
[----:B------:R1:W1:Y:S01]  /*bb20*/  I2F R175, R183 ;  /* 0x000000b700af7306 */ /* 0x0002620000201400 */
[C---:B------:R-:W-:Y:S02]  /*bb30*/  FFMA.FTZ R42, R3.reuse, -UR4, R42 ;  /* 0x80000004032a7c23 */ /* 0x040fe4000801002a */
[----:B------:R-:W-:Y:S01]  /*bb40*/  FFMA.FTZ R28, R3, -UR4, R28 ;  /* 0x80000004031c7c23 */ /* 0x000fe2000801001c */
[----:B------:R-:W-:Y:S02]  /*bb50*/  @!P0 IADD3 R185, -R164, 0x21, RZ ;  /* 0x00000021a4b98810 */ /* 0x000fe40007ffe1ff */
[----:B------:R-:W-:Y:S04]  /*bb60*/  IADD3 R3, R0, 0x10, RZ ;  /* 0x0000001000037810 */ /* 0x000fe80007ffe0ff */
[----:B------:R-:W-:Y:S01]  /*bb70*/  @!P6 IADD3 R173, -R164, 0x20, RZ ;  /* 0x00000020a4ade810 */ /* 0x000fe20007ffe1ff */
[----:B------:R1:W1:Y:S01]  /*bb80*/  I2F R174, R182 ;  /* 0x000000b600ae7306 */ /* 0x0002620000201400 */
[----:B------:R-:W-:Y:S01]  /*bb90*/  ISETP.GE.AND P6, PT, R186, RZ, PT ;  /* 0x000000ffba00720c */ /* 0x000fe20003fc6270 */
[C---:B------:R-:W-:Y:S02]  /*bba0*/  FFMA.FTZ R32, R171.reuse, -UR4, R32 ;  /* 0x80000004ab207c23 */ /* 0x040fe40008010020 */
[----:B------:R-:W-:Y:S06]  /*bbb0*/  FFMA.FTZ R38, R171, -UR4, R38 ;  /* 0x80000004ab267c23 */ /* 0x000fec0008010026 */
[----:B------:R-:W1:Y:S02]  /*bbc0*/  I2F R176, R185 ;  /* 0x000000b900b07306 */ /* 0x000e640000201400 */
[C---:B-1----:R-:W-:Y:S01]  /*bbd0*/  IADD3 R183, R0.reuse, 0x18, RZ ;  /* 0x0000001800b77810 */ /* 0x042fe20007ffe0ff */
[----:B------:R-:W-:Y:S01]  /*bbe0*/  FFMA.FTZ R64, R175, -UR4, R64 ;  /* 0x80000004af407c23 */ /* 0x000fe20008010040 */
[C---:B------:R-:W-:Y:S02]  /*bbf0*/  @!P6 IADD3 R186, -R0.reuse, 0x21, RZ ;  /* 0x0000002100bae810 */ /* 0x040fe40007ffe1ff */
[----:B------:R-:W-:Y:S02]  /*bc00*/  ISETP.GE.AND P6, PT, R181, RZ, PT ;  /* 0x000000ffb500720c */ /* 0x000fe40003fc6270 */
[----:B------:R-:W-:Y:S02]  /*bc10*/  ISETP.GE.AND P0, PT, R183, RZ, PT ;  /* 0x000000ffb700720c */ /* 0x000fe40003f06270 */
[----:B------:R-:W1:Y:S01]  /*bc20*/  I2F R178, R178 ;  /* 0x000000b200b27306 */ /* 0x000e620000201400 */
[----:B------:R-:W-:Y:S01]  /*bc30*/  IADD3 R182, R0, -0x29, RZ ;  /* 0xffffffd700b67810 */ /* 0x000fe20007ffe0ff */
[----:B------:R-:W-:Y:S07]  /*bc40*/  FFMA.FTZ R65, R174, -UR4, R65 ;  /* 0x80000004ae417c23 */ /* 0x000fee0008010041 */
[----:B------:R-:W-:Y:S01]  /*bc50*/  @!P6 IADD3 R181, -R0, 0x28, RZ ;  /* 0x0000002800b5e810 */ /* 0x000fe20007ffe1ff */
[----:B------:R-:W1:Y:S01]  /*bc60*/  I2F R171, R168 ;  /* 0x000000a800ab7306 */ /* 0x000e620000201400 */
[----:B------:R-:W-:Y:S02]  /*bc70*/  ISETP.GE.AND P6, PT, R182, RZ, PT ;  /* 0x000000ffb600720c */ /* 0x000fe40003fc6270 */
[----:B------:R-:W-:Y:S01]  /*bc80*/  @!P0 IADD3 R183, -R164, 0x28, RZ ;  /* 0x00000028a4b78810 */ /* 0x000fe20007ffe1ff */
[----:B------:R-:W-:Y:S01]  /*bc90*/  FFMA.FTZ R41, R176, -UR4, R41 ;  /* 0x80000004b0297c23 */ /* 0x000fe20008010029 */
[----:B------:R-:W-:Y:S01]  /*bca0*/  ISETP.GE.AND P0, PT, R184, RZ, PT ;  /* 0x000000ffb800720c */ /* 0x000fe20003f06270 */
[----:B------:R-:W-:Y:S01]  /*bcb0*/  FFMA.FTZ R47, R176, -UR4, R47 ;  /* 0x80000004b02f7c23 */ /* 0x000fe2000801002f */
[----:B------:R-:W-:Y:S03]  /*bcc0*/  IADD3 R185, R0, -0x31, RZ ;  /* 0xffffffcf00b97810 */ /* 0x000fe60007ffe0ff */
[----:B------:R-:W1:Y:S02]  /*bcd0*/  I2F R172, R172 ;  /* 0x000000ac00ac7306 */ /* 0x000e640000201400 */
[----:B-1----:R-:W-:Y:S02]  /*bce0*/  FFMA.FTZ R35, R178, -UR4, R35 ;  /* 0x80000004b2237c23 */ /* 0x002fe40008010023 */
[----:B------:R-:W-:Y:S01]  /*bcf0*/  @!P6 IADD3 R182, -R0, 0x29, RZ ;  /* 0x0000002900b6e810 */ /* 0x000fe20007ffe1ff */
[----:B------:R-:W-:Y:S01]  /*bd00*/  FFMA.FTZ R21, R178, -UR4, R21 ;  /* 0x80000004b2157c23 */ /* 0x000fe20008010015 */
[----:B------:R-:W-:Y:S02]  /*bd10*/  ISETP.GE.AND P6, PT, R179, RZ, PT ;  /* 0x000000ffb300720c */ /* 0x000fe40003fc6270 */
[----:B------:R-:W-:Y:S02]  /*bd20*/  @!P0 IADD3 R184, -R164, 0x29, RZ ;  /* 0x00000029a4b88810 */ /* 0x000fe40007ffe1ff */
[----:B------:R-:W-:Y:S01]  /*bd30*/  ISETP.GE.AND P0, PT, R185, RZ, PT ;  /* 0x000000ffb900720c */ /* 0x000fe20003f06270 */
[----:B------:R-:W1:Y:S01]  /*bd40*/  I2F R180, R180 ;  /* 0x000000b400b47306 */ /* 0x000e620000201400 */
[----:B------:R-:W-:Y:S07]  /*bd50*/  FFMA.FTZ R60, R171, -UR4, R60 ;  /* 0x80000004ab3c7c23 */ /* 0x000fee000801003c */
[C---:B------:R-:W-:Y:S02]  /*bd60*/  @!P6 IADD3 R179, -R0.reuse, 0x30, RZ ;  /* 0x0000003000b3e810 */ /* 0x040fe40007ffe1ff */
[----:B------:R-:W-:Y:S01]  /*bd70*/  ISETP.GE.AND P6, PT, R3, RZ, PT ;  /* 0x000000ff0300720c */ /* 0x000fe20003fc6270 */
[----:B------:R-:W1:Y:S01]  /*bd80*/  I2F R177, R177 ;  /* 0x000000b100b17306 */ /* 0x000e620000201400 */
[----:B------:R-:W-:Y:S01]  /*bd90*/  @!P0 IADD3 R185, -R0, 0x31, RZ ;  /* 0x0000003100b98810 */ /* 0x000fe20007ffe1ff */
[----:B------:R-:W-:Y:S01]  /*bda0*/  FFMA.FTZ R43, R172, -UR4, R43 ;  /* 0x80000004ac2b7c23 */ /* 0x000fe2000801002b */
[----:B------:R-:W-:Y:S01]  /*bdb0*/  IADD3 R0, R0, 0xf, RZ ;  /* 0x0000000f00007810 */ /* 0x000fe20007ffe0ff */
[----:B------:R-:W-:Y:S03]  /*bdc0*/  FFMA.FTZ R29, R172, -UR4, R29 ;  /* 0x80000004ac1d7c23 */ /* 0x000fe6000801001d */
[----:B------:R-:W-:Y:S03]  /*bdd0*/  ISETP.GE.AND P0, PT, R0, RZ, PT ;  /* 0x000000ff0000720c */ /* 0x000fe60003f06270 */
[----:B------:R-:W1:Y:S02]  /*bde0*/  I2F R178, R186 ;  /* 0x000000ba00b27306 */ /* 0x000e640000201400 */
[----:B------:R-:W-:Y:S01]  /*bdf0*/  @!P6 IADD3 R3, -R164, 0x30, RZ ;  /* 0x00000030a403e810 */ /* 0x000fe20007ffe1ff */
[C---:B-1----:R-:W-:Y:S02]  /*be00*/  FFMA.FTZ R33, R180.reuse, -UR4, R33 ;  /* 0x80000004b4217c23 */ /* 0x042fe40008010021 */
[----:B------:R-:W-:Y:S05]  /*be10*/  FFMA.FTZ R39, R180, -UR4, R39 ;  /* 0x80000004b4277c23 */ /* 0x000fea0008010027 */
[----:B------:R-:W-:Y:S01]  /*be20*/  @!P0 IADD3 R0, -R164, 0x31, RZ ;  /* 0x00000031a4008810 */ /* 0x000fe20007ffe1ff */
[----:B------:R-:W1:Y:S01]  /*be30*/  I2F R3, R3 ;  /* 0x0000000300037306 */ /* 0x000e620000201400 */
[----:B------:R-:W-:Y:S01]  /*be40*/  FMNMX.FTZ R164, R4, R169, !PT ;  /* 0x000000a904a47209 */ /* 0x000fe20007810000 */
[C---:B------:R-:W-:Y:S02]  /*be50*/  FFMA.FTZ R36, R177.reuse, -UR4, R36 ;  /* 0x80000004b1247c23 */ /* 0x040fe40008010024 */
[----:B------:R-:W-:Y:S06]  /*be60*/  FFMA.FTZ R50, R177, -UR4, R50 ;  /* 0x80000004b1327c23 */ /* 0x000fec0008010032 */
[----:B------:R-:W1:Y:S01]  /*be70*/  I2F R0, R0 ;  /* 0x0000000000007306 */ /* 0x000e620000201400 */
[C---:B------:R-:W-:Y:S02]  /*be80*/  FFMA.FTZ R37, R178.reuse, -UR4, R37 ;  /* 0x80000004b2257c23 */ /* 0x040fe40008010025 */
[----:B------:R-:W-:Y:S07]  /*be90*/  FFMA.FTZ R51, R178, -UR4, R51 ;  /* 0x80000004b2337c23 */ /* 0x000fee0008010033 */
[----:B------:R-:W1:Y:S02]  /*bea0*/  I2F R2, R2 ;  /* 0x0000000200027306 */ /* 0x000e640000201400 */
[C---:B-1----:R-:W-:Y:S02]  /*beb0*/  FFMA.FTZ R56, R3.reuse, -UR4, R56 ;  /* 0x8000000403387c23 */ /* 0x042fe40008010038 */
[----:B------:R-:W-:Y:S01]  /*bec0*/  FFMA.FTZ R62, R3, -UR4, R62 ;  /* 0x80000004033e7c23 */ /* 0x000fe2000801003e */
[----:B------:R-:W-:Y:S05]  /*bed0*/  FMNMX.FTZ R3, R5, R164, !PT ;  /* 0x000000a405037209 */ /* 0x000fea0007810000 */
[----:B------:R-:W1:Y:S01]  /*bee0*/  I2F R173, R173 ;  /* 0x000000ad00ad7306 */ /* 0x000e620000201400 */
[C---:B------:R-:W-:Y:S02]  /*bef0*/  FFMA.FTZ R57, R0.reuse, -UR4, R57 ;  /* 0x8000000400397c23 */ /* 0x040fe40008010039 */
[----:B------:R-:W-:Y:S01]  /*bf00*/  FFMA.FTZ R63, R0, -UR4, R63 ;  /* 0x80000004003f7c23 */ /* 0x000fe2000801003f */
[----:B------:R-:W-:Y:S06]  /*bf10*/  FMNMX.FTZ R0, R16, R3, !PT ;  /* 0x0000000310007209 */ /* 0x000fec0007810000 */
[----:B------:R-:W1:Y:S01]  /*bf20*/  I2F R181, R181 ;  /* 0x000000b500b57306 */ /* 0x000e620000201400 */
[----:B------:R-:W-:Y:S02]  /*bf30*/  FMNMX.FTZ R3, R17, R0, !PT ;  /* 0x0000000011037209 */ /* 0x000fe40007810000 */
[----:B------:R-:W-:Y:S01]  /*bf40*/  FMNMX.FTZ R0, R6, R166, !PT ;  /* 0x000000a606007209 */ /* 0x000fe20007810000 */
[----:B------:R-:W-:Y:S01]  /*bf50*/  FFMA.FTZ R61, R2, -UR4, R61 ;  /* 0x80000004023d7c23 */ /* 0x000fe2000801003d */
[----:B------:R-:W-:Y:S02]  /*bf60*/  FMNMX.FTZ R2, R8, R165, !PT ;  /* 0x000000a508027209 */ /* 0x000fe40007810000 */
[----:B------:R-:W-:Y:S02]  /*bf70*/  FMNMX.FTZ R164, R20, R3, !PT ;  /* 0x0000000314a47209 */ /* 0x000fe40007810000 */
[----:B------:R-:W-:Y:S01]  /*bf80*/  FMNMX.FTZ R171, R9, R2, !PT ;  /* 0x0000000209ab7209 */ /* 0x000fe20007810000 */
[----:B------:R-:W1:Y:S01]  /*bf90*/  I2F R182, R182 ;  /* 0x000000b600b67306 */ /* 0x000e620000201400 */
[----:B------:R-:W-:Y:S02]  /*bfa0*/  FMNMX.FTZ R2, R10, R167, !PT ;  /* 0x000000a70a027209 */ /* 0x000fe40007810000 */
[----:B------:R-:W-:Y:S01]  /*bfb0*/  FMNMX.FTZ R3, R7, R0, !PT ;  /* 0x0000000007037209 */ /* 0x000fe20007810000 */
[C---:B-1----:R-:W-:Y:S01]  /*bfc0*/  FFMA.FTZ R40, R173.reuse, -UR4, R40 ;  /* 0x80000004ad287c23 */ /* 0x042fe20008010028 */
[----:B------:R-:W-:Y:S01]  /*bfd0*/  FMNMX.FTZ R0, R12, R171, !PT ;  /* 0x000000ab0c007209 */ /* 0x000fe20007810000 */
[----:B------:R-:W-:Y:S01]  /*bfe0*/  FFMA.FTZ R46, R173, -UR4, R46 ;  /* 0x80000004ad2e7c23 */ /* 0x000fe2000801002e */
[----:B------:R-:W-:Y:S02]  /*bff0*/  FMNMX.FTZ R173, R21, R164, !PT ;  /* 0x000000a415ad7209 */ /* 0x000fe40007810000 */
[----:B------:R-:W-:Y:S01]  /*c000*/  FMNMX.FTZ R171, R11, R2, !PT ;  /* 0x000000020bab7209 */ /* 0x000fe20007810000 */
[----:B------:R-:W1:Y:S01]  /*c010*/  I2F R179, R179 ;  /* 0x000000b300b37306 */ /* 0x000e620000201400 */
[----:B------:R-:W-:Y:S02]  /*c020*/  FMNMX.FTZ R164, R32, R173, !PT ;  /* 0x000000ad20a47209 */ /* 0x000fe40007810000 */
[----:B------:R-:W-:Y:S01]  /*c030*/  FMNMX.FTZ R2, R18, R3, !PT ;  /* 0x0000000312027209 */ /* 0x000fe20007810000 */
[----:B------:R-:W-:Y:S01]  /*c040*/  FFMA.FTZ R48, R181, -UR4, R48 ;  /* 0x80000004b5307c23 */ /* 0x000fe20008010030 */
[----:B------:R-:W-:Y:S01]  /*c050*/  FMNMX.FTZ R3, R13, R0, !PT ;  /* 0x000000000d037209 */ /* 0x000fe20007810000 */
[----:B------:R-:W-:Y:S01]  /*c060*/  FFMA.FTZ R54, R181, -UR4, R54 ;  /* 0x80000004b5367c23 */ /* 0x000fe20008010036 */
[----:B------:R-:W-:Y:S02]  /*c070*/  FMNMX.FTZ R0, R14, R171, !PT ;  /* 0x000000ab0e007209 */ /* 0x000fe40007810000 */
[----:B------:R-:W-:Y:S01]  /*c080*/  FMNMX.FTZ R173, R33, R164, !PT ;  /* 0x000000a421ad7209 */ /* 0x000fe20007810000 */
[----:B------:R-:W1:Y:S01]  /*c090*/  I2F R172, R185 ;  /* 0x000000b900ac7306 */ /* 0x000e620000201400 */
[----:B------:R-:W-:Y:S02]  /*c0a0*/  FMNMX.FTZ R171, R19, R2, !PT ;  /* 0x0000000213ab7209 */ /* 0x000fe40007810000 */
[----:B------:R-:W-:Y:S01]  /*c0b0*/  FMNMX.FTZ R2, R24, R3, !PT ;  /* 0x0000000318027209 */ /* 0x000fe20007810000 */
[C---:B------:R-:W-:Y:S01]  /*c0c0*/  FFMA.FTZ R49, R182.reuse, -UR4, R49 ;  /* 0x80000004b6317c23 */ /* 0x040fe20008010031 */
[----:B------:R-:W-:Y:S01]  /*c0d0*/  FMNMX.FTZ R3, R15, R0, !PT ;  /* 0x000000000f037209 */ /* 0x000fe20007810000 */
[----:B------:R-:W-:Y:S01]  /*c0e0*/  FFMA.FTZ R55, R182, -UR4, R55 ;  /* 0x80000004b6377c23 */ /* 0x000fe20008010037 */
[----:B------:R-:W-:Y:S02]  /*c0f0*/  FMNMX.FTZ R164, R36, R173, !PT ;  /* 0x000000ad24a47209 */ /* 0x000fe40007810000 */
[----:B------:R-:W-:Y:S01]  /*c100*/  FMNMX.FTZ R0, R22, R171, !PT ;  /* 0x000000ab16007209 */ /* 0x000fe20007810000 */
[----:B------:R-:W1:Y:S01]  /*c110*/  I2F R183, R183 ;  /* 0x000000b700b77306 */ /* 0x000e620000201400 */
[----:B------:R-:W-:Y:S02]  /*c120*/  FMNMX.FTZ R171, R25, R2, !PT ;  /* 0x0000000219ab7209 */ /* 0x000fe40007810000 */
[----:B------:R-:W-:Y:S01]  /*c130*/  FMNMX.FTZ R2, R26, R3, !PT ;  /* 0x000000031a027209 */ /* 0x000fe20007810000 */
[----:B-1----:R-:W-:Y:S01]  /*c140*/  FFMA.FTZ R52, R179, -UR4, R52 ;  /* 0x80000004b3347c23 */ /* 0x002fe20008010034 */
        /* <DEDUP_REMOVED lines=11> */
[----:B------:R-:W-:Y:S02]  /*c200*/  FMNMX.FTZ R0, R30, R171, !PT ;  /* 0x000000ab1e007209 */ /* 0x000fe40007810000 */
[----:B------:R-:W-:Y:S02]  /*c210*/  FMNMX.FTZ R173, R49, R164, !PT ;  /* 0x000000a431ad7209 */ /* 0x000fe40007810000 */
[----:B------:R-:W-:Y:S01]  /*c220*/  FMNMX.FTZ R171, R35, R2, !PT ;  /* 0x0000000223ab7209 */ /* 0x000fe20007810000 */
[C---:B------:R-:W-:Y:S01]  /*c230*/  FFMA.FTZ R44, R183.reuse, -UR4, R44 ;  /* 0x80000004b72c7c23 */ /* 0x040fe2000801002c */
[----:B------:R-:W-:Y:S01]  /*c240*/  FMNMX.FTZ R2, R40, R3, !PT ;  /* 0x0000000328027209 */ /* 0x000fe20007810000 */
[----:B------:R-:W-:Y:S01]  /*c250*/  FFMA.FTZ R58, R183, -UR4, R58 ;  /* 0x80000004b73a7c23 */ /* 0x000fe2000801003a */
[----:B------:R-:W-:Y:S02]  /*c260*/  FMNMX.FTZ R3, R31, R0, !PT ;  /* 0x000000001f037209 */ /* 0x000fe40007810000 */
[----:B------:R-:W-:Y:S02]  /*c270*/  FMNMX.FTZ R164, R52, R173, !PT ;  /* 0x000000ad34a47209 */ /* 0x000fe40007810000 */
[----:B------:R-:W-:Y:S02]  /*c280*/  FMNMX.FTZ R0, R38, R171, !PT ;  /* 0x000000ab26007209 */ /* 0x000fe40007810000 */
[----:B------:R-:W-:Y:S01]  /*c290*/  FMNMX.FTZ R171, R41, R2, !PT ;  /* 0x0000000229ab7209 */ /* 0x000fe20007810000 */
[----:B-1----:R-:W-:Y:S01]  /*c2a0*/  FFMA.FTZ R45, R180, -UR4, R45 ;  /* 0x80000004b42d7c23 */ /* 0x002fe2000801002d */
[----:B------:R-:W-:Y:S01]  /*c2b0*/  FMNMX.FTZ R2, R42, R3, !PT ;  /* 0x000000032a027209 */ /* 0x000fe20007810000 */
[----:B------:R-:W-:Y:S01]  /*c2c0*/  FFMA.FTZ R59, R180, -UR4, R59 ;  /* 0x80000004b43b7c23 */ /* 0x000fe2000801003b */
        /* <DEDUP_REMOVED lines=22> */
[----:B----4-:R-:W-:Y:S01]  /*c430*/  LOP3.LUT R168, R211, UR14, RZ, 0x3c, !PT ;  /* 0x0000000ed3a87c12 */ /* 0x010fe2000f8e3cff */
[----:B------:R-:W-:Y:S01]  /*c440*/  UIADD3 UR14, UR18, -0x4ab325aa, URZ ;  /* 0xb54cda56120e7890 */ /* 0x000fe2000fffe03f */
[----:B------:R-:W-:Y:S01]  /*c450*/  FMNMX.FTZ R177, R67, R2, !PT ;  /* 0x0000000243b17209 */ /* 0x000fe20007810000 */
[----:B------:R-:W4:Y:S01]  /*c460*/  SHFL.BFLY PT, R173, R170, 0x2, 0x1f ;  /* 0x0c401f00aaad7f89 */ /* 0x000f2200000e0000 */
[----:B------:R-:W-:Y:S01]  /*c470*/  FMNMX.FTZ R2, R63, R164, !PT ;  /* 0x000000a43f027209 */ /* 0x000fe20007810000 */
[----:B------:R-:W-:Y:S01]  /*c480*/  IMAD.WIDE.U32 R200, R168, -0x326172a9, RZ ;  /* 0xcd9e8d57a8c87825 */ /* 0x000fe200078e00ff */
[----:B---3--:R-:W-:Y:S02]  /*c490*/  LOP3.LUT R204, R217, UR27, R210, 0x96, !PT ;  /* 0x0000001bd9cc7c12 */ /* 0x008fe4000f8e96d2 */
[----:B-1----:R-:W-:Y:S02]  /*c4a0*/  FMNMX.FTZ R175, R0, R175, !PT ;  /* 0x000000af00af7209 */ /* 0x002fe40007810000 */
[----:B--2---:R-:W-:Y:S01]  /*c4b0*/  LOP3.LUT R3, R201, UR26, R218, 0x96, !PT ;  /* 0x0000001ac9037c12 */ /* 0x004fe2000f8e96da */
[----:B------:R-:W1:Y:S01]  /*c4c0*/  SHFL.BFLY PT, R171, R2, 0x2, 0x1f ;  /* 0x0c401f0002ab7f89 */ /* 0x000e6200000e0000 */
[----:B------:R-:W-:Y:S04]  /*c4d0*/  IMAD.WIDE.U32 R204, R204, -0x326172a9, RZ ;  /* 0xcd9e8d57cccc7825 */ /* 0x000fe800078e00ff */
[----:B------:R-:W-:Y:S01]  /*c4e0*/  IMAD.WIDE.U32 R180, R3, -0x2daee0ad, RZ ;  /* 0xd2511f5303b47825 */ /* 0x000fe200078e00ff */
[----:B------:R-:W-:Y:S02]  /*c4f0*/  LOP3.LUT R3, R205, UR15, R200, 0x96, !PT ;  /* 0x0000000fcd037c12 */ /* 0x000fe4000f8e96c8 */
[----:B------:R-:W2:Y:S02]  /*c500*/  SHFL.BFLY PT, R168, R177, 0x2, 0x1f ;  /* 0x0c401f00b1a87f89 */ /* 0x000ea400000e0000 */
[----:B------:R-:W-:Y:S01]  /*c510*/  LOP3.LUT R0, R181, UR28, R216, 0x96, !PT ;  /* 0x0000001cb5007c12 */ /* 0x000fe2000f8e96d8 */
[----:B------:R-:W-:Y:S04]  /*c520*/  IMAD.WIDE.U32 R178, R3, -0x2daee0ad, RZ ;  /* 0xd2511f5303b27825 */ /* 0x000fe800078e00ff */
[----:B------:R-:W-:Y:S01]  /*c530*/  IMAD.WIDE.U32 R184, R0, -0x326172a9, RZ ;  /* 0xcd9e8d5700b87825 */ /* 0x000fe200078e00ff */
[----:B------:R-:W-:Y:S01]  /*c540*/  LOP3.LUT R0, R179, UR21, R180, 0x96, !PT ;  /* 0x00000015b3007c12 */ /* 0x000fe2000f8e96b4 */
[----:B------:R-:W3:Y:S01]  /*c550*/  SHFL.BFLY PT, R164, R175, 0x1, 0x1f ;  /* 0x0c201f00afa47f89 */ /* 0x000ee200000e0000 */
[----:B----4-:R-:W-:Y:S02]  /*c560*/  FMNMX.FTZ R173, R170, R173, !PT ;  /* 0x000000adaaad7209 */ /* 0x010fe40007810000 */
[----:B------:R-:W-:Y:S01]  /*c570*/  LOP3.LUT R3, R185, UR24, R204, 0x96, !PT ;  /* 0x00000018b9037c12 */ /* 0x000fe2000f8e96cc */
[----:B------:R-:W-:Y:S01]  /*c580*/  IMAD.WIDE.U32 R182, R0, -0x326172a9, RZ ;  /* 0xcd9e8d5700b67825 */ /* 0x000fe200078e00ff */
[----:B-1----:R-:W-:Y:S03]  /*c590*/  FMNMX.FTZ R171, R2, R171, !PT ;  /* 0x000000ab02ab7209 */ /* 0x002fe60007810000 */
[----:B------:R-:W-:Y:S01]  /*c5a0*/  IMAD.WIDE.U32 R180, R3, -0x2daee0ad, RZ ;  /* 0xd2511f5303b47825 */ /* 0x000fe200078e00ff */
[----:B------:R-:W-:Y:S01]  /*c5b0*/  LOP3.LUT R174, R183, UR20, R184, 0x96, !PT ;  /* 0x00000014b7ae7c12 */ /* 0x000fe2000f8e96b8 */
[----:B------:R-:W1:Y:S03]  /*c5c0*/  SHFL.BFLY PT, R2, R173, 0x1, 0x1f ;  /* 0x0c201f00ad027f89 */ /* 0x000e6600000e0000 */
[----:B------:R-:W-:Y:S02]  /*c5d0*/  LOP3.LUT R178, R181, UR11, R178, 0x96, !PT ;  /* 0x0000000bb5b27c12 */ /* 0x000fe4000f8e96b2 */
[----:B--2---:R-:W-:Y:S03]  /*c5e0*/  FMNMX.FTZ R168, R177, R168, !PT ;  /* 0x000000a8b1a87209 */ /* 0x004fe60007810000 */
[----:B------:R-:W2:Y:S01]  /*c5f0*/  SHFL.BFLY PT, R0, R171, 0x1, 0x1f ;  /* 0x0c201f00ab007f89 */ /* 0x000ea200000e0000 */
[----:B------:R-:W-:Y:S01]  /*c600*/  IMAD.WIDE.U32 R178, R178, -0x326172a9, RZ ;  /* 0xcd9e8d57b2b27825 */ /* 0x000fe200078e00ff */
[----:B---3--:R-:W-:Y:S03]  /*c610*/  FMNMX.FTZ R164, R175, R164, !PT ;  /* 0x000000a4afa47209 */ /* 0x008fe60007810000 */
[----:B------:R-:W-:Y:S01]  /*c620*/  IMAD.WIDE.U32 R174, R174, -0x2daee0ad, RZ ;  /* 0xd2511f53aeae7825 */ /* 0x000fe200078e00ff */
[----:B------:R-:W-:Y:S02]  /*c630*/  LOP3.LUT R225, R179, UR8, R182, 0x96, !PT ;  /* 0x00000008b3e17c12 */ /* 0x000fe4000f8e96b6 */
[----:B------:R-:W3:Y:S01]  /*c640*/  SHFL.BFLY PT, R3, R168, 0x1, 0x1f ;  /* 0x0c201f00a8037f89 */ /* 0x000ee200000e0000 */
[C---:B------:R-:W-:Y:S02]  /*c650*/  FSETP.NEU.FTZ.AND P0, PT, R164.reuse, -INF , PT ;  /* 0xff800000a400780b */ /* 0x040fe40003f1d000 */
[----:B------:R-:W-:Y:S01]  /*c660*/  LOP3.LUT R176, R175, UR5, R180, 0x96, !PT ;  /* 0x00000005afb07c12 */ /* 0x000fe2000f8e96b4 */
[----:B------:R-:W-:Y:S01]  /*c670*/  FMUL.FTZ R175, R164, c[0x0][0x23c] ;  /* 0x00008f00a4af7a20 */ /* 0x000fe20000410000 */
[----:B-1----:R-:W-:Y:S03]  /*c680*/  FMNMX.FTZ R2, R173, R2, !PT ;  /* 0x00000002ad027209 */ /* 0x002fe60007810000 */
[----:B------:R-:W-:Y:S01]  /*c690*/  IMAD.WIDE.U32 R176, R176, -0x326172a9, RZ ;  /* 0xcd9e8d57b0b07825 */ /* 0x000fe200078e00ff */
[----:B------:R-:W-:Y:S02]  /*c6a0*/  FSEL R175, R175, RZ, P0 ;  /* 0x000000ffafaf7208 */ /* 0x000fe40000000000 */
[C---:B------:R-:W-:Y:S01]  /*c6b0*/  FSETP.NEU.FTZ.AND P0, PT, R2.reuse, -INF , PT ;  /* 0xff8000000200780b */ /* 0x040fe20003f1d000 */
[----:B------:R-:W-:Y:S01]  /*c6c0*/  FMUL.FTZ R172, R2, c[0x0][0x23c] ;  /* 0x00008f0002ac7a20 */ /* 0x000fe20000410000 */
[----:B------:R-:W-:Y:S01]  /*c6d0*/  LOP3.LUT R170, R177, UR14, R178, 0x96, !PT ;  /* 0x0000000eb1aa7c12 */ /* 0x000fe2000f8e96b2 */
[--C-:B------:R-:W-:Y:S01]  /*c6e0*/  FFMA.FTZ R226, R33, c[0x0][0x23c], -R175.reuse ;  /* 0x00008f0021e27a23 */ /* 0x100fe200000108af */
[----:B--2---:R-:W-:Y:S01]  /*c6f0*/  FMNMX.FTZ R0, R171, R0, !PT ;  /* 0x00000000ab007209 */ /* 0x004fe20007810000 */
[--C-:B------:R-:W-:Y:S01]  /*c700*/  FFMA.FTZ R199, R20, c[0x0][0x23c], -R175.reuse ;  /* 0x00008f0014c77a23 */ /* 0x100fe200000108af */
[----:B------:R-:W-:Y:S01]  /*c710*/  LOP3.LUT R171, R170, 0xffff, RZ, 0xc0, !PT ;  /* 0x0000ffffaaab7812 */ /* 0x000fe200078ec0ff */
[----:B------:R-:W-:Y:S01]  /*c720*/  FFMA.FTZ R180, R4, c[0x0][0x23c], -R175 ;  /* 0x00008f0004b47a23 */ /* 0x000fe200000108af */
[----:B------:R-:W-:Y:S01]  /*c730*/  FSEL R172, R172, RZ, P0 ;  /* 0x000000ffacac7208 */ /* 0x000fe20000000000 */
[----:B------:R-:W-:Y:S01]  /*c740*/  IMAD.MOV.U32 R20, RZ, RZ, R200 ;  /* 0x000000ffff147224 */ /* 0x000fe200078e00c8 */
[----:B------:R-:W-:Y:S01]  /*c750*/  SHF.R.U32.HI R4, RZ, 0x8, R171 ;  /* 0x00000008ff047819 */ /* 0x000fe200000116ab */
[--C-:B------:R-:W-:Y:S01]  /*c760*/  FFMA.FTZ R16, R16, c[0x0][0x23c], -R175.reuse ;  /* 0x00008f0010107a23 */ /* 0x100fe200000108af */
[----:B---3--:R-:W-:Y:S01]  /*c770*/  FMNMX.FTZ R3, R168, R3, !PT ;  /* 0x00000003a8037209 */ /* 0x008fe20007810000 */
[--C-:B------:R-:W-:Y:S01]  /*c780*/  FFMA.FTZ R9, R9, c[0x0][0x23c], -R172.reuse ;  /* 0x00008f0009097a23 */ /* 0x100fe200000108ac */
[----:B------:R-:W-:Y:S01]  /*c790*/  LOP3.LUT R168, R170, 0xff, RZ, 0xc0, !PT ;  /* 0x000000ffaaa87812 */ /* 0x000fe200078ec0ff */
[--C-:B------:R-:W-:Y:S01]  /*c7a0*/  FFMA.FTZ R214, R12, c[0x0][0x23c], -R172.reuse ;  /* 0x00008f000cd67a23 */ /* 0x100fe200000108ac */
[----:B------:R-:W-:Y:S01]  /*c7b0*/  LOP3.LUT R4, R4, 0xffff, RZ, 0xc0, !PT ;  /* 0x0000ffff04047812 */ /* 0x000fe200078ec0ff */
[--C-:B------:R-:W-:Y:S01]  /*c7c0*/  FFMA.FTZ R215, R41, c[0x0][0x23c], -R172.reuse ;  /* 0x00008f0029d77a23 */ /* 0x100fe200000108ac */
[----:B------:R-:W-:Y:S01]  /*c7d0*/  ISETP.LE.U32.AND P3, PT, R168, UR12, PT ;  /* 0x0000000ca8007c0c */ /* 0x000fe2000bf63070 */
[--C-:B------:R-:W-:Y:S01]  /*c7e0*/  FFMA.FTZ R221, R24, c[0x0][0x23c], -R172.reuse ;  /* 0x00008f0018dd7a23 */ /* 0x100fe200000108ac */
[----:B------:R-:W-:Y:S01]  /*c7f0*/  ISETP.LE.U32.AND P6, PT, R4, UR12, PT ;  /* 0x0000000c04007c0c */ /* 0x000fe2000bfc3070 */
[----:B------:R-:W-:Y:S01]  /*c800*/  FFMA.FTZ R220, R25, c[0x0][0x23c], -R172 ;  /* 0x00008f0019dc7a23 */ /* 0x000fe200000108ac */
[--C-:B------:R-:W-:Y:S01]  /*c810*/  SHF.R.U32.HI R4, RZ, 0x18, R170.reuse ;  /* 0x00000018ff047819 */ /* 0x100fe200000116aa */
[--C-:B------:R-:W-:Y:S01]  /*c820*/  FFMA.FTZ R168, R5, c[0x0][0x23c], -R175.reuse ;  /* 0x00008f0005a87a23 */ /* 0x100fe200000108af */
[----:B------:R-:W-:Y:S01]  /*c830*/  SHF.R.U32.HI R5, RZ, 0x10, R170 ;  /* 0x00000010ff057819 */ /* 0x000fe200000116aa */
[C---:B------:R-:W-:Y:S01]  /*c840*/  FMUL.FTZ R170, R3.reuse, c[0x0][0x23c] ;  /* 0x00008f0003aa7a20 */ /* 0x040fe20000410000 */
[----:B------:R-:W-:Y:S01]  /*c850*/  FSETP.NEU.FTZ.AND P0, PT, R3, -INF , PT ;  /* 0xff8000000300780b */ /* 0x000fe20003f1d000 */
[--C-:B------:R-:W-:Y:S01]  /*c860*/  FFMA.FTZ R192, R32, c[0x0][0x23c], -R175.reuse ;  /* 0x00008f0020c07a23 */ /* 0x100fe200000108af */
[----:B------:R-:W-:Y:S01]  /*c870*/  ISETP.LE.U32.AND P4, PT, R4, UR12, PT ;  /* 0x0000000c04007c0c */ /* 0x000fe2000bf83070 */
[--C-:B------:R-:W-:Y:S01]  /*c880*/  FFMA.FTZ R36, R36, c[0x0][0x23c], -R175.reuse ;  /* 0x00008f0024247a23 */ /* 0x100fe200000108af */
[----:B------:R-:W-:Y:S01]  /*c890*/  FSEL R170, R170, RZ, P0 ;  /* 0x000000ffaaaa7208 */ /* 0x000fe20000000000 */
[--C-:B------:R-:W-:Y:S01]  /*c8a0*/  FFMA.FTZ R37, R37, c[0x0][0x23c], -R175.reuse ;  /* 0x00008f0025257a23 */ /* 0x100fe200000108af */
        /* <DEDUP_REMOVED lines=8> */
[----:B------:R-:W-:Y:S01]  /*c930*/  ISETP.LE.U32.AND P5, PT, R4, UR12, PT ;  /* 0x0000000c04007c0c */ /* 0x000fe2000bfa3070 */
[----:B------:R-:W-:Y:S01]  /*c940*/  FFMA.FTZ R182, R54, c[0x0][0x23c], -R170 ;  /* 0x00008f0036b67a23 */ /* 0x000fe200000108aa */
[----:B------:R-:W1:Y:S01]  /*c950*/  MUFU.EX2 R25, R180 ;  /* 0x000000b400197308 */ /* 0x000e620000000800 */
[----:B------:R-:W-:Y:S02]  /*c960*/  FFMA.FTZ R198, R21, c[0x0][0x23c], -R175 ;  /* 0x00008f0015c67a23 */ /* 0x000fe400000108af */
[----:B------:R-:W-:Y:S02]  /*c970*/  IMAD.MOV.U32 R21, RZ, RZ, R201 ;  /* 0x000000ffff157224 */ /* 0x000fe400078e00c9 */
[----:B------:R-:W-:Y:S02]  /*c980*/  FFMA.FTZ R207, R13, c[0x0][0x23c], -R172 ;  /* 0x00008f000dcf7a23 */ /* 0x000fe400000108ac */
[--C-:B------:R-:W-:Y:S02]  /*c990*/  FFMA.FTZ R13, R6, c[0x0][0x23c], -R170.reuse ;  /* 0x00008f00060d7a23 */ /* 0x100fe400000108aa */
        /* <DEDUP_REMOVED lines=9> */
[--C-:B------:R-:W-:Y:S02]  /*ca30*/  FFMA.FTZ R181, R55, c[0x0][0x23c], -R170.reuse ;  /* 0x00008f0037b57a23 */ /* 0x100fe400000108aa */
[----:B------:R-:W-:Y:S02]  /*ca40*/  FFMA.FTZ R171, R66, c[0x0][0x23c], -R170 ;  /* 0x00008f0042ab7a23 */ /* 0x000fe400000108aa */
[----:B------:R-:W-:Y:S02]  /*ca50*/  FFMA.FTZ R187, R45, c[0x0][0x23c], -R172 ;  /* 0x00008f002dbb7a23 */ /* 0x000fe400000108ac */
[--C-:B------:R-:W-:Y:S01]  /*ca60*/  FFMA.FTZ R45, R22, c[0x0][0x23c], -R170.reuse ;  /* 0x00008f00162d7a23 */ /* 0x100fe200000108aa */
[----:B------:R-:W-:Y:S01]  /*ca70*/  MUFU.EX2 R198, R198 ;  /* 0x000000c600c67308 */ /* 0x000fe20000000800 */
[----:B------:R-:W-:Y:S02]  /*ca80*/  FFMA.FTZ R170, R67, c[0x0][0x23c], -R170 ;  /* 0x00008f0043aa7a23 */ /* 0x000fe400000108aa */
[----:B------:R-:W-:Y:S02]  /*ca90*/  FMUL.FTZ R5, R0, c[0x0][0x23c] ;  /* 0x00008f0000057a20 */ /* 0x000fe40000410000 */
[----:B------:R-:W-:Y:S02]  /*caa0*/  FADD.FTZ R4, -R164, R169 ;  /* 0x000000a9a4047221 */ /* 0x000fe40000010100 */
[----:B------:R-:W-:Y:S01]  /*cab0*/  IMAD.MOV.U32 R54, RZ, RZ, R215 ;  /* 0x000000ffff367224 */ /* 0x000fe200078e00d7 */
[----:B------:R-:W-:Y:S01]  /*cac0*/  FSEL R5, R5, RZ, P0 ;  /* 0x000000ff05057208 */ /* 0x000fe20000000000 */
[----:B------:R-:W-:Y:S01]  /*cad0*/  FMUL.FTZ R7, R4, c[0x0][0x23c] ;  /* 0x00008f0004077a20 */ /* 0x000fe20000410000 */
[----:B------:R2:W-:Y:S01]  /*cae0*/  MUFU.EX2 R67, R9 ;  /* 0x0000000900437308 */ /* 0x0005e20000000800 */
[--C-:B------:R-:W-:Y:S02]  /*caf0*/  FFMA.FTZ R183, R57, c[0x0][0x23c], -R172.reuse ;  /* 0x00008f0039b77a23 */ /* 0x100fe400000108ac */
[----:B------:R-:W-:Y:S02]  /*cb00*/  IMAD.MOV.U32 R57, RZ, RZ, R221 ;  /* 0x000000ffff397224 */ /* 0x000fe400078e00dd */
[----:B------:R-:W-:Y:S02]  /*cb10*/  FFMA.FTZ R221, R31, c[0x0][0x23c], -R5 ;  /* 0x00008f001fdd7a23 */ /* 0x000fe40000010805 */
[----:B------:R-:W-:Y:S02]  /*cb20*/  FADD.FTZ R4, -R2, R165 ;  /* 0x000000a502047221 */ /* 0x000fe40000010100 */
[----:B------:R-:W-:Y:S01]  /*cb30*/  FFMA.FTZ R223, R40, c[0x0][0x23c], -R172 ;  /* 0x00008f0028df7a23 */ /* 0x000fe200000108ac */
[----:B------:R-:W3:Y:S01]  /*cb40*/  MUFU.EX2 R7, R7 ;  /* 0x0000000700077308 */ /* 0x000ee20000000800 */
[----:B------:R-:W-:Y:S02]  /*cb50*/  FMUL.FTZ R6, R4, c[0x0][0x23c] ;  /* 0x00008f0004067a20 */ /* 0x000fe40000410000 */
[----:B------:R-:W-:Y:S02]  /*cb60*/  FADD.FTZ R4, -R3, R166 ;  /* 0x000000a603047221 */ /* 0x000fe40000010100 */
[----:B------:R-:W-:Y:S02]  /*cb70*/  FFMA.FTZ R39, R14, c[0x0][0x23c], -R5 ;  /* 0x00008f000e277a23 */ /* 0x000fe40000010805 */
[----:B-1----:R-:W-:Y:S02]  /*cb80*/  IMAD.MOV.U32 R14, RZ, RZ, R25 ;  /* 0x000000ffff0e7224 */ /* 0x002fe400078e0019 */
[----:B------:R-:W-:Y:S01]  /*cb90*/  FFMA.FTZ R191, R17, c[0x0][0x23c], -R175 ;  /* 0x00008f0011bf7a23 */ /* 0x000fe200000108af */
[----:B------:R1:W-:Y:S01]  /*cba0*/  MUFU.EX2 R31, R16 ;  /* 0x00000010001f7308 */ /* 0x0003e20000000800 */
[----:B------:R-:W-:Y:S02]  /*cbb0*/  FFMA.FTZ R17, R28, c[0x0][0x23c], -R172 ;  /* 0x00008f001c117a23 */ /* 0x000fe400000108ac */
[----:B------:R-:W-:Y:S01]  /*cbc0*/  FMUL.FTZ R166, R4, c[0x0][0x23c] ;  /* 0x00008f0004a67a20 */ /* 0x000fe20000410000 */
[----:B--2---:R-:W2:Y:S01]  /*cbd0*/  LDL.LU R9, [R1+0xc4] ;  /* 0x0000c40001097983 */ /* 0x004ea20000300800 */
[----:B------:R-:W-:Y:S02]  /*cbe0*/  FADD.FTZ R4, -R0, R167 ;  /* 0x000000a700047221 */ /* 0x000fe40000010100 */
[--C-:B------:R-:W-:Y:S02]  /*cbf0*/  FFMA.FTZ R230, R15, c[0x0][0x23c], -R5.reuse ;  /* 0x00008f000fe67a23 */ /* 0x100fe40000010805 */
[--C-:B------:R-:W-:Y:S01]  /*cc00*/  FFMA.FTZ R229, R26, c[0x0][0x23c], -R5.reuse ;  /* 0x00008f001ae57a23 */ /* 0x100fe20000010805 */
[----:B------:R-:W4:Y:S01]  /*cc10*/  MUFU.EX2 R6, R6 ;  /* 0x0000000600067308 */ /* 0x000f220000000800 */
[----:B------:R-:W-:Y:S02]  /*cc20*/  FFMA.FTZ R227, R27, c[0x0][0x23c], -R5 ;  /* 0x00008f001be37a23 */ /* 0x000fe40000010805 */
[--C-:B------:R-:W-:Y:S02]  /*cc30*/  FFMA.FTZ R194, R48, c[0x0][0x23c], -R175.reuse ;  /* 0x00008f0030c27a23 */ /* 0x100fe400000108af */
[C---:B---3--:R-:W-:Y:S02]  /*cc40*/  FMUL.FTZ R32, R7.reuse, R144 ;  /* 0x0000009007207220 */ /* 0x048fe40000410000 */
[C---:B------:R-:W-:Y:S02]  /*cc50*/  FMUL.FTZ R33, R7.reuse, R145 ;  /* 0x0000009107217220 */ /* 0x040fe40000410000 */
[C---:B------:R-:W-:Y:S01]  /*cc60*/  FMUL.FTZ R48, R7.reuse, R152 ;  /* 0x0000009807307220 */ /* 0x040fe20000410000 */
[----:B------:R-:W-:Y:S01]  /*cc70*/  MUFU.EX2 R166, R166 ;  /* 0x000000a600a67308 */ /* 0x000fe20000000800 */
[C---:B------:R-:W-:Y:S02]  /*cc80*/  FMUL.FTZ R68, R7.reuse, R68 ;  /* 0x0000004407447220 */ /* 0x040fe40000410000 */
[C---:B------:R-:W-:Y:S02]  /*cc90*/  FMUL.FTZ R69, R7.reuse, R69 ;  /* 0x0000004507457220 */ /* 0x040fe40000410000 */
[C---:B-1----:R-:W-:Y:S02]  /*cca0*/  FMUL.FTZ R16, R7.reuse, R128 ;  /* 0x0000008007107220 */ /* 0x042fe40000410000 */
[C---:B------:R-:W-:Y:S02]  /*ccb0*/  FMUL.FTZ R80, R7.reuse, R80 ;  /* 0x0000005007507220 */ /* 0x040fe40000410000 */
[C---:B------:R-:W-:Y:S01]  /*ccc0*/  FMUL.FTZ R81, R7.reuse, R81 ;  /* 0x0000005107517220 */ /* 0x040fe20000410000 */
[----:B------:R-:W-:Y:S01]  /*ccd0*/  MUFU.EX2 R201, R201 ;  /* 0x000000c900c97308 */ /* 0x000fe20000000800 */
[C---:B------:R-:W-:Y:S02]  /*cce0*/  FMUL.FTZ R84, R7.reuse, R84 ;  /* 0x0000005407547220 */ /* 0x040fe40000410000 */
[C---:B------:R-:W-:Y:S02]  /*ccf0*/  FMUL.FTZ R85, R7.reuse, R85 ;  /* 0x0000005507557220 */ /* 0x040fe40000410000 */
[C---:B------:R-:W-:Y:S02]  /*cd00*/  FMUL.FTZ R96, R7.reuse, R96 ;  /* 0x0000006007607220 */ /* 0x040fe40000410000 */
[----:B------:R-:W-:Y:S02]  /*cd10*/  FMUL.FTZ R97, R7, R97 ;  /* 0x0000006107617220 */ /* 0x000fe40000410000 */
[--C-:B------:R-:W-:Y:S01]  /*cd20*/  FFMA.FTZ R193, R49, c[0x0][0x23c], -R175.reuse ;  /* 0x00008f0031c17a23 */ /* 0x100fe200000108af */
[----:B------:R-:W-:Y:S01]  /*cd30*/  MUFU.EX2 R200, R200 ;  /* 0x000000c800c87308 */ /* 0x000fe20000000800 */
[C---:B------:R-:W-:Y:S02]  /*cd40*/  FMUL.FTZ R49, R7.reuse, R153 ;  /* 0x0000009907317220 */ /* 0x040fe40000410000 */
[--C-:B------:R-:W-:Y:S02]  /*cd50*/  FFMA.FTZ R186, R52, c[0x0][0x23c], -R175.reuse ;  /* 0x00008f0034ba7a23 */ /* 0x100fe400000108af */
[----:B------:R-:W-:Y:S02]  /*cd60*/  FMUL.FTZ R52, R7, R156 ;  /* 0x0000009c07347220 */ /* 0x000fe40000410000 */
[--C-:B------:R-:W-:Y:S02]  /*cd70*/  FFMA.FTZ R185, R53, c[0x0][0x23c], -R175.reuse ;  /* 0x00008f0035b97a23 */ /* 0x100fe400000108af */
[C---:B------:R-:W-:Y:S01]  /*cd80*/  FMUL.FTZ R53, R7.reuse, R157 ;  /* 0x0000009d07357220 */ /* 0x040fe20000410000 */
[----:B------:R-:W-:Y:S01]  /*cd90*/  MUFU.EX2 R195, R195 ;  /* 0x000000c300c37308 */ /* 0x000fe20000000800 */
[--C-:B------:R-:W-:Y:S02]  /*cda0*/  FFMA.FTZ R179, R64, c[0x0][0x23c], -R175.reuse ;  /* 0x00008f0040b37a23 */ /* 0x100fe400000108af */
[----:B------:R-:W-:Y:S02]  /*cdb0*/  FMUL.FTZ R64, R7, R160 ;  /* 0x000000a007407220 */ /* 0x000fe40000410000 */
[----:B------:R-:W-:Y:S02]  /*cdc0*/  FFMA.FTZ R175, R65, c[0x0][0x23c], -R175 ;  /* 0x00008f0041af7a23 */ /* 0x000fe400000108af */
[C---:B------:R-:W-:Y:S02]  /*cdd0*/  FMUL.FTZ R65, R7.reuse, R161 ;  /* 0x000000a107417220 */ /* 0x040fe40000410000 */
[----:B------:R-:W-:Y:S01]  /*cde0*/  FMUL.FTZ R165, R4, c[0x0][0x23c] ;  /* 0x00008f0004a57a20 */ /* 0x000fe20000410000 */
[----:B------:R-:W-:Y:S01]  /*cdf0*/  MUFU.EX2 R194, R194 ;  /* 0x000000c200c27308 */ /* 0x000fe20000000800 */
[----:B------:R-:W-:Y:S02]  /*ce00*/  FMUL.FTZ R4, R7, R116 ;  /* 0x0000007407047220 */ /* 0x000fe40000410000 */
[--C-:B------:R-:W-:Y:S02]  /*ce10*/  FFMA.FTZ R10, R10, c[0x0][0x23c], -R5.reuse ;  /* 0x00008f000a0a7a23 */ /* 0x100fe40000010805 */
[----:B------:R-:W-:Y:S02]  /*ce20*/  FFMA.FTZ R66, R11, c[0x0][0x23c], -R5 ;  /* 0x00008f000b427a23 */ /* 0x000fe40000010805 */
        /* <DEDUP_REMOVED lines=12> */
[--C-:B------:R-:W-:Y:S02]  /*cef0*/  FFMA.FTZ R180, R58, c[0x0][0x23c], -R5.reuse ;  /* 0x00008f003ab47a23 */ /* 0x100fe40000010805 */
[--C-:B------:R-:W-:Y:S01]  /*cf00*/  FFMA.FTZ R169, R59, c[0x0][0x23c], -R5.reuse ;  /* 0x00008f003ba97a23 */ /* 0x100fe20000010805 */
[----:B------:R-:W-:Y:S01]  /*cf10*/  MUFU.EX2 R179, R179 ;  /* 0x000000b300b37308 */ /* 0x000fe20000000800 */
[--C-:B------:R-:W-:Y:S02]  /*cf20*/  FFMA.FTZ R168, R62, c[0x0][0x23c], -R5.reuse ;  /* 0x00008f003ea87a23 */ /* 0x100fe40000010805 */
[----:B------:R-:W-:Y:S02]  /*cf30*/  FFMA.FTZ R167, R63, c[0x0][0x23c], -R5 ;  /* 0x00008f003fa77a23 */ /* 0x000fe40000010805 */
[--C-:B------:R-:W-:Y:S02]  /*cf40*/  FFMA.FTZ R8, R8, c[0x0][0x23c], -R172.reuse ;  /* 0x00008f0008087a23 */ /* 0x100fe400000108ac */
[--C-:B------:R-:W-:Y:S02]  /*cf50*/  FFMA.FTZ R188, R44, c[0x0][0x23c], -R172.reuse ;  /* 0x00008f002cbc7a23 */ /* 0x100fe400000108ac */
[----:B------:R-:W-:Y:S01]  /*cf60*/  IMAD.MOV.U32 R44, RZ, RZ, R223 ;  /* 0x000000ffff2c7224 */ /* 0x000fe200078e00df */
[----:B------:R-:W-:Y:S01]  /*cf70*/  MUFU.EX2 R175, R175 ;  /* 0x000000af00af7308 */ /* 0x000fe20000000800 */
[--C-:B------:R-:W-:Y:S02]  /*cf80*/  FFMA.FTZ R223, R30, c[0x0][0x23c], -R5.reuse ;  /* 0x00008f001edf7a23 */ /* 0x100fe40000010805 */
[----:B------:R-:W-:Y:S02]  /*cf90*/  FFMA.FTZ R184, R56, c[0x0][0x23c], -R172 ;  /* 0x00008f0038b87a23 */ /* 0x000fe400000108ac */
[----:B------:R-:W-:Y:S02]  /*cfa0*/  IMAD.MOV.U32 R56, RZ, RZ, R222 ;  /* 0x000000ffff387224 */ /* 0x000fe400078e00de */
[--C-:B------:R-:W-:Y:S02]  /*cfb0*/  FFMA.FTZ R222, R42, c[0x0][0x23c], -R5.reuse ;  /* 0x00008f002ade7a23 */ /* 0x100fe40000010805 */
[----:B------:R-:W-:Y:S01]  /*cfc0*/  FFMA.FTZ R173, R60, c[0x0][0x23c], -R172 ;  /* 0x00008f003cad7a23 */ /* 0x000fe200000108ac */
[----:B------:R-:W1:Y:S01]  /*cfd0*/  MUFU.EX2 R8, R8 ;  /* 0x0000000800087308 */ /* 0x000e620000000800 */
[----:B------:R-:W-:Y:S02]  /*cfe0*/  IMAD.MOV.U32 R60, RZ, RZ, R220 ;  /* 0x000000ffff3c7224 */ /* 0x000fe400078e00dc */
[--C-:B------:R-:W-:Y:S02]  /*cff0*/  FFMA.FTZ R220, R43, c[0x0][0x23c], -R5.reuse ;  /* 0x00008f002bdc7a23 */ /* 0x100fe40000010805 */
[----:B------:R-:W-:Y:S02]  /*d000*/  FFMA.FTZ R172, R61, c[0x0][0x23c], -R172 ;  /* 0x00008f003dac7a23 */ /* 0x000fe400000108ac */
[----:B------:R-:W-:Y:S02]  /*d010*/  IMAD.MOV.U32 R61, RZ, RZ, R192 ;  /* 0x000000ffff3d7224 */ /* 0x000fe400078e00c0 */
[----:B------:R-:W-:Y:S01]  /*d020*/  FFMA.FTZ R192, R46, c[0x0][0x23c], -R5 ;  /* 0x00008f002ec07a23 */ /* 0x000fe20000010805 */
[----:B------:R-:W-:Y:S01]  /*d030*/  MUFU.EX2 R188, R188 ;  /* 0x000000bc00bc7308 */ /* 0x000fe20000000800 */
[----:B------:R-:W-:Y:S02]  /*d040*/  IMAD.MOV.U32 R18, RZ, RZ, R191 ;  /* 0x000000ffff127224 */ /* 0x000fe400078e00bf */
[----:B------:R-:W-:Y:S02]  /*d050*/  FFMA.FTZ R191, R47, c[0x0][0x23c], -R5 ;  /* 0x00008f002fbf7a23 */ /* 0x000fe40000010805 */
[----:B------:R-:W-:Y:S02]  /*d060*/  FMUL.FTZ R5, R7, R117 ;  /* 0x0000007507057220 */ /* 0x000fe40000410000 */
[----:B------:R-:W-:Y:S02]  /*d070*/  IMAD.MOV.U32 R26, RZ, RZ, R214 ;  /* 0x000000ffff1a7224 */ /* 0x000fe400078e00d6 */
[----:B------:R-:W-:Y:S01]  /*d080*/  IMAD.MOV.U32 R30, RZ, RZ, R13 ;  /* 0x000000ffff1e7224 */ /* 0x000fe200078e000d */
[----:B------:R3:W-:Y:S01]  /*d090*/  MUFU.EX2 R116, R18 ;  /* 0x0000001200747308 */ /* 0x0007e20000000800 */
[----:B----4-:R-:W-:Y:S02]  /*d0a0*/  FMUL.FTZ R13, R6, R105 ;  /* 0x00000069060d7220 */ /* 0x010fe40000410000 */
[----:B------:R-:W-:Y:S02]  /*d0b0*/  IMAD.MOV.U32 R43, RZ, RZ, R29 ;  /* 0x000000ffff2b7224 */ /* 0x000fe400078e001d */
[----:B-1----:R-:W-:Y:S01]  /*d0c0*/  IMAD.MOV.U32 R27, RZ, RZ, R8 ;  /* 0x000000ffff1b7224 */ /* 0x002fe200078e0008 */
[----:B------:R-:W-:Y:S01]  /*d0d0*/  LOP3.LUT R8, R213, UR27, R210, 0x96, !PT ;  /* 0x0000001bd5087c12 */ /* 0x000fe2000f8e96d2 */
[----:B------:R-:W-:Y:S01]  /*d0e0*/  IMAD.MOV.U32 R42, RZ, RZ, R28 ;  /* 0x000000ffff2a7224 */ /* 0x000fe200078e001c */
[----:B------:R-:W-:Y:S01]  /*d0f0*/  UIADD3 UR27, UR19, 0x646e171e, URZ ;  /* 0x646e171e131b7890 */ /* 0x000fe2000fffe03f */
[----:B------:R-:W-:Y:S01]  /*d100*/  IMAD.MOV.U32 R19, RZ, RZ, R60 ;  /* 0x000000ffff137224 */ /* 0x000fe200078e003c */
[----:B------:R-:W-:Y:S01]  /*d110*/  MUFU.EX2 R191, R191 ;  /* 0x000000bf00bf7308 */ /* 0x000fe20000000800 */
[----:B------:R-:W-:Y:S04]  /*d120*/  IMAD.WIDE.U32 R148, R8, -0x326172a9, RZ ;  /* 0xcd9e8d5708947825 */ /* 0x000fe800078e00ff */
[----:B------:R-:W-:Y:S02]  /*d130*/  IMAD.MOV.U32 R22, RZ, RZ, R57 ;  /* 0x000000ffff167224 */ /* 0x000fe400078e0039 */
[----:B------:R-:W-:Y:S02]  /*d140*/  IMAD.MOV.U32 R23, RZ, RZ, R56 ;  /* 0x000000ffff177224 */ /* 0x000fe400078e0038 */
[----:B------:R-:W-:Y:S01]  /*d150*/  IMAD.MOV.U32 R34, RZ, RZ, R45 ;  /* 0x000000ffff227224 */ /* 0x000fe200078e002d */
[----:B------:R-:W-:Y:S01]  /*d160*/  MUFU.EX2 R190, R190 ;  /* 0x000000be00be7308 */ /* 0x000fe20000000800 */
[----:B------:R-:W-:Y:S02]  /*d170*/  IMAD.MOV.U32 R35, RZ, RZ, R44 ;  /* 0x000000ffff237224 */ /* 0x000fe400078e002c */
[----:B------:R-:W-:Y:S02]  /*d180*/  IMAD.MOV.U32 R38, RZ, RZ, R41 ;  /* 0x000000ffff267224 */ /* 0x000fe400078e0029 */
[----:B---3--:R-:W-:Y:S02]  /*d190*/  IMAD.MOV.U32 R18, RZ, RZ, R61 ;  /* 0x000000ffff127224 */ /* 0x008fe400078e003d */
[----:B------:R-:W-:Y:S02]  /*d1a0*/  IMAD.MOV.U32 R50, RZ, RZ, R40 ;  /* 0x000000ffff327224 */ /* 0x000fe400078e0028 */
[----:B------:R-:W-:Y:S01]  /*d1b0*/  IMAD.MOV.U32 R51, RZ, RZ, R25 ;  /* 0x000000ffff337224 */ /* 0x000fe200078e0019 */
[----:B------:R-:W-:Y:S01]  /*d1c0*/  MUFU.EX2 R189, R189 ;  /* 0x000000bd00bd7308 */ /* 0x000fe20000000800 */
[----:B------:R-:W-:Y:S02]  /*d1d0*/  IMAD.MOV.U32 R55, RZ, RZ, R24 ;  /* 0x000000ffff377224 */ /* 0x000fe400078e0018 */
        /* <DEDUP_REMOVED lines=23> */
[----:B------:R-:W-:Y:S02]  /*d350*/  IMAD.MOV.U32 R59, RZ, RZ, R39 ;  /* 0x000000ffff3b7224 */ /* 0x000fe400078e0027 */
[----:B------:R-:W-:Y:S02]  /*d360*/  IMAD.MOV.U32 R152, RZ, RZ, R23 ;  /* 0x000000ffff987224 */ /* 0x000fe400078e0017 */
        /* <DEDUP_REMOVED lines=13> */
[----:B------:R-:W-:Y:S02]  /*d440*/  FMUL.FTZ R99, R166, R99 ;  /* 0x00000063a6637220 */ /* 0x000fe40000410000 */
[----:B------:R-:W-:Y:S01]  /*d450*/  IMAD.MOV.U32 R15, RZ, RZ, R12 ;  /* 0x000000ffff0f7224 */ /* 0x000fe200078e000c */
[----:B------:R-:W-:Y:S01]  /*d460*/  MUFU.EX2 R173, R173 ;  /* 0x000000ad00ad7308 */ /* 0x000fe20000000800 */
[----:B------:R-:W-:Y:S01]  /*d470*/  FMUL.FTZ R12, R6, R104 ;  /* 0x00000068060c7220 */ /* 0x000fe20000410000 */
[----:B------:R-:W-:Y:S01]  /*d480*/  LOP3.LUT R104, R149, UR15, R42, 0x96, !PT ;  /* 0x0000000f95687c12 */ /* 0x000fe2000f8e962a */
[----:B------:R-:W-:Y:S02]  /*d490*/  IMAD.MOV.U32 R42, RZ, RZ, R66 ;  /* 0x000000ffff2a7224 */ /* 0x000fe400078e0042 */
[----:B------:R-:W-:Y:S02]  /*d4a0*/  FMUL.FTZ R66, R166, R162 ;  /* 0x000000a2a6427220 */ /* 0x000fe40000410000 */
[C---:B------:R-:W-:Y:S02]  /*d4b0*/  FMUL.FTZ R72, R6.reuse, R72 ;  /* 0x0000004806487220 */ /* 0x040fe40000410000 */
[C---:B------:R-:W-:Y:S01]  /*d4c0*/  FMUL.FTZ R73, R6.reuse, R73 ;  /* 0x0000004906497220 */ /* 0x040fe20000410000 */
[----:B------:R-:W-:Y:S01]  /*d4d0*/  MUFU.EX2 R172, R172 ;  /* 0x000000ac00ac7308 */ /* 0x000fe20000000800 */
[C---:B------:R-:W-:Y:S02]  /*d4e0*/  FMUL.FTZ R76, R6.reuse, R76 ;  /* 0x0000004c064c7220 */ /* 0x040fe40000410000 */
[----:B------:R-:W-:Y:S02]  /*d4f0*/  FMUL.FTZ R77, R6, R77 ;  /* 0x0000004d064d7220 */ /* 0x000fe40000410000 */
[----:B------:R-:W-:Y:S02]  /*d500*/  IMAD.MOV.U32 R46, RZ, RZ, R54 ;  /* 0x000000ffff2e7224 */ /* 0x000fe400078e0036 */
[C---:B------:R-:W-:Y:S02]  /*d510*/  FMUL.FTZ R54, R166.reuse, R158 ;  /* 0x0000009ea6367220 */ /* 0x040fe40000410000 */
        /* <DEDUP_REMOVED lines=14> */
[----:B------:R-:W-:Y:S02]  /*d600*/  FMUL.FTZ R18, R166, R130 ;  /* 0x00000082a6127220 */ /* 0x000fe40000410000 */
[----:B------:R-:W-:Y:S02]  /*d610*/  IMAD.MOV.U32 R154, RZ, RZ, R27 ;  /* 0x000000ffff9a7224 */ /* 0x000fe400078e001b */
[C---:B-1----:R-:W-:Y:S02]  /*d620*/  FMUL.FTZ R10, R165.reuse, R102 ;  /* 0x00000066a50a7220 */ /* 0x042fe40000410000 */
[----:B------:R-:W-:Y:S02]  /*d630*/  IMAD.MOV.U32 R150, RZ, RZ, R156 ;  /* 0x000000ffff967224 */ /* 0x000fe400078e009c */
[----:B------:R-:W-:Y:S01]  /*d640*/  IMAD.MOV.U32 R156, RZ, RZ, R26 ;  /* 0x000000ffff9c7224 */ /* 0x000fe200078e001a */
[----:B------:R-:W-:Y:S01]  /*d650*/  MUFU.EX2 R170, R170 ;  /* 0x000000aa00aa7308 */ /* 0x000fe20000000800 */
[----:B------:R-:W-:Y:S02]  /*d660*/  IMAD.MOV.U32 R113, RZ, RZ, R63 ;  /* 0x000000ffff717224 */ /* 0x000fe400078e003f */
[C---:B------:R-:W-:Y:S02]  /*d670*/  FMUL.FTZ R63, R165.reuse, R143 ;  /* 0x0000008fa53f7220 */ /* 0x040fe40000410000 */
[----:B------:R-:W-:Y:S02]  /*d680*/  IMAD.MOV.U32 R155, RZ, RZ, R42 ;  /* 0x000000ffff9b7224 */ /* 0x000fe400078e002a */
[----:B------:R-:W-:Y:S02]  /*d690*/  IMAD.MOV.U32 R158, RZ, RZ, R15 ;  /* 0x000000ffff9e7224 */ /* 0x000fe400078e000f */
[C---:B------:R-:W-:Y:S01]  /*d6a0*/  FMUL.FTZ R15, R165.reuse, R107 ;  /* 0x0000006ba50f7220 */ /* 0x040fe20000410000 */
[----:B------:R-:W-:Y:S01]  /*d6b0*/  MUFU.EX2 R143, R156 ;  /* 0x0000009c008f7308 */ /* 0x000fe20000000800 */
[C---:B------:R-:W-:Y:S02]  /*d6c0*/  FMUL.FTZ R26, R165.reuse, R110 ;  /* 0x0000006ea51a7220 */ /* 0x040fe40000410000 */
[----:B------:R-:W-:Y:S02]  /*d6d0*/  IMAD.MOV.U32 R160, RZ, RZ, R31 ;  /* 0x000000ffffa07224 */ /* 0x000fe400078e001f */
[----:B------:R-:W-:Y:S02]  /*d6e0*/  IMAD.MOV.U32 R125, RZ, RZ, R145 ;  /* 0x000000ffff7d7224 */ /* 0x000fe400078e0091 */
[----:B------:R-:W-:Y:S02]  /*d6f0*/  IMAD.MOV.U32 R145, RZ, RZ, R59 ;  /* 0x000000ffff917224 */ /* 0x000fe400078e003b */
[C---:B------:R-:W-:Y:S01]  /*d700*/  FMUL.FTZ R59, R165.reuse, R139 ;  /* 0x0000008ba53b7220 */ /* 0x040fe20000410000 */
[----:B------:R-:W-:Y:S01]  /*d710*/  MUFU.EX2 R110, R207 ;  /* 0x000000cf006e7308 */ /* 0x000fe20000000800 */
[----:B------:R-:W-:Y:S02]  /*d720*/  IMAD.MOV.U32 R146, RZ, RZ, R47 ;  /* 0x000000ffff927224 */ /* 0x000fe400078e002f */
[----:B------:R-:W-:Y:S02]  /*d730*/  FMUL.FTZ R47, R165, R127 ;  /* 0x0000007fa52f7220 */ /* 0x000fe40000410000 */
[----:B--2---:R-:W-:Y:S02]  /*d740*/  FFMA.FTZ R117, R7, R9, R14 ;  /* 0x0000000907757223 */ /* 0x004fe4000001000e */
[----:B------:R-:W2:Y:S01]  /*d750*/  LDL.LU R7, [R1+0xc0] ;  /* 0x0000c00001077983 */ /* 0x000ea20000300800 */
[----:B------:R-:W-:Y:S02]  /*d760*/  FMUL.FTZ R9, R6, R101 ;  /* 0x0000006506097220 */ /* 0x000fe40000410000 */
[----:B------:R1:W3:Y:S01]  /*d770*/  MUFU.EX2 R101, R30 ;  /* 0x0000001e00657308 */ /* 0x0002e20000000800 */
[----:B------:R-:W4:Y:S01]  /*d780*/  LDL.64 R214, [R1+0xa0] ;  /* 0x0000a00001d67983 */ /* 0x000f220000100a00 */
[----:B------:R-:W-:Y:S02]  /*d790*/  IMAD.MOV.U32 R130, RZ, RZ, R58 ;  /* 0x000000ffff827224 */ /* 0x000fe400078e003a */
[----:B------:R-:W-:Y:S02]  /*d7a0*/  IMAD.MOV.U32 R124, RZ, RZ, R152 ;  /* 0x000000ffff7c7224 */ /* 0x000fe400078e0098 */
[----:B------:R-:W-:Y:S01]  /*d7b0*/  FADD.FTZ R117, R158, R117 ;  /* 0x000000759e757221 */ /* 0x000fe20000010000 */
[----:B------:R-:W3:Y:S01]  /*d7c0*/  LDL.LU R105, [R1+0xc8] ;  /* 0x0000c80001697983 */ /* 0x000ee20000300800 */
        /* <DEDUP_REMOVED lines=9> */
[----:B------:R-:W-:Y:S02]  /*d860*/  IMAD.MOV.U32 R151, RZ, RZ, R129 ;  /* 0x000000ffff977224 */ /* 0x000fe400078e0081 */
[----:B-1----:R-:W-:Y:S02]  /*d870*/  IMAD.MOV.U32 R30, RZ, RZ, R67 ;  /* 0x000000ffff1e7224 */ /* 0x002fe400078e0043 */
[----:B------:R-:W-:Y:S02]  /*d880*/  FMUL.FTZ R67, R166, R163 ;  /* 0x000000a3a6437220 */ /* 0x000fe40000410000 */
[----:B------:R-:W-:Y:S02]  /*d890*/  IMAD.MOV.U32 R161, RZ, RZ, R30 ;  /* 0x000000ffffa17224 */ /* 0x000fe400078e001e */
[C---:B------:R-:W-:Y:S01]  /*d8a0*/  FMUL.FTZ R30, R165.reuse, R114 ;  /* 0x00000072a51e7220 */ /* 0x040fe20000410000 */
[----:B------:R-:W-:Y:S01]  /*d8b0*/  F2FP.PACK_AB R114, R200, R201 ;  /* 0x000000c9c872723e */ /* 0x000fe200000000ff */
[----:B------:R-:W-:Y:S01]  /*d8c0*/  MUFU.EX2 R125, R125 ;  /* 0x0000007d007d7308 */ /* 0x000fe20000000800 */
[----:B------:R-:W-:Y:S02]  /*d8d0*/  IMAD.MOV.U32 R120, RZ, RZ, R62 ;  /* 0x000000ffff787224 */ /* 0x000fe400078e003e */
[C---:B------:R-:W-:Y:S02]  /*d8e0*/  FMUL.FTZ R62, R165.reuse, R142 ;  /* 0x0000008ea53e7220 */ /* 0x040fe40000410000 */
[----:B------:R-:W-:Y:S02]  /*d8f0*/  IMAD.MOV.U32 R152, RZ, RZ, R46 ;  /* 0x000000ffff987224 */ /* 0x000fe400078e002e */
[C---:B------:R-:W-:Y:S02]  /*d900*/  FMUL.FTZ R46, R165.reuse, R126 ;  /* 0x0000007ea52e7220 */ /* 0x040fe40000410000 */
[C---:B------:R-:W-:Y:S01]  /*d910*/  FMUL.FTZ R74, R165.reuse, R74 ;  /* 0x0000004aa54a7220 */ /* 0x040fe20000410000 */
[----:B------:R-:W-:Y:S01]  /*d920*/  MUFU.EX2 R120, R120 ;  /* 0x0000007800787308 */ /* 0x000fe20000000800 */
[C---:B------:R-:W-:Y:S02]  /*d930*/  FMUL.FTZ R75, R165.reuse, R75 ;  /* 0x0000004ba54b7220 */ /* 0x040fe40000410000 */
[C---:B------:R-:W-:Y:S02]  /*d940*/  FMUL.FTZ R78, R165.reuse, R78 ;  /* 0x0000004ea54e7220 */ /* 0x040fe40000410000 */
[----:B------:R-:W-:Y:S05]  /*d950*/  FMUL.FTZ R79, R165, R79 ;  /* 0x0000004fa54f7220 */ /* 0x000fea0000410000 */
[----:B------:R-:W-:Y:S01]  /*d960*/  MUFU.EX2 R168, R168 ;  /* 0x000000a800a87308 */ /* 0x000fe20000000800 */
[----:B--2---:R-:W-:Y:S02]  /*d970*/  FFMA.FTZ R100, R6, R7, R27 ;  /* 0x0000000706647223 */ /* 0x004fe4000001001b */
[C---:B------:R-:W-:Y:S01]  /*d980*/  FMUL.FTZ R6, R166.reuse, R118 ;  /* 0x00000076a6067220 */ /* 0x040fe20000410000 */
[----:B----4-:R-:W-:Y:S01]  /*d990*/  LOP3.LUT R11, R43, UR26, R214, 0x96, !PT ;  /* 0x0000001a2b0b7c12 */ /* 0x010fe2000f8e96d6 */
[C---:B------:R-:W-:Y:S02]  /*d9a0*/  FMUL.FTZ R7, R166.reuse, R119 ;  /* 0x00000077a6077220 */ /* 0x040fe40000410000 */
[----:B------:R-:W-:Y:S02]  /*d9b0*/  IMAD.MOV.U32 R43, RZ, RZ, R55 ;  /* 0x000000ffff2b7224 */ /* 0x000fe400078e0037 */
[C---:B------:R-:W-:Y:S02]  /*d9c0*/  FMUL.FTZ R55, R166.reuse, R159 ;  /* 0x0000009fa6377220 */ /* 0x040fe40000410000 */
[----:B---3--:R-:W-:Y:S02]  /*d9d0*/  FFMA.FTZ R166, R166, R105, R101 ;  /* 0x00000069a6a67223 */ /* 0x008fe40000010065 */
[----:B------:R-:W2:Y:S01]  /*d9e0*/  LDL.LU R105, [R1+0xcc] ;  /* 0x0000cc0001697983 */ /* 0x000ea20000300800 */
[----:B------:R-:W-:Y:S04]  /*d9f0*/  IMAD.WIDE.U32 R108, R11, -0x2daee0ad, RZ ;  /* 0xd2511f530b6c7825 */ /* 0x000fe800078e00ff */
[----:B------:R-:W-:Y:S01]  /*da00*/  FMUL.FTZ R27, R165, R111 ;  /* 0x0000006fa51b7220 */ /* 0x000fe20000410000 */
[----:B------:R-:W-:Y:S01]  /*da10*/  LOP3.LUT R102, R109, UR28, R212, 0x96, !PT ;  /* 0x0000001c6d667c12 */ /* 0x000fe2000f8e96d4 */
[----:B------:R-:W-:Y:S02]  /*da20*/  FMUL.FTZ R11, R165, R103 ;  /* 0x00000067a50b7220 */ /* 0x000fe40000410000 */
[----:B------:R-:W-:Y:S02]  /*da30*/  IMAD.MOV.U32 R159, RZ, RZ, R14 ;  /* 0x000000ffff9f7224 */ /* 0x000fe400078e000e */
[----:B------:R-:W-:Y:S01]  /*da40*/  IMAD.WIDE.U32 R156, R102, -0x326172a9, RZ ;  /* 0xcd9e8d57669c7825 */ /* 0x000fe200078e00ff */
[----:B------:R-:W-:Y:S03]  /*da50*/  F2FP.PACK_AB R102, R161, R154 ;  /* 0x0000009aa166723e */ /* 0x000fe600000000ff */
[----:B------:R-:W-:Y:S01]  /*da60*/  IMAD.MOV.U32 R154, RZ, RZ, R160 ;  /* 0x000000ffff9a7224 */ /* 0x000fe200078e00a0 */
[----:B------:R-:W-:Y:S01]  /*da70*/  LOP3.LUT R103, R157, UR24, R148, 0x96, !PT ;  /* 0x000000189d677c12 */ /* 0x000fe2000f8e9694 */
[----:B------:R-:W-:Y:S02]  /*da80*/  FMUL.FTZ R14, R165, R106 ;  /* 0x0000006aa50e7220 */ /* 0x000fe40000410000 */
[----:B------:R-:W-:Y:S02]  /*da90*/  FADD.FTZ R100, R161, R100 ;  /* 0x00000064a1647221 */ /* 0x000fe40000010000 */
[----:B------:R-:W-:Y:S02]  /*daa0*/  IMAD.WIDE.U32 R106, R103, -0x2daee0ad, RZ ;  /* 0xd2511f53676a7825 */ /* 0x000fe400078e00ff */
[----:B------:R-:W1:Y:S02]  /*dab0*/  MUFU.EX2 R103, R155 ;  /* 0x0000009b00677308 */ /* 0x000e640000000800 */
[----:B------:R-:W-:Y:S02]  /*dac0*/  FADD.FTZ R117, R154, R117 ;  /* 0x000000759a757221 */ /* 0x000fe40000010000 */
[----:B------:R-:W-:Y:S02]  /*dad0*/  FADD.FTZ R166, R206, R166 ;  /* 0x000000a6cea67221 */ /* 0x000fe40000010000 */
[----:B------:R-:W-:Y:S02]  /*dae0*/  IMAD.MOV.U32 R129, RZ, RZ, R43 ;  /* 0x000000ffff817224 */ /* 0x000fe400078e002b */
[C---:B------:R-:W-:Y:S02]  /*daf0*/  FMUL.FTZ R43, R165.reuse, R123 ;  /* 0x0000007ba52b7220 */ /* 0x040fe40000410000 */
[----:B--2---:R-:W-:Y:S01]  /*db00*/  FFMA.FTZ R111, R165, R105, R112 ;  /* 0x00000069a56f7223 */ /* 0x004fe20000010070 */
[----:B-1----:R-:W-:Y:S01]  /*db10*/  F2FP.PACK_AB R112, R103, R112 ;  /* 0x000000706770723e */ /* 0x002fe200000000ff */
[----:B------:R-:W-:Y:S01]  /*db20*/  IMAD.WIDE.U32 R104, R104, -0x2daee0ad, RZ ;  /* 0xd2511f5368687825 */ /* 0x000fe200078e00ff */
[----:B------:R-:W-:Y:S03]  /*db30*/  F2FP.PACK_AB R165, R167, R168 ;  /* 0x000000a8a7a5723e */ /* 0x000fe600000000ff */
[----:B------:R-:W-:Y:S01]  /*db40*/  FADD.FTZ R111, R103, R111 ;  /* 0x0000006f676f7221 */ /* 0x000fe20000010000 */
[----:B------:R-:W-:Y:S02]  /*db50*/  LOP3.LUT R109, R105, UR21, R108, 0x96, !PT ;  /* 0x00000015696d7c12 */ /* 0x000fe4000f8e966c */
[----:B------:R-:W-:Y:S01]  /*db60*/  F2FP.PACK_AB R108, R158, R159 ;  /* 0x0000009f9e6c723e */ /* 0x000fe200000000ff */
[----:B------:R1:W2:Y:S01]  /*db70*/  LDL.S16 R105, [R1+0x60] ;  /* 0x0000600001697983 */ /* 0x0002a20000100600 */
[----:B------:R-:W-:Y:S01]  /*db80*/  LOP3.LUT R162, R107, UR11, R104, 0x96, !PT ;  /* 0x0000000b6ba27c12 */ /* 0x000fe2000f8e9668 */
[----:B------:R-:W-:Y:S01]  /*db90*/  IMAD.WIDE.U32 R160, R109, -0x326172a9, RZ ;  /* 0xcd9e8d576da07825 */ /* 0x000fe200078e00ff */
[----:B------:R-:W-:Y:S02]  /*dba0*/  F2FP.PACK_AB R104, R116, R154 ;  /* 0x0000009a7468723e */ /* 0x000fe400000000ff */
[----:B------:R-:W-:Y:S01]  /*dbb0*/  PRMT R107, R102, 0x7632, R107 ;  /* 0x00007632666b7816 */ /* 0x000fe2000000006b */
[----:B------:R-:W-:Y:S01]  /*dbc0*/  IMAD.WIDE.U32 R162, R162, -0x326172a9, RZ ;  /* 0xcd9e8d57a2a27825 */ /* 0x000fe200078e00ff */
[----:B------:R-:W-:Y:S03]  /*dbd0*/  LOP3.LUT R156, R161, UR20, R156, 0x96, !PT ;  /* 0x00000014a19c7c12 */ /* 0x000fe6000f8e969c */
[----:B------:R-:W-:Y:S01]  /*dbe0*/  IMAD.MOV.U32 R158, RZ, RZ, c[0x0][0x228] ;  /* 0x00008a00ff9e7624 */ /* 0x000fe200078e00ff */
[----:B------:R-:W-:Y:S01]  /*dbf0*/  LOP3.LUT R160, R163, UR8, R160, 0x96, !PT ;  /* 0x00000008a3a07c12 */ /* 0x000fe2000f8e96a0 */
[----:B------:R-:W-:Y:S04]  /*dc00*/  IMAD.WIDE.U32 R156, R156, -0x2daee0ad, RZ ;  /* 0xd2511f539c9c7825 */ /* 0x000fe800078e00ff */
[----:B------:R-:W-:Y:S01]  /*dc10*/  IMAD.WIDE.U32 R160, R160, -0x2daee0ad, RZ ;  /* 0xd2511f53a0a07825 */ /* 0x000fe200078e00ff */
[----:B------:R-:W-:Y:S02]  /*dc20*/  LOP3.LUT R207, R157, UR5, R106, 0x96, !PT ;  /* 0x000000059dcf7c12 */ /* 0x000fe4000f8e966a */
[----:B------:R-:W-:Y:S01]  /*dc30*/  F2FP.PACK_AB R106, R206, R101 ;  /* 0x00000065ce6a723e */ /* 0x000fe200000000ff */
[----:B------:R-:W-:Y:S01]  /*dc40*/  IMAD.SHL.U32 R158, R158, 0x8, RZ ;  /* 0x000000089e9e7824 */ /* 0x000fe200078e00ff */
[----:B------:R-:W-:Y:S01]  /*dc50*/  PRMT R101, R108, 0x7632, R101 ;  /* 0x000076326c657816 */ /* 0x000fe20000000065 */
[----:B------:R-:W-:Y:S04]  /*dc60*/  IMAD.WIDE.U32 R206, R207, -0x326172a9, RZ ;  /* 0xcd9e8d57cfce7825 */ /* 0x000fe800078e00ff */
[----:B------:R-:W-:Y:S01]  /*dc70*/  FADD.FTZ R116, R116, R117 ;  /* 0x0000007574747221 */ /* 0x000fe20000010000 */
[----:B------:R-:W-:Y:S04]  /*dc80*/  LOP3.LUT R109, R207, UR14, R162, 0x96, !PT ;  /* 0x0000000ecf6d7c12 */ /* 0x000fe8000f8e96a2 */
[----:B------:R-:W-:Y:S04]  /*dc90*/  LOP3.LUT R103, R109, 0xff, RZ, 0xc0, !PT ;  /* 0x000000ff6d677812 */ /* 0x000fe800078ec0ff */
[----:B------:R-:W-:Y:S02]  /*dca0*/  ISETP.LE.U32.AND P0, PT, R103, UR12, PT ;  /* 0x0000000c67007c0c */ /* 0x000fe4000bf03070 */
[----:B------:R-:W-:Y:S01]  /*dcb0*/  PRMT R103, R106, 0x7632, R103 ;  /* 0x000076326a677816 */ /* 0x000fe20000000067 */
[----:B--2---:R-:W-:Y:S05]  /*dcc0*/  @!P3 HADD2 R105, -R108.H0_H0, -RZ.H0_H0 ;  /* 0xa00000ff6c69b230 */ /* 0x004fea0000000900 */
[----:B------:R-:W-:Y:S01]  /*dcd0*/  PRMT R127, R105, 0x7610, R127 ;  /* 0x00007610697f7816 */ /* 0x000fe2000000007f */
[----:B------:R2:W-:Y:S04]  /*dce0*/  @!P3 STL.S16 [R1+0x60], R105 ;  /* 0x000060690100b387 */ /* 0x0005e80000100600 */
[----:B------:R1:W3:Y:S04]  /*dcf0*/  LDL.S16 R155, [R1+0x5c] ;  /* 0x00005c00019b7983 */ /* 0x0002e80000100600 */
[----:B------:R1:W4:Y:S04]  /*dd00*/  LDL.S16 R154, [R1+0x48] ;  /* 0x00004800019a7983 */ /* 0x0003280000100600 */
[----:B------:R1:W4:Y:S01]  /*dd10*/  LDL.S16 R139, [R1+0x58] ;  /* 0x00005800018b7983 */ /* 0x0003220000100600 */
[----:B--2---:R-:W-:Y:S01]  /*dd20*/  FADD.FTZ R105, R143, R100 ;  /* 0x000000648f697221 */ /* 0x004fe20000010000 */
[----:B------:R-:W-:Y:S02]  /*dd30*/  PRMT R100, R108, 0x5410, R101 ;  /* 0x000054106c647816 */ /* 0x000fe40000000065 */
[----:B------:R-:W-:Y:S02]  /*dd40*/  @!P3 PRMT R108, R127, 0x5410, RZ ;  /* 0x000054107f6cb816 */ /* 0x000fe400000000ff */
[C---:B------:R-:W-:Y:S01]  /*dd50*/  F2FP.PACK_AB R143, R110.reuse, R143 ;  /* 0x0000008f6e8f723e */ /* 0x040fe200000000ff */
[----:B------:R1:W2:Y:S01]  /*dd60*/  LDL.S16 R127, [R1+0x54] ;  /* 0x00005400017f7983 */ /* 0x0002a20000100600 */
[----:B------:R-:W-:Y:S02]  /*dd70*/  FADD.FTZ R110, R110, R105 ;  /* 0x000000696e6e7221 */ /* 0x000fe40000010000 */
[----:B------:R-:W-:Y:S01]  /*dd80*/  FADD.FTZ R105, R201, R166 ;  /* 0x000000a6c9697221 */ /* 0x000fe20000010000 */
[----:B------:R1:W-:Y:S01]  /*dd90*/  STG.E.U16 [R202.64], R108 ;  /* 0x0000006cca007986 */ /* 0x0003e2000c101510 */
[----:B------:R-:W-:Y:S02]  /*dda0*/  FADD.FTZ R110, R125, R110 ;  /* 0x0000006e7d6e7221 */ /* 0x000fe40000010000 */
[----:B------:R-:W-:Y:S01]  /*ddb0*/  FADD.FTZ R105, R200, R105 ;  /* 0x00000069c8697221 */ /* 0x000fe20000010000 */
[----:B-1----:R-:W-:Y:S01]  /*ddc0*/  PRMT R108, R102, 0x5410, R107 ;  /* 0x00005410666c7816 */ /* 0x002fe2000000006b */
[----:B---3--:R-:W-:Y:S02]  /*ddd0*/  @!P6 HADD2 R155, -R101.H0_H0, -RZ.H0_H0 ;  /* 0xa00000ff659be230 */ /* 0x008fe40000000900 */
[----:B----4-:R-:W-:Y:S03]  /*dde0*/  @!P0 HADD2 R154, -R102.H0_H0, -RZ.H0_H0 ;  /* 0xa00000ff669a8230 */ /* 0x010fe60000000900 */
[----:B------:R-:W-:Y:S01]  /*ddf0*/  PRMT R119, R155, 0x7610, R119 ;  /* 0x000076109b777816 */ /* 0x000fe20000000077 */
[----:B------:R-:W-:Y:S01]  /*de00*/  @!P6 STL.S16 [R1+0x5c], R155 ;  /* 0x00005c9b0100e387 */ /* 0x000fe20000100600 */
[----:B------:R-:W-:Y:S02]  /*de10*/  @!P5 HADD2 R139, -R106.H0_H0, -RZ.H0_H0 ;  /* 0xa00000ff6a8bd230 */ /* 0x000fe40000000900 */
[----:B------:R-:W-:Y:S01]  /*de20*/  @!P6 PRMT R101, R119, 0x5410, RZ ;  /* 0x000054107765e816 */ /* 0x000fe200000000ff */
[----:B------:R1:W-:Y:S01]  /*de30*/  @!P0 STL.S16 [R1+0x48], R154 ;  /* 0x0000489a01008387 */ /* 0x0003e20000100600 */
[----:B------:R-:W-:Y:S02]  /*de40*/  PRMT R115, R154, 0x7610, R115 ;  /* 0x000076109a737816 */ /* 0x000fe40000000073 */
[----:B------:R-:W-:Y:S01]  /*de50*/  PRMT R118, R139, 0x7610, R118 ;  /* 0x000076108b767816 */ /* 0x000fe20000000076 */
[----:B------:R3:W-:Y:S01]  /*de60*/  STG.E.U16 [R202.64+0x2], R101 ;  /* 0x00000265ca007986 */ /* 0x0007e2000c101510 */
[----:B------:R-:W-:Y:S02]  /*de70*/  @!P0 PRMT R102, R115, 0x5410, RZ ;  /* 0x0000541073668816 */ /* 0x000fe400000000ff */
[----:B------:R-:W-:Y:S01]  /*de80*/  LOP3.LUT R115, R109, 0xffff, RZ, 0xc0, !PT ;  /* 0x0000ffff6d737812 */ /* 0x000fe200078ec0ff */
[----:B------:R4:W-:Y:S03]  /*de90*/  @!P5 STL.S16 [R1+0x58], R139 ;  /* 0x0000588b0100d387 */ /* 0x0009e60000100600 */
[----:B------:R-:W-:Y:S01]  /*dea0*/  SHF.R.U32.HI R115, RZ, 0x8, R115 ;  /* 0x00000008ff737819 */ /* 0x000fe20000011673 */
[----:B--2---:R-:W-:Y:S05]  /*deb0*/  @!P4 HADD2 R127, -R103.H0_H0, -RZ.H0_H0 ;  /* 0xa00000ff677fc230 */ /* 0x004fea0000000900 */
[----:B------:R-:W-:Y:S01]  /*dec0*/  PRMT R138, R127, 0x7610, R138 ;  /* 0x000076107f8a7816 */ /* 0x000fe2000000008a */
[----:B------:R4:W-:Y:S01]  /*ded0*/  @!P4 STL.S16 [R1+0x54], R127 ;  /* 0x0000547f0100c387 */ /* 0x0009e20000100600 */
[----:B-1----:R-:W-:Y:S03]  /*dee0*/  IMAD.MOV.U32 R154, RZ, RZ, R151 ;  /* 0x000000ffff9a7224 */ /* 0x002fe600078e0097 */
[----:B------:R1:W2:Y:S01]  /*def0*/  LDL.S16 R155, [R1+0x44] ;  /* 0x00004400019b7983 */ /* 0x0002a20000100600 */
[----:B------:R-:W-:Y:S01]  /*df00*/  IMAD.MOV.U32 R151, RZ, RZ, R113 ;  /* 0x000000ffff977224 */ /* 0x000fe200078e0071 */
[----:B------:R-:W-:Y:S02]  /*df10*/  LOP3.LUT R113, R176, 0xffff, RZ, 0xc0, !PT ;  /* 0x0000ffffb0717812 */ /* 0x000fe400078ec0ff */
[----:B---3--:R-:W-:Y:S02]  /*df20*/  PRMT R101, R106, 0x5410, R103 ;  /* 0x000054106a657816 */ /* 0x008fe40000000067 */
[----:B------:R-:W-:Y:S01]  /*df30*/  @!P4 PRMT R103, R138, 0x5410, RZ ;  /* 0x000054108a67c816 */ /* 0x000fe200000000ff */
[----:B----4-:R1:W3:Y:S01]  /*df40*/  LDL.S16 R139, [R1+0x4c] ;  /* 0x00004c00018b7983 */ /* 0x0102e20000100600 */
[----:B------:R-:W-:Y:S02]  /*df50*/  @!P5 PRMT R106, R118, 0x5410, RZ ;  /* 0x00005410766ad816 */ /* 0x000fe400000000ff */
[----:B------:R-:W-:Y:S01]  /*df60*/  SHF.R.U32.HI R113, RZ, 0x8, R113 ;  /* 0x00000008ff717819 */ /* 0x000fe20000011671 */
[----:B------:R1:W4:Y:S03]  /*df70*/  LDL.S16 R138, [R1+0x50] ;  /* 0x00005000018a7983 */ /* 0x0003260000100600 */
[----:B------:R-:W-:Y:S01]  /*df80*/  LOP3.LUT R113, R113, 0xffff, RZ, 0xc0, !PT ;  /* 0x0000ffff71717812 */ /* 0x000fe200078ec0ff */
[----:B------:R1:W-:Y:S03]  /*df90*/  STG.E.U16 [R196.64], R106 ;  /* 0x0000006ac4007986 */ /* 0x0003e6000c101510 */
[----:B------:R-:W-:Y:S01]  /*dfa0*/  ISETP.LE.U32.AND P0, PT, R113, UR12, PT ;  /* 0x0000000c71007c0c */ /* 0x000fe2000bf03070 */
[----:B------:R1:W-:Y:S01]  /*dfb0*/  STG.E.U16 [R196.64+0x2], R103 ;  /* 0x00000267c4007986 */ /* 0x0003e2000c101510 */
[----:B------:R-:W-:Y:S02]  /*dfc0*/  FADD.FTZ R113, R145, R111 ;  /* 0x0000006f91717221 */ /* 0x000fe40000010000 */
[----:B------:R-:W-:Y:S04]  /*dfd0*/  IMAD.MOV.U32 R127, RZ, RZ, c[0x0][0x228] ;  /* 0x00008a00ff7f7624 */ /* 0x000fe800078e00ff */
[----:B------:R-:W-:Y:S05]  /*dfe0*/  IMAD.WIDE R118, R127, 0x70, R196 ;  /* 0x000000707f767825 */ /* 0x000fea00078e02c4 */
[----:B------:R1:W-:Y:S02]  /*dff0*/  STG.E.U16 [R118.64], R102 ;  /* 0x0000006676007986 */ /* 0x0003e4000c101510 */
[----:B-1----:R-:W-:Y:S02]  /*e000*/  LOP3.LUT R106, R115, 0xffff, RZ, 0xc0, !PT ;  /* 0x0000ffff736a7812 */ /* 0x002fe400078ec0ff */
[----:B------:R-:W-:Y:S02]  /*e010*/  LOP3.LUT R115, R176, 0xff, RZ, 0xc0, !PT ;  /* 0x000000ffb0737812 */ /* 0x000fe400078ec0ff */
[----:B------:R-:W-:Y:S02]  /*e020*/  ISETP.LE.U32.AND P1, PT, R106, UR12, PT ;  /* 0x0000000c6a007c0c */ /* 0x000fe4000bf23070 */
[----:B------:R-:W-:Y:S01]  /*e030*/  ISETP.LE.U32.AND P6, PT, R115, UR12, PT ;  /* 0x0000000c73007c0c */ /* 0x000fe2000bfc3070 */
[----:B------:R-:W1:Y:S01]  /*e040*/  MUFU.EX2 R106, R230 ;  /* 0x000000e6006a7308 */ /* 0x000e620000000800 */
[----:B------:R-:W-:Y:S02]  /*e050*/  PRMT R103, R104, 0x7632, R103 ;  /* 0x0000763268677816 */ /* 0x000fe40000000067 */
[----:B------:R-:W-:Y:S01]  /*e060*/  SHF.R.U32.HI R102, RZ, 0x18, R176 ;  /* 0x00000018ff667819 */ /* 0x000fe200000116b0 */
[----:B------:R-:W-:Y:S03]  /*e070*/  IMAD R119, R127, 0x48, RZ ;  /* 0x000000487f777824 */ /* 0x000fe600078e02ff */
[----:B------:R-:W-:Y:S02]  /*e080*/  ISETP.LE.U32.AND P5, PT, R102, UR12, PT ;  /* 0x0000000c66007c0c */ /* 0x000fe4000bfa3070 */
[----:B------:R-:W-:Y:S02]  /*e090*/  SHF.R.U32.HI R102, RZ, 0x18, R109 ;  /* 0x00000018ff667819 */ /* 0x000fe4000001166d */
[C---:B-1----:R-:W-:Y:S01]  /*e0a0*/  F2FP.PACK_AB R145, R106.reuse, R145 ;  /* 0x000000916a91723e */ /* 0x042fe200000000ff */
[----:B------:R-:W-:Y:S01]  /*e0b0*/  FADD.FTZ R106, R106, R113 ;  /* 0x000000716a6a7221 */ /* 0x000fe20000010000 */
[----:B--2---:R-:W-:Y:S05]  /*e0c0*/  @!P1 HADD2 R155, -R107.H0_H0, -RZ.H0_H0 ;  /* 0xa00000ff6b9b9230 */ /* 0x004fea0000000900 */
[----:B------:R-:W-:Y:S01]  /*e0d0*/  PRMT R118, R155, 0x7610, R118 ;  /* 0x000076109b767816 */ /* 0x000fe20000000076 */
[----:B------:R1:W-:Y:S01]  /*e0e0*/  @!P1 STL.S16 [R1+0x44], R155 ;  /* 0x0000449b01009387 */ /* 0x0003e20000100600 */
[----:B---3--:R-:W-:Y:S02]  /*e0f0*/  @!P0 HADD2 R139, -R103.H0_H0, -RZ.H0_H0 ;  /* 0xa00000ff678b8230 */ /* 0x008fe40000000900 */
[----:B------:R-:W-:Y:S01]  /*e100*/  @!P1 PRMT R107, R118, 0x5410, RZ ;  /* 0x00005410766b9816 */ /* 0x000fe200000000ff */
[----:B----4-:R-:W-:Y:S02]  /*e110*/  @!P6 HADD2 R138, -R104.H0_H0, -RZ.H0_H0 ;  /* 0xa00000ff688ae230 */ /* 0x010fe40000000900 */
[----:B------:R-:W-:Y:S03]  /*e120*/  PRMT R115, R139, 0x7610, R115 ;  /* 0x000076108b737816 */ /* 0x000fe60000000073 */
[----:B------:R-:W-:Y:S01]  /*e130*/  PRMT R117, R138, 0x7610, R117 ;  /* 0x000076108a757816 */ /* 0x000fe20000000075 */
[----:B------:R2:W-:Y:S04]  /*e140*/  @!P6 STL.S16 [R1+0x50], R138 ;  /* 0x0000508a0100e387 */ /* 0x0005e80000100600 */
[----:B------:R3:W-:Y:S04]  /*e150*/  @!P0 STL.S16 [R1+0x4c], R139 ;  /* 0x00004c8b01008387 */ /* 0x0007e80000100600 */
[----:B------:R4:W4:Y:S04]  /*e160*/  LDL.LU R230, [R1+0x12c] ;  /* 0x00012c0001e67983 */ /* 0x0009280000300800 */
[----:B------:R4:W4:Y:S01]  /*e170*/  LDL.S16 R127, [R1+0x40] ;  /* 0x00004000017f7983 */ /* 0x0009220000100600 */
[----:B-1----:R-:W-:Y:S04]  /*e180*/  IMAD.MOV.U32 R155, RZ, RZ, c[0x0][0x228] ;  /* 0x00008a00ff9b7624 */ /* 0x002fe800078e00ff */
[----:B--2---:R-:W-:Y:S02]  /*e190*/  IMAD R138, R155, 0x38, R158 ;  /* 0x000000389b8a7824 */ /* 0x004fe400078e029e */
[----:B------:R-:W-:Y:S02]  /*e1a0*/  IMAD.MOV.U32 R155, RZ, RZ, R154 ;  /* 0x000000ffff9b7224 */ /* 0x000fe400078e009a */
[----:B------:R-:W-:Y:S01]  /*e1b0*/  IMAD.MOV.U32 R154, RZ, RZ, R151 ;  /* 0x000000ffff9a7224 */ /* 0x000fe200078e0097 */
[----:B------:R-:W-:Y:S01]  /*e1c0*/  IADD3 R138, R138, 0x1, RZ ;  /* 0x000000018a8a7810 */ /* 0x000fe20007ffe0ff */
[----:B------:R-:W-:Y:S01]  /*e1d0*/  IMAD.MOV.U32 R151, RZ, RZ, R150 ;  /* 0x000000ffff977224 */ /* 0x000fe200078e0096 */
[----:B---3--:R1:W-:Y:S01]  /*e1e0*/  MUFU.EX2 R139, R229 ;  /* 0x000000e5008b7308 */ /* 0x0083e20000000800 */
[----:B------:R-:W-:Y:S01]  /*e1f0*/  IMAD.MOV.U32 R150, RZ, RZ, R129 ;  /* 0x000000ffff967224 */ /* 0x000fe200078e0081 */
[CC--:B------:R-:W-:Y:S01]  /*e200*/  LEA R200, P4, R138.reuse, R202.reuse, 0x1 ;  /* 0x000000ca8ac87211 */ /* 0x0c0fe200078808ff */
[----:B------:R-:W-:Y:S03]  /*e210*/  IMAD.WIDE.U32 R158, R225, -0x2daee0ad, RZ ;  /* 0xd2511f53e19e7825 */ /* 0x000fe600078e00ff */
[----:B------:R-:W-:Y:S02]  /*e220*/  LEA.HI.X.SX32 R201, R138, R203, 0x1, P4 ;  /* 0x000000cb8ac97211 */ /* 0x000fe400020f0eff */
[----:B------:R-:W-:Y:S02]  /*e230*/  ISETP.LE.U32.AND P4, PT, R102, UR12, PT ;  /* 0x0000000c66007c0c */ /* 0x000fe4000bf83070 */
[----:B------:R-:W-:Y:S01]  /*e240*/  SHF.R.U32.HI R102, RZ, 0x10, R109 ;  /* 0x00000010ff667819 */ /* 0x000fe2000001166d */
[----:B------:R-:W2:Y:S01]  /*e250*/  MUFU.EX2 R129, R199 ;  /* 0x000000c700817308 */ /* 0x000ea20000000800 */
[----:B------:R3:W-:Y:S02]  /*e260*/  STG.E.U16 [R200.64], R107 ;  /* 0x0000006bc8007986 */ /* 0x0007e4000c101510 */
[----:B------:R-:W-:Y:S04]  /*e270*/  LOP3.LUT R102, R102, 0xff, RZ, 0xc0, !PT ;  /* 0x000000ff66667812 */ /* 0x000fe800078ec0ff */
[----:B------:R-:W-:Y:S02]  /*e280*/  ISETP.LE.U32.AND P1, PT, R102, UR12, PT ;  /* 0x0000000c66007c0c */ /* 0x000fe4000bf23070 */
[----:B------:R-:W-:Y:S01]  /*e290*/  PRMT R102, R104, 0x5410, R103 ;  /* 0x0000541068667816 */ /* 0x000fe20000000067 */
[----:B------:R-:W-:Y:S01]  /*e2a0*/  MUFU.EX2 R118, R151 ;  /* 0x0000009700767308 */ /* 0x000fe20000000800 */
[----:B------:R-:W-:Y:S02]  /*e2b0*/  @!P6 PRMT R104, R117, 0x5410, RZ ;  /* 0x000054107568e816 */ /* 0x000fe400000000ff */
[----:B------:R-:W-:Y:S01]  /*e2c0*/  @!P0 PRMT R103, R115, 0x5410, RZ ;  /* 0x0000541073678816 */ /* 0x000fe200000000ff */
[----:B-1----:R1:W4:Y:S06]  /*e2d0*/  LDL.LU R229, [R1+0x128] ;  /* 0x0001280001e57983 */ /* 0x00232c0000300800 */
[----:B------:R-:W1:Y:S01]  /*e2e0*/  MUFU.EX2 R117, R155 ;  /* 0x0000009b00757308 */ /* 0x000e620000000800 */
[----:B--2---:R-:W-:Y:S01]  /*e2f0*/  FADD.FTZ R111, R129, R116 ;  /* 0x00000074816f7221 */ /* 0x004fe20000010000 */
[C---:B------:R-:W-:Y:S02]  /*e300*/  F2FP.PACK_AB R129, R198.reuse, R129 ;  /* 0x00000081c681723e */ /* 0x040fe400000000ff */
[----:B---3--:R-:W-:Y:S01]  /*e310*/  SHF.R.U32.HI R107, RZ, 0x18, R206 ;  /* 0x00000018ff6b7819 */ /* 0x008fe200000116ce */
[----:B------:R-:W-:Y:S01]  /*e320*/  FADD.FTZ R111, R198, R111 ;  /* 0x0000006fc66f7221 */ /* 0x000fe20000010000 */
[C---:B------:R-:W-:Y:S04]  /*e330*/  LEA R198, P2, R119.reuse, R202, 0x1 ;  /* 0x000000ca77c67211 */ /* 0x040fe800078408ff */
[----:B------:R2:W-:Y:S01]  /*e340*/  MUFU.EX2 R109, R227 ;  /* 0x000000e3006d7308 */ /* 0x0005e20000000800 */
[----:B------:R-:W-:Y:S02]  /*e350*/  LEA.HI.X.SX32 R199, R119, R203, 0x1, P2 ;  /* 0x000000cb77c77211 */ /* 0x000fe400010f0eff */
[----:B------:R3:W3:Y:S07]  /*e360*/  LDL.S16 R119, [R1+0x3c] ;  /* 0x00003c0001777983 */ /* 0x0006ee0000100600 */
[----:B------:R2:W-:Y:S01]  /*e370*/  MUFU.EX2 R115, R226 ;  /* 0x000000e200737308 */ /* 0x0005e20000000800 */
[C---:B-1----:R-:W-:Y:S01]  /*e380*/  F2FP.PACK_AB R125, R117.reuse, R125 ;  /* 0x0000007d757d723e */ /* 0x042fe200000000ff */
[----:B------:R-:W-:Y:S01]  /*e390*/  FADD.FTZ R117, R117, R110 ;  /* 0x0000006e75757221 */ /* 0x000fe20000010000 */
[----:B------:R-:W-:Y:S04]  /*e3a0*/  LOP3.LUT R110, R206, 0xff, RZ, 0xc0, !PT ;  /* 0x000000ffce6e7812 */ /* 0x000fe800078ec0ff */
[----:B------:R-:W-:Y:S03]  /*e3b0*/  ISETP.LE.U32.AND P0, PT, R110, UR12, PT ;  /* 0x0000000c6e007c0c */ /* 0x000fe6000bf03070 */
[----:B------:R-:W1:Y:S01]  /*e3c0*/  MUFU.EX2 R113, R150 ;  /* 0x0000009600717308 */ /* 0x000e620000000800 */
[----:B------:R-:W-:Y:S01]  /*e3d0*/  FADD.FTZ R110, R118, R105 ;  /* 0x00000069766e7221 */ /* 0x000fe20000010000 */
[----:B------:R-:W-:Y:S01]  /*e3e0*/  LOP3.LUT R105, R206, 0xffff, RZ, 0xc0, !PT ;  /* 0x0000ffffce697812 */ /* 0x000fe200078ec0ff */
[----:B--2---:R2:W2:Y:S03]  /*e3f0*/  LDL.LU R227, [R1+0x124] ;  /* 0x0001240001e37983 */ /* 0x0044a60000300800 */
[----:B------:R-:W-:Y:S04]  /*e400*/  SHF.R.U32.HI R105, RZ, 0x8, R105 ;  /* 0x00000008ff697819 */ /* 0x000fe80000011669 */
[----:B------:R-:W1:Y:S01]  /*e410*/  MUFU.EX2 R116, R154 ;  /* 0x0000009a00747308 */ /* 0x000e620000000800 */
[----:B------:R2:W2:Y:S01]  /*e420*/  LDL.LU R226, [R1+0x120] ;  /* 0x0001200001e27983 */ /* 0x0004a20000300800 */
[----:B-1----:R-:W-:Y:S01]  /*e430*/  F2FP.PACK_AB R141, R113, R118 ;  /* 0x00000076718d723e */ /* 0x002fe200000000ff */
[----:B------:R-:W-:Y:S01]  /*e440*/  IMAD.MOV.U32 R150, RZ, RZ, R130 ;  /* 0x000000ffff967224 */ /* 0x000fe200078e0082 */
[----:B------:R-:W-:Y:S01]  /*e450*/  LOP3.LUT R118, R105, 0xffff, RZ, 0xc0, !PT ;  /* 0x0000ffff69767812 */ /* 0x000fe200078ec0ff */
[----:B------:R-:W-:Y:S05]  /*e460*/  FADD.FTZ R113, R113, R110 ;  /* 0x0000006e71717221 */ /* 0x000fea0000010000 */
[----:B------:R-:W1:Y:S01]  /*e470*/  MUFU.EX2 R105, R124 ;  /* 0x0000007c00697308 */ /* 0x000e620000000800 */
[--C-:B------:R-:W-:Y:S01]  /*e480*/  FADD.FTZ R110, R139, R106.reuse ;  /* 0x0000006a8b6e7221 */ /* 0x100fe20000010000 */
[----:B------:R-:W-:Y:S02]  /*e490*/  PRMT R106, R143, 0x7632, R106 ;  /* 0x000076328f6a7816 */ /* 0x000fe4000000006a */
[C---:B------:R-:W-:Y:S01]  /*e4a0*/  F2FP.PACK_AB R139, R109.reuse, R139 ;  /* 0x0000008b6d8b723e */ /* 0x040fe200000000ff */
[----:B------:R-:W-:Y:S01]  /*e4b0*/  FADD.FTZ R109, R109, R110 ;  /* 0x0000006e6d6d7221 */ /* 0x000fe20000010000 */
[----:B------:R-:W-:Y:S02]  /*e4c0*/  PRMT R110, R143, 0x5410, R106 ;  /* 0x000054108f6e7816 */ /* 0x000fe4000000006a */
[----:B------:R-:W-:Y:S02]  /*e4d0*/  F2FP.PACK_AB R137, R115, R116 ;  /* 0x000000747389723e */ /* 0x000fe400000000ff */
[----:B------:R-:W-:Y:S05]  /*e4e0*/  LOP3.LUT R154, R211, UR29, RZ, 0x3c, !PT ;  /* 0x0000001dd39a7c12 */ /* 0x000fea000f8e3cff */
[----:B------:R-:W-:Y:S01]  /*e4f0*/  IMAD.WIDE.U32 R154, R154, -0x326172a9, RZ ;  /* 0xcd9e8d579a9a7825 */ /* 0x000fe200078e00ff */
[----:B-1----:R-:W-:Y:S01]  /*e500*/  F2FP.PACK_AB R123, R105, R120 ;  /* 0x00000078697b723e */ /* 0x002fe200000000ff */
[----:B----4-:R-:W-:Y:S05]  /*e510*/  @!P0 HADD2 R127, -R143.H0_H0, -RZ.H0_H0 ;  /* 0xa00000ff8f7f8230 */ /* 0x010fea0000000900 */
[----:B------:R-:W-:Y:S01]  /*e520*/  PRMT R122, R127, 0x7610, R122 ;  /* 0x000076107f7a7816 */ /* 0x000fe2000000007a */
[----:B------:R1:W-:Y:S03]  /*e530*/  @!P0 STL.S16 [R1+0x40], R127 ;  /* 0x0000407f01008387 */ /* 0x0003e60000100600 */
[----:B------:R-:W-:Y:S01]  /*e540*/  @!P0 PRMT R143, R122, 0x5410, RZ ;  /* 0x000054107a8f8816 */ /* 0x000fe200000000ff */
[----:B------:R-:W-:Y:S01]  /*e550*/  FADD.FTZ R122, R116, R111 ;  /* 0x0000006f747a7221 */ /* 0x000fe20000010000 */
[----:B------:R-:W-:Y:S01]  /*e560*/  ISETP.LE.U32.AND P0, PT, R118, UR12, PT ;  /* 0x0000000c76007c0c */ /* 0x000fe2000bf03070 */
[----:B------:R-:W-:Y:S01]  /*e570*/  FADD.FTZ R116, R120, R117 ;  /* 0x0000007578747221 */ /* 0x000fe20000010000 */
[C-C-:B------:R-:W-:Y:S01]  /*e580*/  LOP3.LUT R111, R159.reuse, UR27, R174.reuse, 0x96, !PT ;  /* 0x0000001b9f6f7c12 */ /* 0x140fe2000f8e96ae */
[----:B------:R4:W1:Y:S01]  /*e590*/  MUFU.EX2 R118, R228 ;  /* 0x000000e400767308 */ /* 0x0008620000000800 */
[----:B------:R-:W-:Y:S01]  /*e5a0*/  LOP3.LUT R174, R159, UR27, R174, 0x96, !PT ;  /* 0x0000001b9fae7c12 */ /* 0x000fe2000f8e96ae */
[----:B------:R-:W-:Y:S01]  /*e5b0*/  FADD.FTZ R117, R105, R116 ;  /* 0x0000007469757221 */ /* 0x000fe20000010000 */
[----:B------:R-:W-:Y:S01]  /*e5c0*/  LOP3.LUT R105, R111, 0xff, RZ, 0xc0, !PT ;  /* 0x000000ff6f697812 */ /* 0x000fe200078ec0ff */
[----:B------:R-:W-:Y:S01]  /*e5d0*/  FADD.FTZ R115, R115, R122 ;  /* 0x0000007a73737221 */ /* 0x000fe20000010000 */
[----:B------:R-:W-:Y:S02]  /*e5e0*/  PRMT R116, R129, 0x7632, R116 ;  /* 0x0000763281747816 */ /* 0x000fe40000000074 */
[----:B------:R-:W-:Y:S02]  /*e5f0*/  ISETP.LE.U32.AND P6, PT, R105, UR12, PT ;  /* 0x0000000c69007c0c */ /* 0x000fe4000bfc3070 */
[----:B------:R-:W-:Y:S01]  /*e600*/  PRMT R105, R112, 0x7632, R105 ;  /* 0x0000763270697816 */ /* 0x000fe20000000069 */
[----:B----4-:R4:W2:Y:S01]  /*e610*/  LDL.LU R228, [R1+0x11c] ;  /* 0x00011c0001e47983 */ /* 0x0108a20000300800 */
[----:B-1----:R-:W-:Y:S02]  /*e620*/  FADD.FTZ R120, R118, R113 ;  /* 0x0000007176787221 */ /* 0x002fe40000010000 */
[----:B------:R-:W-:Y:S01]  /*e630*/  MUFU.EX2 R113, R221 ;  /* 0x000000dd00717308 */ /* 0x000fe20000000800 */
[----:B---3--:R-:W-:Y:S05]  /*e640*/  @!P0 HADD2 R119, -R106.H0_H0, -RZ.H0_H0 ;  /* 0xa00000ff6a778230 */ /* 0x008fea0000000900 */
[----:B------:R-:W-:Y:S01]  /*e650*/  PRMT R142, R119, 0x7610, R142 ;  /* 0x00007610778e7816 */ /* 0x000fe2000000008e */
[----:B------:R1:W-:Y:S03]  /*e660*/  @!P0 STL.S16 [R1+0x3c], R119 ;  /* 0x00003c7701008387 */ /* 0x0003e60000100600 */
[----:B------:R-:W-:Y:S01]  /*e670*/  @!P0 PRMT R106, R142, 0x5410, RZ ;  /* 0x000054108e6a8816 */ /* 0x000fe200000000ff */
[----:B------:R4:W3:Y:S01]  /*e680*/  LDL.LU R225, [R1+0x118] ;  /* 0x0001180001e17983 */ /* 0x0008e20000300800 */
[----:B------:R-:W-:Y:S02]  /*e690*/  ISETP.LE.U32.AND P0, PT, R107, UR12, PT ;  /* 0x0000000c6b007c0c */ /* 0x000fe4000bf03070 */
[----:B------:R-:W-:Y:S01]  /*e6a0*/  SHF.R.U32.HI R107, RZ, 0x10, R176 ;  /* 0x00000010ff6b7819 */ /* 0x000fe200000116b0 */
[----:B------:R4:W2:Y:S03]  /*e6b0*/  LDL.S16 R138, [R1+0x38] ;  /* 0x00003800018a7983 */ /* 0x0008a60000100600 */
[----:B------:R-:W-:Y:S01]  /*e6c0*/  LOP3.LUT R107, R107, 0xff, RZ, 0xc0, !PT ;  /* 0x000000ff6b6b7812 */ /* 0x000fe200078ec0ff */
[----:B------:R4:W3:Y:S04]  /*e6d0*/  LDL.S16 R127, [R1+0x34] ;  /* 0x00003400017f7983 */ /* 0x0008e80000100600 */
[----:B------:R4:W4:Y:S01]  /*e6e0*/  LDL.S16 R124, [R1+0x30] ;  /* 0x00003000017c7983 */ /* 0x0009220000100600 */
[----:B-1----:R-:W1:Y:S02]  /*e6f0*/  MUFU.EX2 R119, R224 ;  /* 0x000000e000777308 */ /* 0x002e640000000800 */
[C---:B-1----:R-:W-:Y:S01]  /*e700*/  F2FP.PACK_AB R135, R119.reuse, R118 ;  /* 0x000000767787723e */ /* 0x042fe200000000ff */
[----:B------:R1:W4:Y:S01]  /*e710*/  LDL.LU R224, [R1+0x114] ;  /* 0x0001140001e07983 */ /* 0x0003220000300800 */
[----:B------:R-:W-:Y:S01]  /*e720*/  FADD.FTZ R118, R119, R120 ;  /* 0x0000007877767221 */ /* 0x000fe20000010000 */
[----:B------:R-:W-:Y:S05]  /*e730*/  PRMT R120, R129, 0x5410, R116 ;  /* 0x0000541081787816 */ /* 0x000fea0000000074 */
[----:B------:R-:W-:Y:S01]  /*e740*/  MUFU.EX2 R119, R146 ;  /* 0x0000009200777308 */ /* 0x000fe20000000800 */
[----:B------:R1:W4:Y:S01]  /*e750*/  LDL.S16 R130, [R1+0x2c] ;  /* 0x00002c0001827983 */ /* 0x0003220000100600 */
[----:B--2---:R-:W-:Y:S02]  /*e760*/  @!P6 HADD2 R138, -R129.H0_H0, -RZ.H0_H0 ;  /* 0xa00000ff818ae230 */ /* 0x004fe40000000900 */
[----:B---3--:R-:W-:Y:S03]  /*e770*/  @!P1 HADD2 R127, -R112.H0_H0, -RZ.H0_H0 ;  /* 0xa00000ff707f9230 */ /* 0x008fe60000000900 */
[----:B------:R-:W-:Y:S01]  /*e780*/  PRMT R122, R138, 0x7610, R122 ;  /* 0x000076108a7a7816 */ /* 0x000fe2000000007a */
[----:B------:R-:W-:Y:S01]  /*e790*/  @!P6 STL.S16 [R1+0x38], R138 ;  /* 0x0000388a0100e387 */ /* 0x000fe20000100600 */
[----:B----4-:R-:W-:Y:S01]  /*e7a0*/  @!P4 HADD2 R124, -R105.H0_H0, -RZ.H0_H0 ;  /* 0xa00000ff697cc230 */ /* 0x010fe20000000900 */
[----:B------:R-:W-:Y:S02]  /*e7b0*/  PRMT R126, R127, 0x7610, R126 ;  /* 0x000076107f7e7816 */ /* 0x000fe4000000007e */
[----:B------:R-:W-:Y:S01]  /*e7c0*/  @!P1 STL.S16 [R1+0x34], R127 ;  /* 0x0000347f01009387 */ /* 0x000fe20000100600 */
[----:B------:R-:W-:Y:S02]  /*e7d0*/  @!P6 PRMT R129, R122, 0x5410, RZ ;  /* 0x000054107a81e816 */ /* 0x000fe400000000ff */
[----:B------:R-:W-:Y:S01]  /*e7e0*/  PRMT R134, R124, 0x7610, R134 ;  /* 0x000076107c867816 */ /* 0x000fe20000000086 */
[----:B------:R2:W-:Y:S01]  /*e7f0*/  @!P4 STL.S16 [R1+0x30], R124 ;  /* 0x0000307c0100c387 */ /* 0x0005e20000100600 */
[----:B------:R-:W-:Y:S02]  /*e800*/  ISETP.LE.U32.AND P6, PT, R107, UR12, PT ;  /* 0x0000000c6b007c0c */ /* 0x000fe4000bfc3070 */
[----:B------:R-:W-:Y:S04]  /*e810*/  LOP3.LUT R107, R111, 0xffff, RZ, 0xc0, !PT ;  /* 0x0000ffff6f6b7812 */ /* 0x000fe800078ec0ff */
[----:B------:R-:W-:Y:S04]  /*e820*/  SHF.R.U32.HI R107, RZ, 0x8, R107 ;  /* 0x00000008ff6b7819 */ /* 0x000fe8000001166b */
[----:B------:R-:W-:Y:S01]  /*e830*/  LOP3.LUT R107, R107, 0xffff, RZ, 0xc0, !PT ;  /* 0x0000ffff6b6b7812 */ /* 0x000fe200078ec0ff */
[----:B--2---:R-:W2:Y:S02]  /*e840*/  MUFU.EX2 R124, R223 ;  /* 0x000000df007c7308 */ /* 0x004ea40000000800 */
[C---:B--2---:R-:W-:Y:S01]  /*e850*/  F2FP.PACK_AB R131, R113.reuse, R124 ;  /* 0x0000007c7183723e */ /* 0x044fe200000000ff */
[----:B------:R1:W2:Y:S01]  /*e860*/  LDL.LU R223, [R1+0x110] ;  /* 0x0001100001df7983 */ /* 0x0002a20000300800 */
[----:B------:R-:W-:Y:S01]  /*e870*/  FADD.FTZ R122, R124, R109 ;  /* 0x0000006d7c7a7221 */ /* 0x000fe20000010000 */
[----:B------:R-:W-:Y:S05]  /*e880*/  PRMT R109, R112, 0x5410, R105 ;  /* 0x00005410706d7816 */ /* 0x000fea0000000069 */
[----:B------:R-:W-:Y:S01]  /*e890*/  MUFU.EX2 R124, R153 ;  /* 0x00000099007c7308 */ /* 0x000fe20000000800 */
[----:B------:R-:W-:Y:S01]  /*e8a0*/  @!P4 PRMT R105, R134, 0x5410, RZ ;  /* 0x000054108669c816 */ /* 0x000fe200000000ff */
[----:B------:R1:W3:Y:S01]  /*e8b0*/  LDL.LU R221, [R1+0x10c] ;  /* 0x00010c0001dd7983 */ /* 0x0002e20000300800 */
[----:B------:R-:W-:Y:S01]  /*e8c0*/  @!P1 PRMT R112, R126, 0x5410, RZ ;  /* 0x000054107e709816 */ /* 0x000fe200000000ff */
[----:B------:R-:W-:Y:S01]  /*e8d0*/  FADD.FTZ R113, R113, R122 ;  /* 0x0000007a71717221 */ /* 0x000fe20000010000 */
[----:B------:R-:W-:Y:S01]  /*e8e0*/  ISETP.LE.U32.AND P4, PT, R107, UR12, PT ;  /* 0x0000000c6b007c0c */ /* 0x000fe2000bf83070 */
[----:B------:R1:W4:Y:S01]  /*e8f0*/  LDL.S16 R127, [R1+0x28] ;  /* 0x00002800017f7983 */ /* 0x0003220000100600 */
[C-C-:B------:R-:W-:Y:S02]  /*e900*/  LOP3.LUT R122, R161.reuse, UR27, R156.reuse, 0x96, !PT ;  /* 0x0000001ba17a7c12 */ /* 0x140fe4000f8e969c */
[----:B------:R-:W-:Y:S01]  /*e910*/  LOP3.LUT R156, R161, UR27, R156, 0x96, !PT ;  /* 0x0000001ba19c7c12 */ /* 0x000fe2000f8e969c */
[----:B------:R1:W2:Y:S01]  /*e920*/  LDL.S16 R134, [R1+0x24] ;  /* 0x0000240001867983 */ /* 0x0002a20000100600 */
[----:B------:R-:W1:Y:S03]  /*e930*/  MUFU.EX2 R126, R150 ;  /* 0x00000096007e7308 */ /* 0x000e660000000800 */
[----:B------:R1:W-:Y:S04]  /*e940*/  STG.E.U16 [R198.64], R112 ;  /* 0x00000070c6007986 */ /* 0x0003e8000c101510 */
[----:B------:R-:W-:Y:S01]  /*e950*/  @!P4 HADD2 R130, -R116.H0_H0, -RZ.H0_H0 ;  /* 0xa00000ff7482c230 */ /* 0x000fe20000000900 */
[----:B------:R1:W-:Y:S02]  /*e960*/  STG.E.U16 [R198.64+0x2], R105 ;  /* 0x00000269c6007986 */ /* 0x0003e4000c101510 */
[----:B------:R-:W1:Y:S02]  /*e970*/  MUFU.EX2 R107, R152 ;  /* 0x00000098006b7308 */ /* 0x000e640000000800 */
[----:B------:R-:W-:Y:S01]  /*e980*/  PRMT R128, R130, 0x7610, R128 ;  /* 0x0000761082807816 */ /* 0x000fe20000000080 */
[----:B------:R1:W-:Y:S03]  /*e990*/  @!P4 STL.S16 [R1+0x2c], R130 ;  /* 0x00002c820100c387 */ /* 0x0003e60000100600 */
[----:B------:R-:W-:Y:S01]  /*e9a0*/  @!P4 PRMT R116, R128, 0x5410, RZ ;  /* 0x000054108074c816 */ /* 0x000fe200000000ff */
[----:B------:R1:W-:Y:S04]  /*e9b0*/  STG.E.U16 [R202.64+0x10], R104 ;  /* 0x00001068ca007986 */ /* 0x0003e8000c101510 */
[----:B------:R1:W2:Y:S02]  /*e9c0*/  LDL.S16 R128, [R1+0x20] ;  /* 0x0000200001807983 */ /* 0x0002a40000100600 */
[C---:B-1----:R-:W-:Y:S02]  /*e9d0*/  F2FP.PACK_AB R121, R119.reuse, R126 ;  /* 0x0000007e7779723e */ /* 0x042fe400000000ff */
[----:B------:R1:W2:Y:S04]  /*e9e0*/  LDL.S16 R150, [R1+0x1c] ;  /* 0x00001c0001967983 */ /* 0x0002a80000100600 */
[----:B------:R-:W-:Y:S01]  /*e9f0*/  STG.E.U16 [R202.64+0x12], R103 ;  /* 0x00001267ca007986 */ /* 0x000fe2000c101510 */
[----:B------:R-:W-:Y:S02]  /*ea00*/  FADD.FTZ R112, R126, R115 ;  /* 0x000000737e707221 */ /* 0x000fe40000010000 */
[----:B------:R-:W1:Y:S02]  /*ea10*/  MUFU.EX2 R126, R222 ;  /* 0x000000de007e7308 */ /* 0x000e640000000800 */
[----:B------:R-:W-:Y:S01]  /*ea20*/  FADD.FTZ R115, R119, R112 ;  /* 0x0000007077737221 */ /* 0x000fe20000010000 */
[C---:B------:R-:W-:Y:S02]  /*ea30*/  LOP3.LUT R112, R122.reuse, 0xff, RZ, 0xc0, !PT ;  /* 0x000000ff7a707812 */ /* 0x040fe400078ec0ff */
[----:B------:R-:W-:Y:S01]  /*ea40*/  LOP3.LUT R105, R122, 0xffff, RZ, 0xc0, !PT ;  /* 0x0000ffff7a697812 */ /* 0x000fe200078ec0ff */
[----:B------:R1:W3:Y:S01]  /*ea50*/  LDL.S16 R130, [R1+0x18] ;  /* 0x0000180001827983 */ /* 0x0002e20000100600 */
[----:B------:R-:W-:Y:S01]  /*ea60*/  ISETP.LE.U32.AND P4, PT, R112, UR12, PT ;  /* 0x0000000c70007c0c */ /* 0x000fe2000bf83070 */
[----:B------:R-:W-:Y:S01]  /*ea70*/  FADD.FTZ R112, R124, R117 ;  /* 0x000000757c707221 */ /* 0x000fe20000010000 */
[C---:B------:R-:W-:Y:S02]  /*ea80*/  F2FP.PACK_AB R117, R107.reuse, R124 ;  /* 0x0000007c6b75723e */ /* 0x040fe400000000ff */
[----:B------:R-:W-:Y:S01]  /*ea90*/  SHF.R.U32.HI R105, RZ, 0x8, R105 ;  /* 0x00000008ff697819 */ /* 0x000fe20000011669 */
[--C-:B------:R-:W-:Y:S01]  /*eaa0*/  FADD.FTZ R107, R107, R112.reuse ;  /* 0x000000706b6b7221 */ /* 0x100fe20000010000 */
[----:B------:R-:W-:Y:S01]  /*eab0*/  PRMT R112, R125, 0x7632, R112 ;  /* 0x000076327d707816 */ /* 0x000fe20000000070 */
[----:B------:R-:W1:Y:S01]  /*eac0*/  MUFU.EX2 R124, R220 ;  /* 0x000000dc007c7308 */ /* 0x000e620000000800 */
[----:B------:R-:W-:Y:S02]  /*ead0*/  LOP3.LUT R105, R105, 0xffff, RZ, 0xc0, !PT ;  /* 0x0000ffff69697812 */ /* 0x000fe400078ec0ff */
[----:B------:R-:W-:Y:S03]  /*eae0*/  PRMT R104, R137, 0x7632, R104 ;  /* 0x0000763289687816 */ /* 0x000fe60000000068 */
[----:B----4-:R-:W-:Y:S05]  /*eaf0*/  @!P4 HADD2 R127, -R125.H0_H0, -RZ.H0_H0 ;  /* 0xa00000ff7d7fc230 */ /* 0x010fea0000000900 */
[----:B------:R-:W-:Y:S01]  /*eb00*/  PRMT R119, R127, 0x7610, R119 ;  /* 0x000076107f777816 */ /* 0x000fe20000000077 */
[----:B------:R4:W-:Y:S01]  /*eb10*/  @!P4 STL.S16 [R1+0x28], R127 ;  /* 0x0000287f0100c387 */ /* 0x0009e20000100600 */
[----:B--2---:R-:W-:Y:S01]  /*eb20*/  @!P6 HADD2 R150, -R114.H0_H0, -RZ.H0_H0 ;  /* 0xa00000ff7296e230 */ /* 0x004fe20000000900 */
[----:B----4-:R-:W-:Y:S02]  /*eb30*/  PRMT R127, R125, 0x5410, R112 ;  /* 0x000054107d7f7816 */ /* 0x010fe40000000070 */
[----:B------:R-:W-:Y:S02]  /*eb40*/  @!P4 PRMT R125, R119, 0x5410, RZ ;  /* 0x00005410777dc816 */ /* 0x000fe400000000ff */
[----:B------:R-:W-:Y:S01]  /*eb50*/  ISETP.LE.U32.AND P4, PT, R105, UR12, PT ;  /* 0x0000000c69007c0c */ /* 0x000fe2000bf83070 */
[----:B------:R2:W4:Y:S01]  /*eb60*/  MUFU.EX2 R119, R208 ;  /* 0x000000d000777308 */ /* 0x0005220000000800 */
[----:B------:R-:W-:Y:S02]  /*eb70*/  LOP3.LUT R105, R158, 0xff, RZ, 0xc0, !PT ;  /* 0x000000ff9e697812 */ /* 0x000fe400078ec0ff */
[----:B------:R-:W-:Y:S09]  /*eb80*/  PRMT R144, R150, 0x7610, R144 ;  /* 0x0000761096907816 */ /* 0x000ff20000000090 */
[----:B------:R-:W-:Y:S05]  /*eb90*/  @!P4 HADD2 R134, -R112.H0_H0, -RZ.H0_H0 ;  /* 0xa00000ff7086c230 */ /* 0x000fea0000000900 */
[----:B------:R-:W-:Y:S04]  /*eba0*/  PRMT R133, R134, 0x7610, R133 ;  /* 0x0000761086857816 */ /* 0x000fe80000000085 */
[----:B------:R-:W-:Y:S01]  /*ebb0*/  @!P4 PRMT R112, R133, 0x5410, RZ ;  /* 0x000054108570c816 */ /* 0x000fe200000000ff */
[----:B-1----:R-:W-:Y:S01]  /*ebc0*/  FADD.FTZ R133, R126, R113 ;  /* 0x000000717e857221 */ /* 0x002fe20000010000 */
[C---:B------:R-:W-:Y:S01]  /*ebd0*/  F2FP.PACK_AB R113, R124.reuse, R126 ;  /* 0x0000007e7c71723e */ /* 0x040fe200000000ff */
[----:B--2---:R-:W2:Y:S01]  /*ebe0*/  LDL.LU R208, [R1+0x108] ;  /* 0x0001080001d07983 */ /* 0x004ea20000300800 */
[----:B----4-:R-:W-:Y:S01]  /*ebf0*/  FADD.FTZ R118, R119, R118 ;  /* 0x0000007677767221 */ /* 0x010fe20000010000 */
[----:B------:R-:W-:Y:S01]  /*ec00*/  F2FP.PACK_AB R119, R195, R119 ;  /* 0x00000077c377723e */ /* 0x000fe200000000ff */
[----:B------:R-:W-:Y:S01]  /*ec10*/  FADD.FTZ R124, R124, R133 ;  /* 0x000000857c7c7221 */ /* 0x000fe20000010000 */
[----:B------:R1:W3:Y:S04]  /*ec20*/  LDL.LU R222, [R1+0x104] ;  /* 0x0001040001de7983 */ /* 0x0002e80000300800 */
[----:B------:R1:W-:Y:S01]  /*ec30*/  @!P4 STL.S16 [R1+0x24], R134 ;  /* 0x000024860100c387 */ /* 0x0003e20000100600 */
[----:B------:R-:W-:Y:S02]  /*ec40*/  ISETP.LE.U32.AND P4, PT, R105, UR12, PT ;  /* 0x0000000c69007c0c */ /* 0x000fe4000bf83070 */
[C---:B------:R-:W-:Y:S01]  /*ec50*/  PRMT R105, R114.reuse, 0x7632, R105 ;  /* 0x0000763272697816 */ /* 0x040fe20000000069 */
[----:B------:R2:W2:Y:S03]  /*ec60*/  LDL.LU R220, [R1+0x100] ;  /* 0x0001000001dc7983 */ /* 0x0004a60000300800 */
[----:B------:R-:W-:Y:S01]  /*ec70*/  PRMT R103, R114, 0x5410, R105 ;  /* 0x0000541072677816 */ /* 0x000fe20000000069 */
[----:B------:R2:W2:Y:S01]  /*ec80*/  LDL.S16 R146, [R1+0x14] ;  /* 0x0000140001927983 */ /* 0x0004a20000100600 */
[----:B------:R-:W-:Y:S01]  /*ec90*/  @!P6 PRMT R114, R144, 0x5410, RZ ;  /* 0x000054109072e816 */ /* 0x000fe200000000ff */
[----:B---3--:R-:W-:Y:S02]  /*eca0*/  @!P5 HADD2 R130, -R105.H0_H0, -RZ.H0_H0 ;  /* 0xa00000ff6982d230 */ /* 0x008fe40000000900 */
[----:B------:R3:W3:Y:S02]  /*ecb0*/  LDL.S16 R142, [R1+0x4] ;  /* 0x00000400018e7983 */ /* 0x0006e40000100600 */
[----:B------:R-:W-:Y:S01]  /*ecc0*/  @!P4 HADD2 R128, -R137.H0_H0, -RZ.H0_H0 ;  /* 0xa00000ff8980c230 */ /* 0x000fe20000000900 */
[----:B------:R-:W-:Y:S01]  /*ecd0*/  PRMT R126, R130, 0x7610, R126 ;  /* 0x00007610827e7816 */ /* 0x000fe2000000007e */
[----:B------:R2:W3:Y:S03]  /*ece0*/  LDL.S16 R138, [R1+0x8] ;  /* 0x00000800018a7983 */ /* 0x0004e60000100600 */
[----:B------:R-:W-:Y:S01]  /*ecf0*/  PRMT R147, R128, 0x7610, R147 ;  /* 0x0000761080937816 */ /* 0x000fe20000000093 */
[----:B------:R1:W-:Y:S01]  /*ed00*/  STG.E.U16 [R196.64+0x10], R114 ;  /* 0x00001072c4007986 */ /* 0x0003e2000c101510 */
[----:B------:R-:W-:Y:S03]  /*ed10*/  @!P5 PRMT R105, R126, 0x5410, RZ ;  /* 0x000054107e69d816 */ /* 0x000fe600000000ff */
[----:B-1----:R1:W3:Y:S04]  /*ed20*/  LDL.S16 R134, [R1+0xc] ;  /* 0x00000c0001867983 */ /* 0x0022e80000100600 */
[----:B------:R1:W-:Y:S04]  /*ed30*/  @!P4 STL.S16 [R1+0x20], R128 ;  /* 0x000020800100c387 */ /* 0x0003e80000100600 */
[----:B------:R-:W-:Y:S04]  /*ed40*/  @!P6 STL.S16 [R1+0x1c], R150 ;  /* 0x00001c960100e387 */ /* 0x000fe80000100600 */
[----:B------:R1:W-:Y:S04]  /*ed50*/  @!P5 STL.S16 [R1+0x18], R130 ;  /* 0x000018820100d387 */ /* 0x0003e80000100600 */
[----:B------:R1:W-:Y:S04]  /*ed60*/  STG.E.U16 [R196.64+0x12], R105 ;  /* 0x00001269c4007986 */ /* 0x0003e8000c101510 */
[----:B------:R-:W-:Y:S01]  /*ed70*/  STG.E.U16 [R200.64+0xe], R143 ;  /* 0x00000e8fc8007986 */ /* 0x000fe2000c101510 */
[C---:B------:R-:W-:Y:S03]  /*ed80*/  PRMT R114, R123.reuse, 0x7632, R114 ;  /* 0x000076327b727816 */ /* 0x040fe60000000072 */
[----:B------:R1:W-:Y:S01]  /*ed90*/  STG.E.U16 [R200.64+0x10], R106 ;  /* 0x0000106ac8007986 */ /* 0x0003e2000c101510 */
[----:B------:R-:W-:Y:S01]  /*eda0*/  PRMT R126, R123, 0x5410, R114 ;  /* 0x000054107b7e7816 */ /* 0x000fe20000000072 */
[----:B-1----:R-:W-:Y:S01]  /*edb0*/  FADD.FTZ R128, R195, R118 ;  /* 0x00000076c3807221 */ /* 0x002fe20000010000 */
[----:B------:R-:W-:Y:S02]  /*edc0*/  SHF.R.U32.HI R118, RZ, 0x10, R206 ;  /* 0x00000010ff767819 */ /* 0x000fe400000116ce */
[----:B------:R-:W-:Y:S01]  /*edd0*/  F2FP.PACK_AB R195, R172, R173 ;  /* 0x000000adacc3723e */ /* 0x000fe200000000ff */
[----:B------:R-:W-:Y:S01]  /*ede0*/  FADD.FTZ R128, R190, R128 ;  /* 0x00000080be807221 */ /* 0x000fe20000010000 */
[----:B------:R-:W-:Y:S02]  /*edf0*/  LOP3.LUT R118, R118, 0xff, RZ, 0xc0, !PT ;  /* 0x000000ff76767812 */ /* 0x000fe400078ec0ff */
[----:B------:R-:W-:Y:S01]  /*ee00*/  PRMT R130, R137, 0x5410, R104 ;  /* 0x0000541089827816 */ /* 0x000fe20000000068 */
[----:B------:R-:W-:Y:S01]  /*ee10*/  FADD.FTZ R128, R189, R128 ;  /* 0x00000080bd807221 */ /* 0x000fe20000010000 */
[----:B------:R-:W-:Y:S02]  /*ee20*/  ISETP.LE.U32.AND P1, PT, R118, UR12, PT ;  /* 0x0000000c76007c0c */ /* 0x000fe4000bf23070 */
[----:B------:R-:W-:Y:S01]  /*ee30*/  LOP3.LUT R118, R158, 0xffff, RZ, 0xc0, !PT ;  /* 0x0000ffff9e767812 */ /* 0x000fe200078ec0ff */
[----:B------:R-:W-:Y:S01]  /*ee40*/  FADD.FTZ R128, R182, R128 ;  /* 0x00000080b6807221 */ /* 0x000fe20000010000 */
[----:B------:R-:W-:Y:S02]  /*ee50*/  @!P4 PRMT R137, R147, 0x5410, RZ ;  /* 0x000054109389c816 */ /* 0x000fe400000000ff */
[----:B------:R-:W-:Y:S01]  /*ee60*/  SHF.R.U32.HI R118, RZ, 0x8, R118 ;  /* 0x00000008ff767819 */ /* 0x000fe20000011676 */
[----:B------:R-:W-:Y:S01]  /*ee70*/  FADD.FTZ R128, R181, R128 ;  /* 0x00000080b5807221 */ /* 0x000fe20000010000 */
[----:B------:R-:W-:Y:S02]  /*ee80*/  SHF.R.U32.HI R105, RZ, 0x18, R122 ;  /* 0x00000018ff697819 */ /* 0x000fe4000001167a */
[----:B------:R-:W-:Y:S02]  /*ee90*/  LOP3.LUT R118, R118, 0xffff, RZ, 0xc0, !PT ;  /* 0x0000ffff76767812 */ /* 0x000fe400078ec0ff */
[----:B------:R-:W-:Y:S02]  /*eea0*/  ISETP.LE.U32.AND P6, PT, R105, UR12, PT ;  /* 0x0000000c69007c0c */ /* 0x000fe4000bfc3070 */
[----:B------:R-:W-:Y:S02]  /*eeb0*/  ISETP.LE.U32.AND P4, PT, R118, UR12, PT ;  /* 0x0000000c76007c0c */ /* 0x000fe4000bf83070 */
[--C-:B------:R-:W-:Y:S02]  /*eec0*/  SHF.R.U32.HI R105, RZ, 0x10, R111.reuse ;  /* 0x00000010ff697819 */ /* 0x100fe4000001166f */
[----:B------:R-:W-:Y:S02]  /*eed0*/  LOP3.LUT R106, R205, UR15, R154, 0x96, !PT ;  /* 0x0000000fcd6a7c12 */ /* 0x000fe4000f8e969a */
[----:B------:R-:W-:Y:S02]  /*eee0*/  LOP3.LUT R105, R105, 0xff, RZ, 0xc0, !PT ;  /* 0x000000ff69697812 */ /* 0x000fe400078ec0ff */
[----:B------:R-:W-:Y:S01]  /*eef0*/  SHF.R.U32.HI R122, RZ, 0x10, R122 ;  /* 0x00000010ff7a7819 */ /* 0x000fe2000001167a */
[----:B------:R-:W-:Y:S03]  /*ef00*/  IMAD.WIDE.U32 R152, R106, -0x2daee0ad, RZ ;  /* 0xd2511f536a987825 */ /* 0x000fe600078e00ff */
[----:B------:R-:W-:Y:S01]  /*ef10*/  LOP3.LUT R122, R122, 0xff, RZ, 0xc0, !PT ;  /* 0x000000ff7a7a7812 */ /* 0x000fe200078ec0ff */
[----:B--2---:R-:W-:Y:S05]  /*ef20*/  @!P4 HADD2 R146, -R104.H0_H0, -RZ.H0_H0 ;  /* 0xa00000ff6892c230 */ /* 0x004fea0000000900 */
[----:B------:R-:W-:Y:S01]  /*ef30*/  PRMT R118, R146, 0x7610, R118 ;  /* 0x0000761092767816 */ /* 0x000fe20000000076 */
[----:B------:R1:W-:Y:S03]  /*ef40*/  @!P4 STL.S16 [R1+0x14], R146 ;  /* 0x000014920100c387 */ /* 0x0003e60000100600 */
[----:B------:R-:W-:Y:S02]  /*ef50*/  @!P4 PRMT R104, R118, 0x5410, RZ ;  /* 0x000054107668c816 */ /* 0x000fe400000000ff */
[----:B------:R-:W-:Y:S04]  /*ef60*/  SHF.R.U32.HI R118, RZ, 0x18, R111 ;  /* 0x00000018ff767819 */ /* 0x000fe8000001166f */
[----:B------:R-:W-:Y:S02]  /*ef70*/  ISETP.LE.U32.AND P4, PT, R118, UR12, PT ;  /* 0x0000000c76007c0c */ /* 0x000fe4000bf83070 */
[----:B------:R-:W-:Y:S01]  /*ef80*/  LOP3.LUT R118, R160, 0xff, RZ, 0xc0, !PT ;  /* 0x000000ffa0767812 */ /* 0x000fe200078ec0ff */
[----:B---3--:R-:W-:Y:S03]  /*ef90*/  @!P1 HADD2 R134, -R145.H0_H0, -RZ.H0_H0 ;  /* 0xa00000ff91869230 */ /* 0x008fe60000000900 */
[----:B------:R-:W-:Y:S02]  /*efa0*/  ISETP.LE.U32.AND P5, PT, R118, UR12, PT ;  /* 0x0000000c76007c0c */ /* 0x000fe4000bfa3070 */
[C---:B------:R-:W-:Y:S02]  /*efb0*/  PRMT R118, R145.reuse, 0x7632, R118 ;  /* 0x0000763291767816 */ /* 0x040fe40000000076 */
[----:B------:R-:W-:Y:S02]  /*efc0*/  PRMT R133, R134, 0x7610, R133 ;  /* 0x0000761086857816 */ /* 0x000fe40000000085 */
[----:B------:R-:W-:Y:S01]  /*efd0*/  PRMT R111, R145, 0x5410, R118 ;  /* 0x00005410916f7816 */ /* 0x000fe20000000076 */
[----:B------:R-:W-:Y:S01]  /*efe0*/  @!P0 HADD2 R138, -R118.H0_H0, -RZ.H0_H0 ;  /* 0xa00000ff768a8230 */ /* 0x000fe20000000900 */
[----:B------:R-:W-:Y:S02]  /*eff0*/  @!P1 PRMT R145, R133, 0x5410, RZ ;  /* 0x0000541085919816 */ /* 0x000fe400000000ff */
[----:B------:R-:W2:Y:S02]  /*f000*/  MUFU.EX2 R133, R192 ;  /* 0x000000c000857308 */ /* 0x000ea40000000800 */
[----:B------:R-:W-:Y:S01]  /*f010*/  PRMT R132, R138, 0x7610, R132 ;  /* 0x000076108a847816 */ /* 0x000fe20000000084 */
[----:B------:R-:W-:Y:S01]  /*f020*/  @!P5 HADD2 R142, -R123.H0_H0, -RZ.H0_H0 ;  /* 0xa00000ff7b8ed230 */ /* 0x000fe20000000900 */
[----:B------:R-:W-:Y:S02]  /*f030*/  STG.E.U16 [R198.64+0x10], R145 ;  /* 0x00001091c6007986 */ /* 0x000fe4000c101510 */
[----:B------:R-:W-:Y:S02]  /*f040*/  @!P0 PRMT R118, R132, 0x5410, RZ ;  /* 0x0000541084768816 */ /* 0x000fe400000000ff */
[----:B------:R-:W-:Y:S01]  /*f050*/  LOP3.LUT R132, R155, UR26, R218, 0x96, !PT ;  /* 0x0000001a9b847c12 */ /* 0x000fe2000f8e96da */
[----:B------:R3:W-:Y:S01]  /*f060*/  @!P5 STL.S16 [R1+0x4], R142 ;  /* 0x0000048e0100d387 */ /* 0x0007e20000100600 */
[----:B------:R-:W-:Y:S03]  /*f070*/  PRMT R136, R142, 0x7610, R136 ;  /* 0x000076108e887816 */ /* 0x000fe60000000088 */
[----:B------:R3:W-:Y:S01]  /*f080*/  @!P1 STL.S16 [R1+0xc], R134 ;  /* 0x00000c8601009387 */ /* 0x0007e20000100600 */
[----:B------:R-:W-:Y:S01]  /*f090*/  @!P5 PRMT R123, R136, 0x5410, RZ ;  /* 0x00005410887bd816 */ /* 0x000fe200000000ff */
[----:B-1----:R-:W-:Y:S01]  /*f0a0*/  IMAD.WIDE.U32 R146, R132, -0x2daee0ad, RZ ;  /* 0xd2511f5384927825 */ /* 0x002fe200078e00ff */
[----:B------:R-:W-:Y:S01]  /*f0b0*/  ISETP.LE.U32.AND P5, PT, R105, UR12, PT ;  /* 0x0000000c69007c0c */ /* 0x000fe2000bfa3070 */
[----:B------:R1:W-:Y:S01]  /*f0c0*/  @!P0 STL.S16 [R1+0x8], R138 ;  /* 0x0000088a01008387 */ /* 0x0003e20000100600 */
[----:B------:R-:W-:Y:S01]  /*f0d0*/  F2FP.PACK_AB R105, R187, R188 ;  /* 0x000000bcbb69723e */ /* 0x000fe200000000ff */
[----:B------:R-:W-:Y:S01]  /*f0e0*/  MUFU.EX2 R136, R185 ;  /* 0x000000b900887308 */ /* 0x000fe20000000800 */
[----:B------:R-:W-:Y:S01]  /*f0f0*/  LOP3.LUT R106, R153, UR21, R146, 0x96, !PT ;  /* 0x00000015996a7c12 */ /* 0x000fe2000f8e9692 */
[----:B------:R1:W4:Y:S01]  /*f100*/  LDL.LU.64 R218, [R1+0xf8] ;  /* 0x0000f80001da7983 */ /* 0x0003220000300a00 */
[----:B--2---:R-:W-:Y:S01]  /*f110*/  FADD.FTZ R124, R133, R124 ;  /* 0x0000007c857c7221 */ /* 0x004fe20000010000 */
[C---:B------:R-:W-:Y:S04]  /*f120*/  F2FP.PACK_AB R133, R191.reuse, R133 ;  /* 0x00000085bf85723e */ /* 0x040fe800000000ff */
[----:B------:R2:W-:Y:S01]  /*f130*/  STG.E.U16 [R198.64+0x12], R118 ;  /* 0x00001276c6007986 */ /* 0x0005e2000c101510 */
[----:B------:R-:W-:Y:S01]  /*f140*/  FADD.FTZ R132, R191, R124 ;  /* 0x0000007cbf847221 */ /* 0x000fe20000010000 */
[----:B------:R-:W-:Y:S01]  /*f150*/  LOP3.LUT R124, R147, UR28, R216, 0x96, !PT ;  /* 0x0000001c937c7c12 */ /* 0x000fe2000f8e96d8 */
[----:B------:R2:W2:Y:S01]  /*f160*/  MUFU.EX2 R191, R186 ;  /* 0x000000ba00bf7308 */ /* 0x0004a20000000800 */
[----:B------:R2:W4:Y:S01]  /*f170*/  LDL.LU.64 R216, [R1+0xf0] ;  /* 0x0000f00001d87983 */ /* 0x0005220000300a00 */
[----:B------:R-:W-:Y:S01]  /*f180*/  IMAD.WIDE.U32 R146, R106, -0x326172a9, RZ ;  /* 0xcd9e8d576a927825 */ /* 0x000fe200078e00ff */
[----:B------:R-:W-:Y:S03]  /*f190*/  @!P5 HADD2 R252, -R141.H0_H0, -RZ.H0_H0 ;  /* 0xa00000ff8dfcd230 */ /* 0x000fe60000000900 */
[----:B---3--:R-:W-:Y:S01]  /*f1a0*/  IMAD.WIDE.U32 R142, R124, -0x326172a9, RZ ;  /* 0xcd9e8d577c8e7825 */ /* 0x008fe200078e00ff */
[----:B------:R3:W3:Y:S03]  /*f1b0*/  LDL.S16 R151, [R1+0x10] ;  /* 0x0000100001977983 */ /* 0x0006e60000100600 */
[----:B------:R-:W-:Y:S01]  /*f1c0*/  FADD.FTZ R134, R194, R115 ;  /* 0x00000073c2867221 */ /* 0x000fe20000010000 */
[----:B------:R-:W-:Y:S01]  /*f1d0*/  LOP3.LUT R204, R143, UR24, R204, 0x96, !PT ;  /* 0x000000188fcc7c12 */ /* 0x000fe2000f8e96cc */
[----:B------:R2:W-:Y:S01]  /*f1e0*/  STG.E.U16 [R202.64+0x20], R129 ;  /* 0x00002081ca007986 */ /* 0x0005e2000c101510 */
[----:B------:R-:W-:Y:S01]  /*f1f0*/  LOP3.LUT R144, R147, UR20, R142, 0x96, !PT ;  /* 0x0000001493907c12 */ /* 0x000fe2000f8e968e */
[----:B------:R-:W-:Y:S01]  /*f200*/  IMAD.MOV.U32 R143, RZ, RZ, R215 ;  /* 0x000000ffff8f7224 */ /* 0x000fe200078e00d7 */
[----:B------:R-:W-:Y:S01]  /*f210*/  F2FP.PACK_AB R115, R193, R194 ;  /* 0x000000c2c173723e */ /* 0x000fe200000000ff */
[----:B------:R-:W-:Y:S01]  /*f220*/  STG.E.U16 [R202.64+0x22], R116 ;  /* 0x00002274ca007986 */ /* 0x000fe2000c101510 */
[----:B------:R-:W-:Y:S01]  /*f230*/  PRMT R194, R195, 0x7632, R194 ;  /* 0x00007632c3c27816 */ /* 0x000fe200000000c2 */
[----:B------:R-:W-:Y:S02]  /*f240*/  IMAD.MOV.U32 R142, RZ, RZ, R214 ;  /* 0x000000ffff8e7224 */ /* 0x000fe400078e00d6 */
[----:B------:R3:W4:Y:S01]  /*f250*/  LDL.LU.64 R214, [R1+0xe8] ;  /* 0x0000e80001d67983 */ /* 0x0007220000300a00 */
[----:B-1----:R-:W-:Y:S01]  /*f260*/  FADD.FTZ R138, R188, R107 ;  /* 0x0000006bbc8a7221 */ /* 0x002fe20000010000 */
[----:B------:R-:W-:Y:S01]  /*f270*/  LOP3.LUT R107, R160, 0xffff, RZ, 0xc0, !PT ;  /* 0x0000ffffa06b7812 */ /* 0x000fe200078ec0ff */
[----:B------:R-:W-:Y:S01]  /*f280*/  IMAD.WIDE.U32 R144, R144, -0x2daee0ad, RZ ;  /* 0xd2511f5390907825 */ /* 0x000fe200078e00ff */
[----:B--2---:R-:W-:Y:S02]  /*f290*/  PRMT R118, R141, 0x7632, R118 ;  /* 0x000076328d767816 */ /* 0x004fe40000000076 */
[----:B------:R-:W-:Y:S01]  /*f2a0*/  SHF.R.U32.HI R107, RZ, 0x8, R107 ;  /* 0x00000008ff6b7819 */ /* 0x000fe2000001166b */
[----:B------:R-:W-:Y:S01]  /*f2b0*/  IMAD.WIDE.U32 R204, R204, -0x2daee0ad, RZ ;  /* 0xd2511f53cccc7825 */ /* 0x000fe200078e00ff */
[----:B------:R-:W-:Y:S01]  /*f2c0*/  F2FP.PACK_AB R186, R175, R179 ;  /* 0x000000b3afba723e */ /* 0x000fe200000000ff */
[----:B------:R-:W-:Y:S01]  /*f2d0*/  @!P4 HADD2 R251, -R118.H0_H0, -RZ.H0_H0 ;  /* 0xa00000ff76fbc230 */ /* 0x000fe20000000900 */
[----:B------:R-:W-:Y:S01]  /*f2e0*/  LOP3.LUT R107, R107, 0xffff, RZ, 0xc0, !PT ;  /* 0x0000ffff6b6b7812 */ /* 0x000fe200078ec0ff */
[----:B------:R-:W-:Y:S01]  /*f2f0*/  FADD.FTZ R134, R193, R134 ;  /* 0x00000086c1867221 */ /* 0x000fe20000010000 */
[----:B------:R-:W-:Y:S01]  /*f300*/  LOP3.LUT R152, R205, UR11, R152, 0x96, !PT ;  /* 0x0000000bcd987c12 */ /* 0x000fe2000f8e9698 */
[----:B------:R-:W-:Y:S01]  /*f310*/  IMAD.MOV.U32 R205, RZ, RZ, R143 ;  /* 0x000000ffffcd7224 */ /* 0x000fe200078e008f */
[----:B------:R-:W-:Y:S01]  /*f320*/  ISETP.LE.U32.AND P0, PT, R107, UR12, PT ;  /* 0x0000000c6b007c0c */ /* 0x000fe2000bf03070 */
[----:B------:R-:W-:Y:S01]  /*f330*/  FADD.FTZ R143, R191, R134 ;  /* 0x00000086bf8f7221 */ /* 0x000fe20000010000 */
[----:B------:R-:W-:Y:S01]  /*f340*/  F2FP.PACK_AB R191, R136, R191 ;  /* 0x000000bf88bf723e */ /* 0x000fe200000000ff */
[----:B------:R-:W-:Y:S01]  /*f350*/  IMAD.WIDE.U32 R152, R152, -0x326172a9, RZ ;  /* 0xcd9e8d5798987825 */ /* 0x000fe200078e00ff */
[----:B------:R-:W-:Y:S02]  /*f360*/  LOP3.LUT R150, R145, UR5, R204, 0x96, !PT ;  /* 0x0000000591967c12 */ /* 0x000fe4000f8e96cc */
[----:B------:R-:W-:Y:S01]  /*f370*/  PRMT R129, R141, 0x5410, R118 ;  /* 0x000054108d817816 */ /* 0x000fe20000000076 */
[----:B------:R-:W-:Y:S01]  /*f380*/  FADD.FTZ R136, R136, R143 ;  /* 0x0000008f88887221 */ /* 0x000fe20000010000 */
[----:B------:R-:W-:Y:S01]  /*f390*/  @!P4 PRMT R118, R251, 0x5410, RZ ;  /* 0x00005410fb76c816 */ /* 0x000fe200000000ff */
[----:B------:R-:W-:Y:S01]  /*f3a0*/  IMAD.MOV.U32 R143, RZ, RZ, R211 ;  /* 0x000000ffff8f7224 */ /* 0x000fe200078e00d3 */
[----:B------:R-:W-:Y:S01]  /*f3b0*/  @!P5 PRMT R141, R252, 0x5410, RZ ;  /* 0x00005410fc8dd816 */ /* 0x000fe200000000ff */
[----:B------:R-:W-:Y:S01]  /*f3c0*/  FADD.FTZ R136, R179, R136 ;  /* 0x00000088b3887221 */ /* 0x000fe20000010000 */
[----:B------:R-:W-:Y:S01]  /*f3d0*/  F2FP.PACK_AB R193, R181, R182 ;  /* 0x000000b6b5c1723e */ /* 0x000fe200000000ff */
[----:B------:R1:W-:Y:S01]  /*f3e0*/  STG.E.U16 [R196.64+0x22], R118 ;  /* 0x00002276c4007986 */ /* 0x0003e2000c101510 */
[----:B------:R-:W-:Y:S01]  /*f3f0*/  IMAD.MOV.U32 R204, RZ, RZ, R142 ;  /* 0x000000ffffcc7224 */ /* 0x000fe200078e008e */
[----:B------:R-:W-:Y:S01]  /*f400*/  F2FP.PACK_AB R107, R189, R190 ;  /* 0x000000bebd6b723e */ /* 0x000fe200000000ff */
[----:B------:R-:W-:Y:S01]  /*f410*/  IMAD.MOV.U32 R142, RZ, RZ, R210 ;  /* 0x000000ffff8e7224 */ /* 0x000fe200078e00d2 */
[----:B------:R2:W-:Y:S01]  /*f420*/  STG.E.U16 [R196.64+0x20], R141 ;  /* 0x0000208dc4007986 */ /* 0x0005e2000c101510 */
[----:B------:R-:W-:Y:S01]  /*f430*/  FADD.FTZ R138, R187, R138 ;  /* 0x0000008abb8a7221 */ /* 0x000fe20000010000 */
[----:B------:R-:W-:Y:S01]  /*f440*/  F2FP.PACK_AB R189, R183, R184 ;  /* 0x000000b8b7bd723e */ /* 0x000fe200000000ff */
[----:B------:R-:W-:Y:S01]  /*f450*/  IMAD.MOV.U32 R182, RZ, RZ, R142 ;  /* 0x000000ffffb67224 */ /* 0x000fe200078e008e */
[----:B------:R2:W-:Y:S01]  /*f460*/  STG.E.U16 [R200.64+0x1e], R125 ;  /* 0x00001e7dc8007986 */ /* 0x0005e2000c101510 */
[----:B------:R-:W-:Y:S01]  /*f470*/  FADD.FTZ R134, R184, R138 ;  /* 0x0000008ab8867221 */ /* 0x000fe20000010000 */
[----:B------:R-:W-:Y:S01]  /*f480*/  F2FP.PACK_AB R184, R169, R180 ;  /* 0x000000b4a9b8723e */ /* 0x000fe200000000ff */
[----:B------:R-:W-:Y:S01]  /*f490*/  FADD.FTZ R132, R180, R132 ;  /* 0x00000084b4847221 */ /* 0x000fe20000010000 */
[----:B------:R-:W-:Y:S01]  /*f4a0*/  STG.E.U16 [R200.64+0x20], R112 ;  /* 0x00002070c8007986 */ /* 0x000fe2000c101510 */
[----:B------:R-:W-:Y:S01]  /*f4b0*/  FADD.FTZ R134, R183, R134 ;  /* 0x00000086b7867221 */ /* 0x000fe20000010000 */
[----:B------:R-:W-:Y:S01]  /*f4c0*/  LOP3.LUT R146, R153, UR8, R146, 0x96, !PT ;  /* 0x0000000899927c12 */ /* 0x000fe2000f8e9692 */
[----:B------:R-:W-:Y:S01]  /*f4d0*/  IMAD.MOV.U32 R183, RZ, RZ, R143 ;  /* 0x000000ffffb77224 */ /* 0x000fe200078e008f */
[----:B------:R-:W-:Y:S01]  /*f4e0*/  PRMT R190, R191, 0x7632, R190 ;  /* 0x00007632bfbe7816 */ /* 0x000fe200000000be */
[----:B------:R-:W-:Y:S01]  /*f4f0*/  FADD.FTZ R143, R169, R132 ;  /* 0x00000084a98f7221 */ /* 0x000fe20000010000 */
[C---:B------:R-:W-:Y:S01]  /*f500*/  PRMT R192, R193.reuse, 0x7632, R192 ;  /* 0x00007632c1c07816 */ /* 0x040fe200000000c0 */
[----:B------:R-:W-:Y:S01]  /*f510*/  IMAD.WIDE.U32 R146, R146, -0x2daee0ad, RZ ;  /* 0xd2511f5392927825 */ /* 0x000fe200078e00ff */
[----:B------:R-:W-:Y:S02]  /*f520*/  PRMT R185, R186, 0x7632, R185 ;  /* 0x00007632bab97816 */ /* 0x000fe400000000b9 */
[----:B------:R-:W-:Y:S02]  /*f530*/  F2FP.PACK_AB R188, R170, R171 ;  /* 0x000000abaabc723e */ /* 0x000fe400000000ff */
[----:B------:R-:W-:Y:S02]  /*f540*/  PRMT R169, R193, 0x5410, R192 ;  /* 0x00005410c1a97816 */ /* 0x000fe400000000c0 */
[----:B------:R-:W-:Y:S01]  /*f550*/  PRMT R187, R188, 0x7632, R187 ;  /* 0x00007632bcbb7816 */ /* 0x000fe200000000bb */
[----:B-1----:R-:W-:Y:S01]  /*f560*/  FADD.FTZ R118, R175, R136 ;  /* 0x00000088af767221 */ /* 0x002fe20000010000 */
[----:B------:R-:W-:Y:S01]  /*f570*/  LOP3.LUT R145, R156, 0xff, RZ, 0xc0, !PT ;  /* 0x000000ff9c917812 */ /* 0x000fe200078ec0ff */
[----:B--2---:R-:W-:Y:S02]  /*f580*/  FADD.FTZ R141, R173, R134 ;  /* 0x00000086ad8d7221 */ /* 0x004fe40000010000 */
[----:B------:R-:W-:Y:S01]  /*f590*/  FADD.FTZ R125, R171, R128 ;  /* 0x00000080ab7d7221 */ /* 0x000fe20000010000 */
[----:B------:R-:W-:Y:S03]  /*f5a0*/  PRMT R171, R188, 0x5410, R187 ;  /* 0x00005410bcab7816 */ /* 0x000fe600000000bb */
[----:B------:R-:W-:Y:S01]  /*f5b0*/  FADD.FTZ R128, R170, R125 ;  /* 0x0000007daa807221 */ /* 0x000fe20000010000 */
[----:B------:R-:W-:Y:S01]  /*f5c0*/  PRMT R170, R186, 0x5410, R185 ;  /* 0x00005410baaa7816 */ /* 0x000fe200000000b9 */
[----:B---3--:R-:W-:Y:S05]  /*f5d0*/  @!P0 HADD2 R151, -R114.H0_H0, -RZ.H0_H0 ;  /* 0xa00000ff72978230 */ /* 0x008fea0000000900 */
[----:B------:R1:W-:Y:S01]  /*f5e0*/  @!P0 STL.S16 [R1+0x10], R151 ;  /* 0x0000109701008387 */ /* 0x0003e20000100600 */
[----:B------:R-:W-:Y:S03]  /*f5f0*/  PRMT R140, R151, 0x7610, R140 ;  /* 0x00007610978c7816 */ /* 0x000fe6000000008c */
[----:B------:R-:W2:Y:S01]  /*f600*/  LDL.LU.64 R210, [R1+0xe0] ;  /* 0x0000e00001d27983 */ /* 0x000ea20000300a00 */
[----:B------:R-:W-:Y:S02]  /*f610*/  @!P0 PRMT R114, R140, 0x5410, RZ ;  /* 0x000054108c728816 */ /* 0x000fe400000000ff */
[----:B------:R-:W-:Y:S03]  /*f620*/  ISETP.LE.U32.AND P0, PT, R122, UR12, PT ;  /* 0x0000000c7a007c0c */ /* 0x000fe6000bf03070 */
[----:B------:R3:W-:Y:S04]  /*f630*/  STL [R1+0xc4], R118 ;  /* 0x0000c47601007387 */ /* 0x0007e80000100800 */
[----:B------:R2:W2:Y:S01]  /*f640*/  LDL.S16 R136, [R1] ;  /* 0x0000000001887983 */ /* 0x0004a20000100600 */
[----:B-1----:R-:W-:Y:S05]  /*f650*/  IMAD.WIDE.U32 R150, R150, -0x326172a9, RZ ;  /* 0xcd9e8d5796967825 */ /* 0x002fea00078e00ff */
[----:B------:R-:W-:Y:S04]  /*f660*/  LOP3.LUT R124, R151, UR14, R152, 0x96, !PT ;  /* 0x0000000e977c7c12 */ /* 0x000fe8000f8e9698 */
[----:B------:R-:W-:Y:S01]  /*f670*/  LOP3.LUT R106, R124, 0xff, RZ, 0xc0, !PT ;  /* 0x000000ff7c6a7812 */ /* 0x000fe200078ec0ff */
[----:B---3--:R-:W-:Y:S01]  /*f680*/  FADD.FTZ R118, R172, R141 ;  /* 0x0000008dac767221 */ /* 0x008fe20000010000 */
[----:B------:R-:W-:Y:S02]  /*f690*/  LOP3.LUT R122, R124, 0xffff, RZ, 0xc0, !PT ;  /* 0x0000ffff7c7a7812 */ /* 0x000fe400078ec0ff */
[----:B------:R-:W-:Y:S02]  /*f6a0*/  ISETP.LE.U32.AND P1, PT, R106, UR12, PT ;  /* 0x0000000c6a007c0c */ /* 0x000fe4000bf23070 */
[----:B------:R-:W-:Y:S01]  /*f6b0*/  SHF.R.U32.HI R122, RZ, 0x8, R122 ;  /* 0x00000008ff7a7819 */ /* 0x000fe2000001167a */
[----:B------:R1:W-:Y:S01]  /*f6c0*/  STL [R1+0xc0], R118 ;  /* 0x0000c07601007387 */ /* 0x0003e20000100800 */
[C---:B------:R-:W-:Y:S02]  /*f6d0*/  PRMT R106, R121.reuse, 0x7632, R106 ;  /* 0x00007632796a7816 */ /* 0x040fe4000000006a */
[----:B------:R-:W-:Y:S02]  /*f6e0*/  LOP3.LUT R122, R122, 0xffff, RZ, 0xc0, !PT ;  /* 0x0000ffff7a7a7812 */ /* 0x000fe400078ec0ff */
[----:B------:R-:W-:Y:S05]  /*f6f0*/  PRMT R142, R121, 0x5410, R106 ;  /* 0x00005410798e7816 */ /* 0x000fea000000006a */
[----:B------:R-:W-:Y:S05]  /*f700*/  @!P1 HADD2 R250, -R121.H0_H0, -RZ.H0_H0 ;  /* 0xa00000ff79fa9230 */ /* 0x000fea0000000900 */
[----:B------:R-:W-:Y:S02]  /*f710*/  @!P1 PRMT R121, R250, 0x5410, RZ ;  /* 0x00005410fa799816 */ /* 0x000fe400000000ff */
[----:B------:R-:W-:Y:S02]  /*f720*/  ISETP.LE.U32.AND P1, PT, R122, UR12, PT ;  /* 0x0000000c7a007c0c */ /* 0x000fe4000bf23070 */
[--C-:B------:R-:W-:Y:S04]  /*f730*/  SHF.R.U32.HI R122, RZ, 0x10, R158.reuse ;  /* 0x00000010ff7a7819 */ /* 0x100fe8000001169e */
[----:B------:R-:W-:Y:S04]  /*f740*/  LOP3.LUT R122, R122, 0xff, RZ, 0xc0, !PT ;  /* 0x000000ff7a7a7812 */ /* 0x000fe800078ec0ff */
[----:B------:R-:W-:Y:S02]  /*f750*/  ISETP.LE.U32.AND P3, PT, R122, UR12, PT ;  /* 0x0000000c7a007c0c */ /* 0x000fe4000bf63070 */
[----:B------:R-:W-:Y:S01]  /*f760*/  SHF.R.U32.HI R122, RZ, 0x18, R158 ;  /* 0x00000018ff7a7819 */ /* 0x000fe2000001169e */
[----:B------:R-:W-:Y:S03]  /*f770*/  @!P1 HADD2 R246, -R106.H0_H0, -RZ.H0_H0 ;  /* 0xa00000ff6af69230 */ /* 0x000fe60000000900 */
[----:B------:R-:W-:Y:S02]  /*f780*/  ISETP.LE.U32.AND P2, PT, R122, UR12, PT ;  /* 0x0000000c7a007c0c */ /* 0x000fe4000bf43070 */
[----:B------:R-:W-:Y:S02]  /*f790*/  LOP3.LUT R122, R183, UR29, RZ, 0x3c, !PT ;  /* 0x0000001db77a7c12 */ /* 0x000fe4000f8e3cff */
[----:B------:R-:W-:Y:S03]  /*f7a0*/  @!P1 PRMT R106, R246, 0x5410, RZ ;  /* 0x00005410f66a9816 */ /* 0x000fe600000000ff */
[----:B------:R-:W-:Y:S01]  /*f7b0*/  IMAD.WIDE.U32 R182, R122, -0x326172a9, RZ ;  /* 0xcd9e8d577ab67825 */ /* 0x000fe200078e00ff */
[----:B------:R-:W-:Y:S04]  /*f7c0*/  @!P3 HADD2 R248, -R135.H0_H0, -RZ.H0_H0 ;  /* 0xa00000ff87f8b230 */ /* 0x000fe80000000900 */
[----:B------:R-:W-:Y:S02]  /*f7d0*/  LOP3.LUT R122, R183, UR26, R204, 0x96, !PT ;  /* 0x0000001ab77a7c12 */ /* 0x000fe4000f8e96cc */
[----:B------:R-:W-:Y:S01]  /*f7e0*/  LOP3.LUT R116, R149, UR15, R182, 0x96, !PT ;  /* 0x0000000f95747c12 */ /* 0x000fe2000f8e96b6 */
[----:B------:R-:W-:Y:S02]  /*f7f0*/  UIADD3 UR15, UR18, -0x4ab325aa, URZ ;  /* 0xb54cda56120f7890 */ /* 0x000fe4000fffe03f */
[----:B------:R-:W-:Y:S04]  /*f800*/  IMAD.WIDE.U32 R180, R122, -0x2daee0ad, RZ ;  /* 0xd2511f537ab47825 */ /* 0x000fe800078e00ff */
[----:B------:R-:W-:Y:S01]  /*f810*/  IMAD.WIDE.U32 R182, R116, -0x2daee0ad, RZ ;  /* 0xd2511f5374b67825 */ /* 0x000fe200078e00ff */
[----:B------:R-:W-:Y:S02]  /*f820*/  LOP3.LUT R122, R181, UR28, R212, 0x96, !PT ;  /* 0x0000001cb57a7c12 */ /* 0x000fe4000f8e96d4 */
[----:B------:R-:W-:Y:S02]  /*f830*/  LOP3.LUT R178, R177, UR15, R178, 0x96, !PT ;  /* 0x0000000fb1b27c12 */ /* 0x000fe4000f8e96b2 */
[----:B------:R-:W-:Y:S01]  /*f840*/  LOP3.LUT R116, R183, UR21, R180, 0x96, !PT ;  /* 0x00000015b7747c12 */ /* 0x000fe2000f8e96b4 */
[----:B------:R-:W-:Y:S05]  /*f850*/  IMAD.WIDE.U32 R180, R122, -0x326172a9, RZ ;  /* 0xcd9e8d577ab47825 */ /* 0x000fea00078e00ff */
[----:B------:R-:W-:Y:S05]  /*f860*/  LOP3.LUT R122, R181, UR24, R148, 0x96, !PT ;  /* 0x00000018b57a7c12 */ /* 0x000fea000f8e9694 */
[----:B------:R-:W-:Y:S01]  /*f870*/  IMAD.WIDE.U32 R140, R122, -0x2daee0ad, RZ ;  /* 0xd2511f537a8c7825 */ /* 0x000fe200078e00ff */
[----:B------:R-:W-:Y:S04]  /*f880*/  PRMT R122, R139, 0x7632, R122 ;  /* 0x000076328b7a7816 */ /* 0x000fe8000000007a */
[----:B-1----:R-:W-:Y:S01]  /*f890*/  LOP3.LUT R118, R141, UR11, R182, 0x96, !PT ;  /* 0x0000000b8d767c12 */ /* 0x002fe2000f8e96b6 */
[----:B------:R-:W-:Y:S01]  /*f8a0*/  IMAD.WIDE.U32 R182, R116, -0x326172a9, RZ ;  /* 0xcd9e8d5774b67825 */ /* 0x000fe200078e00ff */
[----:B------:R-:W-:Y:S01]  /*f8b0*/  PRMT R125, R139, 0x5410, R122 ;  /* 0x000054108b7d7816 */ /* 0x000fe2000000007a */
[----:B------:R-:W-:Y:S03]  /*f8c0*/  @!P6 HADD2 R245, -R122.H0_H0, -RZ.H0_H0 ;  /* 0xa00000ff7af5e230 */ /* 0x000fe60000000900 */
[----:B------:R-:W-:Y:S01]  /*f8d0*/  LOP3.LUT R172, R183, UR20, R180, 0x96, !PT ;  /* 0x00000014b7ac7c12 */ /* 0x000fe2000f8e96b4 */
[----:B------:R-:W-:Y:S01]  /*f8e0*/  IMAD.WIDE.U32 R180, R118, -0x326172a9, RZ ;  /* 0xcd9e8d5776b47825 */ /* 0x000fe200078e00ff */
[----:B------:R-:W-:Y:S02]  /*f8f0*/  PRMT R118, R135, 0x7632, R118 ;  /* 0x0000763287767816 */ /* 0x000fe40000000076 */
[----:B------:R-:W-:Y:S01]  /*f900*/  @!P6 PRMT R122, R245, 0x5410, RZ ;  /* 0x00005410f57ae816 */ /* 0x000fe200000000ff */
[----:B------:R-:W-:Y:S01]  /*f910*/  IMAD.WIDE.U32 R172, R172, -0x2daee0ad, RZ ;  /* 0xd2511f53acac7825 */ /* 0x000fe200078e00ff */
[----:B------:R-:W-:Y:S01]  /*f920*/  LOP3.LUT R132, R181, UR8, R182, 0x96, !PT ;  /* 0x00000008b5847c12 */ /* 0x000fe2000f8e96b6 */
[----:B------:R-:W-:Y:S02]  /*f930*/  @!P2 HADD2 R247, -R118.H0_H0, -RZ.H0_H0 ;  /* 0xa00000ff76f7a230 */ /* 0x000fe40000000900 */
[----:B------:R-:W-:Y:S01]  /*f940*/  IMAD.MOV.U32 R182, RZ, RZ, R212 ;  /* 0x000000ffffb67224 */ /* 0x000fe200078e00d4 */
[----:B------:R-:W-:Y:S01]  /*f950*/  LOP3.LUT R140, R173, UR5, R140, 0x96, !PT ;  /* 0x00000005ad8c7c12 */ /* 0x000fe2000f8e968c */
[----:B------:R-:W-:Y:S01]  /*f960*/  IMAD.MOV.U32 R183, RZ, RZ, R213 ;  /* 0x000000ffffb77224 */ /* 0x000fe200078e00d5 */
[----:B------:R1:W-:Y:S01]  /*f970*/  STG.E.U16 [R198.64+0x22], R122 ;  /* 0x0000227ac6007986 */ /* 0x0003e2000c101510 */
[----:B------:R-:W-:Y:S02]  /*f980*/  IMAD.MOV.U32 R181, RZ, RZ, R205 ;  /* 0x000000ffffb57224 */ /* 0x000fe400078e00cd */
[----:B------:R-:W-:Y:S01]  /*f990*/  IMAD.WIDE.U32 R140, R140, -0x326172a9, RZ ;  /* 0xcd9e8d578c8c7825 */ /* 0x000fe200078e00ff */
[----:B------:R3:W5:Y:S01]  /*f9a0*/  LDL.LU.64 R212, [R1+0xd8] ;  /* 0x0000d80001d47983 */ /* 0x0007620000300a00 */
[----:B------:R-:W3:Y:S03]  /*f9b0*/  LDC.U8 R205, c[0x0][0x2d8] ;  /* 0x0000b600ffcd7b82 */ /* 0x000ee60000000000 */
[----:B------:R-:W-:Y:S01]  /*f9c0*/  LOP3.LUT R134, R141, UR14, R180, 0x96, !PT ;  /* 0x0000000e8d867c12 */ /* 0x000fe2000f8e96b4 */
[----:B------:R-:W-:Y:S01]  /*f9d0*/  IMAD.MOV.U32 R180, RZ, RZ, R204 ;  /* 0x000000ffffb47224 */ /* 0x000fe200078e00cc */
[----:B------:R-:W-:Y:S02]  /*f9e0*/  UIADD3 UR14, UR18, 0x3c6ef372, URZ ;  /* 0x3c6ef372120e7890 */ /* 0x000fe4000fffe03f */
[----:B------:R-:W-:Y:S01]  /*f9f0*/  LOP3.LUT R116, R134, 0xff, RZ, 0xc0, !PT ;  /* 0x000000ff86747812 */ /* 0x000fe200078ec0ff */
[----:B------:R-:W3:Y:S03]  /*fa00*/  LDC.U8 R204, c[0x0][0x2d8] ;  /* 0x0000b600ffcc7b82 */ /* 0x000ee60000000000 */
[----:B------:R-:W-:Y:S01]  /*fa10*/  LOP3.LUT R154, R149, UR14, R154, 0x96, !PT ;  /* 0x0000000e959a7c12 */ /* 0x000fe2000f8e969a */
[----:B------:R-:W-:Y:S01]  /*fa20*/  UIADD3 UR14, UR19, 0x76cf5d0a, URZ ;  /* 0x76cf5d0a130e7890 */ /* 0x000fe2000fffe03f */
[----:B-1----:R-:W-:Y:S04]  /*fa30*/  LOP3.LUT R122, R140, 0xffff, RZ, 0xc0, !PT ;  /* 0x0000ffff8c7a7812 */ /* 0x002fe800078ec0ff */
[----:B------:R-:W-:Y:S04]  /*fa40*/  SHF.R.U32.HI R122, RZ, 0x8, R122 ;  /* 0x00000008ff7a7819 */ /* 0x000fe8000001167a */
[----:B------:R-:W-:Y:S02]  /*fa50*/  LOP3.LUT R122, R122, 0xffff, RZ, 0xc0, !PT ;  /* 0x0000ffff7a7a7812 */ /* 0x000fe400078ec0ff */
[----:B---3--:R-:W-:Y:S01]  /*fa60*/  PRMT R204, R204, 0x7054, R205 ;  /* 0x00007054cccc7816 */ /* 0x008fe200000000cd */
[----:B--2---:R-:W-:Y:S05]  /*fa70*/  @!P0 HADD2 R136, -R139.H0_H0, -RZ.H0_H0 ;  /* 0xa00000ff8b888230 */ /* 0x004fea0000000900 */
[----:B------:R-:W-:Y:S01]  /*fa80*/  PRMT R112, R136, 0x7610, R112 ;  /* 0x0000761088707816 */ /* 0x000fe20000000070 */
[----:B------:R1:W-:Y:S03]  /*fa90*/  @!P0 STL.S16 [R1], R136 ;  /* 0x0000008801008387 */ /* 0x0003e60000100600 */
[----:B------:R-:W-:Y:S01]  /*faa0*/  @!P0 PRMT R139, R112, 0x5410, RZ ;  /* 0x00005410708b8816 */ /* 0x000fe200000000ff */
[----:B------:R-:W-:Y:S01]  /*fab0*/  FADD.FTZ R112, R168, R143 ;  /* 0x0000008fa8707221 */ /* 0x000fe20000010000 */
[----:B------:R-:W-:Y:S01]  /*fac0*/  ISETP.LE.U32.AND P0, PT, R116, UR12, PT ;  /* 0x0000000c74007c0c */ /* 0x000fe2000bf03070 */
[----:B------:R2:W-:Y:S01]  /*fad0*/  STL [R1+0xc8], R128 ;  /* 0x0000c88001007387 */ /* 0x0005e20000100800 */
[----:B------:R-:W-:Y:S01]  /*fae0*/  PRMT R168, R191, 0x5410, R190 ;  /* 0x00005410bfa87816 */ /* 0x000fe200000000be */
[----:B------:R-:W-:Y:S01]  /*faf0*/  FADD.FTZ R116, R167, R112 ;  /* 0x00000070a7747221 */ /* 0x000fe20000010000 */
[----:B------:R-:W-:Y:S01]  /*fb00*/  SHF.R.U32.HI R112, RZ, 0x10, R160 ;  /* 0x00000010ff707819 */ /* 0x000fe200000116a0 */
[----:B------:R-:W-:Y:S01]  /*fb10*/  STG.E.U16 [R198.64+0x20], R139 ;  /* 0x0000208bc6007986 */ /* 0x000fe2000c101510 */
[----:B------:R-:W-:Y:S01]  /*fb20*/  IMAD.WIDE.U32 R166, R132, -0x2daee0ad, RZ ;  /* 0xd2511f5384a67825 */ /* 0x000fe200078e00ff */
[----:B------:R-:W-:Y:S02]  /*fb30*/  PRMT R132, R105, 0x7632, R132 ;  /* 0x0000763269847816 */ /* 0x000fe40000000084 */
[----:B------:R3:W-:Y:S01]  /*fb40*/  STL [R1+0xcc], R116 ;  /* 0x0000cc7401007387 */ /* 0x0007e20000100800 */
[----:B------:R-:W-:Y:S02]  /*fb50*/  LOP3.LUT R112, R112, 0xff, RZ, 0xc0, !PT ;  /* 0x000000ff70707812 */ /* 0x000fe400078ec0ff */
[----:B------:R-:W-:Y:S01]  /*fb60*/  LOP3.LUT R143, R166, 0xff, RZ, 0xc0, !PT ;  /* 0x000000ffa68f7812 */ /* 0x000fe200078ec0ff */
[----:B------:R-:W-:Y:S01]  /*fb70*/  @!P0 HADD2 R249, -R117.H0_H0, -RZ.H0_H0 ;  /* 0xa00000ff75f98230 */ /* 0x000fe20000000900 */
[----:B------:R-:W-:Y:S01]  /*fb80*/  ISETP.LE.U32.AND P5, PT, R112, UR12, PT ;  /* 0x0000000c70007c0c */ /* 0x000fe2000bfa3070 */
[----:B------:R-:W-:Y:S01]  /*fb90*/  STG.E.U16 [R202.64+0x30], R137 ;  /* 0x00003089ca007986 */ /* 0x000fe2000c101510 */
[C---:B------:R-:W-:Y:S03]  /*fba0*/  PRMT R112, R117.reuse, 0x7632, R112 ;  /* 0x0000763275707816 */ /* 0x040fe60000000070 */
[----:B------:R4:W-:Y:S01]  /*fbb0*/  STG.E.U16 [R202.64+0x32], R104 ;  /* 0x00003268ca007986 */ /* 0x0009e2000c101510 */
[----:B------:R-:W-:Y:S02]  /*fbc0*/  PRMT R138, R117, 0x5410, R112 ;  /* 0x00005410758a7816 */ /* 0x000fe40000000070 */
[----:B------:R-:W-:Y:S02]  /*fbd0*/  @!P0 PRMT R117, R249, 0x5410, RZ ;  /* 0x00005410f9758816 */ /* 0x000fe400000000ff */
[----:B-1----:R-:W-:Y:S02]  /*fbe0*/  LOP3.LUT R136, R140, 0xff, RZ, 0xc0, !PT ;  /* 0x000000ff8c887812 */ /* 0x002fe400078ec0ff */
[----:B--2---:R-:W-:Y:S01]  /*fbf0*/  PRMT R128, R135, 0x5410, R118 ;  /* 0x0000541087807816 */ /* 0x004fe20000000076 */
[----:B------:R-:W-:Y:S01]  /*fc00*/  @!P5 HADD2 R238, -R131.H0_H0, -RZ.H0_H0 ;  /* 0xa00000ff83eed230 */ /* 0x000fe20000000900 */
[----:B------:R-:W-:Y:S02]  /*fc10*/  @!P3 PRMT R135, R248, 0x5410, RZ ;  /* 0x00005410f887b816 */ /* 0x000fe400000000ff */
[----:B------:R-:W-:Y:S02]  /*fc20*/  @!P2 PRMT R118, R247, 0x5410, RZ ;  /* 0x00005410f776a816 */ /* 0x000fe400000000ff */
[----:B------:R-:W-:Y:S01]  /*fc30*/  ISETP.LE.U32.AND P3, PT, R122, UR12, PT ;  /* 0x0000000c7a007c0c */ /* 0x000fe2000bf63070 */
[----:B------:R-:W-:Y:S01]  /*fc40*/  STG.E.U16 [R196.64+0x30], R135 ;  /* 0x00003087c4007986 */ /* 0x000fe2000c101510 */
[----:B---3--:R-:W-:Y:S02]  /*fc50*/  SHF.R.U32.HI R116, RZ, 0x18, R160 ;  /* 0x00000018ff747819 */ /* 0x008fe400000116a0 */
[----:B------:R-:W-:Y:S01]  /*fc60*/  LOP3.LUT R139, R147, UR27, R144, 0x96, !PT ;  /* 0x0000001b938b7c12 */ /* 0x000fe2000f8e9690 */
[----:B------:R-:W-:Y:S01]  /*fc70*/  STG.E.U16 [R196.64+0x32], R118 ;  /* 0x00003276c4007986 */ /* 0x000fe2000c101510 */
[----:B------:R-:W-:Y:S02]  /*fc80*/  ISETP.LE.U32.AND P4, PT, R116, UR12, PT ;  /* 0x0000000c74007c0c */ /* 0x000fe4000bf83070 */
[--C-:B------:R-:W-:Y:S01]  /*fc90*/  SHF.R.U32.HI R116, RZ, 0x10, R124.reuse ;  /* 0x00000010ff747819 */ /* 0x100fe2000001167c */
[----:B------:R1:W-:Y:S01]  /*fca0*/  STG.E.U16 [R200.64+0x2e], R123 ;  /* 0x00002e7bc8007986 */ /* 0x0003e2000c101510 */
[----:B------:R-:W-:Y:S02]  /*fcb0*/  SHF.R.U32.HI R124, RZ, 0x18, R124 ;  /* 0x00000018ff7c7819 */ /* 0x000fe4000001167c */
[----:B------:R-:W-:Y:S01]  /*fcc0*/  LOP3.LUT R116, R116, 0xff, RZ, 0xc0, !PT ;  /* 0x000000ff74747812 */ /* 0x000fe200078ec0ff */
[----:B------:R2:W-:Y:S01]  /*fcd0*/  STG.E.U16 [R200.64+0x30], R114 ;  /* 0x00003072c8007986 */ /* 0x0005e2000c101510 */
[----:B----4-:R-:W-:Y:S01]  /*fce0*/  PRMT R104, R119, 0x7632, R104 ;  /* 0x0000763277687816 */ /* 0x010fe20000000068 */
[----:B------:R-:W-:Y:S01]  /*fcf0*/  @!P3 HADD2 R235, -R132.H0_H0, -RZ.H0_H0 ;  /* 0xa00000ff84ebb230 */ /* 0x000fe20000000900 */
[----:B------:R-:W-:Y:S02]  /*fd00*/  ISETP.LE.U32.AND P1, PT, R116, UR12, PT ;  /* 0x0000000c74007c0c */ /* 0x000fe4000bf23070 */
[----:B------:R-:W-:Y:S02]  /*fd10*/  LOP3.LUT R116, R134, 0xffff, RZ, 0xc0, !PT ;  /* 0x0000ffff86747812 */ /* 0x000fe400078ec0ff */
[----:B------:R-:W-:Y:S02]  /*fd20*/  SHF.R.U32.HI R137, RZ, 0x10, R140 ;  /* 0x00000010ff897819 */ /* 0x000fe4000001168c */
[----:B------:R-:W-:Y:S02]  /*fd30*/  SHF.R.U32.HI R116, RZ, 0x8, R116 ;  /* 0x00000008ff747819 */ /* 0x000fe40000011674 */
[----:B------:R-:W-:Y:S02]  /*fd40*/  LOP3.LUT R122, R139, 0xff, RZ, 0xc0, !PT ;  /* 0x000000ff8b7a7812 */ /* 0x000fe400078ec0ff */
[----:B------:R-:W-:Y:S02]  /*fd50*/  LOP3.LUT R116, R116, 0xffff, RZ, 0xc0, !PT ;  /* 0x0000ffff74747812 */ /* 0x000fe400078ec0ff */
[----:B------:R-:W-:Y:S01]  /*fd60*/  ISETP.LE.U32.AND P2, PT, R122, UR12, PT ;  /* 0x0000000c7a007c0c */ /* 0x000fe2000bf43070 */
[----:B------:R-:W-:Y:S01]  /*fd70*/  @!P1 HADD2 R243, -R119.H0_H0, -RZ.H0_H0 ;  /* 0xa00000ff77f39230 */ /* 0x000fe20000000900 */
[----:B------:R-:W-:Y:S02]  /*fd80*/  ISETP.LE.U32.AND P0, PT, R116, UR12, PT ;  /* 0x0000000c74007c0c */ /* 0x000fe4000bf03070 */
[----:B------:R-:W-:Y:S02]  /*fd90*/  PRMT R116, R131, 0x7632, R116 ;  /* 0x0000763283747816 */ /* 0x000fe40000000074 */
[----:B------:R-:W-:Y:S02]  /*fda0*/  LOP3.LUT R122, R167, UR27, R172, 0x96, !PT ;  /* 0x0000001ba77a7c12 */ /* 0x000fe4000f8e96ac */
[----:B------:R-:W-:Y:S01]  /*fdb0*/  LOP3.LUT R137, R137, 0xff, RZ, 0xc0, !PT ;  /* 0x000000ff89897812 */ /* 0x000fe200078ec0ff */
[----:B------:R-:W-:Y:S01]  /*fdc0*/  @!P4 HADD2 R237, -R116.H0_H0, -RZ.H0_H0 ;  /* 0xa00000ff74edc230 */ /* 0x000fe20000000900 */
[----:B-1----:R-:W-:Y:S02]  /*fdd0*/  LOP3.LUT R123, R166, 0xffff, RZ, 0xc0, !PT ;  /* 0x0000ffffa67b7812 */ /* 0x002fe400078ec0ff */
[--C-:B------:R-:W-:Y:S01]  /*fde0*/  SHF.R.U32.HI R118, RZ, 0x10, R166.reuse ;  /* 0x00000010ff767819 */ /* 0x100fe200000116a6 */
[----:B------:R-:W-:Y:S01]  /*fdf0*/  @!P2 HADD2 R240, -R191.H0_H0, -RZ.H0_H0 ;  /* 0xa00000ffbff0a230 */ /* 0x000fe20000000900 */
[--C-:B--2---:R-:W-:Y:S01]  /*fe00*/  SHF.R.U32.HI R114, RZ, 0x18, R166.reuse ;  /* 0x00000018ff727819 */ /* 0x104fe200000116a6 */
[----:B------:R-:W-:Y:S01]  /*fe10*/  @!P0 HADD2 R244, -R112.H0_H0, -RZ.H0_H0 ;  /* 0xa00000ff70f48230 */ /* 0x000fe20000000900 */
[----:B------:R-:W-:Y:S02]  /*fe20*/  PRMT R166, R189, 0x7632, R166 ;  /* 0x00007632bda67816 */ /* 0x000fe400000000a6 */
[----:B------:R-:W-:Y:S02]  /*fe30*/  LOP3.LUT R135, R139, 0xffff, RZ, 0xc0, !PT ;  /* 0x0000ffff8b877812 */ /* 0x000fe400078ec0ff */
[----:B------:R-:W-:Y:S02]  /*fe40*/  @!P0 PRMT R112, R244, 0x5410, RZ ;  /* 0x00005410f4708816 */ /* 0x000fe400000000ff */
[----:B------:R-:W-:Y:S02]  /*fe50*/  ISETP.LE.U32.AND P0, PT, R124, UR12, PT ;  /* 0x0000000c7c007c0c */ /* 0x000fe4000bf03070 */
[----:B------:R-:W-:Y:S02]  /*fe60*/  PRMT R124, R131, 0x5410, R116 ;  /* 0x00005410837c7816 */ /* 0x000fe40000000074 */
[----:B------:R-:W-:Y:S02]  /*fe70*/  @!P4 PRMT R116, R237, 0x5410, RZ ;  /* 0x00005410ed74c816 */ /* 0x000fe400000000ff */
[----:B------:R-:W-:Y:S02]  /*fe80*/  @!P5 PRMT R131, R238, 0x5410, RZ ;  /* 0x00005410ee83d816 */ /* 0x000fe400000000ff */
[----:B------:R-:W-:Y:S01]  /*fe90*/  ISETP.LE.U32.AND P5, PT, R136, UR12, PT ;  /* 0x0000000c88007c0c */ /* 0x000fe2000bfa3070 */
[----:B------:R1:W-:Y:S01]  /*fea0*/  STG.E.U16 [R198.64+0x32], R116 ;  /* 0x00003274c6007986 */ /* 0x0003e2000c101510 */
[----:B------:R-:W-:Y:S02]  /*feb0*/  SHF.R.U32.HI R136, RZ, 0x18, R140 ;  /* 0x00000018ff887819 */ /* 0x000fe4000001168c */
[----:B------:R-:W-:Y:S01]  /*fec0*/  PRMT R140, R119, 0x5410, R104 ;  /* 0x00005410778c7816 */ /* 0x000fe20000000068 */
[----:B------:R-:W-:Y:S01]  /*fed0*/  STG.E.U16 [R198.64+0x30], R131 ;  /* 0x00003083c6007986 */ /* 0x000fe2000c101510 */
[----:B------:R-:W-:Y:S01]  /*fee0*/  @!P0 HADD2 R242, -R104.H0_H0, -RZ.H0_H0 ;  /* 0xa00000ff68f28230 */ /* 0x000fe20000000900 */
[----:B------:R-:W-:Y:S02]  /*fef0*/  PRMT R172, R189, 0x5410, R166 ;  /* 0x00005410bdac7816 */ /* 0x000fe400000000a6 */
[----:B------:R2:W-:Y:S01]  /*ff00*/  STG.E.U16 [R202.64+0x42], R106 ;  /* 0x0000426aca007986 */ /* 0x0005e2000c101510 */
[----:B------:R-:W-:Y:S02]  /*ff10*/  @!P1 PRMT R119, R243, 0x5410, RZ ;  /* 0x00005410f3779816 */ /* 0x000fe400000000ff */
[----:B------:R-:W-:Y:S01]  /*ff20*/  @!P0 PRMT R104, R242, 0x5410, RZ ;  /* 0x00005410f2688816 */ /* 0x000fe200000000ff */
[----:B------:R-:W-:Y:S01]  /*ff30*/  STG.E.U16 [R202.64+0x40], R121 ;  /* 0x00004079ca007986 */ /* 0x000fe2000c101510 */
[----:B------:R-:W-:Y:S01]  /*ff40*/  @!P5 HADD2 R236, -R105.H0_H0, -RZ.H0_H0 ;  /* 0xa00000ff69ecd230 */ /* 0x000fe20000000900 */
[----:B------:R-:W-:Y:S02]  /*ff50*/  SHF.R.U32.HI R135, RZ, 0x8, R135 ;  /* 0x00000008ff877819 */ /* 0x000fe40000011687 */
[----:B------:R3:W-:Y:S01]  /*ff60*/  STG.E.U16 [R196.64+0x42], R104 ;  /* 0x00004268c4007986 */ /* 0x0007e2000c101510 */
[----:B------:R-:W-:Y:S02]  /*ff70*/  @!P2 PRMT R191, R240, 0x5410, RZ ;  /* 0x00005410f0bfa816 */ /* 0x000fe400000000ff */
[----:B------:R-:W-:Y:S01]  /*ff80*/  LOP3.LUT R135, R135, 0xffff, RZ, 0xc0, !PT ;  /* 0x0000ffff87877812 */ /* 0x000fe200078ec0ff */
[----:B------:R-:W-:Y:S01]  /*ff90*/  STG.E.U16 [R196.64+0x40], R119 ;  /* 0x00004077c4007986 */ /* 0x000fe2000c101510 */
[C---:B------:R-:W-:Y:S02]  /*ffa0*/  PRMT R167, R184.reuse, 0x7632, R167 ;  /* 0x00007632b8a77816 */ /* 0x040fe400000000a7 */
[----:B------:R-:W-:Y:S01]  /*ffb0*/  ISETP.LE.U32.AND P1, PT, R135, UR12, PT ;  /* 0x0000000c87007c0c */ /* 0x000fe2000bf23070 */
[----:B------:R-:W-:Y:S01]  /*ffc0*/  STG.E.U16 [R200.64+0x3e], R117 ;  /* 0x00003e75c8007986 */ /* 0x000fe2000c101510 */
[----:B------:R-:W-:Y:S02]  /*ffd0*/  PRMT R173, R184, 0x5410, R167 ;  /* 0x00005410b8ad7816 */ /* 0x000fe400000000a7 */
[----:B-1----:R-:W-:Y:S01]  /*ffe0*/  LOP3.LUT R116, R150, 0xff, RZ, 0xc0, !PT ;  /* 0x000000ff96747812 */ /* 0x002fe200078ec0ff */
[----:B------:R1:W-:Y:S01]  /*fff0*/  STG.E.U16 [R200.64+0x40], R112 ;  /* 0x00004070c8007986 */ /* 0x0003e2000c101510 */
[----:B------:R-:W-:Y:S02]  /*10000*/  LOP3.LUT R118, R118, 0xff, RZ, 0xc0, !PT ;  /* 0x000000ff76767812 */ /* 0x000fe400078ec0ff */
[----:B------:R-:W-:Y:S02]  /*10010*/  ISETP.LE.U32.AND P6, PT, R116, UR12, PT ;  /* 0x0000000c74007c0c */ /* 0x000fe4000bfc3070 */
[----:B------:R-:W-:Y:S02]  /*10020*/  SHF.R.U32.HI R116, RZ, 0x18, R134 ;  /* 0x00000018ff747819 */ /* 0x000fe40000011686 */
[C---:B--2---:R-:W-:Y:S01]  /*10030*/  PRMT R106, R115.reuse, 0x7632, R106 ;  /* 0x00007632736a7816 */ /* 0x044fe2000000006a */
[----:B------:R-:W-:Y:S01]  /*10040*/  @!P1 HADD2 R239, -R190.H0_H0, -RZ.H0_H0 ;  /* 0xa00000ffbeef9230 */ /* 0x000fe20000000900 */
[----:B------:R-:W-:Y:S02]  /*10050*/  ISETP.LE.U32.AND P4, PT, R116, UR12, PT ;  /* 0x0000000c74007c0c */ /* 0x000fe4000bf83070 */
[----:B------:R-:W-:Y:S02]  /*10060*/  LOP3.LUT R116, R150, 0xffff, RZ, 0xc0, !PT ;  /* 0x0000ffff96747812 */ /* 0x000fe400078ec0ff */
[----:B------:R-:W-:Y:S02]  /*10070*/  PRMT R141, R115, 0x5410, R106 ;  /* 0x00005410738d7816 */ /* 0x000fe4000000006a */
[----:B------:R-:W-:Y:S01]  /*10080*/  SHF.R.U32.HI R116, RZ, 0x8, R116 ;  /* 0x00000008ff747819 */ /* 0x000fe20000011674 */
[----:B------:R-:W-:Y:S01]  /*10090*/  @!P6 HADD2 R241, -R115.H0_H0, -RZ.H0_H0 ;  /* 0xa00000ff73f1e230 */ /* 0x000fe20000000900 */
[----:B---3--:R-:W-:Y:S02]  /*100a0*/  LOP3.LUT R104, R122, 0xffff, RZ, 0xc0, !PT ;  /* 0x0000ffff7a687812 */ /* 0x008fe400078ec0ff */
[----:B------:R-:W-:Y:S02]  /*100b0*/  LOP3.LUT R116, R116, 0xffff, RZ, 0xc0, !PT ;  /* 0x0000ffff74747812 */ /* 0x000fe400078ec0ff */
[----:B------:R-:W-:Y:S02]  /*100c0*/  @!P6 PRMT R115, R241, 0x5410, RZ ;  /* 0x00005410f173e816 */ /* 0x000fe400000000ff */
[----:B------:R-:W-:Y:S02]  /*100d0*/  ISETP.LE.U32.AND P6, PT, R116, UR12, PT ;  /* 0x0000000c74007c0c */ /* 0x000fe4000bfc3070 */
[----:B------:R-:W-:Y:S02]  /*100e0*/  SHF.R.U32.HI R116, RZ, 0x10, R150 ;  /* 0x00000010ff747819 */ /* 0x000fe40000011696 */
[----:B------:R-:W-:Y:S02]  /*100f0*/  SHF.R.U32.HI R104, RZ, 0x8, R104 ;  /* 0x00000008ff687819 */ /* 0x000fe40000011668 */
[----:B------:R-:W-:Y:S02]  /*10100*/  LOP3.LUT R116, R116, 0xff, RZ, 0xc0, !PT ;  /* 0x000000ff74747812 */ /* 0x000fe400078ec0ff */
[----:B------:R-:W-:Y:S02]  /*10110*/  LOP3.LUT R104, R104, 0xffff, RZ, 0xc0, !PT ;  /* 0x0000ffff68687812 */ /* 0x000fe400078ec0ff */
[----:B------:R-:W-:Y:S02]  /*10120*/  SHF.R.U32.HI R134, RZ, 0x10, R134 ;  /* 0x00000010ff867819 */ /* 0x000fe40000011686 */
[----:B-1----:R-:W-:Y:S01]  /*10130*/  SHF.R.U32.HI R112, RZ, 0x18, R139 ;  /* 0x00000018ff707819 */ /* 0x002fe2000001168b */
[----:B------:R-:W-:Y:S01]  /*10140*/  @!P6 HADD2 R234, -R106.H0_H0, -RZ.H0_H0 ;  /* 0xa00000ff6aeae230 */ /* 0x000fe20000000900 */
[----:B------:R-:W-:Y:S02]  /*10150*/  LOP3.LUT R134, R134, 0xff, RZ, 0xc0, !PT ;  /* 0x000000ff86867812 */ /* 0x000fe400078ec0ff */
[----:B------:R-:W-:Y:S02]  /*10160*/  @!P1 PRMT R190, R239, 0x5410, RZ ;  /* 0x00005410efbe9816 */ /* 0x000fe400000000ff */
[----:B------:R-:W-:Y:S02]  /*10170*/  @!P6 PRMT R106, R234, 0x5410, RZ ;  /* 0x00005410ea6ae816 */ /* 0x000fe400000000ff */
[----:B------:R-:W-:Y:S02]  /*10180*/  ISETP.LE.U32.AND P6, PT, R137, UR12, PT ;  /* 0x0000000c89007c0c */ /* 0x000fe4000bfc3070 */
[----:B------:R-:W-:Y:S02]  /*10190*/  PRMT R137, R105, 0x5410, R132 ;  /* 0x0000541069897816 */ /* 0x000fe40000000084 */
[----:B------:R-:W-:Y:S02]  /*101a0*/  @!P3 PRMT R132, R235, 0x5410, RZ ;  /* 0x00005410eb84b816 */ /* 0x000fe400000000ff */
[----:B------:R-:W-:Y:S02]  /*101b0*/  ISETP.LE.U32.AND P3, PT, R116, UR12, PT ;  /* 0x0000000c74007c0c */ /* 0x000fe4000bf63070 */
[----:B------:R-:W-:Y:S02]  /*101c0*/  LOP3.LUT R116, R122, 0xff, RZ, 0xc0, !PT ;  /* 0x000000ff7a747812 */ /* 0x000fe400078ec0ff */
[----:B------:R-:W-:Y:S02]  /*101d0*/  @!P5 PRMT R105, R236, 0x5410, RZ ;  /* 0x00005410ec69d816 */ /* 0x000fe400000000ff */
[----:B------:R-:W-:Y:S01]  /*101e0*/  ISETP.LE.U32.AND P5, PT, R116, UR12, PT ;  /* 0x0000000c74007c0c */ /* 0x000fe2000bfa3070 */
[----:B------:R-:W-:Y:S01]  /*101f0*/  @!P6 HADD2 R227, -R133.H0_H0, -RZ.H0_H0 ;  /* 0xa00000ff85e3e230 */ /* 0x000fe20000000900 */
[----:B------:R-:W-:Y:S02]  /*10200*/  ISETP.LE.U32.AND P0, PT, R134, UR12, PT ;  /* 0x0000000c86007c0c */ /* 0x000fe4000bf03070 */
[----:B------:R-:W-:Y:S02]  /*10210*/  LOP3.LUT R116, R146, 0xff, RZ, 0xc0, !PT ;  /* 0x000000ff92747812 */ /* 0x000fe400078ec0ff */
[----:B------:R-:W-:Y:S01]  /*10220*/  LOP3.LUT R119, R207, UR15, R162, 0x96, !PT ;  /* 0x0000000fcf777c12 */ /* 0x000fe2000f8e96a2 */
[----:B------:R-:W-:Y:S01]  /*10230*/  @!P3 HADD2 R229, -R107.H0_H0, -RZ.H0_H0 ;  /* 0xa00000ff6be5b230 */ /* 0x000fe20000000900 */
[----:B------:R-:W-:Y:S02]  /*10240*/  LOP3.LUT R144, R147, UR27, R144, 0x96, !PT ;  /* 0x0000001b93907c12 */ /* 0x000fe4000f8e9690 */
[----:B------:R-:W-:Y:S03]  /*10250*/  SHF.R.U32.HI R131, RZ, 0x10, R156 ;  /* 0x00000010ff837819 */ /* 0x000fe6000001169c */
[----:B------:R-:W-:Y:S01]  /*10260*/  @!P5 HADD2 R233, -R189.H0_H0, -RZ.H0_H0 ;  /* 0xa00000ffbde9d230 */ /* 0x000fe20000000900 */
[----:B------:R-:W-:Y:S01]  /*10270*/  LOP3.LUT R131, R131, 0xff, RZ, 0xc0, !PT ;  /* 0x000000ff83837812 */ /* 0x000fe200078ec0ff */
[----:B------:R-:W-:Y:S03]  /*10280*/  @!P0 HADD2 R232, -R113.H0_H0, -RZ.H0_H0 ;  /* 0xa00000ff71e88230 */ /* 0x000fe60000000900 */
[----:B------:R-:W-:Y:S02]  /*10290*/  @!P5 PRMT R189, R233, 0x5410, RZ ;  /* 0x00005410e9bdd816 */ /* 0x000fe400000000ff */
[----:B------:R-:W-:Y:S02]  /*102a0*/  ISETP.LE.U32.AND P5, PT, R104, UR12, PT ;  /* 0x0000000c68007c0c */ /* 0x000fe4000bfa3070 */
[C---:B------:R-:W-:Y:S04]  /*102b0*/  PRMT R104, R113.reuse, 0x7632, R104 ;  /* 0x0000763271687816 */ /* 0x040fe80000000068 */
[----:B------:R-:W-:Y:S01]  /*102c0*/  PRMT R135, R113, 0x5410, R104 ;  /* 0x0000541071877816 */ /* 0x000fe20000000068 */
[----:B------:R-:W-:Y:S01]  /*102d0*/  @!P4 HADD2 R230, -R104.H0_H0, -RZ.H0_H0 ;  /* 0xa00000ff68e6c230 */ /* 0x000fe20000000900 */
[----:B------:R-:W-:Y:S02]  /*102e0*/  @!P0 PRMT R113, R232, 0x5410, RZ ;  /* 0x00005410e8718816 */ /* 0x000fe400000000ff */
[----:B------:R-:W-:Y:S02]  /*102f0*/  ISETP.LE.U32.AND P0, PT, R116, UR12, PT ;  /* 0x0000000c74007c0c */ /* 0x000fe4000bf03070 */
[----:B------:R-:W-:Y:S01]  /*10300*/  @!P4 PRMT R104, R230, 0x5410, RZ ;  /* 0x00005410e668c816 */ /* 0x000fe200000000ff */
[----:B------:R1:W-:Y:S01]  /*10310*/  STG.E.U16 [R198.64+0x40], R113 ;  /* 0x00004071c6007986 */ /* 0x0003e2000c101510 */
[----:B------:R-:W-:Y:S01]  /*10320*/  ISETP.LE.U32.AND P4, PT, R112, UR12, PT ;  /* 0x0000000c70007c0c */ /* 0x000fe2000bf83070 */
[----:B------:R-:W-:Y:S01]  /*10330*/  @!P5 HADD2 R231, -R166.H0_H0, -RZ.H0_H0 ;  /* 0xa00000ffa6e7d230 */ /* 0x000fe20000000900 */
[----:B------:R-:W-:Y:S01]  /*10340*/  SHF.R.U32.HI R116, RZ, 0x18, R178 ;  /* 0x00000018ff747819 */ /* 0x000fe200000116b2 */
[----:B------:R2:W-:Y:S03]  /*10350*/  STG.E.U16 [R198.64+0x42], R104 ;  /* 0x00004268c6007986 */ /* 0x0005e6000c101510 */
[----:B------:R-:W-:Y:S01]  /*10360*/  @!P5 PRMT R166, R231, 0x5410, RZ ;  /* 0x00005410e7a6d816 */ /* 0x000fe200000000ff */
[----:B------:R3:W-:Y:S01]  /*10370*/  STG.E.U16 [R202.64+0x52], R106 ;  /* 0x0000526aca007986 */ /* 0x0007e2000c101510 */
[----:B------:R-:W-:Y:S01]  /*10380*/  ISETP.LE.U32.AND P5, PT, R136, UR12, PT ;  /* 0x0000000c88007c0c */ /* 0x000fe2000bfa3070 */
[----:B------:R-:W-:Y:S01]  /*10390*/  @!P0 HADD2 R228, -R186.H0_H0, -RZ.H0_H0 ;  /* 0xa00000ffbae48230 */ /* 0x000fe20000000900 */
[C---:B------:R-:W-:Y:S01]  /*103a0*/  PRMT R136, R133.reuse, 0x7632, R136 ;  /* 0x0000763285887816 */ /* 0x040fe20000000088 */
[----:B------:R-:W-:Y:S02]  /*103b0*/  STG.E.U16 [R202.64+0x50], R115 ;  /* 0x00005073ca007986 */ /* 0x000fe4000c101510 */
[----:B------:R-:W-:Y:S01]  /*103c0*/  @!P4 HADD2 R223, -R192.H0_H0, -RZ.H0_H0 ;  /* 0xa00000ffc0dfc230 */ /* 0x000fe20000000900 */
[----:B------:R-:W-:Y:S02]  /*103d0*/  @!P0 PRMT R186, R228, 0x5410, RZ ;  /* 0x00005410e4ba8816 */ /* 0x000fe400000000ff */
[----:B------:R-:W-:Y:S02]  /*103e0*/  PRMT R134, R133, 0x5410, R136 ;  /* 0x0000541085867816 */ /* 0x000fe40000000088 */
[----:B------:R-:W-:Y:S02]  /*103f0*/  @!P6 PRMT R133, R227, 0x5410, RZ ;  /* 0x00005410e385e816 */ /* 0x000fe400000000ff */
[----:B------:R-:W-:Y:S01]  /*10400*/  ISETP.LE.U32.AND P6, PT, R112, UR12, PT ;  /* 0x0000000c70007c0c */ /* 0x000fe2000bfc3070 */
[----:B------:R-:W-:Y:S01]  /*10410*/  @!P5 HADD2 R226, -R136.H0_H0, -RZ.H0_H0 ;  /* 0xa00000ff88e2d230 */ /* 0x000fe20000000900 */
[----:B------:R-:W-:Y:S02]  /*10420*/  SHF.R.U32.HI R112, RZ, 0x10, R119 ;  /* 0x00000010ff707819 */ /* 0x000fe40000011677 */
[----:B-1----:R-:W-:Y:S02]  /*10430*/  SHF.R.U32.HI R113, RZ, 0x10, R139 ;  /* 0x00000010ff717819 */ /* 0x002fe4000001168b */
[----:B------:R-:W-:Y:S02]  /*10440*/  @!P5 PRMT R136, R226, 0x5410, RZ ;  /* 0x00005410e288d816 */ /* 0x000fe400000000ff */
[----:B--2---:R-:W-:Y:S02]  /*10450*/  SHF.R.U32.HI R104, RZ, 0x18, R150 ;  /* 0x00000018ff687819 */ /* 0x004fe40000011696 */
[----:B------:R-:W-:Y:S02]  /*10460*/  LOP3.LUT R113, R113, 0xff, RZ, 0xc0, !PT ;  /* 0x000000ff71717812 */ /* 0x000fe400078ec0ff */
[----:B------:R-:W-:Y:S02]  /*10470*/  ISETP.LE.U32.AND P2, PT, R104, UR12, PT ;  /* 0x0000000c68007c0c */ /* 0x000fe4000bf43070 */
[C---:B------:R-:W-:Y:S02]  /*10480*/  PRMT R104, R107.reuse, 0x7632, R104 ;  /* 0x000076326b687816 */ /* 0x040fe40000000068 */
[----:B---3--:R-:W-:Y:S02]  /*10490*/  SHF.R.U32.HI R106, RZ, 0x10, R122 ;  /* 0x00000010ff6a7819 */ /* 0x008fe4000001167a */
[----:B------:R-:W-:Y:S02]  /*104a0*/  PRMT R139, R107, 0x5410, R104 ;  /* 0x000054106b8b7816 */ /* 0x000fe40000000068 */
[----:B------:R-:W-:Y:S02]  /*104b0*/  LOP3.LUT R106, R106, 0xff, RZ, 0xc0, !PT ;  /* 0x000000ff6a6a7812 */ /* 0x000fe400078ec0ff */
[----:B------:R-:W-:Y:S02]  /*104c0*/  @!P3 PRMT R107, R229, 0x5410, RZ ;  /* 0x00005410e56bb816 */ /* 0x000fe400000000ff */
[----:B------:R-:W-:Y:S01]  /*104d0*/  ISETP.LE.U32.AND P4, PT, R106, UR12, PT ;  /* 0x0000000c6a007c0c */ /* 0x000fe2000bf83070 */
[----:B------:R-:W-:Y:S01]  /*104e0*/  @!P2 HADD2 R225, -R104.H0_H0, -RZ.H0_H0 ;  /* 0xa00000ff68e1a230 */ /* 0x000fe20000000900 */
[----:B------:R-:W-:Y:S01]  /*104f0*/  LOP3.LUT R106, R146, 0xffff, RZ, 0xc0, !PT ;  /* 0x0000ffff926a7812 */ /* 0x000fe200078ec0ff */
[----:B------:R1:W-:Y:S01]  /*10500*/  STG.E.U16 [R196.64+0x50], R107 ;  /* 0x0000506bc4007986 */ /* 0x0003e2000c101510 */
[----:B------:R-:W-:Y:S02]  /*10510*/  ISETP.LE.U32.AND P1, PT, R113, UR12, PT ;  /* 0x0000000c71007c0c */ /* 0x000fe4000bf23070 */
[----:B------:R-:W-:Y:S02]  /*10520*/  @!P2 PRMT R104, R225, 0x5410, RZ ;  /* 0x00005410e168a816 */ /* 0x000fe400000000ff */
[----:B------:R-:W-:Y:S02]  /*10530*/  SHF.R.U32.HI R106, RZ, 0x8, R106 ;  /* 0x00000008ff6a7819 */ /* 0x000fe4000001166a */
[----:B------:R-:W-:Y:S01]  /*10540*/  LOP3.LUT R113, R178, 0xff, RZ, 0xc0, !PT ;  /* 0x000000ffb2717812 */ /* 0x000fe200078ec0ff */
[----:B------:R2:W-:Y:S01]  /*10550*/  STG.E.U16 [R196.64+0x52], R104 ;  /* 0x00005268c4007986 */ /* 0x0005e2000c101510 */
[----:B------:R-:W-:Y:S01]  /*10560*/  LOP3.LUT R106, R106, 0xffff, RZ, 0xc0, !PT ;  /* 0x0000ffff6a6a7812 */ /* 0x000fe200078ec0ff */
[----:B------:R-:W-:Y:S01]  /*10570*/  @!P4 HADD2 R218, -R184.H0_H0, -RZ.H0_H0 ;  /* 0xa00000ffb8dac230 */ /* 0x000fe20000000900 */
[----:B------:R-:W-:Y:S01]  /*10580*/  SHF.R.U32.HI R122, RZ, 0x18, R122 ;  /* 0x00000018ff7a7819 */ /* 0x000fe2000001167a */
[----:B------:R3:W-:Y:S01]  /*10590*/  STG.E.U16 [R200.64+0x4e], R105 ;  /* 0x00004e69c8007986 */ /* 0x0007e2000c101510 */
[----:B------:R-:W-:Y:S01]  /*105a0*/  ISETP.LE.U32.AND P0, PT, R106, UR12, PT ;  /* 0x0000000c6a007c0c */ /* 0x000fe2000bf03070 */
[----:B------:R-:W-:Y:S01]  /*105b0*/  @!P1 HADD2 R224, -R193.H0_H0, -RZ.H0_H0 ;  /* 0xa00000ffc1e09230 */ /* 0x000fe20000000900 */
[----:B------:R-:W-:Y:S01]  /*105c0*/  SHF.R.U32.HI R106, RZ, 0x8, R123 ;  /* 0x00000008ff6a7819 */ /* 0x000fe2000001167b */
[----:B------:R-:W-:Y:S01]  /*105d0*/  STG.E.U16 [R200.64+0x50], R132 ;  /* 0x00005084c8007986 */ /* 0x000fe2000c101510 */
[----:B------:R-:W-:Y:S02]  /*105e0*/  @!P4 PRMT R184, R218, 0x5410, RZ ;  /* 0x00005410dab8c816 */ /* 0x000fe400000000ff */
[----:B------:R-:W-:Y:S01]  /*105f0*/  LOP3.LUT R106, R106, 0xffff, RZ, 0xc0, !PT ;  /* 0x0000ffff6a6a7812 */ /* 0x000fe200078ec0ff */
[----:B------:R-:W-:Y:S01]  /*10600*/  STG.E.U16 [R198.64+0x50], R133 ;  /* 0x00005085c6007986 */ /* 0x000fe2000c101510 */
[----:B------:R-:W-:Y:S02]  /*10610*/  LOP3.LUT R112, R112, 0xff, RZ, 0xc0, !PT ;  /* 0x000000ff70707812 */ /* 0x000fe400078ec0ff */
[----:B------:R-:W-:Y:S01]  /*10620*/  ISETP.LE.U32.AND P5, PT, R106, UR12, PT ;  /* 0x0000000c6a007c0c */ /* 0x000fe2000bfa3070 */
[----:B------:R-:W-:Y:S01]  /*10630*/  STG.E.U16 [R198.64+0x52], R136 ;  /* 0x00005288c6007986 */ /* 0x000fe2000c101510 */
[--C-:B------:R-:W-:Y:S01]  /*10640*/  SHF.R.U32.HI R106, RZ, 0x10, R146.reuse ;  /* 0x00000010ff6a7819 */ /* 0x100fe20000011692 */
[----:B------:R-:W-:Y:S01]  /*10650*/  @!P0 HADD2 R221, -R185.H0_H0, -RZ.H0_H0 ;  /* 0xa00000ffb9dd8230 */ /* 0x000fe20000000900 */
[----:B-1----:R-:W-:Y:S01]  /*10660*/  LOP3.LUT R107, R176, 0xff, RZ, 0xc0, !PT ;  /* 0x000000ffb06b7812 */ /* 0x002fe200078ec0ff */
[----:B------:R-:W-:Y:S01]  /*10670*/  STG.E.U16 [R202.64+0x60], R191 ;  /* 0x000060bfca007986 */ /* 0x000fe2000c101510 */
[----:B------:R-:W-:Y:S02]  /*10680*/  LOP3.LUT R106, R106, 0xff, RZ, 0xc0, !PT ;  /* 0x000000ff6a6a7812 */ /* 0x000fe400078ec0ff */
[----:B------:R-:W-:Y:S01]  /*10690*/  @!P0 PRMT R185, R221, 0x5410, RZ ;  /* 0x00005410ddb98816 */ /* 0x000fe200000000ff */
[----:B------:R-:W-:Y:S01]  /*106a0*/  STG.E.U16 [R202.64+0x62], R190 ;  /* 0x000062beca007986 */ /* 0x000fe2000c101510 */
[----:B------:R-:W-:Y:S02]  /*106b0*/  ISETP.LE.U32.AND P4, PT, R106, UR12, PT ;  /* 0x0000000c6a007c0c */ /* 0x000fe4000bf83070 */
[----:B--2---:R-:W-:Y:S01]  /*106c0*/  LOP3.LUT R104, R176, 0xffff, RZ, 0xc0, !PT ;  /* 0x0000ffffb0687812 */ /* 0x004fe200078ec0ff */
[----:B------:R-:W-:Y:S01]  /*106d0*/  @!P5 HADD2 R220, -R194.H0_H0, -RZ.H0_H0 ;  /* 0xa00000ffc2dcd230 */ /* 0x000fe20000000900 */
[----:B------:R-:W-:Y:S02]  /*106e0*/  SHF.R.U32.HI R106, RZ, 0x18, R146 ;  /* 0x00000018ff6a7819 */ /* 0x000fe40000011692 */
[----:B------:R-:W-:Y:S02]  /*106f0*/  SHF.R.U32.HI R104, RZ, 0x8, R104 ;  /* 0x00000008ff687819 */ /* 0x000fe40000011668 */
[----:B---3--:R-:W-:Y:S02]  /*10700*/  SHF.R.U32.HI R105, RZ, 0x10, R178 ;  /* 0x00000010ff697819 */ /* 0x008fe400000116b2 */
[----:B------:R-:W-:Y:S02]  /*10710*/  PRMT R107, R107, 0x5410, R104 ;  /* 0x000054106b6b7816 */ /* 0x000fe40000000068 */
[----:B------:R-:W-:Y:S01]  /*10720*/  LOP3.LUT R104, R178, 0xffff, RZ, 0xc0, !PT ;  /* 0x0000ffffb2687812 */ /* 0x000fe200078ec0ff */
[----:B------:R-:W-:Y:S01]  /*10730*/  @!P4 HADD2 R217, -R188.H0_H0, -RZ.H0_H0 ;  /* 0xa00000ffbcd9c230 */ /* 0x000fe20000000900 */
[----:B------:R-:W-:Y:S01]  /*10740*/  LOP3.LUT R117, R105, 0xff, RZ, 0xc0, !PT ;  /* 0x000000ff69757812 */ /* 0x000fe200078ec0ff */
[--C-:B------:R-:W-:Y:S01]  /*10750*/  HSET2.LE.AND R107, R107, R204.reuse, PT ;  /* 0x000000cc6b6b7233 */ /* 0x100fe20003803000 */
[----:B------:R-:W-:Y:S02]  /*10760*/  SHF.R.U32.HI R104, RZ, 0x8, R104 ;  /* 0x00000008ff687819 */ /* 0x000fe40000011668 */
[----:B------:R-:W-:Y:S02]  /*10770*/  @!P4 PRMT R188, R217, 0x5410, RZ ;  /* 0x00005410d9bcc816 */ /* 0x000fe400000000ff */
[----:B------:R-:W-:Y:S02]  /*10780*/  PRMT R113, R113, 0x5410, R104 ;  /* 0x0000541071717816 */ /* 0x000fe40000000068 */
[C---:B------:R-:W-:Y:S02]  /*10790*/  LOP3.LUT R104, R119.reuse, 0xffff, RZ, 0xc0, !PT ;  /* 0x0000ffff77687812 */ /* 0x040fe400078ec0ff */
[----:B------:R-:W-:Y:S01]  /*107a0*/  ISETP.LE.U32.AND P4, PT, R106, UR12, PT ;  /* 0x0000000c6a007c0c */ /* 0x000fe2000bf83070 */
[--C-:B------:R-:W-:Y:S01]  /*107b0*/  HSET2.LE.AND R113, R113, R204.reuse, PT ;  /* 0x000000cc71717233 */ /* 0x100fe20003803000 */
[----:B------:R-:W-:Y:S02]  /*107c0*/  LOP3.LUT R106, R119, 0xff, RZ, 0xc0, !PT ;  /* 0x000000ff776a7812 */ /* 0x000fe400078ec0ff */
[----:B------:R-:W-:Y:S02]  /*107d0*/  SHF.R.U32.HI R115, RZ, 0x8, R104 ;  /* 0x00000008ff737819 */ /* 0x000fe40000011668 */
[----:B------:R-:W-:Y:S02]  /*107e0*/  LOP3.LUT R104, R206, 0xffff, RZ, 0xc0, !PT ;  /* 0x0000ffffce687812 */ /* 0x000fe400078ec0ff */
[----:B------:R-:W-:Y:S02]  /*107f0*/  PRMT R105, R106, 0x5410, R115 ;  /* 0x000054106a697816 */ /* 0x000fe40000000073 */
[----:B------:R-:W-:Y:S02]  /*10800*/  ISETP.LE.U32.AND P0, PT, R122, UR12, PT ;  /* 0x0000000c7a007c0c */ /* 0x000fe4000bf03070 */
[----:B------:R-:W-:Y:S01]  /*10810*/  SHF.R.U32.HI R104, RZ, 0x8, R104 ;  /* 0x00000008ff687819 */ /* 0x000fe20000011668 */
[--C-:B------:R-:W-:Y:S01]  /*10820*/  HSET2.LE.AND R105, R105, R204.reuse, PT ;  /* 0x000000cc69697233 */ /* 0x100fe20003803000 */
[----:B------:R-:W-:Y:S01]  /*10830*/  LOP3.LUT R115, R206, 0xff, RZ, 0xc0, !PT ;  /* 0x000000ffce737812 */ /* 0x000fe200078ec0ff */
[----:B------:R-:W-:Y:S01]  /*10840*/  @!P4 HADD2 R214, -R187.H0_H0, -RZ.H0_H0 ;  /* 0xa00000ffbbd6c230 */ /* 0x000fe20000000900 */
[----:B------:R-:W-:Y:S02]  /*10850*/  LOP3.LUT R102, R107, R102, RZ, 0xc0, !PT ;  /* 0x000000666b667212 */ /* 0x000fe400078ec0ff */
[----:B------:R-:W-:Y:S02]  /*10860*/  PRMT R115, R115, 0x5410, R104 ;  /* 0x0000541073737816 */ /* 0x000fe40000000068 */
[----:B------:R-:W-:Y:S02]  /*10870*/  LOP3.LUT R108, R105, R108, RZ, 0xc0, !PT ;  /* 0x0000006c696c7212 */ /* 0x000fe400078ec0ff */
[----:B------:R-:W1:Y:S01]  /*10880*/  LDSM.16.MT88.4 R104, [R210+0x9000] ;  /* 0x00900000d268783b */ /* 0x000e620000004200 */
[----:B------:R-:W-:Y:S01]  /*10890*/  @!P0 HADD2 R216, -R167.H0_H0, -RZ.H0_H0 ;  /* 0xa00000ffa7d88230 */ /* 0x000fe20000000900 */
[--C-:B------:R-:W-:Y:S02]  /*108a0*/  SHF.R.U32.HI R177, RZ, 0x18, R176.reuse ;  /* 0x00000018ffb17819 */ /* 0x100fe400000116b0 */
[----:B------:R-:W-:Y:S02]  /*108b0*/  SHF.R.U32.HI R119, RZ, 0x18, R119 ;  /* 0x00000018ff777819 */ /* 0x000fe40000011677 */
[----:B------:R-:W-:Y:S02]  /*108c0*/  @!P0 PRMT R167, R216, 0x5410, RZ ;  /* 0x00005410d8a78816 */ /* 0x000fe400000000ff */
[----:B------:R-:W-:Y:S02]  /*108d0*/  ISETP.LE.U32.AND P0, PT, R114, UR12, PT ;  /* 0x0000000c72007c0c */ /* 0x000fe4000bf03070 */
[----:B------:R-:W-:Y:S02]  /*108e0*/  SHF.R.U32.HI R114, RZ, 0x10, R176 ;  /* 0x00000010ff727819 */ /* 0x000fe400000116b0 */
[----:B------:R-:W-:Y:S02]  /*108f0*/  PRMT R112, R112, 0x5410, R119 ;  /* 0x0000541070707816 */ /* 0x000fe40000000077 */
[----:B------:R-:W-:Y:S02]  /*10900*/  LOP3.LUT R114, R114, 0xff, RZ, 0xc0, !PT ;  /* 0x000000ff72727812 */ /* 0x000fe400078ec0ff */
[----:B------:R-:W-:Y:S01]  /*10910*/  PRMT R116, R117, 0x5410, R116 ;  /* 0x0000541075747816 */ /* 0x000fe20000000074 */
[--C-:B------:R-:W-:Y:S01]  /*10920*/  HSET2.LE.AND R112, R112, R204.reuse, PT ;  /* 0x000000cc70707233 */ /* 0x100fe20003803000 */
[----:B------:R-:W-:Y:S02]  /*10930*/  PRMT R114, R114, 0x5410, R177 ;  /* 0x0000541072727816 */ /* 0x000fe400000000b1 */
[--C-:B------:R-:W-:Y:S01]  /*10940*/  SHF.R.U32.HI R117, RZ, 0x10, R206.reuse ;  /* 0x00000010ff757819 */ /* 0x100fe200000116ce */
[--C-:B------:R-:W-:Y:S01]  /*10950*/  HSET2.LE.AND R116, R116, R204.reuse, PT ;  /* 0x000000cc74747233 */ /* 0x100fe20003803000 */
[----:B------:R-:W-:Y:S01]  /*10960*/  LOP3.LUT R100, R113, R100, RZ, 0xc0, !PT ;  /* 0x0000006471647212 */ /* 0x000fe200078ec0ff */
[--C-:B------:R-:W-:Y:S01]  /*10970*/  HSET2.LE.AND R113, R115, R204.reuse, PT ;  /* 0x000000cc73717233 */ /* 0x100fe20003803000 */
[----:B------:R-:W-:Y:S01]  /*10980*/  SHF.R.U32.HI R206, RZ, 0x18, R206 ;  /* 0x00000018ffce7819 */ /* 0x000fe200000116ce */
[--C-:B------:R-:W-:Y:S01]  /*10990*/  HSET2.LE.AND R114, R114, R204.reuse, PT ;  /* 0x000000cc72727233 */ /* 0x100fe20003803000 */
[----:B------:R-:W-:Y:S01]  /*109a0*/  LOP3.LUT R117, R117, 0xff, RZ, 0xc0, !PT ;  /* 0x000000ff75757812 */ /* 0x000fe200078ec0ff */
[----:B------:R-:W-:Y:S01]  /*109b0*/  LDSM.16.MT88.4 R176, [R210+0xbc00] ;  /* 0x00bc0000d2b0783b */ /* 0x000fe20000004200 */
[----:B------:R-:W-:Y:S01]  /*109c0*/  LOP3.LUT R110, R113, R110, RZ, 0xc0, !PT ;  /* 0x0000006e716e7212 */ /* 0x000fe200078ec0ff */
[----:B------:R-:W-:Y:S01]  /*109d0*/  @!P0 HADD2 R215, -R165.H1_H1, -RZ.H0_H0 ;  /* 0xa00000ffa5d78230 */ /* 0x000fe20000000d00 */
[----:B------:R-:W-:Y:S02]  /*109e0*/  LOP3.LUT R103, R114, R103, RZ, 0xc0, !PT ;  /* 0x0000006772677212 */ /* 0x000fe400078ec0ff */
[----:B------:R-:W-:Y:S02]  /*109f0*/  LOP3.LUT R109, R112, R109, RZ, 0xc0, !PT ;  /* 0x0000006d706d7212 */ /* 0x000fe400078ec0ff */
[----:B------:R-:W-:Y:S01]  /*10a00*/  PRMT R117, R117, 0x5410, R206 ;  /* 0x0000541075757816 */ /* 0x000fe200000000ce */
[----:B------:R-:W2:Y:S01]  /*10a10*/  LDSM.16.MT88.4 R112, [R208+0x9000] ;  /* 0x00900000d070783b */ /* 0x000ea20000004200 */
[----:B------:R-:W-:Y:S02]  /*10a20*/  LOP3.LUT R101, R116, R101, RZ, 0xc0, !PT ;  /* 0x0000006574657212 */ /* 0x000fe400078ec0ff */
[----:B------:R-:W-:Y:S01]  /*10a30*/  @!P6 PRMT R192, R223, 0x5410, RZ ;  /* 0x00005410dfc0e816 */ /* 0x000fe200000000ff */
[--C-:B------:R-:W-:Y:S01]  /*10a40*/  HSET2.LE.AND R116, R117, R204.reuse, PT ;  /* 0x000000cc75747233 */ /* 0x100fe20003803000 */
[----:B------:R-:W-:Y:S02]  /*10a50*/  ISETP.LE.U32.AND P6, PT, R118, UR12, PT ;  /* 0x0000000c76007c0c */ /* 0x000fe4000bfc3070 */
[C---:B------:R-:W-:Y:S01]  /*10a60*/  LOP3.LUT P3, RZ, R209.reuse, 0x40, RZ, 0xc0, !PT ;  /* 0x00000040d1ff7812 */ /* 0x040fe2000786c0ff */
[-C--:B-1----:R-:W-:Y:S01]  /*10a70*/  HMMA.16816.F32 R4, R100, R104.reuse, R4 ;  /* 0x000000686404723c */ /* 0x082fe20000001804 */
[----:B------:R-:W-:Y:S01]  /*10a80*/  LOP3.LUT R111, R116, R111, RZ, 0xc0, !PT ;  /* 0x0000006f746f7212 */ /* 0x000fe200078ec0ff */
[----:B------:R-:W-:Y:S01]  /*10a90*/  STG.E.U16 [R196.64+0x62], R192 ;  /* 0x000062c0c4007986 */ /* 0x000fe2000c101510 */
[C---:B------:R-:W-:Y:S02]  /*10aa0*/  LOP3.LUT P2, RZ, R209.reuse, 0x20, RZ, 0xc0, !PT ;  /* 0x00000020d1ff7812 */ /* 0x040fe4000784c0ff */
[----:B------:R-:W-:Y:S01]  /*10ab0*/  @!P1 PRMT R193, R224, 0x5410, RZ ;  /* 0x00005410e0c19816 */ /* 0x000fe200000000ff */
[----:B------:R-:W-:Y:S01]  /*10ac0*/  LDSM.16.MT88.4 R116, [R210+0xa400] ;  /* 0x00a40000d274783b */ /* 0x000fe20000004200 */
[----:B------:R-:W-:Y:S01]  /*10ad0*/  LOP3.LUT P1, RZ, R209, 0x10, RZ, 0xc0, !PT ;  /* 0x00000010d1ff7812 */ /* 0x000fe2000782c0ff */
[C---:B------:R-:W-:Y:S01]  /*10ae0*/  HMMA.16816.F32 R8, R108.reuse, R104, R8 ;  /* 0x000000686c08723c */ /* 0x040fe20000001808 */
[----:B------:R-:W-:Y:S02]  /*10af0*/  @!P4 PRMT R187, R214, 0x5410, RZ ;  /* 0x00005410d6bbc816 */ /* 0x000fe400000000ff */
[----:B------:R-:W-:Y:S01]  /*10b00*/  ISETP.LE.U32.AND P4, PT, R143, UR12, PT ;  /* 0x0000000c8f007c0c */ /* 0x000fe2000bf83070 */
[----:B------:R-:W-:Y:S02]  /*10b10*/  @!P6 HADD2 R219, -R165.H0_H0, -RZ.H0_H0 ;  /* 0xa00000ffa5dbe230 */ /* 0x000fe40000000900 */
[----:B------:R1:W5:Y:S02]  /*10b20*/  LDL.LU R209, [R1+0xd0] ;  /* 0x0000d00001d17983 */ /* 0x0003640000300800 */
[-C--:B------:R-:W-:Y:S02]  /*10b30*/  HMMA.16816.F32 R12, R108, R106.reuse, R12 ;  /* 0x0000006a6c0c723c */ /* 0x080fe4000000180c */
[----:B------:R-:W-:Y:S04]  /*10b40*/  STG.E.U16 [R196.64+0x60], R193 ;  /* 0x000060c1c4007986 */ /* 0x000fe8000c101510 */
[----:B------:R-:W-:Y:S02]  /*10b50*/  STG.E.U16 [R200.64+0x5e], R189 ;  /* 0x00005ebdc8007986 */ /* 0x000fe4000c101510 */
[C---:B------:R-:W-:Y:S01]  /*10b60*/  HMMA.16816.F32 R16, R100.reuse, R106, R16 ;  /* 0x0000006a6410723c */ /* 0x040fe20000001810 */
[----:B------:R-:W-:Y:S01]  /*10b70*/  @!P4 HADD2 R222, -R195.H0_H0, -RZ.H0_H0 ;  /* 0xa00000ffc3dec230 */ /* 0x000fe20000000900 */
[----:B------:R-:W3:Y:S06]  /*10b80*/  LDSM.16.MT88.4 R104, [R210+0xa000] ;  /* 0x00a00000d268783b */ /* 0x000eec0000004200 */
[-C--:B--2---:R-:W-:Y:S02]  /*10b90*/  HMMA.16816.F32 R20, R100, R112.reuse, R20 ;  /* 0x000000706414723c */ /* 0x084fe40000001814 */
[----:B------:R2:W-:Y:S04]  /*10ba0*/  STG.E.U16 [R200.64+0x60], R166 ;  /* 0x000060a6c8007986 */ /* 0x0005e8000c101510 */
[----:B------:R-:W-:Y:S02]  /*10bb0*/  STG.E.U16 [R198.64+0x60], R184 ;  /* 0x000060b8c6007986 */ /* 0x000fe4000c101510 */
[C---:B------:R-:W-:Y:S02]  /*10bc0*/  HMMA.16816.F32 R24, R108.reuse, R112, R24 ;  /* 0x000000706c18723c */ /* 0x040fe40000001818 */
[----:B------:R4:W-:Y:S04]  /*10bd0*/  STG.E.U16 [R198.64+0x62], R167 ;  /* 0x000062a7c6007986 */ /* 0x0009e8000c101510 */
[----:B------:R-:W-:Y:S02]  /*10be0*/  STG.E.U16 [R202.64+0x70], R186 ;  /* 0x000070baca007986 */ /* 0x000fe4000c101510 */
[-C--:B------:R-:W-:Y:S02]  /*10bf0*/  HMMA.16816.F32 R28, R108, R114.reuse, R28 ;  /* 0x000000726c1c723c */ /* 0x080fe4000000181c */
[----:B------:R-:W-:Y:S04]  /*10c00*/  STG.E.U16 [R202.64+0x72], R185 ;  /* 0x000072b9ca007986 */ /* 0x000fe8000c101510 */
[----:B------:R-:W-:Y:S02]  /*10c10*/  STG.E.U16 [R196.64+0x70], R188 ;  /* 0x000070bcc4007986 */ /* 0x000fe4000c101510 */
[C---:B------:R-:W-:Y:S02]  /*10c20*/  HMMA.16816.F32 R32, R100.reuse, R114, R32 ;  /* 0x000000726420723c */ /* 0x040fe40000001820 */
[----:B------:R-:W1:Y:S02]  /*10c30*/  LDSM.16.MT88.4 R112, [R208+0xa000] ;  /* 0x00a00000d070783b */ /* 0x000e640000004200 */
[----:B--2---:R-:W-:Y:S04]  /*10c40*/  IMAD.MOV.U32 R166, RZ, RZ, R3 ;  /* 0x000000ffffa67224 */ /* 0x004fe800078e0003 */
[-C--:B---3--:R-:W-:Y:S02]  /*10c50*/  HMMA.16816.F32 R36, R100, R104.reuse, R36 ;  /* 0x000000686424723c */ /* 0x088fe40000001824 */
[----:B------:R-:W-:Y:S02]  /*10c60*/  STG.E.U16 [R196.64+0x72], R187 ;  /* 0x000072bbc4007986 */ /* 0x000fe4000c101510 */
[----:B----4-:R-:W-:Y:S04]  /*10c70*/  IMAD.MOV.U32 R167, RZ, RZ, R0 ;  /* 0x000000ffffa77224 */ /* 0x010fe800078e0000 */
[C---:B------:R-:W-:Y:S08]  /*10c80*/  HMMA.16816.F32 R40, R108.reuse, R104, R40 ;  /* 0x000000686c28723c */ /* 0x040ff00000001828 */
[-C--:B------:R-:W-:Y:S08]  /*10c90*/  HMMA.16816.F32 R44, R108, R106.reuse, R44 ;  /* 0x0000006a6c2c723c */ /* 0x080ff0000000182c */
[C---:B------:R-:W-:Y:S01]  /*10ca0*/  HMMA.16816.F32 R48, R100.reuse, R106, R48 ;  /* 0x0000006a6430723c */ /* 0x040fe20000001830 */
[----:B------:R-:W2:Y:S07]  /*10cb0*/  LDSM.16.MT88.4 R104, [R210+0xb000] ;  /* 0x00b00000d268783b */ /* 0x000eae0000004200 */
[-C--:B-1----:R-:W-:Y:S08]  /*10cc0*/  HMMA.16816.F32 R52, R100, R112.reuse, R52 ;  /* 0x000000706434723c */ /* 0x082ff00000001834 */
[C---:B------:R-:W-:Y:S08]  /*10cd0*/  HMMA.16816.F32 R56, R108.reuse, R112, R56 ;  /* 0x000000706c38723c */ /* 0x040ff00000001838 */
[-C--:B------:R-:W-:Y:S08]  /*10ce0*/  HMMA.16816.F32 R60, R108, R114.reuse, R60 ;  /* 0x000000726c3c723c */ /* 0x080ff0000000183c */
[C---:B------:R-:W-:Y:S01]  /*10cf0*/  HMMA.16816.F32 R64, R100.reuse, R114, R64 ;  /* 0x000000726440723c */ /* 0x040fe20000001840 */
[----:B------:R-:W1:Y:S07]  /*10d00*/  LDSM.16.MT88.4 R112, [R208+0xb000] ;  /* 0x00b00000d070783b */ /* 0x000e6e0000004200 */
[-C--:B--2---:R-:W-:Y:S08]  /*10d10*/  HMMA.16816.F32 R68, R100, R104.reuse, R68 ;  /* 0x000000686444723c */ /* 0x084ff00000001844 */
[C---:B------:R-:W-:Y:S07]  /*10d20*/  HMMA.16816.F32 R72, R108.reuse, R104, R72 ;  /* 0x000000686c48723c */ /* 0x040fee0000001848 */
[--C-:B------:R-:W-:Y:S01]  /*10d30*/  SHF.R.U32.HI R105, RZ, 0x10, R158.reuse ;  /* 0x00000010ff697819 */ /* 0x100fe2000001169e */
[-C--:B------:R-:W-:Y:S01]  /*10d40*/  HMMA.16816.F32 R76, R108, R106.reuse, R76 ;  /* 0x0000006a6c4c723c */ /* 0x080fe2000000184c */
[C---:B------:R-:W-:Y:S07]  /*10d50*/  LOP3.LUT R104, R158.reuse, 0xff, RZ, 0xc0, !PT ;  /* 0x000000ff9e687812 */ /* 0x040fee00078ec0ff */
[C---:B------:R-:W-:Y:S07]  /*10d60*/  HMMA.16816.F32 R80, R100.reuse, R106, R80 ;  /* 0x0000006a6450723c */ /* 0x040fee0000001850 */
[----:B------:R-:W-:Y:S01]  /*10d70*/  LOP3.LUT R106, R158, 0xffff, RZ, 0xc0, !PT ;  /* 0x0000ffff9e6a7812 */ /* 0x000fe200078ec0ff */
[-C--:B-1----:R-:W-:Y:S01]  /*10d80*/  HMMA.16816.F32 R84, R100, R112.reuse, R84 ;  /* 0x000000706454723c */ /* 0x082fe20000001854 */
[----:B------:R-:W-:Y:S03]  /*10d90*/  SHF.R.U32.HI R158, RZ, 0x18, R158 ;  /* 0x00000018ff9e7819 */ /* 0x000fe6000001169e */
[----:B------:R-:W-:Y:S04]  /*10da0*/  SHF.R.U32.HI R107, RZ, 0x8, R106 ;  /* 0x00000008ff6b7819 */ /* 0x000fe8000001166a */
[C---:B------:R-:W-:Y:S07]  /*10db0*/  HMMA.16816.F32 R88, R108.reuse, R112, R88 ;  /* 0x000000706c58723c */ /* 0x040fee0000001858 */
[----:B------:R-:W-:Y:S01]  /*10dc0*/  LOP3.LUT R112, R160, 0xffff, RZ, 0xc0, !PT ;  /* 0x0000ffffa0707812 */ /* 0x000fe200078ec0ff */
[-C--:B------:R-:W-:Y:S04]  /*10dd0*/  HMMA.16816.F32 R92, R108, R114.reuse, R92 ;  /* 0x000000726c5c723c */ /* 0x080fe8000000185c */
[----:B------:R-:W-:Y:S03]  /*10de0*/  SHF.R.U32.HI R112, RZ, 0x8, R112 ;  /* 0x00000008ff707819 */ /* 0x000fe60000011670 */
[----:B------:R-:W-:Y:S01]  /*10df0*/  LOP3.LUT R111, R105, 0xff, RZ, 0xc0, !PT ;  /* 0x000000ff696f7812 */ /* 0x000fe200078ec0ff */
[----:B------:R-:W-:Y:S01]  /*10e00*/  HMMA.16816.F32 R96, R100, R114, R96 ;  /* 0x000000726460723c */ /* 0x000fe20000001860 */
[----:B------:R-:W-:Y:S02]  /*10e10*/  PRMT R108, R104, 0x5410, R107 ;  /* 0x00005410686c7816 */ /* 0x000fe4000000006b */
[----:B------:R-:W1:Y:S01]  /*10e20*/  LDSM.16.MT88.4 R104, [R210+0x9400] ;  /* 0x00940000d268783b */ /* 0x000e620000004200 */
[----:B------:R-:W-:Y:S02]  /*10e30*/  PRMT R111, R111, 0x5410, R158 ;  /* 0x000054106f6f7816 */ /* 0x000fe4000000009e */
[----:B------:R-:W-:Y:S02]  /*10e40*/  SHF.R.U32.HI R110, RZ, 0x10, R160 ;  /* 0x00000010ff6e7819 */ /* 0x000fe400000116a0 */
[C---:B------:R-:W-:Y:S04]  /*10e50*/  LOP3.LUT R103, R174.reuse, 0xffff, RZ, 0xc0, !PT ;  /* 0x0000ffffae677812 */ /* 0x040fe800078ec0ff */
[----:B------:R-:W-:Y:S02]  /*10e60*/  LOP3.LUT R100, R174, 0xff, RZ, 0xc0, !PT ;  /* 0x000000ffae647812 */ /* 0x000fe400078ec0ff */
[----:B------:R-:W-:Y:S02]  /*10e70*/  SHF.R.U32.HI R103, RZ, 0x8, R103 ;  /* 0x00000008ff677819 */ /* 0x000fe40000011667 */
[--C-:B------:R-:W-:Y:S02]  /*10e80*/  SHF.R.U32.HI R101, RZ, 0x10, R174.reuse ;  /* 0x00000010ff657819 */ /* 0x100fe400000116ae */
[----:B------:R-:W-:Y:S02]  /*10e90*/  PRMT R103, R100, 0x5410, R103 ;  /* 0x0000541064677816 */ /* 0x000fe40000000067 */
[----:B------:R-:W-:Y:S02]  /*10ea0*/  SHF.R.U32.HI R174, RZ, 0x18, R174 ;  /* 0x00000018ffae7819 */ /* 0x000fe400000116ae */
[----:B------:R-:W-:Y:S01]  /*10eb0*/  LOP3.LUT R101, R101, 0xff, RZ, 0xc0, !PT ;  /* 0x000000ff65657812 */ /* 0x000fe200078ec0ff */
[--C-:B------:R-:W-:Y:S01]  /*10ec0*/  HSET2.LE.AND R103, R103, R204.reuse, PT ;  /* 0x000000cc67677233 */ /* 0x100fe20003803000 */
[----:B------:R-:W-:Y:S02]  /*10ed0*/  LOP3.LUT R102, R156, 0xffff, RZ, 0xc0, !PT ;  /* 0x0000ffff9c667812 */ /* 0x000fe400078ec0ff */
[----:B------:R-:W-:Y:S01]  /*10ee0*/  PRMT R100, R101, 0x5410, R174 ;  /* 0x0000541065647816 */ /* 0x000fe200000000ae */
[--C-:B------:R-:W-:Y:S01]  /*10ef0*/  HSET2.LE.AND R101, R108, R204.reuse, PT ;  /* 0x000000cc6c657233 */ /* 0x100fe20003803000 */
[----:B------:R-:W-:Y:S02]  /*10f00*/  LOP3.LUT R109, R160, 0xff, RZ, 0xc0, !PT ;  /* 0x000000ffa06d7812 */ /* 0x000fe400078ec0ff */
[----:B------:R-:W-:Y:S01]  /*10f10*/  SHF.R.U32.HI R160, RZ, 0x18, R160 ;  /* 0x00000018ffa07819 */ /* 0x000fe200000116a0 */
[--C-:B------:R-:W-:Y:S01]  /*10f20*/  HSET2.LE.AND R108, R100, R204.reuse, PT ;  /* 0x000000cc646c7233 */ /* 0x100fe20003803000 */
[----:B------:R-:W-:Y:S01]  /*10f30*/  LOP3.LUT R100, R103, R120, RZ, 0xc0, !PT ;  /* 0x0000007867647212 */ /* 0x000fe200078ec0ff */
[--C-:B------:R-:W-:Y:S01]  /*10f40*/  HSET2.LE.AND R103, R111, R204.reuse, PT ;  /* 0x000000cc6f677233 */ /* 0x100fe20003803000 */
[----:B------:R-:W-:Y:S01]  /*10f50*/  SHF.R.U32.HI R156, RZ, 0x18, R156 ;  /* 0x00000018ff9c7819 */ /* 0x000fe2000001169c */
[----:B------:R-:W-:Y:S01]  /*10f60*/  LDSM.16.MT88.4 R120, [R208+0xa400] ;  /* 0x00a40000d078783b */ /* 0x000fe20000004200 */
[----:B------:R-:W-:Y:S02]  /*10f70*/  LOP3.LUT R111, R110, 0xff, RZ, 0xc0, !PT ;  /* 0x000000ff6e6f7812 */ /* 0x000fe400078ec0ff */
[----:B------:R-:W-:Y:S02]  /*10f80*/  SHF.R.U32.HI R102, RZ, 0x8, R102 ;  /* 0x00000008ff667819 */ /* 0x000fe40000011666 */
[----:B------:R-:W-:Y:S02]  /*10f90*/  PRMT R109, R109, 0x5410, R112 ;  /* 0x000054106d6d7816 */ /* 0x000fe40000000070 */
[----:B------:R-:W-:Y:S01]  /*10fa0*/  PRMT R131, R131, 0x5410, R156 ;  /* 0x0000541083837816 */ /* 0x000fe2000000009c */
[----:B------:R-:W2:Y:S01]  /*10fb0*/  LDSM.16.MT88.4 R112, [R208+0x9400] ;  /* 0x00940000d070783b */ /* 0x000ea20000004200 */
[----:B------:R-:W-:Y:S01]  /*10fc0*/  PRMT R111, R111, 0x5410, R160 ;  /* 0x000054106f6f7816 */ /* 0x000fe200000000a0 */
[--C-:B------:R-:W-:Y:S01]  /*10fd0*/  HSET2.LE.AND R109, R109, R204.reuse, PT ;  /* 0x000000cc6d6d7233 */ /* 0x100fe20003803000 */
[----:B------:R-:W-:Y:S02]  /*10fe0*/  PRMT R145, R145, 0x5410, R102 ;  /* 0x0000541091917816 */ /* 0x000fe40000000066 */
[----:B------:R-:W-:Y:S01]  /*10ff0*/  LOP3.LUT R102, R101, R130, RZ, 0xc0, !PT ;  /* 0x0000008265667212 */ /* 0x000fe200078ec0ff */
[--C-:B------:R-:W-:Y:S01]  /*11000*/  HSET2.LE.AND R111, R111, R204.reuse, PT ;  /* 0x000000cc6f6f7233 */ /* 0x100fe20003803000 */
[----:B------:R-:W-:Y:S01]  /*11010*/  LOP3.LUT R101, R108, R129, RZ, 0xc0, !PT ;  /* 0x000000816c657212 */ /* 0x000fe200078ec0ff */
[--C-:B------:R-:W-:Y:S01]  /*11020*/  HSET2.LE.AND R108, R145, R204.reuse, PT ;  /* 0x000000cc916c7233 */ /* 0x100fe20003803000 */
[----:B------:R-:W-:Y:S01]  /*11030*/  LOP3.LUT R103, R103, R128, RZ, 0xc0, !PT ;  /* 0x0000008067677212 */ /* 0x000fe200078ec0ff */
[--C-:B------:R-:W-:Y:S01]  /*11040*/  HSET2.LE.AND R128, R131, R204.reuse, PT ;  /* 0x000000cc83807233 */ /* 0x100fe20003803000 */
[----:B------:R-:W-:Y:S01]  /*11050*/  LDSM.16.MT88.4 R160, [R208+0xac00] ;  /* 0x00ac0000d0a0783b */ /* 0x000fe20000004200 */
[----:B------:R-:W-:Y:S02]  /*11060*/  LOP3.LUT R110, R109, R126, RZ, 0xc0, !PT ;  /* 0x0000007e6d6e7212 */ /* 0x000fe400078ec0ff */
[----:B------:R-:W-:Y:S02]  /*11070*/  LOP3.LUT R108, R108, R127, RZ, 0xc0, !PT ;  /* 0x0000007f6c6c7212 */ /* 0x000fe400078ec0ff */
[-C--:B-1----:R-:W-:Y:S01]  /*11080*/  HMMA.16816.F32 R4, R100, R104.reuse, R4 ;  /* 0x000000686404723c */ /* 0x082fe20000001804 */
[----:B------:R-:W-:Y:S02]  /*11090*/  LOP3.LUT R109, R128, R125, RZ, 0xc0, !PT ;  /* 0x0000007d806d7212 */ /* 0x000fe400078ec0ff */
[----:B------:R-:W-:Y:S02]  /*110a0*/  LOP3.LUT R111, R111, R124, RZ, 0xc0, !PT ;  /* 0x0000007c6f6f7212 */ /* 0x000fe400078ec0ff */
[----:B------:R-:W-:Y:S04]  /*110b0*/  LOP3.LUT R124, R151, UR15, R152, 0x96, !PT ;  /* 0x0000000f977c7c12 */ /* 0x000fe8000f8e9698 */
[----:B------:R-:W-:Y:S01]  /*110c0*/  SHF.R.U32.HI R130, RZ, 0x10, R124 ;  /* 0x00000010ff827819 */ /* 0x000fe2000001167c */
[C---:B------:R-:W-:Y:S03]  /*110d0*/  HMMA.16816.F32 R8, R108.reuse, R104, R8 ;  /* 0x000000686c08723c */ /* 0x040fe60000001808 */
[----:B------:R-:W-:Y:S05]  /*110e0*/  LOP3.LUT R130, R130, 0xff, RZ, 0xc0, !PT ;  /* 0x000000ff82827812 */ /* 0x000fea00078ec0ff */
[-C--:B------:R-:W-:Y:S08]  /*110f0*/  HMMA.16816.F32 R12, R108, R106.reuse, R12 ;  /* 0x0000006a6c0c723c */ /* 0x080ff0000000180c */
[C---:B------:R-:W-:Y:S01]  /*11100*/  HMMA.16816.F32 R16, R100.reuse, R106, R16 ;  /* 0x0000006a6410723c */ /* 0x040fe20000001810 */
[----:B------:R-:W1:Y:S07]  /*11110*/  LDSM.16.MT88.4 R104, [R210+0xb400] ;  /* 0x00b40000d268783b */ /* 0x000e6e0000004200 */
[-C--:B--2---:R-:W-:Y:S08]  /*11120*/  HMMA.16816.F32 R20, R100, R112.reuse, R20 ;  /* 0x000000706414723c */ /* 0x084ff00000001814 */
[C---:B------:R-:W-:Y:S07]  /*11130*/  HMMA.16816.F32 R24, R108.reuse, R112, R24 ;  /* 0x000000706c18723c */ /* 0x040fee0000001818 */
[----:B------:R-:W-:Y:S01]  /*11140*/  LOP3.LUT R112, R155, UR26, R180, 0x96, !PT ;  /* 0x0000001a9b707c12 */ /* 0x000fe2000f8e96b4 */
[-C--:B------:R-:W-:Y:S08]  /*11150*/  HMMA.16816.F32 R28, R108, R114.reuse, R28 ;  /* 0x000000726c1c723c */ /* 0x080ff0000000181c */
[C---:B------:R-:W-:Y:S07]  /*11160*/  HMMA.16816.F32 R32, R100.reuse, R114, R32 ;  /* 0x000000726420723c */ /* 0x040fee0000001820 */
[----:B------:R-:W-:Y:S01]  /*11170*/  IMAD.WIDE.U32 R114, R112, -0x2daee0ad, RZ ;  /* 0xd2511f5370727825 */ /* 0x000fe200078e00ff */
[-C--:B------:R-:W-:Y:S04]  /*11180*/  HMMA.16816.F32 R36, R100, R116.reuse, R36 ;  /* 0x000000746424723c */ /* 0x080fe80000001824 */
[----:B------:R-:W-:Y:S02]  /*11190*/  LOP3.LUT R112, R115, UR14, R182, 0x96, !PT ;  /* 0x0000000e73707c12 */ /* 0x000fe4000f8e96b6 */
[----:B------:R-:W-:Y:S02]  /*111a0*/  LDSM.16.MT88.4 R180, [R208+0xbc00] ;  /* 0x00bc0000d0b4783b */ /* 0x000fe40000004200 */
[C---:B------:R-:W-:Y:S01]  /*111b0*/  HMMA.16816.F32 R40, R108.reuse, R116, R40 ;  /* 0x000000746c28723c */ /* 0x040fe20000001828 */
[----:B------:R-:W-:Y:S05]  /*111c0*/  IMAD.WIDE.U32 R112, R112, -0x326172a9, RZ ;  /* 0xcd9e8d5770707825 */ /* 0x000fea00078e00ff */
[----:B------:R-:W-:Y:S02]  /*111d0*/  LOP3.LUT R149, R113, UR24, R148, 0x96, !PT ;  /* 0x0000001871957c12 */ /* 0x000fe4000f8e9694 */
[-C--:B------:R-:W-:Y:S04]  /*111e0*/  HMMA.16816.F32 R44, R108, R118.reuse, R44 ;  /* 0x000000766c2c723c */ /* 0x080fe8000000182c */
[----:B------:R-:W-:Y:S04]  /*111f0*/  IMAD.WIDE.U32 R116, R149, -0x2daee0ad, RZ ;  /* 0xd2511f5395747825 */ /* 0x000fe800078e00ff */
[C---:B------:R-:W-:Y:S07]  /*11200*/  HMMA.16816.F32 R48, R100.reuse, R118, R48 ;  /* 0x000000766430723c */ /* 0x040fee0000001830 */
[----:B------:R-:W-:Y:S01]  /*11210*/  IMAD.WIDE.U32 R118, R154, -0x2daee0ad, RZ ;  /* 0xd2511f539a767825 */ /* 0x000fe200078e00ff */
[-C--:B------:R-:W-:Y:S04]  /*11220*/  HMMA.16816.F32 R52, R100, R120.reuse, R52 ;  /* 0x000000786434723c */ /* 0x080fe80000001834 */
[----:B------:R-:W-:Y:S02]  /*11230*/  LOP3.LUT R154, R119, UR21, R114, 0x96, !PT ;  /* 0x00000015779a7c12 */ /* 0x000fe4000f8e9672 */
[----:B------:R-:W-:Y:S02]  /*11240*/  LOP3.LUT R153, R117, UR11, R118, 0x96, !PT ;  /* 0x0000000b75997c12 */ /* 0x000fe4000f8e9676 */
[C---:B------:R-:W-:Y:S01]  /*11250*/  HMMA.16816.F32 R56, R108.reuse, R120, R56 ;  /* 0x000000786c38723c */ /* 0x040fe20000001838 */
[----:B------:R-:W-:Y:S03]  /*11260*/  IMAD.WIDE.U32 R154, R154, -0x326172a9, RZ ;  /* 0xcd9e8d579a9a7825 */ /* 0x000fe600078e00ff */
[----:B------:R-:W-:Y:S01]  /*11270*/  SHF.R.U32.HI R117, RZ, 0x10, R150 ;  /* 0x00000010ff757819 */ /* 0x000fe20000011696 */
[----:B------:R-:W-:Y:S01]  /*11280*/  IMAD.WIDE.U32 R152, R153, -0x326172a9, RZ ;  /* 0xcd9e8d5799987825 */ /* 0x000fe200078e00ff */
[----:B------:R-:W-:Y:S02]  /*11290*/  LOP3.LUT R148, R155, UR20, R112, 0x96, !PT ;  /* 0x000000149b947c12 */ /* 0x000fe4000f8e9670 */
[-C--:B------:R-:W-:Y:S01]  /*112a0*/  HMMA.16816.F32 R60, R108, R122.reuse, R60 ;  /* 0x0000007a6c3c723c */ /* 0x080fe2000000183c */
[----:B------:R-:W2:Y:S03]  /*112b0*/  LDSM.16.MT88.4 R112, [R208+0xb400] ;  /* 0x00b40000d070783b */ /* 0x000ea60000004200 */
[----:B------:R-:W-:Y:S01]  /*112c0*/  LOP3.LUT R117, R117, 0xff, RZ, 0xc0, !PT ;  /* 0x000000ff75757812 */ /* 0x000fe200078ec0ff */
[----:B------:R-:W-:Y:S01]  /*112d0*/  IMAD.WIDE.U32 R148, R148, -0x2daee0ad, RZ ;  /* 0xd2511f5394947825 */ /* 0x000fe200078e00ff */
[----:B------:R-:W-:Y:S02]  /*112e0*/  LOP3.LUT R120, R124, 0xffff, RZ, 0xc0, !PT ;  /* 0x0000ffff7c787812 */ /* 0x000fe400078ec0ff */
[C---:B------:R-:W-:Y:S04]  /*112f0*/  HMMA.16816.F32 R64, R100.reuse, R122, R64 ;  /* 0x0000007a6440723c */ /* 0x040fe80000001840 */
[----:B------:R-:W-:Y:S02]  /*11300*/  SHF.R.U32.HI R120, RZ, 0x8, R120 ;  /* 0x00000008ff787819 */ /* 0x000fe40000011678 */
[----:B------:R-:W-:Y:S02]  /*11310*/  LOP3.LUT R116, R149, UR5, R116, 0x96, !PT ;  /* 0x0000000595747c12 */ /* 0x000fe4000f8e9674 */
[-C--:B-1----:R-:W-:Y:S04]  /*11320*/  HMMA.16816.F32 R68, R100, R104.reuse, R68 ;  /* 0x000000686444723c */ /* 0x082fe80000001844 */
[----:B------:R-:W-:Y:S01]  /*11330*/  IMAD.WIDE.U32 R118, R116, -0x326172a9, RZ ;  /* 0xcd9e8d5774767825 */ /* 0x000fe200078e00ff */
[----:B------:R-:W-:Y:S03]  /*11340*/  LOP3.LUT R116, R150, 0xffff, RZ, 0xc0, !PT ;  /* 0x0000ffff96747812 */ /* 0x000fe600078ec0ff */
[C---:B------:R-:W-:Y:S01]  /*11350*/  HMMA.16816.F32 R72, R108.reuse, R104, R72 ;  /* 0x000000686c48723c */ /* 0x040fe20000001848 */
[----:B------:R-:W-:Y:S03]  /*11360*/  SHF.R.U32.HI R116, RZ, 0x8, R116 ;  /* 0x00000008ff747819 */ /* 0x000fe60000011674 */
[----:B------:R-:W-:Y:S02]  /*11370*/  LOP3.LUT R121, R118, 0xffff, RZ, 0xc0, !PT ;  /* 0x0000ffff76797812 */ /* 0x000fe400078ec0ff */
[----:B------:R-:W-:Y:S02]  /*11380*/  LOP3.LUT R125, R119, UR15, R152, 0x96, !PT ;  /* 0x0000000f777d7c12 */ /* 0x000fe4000f8e9698 */
[-C--:B------:R-:W-:Y:S01]  /*11390*/  HMMA.16816.F32 R76, R108, R106.reuse, R76 ;  /* 0x0000006a6c4c723c */ /* 0x080fe2000000184c */
[--C-:B------:R-:W-:Y:S03]  /*113a0*/  SHF.R.U32.HI R149, RZ, 0x10, R118.reuse ;  /* 0x00000010ff957819 */ /* 0x100fe60000011676 */
[----:B------:R-:W-:Y:S02]  /*113b0*/  SHF.R.U32.HI R145, RZ, 0x18, R118 ;  /* 0x00000018ff917819 */ /* 0x000fe40000011676 */
[----:B------:R-:W-:Y:S02]  /*113c0*/  LOP3.LUT R128, R125, 0xffff, RZ, 0xc0, !PT ;  /* 0x0000ffff7d807812 */ /* 0x000fe400078ec0ff */
[C---:B------:R-:W-:Y:S01]  /*113d0*/  HMMA.16816.F32 R80, R100.reuse, R106, R80 ;  /* 0x0000006a6450723c */ /* 0x040fe20000001850 */
[----:B------:R-:W-:Y:S03]  /*113e0*/  LOP3.LUT R105, R150, 0xff, RZ, 0xc0, !PT ;  /* 0x000000ff96697812 */ /* 0x000fe600078ec0ff */
[----:B------:R-:W-:Y:S02]  /*113f0*/  SHF.R.U32.HI R104, RZ, 0x18, R150 ;  /* 0x00000018ff687819 */ /* 0x000fe40000011696 */
[----:B------:R-:W-:Y:S02]  /*11400*/  LOP3.LUT R150, R118, 0xff, RZ, 0xc0, !PT ;  /* 0x000000ff76967812 */ /* 0x000fe400078ec0ff */
[-C--:B--2---:R-:W-:Y:S01]  /*11410*/  HMMA.16816.F32 R84, R100, R112.reuse, R84 ;  /* 0x000000706454723c */ /* 0x084fe20000001854 */
[----:B------:R-:W-:Y:S03]  /*11420*/  PRMT R152, R105, 0x5410, R116 ;  /* 0x0000541069987816 */ /* 0x000fe60000000074 */
[----:B------:R-:W-:Y:S02]  /*11430*/  PRMT R104, R117, 0x5410, R104 ;  /* 0x0000541075687816 */ /* 0x000fe40000000068 */
[----:B------:R-:W1:Y:S01]  /*11440*/  LDSM.16.MT88.4 R116, [R210+0x9800] ;  /* 0x00980000d274783b */ /* 0x000e620000004200 */
[----:B------:R-:W-:Y:S01]  /*11450*/  LOP3.LUT R105, R124, 0xff, RZ, 0xc0, !PT ;  /* 0x000000ff7c697812 */ /* 0x000fe200078ec0ff */
[C---:B------:R-:W-:Y:S01]  /*11460*/  HMMA.16816.F32 R88, R108.reuse, R112, R88 ;  /* 0x000000706c58723c */ /* 0x040fe20000001858 */
[----:B------:R-:W-:Y:S03]  /*11470*/  SHF.R.U32.HI R107, RZ, 0x18, R124 ;  /* 0x00000018ff6b7819 */ /* 0x000fe6000001167c */
[----:B------:R-:W-:Y:S02]  /*11480*/  PRMT R105, R105, 0x5410, R120 ;  /* 0x0000541069697816 */ /* 0x000fe40000000078 */
[----:B------:R-:W-:Y:S01]  /*11490*/  PRMT R107, R130, 0x5410, R107 ;  /* 0x00005410826b7816 */ /* 0x000fe2000000006b */
[--C-:B------:R-:W-:Y:S01]  /*114a0*/  HSET2.LE.AND R112, R104, R204.reuse, PT ;  /* 0x000000cc68707233 */ /* 0x100fe20003803000 */
[-C--:B------:R-:W-:Y:S01]  /*114b0*/  HMMA.16816.F32 R92, R108, R114.reuse, R92 ;  /* 0x000000726c5c723c */ /* 0x080fe2000000185c */
[--C-:B------:R-:W-:Y:S01]  /*114c0*/  SHF.R.U32.HI R106, RZ, 0x10, R125.reuse ;  /* 0x00000010ff6a7819 */ /* 0x100fe2000001167d */
[----:B------:R-:W-:Y:S02]  /*114d0*/  LDSM.16.MT88.4 R108, [R210+0xb800] ;  /* 0x00b80000d26c783b */ /* 0x000fe40000004200 */
[--C-:B------:R-:W-:Y:S01]  /*114e0*/  HSET2.LE.AND R105, R105, R204.reuse, PT ;  /* 0x000000cc69697233 */ /* 0x100fe20003803000 */
[----:B------:R-:W-:Y:S01]  /*114f0*/  SHF.R.U32.HI R129, RZ, 0x18, R125 ;  /* 0x00000018ff817819 */ /* 0x000fe2000001167d */
[--C-:B------:R-:W-:Y:S01]  /*11500*/  HSET2.LE.AND R107, R107, R204.reuse, PT ;  /* 0x000000cc6b6b7233 */ /* 0x100fe20003803000 */
[----:B------:R-:W-:Y:S01]  /*11510*/  SHF.R.U32.HI R121, RZ, 0x8, R121 ;  /* 0x00000008ff797819 */ /* 0x000fe20000011679 */
[----:B------:R-:W-:Y:S01]  /*11520*/  HMMA.16816.F32 R96, R100, R114, R96 ;  /* 0x000000726460723c */ /* 0x000fe20000001860 */
[----:B------:R-:W-:Y:S03]  /*11530*/  LOP3.LUT R106, R106, 0xff, RZ, 0xc0, !PT ;  /* 0x000000ff6a6a7812 */ /* 0x000fe600078ec0ff */
[----:B------:R-:W-:Y:S02]  /*11540*/  LOP3.LUT R151, R125, 0xff, RZ, 0xc0, !PT ;  /* 0x000000ff7d977812 */ /* 0x000fe400078ec0ff */
[----:B------:R-:W-:Y:S01]  /*11550*/  SHF.R.U32.HI R128, RZ, 0x8, R128 ;  /* 0x00000008ff807819 */ /* 0x000fe20000011680 */
[----:B------:R-:W-:Y:S01]  /*11560*/  LDSM.16.MT88.4 R124, [R210+0xa800] ;  /* 0x00a80000d27c783b */ /* 0x000fe20000004200 */
[----:B------:R-:W-:Y:S04]  /*11570*/  LOP3.LUT R104, R105, R142, RZ, 0xc0, !PT ;  /* 0x0000008e69687212 */ /* 0x000fe800078ec0ff */
[----:B------:R-:W-:Y:S02]  /*11580*/  LOP3.LUT R105, R107, R140, RZ, 0xc0, !PT ;  /* 0x0000008c6b697212 */ /* 0x000fe400078ec0ff */
[----:B------:R-:W-:Y:S02]  /*11590*/  LOP3.LUT R140, R149, 0xff, RZ, 0xc0, !PT ;  /* 0x000000ff958c7812 */ /* 0x000fe400078ec0ff */
[----:B------:R-:W-:Y:S01]  /*115a0*/  PRMT R113, R106, 0x5410, R129 ;  /* 0x000054106a717816 */ /* 0x000fe20000000081 */
[--C-:B------:R-:W-:Y:S01]  /*115b0*/  HSET2.LE.AND R106, R152, R204.reuse, PT ;  /* 0x000000cc986a7233 */ /* 0x100fe20003803000 */
[----:B------:R-:W-:Y:S02]  /*115c0*/  PRMT R150, R150, 0x5410, R121 ;  /* 0x0000541096967816 */ /* 0x000fe40000000079 */
[----:B------:R-:W-:Y:S01]  /*115d0*/  PRMT R151, R151, 0x5410, R128 ;  /* 0x0000541097977816 */ /* 0x000fe20000000080 */
[----:B------:R-:W2:Y:S01]  /*115e0*/  LDSM.16.MT88.4 R120, [R208+0x9800] ;  /* 0x00980000d078783b */ /* 0x000ea20000004200 */
[----:B------:R-:W-:Y:S01]  /*115f0*/  PRMT R103, R140, 0x5410, R145 ;  /* 0x000054108c677816 */ /* 0x000fe20000000091 */
[--C-:B------:R-:W-:Y:S01]  /*11600*/  HSET2.LE.AND R102, R150, R204.reuse, PT ;  /* 0x000000cc96667233 */ /* 0x100fe20003803000 */
[----:B------:R-:W-:Y:S01]  /*11610*/  LOP3.LUT R106, R106, R141, RZ, 0xc0, !PT ;  /* 0x0000008d6a6a7212 */ /* 0x000fe200078ec0ff */
[--C-:B------:R-:W-:Y:S01]  /*11620*/  HSET2.LE.AND R101, R151, R204.reuse, PT ;  /* 0x000000cc97657233 */ /* 0x100fe20003803000 */
[----:B------:R-:W-:Y:S01]  /*11630*/  LOP3.LUT R107, R112, R139, RZ, 0xc0, !PT ;  /* 0x0000008b706b7212 */ /* 0x000fe200078ec0ff */
[--C-:B------:R-:W-:Y:S01]  /*11640*/  HSET2.LE.AND R112, R113, R204.reuse, PT ;  /* 0x000000cc71707233 */ /* 0x100fe20003803000 */
[----:B------:R-:W-:Y:S01]  /*11650*/  LOP3.LUT R152, R153, UR8, R154, 0x96, !PT ;  /* 0x0000000899987c12 */ /* 0x000fe2000f8e969a */
[--C-:B------:R-:W-:Y:S01]  /*11660*/  HSET2.LE.AND R103, R103, R204.reuse, PT ;  /* 0x000000cc67677233 */ /* 0x100fe20003803000 */
[----:B------:R-:W3:Y:S01]  /*11670*/  LDSM.16.MT88.4 R128, [R208+0xa800] ;  /* 0x00a80000d080783b */ /* 0x000ee20000004200 */
[----:B------:R-:W-:Y:S02]  /*11680*/  LOP3.LUT R100, R101, R138, RZ, 0xc0, !PT ;  /* 0x0000008a65647212 */ /* 0x000fe400078ec0ff */
[-C--:B-1----:R-:W-:Y:S01]  /*11690*/  HMMA.16816.F32 R4, R104, R116.reuse, R4 ;  /* 0x000000746804723c */ /* 0x082fe20000001804 */
[----:B------:R-:W-:Y:S01]  /*116a0*/  LOP3.LUT R101, R112, R135, RZ, 0xc0, !PT ;  /* 0x0000008770657212 */ /* 0x000fe200078ec0ff */
[----:B------:R-:W-:Y:S01]  /*116b0*/  IMAD.WIDE.U32 R152, R152, -0x2daee0ad, RZ ;  /* 0xd2511f5398987825 */ /* 0x000fe200078e00ff */
[----:B------:R-:W-:Y:S02]  /*116c0*/  LOP3.LUT R102, R102, R137, RZ, 0xc0, !PT ;  /* 0x0000008966667212 */ /* 0x000fe400078ec0ff */
[----:B------:R-:W-:Y:S01]  /*116d0*/  LOP3.LUT R103, R103, R134, RZ, 0xc0, !PT ;  /* 0x0000008667677212 */ /* 0x000fe200078ec0ff */
[----:B------:R-:W1:Y:S01]  /*116e0*/  LDSM.16.MT88.4 R112, [R208+0xb800] ;  /* 0x00b80000d070783b */ /* 0x000e620000004200 */
[----:B------:R-:W-:Y:S02]  /*116f0*/  LOP3.LUT R148, R153, UR27, R148, 0x96, !PT ;  /* 0x0000001b99947c12 */ /* 0x000fe4000f8e9694 */
[----:B------:R-:W-:Y:S03]  /*11700*/  LOP3.LUT R174, R152, 0xff, RZ, 0xc0, !PT ;  /* 0x000000ff98ae7812 */ /* 0x000fe600078ec0ff */
[C---:B------:R-:W-:Y:S07]  /*11710*/  HMMA.16816.F32 R8, R100.reuse, R116, R8 ;  /* 0x000000746408723c */ /* 0x040fee0000001808 */
[--C-:B------:R-:W-:Y:S01]  /*11720*/  SHF.R.U32.HI R116, RZ, 0x18, R146.reuse ;  /* 0x00000018ff747819 */ /* 0x100fe20000011692 */
[-C--:B------:R-:W-:Y:S01]  /*11730*/  HMMA.16816.F32 R12, R100, R118.reuse, R12 ;  /* 0x00000076640c723c */ /* 0x080fe2000000180c */
[C---:B------:R-:W-:Y:S07]  /*11740*/  LOP3.LUT R117, R146.reuse, 0xff, RZ, 0xc0, !PT ;  /* 0x000000ff92757812 */ /* 0x040fee00078ec0ff */
[C---:B------:R-:W-:Y:S07]  /*11750*/  HMMA.16816.F32 R16, R104.reuse, R118, R16 ;  /* 0x000000766810723c */ /* 0x040fee0000001810 */
[----:B------:R-:W-:Y:S01]  /*11760*/  SHF.R.U32.HI R119, RZ, 0x10, R146 ;  /* 0x00000010ff777819 */ /* 0x000fe20000011692 */
[-C--:B--2---:R-:W-:Y:S01]  /*11770*/  HMMA.16816.F32 R20, R104, R120.reuse, R20 ;  /* 0x000000786814723c */ /* 0x084fe20000001814 */
[----:B------:R-:W-:Y:S04]  /*11780*/  LOP3.LUT R118, R146, 0xffff, RZ, 0xc0, !PT ;  /* 0x0000ffff92767812 */ /* 0x000fe800078ec0ff */
[----:B------:R-:W-:Y:S03]  /*11790*/  SHF.R.U32.HI R118, RZ, 0x8, R118 ;  /* 0x00000008ff767819 */ /* 0x000fe60000011676 */
[C---:B------:R-:W-:Y:S01]  /*117a0*/  HMMA.16816.F32 R24, R100.reuse, R120, R24 ;  /* 0x000000786418723c */ /* 0x040fe20000001818 */
[----:B------:R-:W-:Y:S03]  /*117b0*/  PRMT R117, R117, 0x5410, R118 ;  /* 0x0000541075757816 */ /* 0x000fe60000000076 */
[----:B------:R-:W-:Y:S03]  /*117c0*/  LOP3.LUT R118, R148, 0xff, RZ, 0xc0, !PT ;  /* 0x000000ff94767812 */ /* 0x000fe600078ec0ff */
[----:B------:R-:W-:Y:S01]  /*117d0*/  LOP3.LUT R120, R152, 0xffff, RZ, 0xc0, !PT ;  /* 0x0000ffff98787812 */ /* 0x000fe200078ec0ff */
[-C--:B------:R-:W-:Y:S01]  /*117e0*/  HMMA.16816.F32 R28, R100, R122.reuse, R28 ;  /* 0x0000007a641c723c */ /* 0x080fe2000000181c */
[----:B------:R-:W-:Y:S03]  /*117f0*/  LOP3.LUT R121, R119, 0xff, RZ, 0xc0, !PT ;  /* 0x000000ff77797812 */ /* 0x000fe600078ec0ff */
[----:B------:R-:W-:Y:S02]  /*11800*/  SHF.R.U32.HI R119, RZ, 0x8, R120 ;  /* 0x00000008ff777819 */ /* 0x000fe40000011678 */
[----:B------:R-:W-:Y:S02]  /*11810*/  LOP3.LUT R120, R144, 0xffff, RZ, 0xc0, !PT ;  /* 0x0000ffff90787812 */ /* 0x000fe400078ec0ff */
[C---:B------:R-:W-:Y:S01]  /*11820*/  HMMA.16816.F32 R32, R104.reuse, R122, R32 ;  /* 0x0000007a6820723c */ /* 0x040fe20000001820 */
[----:B------:R-:W-:Y:S03]  /*11830*/  PRMT R116, R121, 0x5410, R116 ;  /* 0x0000541079747816 */ /* 0x000fe60000000074 */
[----:B------:R-:W-:Y:S02]  /*11840*/  PRMT R174, R174, 0x5410, R119 ;  /* 0x00005410aeae7816 */ /* 0x000fe40000000077 */
[----:B------:R-:W-:Y:S02]  /*11850*/  SHF.R.U32.HI R119, RZ, 0x18, R148 ;  /* 0x00000018ff777819 */ /* 0x000fe40000011694 */
[-C--:B------:R-:W-:Y:S01]  /*11860*/  HMMA.16816.F32 R36, R104, R124.reuse, R36 ;  /* 0x0000007c6824723c */ /* 0x080fe20000001824 */
[----:B------:R-:W-:Y:S03]  /*11870*/  LOP3.LUT R122, R144, 0xff, RZ, 0xc0, !PT ;  /* 0x000000ff907a7812 */ /* 0x000fe600078ec0ff */
[----:B------:R-:W-:Y:S01]  /*11880*/  SHF.R.U32.HI R123, RZ, 0x8, R120 ;  /* 0x00000008ff7b7819 */ /* 0x000fe20000011678 */
[--C-:B------:R-:W-:Y:S01]  /*11890*/  HSET2.LE.AND R174, R174, R204.reuse, PT ;  /* 0x000000ccaeae7233 */ /* 0x100fe20003803000 */
[----:B------:R-:W-:Y:S02]  /*118a0*/  SHF.R.U32.HI R120, RZ, 0x10, R144 ;  /* 0x00000010ff787819 */ /* 0x000fe40000011690 */
[C---:B------:R-:W-:Y:S01]  /*118b0*/  HMMA.16816.F32 R40, R100.reuse, R124, R40 ;  /* 0x0000007c6428723c */ /* 0x040fe20000001828 */
[----:B------:R-:W-:Y:S03]  /*118c0*/  LOP3.LUT R121, R148, 0xffff, RZ, 0xc0, !PT ;  /* 0x0000ffff94797812 */ /* 0x000fe600078ec0ff */
[----:B------:R-:W-:Y:S02]  /*118d0*/  LOP3.LUT R120, R120, 0xff, RZ, 0xc0, !PT ;  /* 0x000000ff78787812 */ /* 0x000fe400078ec0ff */
[----:B------:R-:W-:Y:S02]  /*118e0*/  SHF.R.U32.HI R121, RZ, 0x8, R121 ;  /* 0x00000008ff797819 */ /* 0x000fe40000011679 */
[-C--:B------:R-:W-:Y:S04]  /*118f0*/  HMMA.16816.F32 R44, R100, R126.reuse, R44 ;  /* 0x0000007e642c723c */ /* 0x080fe8000000182c */
[----:B------:R-:W-:Y:S04]  /*11900*/  PRMT R118, R118, 0x5410, R121 ;  /* 0x0000541076767816 */ /* 0x000fe80000000079 */
[C---:B------:R-:W-:Y:S08]  /*11910*/  HMMA.16816.F32 R48, R104.reuse, R126, R48 ;  /* 0x0000007e6830723c */ /* 0x040ff00000001830 */
[-C--:B---3--:R-:W-:Y:S08]  /*11920*/  HMMA.16816.F32 R52, R104, R128.reuse, R52 ;  /* 0x000000806834723c */ /* 0x088ff00000001834 */
[C---:B------:R-:W-:Y:S08]  /*11930*/  HMMA.16816.F32 R56, R100.reuse, R128, R56 ;  /* 0x000000806438723c */ /* 0x040ff00000001838 */
[-C--:B------:R-:W-:Y:S08]  /*11940*/  HMMA.16816.F32 R60, R100, R130.reuse, R60 ;  /* 0x00000082643c723c */ /* 0x080ff0000000183c */
[C---:B------:R-:W-:Y:S01]  /*11950*/  HMMA.16816.F32 R64, R104.reuse, R130, R64 ;  /* 0x000000826840723c */ /* 0x040fe20000001840 */
[----:B------:R-:W2:Y:S07]  /*11960*/  LDSM.16.MT88.4 R128, [R210+0x9c00] ;  /* 0x009c0000d280783b */ /* 0x000eae0000004200 */
[-C--:B------:R-:W-:Y:S08]  /*11970*/  HMMA.16816.F32 R68, R104, R108.reuse, R68 ;  /* 0x0000006c6844723c */ /* 0x080ff00000001844 */
[C---:B------:R-:W-:Y:S07]  /*11980*/  HMMA.16816.F32 R72, R100.reuse, R108, R72 ;  /* 0x0000006c6448723c */ /* 0x040fee0000001848 */
[--C-:B------:R-:W-:Y:S01]  /*11990*/  SHF.R.U32.HI R109, RZ, 0x10, R152.reuse ;  /* 0x00000010ff6d7819 */ /* 0x100fe20000011698 */
[-C--:B------:R-:W-:Y:S01]  /*119a0*/  HMMA.16816.F32 R76, R100, R110.reuse, R76 ;  /* 0x0000006e644c723c */ /* 0x080fe2000000184c */
[----:B------:R-:W-:Y:S02]  /*119b0*/  SHF.R.U32.HI R108, RZ, 0x18, R152 ;  /* 0x00000018ff6c7819 */ /* 0x000fe40000011698 */
[----:B------:R-:W-:Y:S01]  /*119c0*/  LDSM.16.MT88.4 R152, [R210+0xac00] ;  /* 0x00ac0000d298783b */ /* 0x000fe20000004200 */
[----:B------:R-:W-:Y:S04]  /*119d0*/  LOP3.LUT R109, R109, 0xff, RZ, 0xc0, !PT ;  /* 0x000000ff6d6d7812 */ /* 0x000fe800078ec0ff */
[C---:B------:R-:W-:Y:S01]  /*119e0*/  HMMA.16816.F32 R80, R104.reuse, R110, R80 ;  /* 0x0000006e6850723c */ /* 0x040fe20000001850 */
[----:B------:R-:W-:Y:S03]  /*119f0*/  PRMT R108, R109, 0x5410, R108 ;  /* 0x000054106d6c7816 */ /* 0x000fe6000000006c */
[----:B------:R-:W-:Y:S03]  /*11a00*/  PRMT R109, R122, 0x5410, R123 ;  /* 0x000054107a6d7816 */ /* 0x000fe6000000007b */
[----:B------:R-:W-:Y:S01]  /*11a10*/  SHF.R.U32.HI R111, RZ, 0x18, R144 ;  /* 0x00000018ff6f7819 */ /* 0x000fe20000011690 */
[-C--:B-1----:R-:W-:Y:S01]  /*11a20*/  HMMA.16816.F32 R84, R104, R112.reuse, R84 ;  /* 0x000000706854723c */ /* 0x082fe20000001854 */
[----:B------:R-:W1:Y:S03]  /*11a30*/  LDSM.16.MT88.4 R144, [R208+0x9c00] ;  /* 0x009c0000d090783b */ /* 0x000e660000004200 */
[--C-:B------:R-:W-:Y:S01]  /*11a40*/  HSET2.LE.AND R109, R109, R204.reuse, PT ;  /* 0x000000cc6d6d7233 */ /* 0x100fe20003803000 */
[----:B------:R-:W-:Y:S02]  /*11a50*/  SHF.R.U32.HI R110, RZ, 0x10, R148 ;  /* 0x00000010ff6e7819 */ /* 0x000fe40000011694 */
[----:B------:R-:W-:Y:S01]  /*11a60*/  PRMT R111, R120, 0x5410, R111 ;  /* 0x00005410786f7816 */ /* 0x000fe2000000006f */
[C---:B------:R-:W-:Y:S01]  /*11a70*/  HMMA.16816.F32 R88, R100.reuse, R112, R88 ;  /* 0x000000706458723c */ /* 0x040fe20000001858 */
[----:B------:R-:W-:Y:S03]  /*11a80*/  LOP3.LUT R168, R109, R168, RZ, 0xc0, !PT ;  /* 0x000000a86da87212 */ /* 0x000fe600078ec0ff */
[----:B------:R-:W-:Y:S04]  /*11a90*/  LOP3.LUT R110, R110, 0xff, RZ, 0xc0, !PT ;  /* 0x000000ff6e6e7812 */ /* 0x000fe800078ec0ff */
[-C--:B------:R-:W-:Y:S01]  /*11aa0*/  HMMA.16816.F32 R92, R100, R114.reuse, R92 ;  /* 0x00000072645c723c */ /* 0x080fe2000000185c */
[----:B------:R-:W-:Y:S06]  /*11ab0*/  PRMT R110, R110, 0x5410, R119 ;  /* 0x000054106e6e7816 */ /* 0x000fec0000000077 */
[--C-:B------:R-:W-:Y:S01]  /*11ac0*/  HSET2.LE.AND R103, R117, R204.reuse, PT ;  /* 0x000000cc75677233 */ /* 0x100fe20003803000 */
[----:B------:R-:W-:Y:S01]  /*11ad0*/  HMMA.16816.F32 R96, R104, R114, R96 ;  /* 0x000000726860723c */ /* 0x000fe20000001860 */
[--C-:B------:R-:W-:Y:S03]  /*11ae0*/  HSET2.LE.AND R100, R116, R204.reuse, PT ;  /* 0x000000cc74647233 */ /* 0x100fe60003803000 */
[--C-:B------:R-:W-:Y:S01]  /*11af0*/  HSET2.LE.AND R102, R111, R204.reuse, PT ;  /* 0x000000cc6f667233 */ /* 0x100fe20003803000 */
[----:B------:R-:W-:Y:S01]  /*11b00*/  LOP3.LUT R170, R103, R170, RZ, 0xc0, !PT ;  /* 0x000000aa67aa7212 */ /* 0x000fe200078ec0ff */
[--C-:B------:R-:W-:Y:S01]  /*11b10*/  HSET2.LE.AND R101, R118, R204.reuse, PT ;  /* 0x000000cc76657233 */ /* 0x100fe20003803000 */
[----:B------:R-:W-:Y:S01]  /*11b20*/  LOP3.LUT R171, R100, R171, RZ, 0xc0, !PT ;  /* 0x000000ab64ab7212 */ /* 0x000fe200078ec0ff */
[--C-:B------:R-:W-:Y:S01]  /*11b30*/  HSET2.LE.AND R100, R110, R204.reuse, PT ;  /* 0x000000cc6e647233 */ /* 0x100fe20003803000 */
[----:B------:R-:W-:Y:S03]  /*11b40*/  LOP3.LUT R169, R102, R169, RZ, 0xc0, !PT ;  /* 0x000000a966a97212 */ /* 0x000fe600078ec0ff */
[----:B------:R-:W-:Y:S01]  /*11b50*/  HSET2.LE.AND R102, R108, R204, PT ;  /* 0x000000cc6c667233 */ /* 0x000fe20003803000 */
[----:B------:R-:W-:Y:S02]  /*11b60*/  LOP3.LUT R172, R101, R172, RZ, 0xc0, !PT ;  /* 0x000000ac65ac7212 */ /* 0x000fe400078ec0ff */
[----:B------:R-:W-:Y:S01]  /*11b70*/  PRMT R101, R195, 0x5410, R194 ;  /* 0x00005410c3657816 */ /* 0x000fe200000000c2 */
[-C--:B--2---:R-:W-:Y:S01]  /*11b80*/  HMMA.16816.F32 R116, R168, R128.reuse, R4 ;  /* 0x00000080a874723c */ /* 0x084fe20000001804 */
[----:B------:R-:W-:Y:S02]  /*11b90*/  LOP3.LUT R175, R102, R165, RZ, 0xc0, !PT ;  /* 0x000000a566af7212 */ /* 0x000fe400078ec0ff */
[----:B------:R-:W-:Y:S02]  /*11ba0*/  LOP3.LUT R174, R174, R101, RZ, 0xc0, !PT ;  /* 0x00000065aeae7212 */ /* 0x000fe400078ec0ff */
[----:B------:R-:W-:Y:S02]  /*11bb0*/  LOP3.LUT R173, R100, R173, RZ, 0xc0, !PT ;  /* 0x000000ad64ad7212 */ /* 0x000fe400078ec0ff */
[----:B------:R-:W-:Y:S02]  /*11bc0*/  @!P4 PRMT R195, R222, 0x5410, RZ ;  /* 0x00005410dec3c816 */ /* 0x000fe400000000ff */
[----:B------:R-:W-:Y:S02]  /*11bd0*/  @!P5 PRMT R194, R220, 0x5410, RZ ;  /* 0x00005410dcc2d816 */ /* 0x000fe400000000ff */
[----:B------:R-:W-:Y:S01]  /*11be0*/  ISETP.LT.AND P4, PT, RZ, UR25, PT ;  /* 0x00000019ff007c0c */ /* 0x000fe2000bf81270 */
[C---:B------:R-:W-:Y:S01]  /*11bf0*/  HMMA.16816.F32 R100, R172.reuse, R128, R8 ;  /* 0x00000080ac64723c */ /* 0x040fe20000001808 */
[----:B------:R-:W-:Y:S01]  /*11c00*/  STG.E.U16 [R200.64+0x6e], R195 ;  /* 0x00006ec3c8007986 */ /* 0x000fe2000c101510 */
[----:B------:R-:W-:Y:S01]  /*11c10*/  @P0 PRMT R5, R165, 0x7632, R5 ;  /* 0x00007632a5050816 */ /* 0x000fe20000000005 */
        /* <DEDUP_REMOVED lines=8> */
[-C--:B-1----:R-:W-:Y:S08]  /*11ca0*/  HMMA.16816.F32 R132, R168, R144.reuse, R20 ;  /* 0x00000090a884723c */ /* 0x082ff00000001814 */
[C---:B------:R-:W-:Y:S01]  /*11cb0*/  HMMA.16816.F32 R108, R172.reuse, R144, R24 ;  /* 0x00000090ac6c723c */ /* 0x040fe20000001818 */
[----:B--2---:R-:W-:Y:S07]  /*11cc0*/  IMAD.MOV.U32 R165, RZ, RZ, R2 ;  /* 0x000000ffffa57224 */ /* 0x004fee00078e0002 */
        /* <DEDUP_REMOVED lines=21> */
[----:B---3-5:R-:W-:-:S05]  /*11e20*/  @P4 BRA `(.L_x_586) ;  /* 0xffff85f000004947 */ /* 0x028fca000383ffff */
.L_x_585:
        /* <DEDUP_REMOVED lines=385> */
.L_x_590:
[----:B--2---:R-:W-:Y:S05]  /*13640*/  BSYNC B0 ;  /* 0x0000000000007941 */ /* 0x004fea0003800000 */
.L_x_589:
        /* <DEDUP_REMOVED lines=36> */
.L_x_592:
[----:B--2---:R-:W-:Y:S05]  /*13890*/  BSYNC B0 ;  /* 0x0000000000007941 */ /* 0x004fea0003800000 */
.L_x_591:
        /* <DEDUP_REMOVED lines=20> */
.L_x_594:
[----:B------:R-:W-:Y:S05]  /*139e0*/  BSYNC B0 ;  /* 0x0000000000007941 */ /* 0x000fea0003800000 */
.L_x_593:
        /* <DEDUP_REMOVED lines=20> */
.L_x_596:
[----:B------:R-:W-:Y:S05]  /*13b30*/  BSYNC B0 ;  /* 0x0000000000007941 */ /* 0x000fea0003800000 */
.L_x_595:
        /* <DEDUP_REMOVED lines=20> */
.L_x_563:
        /* <DEDUP_REMOVED lines=20> */
[----:B------:R-:W-:-:S02]  /*13dc0*/  @UP3 UIMAD UR7, UR9, UR7, UR19 ;  /* 0x00000007090732a4 */ /* 0x000fc4000f8e0213 */
[----:B------:R-:W-:Y:S02]  /*13dd0*/  USHF.R.S32.HI UR19, URZ, 0x1f, UR14 ;  /* 0x0000001f3f137899 */ /* 0x000fe4000801140e */
[----:B------:R-:W-:Y:S02]  /*13de0*/  @UP3 UMOV UR23, UR18 ;  /* 0x0000001200173c82 */ /* 0x000fe40008000000 */
[----:B------:R-:W-:Y:S02]  /*13df0*/  UISETP.EQ.AND UP4, UPT, UR20, URZ, UP4 ;  /* 0x0000003f1400728c */ /* 0x000fe4000a782270 */
[----:B------:R-:W-:Y:S02]  /*13e00*/  @!UP2 UISETP.NE.AND UP1, UPT, UR21, URZ, UPT ;  /* 0x0000003f1500a28c */ /* 0x000fe4000bf25270 */
[----:B------:R-:W-:Y:S02]  /*13e10*/  ULDC UR12, c[0x0][0x214] ;  /* 0x00008500000c7ab9 */ /* 0x000fe40000000800 */
[----:B------:R-:W-:-:S02]  /*13e20*/  @UP2 ULDC UR18, c[0x0][0x210] ;  /* 0x0000840000122ab9 */ /* 0x000fc40000000800 */
[----:B------:R-:W-:Y:S02]  /*13e30*/  @!UP3 UIMAD.WIDE.U32 UR24, UR15, UR4, URZ ;  /* 0x000000040f18b2a5 */ /* 0x000fe4000f8e003f */
[----:B------:R-:W-:Y:S02]  /*13e40*/  ULDC UR8, c[0x0][0x234] ;  /* 0x00008d0000087ab9 */ /* 0x000fe40000000800 */
[----:B------:R-:W-:Y:S02]  /*13e50*/  @!UP3 UIMAD UR22, UR15, UR5, UR22 ;  /* 0x000000050f16b2a4 */ /* 0x000fe4000f8e0216 */
[----:B------:R-:W-:Y:S02]  /*13e60*/  @UP2 UIMAD UR18, UR18, UR12, URZ ;  /* 0x0000000c121222a4 */ /* 0x000fe4000f8e023f */
[----:B------:R-:W-:Y:S02]  /*13e70*/  ULDC.64 UR4, c[0x0][0x1f0] ;  /* 0x00007c0000047ab9 */ /* 0x000fe40000000a00 */
[----:B------:R-:W-:-:S02]  /*13e80*/  UISETP.NE.OR UP0, UPT, UR9, -0x1, !UP4 ;  /* 0xffffffff0900788c */ /* 0x000fc4000e705670 */
        /* <DEDUP_REMOVED lines=9> */
[----:B------:R-:W-:Y:S02]  /*13f20*/  UIMAD UR19, UR15, UR19, URZ ;  /* 0x000000130f1372a4 */ /* 0x000fe4000f8e023f */
[----:B------:R-:W-:Y:S01]  /*13f30*/  @!UP0 UIMAD UR9, UR15, UR12, URZ ;  /* 0x0000000c0f0982a4 */ /* 0x000fe2000f8e023f */
[----:B------:R-:W-:Y:S01]  /*13f40*/  LEA.HI.X.SX32 R5, R6, UR7, 0x1, P0 ;  /* 0x0000000706057c11 */ /* 0x000fe200080f0eff */
[----:B------:R-:W-:Y:S01]  /*13f50*/  @UP2 ULDC UR26, c[0x0][0x210] ;  /* 0x00008400001a2ab9 */ /* 0x000fe20000000800 */
[----:B------:R-:W-:Y:S01]  /*13f60*/  ISETP.GE.AND P0, PT, R12, UR13, PT ;  /* 0x0000000d0c007c0c */ /* 0x000fe2000bf06270 */
[----:B------:R-:W-:-:S02]  /*13f70*/  USEL UR19, UR19, URZ, !UP4 ;  /* 0x0000003f13137287 */ /* 0x000fc4000e000000 */
[----:B------:R-:W-:Y:S01]  /*13f80*/  @!UP2 UMOV UR26, 0x1 ;  /* 0x00000001001aa882 */ /* 0x000fe20000000000 */
[----:B-1----:R-:W-:Y:S01]  /*13f90*/  IMAD.WIDE.U32 R10, R10, c[0x0][0x1f0], R4 ;  /* 0x00007c000a0a7a25 */ /* 0x002fe200078e0004 */
[----:B------:R-:W-:Y:S01]  /*13fa0*/  UIMAD UR11, UR11, UR26, URZ ;  /* 0x0000001a0b0b72a4 */ /* 0x000fe2000f8e023f */
[C---:B------:R-:W-:Y:S01]  /*13fb0*/  IADD3 R5, R6.reuse, 0x20, RZ ;  /* 0x0000002006057810 */ /* 0x040fe20007ffe0ff */
[----:B------:R-:W-:Y:S01]  /*13fc0*/  UIMAD UR18, UR14, UR18, UR19 ;  /* 0x000000120e1272a4 */ /* 0x000fe2000f8e0213 */
[----:B------:R-:W-:Y:S01]  /*13fd0*/  IADD3 R4, R6, 0x40, RZ ;  /* 0x0000004006047810 */ /* 0x000fe20007ffe0ff */
[----:B------:R-:W-:Y:S02]  /*13fe0*/  @!UP4 UMOV UR20, URZ ;  /* 0x0000003f0014cc82 */ /* 0x000fe40008000000 */
[----:B------:R-:W-:Y:S02]  /*13ff0*/  @UP4 UMOV UR20, UR9 ;  /* 0x0000000900144c82 */ /* 0x000fe40008000000 */
[----:B------:R-:W-:-:S02]  /*14000*/  UIMAD UR4, UR14, UR5, UR4 ;  /* 0x000000050e0472a4 */ /* 0x000fc4000f8e0204 */
        /* <DEDUP_REMOVED lines=21> */
.L_x_598:
[----:B------:R-:W-:Y:S05]  /*14160*/  BSYNC B0 ;  /* 0x0000000000007941 */ /* 0x000fea0003800000 */
.L_x_597:
        /* <DEDUP_REMOVED lines=20> */
.L_x_600:
[----:B------:R-:W-:Y:S05]  /*142b0*/  BSYNC B0 ;  /* 0x0000000000007941 */ /* 0x000fea0003800000 */
.L_x_599:
        /* <DEDUP_REMOVED lines=20> */
.L_x_602:
[----:B------:R-:W-:Y:S05]  /*14400*/  BSYNC B0 ;  /* 0x0000000000007941 */ /* 0x000fea0003800000 */
.L_x_601:
        /* <DEDUP_REMOVED lines=19> */
.L_x_604:
[----:B------:R-:W-:Y:S05]  /*14540*/  BSYNC B0 ;  /* 0x0000000000007941 */ /* 0x000fea0003800000 */
.L_x_603:
        /* <DEDUP_REMOVED lines=35> */
.L_x_605:
        /* <DEDUP_REMOVED lines=16> */
.L_x_1041:


//--------------------- .text._ZN5flash16flash_fwd_kernelI23Flash_fwd_kernel_traitsILi96ELi128ELi64ELi4ELb0ELb0EN7cutlass6half_tE19Flash_kernel_traitsILi96ELi128ELi64ELi4ES3_EELb0ELb0ELb0ELb1ELb0ELb0ELb1ELb0EEEvNS_16Flash_fwd_paramsE --------------------------
	.section	.text._ZN5flash16flash_fwd_kernelI23Flash_fwd_kernel_traitsILi96ELi128ELi64ELi4ELb0ELb0EN7cutlass6half_tE19Flash_kernel_traitsILi96ELi128ELi64ELi4ES3_EELb0ELb0ELb0ELb1ELb0ELb0ELb1ELb0EEEvNS_16Flash_fwd_paramsE,"ax",@progbits
	.sectioninfo	@"SHI_REGISTERS=255"
	.align	128
        .global         _ZN5flash16flash_fwd_kernelI23Flash_fwd_kernel_traitsILi96ELi128ELi64ELi4ELb0ELb0EN7cutlass6half_tE19Flash_kernel_traitsILi96ELi128ELi64ELi4ES3_EELb0ELb0ELb0ELb1ELb0ELb0ELb1ELb0EEEvNS_16Flash_fwd_paramsE
        .type           _ZN5flash16flash_fwd_kernelI23Flash_fwd_kernel_traitsILi96ELi128ELi64ELi4ELb0ELb0EN7cutlass6half_tE19Flash_kernel_traitsILi96ELi128ELi64ELi4ES3_EELb0ELb0ELb0ELb1ELb0ELb0ELb1ELb0EEEvNS_16Flash_fwd_paramsE,@function
        .size           _ZN5flash16flash_fwd_kernelI23Flash_fwd_kernel_traitsILi96ELi128ELi64ELi4ELb0ELb0EN7cutlass6half_tE19Flash_kernel_traitsILi96ELi128ELi64ELi4ES3_EELb0ELb0ELb0ELb1ELb0ELb0ELb1ELb0EEEvNS_16Flash_fwd_paramsE,(.L_x_1042 - _ZN5flash16flash_fwd_kernelI23Flash_fwd_kernel_traitsILi96ELi128ELi64ELi4ELb0ELb0EN7cutlass6half_tE19Flash_kernel_traitsILi96ELi128ELi64ELi4ES3_EELb0ELb0ELb0ELb1ELb0ELb0ELb1ELb0EEEvNS_16Flash_fwd_paramsE)
        .other          _ZN5flash16flash_fwd_kernelI23Flash_fwd_kernel_traitsILi96ELi128ELi64ELi4ELb0ELb0EN7cutlass6half_tE19Flash_kernel_traitsILi96ELi128ELi64ELi4ES3_EELb0ELb0ELb0ELb1ELb0ELb0ELb1ELb0EEEvNS_16Flash_fwd_paramsE,@"STO_CUDA_ENTRY STV_DEFAULT"
_ZN5flash16flash_fwd_kernelI23Flash_fwd_kernel_traitsILi96ELi128ELi64ELi4ELb0ELb0EN7cutlass6half_tE19Flash_kernel_traitsILi96ELi128ELi64ELi4ES3_EELb0ELb0ELb0ELb1ELb0ELb0ELb1ELb0EEEvNS_16Flash_fwd_paramsE:
.text._ZN5flash16flash_fwd_kernelI23Flash_fwd_kernel_traitsILi96ELi128ELi64ELi4ELb0ELb0EN7cutlass6half_tE19Flash_kernel_traitsILi96ELi128ELi64ELi4ES3_EELb0ELb0ELb0ELb1ELb0ELb0ELb1ELb0EEEvNS_16Flash_fwd_paramsE:
        /* <DEDUP_REMOVED lines=36> */
.L_x_606:
[----:B-1----:R-:W-:Y:S02]  /*0240*/  MOV R0, c[0x0][0x218] ;  /* 0x0000860000007a02 */ /* 0x002fe40000000f00 */
.L_x_607:
        /* <DEDUP_REMOVED lines=42> */
.L_x_609:
        /* <DEDUP_REMOVED lines=41> */
.L_x_610:
[----:B------:R-:W-:Y:S01]  /*0780*/  SHF.R.S32.HI R4, RZ, 0x1f, R241 ;  /* 0x0000001fff047819 */ /* 0x000fe200000114f1 */
[----:B------:R-:W-:Y:S01]  /*0790*/  IMAD.IADD R29, R205, 0x1, -R27 ;  /* 0x00000001cd1d7824 */ /* 0x000fe200078e0a1b */
[----:B------:R-:W-:Y:S02]  /*07a0*/  BSSY B0, `(.L_x_611) ;  /* 0x000006d000007945 */ /* 0x000fe40003800000 */
[CC--:B------:R-:W-:Y:S02]  /*07b0*/  LEA.HI R3, R4.reuse, R241.reuse, RZ, 0x2 ;  /* 0x000000f104037211 */ /* 0x0c0fe400078f10ff */
[----:B------:R-:W-:Y:S02]  /*07c0*/  LEA.HI R25, R4, R241, RZ, 0x3 ;  /* 0x000000f104197211 */ /* 0x000fe400078f18ff */
        /* <DEDUP_REMOVED lines=26> */
[----:B------:R1:W-:Y:S01]  /*0970*/  STL.64 [R1+0x38], R32 ;  /* 0x0000382001007387 */ /* 0x0003e20000100a00 */
[----:B------:R-:W-:Y:S02]  /*0980*/  IADD3 R244, R246, 0x40, RZ ;  /* 0x00000040f6f47810 */ /* 0x000fe40007ffe0ff */
[----:B------:R-:W-:Y:S01]  /*0990*/  IMAD R7, R32, c[0x0][0x19c], R0 ;  /* 0x0000670020077a24 */ /* 0x000fe200078e0200 */
[----:B------:R-:W-:Y:S01]  /*09a0*/  IADD3 R4, P0, R13, R4, RZ ;  /* 0x000000040d047210 */ /* 0x000fe20007f1e0ff */
[----:B------:R-:W-:Y:S01]  /*09b0*/  IMAD.WIDE R38, R9, 0x80, R32 ;  /* 0x0000008009267825 */ /* 0x000fe200078e0220 */
[--C-:B------:R-:W-:Y:S01]  /*09c0*/  SHF.R.S32.HI R6, RZ, 0x1, R21.reuse ;  /* 0x00000001ff067819 */ /* 0x100fe20000011415 */
[----:B------:R1:W-:Y:S01]  /*09d0*/  STL.64 [R1+0x18], R246 ;  /* 0x000018f601007387 */ /* 0x0003e20000100a00 */
[----:B------:R-:W-:Y:S01]  /*09e0*/  SHF.R.S32.HI R9, RZ, 0x1f, R21 ;  /* 0x0000001fff097819 */ /* 0x000fe20000011415 */
[----:B------:R-:W-:Y:S01]  /*09f0*/  IMAD R10, R33, c[0x0][0x1a0], RZ ;  /* 0x00006800210a7a24 */ /* 0x000fe200078e02ff */
[----:B------:R-:W-:Y:S01]  /*0a00*/  IADD3.X R5, R14, R5, R7, P0, !PT ;  /* 0x000000050e057210 */ /* 0x000fe200007fe407 */
[C---:B------:R-:W-:Y:S01]  /*0a10*/  IMAD.WIDE.U32 R2, R32.reuse, c[0x0][0x1a0], R246 ;  /* 0x0000680020027a25 */ /* 0x040fe200078e00f6 */
[----:B------:R-:W-:Y:S01]  /*0a20*/  SHF.R.S32.HI R0, RZ, 0x1f, R8 ;  /* 0x0000001fff007819 */ /* 0x000fe20000011408 */
[----:B------:R1:W-:Y:S01]  /*0a30*/  STL.64 [R1+0x40], R38 ;  /* 0x0000402601007387 */ /* 0x0003e20000100a00 */
[----:B------:R-:W-:Y:S01]  /*0a40*/  LEA.HI R9, R9, R6, RZ, 0x2 ;  /* 0x0000000609097211 */ /* 0x000fe200078f10ff */
[----:B------:R-:W-:Y:S01]  /*0a50*/  IMAD R7, R32, c[0x0][0x1a4], R10 ;  /* 0x0000690020077a24 */ /* 0x000fe200078e020a */
[----:B------:R-:W-:Y:S01]  /*0a60*/  IADD3 R2, P0, R11, R2, RZ ;  /* 0x000000020b027210 */ /* 0x000fe20007f1e0ff */
[----:B------:R-:W-:Y:S01]  /*0a70*/  IMAD.WIDE.U32 R34, R8, c[0x0][0x1b0], R4 ;  /* 0x00006c0008227a25 */ /* 0x000fe200078e0004 */
[----:B------:R-:W-:-:S02]  /*0a80*/  LOP3.LUT R10, R9, 0xfffffffc, RZ, 0xc0, !PT ;  /* 0xfffffffc090a7812 */ /* 0x000fc400078ec0ff */
[----:B------:R-:W-:Y:S01]  /*0a90*/  IADD3.X R3, R12, R3, R7, P0, !PT ;  /* 0x000000030c037210 */ /* 0x000fe200007fe407 */
[C---:B------:R-:W-:Y:S01]  /*0aa0*/  IMAD R9, R0.reuse, c[0x0][0x1b0], RZ ;  /* 0x00006c0000097a24 */ /* 0x040fe200078e02ff */
[----:B------:R1:W-:Y:S01]  /*0ab0*/  STL.64 [R1+0x30], R34 ;  /* 0x0000302201007387 */ /* 0x0003e20000100a00 */
[----:B------:R-:W-:Y:S01]  /*0ac0*/  IMAD R0, R0, c[0x0][0x1b8], RZ ;  /* 0x00006e0000007a24 */ /* 0x000fe200078e02ff */
[----:B------:R-:W-:Y:S01]  /*0ad0*/  LOP3.LUT R4, R20, 0xffffffe0, RZ, 0xc0, !PT ;  /* 0xffffffe014047812 */ /* 0x000fe200078ec0ff */
[----:B------:R-:W-:Y:S02]  /*0ae0*/  IMAD.IADD R22, R6, 0x1, -R10 ;  /* 0x0000000106167824 */ /* 0x000fe400078e0a0a */
[C---:B------:R-:W-:Y:S02]  /*0af0*/  IMAD R6, R8.reuse, c[0x0][0x1bc], R0 ;  /* 0x00006f0008067a24 */ /* 0x040fe400078e0200 */
[----:B------:R-:W-:Y:S01]  /*0b00*/  IMAD.WIDE.U32 R30, R8, c[0x0][0x1b8], R2 ;  /* 0x00006e00081e7a25 */ /* 0x000fe200078e0002 */
[----:B------:R-:W-:-:S02]  /*0b10*/  IADD3 R2, P0, R246, R15, RZ ;  /* 0x0000000ff6027210 */ /* 0x000fc40007f1e0ff */
[----:B------:R-:W-:Y:S01]  /*0b20*/  LOP3.LUT P1, RZ, R22, 0x2, RZ, 0xc0, !PT ;  /* 0x0000000216ff7812 */ /* 0x000fe2000782c0ff */
[----:B------:R-:W-:Y:S01]  /*0b30*/  IMAD R9, R8, c[0x0][0x1b4], R9 ;  /* 0x00006d0008097a24 */ /* 0x000fe200078e0209 */
[----:B------:R1:W-:Y:S01]  /*0b40*/  STL.64 [R1+0x28], R30 ;  /* 0x0000281e01007387 */ /* 0x0003e20000100a00 */
[----:B------:R-:W-:Y:S02]  /*0b50*/  IMAD.IADD R28, R31, 0x1, R6 ;  /* 0x000000011f1c7824 */ /* 0x000fe400078e0206 */
[----:B------:R-:W-:Y:S01]  /*0b60*/  IMAD.IADD R37, R35, 0x1, R9 ;  /* 0x0000000123257824 */ /* 0x000fe200078e0209 */
[----:B------:R1:W-:Y:S01]  /*0b70*/  STL [R1+0x58], R29 ;  /* 0x0000581d01007387 */ /* 0x0003e20000100800 */
[----:B------:R-:W-:Y:S01]  /*0b80*/  IMAD.X R3, R247, 0x1, R17, P0 ;  /* 0x00000001f7037824 */ /* 0x000fe200000e0611 */
[----:B------:R-:W-:Y:S01]  /*0b90*/  ISETP.GE.AND P0, PT, R32, R29, PT ;  /* 0x0000001d2000720c */ /* 0x000fe20003f06270 */
[----:B------:R-:W-:Y:S01]  /*0ba0*/  IMAD R0, R19, c[0x0][0x1a8], RZ ;  /* 0x00006a0013007a24 */ /* 0x000fe200078e02ff */
[----:B------:R1:W-:Y:S01]  /*0bb0*/  STL [R1+0x50], R245 ;  /* 0x000050f501007387 */ /* 0x0003e20000100800 */
[----:B------:R-:W-:-:S02]  /*0bc0*/  IMAD.MOV.U32 R5, RZ, RZ, 0x10 ;  /* 0x00000010ff057424 */ /* 0x000fc400078e00ff */
[C---:B------:R-:W-:Y:S01]  /*0bd0*/  IMAD R0, R18.reuse, c[0x0][0x1ac], R0 ;  /* 0x00006b0012007a24 */ /* 0x040fe200078e0200 */
[----:B------:R1:W-:Y:S01]  /*0be0*/  STL [R1+0x54], R244 ;  /* 0x000054f401007387 */ /* 0x0003e20000100800 */
[----:B------:R-:W-:-:S03]  /*0bf0*/  IMAD.WIDE.U32 R12, R18, c[0x0][0x1a8], R2 ;  /* 0x00006a00120c7a25 */ /* 0x000fc600078e0002 */
[----:B------:R1:W-:Y:S01]  /*0c00*/  STL [R1+0x48], R28 ;  /* 0x0000481c01007387 */ /* 0x0003e20000100800 */
[----:B------:R-:W-:Y:S01]  /*0c10*/  IMAD.IADD R14, R241, 0x1, -R4 ;  /* 0x00000001f10e7824 */ /* 0x000fe200078e0a04 */
[----:B------:R-:W-:Y:S01]  /*0c20*/  SEL R4, R5, 0xfffffff0, !P1 ;  /* 0xfffffff005047807 */ /* 0x000fe20004800000 */
        /* <DEDUP_REMOVED lines=36> */
.L_x_612:
[----:B------:R-:W-:Y:S05]  /*0e70*/  BSYNC B0 ;  /* 0x0000000000007941 */ /* 0x000fea0003800000 */
.L_x_611:
[----:B------:R-:W-:Y:S01]  /*0e80*/  IADD3 R15, R32, 0x20, RZ ;  /* 0x00000020200f7810 */ /* 0x000fe20007ffe0ff */
[----:B------:R-:W-:Y:S03]  /*0e90*/  BSSY B0, `(.L_x_613) ;  /* 0x0000025000007945 */ /* 0x000fe60003800000 */
[----:B------:R-:W-:Y:S01]  /*0ea0*/  ISETP.GE.AND P0, PT, R15, R29, PT ;  /* 0x0000001d0f00720c */ /* 0x000fe20003f06270 */
[----:B------:R3:W-:-:S12]  /*0eb0*/  STL [R1+0x5c], R15 ;  /* 0x00005c0f01007387 */ /* 0x0007d80000100800 */
        /* <DEDUP_REMOVED lines=34> */
.L_x_614:
[----:B------:R-:W-:Y:S05]  /*10e0*/  BSYNC B0 ;  /* 0x0000000000007941 */ /* 0x000fea0003800000 */
.L_x_613:
        /* <DEDUP_REMOVED lines=10> */
[----:B----4-:R-:W-:Y:S01]  /*1190*/  IMAD.X R0, RZ, RZ, R39, P0 ;  /* 0x000000ffff007224 */ /* 0x010fe200000e0627 */
        /* <DEDUP_REMOVED lines=27> */
.L_x_616:
[----:B------:R-:W-:Y:S05]  /*1350*/  BSYNC B0 ;  /* 0x0000000000007941 */ /* 0x000fea0003800000 */
.L_x_615:
[----:B--2---:R-:W-:Y:S01]  /*1360*/  IADD3 R2, R32, 0x60, RZ ;  /* 0x0000006020027810 */ /* 0x004fe20007ffe0ff */
[----:B------:R-:W-:Y:S01]  /*1370*/  UMOV UR7, 0x6 ;  /* 0x0000000600077882 */ /* 0x000fe20000000000 */
[----:B----4-:R-:W-:Y:S01]  /*1380*/  IADD3 R0, R101, 0x3f, RZ ;  /* 0x0000003f65007810 */ /* 0x010fe20007ffe0ff */
[----:B------:R-:W-:Y:S01]  /*1390*/  ULDC.64 UR4, c[0x0][0x198] ;  /* 0x0000660000047ab9 */ /* 0x000fe20000000a00 */
[----:B------:R-:W-:Y:S01]  /*13a0*/  ISETP.GE.AND P0, PT, R2, R29, PT ;  /* 0x0000001d0200720c */ /* 0x000fe20003f06270 */
[----:B------:R2:W-:Y:S01]  /*13b0*/  STL [R1+0x64], R2 ;  /* 0x0000640201007387 */ /* 0x0005e20000100800 */
[----:B------:R-:W-:Y:S01]  /*13c0*/  USHF.L.U64.HI UR7, UR4, UR7, UR5 ;  /* 0x0000000704077299 */ /* 0x000fe20008010205 */
[----:B------:R-:W-:Y:S01]  /*13d0*/  BSSY B0, `(.L_x_617) ;  /* 0x0000026000007945 */ /* 0x000fe20003800000 */
[----:B------:R-:W-:Y:S01]  /*13e0*/  USHF.L.U32 UR8, UR4, 0x6, URZ ;  /* 0x0000000604087899 */ /* 0x000fe2000800063f */
[----:B--2---:R-:W-:-:S04]  /*13f0*/  SHF.R.S32.HI R2, RZ, 0x1f, R0 ;  /* 0x0000001fff027819 */ /* 0x004fc80000011400 */
        /* <DEDUP_REMOVED lines=35> */
.L_x_618:
[----:B------:R-:W-:Y:S05]  /*1630*/  BSYNC B0 ;  /* 0x0000000000007941 */ /* 0x000fea0003800000 */
.L_x_617:
        /* <DEDUP_REMOVED lines=41> */
.L_x_620:
[----:B------:R-:W-:Y:S05]  /*18d0*/  BSYNC B0 ;  /* 0x0000000000007941 */ /* 0x000fea0003800000 */
.L_x_619:
        /* <DEDUP_REMOVED lines=34> */
.L_x_622:
[----:B------:R-:W-:Y:S05]  /*1b00*/  BSYNC B0 ;  /* 0x0000000000007941 */ /* 0x000fea0003800000 */
.L_x_621:
        /* <DEDUP_REMOVED lines=11> */
[----:B------:R2:W5:Y:S04]  /*1bc0*/  @P2 LDG.E R6, [R6.64] ;  /* 0x0000000a06062981 */ /* 0x000568000c1e1900 */
        /* <DEDUP_REMOVED lines=10> */
[----:B--2---:R-:W5:Y:S01]  /*1c70*/  @P2 MUFU.RCP R7, c[0x0][0x238] ;  /* 0x00008e0000072b08 */ /* 0x004f620000001000 */
[----:B------:R2:W-:Y:S04]  /*1c80*/  @P1 STS [R230+0x9000], RZ ;  /* 0x009000ffe6001388 */ /* 0x0005e80000000800 */
[----:B------:R2:W-:Y:S04]  /*1c90*/  @P1 STS [R230+0x9004], RZ ;  /* 0x009004ffe6001388 */ /* 0x0005e80000000800 */
[----:B------:R2:W-:Y:S04]  /*1ca0*/  @P1 STS.64 [R230+0x9008], RZ ;  /* 0x009008ffe6001388 */ /* 0x0005e80000000a00 */
[----:B------:R2:W-:Y:S04]  /*1cb0*/  @P1 STS.128 [R230+0xa000], RZ ;  /* 0x00a000ffe6001388 */ /* 0x0005e80000000c00 */
[----:B------:R2:W-:Y:S01]  /*1cc0*/  @P1 STS.128 [R230+0xb000], RZ ;  /* 0x00b000ffe6001388 */ /* 0x0005e20000000c00 */
[----:B-----5:R-:W-:Y:S01]  /*1cd0*/  @P2 FMUL.FTZ R100, R6, R7 ;  /* 0x0000000706642220 */ /* 0x020fe20000410000 */
        /* <DEDUP_REMOVED lines=28> */
.L_x_624:
[----:B--2---:R-:W-:Y:S05]  /*1ea0*/  BSYNC B0 ;  /* 0x0000000000007941 */ /* 0x004fea0003800000 */
.L_x_623:
        /* <DEDUP_REMOVED lines=36> */
.L_x_626:
[----:B------:R-:W-:Y:S05]  /*20f0*/  BSYNC B0 ;  /* 0x0000000000007941 */ /* 0x000fea0003800000 */
.L_x_625:
[----:B------:R-:W-:Y:S01]  /*2100*/  SHF.R.S32.HI R0, RZ, 0x1f, R14 ;  /* 0x0000001fff007819 */ /* 0x000fe2000001140e */
[----:B------:R-:W-:Y:S01]  /*2110*/  IMAD.SHL.U32 R102, R241, 0x2, RZ ;  /* 0x00000002f1667824 */ /* 0x000fe200078e00ff */
[----:B------:R-:W-:Y:S01]  /*2120*/  LOP3.LUT R5, R25, 0xfffffff8, RZ, 0xc0, !PT ;  /* 0xfffffff819057812 */ /* 0x000fe200078ec0ff */
[----:B------:R-:W0:Y:S01]  /*2130*/  LDGDEPBAR ;  /* 0x00000000000079af */ /* 0x000e220000000000 */
[----:B------:R-:W-:Y:S02]  /*2140*/  LEA.HI R0, R0, R14, RZ, 0x2 ;  /* 0x0000000e00007211 */ /* 0x000fe400078f10ff */
[----:B------:R-:W-:Y:S02]  /*2150*/  LOP3.LUT R102, R102, 0x6, RZ, 0xc0, !PT ;  /* 0x0000000666667812 */ /* 0x000fe400078ec0ff */
[----:B--2---:R-:W-:Y:S02]  /*2160*/  SHF.R.S32.HI R2, RZ, 0x2, R0 ;  /* 0x00000002ff027819 */ /* 0x004fe40000011400 */
[----:B------:R-:W-:-:S02]  /*2170*/  LEA R102, R10, R102, 0x6 ;  /* 0x000000660a667211 */ /* 0x000fc400078e30ff */
[----:B------:R-:W-:Y:S01]  /*2180*/  SHF.R.S32.HI R9, RZ, 0x4, R23 ;  /* 0x00000004ff097819 */ /* 0x000fe20000011417 */
[----:B------:R-:W-:Y:S01]  /*2190*/  IMAD R0, R103, 0x10, R2 ;  /* 0x0000001067007824 */ /* 0x000fe200078e0202 */
[----:B------:R2:W-:Y:S01]  /*21a0*/  STL [R1+0x60], R2 ;  /* 0x0000600201007387 */ /* 0x0005e20000100800 */
[----:B------:R-:W-:Y:S02]  /*21b0*/  IADD3 R144, R102, 0x1, RZ ;  /* 0x0000000166907810 */ /* 0x000fe40007ffe0ff */
[----:B------:R-:W-:Y:S01]  /*21c0*/  IMAD.IADD R3, R27, 0x1, R0 ;  /* 0x000000011b037824 */ /* 0x000fe200078e0200 */
[----:B------:R-:W-:Y:S02]  /*21d0*/  SHF.R.S32.HI R0, RZ, 0x1f, R16 ;  /* 0x0000001fff007819 */ /* 0x000fe40000011410 */
[----:B------:R-:W-:Y:S02]  /*21e0*/  LEA.HI R8, R23, R9, RZ, 0x1 ;  /* 0x0000000917087211 */ /* 0x000fe400078f08ff */
[----:B------:R5:W-:Y:S01]  /*21f0*/  STL [R1], R3 ;  /* 0x0000000301007387 */ /* 0x000be20000100800 */
[----:B------:R-:W-:Y:S01]  /*2200*/  LEA.HI R11, R0, R16, RZ, 0x3 ;  /* 0x00000010000b7211 */ /* 0x000fe200078f18ff */
[----:B------:R-:W-:Y:S01]  /*2210*/  IMAD.IADD R0, R241, 0x1, -R5 ;  /* 0x00000001f1007824 */ /* 0x000fe200078e0a05 */
[----:B------:R-:W-:-:S02]  /*2220*/  LOP3.LUT R8, R8, 0xfffffffe, RZ, 0xc0, !PT ;  /* 0xfffffffe08087812 */ /* 0x000fc400078ec0ff */
[----:B------:R-:W-:Y:S02]  /*2230*/  IADD3 R142, R102, 0x8, RZ ;  /* 0x00000008668e7810 */ /* 0x000fe40007ffe0ff */
[----:B------:R-:W-:Y:S01]  /*2240*/  LEA.HI R10, R0, R0, RZ, 0x1 ;  /* 0x00000000000a7211 */ /* 0x000fe200078f08ff */
[----:B------:R-:W-:Y:S01]  /*2250*/  IMAD.IADD R8, R9, 0x1, -R8 ;  /* 0x0000000109087824 */ /* 0x000fe200078e0a08 */
[----:B------:R-:W-:Y:S02]  /*2260*/  IADD3 R135, R102, 0x10, RZ ;  /* 0x0000001066877810 */ /* 0x000fe40007ffe0ff */
[----:B------:R-:W-:Y:S02]  /*2270*/  LOP3.LUT R7, R10, 0x3fffffe, RZ, 0xc0, !PT ;  /* 0x03fffffe0a077812 */ /* 0x000fe400078ec0ff */
[C---:B------:R-:W-:Y:S02]  /*2280*/  IADD3 R140, R102.reuse, 0x9, RZ ;  /* 0x00000009668c7810 */ /* 0x040fe40007ffe0ff */
[----:B------:R-:W-:Y:S01]  /*2290*/  IADD3 R133, R102, 0x11, RZ ;  /* 0x0000001166857810 */ /* 0x000fe20007ffe0ff */
[----:B------:R-:W-:Y:S01]  /*22a0*/  IMAD.IADD R9, R0, 0x1, -R7 ;  /* 0x0000000100097824 */ /* 0x000fe200078e0a07 */
[----:B--2---:R-:W-:-:S02]  /*22b0*/  LOP3.LUT R2, R21, 0x7fffffe, RZ, 0xc0, !PT ;  /* 0x07fffffe15027812 */ /* 0x004fc400078ec0ff */
[----:B------:R-:W-:Y:S01]  /*22c0*/  SHF.R.S32.HI R32, RZ, 0x1, R10 ;  /* 0x00000001ff207819 */ /* 0x000fe2000001140a */
[----:B------:R-:W-:Y:S01]  /*22d0*/  IMAD R9, R8, 0x8, R9 ;  /* 0x0000000808097824 */ /* 0x000fe200078e0209 */
[----:B------:R-:W-:Y:S01]  /*22e0*/  IADD3 R132, R102, 0x18, RZ ;  /* 0x0000001866847810 */ /* 0x000fe20007ffe0ff */
[----:B------:R-:W-:Y:S01]  /*22f0*/  IMAD.IADD R163, R16, 0x1, -R2 ;  /* 0x0000000110a37824 */ /* 0x000fe200078e0a02 */
[C---:B------:R-:W-:Y:S02]  /*2300*/  IADD3 R134, R102.reuse, 0x19, RZ ;  /* 0x0000001966867810 */ /* 0x040fe40007ffe0ff */
[----:B-----5:R-:W-:Y:S02]  /*2310*/  IADD3 R3, R101, R3, -R205 ;  /* 0x0000000365037210 */ /* 0x020fe40007ffe8cd */
[C---:B------:R-:W-:Y:S02]  /*2320*/  IADD3 R141, R102.reuse, 0x20, RZ ;  /* 0x00000020668d7810 */ /* 0x040fe40007ffe0ff */
[C---:B------:R-:W-:Y:S01]  /*2330*/  IADD3 R6, R3.reuse, -R144, RZ ;  /* 0x8000009003067210 */ /* 0x040fe20007ffe0ff */
[----:B------:R-:W-:Y:S01]  /*2340*/  IMAD.IADD R2, R3, 0x1, -R102 ;  /* 0x0000000103027824 */ /* 0x000fe200078e0a66 */
[----:B------:R-:W-:-:S02]  /*2350*/  IADD3 R143, R102, 0x21, RZ ;  /* 0x00000021668f7810 */ /* 0x000fc40007ffe0ff */
[C---:B------:R-:W-:Y:S02]  /*2360*/  IADD3 R145, R102.reuse, 0x28, RZ ;  /* 0x0000002866917810 */ /* 0x040fe40007ffe0ff */
[----:B------:R-:W-:Y:S02]  /*2370*/  IABS R2, R2 ;  /* 0x0000000200027213 */ /* 0x000fe40000000000 */
[C---:B------:R-:W-:Y:S02]  /*2380*/  IADD3 R147, R102.reuse, 0x29, RZ ;  /* 0x0000002966937810 */ /* 0x040fe40007ffe0ff */
[C---:B------:R-:W-:Y:S01]  /*2390*/  IADD3 R148, R102.reuse, 0x30, RZ ;  /* 0x0000003066947810 */ /* 0x040fe20007ffe0ff */
[----:B------:R-:W-:Y:S01]  /*23a0*/  IMAD.MOV.U32 R5, RZ, RZ, R2 ;  /* 0x000000ffff057224 */ /* 0x000fe200078e0002 */
[----:B------:R-:W-:Y:S02]  /*23b0*/  IABS R2, R6 ;  /* 0x0000000600027213 */ /* 0x000fe40000000000 */
[C---:B------:R-:W-:Y:S01]  /*23c0*/  IADD3 R149, R102.reuse, 0x31, RZ ;  /* 0x0000003166957810 */ /* 0x040fe20007ffe0ff */
[----:B------:R2:W-:Y:S01]  /*23d0*/  I2F R219, R5 ;  /* 0x0000000500db7306 */ /* 0x0005e20000201400 */
[C---:B------:R-:W-:Y:S01]  /*23e0*/  IADD3 R150, R102.reuse, 0x38, RZ ;  /* 0x0000003866967810 */ /* 0x040fe20007ffe0ff */
[----:B------:R-:W-:Y:S01]  /*23f0*/  IMAD.MOV.U32 R0, RZ, RZ, R2 ;  /* 0x000000ffff007224 */ /* 0x000fe200078e0002 */
[----:B------:R-:W-:Y:S01]  /*2400*/  IADD3 R151, R102, 0x39, RZ ;  /* 0x0000003966977810 */ /* 0x000fe20007ffe0ff */
[----:B------:R-:W-:Y:S01]  /*2410*/  IMAD.SHL.U32 R2, R22, 0x40, RZ ;  /* 0x0000004016027824 */ /* 0x000fe200078e00ff */
[----:B------:R-:W-:-:S02]  /*2420*/  LOP3.LUT P0, RZ, R32, 0x2, RZ, 0xc0, !PT ;  /* 0x0000000220ff7812 */ /* 0x000fc4000780c0ff */
[-C--:B------:R-:W-:Y:S01]  /*2430*/  ISETP.GE.AND P1, PT, R102, R101.reuse, PT ;  /* 0x000000656600720c */ /* 0x080fe20003f26270 */
[----:B------:R5:W-:Y:S01]  /*2440*/  I2F R220, R0 ;  /* 0x0000000000dc7306 */ /* 0x000be20000201400 */
[-C--:B------:R-:W-:Y:S02]  /*2450*/  ISETP.GE.AND P5, PT, R142, R101.reuse, PT ;  /* 0x000000658e00720c */ /* 0x080fe40003fa6270 */
[-C--:B------:R-:W-:Y:S02]  /*2460*/  ISETP.GE.AND P6, PT, R140, R101.reuse, PT ;  /* 0x000000658c00720c */ /* 0x080fe40003fc6270 */
[-C--:B------:R-:W-:Y:S02]  /*2470*/  ISETP.GE.AND P4, PT, R135, R101.reuse, PT ;  /* 0x000000658700720c */ /* 0x080fe40003f86270 */
[----:B------:R-:W-:Y:S02]  /*2480*/  ISETP.GE.AND P3, PT, R133, R101, PT ;  /* 0x000000658500720c */ /* 0x000fe40003f66270 */
[----:B--2---:R-:W-:-:S02]  /*2490*/  IADD3 R5, R3, -R142, RZ ;  /* 0x8000008e03057210 */ /* 0x004fc40007ffe0ff */
[----:B------:R-:W-:Y:S02]  /*24a0*/  ISETP.GE.AND P2, PT, R132, R101, PT ;  /* 0x000000658400720c */ /* 0x000fe40003f46270 */
[----:B------:R-:W-:Y:S01]  /*24b0*/  IABS R6, R5 ;  /* 0x0000000500067213 */ /* 0x000fe20000000000 */
[----:B------:R-:W-:Y:S01]  /*24c0*/  IMAD.SHL.U32 R5, R8, 0x8, RZ ;  /* 0x0000000808057824 */ /* 0x000fe200078e00ff */
[----:B-----5:R-:W-:Y:S02]  /*24d0*/  LOP3.LUT R0, R2, 0xc0, RZ, 0xc0, !PT ;  /* 0x000000c002007812 */ /* 0x020fe400078ec0ff */
[----:B------:R2:W-:Y:S01]  /*24e0*/  I2F R221, R6 ;  /* 0x0000000600dd7306 */ /* 0x0005e20000201400 */
[C---:B------:R-:W-:Y:S02]  /*24f0*/  IADD3 R2, R3.reuse, -R140, RZ ;  /* 0x8000008c03027210 */ /* 0x040fe40007ffe0ff */
[----:B------:R-:W-:Y:S02]  /*2500*/  LOP3.LUT R7, R0, 0x8, R5, 0xf8, !PT ;  /* 0x0000000800077812 */ /* 0x000fe400078ef805 */
[----:B------:R-:W-:Y:S01]  /*2510*/  SHF.R.U32.HI R5, RZ, 0x3, R0 ;  /* 0x00000003ff057819 */ /* 0x000fe20000011600 */
[----:B------:R-:W-:Y:S01]  /*2520*/  IMAD.IADD R0, R3, 0x1, -R135 ;  /* 0x0000000103007824 */ /* 0x000fe200078e0a87 */
[----:B------:R-:W-:-:S02]  /*2530*/  IABS R2, R2 ;  /* 0x0000000200027213 */ /* 0x000fc40000000000 */
[----:B------:R-:W-:Y:S01]  /*2540*/  LOP3.LUT R161, R7, R5, RZ, 0x3c, !PT ;  /* 0x0000000507a17212 */ /* 0x000fe200078e3cff */
[----:B------:R-:W-:Y:S01]  /*2550*/  IMAD.SHL.U32 R7, R24, 0x8, RZ ;  /* 0x0000000818077824 */ /* 0x000fe200078e00ff */
[----:B------:R-:W-:Y:S01]  /*2560*/  IABS R0, R0 ;  /* 0x0000000000007213 */ /* 0x000fe20000000000 */
[----:B------:R5:W-:Y:S01]  /*2570*/  I2F R222, R2 ;  /* 0x0000000200de7306 */ /* 0x000be20000201400 */
[----:B------:R-:W-:Y:S01]  /*2580*/  SHF.L.U32 R5, R11, 0x5, RZ ;  /* 0x000000050b057819 */ /* 0x000fe200000006ff */
[----:B--2---:R-:W-:-:S03]  /*2590*/  IMAD.IADD R6, R3, 0x1, -R132 ;  /* 0x0000000103067824 */ /* 0x004fc600078e0a84 */
[----:B------:R-:W-:-:S03]  /*25a0*/  LOP3.LUT R154, R5, 0xffffff00, RZ, 0xc0, !PT ;  /* 0xffffff00059a7812 */ /* 0x000fc600078ec0ff */
[----:B------:R2:W-:Y:S01]  /*25b0*/  I2F R223, R0 ;  /* 0x0000000000df7306 */ /* 0x0005e20000201400 */
[----:B-----5:R-:W-:-:S05]  /*25c0*/  IMAD.IADD R2, R3, 0x1, -R133 ;  /* 0x0000000103027824 */ /* 0x020fca00078e0a85 */
[----:B------:R-:W-:Y:S01]  /*25d0*/  IABS R2, R2 ;  /* 0x0000000200027213 */ /* 0x000fe20000000000 */
[----:B--2---:R-:W-:-:S03]  /*25e0*/  IMAD.SHL.U32 R0, R32, 0x40, RZ ;  /* 0x0000004020007824 */ /* 0x004fc600078e00ff */
[----:B------:R-:W-:Y:S02]  /*25f0*/  MOV R5, R2 ;  /* 0x0000000200057202 */ /* 0x000fe40000000f00 */
[----:B------:R-:W-:Y:S01]  /*2600*/  IABS R2, R6 ;  /* 0x0000000600027213 */ /* 0x000fe20000000000 */
[----:B------:R-:W-:Y:S01]  /*2610*/  IMAD.IADD R6, R3, 0x1, -R134 ;  /* 0x0000000103067824 */ /* 0x000fe200078e0a86 */
[----:B------:R-:W-:Y:S01]  /*2620*/  LOP3.LUT R0, R0, 0xc0, RZ, 0xc0, !PT ;  /* 0x000000c000007812 */ /* 0x000fe200078ec0ff */
[----:B------:R2:W-:Y:S03]  /*2630*/  I2F R224, R5 ;  /* 0x0000000500e07306 */ /* 0x0005e60000201400 */
[----:B------:R-:W-:Y:S02]  /*2640*/  LOP3.LUT R7, R0, 0x8, R7, 0xf8, !PT ;  /* 0x0000000800077812 */ /* 0x000fe400078ef807 */
[----:B------:R-:W-:-:S02]  /*2650*/  SHF.R.U32.HI R0, RZ, 0x3, R0 ;  /* 0x00000003ff007819 */ /* 0x000fc40000011600 */
[----:B------:R-:W-:Y:S02]  /*2660*/  IABS R6, R6 ;  /* 0x0000000600067213 */ /* 0x000fe40000000000 */
[----:B------:R-:W-:Y:S01]  /*2670*/  LOP3.LUT R7, R7, R0, RZ, 0x3c, !PT ;  /* 0x0000000007077212 */ /* 0x000fe200078e3cff */
[----:B------:R-:W-:Y:S01]  /*2680*/  IMAD.IADD R0, R3, 0x1, -R141 ;  /* 0x0000000103007824 */ /* 0x000fe200078e0a8d */
[----:B------:R5:W-:Y:S01]  /*2690*/  I2F R232, R6 ;  /* 0x0000000600e87306 */ /* 0x000be20000201400 */
[----:B--2---:R-:W-:Y:S02]  /*26a0*/  IMAD.MOV.U32 R5, RZ, RZ, R2 ;  /* 0x000000ffff057224 */ /* 0x004fe400078e0002 */
[----:B------:R-:W-:-:S05]  /*26b0*/  IMAD R2, R103, 0x200, R154 ;  /* 0x0000020067027824 */ /* 0x000fca00078e029a */
[----:B------:R2:W-:Y:S01]  /*26c0*/  I2F R226, R5 ;  /* 0x0000000500e27306 */ /* 0x0005e20000201400 */
[----:B------:R-:W-:Y:S02]  /*26d0*/  LEA R2, R163, R2, 0x5 ;  /* 0x00000002a3027211 */ /* 0x000fe400078e28ff */
[----:B-----5:R-:W-:-:S03]  /*26e0*/  IADD3 R6, R3, -R143, RZ ;  /* 0x8000008f03067210 */ /* 0x020fc60007ffe0ff */
[----:B------:R-:W-:-:S04]  /*26f0*/  IMAD.IADD R2, R161, 0x1, R2 ;  /* 0x00000001a1027824 */ /* 0x000fc800078e0202 */
[----:B------:R-:W-:Y:S02]  /*2700*/  IMAD.SHL.U32 R228, R2, 0x2, RZ ;  /* 0x0000000202e47824 */ /* 0x000fe400078e00ff */
[----:B------:R-:W-:Y:S01]  /*2710*/  IMAD.IADD R2, R3, 0x1, -R145 ;  /* 0x0000000103027824 */ /* 0x000fe200078e0a91 */
[----:B--2---:R-:W-:Y:S01]  /*2720*/  IABS R5, R0 ;  /* 0x0000000000057213 */ /* 0x004fe20000000000 */
[----:B------:R-:W-:Y:S01]  /*2730*/  IMAD.U32 R0, R9, 0x20, R7 ;  /* 0x0000002009007824 */ /* 0x000fe200078e0007 */
[----:B---3--:R-:W-:Y:S02]  /*2740*/  LDSM.16.M88.4 R12, [R228] ;  /* 0x00000000e40c783b */ /* 0x008fe40000000200 */
[----:B------:R-:W-:Y:S01]  /*2750*/  IABS R2, R2 ;  /* 0x0000000200027213 */ /* 0x000fe20000000000 */
[----:B------:R2:W-:Y:S01]  /*2760*/  I2F R233, R5 ;  /* 0x0000000500e97306 */ /* 0x0005e20000201400 */
[----:B------:R-:W-:Y:S01]  /*2770*/  IMAD.SHL.U32 R225, R0, 0x2, RZ ;  /* 0x0000000200e17824 */ /* 0x000fe200078e00ff */
[----:B------:R-:W-:Y:S01]  /*2780*/  IABS R0, R6 ;  /* 0x0000000600007213 */ /* 0x000fe20000000000 */
[----:B------:R-:W-:Y:S01]  /*2790*/  IMAD.IADD R6, R3, 0x1, -R151 ;  /* 0x0000000103067824 */ /* 0x000fe200078e0a97 */
[----:B------:R-:W-:Y:S01]  /*27a0*/  LDSM.16.M88.4 R8, [R228+0x1000] ;  /* 0x00100000e408783b */ /* 0x000fe20000000200 */
[----:B------:R-:W-:-:S03]  /*27b0*/  IMAD R229, R4, 0x2, R228 ;  /* 0x0000000204e57824 */ /* 0x000fc600078e02e4 */
[----:B------:R3:W-:Y:S01]  /*27c0*/  I2F R240, R0 ;  /* 0x0000000000f07306 */ /* 0x0007e20000201400 */
[----:B------:R-:W5:Y:S04]  /*27d0*/  LDSM.16.M88.4 R16, [R225+0x6000] ;  /* 0x00600000e110783b */ /* 0x000f680000000200 */
[----:B------:R-:W1:Y:S01]  /*27e0*/  LDSM.16.M88.4 R20, [R225+0x6400] ;  /* 0x00640000e114783b */ /* 0x000e620000000200 */
[C---:B--2---:R-:W-:Y:S02]  /*27f0*/  IMAD.IADD R5, R3.reuse, 0x1, -R148 ;  /* 0x0000000103057824 */ /* 0x044fe400078e0a94 */
[----:B------:R2:W-:Y:S01]  /*2800*/  I2F R239, R2 ;  /* 0x0000000200ef7306 */ /* 0x0005e20000201400 */
[----:B------:R-:W4:Y:S04]  /*2810*/  LDSM.16.M88.4 R24, [R225+0x6800] ;  /* 0x00680000e118783b */ /* 0x000f280000000200 */
[----:B------:R-:W1:Y:S01]  /*2820*/  LDSM.16.M88.4 R28, [R225+0x6c00] ;  /* 0x006c0000e11c783b */ /* 0x000e620000000200 */
[----:B---3--:R-:W-:-:S04]  /*2830*/  IADD3 R0, R3, -R147, RZ ;  /* 0x8000009303007210 */ /* 0x008fc80007ffe0ff */
[----:B------:R-:W-:-:S05]  /*2840*/  IABS R0, R0 ;  /* 0x0000000000007213 */ /* 0x000fca0000000000 */
[----:B--2---:R-:W-:Y:S01]  /*2850*/  IMAD.MOV.U32 R2, RZ, RZ, R0 ;  /* 0x000000ffff027224 */ /* 0x004fe200078e0000 */
[----:B------:R-:W-:Y:S01]  /*2860*/  IABS R0, R5 ;  /* 0x0000000500007213 */ /* 0x000fe20000000000 */
[C---:B------:R-:W-:Y:S02]  /*2870*/  IMAD.IADD R5, R3.reuse, 0x1, -R149 ;  /* 0x0000000103057824 */ /* 0x040fe400078e0a95 */
[----:B------:R2:W-:Y:S01]  /*2880*/  I2F R238, R2 ;  /* 0x0000000200ee7306 */ /* 0x0005e20000201400 */
[----:B-----5:R-:W-:Y:S01]  /*2890*/  HMMA.16816.F32 R68, R8, R16, RZ ;  /* 0x000000100844723c */ /* 0x020fe200000018ff */
[----:B--2---:R-:W-:Y:S02]  /*28a0*/  MOV R2, R0 ;  /* 0x0000000000027202 */ /* 0x004fe40000000f00 */
[----:B------:R-:W-:Y:S01]  /*28b0*/  IABS R0, R5 ;  /* 0x0000000500007213 */ /* 0x000fe20000000000 */
[----:B------:R-:W-:-:S03]  /*28c0*/  IMAD.IADD R5, R3, 0x1, -R150 ;  /* 0x0000000103057824 */ /* 0x000fc600078e0a96 */
[----:B------:R2:W-:Y:S01]  /*28d0*/  I2F R237, R2 ;  /* 0x0000000200ed7306 */ /* 0x0005e20000201400 */
[C---:B------:R-:W-:Y:S08]  /*28e0*/  HMMA.16816.F32 R92, R8.reuse, R18, RZ ;  /* 0x00000012085c723c */ /* 0x040ff000000018ff */
[----:B-1----:R-:W-:Y:S01]  /*28f0*/  HMMA.16816.F32 R60, R8, R20, RZ ;  /* 0x00000014083c723c */ /* 0x002fe200000018ff */
[----:B--2---:R-:W-:Y:S01]  /*2900*/  IMAD.MOV.U32 R2, RZ, RZ, R0 ;  /* 0x000000ffff027224 */ /* 0x004fe200078e0000 */
[----:B------:R-:W-:-:S06]  /*2910*/  IABS R0, R5 ;  /* 0x0000000500007213 */ /* 0x000fcc0000000000 */
[C---:B----4-:R-:W-:Y:S01]  /*2920*/  HMMA.16816.F32 R76, R8.reuse, R24, RZ ;  /* 0x00000018084c723c */ /* 0x050fe200000018ff */
[----:B------:R-:W-:Y:S01]  /*2930*/  IADD3 R5, R3, 0x8, RZ ;  /* 0x0000000803057810 */ /* 0x000fe20007ffe0ff */
[----:B------:R1:W-:Y:S04]  /*2940*/  I2F R236, R2 ;  /* 0x0000000200ec7306 */ /* 0x0003e80000201400 */
[----:B------:R-:W-:Y:S02]  /*2950*/  IMAD.IADD R7, R5, 0x1, -R102 ;  /* 0x0000000105077824 */ /* 0x000fe400078e0a66 */
[C---:B------:R-:W-:Y:S08]  /*2960*/  HMMA.16816.F32 R80, R8.reuse, R28, RZ ;  /* 0x0000001c0850723c */ /* 0x040ff000000018ff */
[----:B------:R-:W-:Y:S01]  /*2970*/  HMMA.16816.F32 R104, R8, R22, RZ ;  /* 0x000000160868723c */ /* 0x000fe200000018ff */
[----:B-1----:R-:W-:-:S02]  /*2980*/  MOV R2, R0 ;  /* 0x0000000000027202 */ /* 0x002fc40000000f00 */
[----:B------:R-:W-:Y:S02]  /*2990*/  IABS R0, R6 ;  /* 0x0000000600007213 */ /* 0x000fe40000000000 */
[----:B------:R1:W-:Y:S03]  /*29a0*/  I2F R235, R2 ;  /* 0x0000000200eb7306 */ /* 0x0003e60000201400 */
[----:B------:R-:W-:Y:S01]  /*29b0*/  HMMA.16816.F32 R84, R8, R26, RZ ;  /* 0x0000001a0854723c */ /* 0x000fe200000018ff */
[----:B------:R-:W-:Y:S01]  /*29c0*/  IMAD.MOV.U32 R6, RZ, RZ, R0 ;  /* 0x000000ffff067224 */ /* 0x000fe200078e0000 */
[----:B------:R-:W-:-:S03]  /*29d0*/  IABS R0, R7 ;  /* 0x0000000700007213 */ /* 0x000fc60000000000 */
[----:B------:R2:W-:Y:S03]  /*29e0*/  I2F R234, R6 ;  /* 0x0000000600ea7306 */ /* 0x0005e60000201400 */
[----:B------:R-:W-:Y:S01]  /*29f0*/  HMMA.16816.F32 R176, R8, R30, RZ ;  /* 0x0000001e08b0723c */ /* 0x000fe200000018ff */
[----:B------:R-:W-:Y:S01]  /*2a00*/  LDSM.16.M88.4 R8, [R229] ;  /* 0x00000000e508783b */ /* 0x000fe20000000200 */
[C---:B-1----:R-:W-:Y:S02]  /*2a10*/  IADD3 R2, R3.reuse, 0x40, RZ ;  /* 0x0000004003027810 */ /* 0x042fe40007ffe0ff */
[----:B------:R-:W-:-:S04]  /*2a20*/  IADD3 R3, R3, 0x48, RZ ;  /* 0x0000004803037810 */ /* 0x000fc80007ffe0ff */
[----:B------:R-:W-:Y:S01]  /*2a30*/  HMMA.16816.F32 R40, R12, R16, RZ ;  /* 0x000000100c28723c */ /* 0x000fe200000018ff */
[----:B------:R-:W-:Y:S01]  /*2a40*/  IMAD.IADD R7, R2, 0x1, -R102 ;  /* 0x0000000102077824 */ /* 0x000fe200078e0a66 */
[----:B--2---:R-:W-:-:S04]  /*2a50*/  MOV R6, R0 ;  /* 0x0000000000067202 */ /* 0x004fc80000000f00 */
[----:B------:R-:W-:Y:S01]  /*2a60*/  IABS R0, R7 ;  /* 0x0000000700007213 */ /* 0x000fe20000000000 */
[----:B------:R-:W-:Y:S01]  /*2a70*/  IMAD.IADD R7, R3, 0x1, -R102 ;  /* 0x0000000103077824 */ /* 0x000fe200078e0a66 */
[----:B------:R1:W-:Y:S01]  /*2a80*/  I2F R210, R6 ;  /* 0x0000000600d27306 */ /* 0x0003e20000201400 */
[C---:B------:R-:W-:Y:S08]  /*2a90*/  HMMA.16816.F32 R56, R12.reuse, R18, RZ ;  /* 0x000000120c38723c */ /* 0x040ff000000018ff */
[----:B------:R-:W-:Y:S01]  /*2aa0*/  HMMA.16816.F32 R36, R12, R22, RZ ;  /* 0x000000160c24723c */ /* 0x000fe200000018ff */
[----:B-1----:R-:W-:Y:S01]  /*2ab0*/  IMAD.MOV.U32 R6, RZ, RZ, R0 ;  /* 0x000000ffff067224 */ /* 0x002fe200078e0000 */
[----:B------:R-:W-:Y:S01]  /*2ac0*/  IABS R0, R7 ;  /* 0x0000000700007213 */ /* 0x000fe20000000000 */
[----:B------:R-:W-:-:S05]  /*2ad0*/  IMAD.IADD R7, R5, 0x1, -R144 ;  /* 0x0000000105077824 */ /* 0x000fca00078e0a90 */
[C---:B------:R-:W-:Y:S01]  /*2ae0*/  HMMA.16816.F32 R16, R12.reuse, R24, RZ ;  /* 0x000000180c10723c */ /* 0x040fe200000018ff */
[----:B------:R1:W-:Y:S07]  /*2af0*/  I2F R207, R6 ;  /* 0x0000000600cf7306 */ /* 0x0003ee0000201400 */
[----:B------:R-:W-:Y:S01]  /*2b00*/  HMMA.16816.F32 R24, R12, R26, RZ ;  /* 0x0000001a0c18723c */ /* 0x000fe200000018ff */
[----:B-1----:R-:W-:Y:S02]  /*2b10*/  MOV R6, R0 ;  /* 0x0000000000067202 */ /* 0x002fe40000000f00 */
[----:B------:R-:W-:Y:S01]  /*2b20*/  IABS R0, R7 ;  /* 0x0000000700007213 */ /* 0x000fe20000000000 */
[----:B------:R-:W-:Y:S01]  /*2b30*/  IMAD.IADD R7, R2, 0x1, -R144 ;  /* 0x0000000102077824 */ /* 0x000fe200078e0a90 */
[----:B------:R1:W-:Y:S03]  /*2b40*/  I2F R202, R6 ;  /* 0x0000000600ca7306 */ /* 0x0003e60000201400 */
[----:B-1----:R-:W-:Y:S01]  /*2b50*/  IMAD.MOV.U32 R6, RZ, RZ, R0 ;  /* 0x000000ffff067224 */ /* 0x002fe200078e0000 */
[----:B------:R-:W-:Y:S01]  /*2b60*/  IABS R0, R7 ;  /* 0x0000000700007213 */ /* 0x000fe20000000000 */
[----:B------:R-:W-:-:S03]  /*2b70*/  IMAD.IADD R7, R3, 0x1, -R144 ;  /* 0x0000000103077824 */ /* 0x000fc600078e0a90 */
        /* <DEDUP_REMOVED lines=9> */
[----:B-1----:R-:W-:Y:S02]  /*2c10*/  MOV R6, R0 ;  /* 0x0000000000067202 */ /* 0x002fe40000000f00 */
[----:B------:R-:W-:Y:S01]  /*2c20*/  IABS R0, R7 ;  /* 0x0000000700007213 */ /* 0x000fe20000000000 */
[----:B------:R-:W-:-:S03]  /*2c30*/  IMAD.IADD R7, R3, 0x1, -R142 ;  /* 0x0000000103077824 */ /* 0x000fc600078e0a8e */
[----:B------:R1:W-:Y:S02]  /*2c40*/  I2F R217, R6 ;  /* 0x0000000600d97306 */ /* 0x0003e40000201400 */
[----:B------:R-:W-:-:S06]  /*2c50*/  IABS R7, R7 ;  /* 0x0000000700077213 */ /* 0x000fcc0000000000 */
[----:B------:R2:W-:Y:S01]  /*2c60*/  I2F R215, R0 ;  /* 0x0000000000d77306 */ /* 0x0005e20000201400 */
[----:B-1----:R-:W-:-:S07]  /*2c70*/  IMAD.IADD R6, R5, 0x1, -R140 ;  /* 0x0000000105067824 */ /* 0x002fce00078e0a8c */
[----:B------:R1:W-:Y:S01]  /*2c80*/  I2F R206, R7 ;  /* 0x0000000700ce7306 */ /* 0x0003e20000201400 */
[----:B------:R-:W-:Y:S02]  /*2c90*/  IABS R6, R6 ;  /* 0x0000000600067213 */ /* 0x000fe40000000000 */
[----:B--2---:R-:W-:-:S05]  /*2ca0*/  SEL R0, R33, 0xffffffe0, !P0 ;  /* 0xffffffe021007807 */ /* 0x004fca0004000000 */
[----:B------:R2:W-:Y:S01]  /*2cb0*/  I2F R216, R6 ;  /* 0x0000000600d87306 */ /* 0x0005e20000201400 */
[C---:B------:R-:W-:Y:S01]  /*2cc0*/  HMMA.16816.F32 R32, R12.reuse, R20, RZ ;  /* 0x000000140c20723c */ /* 0x040fe200000018ff */
[----:B------:R-:W-:Y:S02]  /*2cd0*/  ISETP.GE.AND P0, PT, R144, R101, PT ;  /* 0x000000659000720c */ /* 0x000fe40003f06270 */
[----:B------:R-:W-:Y:S01]  /*2ce0*/  IADD3 R227, R225, R0, RZ ;  /* 0x00000000e1e37210 */ /* 0x000fe20007ffe0ff */
[C-C-:B------:R-:W-:Y:S02]  /*2cf0*/  IMAD.IADD R0, R2.reuse, 0x1, -R140.reuse ;  /* 0x0000000102007824 */ /* 0x140fe400078e0a8c */
[----:B-1----:R-:W-:Y:S02]  /*2d00*/  IMAD.IADD R7, R3, 0x1, -R140 ;  /* 0x0000000103077824 */ /* 0x002fe400078e0a8c */
[----:B------:R-:W1:Y:S01]  /*2d10*/  LDSM.16.M88.4 R44, [R227+0x6000] ;  /* 0x00600000e32c783b */ /* 0x000e620000000200 */
[----:B------:R-:W-:Y:S01]  /*2d20*/  IABS R0, R0 ;  /* 0x0000000000007213 */ /* 0x000fe20000000000 */
[C---:B------:R-:W-:Y:S02]  /*2d30*/  HMMA.16816.F32 R20, R12.reuse, R28, RZ ;  /* 0x0000001c0c14723c */ /* 0x040fe400000018ff */
[----:B------:R-:W3:Y:S02]  /*2d40*/  LDSM.16.M88.4 R48, [R227+0x6400] ;  /* 0x00640000e330783b */ /* 0x000ee40000000200 */
[----:B--2---:R-:W-:Y:S01]  /*2d50*/  IMAD.MOV.U32 R6, RZ, RZ, R0 ;  /* 0x000000ffff067224 */ /* 0x004fe200078e0000 */
[----:B------:R-:W-:Y:S01]  /*2d60*/  IABS R0, R7 ;  /* 0x0000000700007213 */ /* 0x000fe20000000000 */
[----:B------:R-:W2:Y:S01]  /*2d70*/  LDSM.16.M88.4 R52, [R227+0x6800] ;  /* 0x00680000e334783b */ /* 0x000ea20000000200 */
[----:B------:R-:W-:Y:S01]  /*2d80*/  IADD3 R7, -R135, R5, RZ ;  /* 0x0000000587077210 */ /* 0x000fe20007ffe1ff */
[----:B------:R4:W-:Y:S01]  /*2d90*/  I2F R211, R6 ;  /* 0x0000000600d37306 */ /* 0x0009e20000201400 */
[----:B------:R-:W-:Y:S01]  /*2da0*/  HMMA.16816.F32 R12, R12, R30, RZ ;  /* 0x0000001e0c0c723c */ /* 0x000fe200000018ff */
[----:B------:R-:W5:Y:S04]  /*2db0*/  LDSM.16.M88.4 R108, [R227+0x6c00] ;  /* 0x006c0000e36c783b */ /* 0x000f680000000200 */
[----:B------:R-:W-:Y:S01]  /*2dc0*/  LDSM.16.M88.4 R28, [R229+0x2000] ;  /* 0x00200000e51c783b */ /* 0x000fe20000000200 */
[----:B----4-:R-:W-:Y:S01]  /*2dd0*/  IMAD.MOV.U32 R6, RZ, RZ, R0 ;  /* 0x000000ffff067224 */ /* 0x010fe200078e0000 */
[----:B------:R-:W-:Y:S01]  /*2de0*/  IABS R0, R7 ;  /* 0x0000000700007213 */ /* 0x000fe20000000000 */
[----:B------:R-:W-:-:S02]  /*2df0*/  IMAD.IADD R7, R2, 0x1, -R135 ;  /* 0x0000000102077824 */ /* 0x000fc400078e0a87 */
[----:B------:R4:W-:Y:S01]  /*2e00*/  I2F R204, R6 ;  /* 0x0000000600cc7306 */ /* 0x0009e20000201400 */
[----:B-1----:R-:W-:Y:S01]  /*2e10*/  HMMA.16816.F32 R64, R8, R44, R40 ;  /* 0x0000002c0840723c */ /* 0x002fe20000001828 */
[----:B------:R-:W1:Y:S01]  /*2e20*/  LDSM.16.M88.4 R40, [R229+0x1000] ;  /* 0x00100000e528783b */ /* 0x000e620000000200 */
[----:B----4-:R-:W-:Y:S01]  /*2e30*/  IMAD.MOV.U32 R6, RZ, RZ, R0 ;  /* 0x000000ffff067224 */ /* 0x010fe200078e0000 */
[----:B------:R-:W-:Y:S01]  /*2e40*/  IABS R0, R7 ;  /* 0x0000000700007213 */ /* 0x000fe20000000000 */
[----:B------:R-:W-:-:S04]  /*2e50*/  IMAD.IADD R7, R2, 0x1, -R133 ;  /* 0x0000000102077824 */ /* 0x000fc800078e0a85 */
[C---:B---3--:R-:W-:Y:S01]  /*2e60*/  HMMA.16816.F32 R88, R8.reuse, R48, R32 ;  /* 0x000000300858723c */ /* 0x048fe20000001820 */
[----:B------:R3:W-:Y:S01]  /*2e70*/  I2F R209, R6 ;  /* 0x0000000600d17306 */ /* 0x0007e20000201400 */
[----:B------:R-:W-:Y:S06]  /*2e80*/  LDSM.16.M88.4 R32, [R228+0x3000] ;  /* 0x00300000e420783b */ /* 0x000fec0000000200 */
[C---:B--2---:R-:W-:Y:S01]  /*2e90*/  HMMA.16816.F32 R120, R8.reuse, R52, R16 ;  /* 0x000000340878723c */ /* 0x044fe20000001810 */
[----:B------:R2:W-:Y:S07]  /*2ea0*/  I2F R203, R0 ;  /* 0x0000000000cb7306 */ /* 0x0005ee0000201400 */
[----:B-----5:R-:W-:Y:S01]  /*2eb0*/  HMMA.16816.F32 R136, R8, R108, R20 ;  /* 0x0000006c0888723c */ /* 0x020fe20000001814 */
[----:B---3--:R-:W-:Y:S01]  /*2ec0*/  IADD3 R6, -R135, R3, RZ ;  /* 0x0000000387067210 */ /* 0x008fe20007ffe1ff */
[----:B------:R-:W-:Y:S03]  /*2ed0*/  LDSM.16.M88.4 R20, [R228+0x4000] ;  /* 0x00400000e414783b */ /* 0x000fe60000000200 */
[----:B------:R-:W-:-:S03]  /*2ee0*/  IABS R6, R6 ;  /* 0x0000000600067213 */ /* 0x000fc60000000000 */
[C---:B------:R-:W-:Y:S01]  /*2ef0*/  HMMA.16816.F32 R72, R8.reuse, R46, R56 ;  /* 0x0000002e0848723c */ /* 0x040fe20000001838 */
[----:B--2---:R-:W-:Y:S01]  /*2f00*/  IMAD.IADD R0, R5, 0x1, -R133 ;  /* 0x0000000105007824 */ /* 0x004fe200078e0a85 */
[----:B------:R2:W-:Y:S04]  /*2f10*/  I2F R200, R6 ;  /* 0x0000000600c87306 */ /* 0x0005e80000201400 */
[----:B------:R-:W-:Y:S02]  /*2f20*/  IABS R0, R0 ;  /* 0x0000000000007213 */ /* 0x000fe40000000000 */
[C---:B------:R-:W-:Y:S01]  /*2f30*/  HMMA.16816.F32 R96, R8.reuse, R50, R36 ;  /* 0x000000320860723c */ /* 0x040fe20000001824 */
[----:B------:R-:W-:Y:S07]  /*2f40*/  LDSM.16.M88.4 R36, [R228+0x2000] ;  /* 0x00200000e424783b */ /* 0x000fee0000000200 */
[----:B------:R-:W-:Y:S01]  /*2f50*/  HMMA.16816.F32 R124, R8, R54, R24 ;  /* 0x00000036087c723c */ /* 0x000fe20000001818 */
[----:B------:R-:W-:Y:S01]  /*2f60*/  LDSM.16.M88.4 R24, [R229+0x3000] ;  /* 0x00300000e518783b */ /* 0x000fe20000000200 */
[----:B--2---:R-:W-:Y:S01]  /*2f70*/  IMAD.MOV.U32 R6, RZ, RZ, R0 ;  /* 0x000000ffff067224 */ /* 0x004fe200078e0000 */
[----:B------:R-:W-:-:S02]  /*2f80*/  IABS R0, R7 ;  /* 0x0000000700007213 */ /* 0x000fc40000000000 */
[----:B------:R-:W-:Y:S01]  /*2f90*/  IADD3 R7, -R133, R3, RZ ;  /* 0x0000000385077210 */ /* 0x000fe20007ffe1ff */
[----:B------:R2:W-:Y:S02]  /*2fa0*/  I2F R201, R6 ;  /* 0x0000000600c97306 */ /* 0x0005e40000201400 */
[----:B------:R-:W-:Y:S01]  /*2fb0*/  HMMA.16816.F32 R156, R8, R110, R12 ;  /* 0x0000006e089c723c */ /* 0x000fe2000000180c */
[----:B------:R-:W3:Y:S07]  /*2fc0*/  LDSM.16.M88.4 R8, [R225+0x7000] ;  /* 0x00700000e108783b */ /* 0x000eee0000000200 */
[----:B-1----:R-:W-:Y:S01]  /*2fd0*/  HMMA.16816.F32 R12, R40, R44, R68 ;  /* 0x0000002c280c723c */ /* 0x002fe20000001844 */
[----:B--2---:R-:W-:Y:S01]  /*2fe0*/  IMAD.MOV.U32 R6, RZ, RZ, R0 ;  /* 0x000000ffff067224 */ /* 0x004fe200078e0000 */
[----:B------:R-:W-:Y:S01]  /*2ff0*/  IABS R0, R7 ;  /* 0x0000000700007213 */ /* 0x000fe20000000000 */
[----:B------:R-:W-:-:S05]  /*3000*/  IMAD.IADD R7, R5, 0x1, -R132 ;  /* 0x0000000105077824 */ /* 0x000fca00078e0a84 */
[C---:B------:R-:W-:Y:S01]  /*3010*/  HMMA.16816.F32 R16, R40.reuse, R46, R92 ;  /* 0x0000002e2810723c */ /* 0x040fe2000000185c */
[----:B------:R1:W-:Y:S01]  /*3020*/  I2F R199, R6 ;  /* 0x0000000600c77306 */ /* 0x0003e20000201400 */
[----:B------:R-:W2:Y:S06]  /*3030*/  LDSM.16.M88.4 R44, [R227+0x7000] ;  /* 0x00700000e32c783b */ /* 0x000eac0000000200 */
[C---:B------:R-:W-:Y:S08]  /*3040*/  HMMA.16816.F32 R112, R40.reuse, R52, R76 ;  /* 0x000000342870723c */ /* 0x040ff0000000184c */
[C---:B------:R-:W-:Y:S01]  /*3050*/  HMMA.16816.F32 R116, R40.reuse, R54, R84 ;  /* 0x000000362874723c */ /* 0x040fe20000001854 */
[----:B-1----:R-:W-:Y:S01]  /*3060*/  IMAD.MOV.U32 R6, RZ, RZ, R0 ;  /* 0x000000ffff067224 */ /* 0x002fe200078e0000 */
[----:B------:R-:W-:Y:S01]  /*3070*/  IABS R0, R7 ;  /* 0x0000000700007213 */ /* 0x000fe20000000000 */
[----:B------:R-:W1:Y:S01]  /*3080*/  LDSM.16.M88.4 R52, [R225+0x7400] ;  /* 0x00740000e134783b */ /* 0x000e620000000200 */
[----:B------:R-:W-:Y:S01]  /*3090*/  IADD3 R7, -R132, R2, RZ ;  /* 0x0000000284077210 */ /* 0x000fe20007ffe1ff */
[----:B------:R4:W-:Y:S03]  /*30a0*/  I2F R197, R6 ;  /* 0x0000000600c57306 */ /* 0x0009e60000201400 */
[----:B------:R-:W-:Y:S08]  /*30b0*/  HMMA.16816.F32 R56, R40, R48, R60 ;  /* 0x000000302838723c */ /* 0x000ff0000000183c */
[----:B---3--:R-:W-:Y:S01]  /*30c0*/  HMMA.16816.F32 R60, R32, R8, R12 ;  /* 0x00000008203c723c */ /* 0x008fe2000000180c */
[----:B----4-:R-:W-:Y:S01]  /*30d0*/  IMAD.MOV.U32 R6, RZ, RZ, R0 ;  /* 0x000000ffff067224 */ /* 0x010fe200078e0000 */
[----:B------:R-:W-:Y:S01]  /*30e0*/  IABS R0, R7 ;  /* 0x0000000700007213 */ /* 0x000fe20000000000 */
[----:B------:R-:W-:-:S05]  /*30f0*/  IMAD.IADD R7, R3, 0x1, -R132 ;  /* 0x0000000103077824 */ /* 0x000fca00078e0a84 */
[----:B------:R-:W-:Y:S01]  /*3100*/  HMMA.16816.F32 R12, R36, R8, R64 ;  /* 0x00000008240c723c */ /* 0x000fe20000001840 */
[----:B------:R3:W-:Y:S01]  /*3110*/  I2F R198, R6 ;  /* 0x0000000600c67306 */ /* 0x0007e20000201400 */
[----:B------:R-:W4:Y:S06]  /*3120*/  LDSM.16.M88.4 R64, [R225+0x8000] ;  /* 0x00800000e140783b */ /* 0x000f2c0000000200 */
[-C--:B------:R-:W-:Y:S01]  /*3130*/  HMMA.16816.F32 R68, R32, R10.reuse, R16 ;  /* 0x0000000a2044723c */ /* 0x080fe20000001810 */
[----:B------:R-:W5:Y:S07]  /*3140*/  LDSM.16.M88.4 R16, [R228+0x5000] ;  /* 0x00500000e410783b */ /* 0x000f6e0000000200 */
[----:B------:R-:W-:Y:S01]  /*3150*/  HMMA.16816.F32 R72, R36, R10, R72 ;  /* 0x0000000a2448723c */ /* 0x000fe20000001848 */
[----:B---3--:R-:W-:Y:S01]  /*3160*/  IMAD.MOV.U32 R6, RZ, RZ, R0 ;  /* 0x000000ffff067224 */ /* 0x008fe200078e0000 */
[----:B------:R-:W-:-:S02]  /*3170*/  IABS R0, R7 ;  /* 0x0000000700007213 */ /* 0x000fc40000000000 */
[----:B------:R-:W-:Y:S01]  /*3180*/  IADD3 R7, -R134, R5, RZ ;  /* 0x0000000586077210 */ /* 0x000fe20007ffe1ff */
[----:B------:R3:W-:Y:S03]  /*3190*/  I2F R196, R6 ;  /* 0x0000000600c47306 */ /* 0x0007e60000201400 */
[----:B--2---:R-:W-:Y:S01]  /*31a0*/  HMMA.16816.F32 R8, R28, R44, R12 ;  /* 0x0000002c1c08723c */ /* 0x004fe2000000180c */
[----:B------:R-:W-:Y:S07]  /*31b0*/  LDSM.16.M88.4 R12, [R229+0x4000] ;  /* 0x00400000e50c783b */ /* 0x000fee0000000200 */
[----:B-1----:R-:W-:Y:S01]  /*31c0*/  HMMA.16816.F32 R84, R32, R52, R56 ;  /* 0x000000342054723c */ /* 0x002fe20000001838 */
[----:B------:R-:W1:Y:S01]  /*31d0*/  LDSM.16.M88.4 R56, [R227+0x8000] ;  /* 0x00800000e338783b */ /* 0x000e620000000200 */
[----:B---3--:R-:W-:Y:S01]  /*31e0*/  IMAD.MOV.U32 R6, RZ, RZ, R0 ;  /* 0x000000ffff067224 */ /* 0x008fe200078e0000 */
[----:B------:R-:W-:-:S05]  /*31f0*/  IABS R0, R7 ;  /* 0x0000000700007213 */ /* 0x000fca0000000000 */
[----:B------:R-:W-:Y:S01]  /*3200*/  HMMA.16816.F32 R104, R40, R50, R104 ;  /* 0x000000322868723c */ /* 0x000fe20000001868 */
[----:B------:R2:W-:Y:S07]  /*3210*/  I2F R193, R6 ;  /* 0x0000000600c17306 */ /* 0x0005ee0000201400 */
[----:B------:R-:W-:Y:S01]  /*3220*/  HMMA.16816.F32 R60, R24, R44, R60 ;  /* 0x0000002c183c723c */ /* 0x000fe2000000183c */
[----:B------:R3:W-:Y:S07]  /*3230*/  I2F R194, R0 ;  /* 0x0000000000c27306 */ /* 0x0007ee0000201400 */
[----:B----4-:R-:W-:Y:S01]  /*3240*/  HMMA.16816.F32 R48, R20, R64, R8 ;  /* 0x000000401430723c */ /* 0x010fe20000001808 */
[----:B--2---:R-:W-:Y:S01]  /*3250*/  IMAD.IADD R6, R2, 0x1, -R134 ;  /* 0x0000000102067824 */ /* 0x004fe200078e0a86 */
[----:B------:R-:W2:Y:S04]  /*3260*/  LDSM.16.M88.4 R8, [R229+0x5000] ;  /* 0x00500000e508783b */ /* 0x000ea80000000200 */
[----:B------:R-:W-:-:S02]  /*3270*/  IABS R6, R6 ;  /* 0x0000000600067213 */ /* 0x000fc40000000000 */
[-C--:B------:R-:W-:Y:S01]  /*3280*/  HMMA.16816.F32 R76, R24, R46.reuse, R68 ;  /* 0x0000002e184c723c */ /* 0x080fe20000001844 */
[----:B---3--:R-:W-:Y:S01]  /*3290*/  IMAD.IADD R0, R3, 0x1, -R134 ;  /* 0x0000000103007824 */ /* 0x008fe200078e0a86 */
[----:B------:R3:W-:Y:S04]  /*32a0*/  I2F R191, R6 ;  /* 0x0000000600bf7306 */ /* 0x0007e80000201400 */
[----:B------:R-:W-:Y:S02]  /*32b0*/  IABS R0, R0 ;  /* 0x0000000000007213 */ /* 0x000fe40000000000 */
[----:B------:R-:W-:Y:S02]  /*32c0*/  HMMA.16816.F32 R72, R28, R46, R72 ;  /* 0x0000002e1c48723c */ /* 0x000fe40000001848 */
[----:B------:R4:W-:Y:S06]  /*32d0*/  I2F R188, R0 ;  /* 0x0000000000bc7306 */ /* 0x0009ec0000201400 */
[----:B------:R-:W-:Y:S01]  /*32e0*/  HMMA.16816.F32 R128, R40, R108, R80 ;  /* 0x0000006c2880723c */ /* 0x000fe20000001850 */
[----:B---3--:R-:W-:-:S04]  /*32f0*/  IADD3 R6, -R141, R5, RZ ;  /* 0x000000058d067210 */ /* 0x008fc80007ffe1ff */
[----:B------:R-:W-:-:S03]  /*3300*/  IABS R6, R6 ;  /* 0x0000000600067213 */ /* 0x000fc60000000000 */
[----:B-----5:R-:W-:Y:S01]  /*3310*/  HMMA.16816.F32 R44, R16, R64, R60 ;  /* 0x00000040102c723c */ /* 0x020fe2000000183c */
[----:B------:R-:W-:Y:S01]  /*3320*/  LDSM.16.M88.4 R60, [R225+0x7800] ;  /* 0x00780000e13c783b */ /* 0x000fe20000000200 */
[----:B----4-:R-:W-:Y:S01]  /*3330*/  IMAD.IADD R0, R2, 0x1, -R141 ;  /* 0x0000000102007824 */ /* 0x010fe200078e0a8d */
[----:B------:R3:W-:Y:S04]  /*3340*/  I2F R189, R6 ;  /* 0x0000000600bd7306 */ /* 0x0007e80000201400 */
[----:B------:R-:W-:Y:S01]  /*3350*/  IABS R0, R0 ;  /* 0x0000000000007213 */ /* 0x000fe20000000000 */
[----:B-1----:R-:W-:Y:S01]  /*3360*/  HMMA.16816.F32 R80, R12, R56, R48 ;  /* 0x000000380c50723c */ /* 0x002fe20000001830 */
[----:B------:R-:W1:Y:S03]  /*3370*/  LDSM.16.M88.4 R48, [R227+0x7400] ;  /* 0x00740000e330783b */ /* 0x000e660000000200 */
[----:B------:R-:W-:-:S04]  /*3380*/  IMAD.MOV.U32 R7, RZ, RZ, R0 ;  /* 0x000000ffff077224 */ /* 0x000fc800078e0000 */
[----:B------:R4:W-:Y:S01]  /*3390*/  I2F R185, R7 ;  /* 0x0000000700b97306 */ /* 0x0009e20000201400 */
[----:B------:R-:W-:Y:S01]  /*33a0*/  HMMA.16816.F32 R88, R36, R52, R88 ;  /* 0x000000342458723c */ /* 0x000fe20000001858 */
[----:B---3--:R-:W-:-:S05]  /*33b0*/  IMAD.IADD R6, R3, 0x1, -R141 ;  /* 0x0000000103067824 */ /* 0x008fca00078e0a8d */
[----:B------:R-:W-:Y:S02]  /*33c0*/  IABS R0, R6 ;  /* 0x0000000600007213 */ /* 0x000fe40000000000 */
[----:B--2---:R-:W-:Y:S03]  /*33d0*/  HMMA.16816.F32 R68, R8, R56, R44 ;  /* 0x000000380844723c */ /* 0x004fe6000000182c */
[----:B------:R-:W-:Y:S01]  /*33e0*/  IMAD.MOV.U32 R6, RZ, RZ, R0 ;  /* 0x000000ffff067224 */ /* 0x000fe200078e0000 */
[----:B----4-:R-:W-:-:S03]  /*33f0*/  IADD3 R7, -R143, R5, RZ ;  /* 0x000000058f077210 */ /* 0x010fc60007ffe1ff */
[----:B------:R2:W-:Y:S01]  /*3400*/  I2F R180, R6 ;  /* 0x0000000600b47306 */ /* 0x0005e20000201400 */
[----:B------:R-:W-:Y:S01]  /*3410*/  HMMA.16816.F32 R104, R32, R54, R104 ;  /* 0x000000362068723c */ /* 0x000fe20000001868 */
[----:B------:R-:W-:Y:S01]  /*3420*/  IABS R0, R7 ;  /* 0x0000000700007213 */ /* 0x000fe20000000000 */
[----:B------:R-:W-:-:S06]  /*3430*/  IMAD.IADD R7, R2, 0x1, -R143 ;  /* 0x0000000102077824 */ /* 0x000fcc00078e0a8f */
[----:B------:R-:W-:Y:S01]  /*3440*/  HMMA.16816.F32 R96, R36, R54, R96 ;  /* 0x000000362460723c */ /* 0x000fe20000001860 */
[----:B------:R-:W3:Y:S01]  /*3450*/  LDSM.16.M88.4 R52, [R225+0x8400] ;  /* 0x00840000e134783b */ /* 0x000ee20000000200 */
[----:B--2---:R-:W-:Y:S01]  /*3460*/  IMAD.MOV.U32 R6, RZ, RZ, R0 ;  /* 0x000000ffff067224 */ /* 0x004fe200078e0000 */
[----:B------:R-:W-:-:S05]  /*3470*/  IABS R0, R7 ;  /* 0x0000000700007213 */ /* 0x000fca0000000000 */
[----:B------:R-:W-:Y:S01]  /*3480*/  HMMA.16816.F32 R44, R20, R66, R72 ;  /* 0x00000042142c723c */ /* 0x000fe20000001848 */
[----:B------:R-:W-:Y:S01]  /*3490*/  IADD3 R7, -R143, R3, RZ ;  /* 0x000000038f077210 */ /* 0x000fe20007ffe1ff */
[----:B------:R2:W-:Y:S06]  /*34a0*/  I2F R186, R6 ;  /* 0x0000000600ba7306 */ /* 0x0005ec0000201400 */
[----:B-1----:R-:W-:Y:S08]  /*34b0*/  HMMA.16816.F32 R72, R28, R48, R88 ;  /* 0x000000301c48723c */ /* 0x002ff00000001858 */
[----:B------:R-:W-:Y:S01]  /*34c0*/  HMMA.16816.F32 R64, R16, R66, R76 ;  /* 0x000000421040723c */ /* 0x000fe2000000184c */
[----:B--2---:R-:W-:Y:S01]  /*34d0*/  IMAD.MOV.U32 R6, RZ, RZ, R0 ;  /* 0x000000ffff067224 */ /* 0x004fe200078e0000 */
[----:B------:R-:W-:Y:S01]  /*34e0*/  IABS R0, R7 ;  /* 0x0000000700007213 */ /* 0x000fe20000000000 */
[----:B------:R-:W-:-:S02]  /*34f0*/  IMAD.IADD R7, R5, 0x1, -R145 ;  /* 0x0000000105077824 */ /* 0x000fc400078e0a91 */
[----:B------:R1:W-:Y:S03]  /*3500*/  I2F R183, R6 ;  /* 0x0000000600b77306 */ /* 0x0003e60000201400 */
[----:B------:R-:W-:Y:S08]  /*3510*/  HMMA.16816.F32 R76, R24, R48, R84 ;  /* 0x00000030184c723c */ /* 0x000ff00000001854 */
[----:B---3--:R-:W-:Y:S01]  /*3520*/  HMMA.16816.F32 R72, R20, R52, R72 ;  /* 0x000000341448723c */ /* 0x008fe20000001848 */
[----:B-1----:R-:W-:Y:S01]  /*3530*/  IMAD.MOV.U32 R6, RZ, RZ, R0 ;  /* 0x000000ffff067224 */ /* 0x002fe200078e0000 */
[----:B------:R-:W-:Y:S01]  /*3540*/  IABS R0, R7 ;  /* 0x0000000700007213 */ /* 0x000fe20000000000 */
[----:B------:R-:W-:-:S05]  /*3550*/  IMAD.IADD R7, R5, 0x1, -R147 ;  /* 0x0000000105077824 */ /* 0x000fca00078e0a93 */
[----:B------:R-:W-:Y:S01]  /*3560*/  HMMA.16816.F32 R84, R8, R58, R64 ;  /* 0x0000003a0854723c */ /* 0x000fe20000001840 */
[----:B------:R1:W-:Y:S07]  /*3570*/  I2F R182, R6 ;  /* 0x0000000600b67306 */ /* 0x0003ee0000201400 */
[----:B------:R-:W-:Y:S01]  /*3580*/  HMMA.16816.F32 R64, R16, R52, R76 ;  /* 0x000000341040723c */ /* 0x000fe2000000184c */
[----:B------:R2:W-:Y:S07]  /*3590*/  I2F R181, R0 ;  /* 0x0000000000b57306 */ /* 0x0005ee0000201400 */
[----:B------:R-:W-:Y:S01]  /*35a0*/  HMMA.16816.F32 R88, R36, R60, R120 ;  /* 0x0000003c2458723c */ /* 0x000fe20000001878 */
[----:B-1----:R-:W-:-:S04]  /*35b0*/  IADD3 R6, -R145, R2, RZ ;  /* 0x0000000291067210 */ /* 0x002fc80007ffe1ff */
[----:B------:R-:W-:-:S03]  /*35c0*/  IABS R6, R6 ;  /* 0x0000000600067213 */ /* 0x000fc60000000000 */
[----:B------:R-:W-:Y:S01]  /*35d0*/  HMMA.16816.F32 R92, R32, R60, R112 ;  /* 0x0000003c205c723c */ /* 0x000fe20000001870 */
[----:B--2---:R-:W-:Y:S01]  /*35e0*/  IMAD.IADD R0, R3, 0x1, -R145 ;  /* 0x0000000103007824 */ /* 0x004fe200078e0a91 */
[----:B------:R1:W-:Y:S04]  /*35f0*/  I2F R175, R6 ;  /* 0x0000000600af7306 */ /* 0x0003e80000201400 */
[----:B------:R-:W-:-:S05]  /*3600*/  IABS R0, R0 ;  /* 0x0000000000007213 */ /* 0x000fca0000000000 */
[----:B-1----:R-:W-:Y:S01]  /*3610*/  IMAD.MOV.U32 R6, RZ, RZ, R0 ;  /* 0x000000ffff067224 */ /* 0x002fe200078e0000 */
[----:B------:R-:W-:Y:S02]  /*3620*/  IABS R0, R7 ;  /* 0x0000000700007213 */ /* 0x000fe40000000000 */
[----:B------:R-:W-:Y:S01]  /*3630*/  IADD3 R7, -R147, R2, RZ ;  /* 0x0000000293077210 */ /* 0x000fe20007ffe1ff */
        /* <DEDUP_REMOVED lines=9> */
[----:B-1----:R-:W-:Y:S01]  /*36d0*/  IMAD.MOV.U32 R6, RZ, RZ, R0 ;  /* 0x000000ffff067224 */ /* 0x002fe200078e0000 */
[----:B------:R-:W-:Y:S02]  /*36e0*/  IABS R0, R7 ;  /* 0x0000000700007213 */ /* 0x000fe40000000000 */
[----:B------:R-:W-:-:S03]  /*36f0*/  IADD3 R7, -R148, R2, RZ ;  /* 0x0000000294077210 */ /* 0x000fc60007ffe1ff */
        /* <DEDUP_REMOVED lines=10> */
[----:B------:R-:W-:-:S05]  /*37a0*/  IABS R0, R7 ;  /* 0x0000000700007213 */ /* 0x000fca0000000000 */
[----:B------:R1:W-:Y:S08]  /*37b0*/  I2F R167, R6 ;  /* 0x0000000600a77306 */ /* 0x0003f00000201400 */
[----:B------:R2:W-:Y:S01]  /*37c0*/  I2F R166, R0 ;  /* 0x0000000000a67306 */ /* 0x0005e20000201400 */
[----:B-1----:R-:W-:-:S04]  /*37d0*/  IADD3 R6, -R150, R5, RZ ;  /* 0x0000000596067210 */ /* 0x002fc80007ffe1ff */
[----:B------:R-:W-:Y:S01]  /*37e0*/  IABS R6, R6 ;  /* 0x0000000600067213 */ /* 0x000fe20000000000 */
[----:B--2---:R-:W-:-:S04]  /*37f0*/  IMAD.IADD R0, R5, 0x1, -R151 ;  /* 0x0000000105007824 */ /* 0x004fc800078e0a97 */
[----:B------:R-:W-:Y:S01]  /*3800*/  IMAD.MOV.U32 R5, RZ, RZ, R6 ;  /* 0x000000ffff057224 */ /* 0x000fe200078e0006 */
[----:B------:R-:W-:Y:S02]  /*3810*/  IADD3 R6, -R149, R2, RZ ;  /* 0x0000000295067210 */ /* 0x000fe40007ffe1ff */
[----:B------:R-:W-:Y:S01]  /*3820*/  IABS R0, R0 ;  /* 0x0000000000007213 */ /* 0x000fe20000000000 */
[----:B------:R1:W-:Y:S04]  /*3830*/  I2F R165, R5 ;  /* 0x0000000500a57306 */ /* 0x0003e80000201400 */
[----:B-1----:R-:W-:Y:S01]  /*3840*/  IMAD.MOV.U32 R5, RZ, RZ, R0 ;  /* 0x000000ffff057224 */ /* 0x002fe200078e0000 */
[----:B------:R-:W-:-:S03]  /*3850*/  IABS R0, R6 ;  /* 0x0000000600007213 */ /* 0x000fc60000000000 */
[----:B------:R1:W-:Y:S08]  /*3860*/  I2F R164, R5 ;  /* 0x0000000500a47306 */ /* 0x0003f00000201400 */
[----:B------:R2:W-:Y:S01]  /*3870*/  I2F R162, R0 ;  /* 0x0000000000a27306 */ /* 0x0005e20000201400 */
[----:B-1----:R-:W-:Y:S01]  /*3880*/  IMAD.IADD R5, R2, 0x1, -R150 ;  /* 0x0000000102057824 */ /* 0x002fe200078e0a96 */
[----:B------:R-:W-:-:S04]  /*3890*/  IADD3 R2, -R151, R2, RZ ;  /* 0x0000000297027210 */ /* 0x000fc80007ffe1ff */
[----:B------:R-:W-:Y:S02]  /*38a0*/  IABS R5, R5 ;  /* 0x0000000500057213 */ /* 0x000fe40000000000 */
[----:B------:R-:W-:-:S03]  /*38b0*/  IABS R2, R2 ;  /* 0x0000000200027213 */ /* 0x000fc60000000000 */
[----:B--2---:R-:W-:Y:S01]  /*38c0*/  IMAD.MOV.U32 R0, RZ, RZ, R5 ;  /* 0x000000ffff007224 */ /* 0x004fe200078e0005 */
[----:B------:R1:W-:Y:S08]  /*38d0*/  I2F R155, R2 ;  /* 0x00000002009b7306 */ /* 0x0003f00000201400 */
[----:B------:R2:W-:Y:S01]  /*38e0*/  I2F R160, R0 ;  /* 0x0000000000a07306 */ /* 0x0005e20000201400 */
[----:B-1----:R-:W-:-:S04]  /*38f0*/  IADD3 R2, -R150, R3, RZ ;  /* 0x0000000396027210 */ /* 0x002fc80007ffe1ff */
[----:B------:R-:W-:Y:S01]  /*3900*/  IABS R2, R2 ;  /* 0x0000000200027213 */ /* 0x000fe20000000000 */
[----:B--2---:R-:W-:-:S03]  /*3910*/  IMAD.IADD R0, R3, 0x1, -R149 ;  /* 0x0000000103007824 */ /* 0x004fc600078e0a95 */
[----:B------:R-:W-:Y:S02]  /*3920*/  I2F R109, R2 ;  /* 0x00000002006d7306 */ /* 0x000fe40000201400 */
[----:B------:R-:W-:-:S06]  /*3930*/  IABS R0, R0 ;  /* 0x0000000000007213 */ /* 0x000fcc0000000000 */
[----:B------:R1:W-:Y:S02]  /*3940*/  I2F R153, R0 ;  /* 0x0000000000997306 */ /* 0x0003e40000201400 */
[----:B-1----:R-:W-:-:S05]  /*3950*/  IMAD.IADD R0, R3, 0x1, -R151 ;  /* 0x0000000103007824 */ /* 0x002fca00078e0a97 */
[----:B------:R-:W-:-:S04]  /*3960*/  IABS R0, R0 ;  /* 0x0000000000007213 */ /* 0x000fc80000000000 */
[----:B------:R1:W-:Y:S02]  /*3970*/  I2F R108, R0 ;  /* 0x00000000006c7306 */ /* 0x0003e40000201400 */
[----:B-1----:R-:W-:-:S06]  /*3980*/  FMUL.FTZ R0, R80, c[0x0][0x2ec] ;  /* 0x0000bb0050007a20 */ /* 0x002fcc0000410000 */
[----:B------:R1:W2:Y:S02]  /*3990*/  MUFU.TANH R5, R0 ;  /* 0x0000000000057308 */ /* 0x0002a40000002400 */
[----:B-1----:R-:W-:Y:S02]  /*39a0*/  FMUL.FTZ R0, R81, c[0x0][0x2ec] ;  /* 0x0000bb0051007a20 */ /* 0x002fe40000410000 */
[----:B--2---:R-:W-:-:S04]  /*39b0*/  FFMA.FTZ R5, R219, -R100, R5 ;  /* 0x80000064db057223 */ /* 0x004fc80000010005 */
[----:B------:R1:W-:Y:S02]  /*39c0*/  MUFU.TANH R218, R0 ;  /* 0x0000000000da7308 */ /* 0x0003e40000002400 */
[----:B-1----:R-:W-:-:S06]  /*39d0*/  FMUL.FTZ R0, R82, c[0x0][0x2ec] ;  /* 0x0000bb0052007a20 */ /* 0x002fcc0000410000 */
[----:B------:R1:W2:Y:S02]  /*39e0*/  MUFU.TANH R3, R0 ;  /* 0x0000000000037308 */ /* 0x0002a40000002400 */
[----:B-1----:R-:W-:Y:S02]  /*39f0*/  FMUL.FTZ R0, R83, c[0x0][0x2ec] ;  /* 0x0000bb0053007a20 */ /* 0x002fe40000410000 */
[----:B------:R-:W-:Y:S01]  /*3a00*/  HMMA.16816.F32 R80, R12, R58, R44 ;  /* 0x0000003a0c50723c */ /* 0x000fe2000000182c */
[----:B------:R-:W1:Y:S03]  /*3a10*/  LDSM.16.M88.4 R44, [R227+0x8400] ;  /* 0x00840000e32c783b */ /* 0x000e660000000200 */
[----:B------:R3:W-:Y:S01]  /*3a20*/  MUFU.TANH R213, R0 ;  /* 0x0000000000d57308 */ /* 0x0007e20000002400 */
[----:B--2---:R-:W-:Y:S01]  /*3a30*/  FFMA.FTZ R3, R210, -R100, R3 ;  /* 0x80000064d2037223 */ /* 0x004fe20000010003 */
[----:B------:R-:W2:Y:S01]  /*3a40*/  LDSM.16.M88.4 R56, [R227+0x7800] ;  /* 0x00780000e338783b */ /* 0x000ea20000000200 */
[----:B---3--:R-:W-:-:S05]  /*3a50*/  FMUL.FTZ R0, R68, c[0x0][0x2ec] ;  /* 0x0000bb0044007a20 */ /* 0x008fca0000410000 */
[----:B------:R3:W4:Y:S02]  /*3a60*/  MUFU.TANH R2, R0 ;  /* 0x0000000000027308 */ /* 0x0007240000002400 */
[----:B---3--:R-:W-:Y:S02]  /*3a70*/  FMUL.FTZ R0, R69, c[0x0][0x2ec] ;  /* 0x0000bb0045007a20 */ /* 0x008fe40000410000 */
[----:B----4-:R-:W-:Y:S01]  /*3a80*/  FFMA.FTZ R2, R207, -R100, R2 ;  /* 0x80000064cf027223 */ /* 0x010fe20000010002 */
[----:B-1----:R-:W-:Y:S03]  /*3a90*/  HMMA.16816.F32 R76, R12, R44, R72 ;  /* 0x0000002c0c4c723c */ /* 0x002fe60000001848 */
[----:B------:R1:W3:Y:S05]  /*3aa0*/  MUFU.TANH R192, R0 ;  /* 0x0000000000c07308 */ /* 0x0002ea0000002400 */
[C---:B------:R-:W-:Y:S08]  /*3ab0*/  HMMA.16816.F32 R72, R24.reuse, R50, R104 ;  /* 0x000000321848723c */ /* 0x040ff00000001868 */
[----:B--2---:R-:W-:Y:S01]  /*3ac0*/  HMMA.16816.F32 R92, R24, R56, R92 ;  /* 0x00000038185c723c */ /* 0x004fe2000000185c */
[----:B-1----:R-:W-:-:S04]  /*3ad0*/  FMUL.FTZ R0, R70, c[0x0][0x2ec] ;  /* 0x0000bb0046007a20 */ /* 0x002fc80000410000 */
[----:B------:R1:W-:Y:S02]  /*3ae0*/  MUFU.TANH R173, R0 ;  /* 0x0000000000ad7308 */ /* 0x0003e40000002400 */
[----:B-1----:R-:W-:Y:S02]  /*3af0*/  FMUL.FTZ R0, R71, c[0x0][0x2ec] ;  /* 0x0000bb0047007a20 */ /* 0x002fe40000410000 */
[----:B------:R-:W-:Y:S04]  /*3b00*/  HMMA.16816.F32 R68, R28, R50, R96 ;  /* 0x000000321c44723c */ /* 0x000fe80000001860 */
[----:B------:R1:W-:Y:S02]  /*3b10*/  MUFU.TANH R187, R0 ;  /* 0x0000000000bb7308 */ /* 0x0003e40000002400 */
[----:B-1----:R-:W-:-:S06]  /*3b20*/  FMUL.FTZ R0, R80, c[0x0][0x2ec] ;  /* 0x0000bb0050007a20 */ /* 0x002fcc0000410000 */
[----:B------:R1:W2:-:S12]  /*3b30*/  MUFU.TANH R190, R0 ;  /* 0x0000000000be7308 */ /* 0x0002980000002400 */
[-C--:B------:R-:W-:Y:S08]  /*3b40*/  HMMA.16816.F32 R48, R20, R54.reuse, R68 ;  /* 0x000000361430723c */ /* 0x080ff00000001844 */
[----:B------:R-:W-:Y:S01]  /*3b50*/  HMMA.16816.F32 R68, R16, R54, R72 ;  /* 0x000000361044723c */ /* 0x000fe20000001848 */
[----:B------:R-:W-:Y:S01]  /*3b60*/  LDSM.16.M88.4 R52, [R227+0x8800] ;  /* 0x00880000e334783b */ /* 0x000fe20000000200 */
[----:B-1----:R-:W-:-:S06]  /*3b70*/  FMUL.FTZ R0, R81, c[0x0][0x2ec] ;  /* 0x0000bb0051007a20 */ /* 0x002fcc0000410000 */
[-C--:B------:R-:W-:Y:S01]  /*3b80*/  HMMA.16816.F32 R72, R32, R62.reuse, R116 ;  /* 0x0000003e2048723c */ /* 0x080fe20000001874 */
[----:B------:R1:W4:Y:S07]  /*3b90*/  MUFU.TANH R195, R0 ;  /* 0x0000000000c37308 */ /* 0x00032e0000002400 */
[----:B------:R-:W-:Y:S01]  /*3ba0*/  HMMA.16816.F32 R60, R36, R62, R124 ;  /* 0x0000003e243c723c */ /* 0x000fe2000000187c */
[----:B-1----:R-:W-:-:S04]  /*3bb0*/  FMUL.FTZ R0, R82, c[0x0][0x2ec] ;  /* 0x0000bb0052007a20 */ /* 0x002fc80000410000 */
[----:B------:R1:W-:Y:S02]  /*3bc0*/  MUFU.TANH R146, R0 ;  /* 0x0000000000927308 */ /* 0x0003e40000002400 */
[----:B-1----:R-:W-:Y:S02]  /*3bd0*/  FMUL.FTZ R0, R83, c[0x0][0x2ec] ;  /* 0x0000bb0053007a20 */ /* 0x002fe40000410000 */
[----:B------:R-:W-:Y:S01]  /*3be0*/  HMMA.16816.F32 R80, R8, R44, R64 ;  /* 0x0000002c0850723c */ /* 0x000fe20000001840 */
[----:B------:R-:W1:Y:S03]  /*3bf0*/  LDSM.16.M88.4 R64, [R225+0x8800] ;  /* 0x00880000e140783b */ /* 0x000e660000000200 */
[----:B------:R5:W-:Y:S02]  /*3c00*/  MUFU.TANH R184, R0 ;  /* 0x0000000000b87308 */ /* 0x000be40000002400 */
[----:B-----5:R-:W-:-:S06]  /*3c10*/  FMUL.FTZ R0, R84, c[0x0][0x2ec] ;  /* 0x0000bb0054007a20 */ /* 0x020fcc0000410000 */
[----:B------:R5:W1:Y:S02]  /*3c20*/  MUFU.TANH R122, R0 ;  /* 0x00000000007a7308 */ /* 0x000a640000002400 */
[----:B-----5:R-:W-:-:S06]  /*3c30*/  FMUL.FTZ R0, R85, c[0x0][0x2ec] ;  /* 0x0000bb0055007a20 */ /* 0x020fcc0000410000 */
[----:B------:R5:W1:Y:S02]  /*3c40*/  MUFU.TANH R152, R0 ;  /* 0x0000000000987308 */ /* 0x000a640000002400 */
[----:B-----5:R-:W-:-:S06]  /*3c50*/  FMUL.FTZ R0, R86, c[0x0][0x2ec] ;  /* 0x0000bb0056007a20 */ /* 0x020fcc0000410000 */
[----:B------:R5:W-:Y:S02]  /*3c60*/  MUFU.TANH R115, R0 ;  /* 0x0000000000737308 */ /* 0x000be40000002400 */
[----:B-----5:R-:W-:Y:S02]  /*3c70*/  FMUL.FTZ R0, R87, c[0x0][0x2ec] ;  /* 0x0000bb0057007a20 */ /* 0x020fe40000410000 */
[----:B------:R-:W-:Y:S04]  /*3c80*/  HMMA.16816.F32 R84, R28, R56, R88 ;  /* 0x000000381c54723c */ /* 0x000fe80000001858 */
[----:B------:R5:W-:Y:S04]  /*3c90*/  MUFU.TANH R120, R0 ;  /* 0x0000000000787308 */ /* 0x000be80000002400 */
[----:B------:R-:W-:Y:S08]  /*3ca0*/  HMMA.16816.F32 R88, R8, R46, R68 ;  /* 0x0000002e0858723c */ /* 0x000ff00000001844 */
[----:B-1----:R-:W-:Y:S01]  /*3cb0*/  HMMA.16816.F32 R68, R16, R64, R92 ;  /* 0x000000401044723c */ /* 0x002fe2000000185c */
[----:B-----5:R-:W-:-:S04]  /*3cc0*/  FMUL.FTZ R0, R76, c[0x0][0x2ec] ;  /* 0x0000bb004c007a20 */ /* 0x020fc80000410000 */
[----:B------:R1:W-:Y:S02]  /*3cd0*/  MUFU.TANH R121, R0 ;  /* 0x0000000000797308 */ /* 0x0003e40000002400 */
[----:B-1----:R-:W-:-:S06]  /*3ce0*/  FMUL.FTZ R0, R77, c[0x0][0x2ec] ;  /* 0x0000bb004d007a20 */ /* 0x002fcc0000410000 */
[----:B------:R1:W-:Y:S02]  /*3cf0*/  MUFU.TANH R123, R0 ;  /* 0x00000000007b7308 */ /* 0x0003e40000002400 */
[----:B-1----:R-:W-:-:S06]  /*3d00*/  FMUL.FTZ R0, R78, c[0x0][0x2ec] ;  /* 0x0000bb004e007a20 */ /* 0x002fcc0000410000 */
[----:B------:R1:W-:Y:S02]  /*3d10*/  MUFU.TANH R113, R0 ;  /* 0x0000000000717308 */ /* 0x0003e40000002400 */
[----:B-1----:R-:W-:Y:S02]  /*3d20*/  FMUL.FTZ R0, R79, c[0x0][0x2ec] ;  /* 0x0000bb004f007a20 */ /* 0x002fe40000410000 */
[----:B------:R-:W-:Y:S01]  /*3d30*/  HMMA.16816.F32 R76, R12, R46, R48 ;  /* 0x0000002e0c4c723c */ /* 0x000fe20000001830 */
[----:B------:R-:W1:Y:S03]  /*3d40*/  LDSM.16.M88.4 R44, [R225+0x7c00] ;  /* 0x007c0000e12c783b */ /* 0x000e660000000200 */
[----:B------:R5:W-:Y:S04]  /*3d50*/  MUFU.TANH R114, R0 ;  /* 0x0000000000727308 */ /* 0x000be80000002400 */
[----:B------:R-:W-:Y:S08]  /*3d60*/  HMMA.16816.F32 R48, R20, R64, R84 ;  /* 0x000000401430723c */ /* 0x000ff00000001854 */
[----:B------:R-:W-:Y:S01]  /*3d70*/  HMMA.16816.F32 R84, R8, R52, R68 ;  /* 0x000000340854723c */ /* 0x000fe20000001844 */
[----:B-----5:R-:W-:-:S04]  /*3d80*/  FMUL.FTZ R0, R80, c[0x0][0x2ec] ;  /* 0x0000bb0050007a20 */ /* 0x020fc80000410000 */
[----:B------:R5:W1:Y:S02]  /*3d90*/  MUFU.TANH R107, R0 ;  /* 0x00000000006b7308 */ /* 0x000a640000002400 */
[----:B-----5:R-:W-:-:S06]  /*3da0*/  FMUL.FTZ R0, R81, c[0x0][0x2ec] ;  /* 0x0000bb0051007a20 */ /* 0x020fcc0000410000 */
[----:B------:R5:W-:Y:S02]  /*3db0*/  MUFU.TANH R112, R0 ;  /* 0x0000000000707308 */ /* 0x000be40000002400 */
[----:B-----5:R-:W-:-:S06]  /*3dc0*/  FMUL.FTZ R0, R82, c[0x0][0x2ec] ;  /* 0x0000bb0052007a20 */ /* 0x020fcc0000410000 */
[----:B------:R5:W-:Y:S02]  /*3dd0*/  MUFU.TANH R7, R0 ;  /* 0x0000000000077308 */ /* 0x000be40000002400 */
[----:B-----5:R-:W-:Y:S02]  /*3de0*/  FMUL.FTZ R0, R83, c[0x0][0x2ec] ;  /* 0x0000bb0053007a20 */ /* 0x020fe40000410000 */
[-C--:B------:R-:W-:Y:S04]  /*3df0*/  HMMA.16816.F32 R80, R24, R58.reuse, R72 ;  /* 0x0000003a1850723c */ /* 0x080fe80000001848 */
[----:B------:R5:W-:Y:S04]  /*3e00*/  MUFU.TANH R104, R0 ;  /* 0x0000000000687308 */ /* 0x000be80000002400 */
[----:B------:R-:W-:Y:S08]  /*3e10*/  HMMA.16816.F32 R56, R28, R58, R60 ;  /* 0x0000003a1c38723c */ /* 0x000ff0000000183c */
[----:B------:R-:W-:Y:S01]  /*3e20*/  HMMA.16816.F32 R72, R12, R52, R48 ;  /* 0x000000340c48723c */ /* 0x000fe20000001830 */
[----:B------:R-:W2:Y:S01]  /*3e30*/  LDSM.16.M88.4 R48, [R227+0x7c00] ;  /* 0x007c0000e330783b */ /* 0x000ea20000000200 */
[----:B-----5:R-:W-:-:S04]  /*3e40*/  FMUL.FTZ R0, R76, c[0x0][0x2ec] ;  /* 0x0000bb004c007a20 */ /* 0x020fc80000410000 */
[----:B------:R5:W-:Y:S02]  /*3e50*/  MUFU.TANH R105, R0 ;  /* 0x0000000000697308 */ /* 0x000be40000002400 */
[----:B-1----:R-:W-:Y:S08]  /*3e60*/  HMMA.16816.F32 R60, R36, R44, R136 ;  /* 0x0000002c243c723c */ /* 0x002ff00000001888 */
[----:B------:R-:W-:Y:S01]  /*3e70*/  HMMA.16816.F32 R68, R20, R66, R56 ;  /* 0x000000421444723c */ /* 0x000fe20000001838 */
[----:B------:R-:W1:Y:S01]  /*3e80*/  LDSM.16.M88.4 R56, [R225+0x8c00] ;  /* 0x008c0000e138783b */ /* 0x000e620000000200 */
[----:B-----5:R-:W-:-:S06]  /*3e90*/  FMUL.FTZ R0, R77, c[0x0][0x2ec] ;  /* 0x0000bb004d007a20 */ /* 0x020fcc0000410000 */
[----:B------:R-:W-:Y:S01]  /*3ea0*/  HMMA.16816.F32 R64, R16, R66, R80 ;  /* 0x000000421040723c */ /* 0x000fe20000001850 */
[----:B------:R5:W-:Y:S07]  /*3eb0*/  MUFU.TANH R106, R0 ;  /* 0x00000000006a7308 */ /* 0x000bee0000002400 */
[----:B------:R-:W-:Y:S08]  /*3ec0*/  HMMA.16816.F32 R36, R36, R46, R156 ;  /* 0x0000002e2424723c */ /* 0x000ff0000000189c */
[----:B------:R-:W-:Y:S01]  /*3ed0*/  HMMA.16816.F32 R68, R12, R54, R68 ;  /* 0x000000360c44723c */ /* 0x000fe20000001844 */
[----:B-----5:R-:W-:-:S04]  /*3ee0*/  FMUL.FTZ R0, R78, c[0x0][0x2ec] ;  /* 0x0000bb004e007a20 */ /* 0x020fc80000410000 */
[----:B------:R5:W-:Y:S03]  /*3ef0*/  MUFU.TANH R98, R0 ;  /* 0x0000000000627308 */ /* 0x000be60000002400 */
[----:B--2---:R-:W-:Y:S08]  /*3f00*/  HMMA.16816.F32 R60, R28, R48, R60 ;  /* 0x000000301c3c723c */ /* 0x004ff0000000183c */
[----:B------:R-:W-:Y:S01]  /*3f10*/  HMMA.16816.F32 R80, R8, R54, R64 ;  /* 0x000000360850723c */ /* 0x000fe20000001840 */
[----:B-----5:R-:W-:-:S07]  /*3f20*/  FMUL.FTZ R0, R79, c[0x0][0x2ec] ;  /* 0x0000bb004f007a20 */ /* 0x020fce0000410000 */
[----:B------:R-:W-:Y:S01]  /*3f30*/  HMMA.16816.F32 R76, R32, R44, R128 ;  /* 0x0000002c204c723c */ /* 0x000fe20000001880 */
[----:B------:R2:W-:Y:S07]  /*3f40*/  MUFU.TANH R99, R0 ;  /* 0x0000000000637308 */ /* 0x0005ee0000002400 */
[----:B------:R-:W-:Y:S08]  /*3f50*/  HMMA.16816.F32 R64, R40, R110, R176 ;  /* 0x0000006e2840723c */ /* 0x000ff000000018b0 */
[----:B-1----:R-:W-:Y:S01]  /*3f60*/  HMMA.16816.F32 R52, R20, R56, R60 ;  /* 0x000000381434723c */ /* 0x002fe2000000183c */
[----:B------:R-:W-:-:S02]  /*3f70*/  FMUL.FTZ R81, R81, c[0x0][0x2ec] ;  /* 0x0000bb0051517a20 */ /* 0x000fc40000410000 */
[----:B--2---:R-:W-:Y:S02]  /*3f80*/  FMUL.FTZ R0, R88, c[0x0][0x2ec] ;  /* 0x0000bb0058007a20 */ /* 0x004fe40000410000 */
[----:B------:R-:W-:Y:S02]  /*3f90*/  FMUL.FTZ R82, R82, c[0x0][0x2ec] ;  /* 0x0000bb0052527a20 */ /* 0x000fe40000410000 */
[----:B------:R1:W-:Y:S01]  /*3fa0*/  MUFU.TANH R93, R0 ;  /* 0x00000000005d7308 */ /* 0x0003e20000002400 */
[----:B------:R-:W-:Y:S01]  /*3fb0*/  HMMA.16816.F32 R60, R24, R48, R76 ;  /* 0x00000030183c723c */ /* 0x000fe2000000184c */
[----:B------:R-:W-:-:S06]  /*3fc0*/  FMUL.FTZ R83, R83, c[0x0][0x2ec] ;  /* 0x0000bb0053537a20 */ /* 0x000fcc0000410000 */
[----:B------:R-:W-:Y:S01]  /*3fd0*/  MUFU.TANH R81, R81 ;  /* 0x0000005100517308 */ /* 0x000fe20000002400 */
[----:B------:R-:W-:Y:S01]  /*3fe0*/  HMMA.16816.F32 R32, R32, R46, R64 ;  /* 0x0000002e2020723c */ /* 0x000fe20000001840 */
[----:B-1----:R-:W-:-:S07]  /*3ff0*/  FMUL.FTZ R0, R89, c[0x0][0x2ec] ;  /* 0x0000bb0059007a20 */ /* 0x002fce0000410000 */
[----:B------:R-:W-:Y:S01]  /*4000*/  HMMA.16816.F32 R28, R28, R50, R36 ;  /* 0x000000321c1c723c */ /* 0x000fe20000001824 */
[----:B------:R-:W-:Y:S01]  /*4010*/  FSEL R46, R5, -INF , !P1 ;  /* 0xff800000052e7808 */ /* 0x000fe20004800000 */
[-C--:B------:R-:W-:Y:S01]  /*4020*/  FFMA.FTZ R5, R220, -R100.reuse, R218 ;  /* 0x80000064dc057223 */ /* 0x080fe200000100da */
[----:B------:R1:W-:Y:S04]  /*4030*/  MUFU.TANH R96, R0 ;  /* 0x0000000000607308 */ /* 0x0003e80000002400 */
[----:B------:R-:W-:Y:S01]  /*4040*/  FSEL R38, R2, -INF , !P1 ;  /* 0xff80000002267808 */ /* 0x000fe20004800000 */
[----:B------:R-:W-:Y:S01]  /*4050*/  HMMA.16816.F32 R40, R16, R56, R60 ;  /* 0x000000381028723c */ /* 0x000fe2000000183c */
[-C--:B---3--:R-:W-:Y:S01]  /*4060*/  FFMA.FTZ R2, R212, -R100.reuse, R192 ;  /* 0x80000064d4027223 */ /* 0x088fe200000100c0 */
[----:B------:R-:W-:Y:S01]  /*4070*/  FSEL R44, R5, -INF , !P0 ;  /* 0xff800000052c7808 */ /* 0x000fe20004000000 */
[-C--:B------:R-:W-:Y:S01]  /*4080*/  FFMA.FTZ R5, R221, -R100.reuse, R190 ;  /* 0x80000064dd057223 */ /* 0x080fe200000100be */
[----:B------:R-:W-:Y:S04]  /*4090*/  MUFU.TANH R82, R82 ;  /* 0x0000005200527308 */ /* 0x000fe80000002400 */
[----:B------:R-:W-:Y:S01]  /*40a0*/  HMMA.16816.F32 R24, R24, R50, R32 ;  /* 0x000000321818723c */ /* 0x000fe20000001820 */
[----:B------:R-:W-:Y:S01]  /*40b0*/  FSEL R45, R5, -INF , !P5 ;  /* 0xff800000052d7808 */ /* 0x000fe20006800000 */
[----:B----4-:R-:W-:-:S02]  /*40c0*/  FFMA.FTZ R5, R222, -R100, R195 ;  /* 0x80000064de057223 */ /* 0x010fc400000100c3 */
[----:B-1----:R-:W-:Y:S01]  /*40d0*/  FMUL.FTZ R0, R90, c[0x0][0x2ec] ;  /* 0x0000bb005a007a20 */ /* 0x002fe20000410000 */
[----:B------:R-:W-:Y:S02]  /*40e0*/  MUFU.TANH R83, R83 ;  /* 0x0000005300537308 */ /* 0x000fe40000002400 */
[----:B------:R-:W-:Y:S01]  /*40f0*/  FSEL R34, R2, -INF , !P0 ;  /* 0xff80000002227808 */ /* 0x000fe20004000000 */
[----:B------:R-:W-:Y:S01]  /*4100*/  HMMA.16816.F32 R20, R20, R58, R28 ;  /* 0x0000003a1414723c */ /* 0x000fe2000000181c */
[-C--:B------:R-:W-:Y:S01]  /*4110*/  FFMA.FTZ R2, R215, -R100.reuse, R122 ;  /* 0x80000064d7027223 */ /* 0x080fe2000001007a */
[----:B------:R-:W-:Y:S01]  /*4120*/  FSEL R50, R3, -INF , !P1 ;  /* 0xff80000003327808 */ /* 0x000fe20004800000 */
[-C--:B------:R-:W-:Y:S02]  /*4130*/  FFMA.FTZ R3, R214, -R100.reuse, R213 ;  /* 0x80000064d6037223 */ /* 0x080fe400000100d5 */
[----:B------:R1:W-:Y:S01]  /*4140*/  MUFU.TANH R92, R0 ;  /* 0x00000000005c7308 */ /* 0x0003e20000002400 */
[----:B------:R-:W-:Y:S01]  /*4150*/  FSEL R33, R2, -INF , !P5 ;  /* 0xff80000002217808 */ /* 0x000fe20006800000 */
[-C--:B------:R-:W-:Y:S01]  /*4160*/  FFMA.FTZ R2, R211, -R100.reuse, R152 ;  /* 0x80000064d3027223 */ /* 0x080fe20000010098 */
[----:B------:R-:W-:Y:S01]  /*4170*/  FSEL R48, R3, -INF , !P0 ;  /* 0xff80000003307808 */ /* 0x000fe20004000000 */
[----:B------:R-:W-:-:S03]  /*4180*/  FFMA.FTZ R3, R217, -R100, R146 ;  /* 0x80000064d9037223 */ /* 0x000fc60000010092 */
[----:B------:R-:W-:Y:S01]  /*4190*/  FSEL R32, R2, -INF , !P6 ;  /* 0xff80000002207808 */ /* 0x000fe20007000000 */
[-C--:B------:R-:W-:Y:S01]  /*41a0*/  FFMA.FTZ R2, R203, -R100.reuse, R107 ;  /* 0x80000064cb027223 */ /* 0x080fe2000001006b */
[----:B------:R-:W-:Y:S01]  /*41b0*/  FSEL R47, R3, -INF , !P5 ;  /* 0xff800000032f7808 */ /* 0x000fe20006800000 */
[----:B------:R-:W-:Y:S01]  /*41c0*/  FFMA.FTZ R3, R216, -R100, R184 ;  /* 0x80000064d8037223 */ /* 0x000fe200000100b8 */
[----:B------:R-:W-:Y:S01]  /*41d0*/  HMMA.16816.F32 R24, R16, R58, R24 ;  /* 0x0000003a1018723c */ /* 0x000fe20000001818 */
[----:B-1----:R-:W-:-:S04]  /*41e0*/  FMUL.FTZ R0, R91, c[0x0][0x2ec] ;  /* 0x0000bb005b007a20 */ /* 0x002fc80000410000 */
[----:B------:R1:W-:Y:S02]  /*41f0*/  MUFU.TANH R91, R0 ;  /* 0x00000000005b7308 */ /* 0x0003e40000002400 */
[----:B-1----:R-:W-:-:S06]  /*4200*/  FMUL.FTZ R0, R72, c[0x0][0x2ec] ;  /* 0x0000bb0048007a20 */ /* 0x002fcc0000410000 */
[----:B------:R1:W-:Y:S02]  /*4210*/  MUFU.TANH R94, R0 ;  /* 0x00000000005e7308 */ /* 0x0003e40000002400 */
[----:B-1----:R-:W-:-:S06]  /*4220*/  FMUL.FTZ R0, R73, c[0x0][0x2ec] ;  /* 0x0000bb0049007a20 */ /* 0x002fcc0000410000 */
[----:B------:R1:W2:Y:S02]  /*4230*/  MUFU.TANH R97, R0 ;  /* 0x0000000000617308 */ /* 0x0002a40000002400 */
[----:B-1----:R-:W-:Y:S02]  /*4240*/  FMUL.FTZ R0, R74, c[0x0][0x2ec] ;  /* 0x0000bb004a007a20 */ /* 0x002fe40000410000 */
[----:B--2---:R-:W-:-:S04]  /*4250*/  FFMA.FTZ R30, R240, -R100, R97 ;  /* 0x80000064f01e7223 */ /* 0x004fc80000010061 */
[----:B------:R1:W-:Y:S02]  /*4260*/  MUFU.TANH R89, R0 ;  /* 0x0000000000597308 */ /* 0x0003e40000002400 */
[----:B-1----:R-:W-:Y:S02]  /*4270*/  FMUL.FTZ R0, R75, c[0x0][0x2ec] ;  /* 0x0000bb004b007a20 */ /* 0x002fe40000410000 */
[----:B------:R-:W1:Y:S01]  /*4280*/  LDSM.16.M88.4 R72, [R227+0x8c00] ;  /* 0x008c0000e348783b */ /* 0x000e620000000200 */
[----:B------:R-:W-:-:S04]  /*4290*/  DEPBAR.LE SB0, 0x0 ;  /* 0x000080000000791a */ /* 0x000fc80000000000 */
[----:B------:R2:W-:Y:S02]  /*42a0*/  MUFU.TANH R95, R0 ;  /* 0x00000000005f7308 */ /* 0x0005e40000002400 */
[----:B--2---:R-:W-:-:S06]  /*42b0*/  FMUL.FTZ R0, R84, c[0x0][0x2ec] ;  /* 0x0000bb0054007a20 */ /* 0x004fcc0000410000 */
[----:B------:R2:W-:Y:S01]  /*42c0*/  MUFU.TANH R88, R0 ;  /* 0x0000000000587308 */ /* 0x0005e20000002400 */
[----:B-1----:R-:W-:Y:S01]  /*42d0*/  HMMA.16816.F32 R52, R12, R72, R52 ;  /* 0x000000480c34723c */ /* 0x002fe20000001834 */
[----:B--2---:R-:W-:-:S06]  /*42e0*/  FMUL.FTZ R0, R85, c[0x0][0x2ec] ;  /* 0x0000bb0055007a20 */ /* 0x004fcc0000410000 */
[----:B------:R1:W2:Y:S01]  /*42f0*/  MUFU.TANH R90, R0 ;  /* 0x00000000005a7308 */ /* 0x0002a20000002400 */
[C---:B------:R-:W-:Y:S08]  /*4300*/  HMMA.16816.F32 R40, R8.reuse, R72, R40 ;  /* 0x000000480828723c */ /* 0x040ff00000001828 */
[----:B------:R-:W-:Y:S01]  /*4310*/  HMMA.16816.F32 R8, R8, R74, R24 ;  /* 0x0000004a0808723c */ /* 0x000fe20000001818 */
[----:B-1----:R-:W-:-:S02]  /*4320*/  FMUL.FTZ R0, R86, c[0x0][0x2ec] ;  /* 0x0000bb0056007a20 */ /* 0x002fc40000410000 */
[----:B--2---:R-:W-:-:S05]  /*4330*/  FFMA.FTZ R16, R183, -R100, R90 ;  /* 0x80000064b7107223 */ /* 0x004fca000001005a */
[----:B------:R-:W-:Y:S01]  /*4340*/  HMMA.16816.F32 R20, R12, R74, R20 ;  /* 0x0000004a0c14723c */ /* 0x000fe20000001814 */
[----:B------:R1:W-:Y:S01]  /*4350*/  MUFU.TANH R84, R0 ;  /* 0x0000000000547308 */ /* 0x0003e20000002400 */
[----:B------:R-:W-:Y:S02]  /*4360*/  FMUL.FTZ R6, R55, c[0x0][0x2ec] ;  /* 0x0000bb0037067a20 */ /* 0x000fe40000410000 */
[----:B------:R-:W-:Y:S02]  /*4370*/  FMUL.FTZ R52, R52, c[0x0][0x2ec] ;  /* 0x0000bb0034347a20 */ /* 0x000fe40000410000 */
[----:B------:R-:W-:Y:S02]  /*4380*/  FMUL.FTZ R53, R53, c[0x0][0x2ec] ;  /* 0x0000bb0035357a20 */ /* 0x000fe40000410000 */
[----:B------:R-:W-:Y:S01]  /*4390*/  FMUL.FTZ R54, R54, c[0x0][0x2ec] ;  /* 0x0000bb0036367a20 */ /* 0x000fe20000410000 */
[----:B------:R2:W3:Y:S01]  /*43a0*/  MUFU.TANH R57, R6 ;  /* 0x0000000600397308 */ /* 0x0004e20000002400 */
[----:B------:R-:W-:-:S06]  /*43b0*/  FFMA.FTZ R14, R171, -R100, R81 ;  /* 0x80000064ab0e7223 */ /* 0x000fcc0000010051 */
[----:B------:R-:W-:Y:S01]  /*43c0*/  FMUL.FTZ R9, R9, c[0x0][0x2ec] ;  /* 0x0000bb0009097a20 */ /* 0x000fe20000410000 */
[----:B------:R4:W5:Y:S01]  /*43d0*/  MUFU.TANH R61, R52 ;  /* 0x00000034003d7308 */ /* 0x0009620000002400 */
[----:B-1----:R-:W-:Y:S02]  /*43e0*/  FMUL.FTZ R0, R87, c[0x0][0x2ec] ;  /* 0x0000bb0057007a20 */ /* 0x002fe40000410000 */
[----:B------:R-:W-:Y:S02]  /*43f0*/  FMUL.FTZ R8, R8, c[0x0][0x2ec] ;  /* 0x0000bb0008087a20 */ /* 0x000fe40000410000 */
[----:B------:R-:W-:-:S03]  /*4400*/  FMUL.FTZ R11, R11, c[0x0][0x2ec] ;  /* 0x0000bb000b0b7a20 */ /* 0x000fc60000410000 */
[----:B------:R1:W-:Y:S01]  /*4410*/  MUFU.TANH R87, R0 ;  /* 0x0000000000577308 */ /* 0x0003e20000002400 */
[----:B--2---:R-:W-:Y:S02]  /*4420*/  FMUL.FTZ R6, R40, c[0x0][0x2ec] ;  /* 0x0000bb0028067a20 */ /* 0x004fe40000410000 */
[----:B---3--:R-:W-:-:S05]  /*4430*/  FFMA.FTZ R19, R166, -R100, R57 ;  /* 0x80000064a6137223 */ /* 0x008fca0000010039 */
[----:B------:R2:W3:Y:S01]  /*4440*/  MUFU.TANH R55, R6 ;  /* 0x0000000600377308 */ /* 0x0004e20000002400 */
[----:B----4-:R-:W-:Y:S01]  /*4450*/  FSEL R52, R2, -INF , !P4 ;  /* 0xff80000002347808 */ /* 0x010fe20006000000 */
[-C--:B------:R-:W-:Y:S02]  /*4460*/  FFMA.FTZ R2, R199, -R100.reuse, R112 ;  /* 0x80000064c7027223 */ /* 0x080fe40000010070 */
[----:B-----5:R-:W-:-:S03]  /*4470*/  FFMA.FTZ R27, R237, -R100, R61 ;  /* 0x80000064ed1b7223 */ /* 0x020fc6000001003d */
[----:B------:R-:W-:Y:S01]  /*4480*/  FSEL R51, R2, -INF , !P3 ;  /* 0xff80000002337808 */ /* 0x000fe20005800000 */
[----:B-1----:R-:W-:Y:S01]  /*4490*/  FMUL.FTZ R0, R68, c[0x0][0x2ec] ;  /* 0x0000bb0044007a20 */ /* 0x002fe20000410000 */
[----:B------:R-:W1:Y:S01]  /*44a0*/  MUFU.TANH R56, R53 ;  /* 0x0000003500387308 */ /* 0x000e620000002400 */
[----:B------:R-:W-:-:S05]  /*44b0*/  FFMA.FTZ R2, R196, -R100, R93 ;  /* 0x80000064c4027223 */ /* 0x000fca000001005d */
[----:B------:R-:W-:Y:S01]  /*44c0*/  FSEL R49, R2, -INF , !P2 ;  /* 0xff80000002317808 */ /* 0x000fe20005000000 */
[----:B--2---:R-:W-:Y:S01]  /*44d0*/  FMUL.FTZ R6, R41, c[0x0][0x2ec] ;  /* 0x0000bb0029067a20 */ /* 0x004fe20000410000 */
[----:B------:R2:W4:Y:S01]  /*44e0*/  MUFU.TANH R86, R0 ;  /* 0x0000000000567308 */ /* 0x0005220000002400 */
[-C--:B------:R-:W-:Y:S01]  /*44f0*/  FFMA.FTZ R2, R191, -R100.reuse, R96 ;  /* 0x80000064bf027223 */ /* 0x080fe20000010060 */
[----:B------:R-:W-:Y:S01]  /*4500*/  FSEL R41, R5, -INF , !P6 ;  /* 0xff80000005297808 */ /* 0x000fe20007000000 */
[-C--:B------:R-:W-:Y:S02]  /*4510*/  FFMA.FTZ R5, R223, -R100.reuse, R121 ;  /* 0x80000064df057223 */ /* 0x080fe40000010079 */
[----:B---3--:R-:W-:-:S03]  /*4520*/  FFMA.FTZ R13, R168, -R100, R55 ;  /* 0x80000064a80d7223 */ /* 0x008fc60000010037 */
[----:B------:R3:W-:Y:S01]  /*4530*/  MUFU.TANH R53, R6 ;  /* 0x0000000600357308 */ /* 0x0007e20000002400 */
[----:B------:R-:W-:Y:S01]  /*4540*/  FSEL R138, R5, -INF , !P4 ;  /* 0xff800000058a7808 */ /* 0x000fe20006000000 */
[-C--:B------:R-:W-:Y:S02]  /*4550*/  FFMA.FTZ R5, R224, -R100.reuse, R123 ;  /* 0x80000064e0057223 */ /* 0x080fe4000001007b */
[----:B-1----:R-:W-:-:S03]  /*4560*/  FFMA.FTZ R26, R236, -R100, R56 ;  /* 0x80000064ec1a7223 */ /* 0x002fc60000010038 */
[----:B------:R-:W-:Y:S01]  /*4570*/  FSEL R144, R5, -INF , !P3 ;  /* 0xff80000005907808 */ /* 0x000fe20005800000 */
[----:B--2---:R-:W-:Y:S01]  /*4580*/  FMUL.FTZ R0, R69, c[0x0][0x2ec] ;  /* 0x0000bb0045007a20 */ /* 0x004fe20000410000 */
[----:B------:R-:W-:Y:S01]  /*4590*/  MUFU.TANH R60, R54 ;  /* 0x00000036003c7308 */ /* 0x000fe20000002400 */
[-C--:B------:R-:W-:Y:S02]  /*45a0*/  FFMA.FTZ R5, R226, -R100.reuse, R105 ;  /* 0x80000064e2057223 */ /* 0x080fe40000010069 */
[----:B----4-:R-:W-:-:S03]  /*45b0*/  FFMA.FTZ R29, R239, -R100, R86 ;  /* 0x80000064ef1d7223 */ /* 0x010fc60000010056 */
[----:B------:R-:W-:Y:S01]  /*45c0*/  FSEL R137, R5, -INF , !P2 ;  /* 0xff80000005897808 */ /* 0x000fe20005000000 */
[----:B---3--:R-:W-:Y:S01]  /*45d0*/  FMUL.FTZ R6, R42, c[0x0][0x2ec] ;  /* 0x0000bb002a067a20 */ /* 0x008fe20000410000 */
[----:B------:R1:W2:Y:S01]  /*45e0*/  MUFU.TANH R85, R0 ;  /* 0x0000000000557308 */ /* 0x0002a20000002400 */
[----:B------:R-:W-:Y:S01]  /*45f0*/  FSEL R42, R3, -INF , !P6 ;  /* 0xff800000032a7808 */ /* 0x000fe20007000000 */
[-C--:B------:R-:W-:Y:S02]  /*4600*/  FFMA.FTZ R3, R209, -R100.reuse, R113 ;  /* 0x80000064d1037223 */ /* 0x080fe40000010071 */
[----:B------:R-:W-:-:S03]  /*4610*/  FFMA.FTZ R5, R232, -R100, R106 ;  /* 0x80000064e8057223 */ /* 0x000fc6000001006a */
[----:B------:R-:W-:Y:S01]  /*4620*/  FSEL R146, R3, -INF , !P4 ;  /* 0xff80000003927808 */ /* 0x000fe20006000000 */
[----:B------:R-:W-:Y:S01]  /*4630*/  FFMA.FTZ R3, R201, -R100, R114 ;  /* 0x80000064c9037223 */ /* 0x000fe20000010072 */
[----:B------:R3:W-:Y:S01]  /*4640*/  MUFU.TANH R12, R6 ;  /* 0x00000006000c7308 */ /* 0x0007e20000002400 */
[----:B-1----:R-:W-:-:S07]  /*4650*/  FMUL.FTZ R0, R70, c[0x0][0x2ec] ;  /* 0x0000bb0046007a20 */ /* 0x002fce0000410000 */
[----:B------:R1:W-:Y:S01]  /*4660*/  MUFU.TANH R31, R8 ;  /* 0x00000008001f7308 */ /* 0x0003e20000002400 */
[----:B--2---:R-:W-:-:S07]  /*4670*/  FFMA.FTZ R28, R238, -R100, R85 ;  /* 0x80000064ee1c7223 */ /* 0x004fce0000010055 */
[----:B------:R2:W-:Y:S01]  /*4680*/  MUFU.TANH R70, R0 ;  /* 0x0000000000467308 */ /* 0x0005e20000002400 */
[----:B---3--:R-:W-:-:S07]  /*4690*/  FMUL.FTZ R6, R43, c[0x0][0x2ec] ;  /* 0x0000bb002b067a20 */ /* 0x008fce0000410000 */
[----:B------:R3:W-:Y:S01]  /*46a0*/  MUFU.TANH R40, R6 ;  /* 0x0000000600287308 */ /* 0x0007e20000002400 */
[----:B-1----:R-:W-:Y:S02]  /*46b0*/  FFMA.FTZ R8, R174, -R100, R82 ;  /* 0x80000064ae087223 */ /* 0x002fe40000010052 */
[----:B--2---:R-:W-:-:S05]  /*46c0*/  FMUL.FTZ R0, R71, c[0x0][0x2ec] ;  /* 0x0000bb0047007a20 */ /* 0x004fca0000410000 */
[----:B------:R1:W-:Y:S01]  /*46d0*/  MUFU.TANH R69, R0 ;  /* 0x0000000000457308 */ /* 0x0003e20000002400 */
[----:B---3--:R-:W-:Y:S02]  /*46e0*/  FMUL.FTZ R6, R20, c[0x0][0x2ec] ;  /* 0x0000bb0014067a20 */ /* 0x008fe40000410000 */
[----:B------:R-:W-:Y:S02]  /*46f0*/  FFMA.FTZ R20, R169, -R100, R60 ;  /* 0x80000064a9147223 */ /* 0x000fe4000001003c */
[----:B-1----:R-:W-:-:S04]  /*4700*/  FMUL.FTZ R0, R80, c[0x0][0x2ec] ;  /* 0x0000bb0050007a20 */ /* 0x002fc80000410000 */
[----:B------:R1:W2:Y:S02]  /*4710*/  MUFU.TANH R68, R0 ;  /* 0x0000000000447308 */ /* 0x0002a40000002400 */
[----:B-1----:R-:W-:Y:S01]  /*4720*/  SHF.R.S32.HI R0, RZ, 0x1f, R103 ;  /* 0x0000001fff007819 */ /* 0x002fe20000011467 */
[----:B--2---:R-:W-:-:S03]  /*4730*/  FFMA.FTZ R15, R175, -R100, R68 ;  /* 0x80000064af0f7223 */ /* 0x004fc60000010044 */
[----:B------:R-:W-:-:S04]  /*4740*/  LEA.HI R0, R0, R103, RZ, 0x2 ;  /* 0x0000006700007211 */ /* 0x000fc800078f10ff */
[----:B------:R-:W-:-:S05]  /*4750*/  LOP3.LUT R0, R0, 0xfffffffc, RZ, 0xc0, !PT ;  /* 0xfffffffc00007812 */ /* 0x000fca00078ec0ff */
[----:B------:R-:W-:-:S05]  /*4760*/  IMAD.IADD R0, R103, 0x1, -R0 ;  /* 0x0000000167007824 */ /* 0x000fca00078e0a00 */
[----:B------:R1:W-:Y:S02]  /*4770*/  STL [R1+0x6c], R0 ;  /* 0x00006c0001007387 */ /* 0x0003e40000100800 */
[----:B-1----:R-:W-:-:S05]  /*4780*/  FFMA.FTZ R0, R202, -R100, R173 ;  /* 0x80000064ca007223 */ /* 0x002fca00000100ad */
[----:B------:R-:W-:Y:S01]  /*4790*/  FSEL R39, R0, -INF , !P1 ;  /* 0xff80000000277808 */ /* 0x000fe20004800000 */
[----:B------:R-:W-:Y:S01]  /*47a0*/  FFMA.FTZ R0, R208, -R100, R187 ;  /* 0x80000064d0007223 */ /* 0x000fe200000100bb */
[----:B------:R-:W-:Y:S01]  /*47b0*/  BAR.SYNC.DEFER_BLOCKING 0x0 ;  /* 0x0000000000007b1d */ /* 0x000fe20000010000 */
[----:B------:R-:W-:-:S03]  /*47c0*/  ISETP.GE.AND P1, PT, R134, R101, PT ;  /* 0x000000658600720c */ /* 0x000fc60003f26270 */
[----:B------:R-:W-:Y:S01]  /*47d0*/  FSEL R37, R0, -INF , !P0 ;  /* 0xff80000000257808 */ /* 0x000fe20004000000 */
[-C--:B------:R-:W-:Y:S01]  /*47e0*/  FFMA.FTZ R0, R206, -R100.reuse, R115 ;  /* 0x80000064ce007223 */ /* 0x080fe20000010073 */
[----:B------:R-:W-:Y:S01]  /*47f0*/  FSEL R43, R2, -INF , !P1 ;  /* 0xff800000022b7808 */ /* 0x000fe20004800000 */
[-C--:B------:R-:W-:Y:S01]  /*4800*/  FFMA.FTZ R2, R180, -R100.reuse, R84 ;  /* 0x80000064b4027223 */ /* 0x080fe20000010054 */
[-C--:B------:R-:W-:Y:S02]  /*4810*/  ISETP.GE.AND P0, PT, R141, R101.reuse, PT ;  /* 0x000000658d00720c */ /* 0x080fe40003f06270 */
[----:B------:R-:W-:Y:S01]  /*4820*/  FSEL R36, R0, -INF , !P5 ;  /* 0xff80000000247808 */ /* 0x000fe20006800000 */
[-C--:B------:R-:W-:Y:S01]  /*4830*/  FFMA.FTZ R0, R204, -R100.reuse, R120 ;  /* 0x80000064cc007223 */ /* 0x080fe20000010078 */
[----:B------:R-:W-:Y:S01]  /*4840*/  FSEL R176, R2, -INF , !P0 ;  /* 0xff80000002b07808 */ /* 0x000fe20004000000 */
[----:B------:R-:W-:Y:S01]  /*4850*/  FMUL.FTZ R2, R10, c[0x0][0x2ec] ;  /* 0x0000bb000a027a20 */ /* 0x000fe20000410000 */
[-C--:B------:R-:W-:Y:S01]  /*4860*/  ISETP.GE.AND P5, PT, R143, R101.reuse, PT ;  /* 0x000000658f00720c */ /* 0x080fe20003fa6270 */
[----:B------:R1:W2:Y:S01]  /*4870*/  MUFU.TANH R10, R9 ;  /* 0x00000009000a7308 */ /* 0x0002a20000002400 */
[----:B------:R-:W-:Y:S01]  /*4880*/  FSEL R35, R0, -INF , !P6 ;  /* 0xff80000000237808 */ /* 0x000fe20007000000 */
[----:B------:R-:W-:Y:S01]  /*4890*/  FFMA.FTZ R0, R200, -R100, R7 ;  /* 0x80000064c8007223 */ /* 0x000fe20000010007 */
[----:B------:R-:W-:-:S02]  /*48a0*/  ISETP.GE.AND P6, PT, R145, R101, PT ;  /* 0x000000659100720c */ /* 0x000fc40003fc6270 */
[----:B------:R-:W-:Y:S01]  /*48b0*/  FSEL R145, R3, -INF , !P3 ;  /* 0xff80000003917808 */ /* 0x000fe20005800000 */
[-C--:B------:R-:W-:Y:S01]  /*48c0*/  FFMA.FTZ R3, R198, -R100.reuse, R98 ;  /* 0x80000064c6037223 */ /* 0x080fe20000010062 */
[----:B------:R-:W-:Y:S01]  /*48d0*/  FSEL R54, R0, -INF , !P4 ;  /* 0xff80000000367808 */ /* 0x000fe20006000000 */
[-C--:B------:R-:W-:Y:S01]  /*48e0*/  FFMA.FTZ R0, R197, -R100.reuse, R104 ;  /* 0x80000064c5007223 */ /* 0x080fe20000010068 */
[----:B------:R3:W4:Y:S01]  /*48f0*/  MUFU.TANH R7, R6 ;  /* 0x0000000600077308 */ /* 0x0007220000002400 */
[----:B------:R-:W-:Y:S02]  /*4900*/  FSEL R177, R30, -INF , !P5 ;  /* 0xff8000001eb17808 */ /* 0x000fe40006800000 */
[----:B------:R-:W-:Y:S01]  /*4910*/  FSEL R152, R3, -INF , !P2 ;  /* 0xff80000003987808 */ /* 0x000fe20005000000 */
[-C--:B------:R-:W-:Y:S01]  /*4920*/  FFMA.FTZ R3, R194, -R100.reuse, R99 ;  /* 0x80000064c2037223 */ /* 0x080fe20000010063 */
[----:B------:R-:W-:Y:S01]  /*4930*/  FSEL R107, R0, -INF , !P3 ;  /* 0xff800000006b7808 */ /* 0x000fe20005800000 */
[-C--:B------:R-:W-:Y:S01]  /*4940*/  FFMA.FTZ R0, R193, -R100.reuse, R92 ;  /* 0x80000064c1007223 */ /* 0x080fe2000001005c */
[----:B------:R-:W-:Y:S01]  /*4950*/  FSEL R136, R5, -INF , !P1 ;  /* 0xff80000005887808 */ /* 0x000fe20004800000 */
[-C--:B-1----:R-:W-:Y:S01]  /*4960*/  FFMA.FTZ R9, R182, -R100.reuse, R87 ;  /* 0x80000064b6097223 */ /* 0x082fe20000010057 */
[----:B------:R-:W-:Y:S01]  /*4970*/  FSEL R139, R3, -INF , !P1 ;  /* 0xff800000038b7808 */ /* 0x000fe20004800000 */
[-C--:B------:R-:W-:Y:S01]  /*4980*/  FFMA.FTZ R3, R185, -R100.reuse, R88 ;  /* 0x80000064b9037223 */ /* 0x080fe20000010058 */
[----:B------:R-:W-:Y:S01]  /*4990*/  FSEL R102, R0, -INF , !P2 ;  /* 0xff80000000667808 */ /* 0x000fe20005000000 */
[----:B------:R-:W-:Y:S01]  /*49a0*/  FMUL.FTZ R0, R22, c[0x0][0x2ec] ;  /* 0x0000bb0016007a20 */ /* 0x000fe20000410000 */
[-C--:B------:R-:W-:Y:S01]  /*49b0*/  ISETP.GE.AND P4, PT, R147, R101.reuse, PT ;  /* 0x000000659300720c */ /* 0x080fe20003f86270 */
[-C--:B------:R-:W-:Y:S01]  /*49c0*/  FFMA.FTZ R22, R181, -R100.reuse, R70 ;  /* 0x80000064b5167223 */ /* 0x080fe20000010046 */
[----:B------:R-:W-:Y:S01]  /*49d0*/  FSEL R173, R3, -INF , !P0 ;  /* 0xff80000003ad7808 */ /* 0x000fe20004000000 */
[----:B---3--:R-:W-:Y:S01]  /*49e0*/  FMUL.FTZ R6, R21, c[0x0][0x2ec] ;  /* 0x0000bb0015067a20 */ /* 0x008fe20000410000 */
[----:B------:R-:W1:Y:S01]  /*49f0*/  MUFU.TANH R3, R2 ;  /* 0x0000000200037308 */ /* 0x000e620000002400 */
[-C--:B------:R-:W-:Y:S01]  /*4a00*/  FFMA.FTZ R21, R172, -R100.reuse, R69 ;  /* 0x80000064ac157223 */ /* 0x080fe20000010045 */
[----:B------:R-:W-:Y:S01]  /*4a10*/  FSEL R172, R9, -INF , !P5 ;  /* 0xff80000009ac7808 */ /* 0x000fe20006800000 */
[-C--:B--2---:R-:W-:Y:S01]  /*4a20*/  FFMA.FTZ R10, R155, -R100.reuse, R10 ;  /* 0x800000649b0a7223 */ /* 0x084fe2000001000a */
[----:B------:R-:W-:Y:S01]  /*4a30*/  FSEL R155, R16, -INF , !P5 ;  /* 0xff800000109b7808 */ /* 0x000fe20006800000 */
[-C--:B------:R-:W-:Y:S01]  /*4a40*/  FFMA.FTZ R5, R189, -R100.reuse, R89 ;  /* 0x80000064bd057223 */ /* 0x080fe20000010059 */
[-C--:B------:R-:W-:Y:S01]  /*4a50*/  ISETP.GE.AND P3, PT, R148, R101.reuse, PT ;  /* 0x000000659400720c */ /* 0x080fe20003f66270 */
[-C--:B----4-:R-:W-:Y:S01]  /*4a60*/  FFMA.FTZ R25, R235, -R100.reuse, R7 ;  /* 0x80000064eb197223 */ /* 0x090fe20000010007 */
[----:B------:R2:W3:Y:S01]  /*4a70*/  MUFU.TANH R24, R6 ;  /* 0x0000000600187308 */ /* 0x0004e20000002400 */
[----:B------:R-:W-:Y:S01]  /*4a80*/  FFMA.FTZ R7, R170, -R100, R83 ;  /* 0x80000064aa077223 */ /* 0x000fe20000010053 */
[----:B------:R-:W-:-:S02]  /*4a90*/  ISETP.GE.AND P2, PT, R149, R101, PT ;  /* 0x000000659500720c */ /* 0x000fc40003f46270 */
[----:B------:R-:W-:Y:S02]  /*4aa0*/  FSEL R178, R29, -INF , !P6 ;  /* 0xff8000001db27808 */ /* 0x000fe40007000000 */
[----:B------:R-:W-:Y:S02]  /*4ab0*/  FSEL R182, R22, -INF , !P6 ;  /* 0xff80000016b67808 */ /* 0x000fe40007000000 */
[----:B------:R4:W5:Y:S01]  /*4ac0*/  MUFU.TANH R18, R0 ;  /* 0x0000000000127308 */ /* 0x0009620000002400 */
[-C--:B-1----:R-:W-:Y:S01]  /*4ad0*/  FFMA.FTZ R3, R109, -R100.reuse, R3 ;  /* 0x800000646d037223 */ /* 0x082fe20000010003 */
[----:B------:R-:W-:Y:S02]  /*4ae0*/  FSEL R174, R8, -INF , !P6 ;  /* 0xff80000008ae7808 */ /* 0x000fe40007000000 */
[----:B------:R-:W-:Y:S02]  /*4af0*/  FSEL R179, R28, -INF , !P4 ;  /* 0xff8000001cb37808 */ /* 0x000fe40006000000 */
[----:B------:R-:W-:Y:S01]  /*4b00*/  FSEL R183, R21, -INF , !P4 ;  /* 0xff80000015b77808 */ /* 0x000fe20006000000 */
[----:B--2---:R-:W-:Y:S01]  /*4b10*/  FMUL.FTZ R6, R23, c[0x0][0x2ec] ;  /* 0x0000bb0017067a20 */ /* 0x004fe20000410000 */
[----:B------:R1:W2:Y:S01]  /*4b20*/  MUFU.TANH R2, R11 ;  /* 0x0000000b00027308 */ /* 0x0002a20000002400 */
[-C--:B------:R-:W-:Y:S01]  /*4b30*/  FFMA.FTZ R23, R186, -R100.reuse, R95 ;  /* 0x80000064ba177223 */ /* 0x080fe2000001005f */
[----:B------:R-:W-:Y:S01]  /*4b40*/  FSEL R175, R7, -INF , !P4 ;  /* 0xff80000007af7808 */ /* 0x000fe20006000000 */
[----:B---3--:R-:W-:Y:S01]  /*4b50*/  FFMA.FTZ R24, R234, -R100, R24 ;  /* 0x80000064ea187223 */ /* 0x008fe20000010018 */
[----:B------:R-:W-:-:S02]  /*4b60*/  FSEL R198, R27, -INF , !P3 ;  /* 0xff8000001bc67808 */ /* 0x000fc40005800000 */
[----:B------:R-:W-:Y:S01]  /*4b70*/  FSEL R181, R23, -INF , !P5 ;  /* 0xff80000017b57808 */ /* 0x000fe20006800000 */
[-C--:B----4-:R-:W-:Y:S01]  /*4b80*/  FFMA.FTZ R0, R188, -R100.reuse, R91 ;  /* 0x80000064bc007223 */ /* 0x090fe2000001005b */
[----:B------:R3:W4:Y:S01]  /*4b90*/  MUFU.TANH R17, R6 ;  /* 0x0000000600117308 */ /* 0x0007220000002400 */
[----:B------:R-:W-:Y:S01]  /*4ba0*/  ISETP.GE.AND P5, PT, R101, 0x41, PT ;  /* 0x000000416500780c */ /* 0x000fe20003fa6270 */
[-C--:B-----5:R-:W-:Y:S01]  /*4bb0*/  FFMA.FTZ R18, R165, -R100.reuse, R18 ;  /* 0x80000064a5127223 */ /* 0x0a0fe20000010012 */
[----:B------:R-:W-:Y:S01]  /*4bc0*/  FSEL R188, R5, -INF , !P0 ;  /* 0xff80000005bc7808 */ /* 0x000fe20004000000 */
[----:B------:R-:W-:Y:S01]  /*4bd0*/  FFMA.FTZ R5, R153, -R100, R40 ;  /* 0x8000006499057223 */ /* 0x000fe20000010028 */
[----:B------:R-:W-:Y:S02]  /*4be0*/  FSEL R106, R0, -INF , !P1 ;  /* 0xff800000006a7808 */ /* 0x000fe40004800000 */
[----:B------:R-:W-:Y:S01]  /*4bf0*/  LEA R0, R163, R154, 0x5 ;  /* 0x0000009aa3007211 */ /* 0x000fe200078e28ff */
[-C--:B-1----:R-:W-:Y:S01]  /*4c00*/  FFMA.FTZ R11, R160, -R100.reuse, R31 ;  /* 0x80000064a00b7223 */ /* 0x082fe2000001001f */
[----:B------:R-:W-:Y:S01]  /*4c10*/  ISETP.GE.AND P1, PT, R150, R101, PT ;  /* 0x000000659600720c */ /* 0x000fe20003f26270 */
[----:B--2---:R-:W-:Y:S01]  /*4c20*/  FFMA.FTZ R2, R108, -R100, R2 ;  /* 0x800000646c027223 */ /* 0x004fe20000010002 */
[----:B------:R-:W-:Y:S01]  /*4c30*/  FSEL R153, R15, -INF , !P6 ;  /* 0xff8000000f997808 */ /* 0x000fe20007000000 */
[----:B------:R-:W-:Y:S01]  /*4c40*/  IMAD.IADD R0, R161, 0x1, R0 ;  /* 0x00000001a1007824 */ /* 0x000fe200078e0200 */
[----:B------:R-:W-:-:S02]  /*4c50*/  FSEL R154, R14, -INF , !P4 ;  /* 0xff8000000e9a7808 */ /* 0x000fc40006000000 */
[----:B------:R-:W-:Y:S01]  /*4c60*/  FSEL R201, R20, -INF , !P3 ;  /* 0xff80000014c97808 */ /* 0x000fe20005800000 */
[-C--:B---3--:R-:W-:Y:S01]  /*4c70*/  FFMA.FTZ R6, R233, -R100.reuse, R94 ;  /* 0x80000064e9067223 */ /* 0x088fe2000001005e */
[----:B------:R-:W-:Y:S01]  /*4c80*/  FSEL R189, R13, -INF , !P3 ;  /* 0xff8000000dbd7808 */ /* 0x000fe20005800000 */
[-C--:B----4-:R-:W-:Y:S01]  /*4c90*/  FFMA.FTZ R17, R164, -R100.reuse, R17 ;  /* 0x80000064a4117223 */ /* 0x090fe20000010011 */
[----:B------:R-:W-:Y:S02]  /*4ca0*/  FSEL R197, R26, -INF , !P2 ;  /* 0xff8000001ac57808 */ /* 0x000fe40005000000 */
[----:B------:R-:W-:Y:S01]  /*4cb0*/  FSEL R180, R6, -INF , !P0 ;  /* 0xff80000006b47808 */ /* 0x000fe20004000000 */
[-C--:B------:R-:W-:Y:S01]  /*4cc0*/  FFMA.FTZ R6, R167, -R100.reuse, R12 ;  /* 0x80000064a7067223 */ /* 0x080fe2000001000c */
[----:B------:R-:W-:Y:S01]  /*4cd0*/  ISETP.GE.AND P0, PT, R151, R101, PT ;  /* 0x000000659700720c */ /* 0x000fe20003f06270 */
[----:B------:R-:W-:Y:S01]  /*4ce0*/  FFMA.FTZ R12, R162, -R100, R53 ;  /* 0x80000064a20c7223 */ /* 0x000fe20000010035 */
        /* <DEDUP_REMOVED lines=11> */
[----:B------:R-:W-:Y:S01]  /*4da0*/  FSEL R196, R2, -INF , !P0 ;  /* 0xff80000002c47808 */ /* 0x000fe20004000000 */
        /* <DEDUP_REMOVED lines=58> */
.L_x_629:
[----:B------:R-:W-:Y:S05]  /*5150*/  BSYNC B0 ;  /* 0x0000000000007941 */ /* 0x000fea0003800000 */
.L_x_628:
[----:B------:R-:W0:Y:S02]  /*5160*/  LDGDEPBAR ;  /* 0x00000000000079af */ /* 0x000e240000000000 */
.L_x_627:
        /* <DEDUP_REMOVED lines=98> */
[--C-:B------:R-:W-:Y:S02]  /*5790*/  FFMA.FTZ R4, R35, c[0x0][0x23c], -R2.reuse ;  /* 0x00008f0023047a23 */ /* 0x100fe40000010802 */
[----:B------:R-:W-:Y:S05]  /*57a0*/  LDSM.16.MT88.4 R32, [R224+0xb000] ;  /* 0x00b00000e020783b */ /* 0x000fea0000004200 */
[----:B------:R2:W-:Y:S01]  /*57b0*/  MUFU.EX2 R161, R6 ;  /* 0x0000000600a17308 */ /* 0x0005e20000000800 */
[----:B-1----:R-:W-:-:S07]  /*57c0*/  FFMA.FTZ R0, R36, c[0x0][0x23c], -R2 ;  /* 0x00008f0024007a23 */ /* 0x002fce0000010802 */
[----:B------:R-:W-:Y:S01]  /*57d0*/  MUFU.EX2 R252, R4 ;  /* 0x0000000400fc7308 */ /* 0x000fe20000000800 */
[----:B------:R-:W-:Y:S04]  /*57e0*/  LDSM.16.MT88.4 R36, [R226+0xb000] ;  /* 0x00b00000e224783b */ /* 0x000fe80000004200 */
[----:B--2---:R-:W1:Y:S03]  /*57f0*/  SHFL.BFLY PT, R6, R5, 0x1, 0x1f ;  /* 0x0c201f0005067f89 */ /* 0x004e6600000e0000 */
        /* <DEDUP_REMOVED lines=60> */
[----:B---3--:R-:W-:-:S02]  /*5bc0*/  FFMA.FTZ R4, R43, c[0x0][0x23c], -R12 ;  /* 0x00008f002b047a23 */ /* 0x008fc4000001080c */
[----:B------:R-:W-:Y:S02]  /*5bd0*/  LDSM.16.MT88.4 R40, [R226+0xb400] ;  /* 0x00b40000e228783b */ /* 0x000fe40000004200 */
[----:B------:R3:W4:Y:S03]  /*5be0*/  MUFU.EX2 R243, R4 ;  /* 0x0000000400f37308 */ /* 0x0007260000000800 */
[C---:B------:R-:W-:Y:S01]  /*5bf0*/  HMMA.16816.F32 R148, R8.reuse, R34, RZ ;  /* 0x000000220894723c */ /* 0x040fe200000018ff */
[----:B------:R-:W-:Y:S07]  /*5c00*/  LDSM.16.MT88.4 R32, [R224+0xb400] ;  /* 0x00b40000e020783b */ /* 0x000fee0000004200 */
[----:B------:R-:W-:Y:S01]  /*5c10*/  HMMA.16816.F32 R44, R8, R36, RZ ;  /* 0x00000024082c723c */ /* 0x000fe200000018ff */
[----:B---3--:R-:W-:-:S07]  /*5c20*/  FFMA.FTZ R4, R54, c[0x0][0x23c], -R2 ;  /* 0x00008f0036047a23 */ /* 0x008fce0000010802 */
[C---:B------:R-:W-:Y:S01]  /*5c30*/  HMMA.16816.F32 R156, R8.reuse, R38, RZ ;  /* 0x00000026089c723c */ /* 0x040fe200000018ff */
[----:B----4-:R-:W-:Y:S01]  /*5c40*/  F2FP.PACK_AB R6, R243, R244 ;  /* 0x000000f4f306723e */ /* 0x010fe200000000ff */
[----:B------:R-:W-:Y:S01]  /*5c50*/  LDSM.16.MT88.4 R36, [R226+0xb800] ;  /* 0x00b80000e224783b */ /* 0x000fe20000004200 */
[----:B------:R3:W-:Y:S05]  /*5c60*/  MUFU.EX2 R234, R4 ;  /* 0x0000000400ea7308 */ /* 0x0007ea0000000800 */
[----:B------:R-:W-:Y:S01]  /*5c70*/  HMMA.16816.F32 R52, R8, R28, RZ ;  /* 0x0000001c0834723c */ /* 0x000fe200000018ff */
[----:B------:R-:W4:Y:S06]  /*5c80*/  LDSM.16.MT88.4 R28, [R226+0xa400] ;  /* 0x00a40000e21c783b */ /* 0x000f2c0000004200 */
[----:B------:R-:W-:Y:S01]  /*5c90*/  FFMA.FTZ R8, R137, c[0x0][0x23c], -R0 ;  /* 0x00008f0089087a23 */ /* 0x000fe20000010800 */
[----:B------:R-:W-:-:S02]  /*5ca0*/  MOV R9, R147 ;  /* 0x0000009300097202 */ /* 0x000fc40000000f00 */
[----:B------:R-:W-:Y:S01]  /*5cb0*/  MOV R11, R161 ;  /* 0x000000a1000b7202 */ /* 0x000fe20000000f00 */
[----:B------:R5:W-:Y:S01]  /*5cc0*/  MUFU.EX2 R223, R8 ;  /* 0x0000000800df7308 */ /* 0x000be20000000800 */
[----:B---3--:R-:W-:Y:S01]  /*5cd0*/  FFMA.FTZ R4, R107, c[0x0][0x23c], -R2 ;  /* 0x00008f006b047a23 */ /* 0x008fe20000010802 */
[----:B------:R-:W-:-:S06]  /*5ce0*/  MOV R10, R160 ;  /* 0x000000a0000a7202 */ /* 0x000fcc0000000f00 */
        /* <DEDUP_REMOVED lines=8> */
[----:B-1----:R-:W-:-:S07]  /*5d70*/  FFMA.FTZ R4, R106, c[0x0][0x23c], -R2 ;  /* 0x00008f006a047a23 */ /* 0x002fce0000010802 */
[----:B------:R1:W5:Y:S01]  /*5d80*/  MUFU.EX2 R235, R4 ;  /* 0x0000000400eb7308 */ /* 0x0003620000000800 */
[----:B---3--:R-:W-:-:S07]  /*5d90*/  FFMA.FTZ R8, R145, c[0x0][0x23c], -R13 ;  /* 0x00008f0091087a23 */ /* 0x008fce000001080d */
[----:B------:R3:W-:Y:S01]  /*5da0*/  MUFU.EX2 R221, R8 ;  /* 0x0000000800dd7308 */ /* 0x0007e20000000800 */
[----:B-1----:R-:W-:Y:S01]  /*5db0*/  FFMA.FTZ R4, R138, c[0x0][0x23c], -R0 ;  /* 0x00008f008a047a23 */ /* 0x002fe20000010800 */
[----:B-----5:R-:W-:-:S06]  /*5dc0*/  F2FP.PACK_AB R7, R235, R236 ;  /* 0x000000eceb07723e */ /* 0x020fcc00000000ff */
[----:B------:R1:W-:Y:S01]  /*5dd0*/  MUFU.EX2 R233, R4 ;  /* 0x0000000400e97308 */ /* 0x0003e20000000800 */
[----:B---3--:R-:W-:-:S07]  /*5de0*/  FFMA.FTZ R8, R152, c[0x0][0x23c], -R13 ;  /* 0x00008f0098087a23 */ /* 0x008fce000001080d */
[----:B------:R3:W-:Y:S01]  /*5df0*/  MUFU.EX2 R219, R8 ;  /* 0x0000000800db7308 */ /* 0x0007e20000000800 */
[----:B-1----:R-:W-:-:S07]  /*5e00*/  FFMA.FTZ R4, R144, c[0x0][0x23c], -R0 ;  /* 0x00008f0090047a23 */ /* 0x002fce0000010800 */
[----:B------:R1:W5:Y:S01]  /*5e10*/  MUFU.EX2 R232, R4 ;  /* 0x0000000400e87308 */ /* 0x0003620000000800 */
[----:B---3--:R-:W-:-:S07]  /*5e20*/  FFMA.FTZ R8, R139, c[0x0][0x23c], -R13 ;  /* 0x00008f008b087a23 */ /* 0x008fce000001080d */
[----:B------:R3:W3:Y:S01]  /*5e30*/  MUFU.EX2 R218, R8 ;  /* 0x0000000800da7308 */ /* 0x0006e20000000800 */
[----:B-1----:R-:W-:-:S07]  /*5e40*/  F2FP.PACK_AB R4, R245, R240 ;  /* 0x000000f0f504723e */ /* 0x002fce00000000ff */
[----:B--2---:R-:W-:Y:S01]  /*5e50*/  HMMA.16816.F32 R168, R4, R24, R120 ;  /* 0x0000001804a8723c */ /* 0x004fe20000001878 */
[----:B---3--:R-:W-:-:S07]  /*5e60*/  FFMA.FTZ R8, R173, c[0x0][0x23c], -R12 ;  /* 0x00008f00ad087a23 */ /* 0x008fce000001080c */
[C---:B------:R-:W-:Y:S01]  /*5e70*/  HMMA.16816.F32 R164, R4.reuse, R20, R116 ;  /* 0x0000001404a4723c */ /* 0x040fe20000001874 */
[----:B------:R1:W-:Y:S07]  /*5e80*/  MUFU.EX2 R217, R8 ;  /* 0x0000000800d97308 */ /* 0x0003ee0000000800 */
[C---:B----4-:R-:W-:Y:S08]  /*5e90*/  HMMA.16816.F32 R144, R4.reuse, R28, R108 ;  /* 0x0000001c0490723c */ /* 0x050ff0000000186c */
        /* <DEDUP_REMOVED lines=17> */
[----:B-----5:R-:W-:Y:S02]  /*5fb0*/  F2FP.PACK_AB R4, R232, R233 ;  /* 0x000000e9e804723e */ /* 0x020fe400000000ff */
        /* <DEDUP_REMOVED lines=12> */
[----:B-1----:R-:W-:-:S02]  /*6080*/  FFMA.FTZ R8, R175, c[0x0][0x23c], -R2 ;  /* 0x00008f00af087a23 */ /* 0x002fc40000010802 */
[----:B------:R-:W-:Y:S05]  /*6090*/  LDSM.16.MT88.4 R172, [R226+0xac00] ;  /* 0x00ac0000e2ac783b */ /* 0x000fea0000004200 */
[C---:B------:R-:W-:Y:S01]  /*60a0*/  HMMA.16816.F32 R184, R4.reuse, R40, R44 ;  /* 0x0000002804b8723c */ /* 0x040fe2000000182c */
[----:B------:R1:W4:Y:S07]  /*60b0*/  MUFU.EX2 R211, R8 ;  /* 0x0000000800d37308 */ /* 0x00032e0000000800 */
[C---:B------:R-:W-:Y:S01]  /*60c0*/  HMMA.16816.F32 R60, R4.reuse, R26, R132 ;  /* 0x0000001a043c723c */ /* 0x040fe20000001884 */
[----:B------:R-:W5:Y:S07]  /*60d0*/  LDSM.16.MT88.4 R24, [R224+0x9800] ;  /* 0x00980000e018783b */ /* 0x000f6e0000004200 */
[C---:B------:R-:W-:Y:S01]  /*60e0*/  HMMA.16816.F32 R48, R4.reuse, R18, R124 ;  /* 0x000000120430723c */ /* 0x040fe2000000187c */
[--C-:B-1----:R-:W-:Y:S01]  /*60f0*/  FFMA.FTZ R8, R180, c[0x0][0x23c], -R0.reuse ;  /* 0x00008f00b4087a23 */ /* 0x102fe20000010800 */
[----:B------:R-:W1:Y:S03]  /*6100*/  LDSM.16.MT88.4 R16, [R226+0x9800] ;  /* 0x00980000e210783b */ /* 0x000e660000004200 */
[----:B------:R2:W-:Y:S01]  /*6110*/  MUFU.EX2 R209, R8 ;  /* 0x0000000800d17308 */ /* 0x0005e20000000800 */
[----:B------:R-:W-:Y:S02]  /*6120*/  LDSM.16.MT88.4 R124, [R224+0x9c00] ;  /* 0x009c0000e07c783b */ /* 0x000fe40000004200 */
[C---:B------:R-:W-:Y:S02]  /*6130*/  HMMA.16816.F32 R52, R4.reuse, R22, R128 ;  /* 0x000000160434723c */ /* 0x040fe40000001880 */
[----:B------:R-:W1:Y:S06]  /*6140*/  LDSM.16.MT88.4 R20, [R224+0xa800] ;  /* 0x00a80000e014783b */ /* 0x000e6c0000004200 */
[----:B------:R-:W-:Y:S01]  /*6150*/  HMMA.16816.F32 R44, R4, R30, R140 ;  /* 0x0000001e042c723c */ /* 0x000fe2000000188c */
[----:B------:R-:W1:Y:S01]  /*6160*/  LDSM.16.MT88.4 R28, [R226+0xa800] ;  /* 0x00a80000e21c783b */ /* 0x000e620000004200 */
[----:B--2---:R-:W-:-:S03]  /*6170*/  FFMA.FTZ R8, R177, c[0x0][0x23c], -R0 ;  /* 0x00008f00b1087a23 */ /* 0x004fc60000010800 */
[----:B------:R-:W-:Y:S03]  /*6180*/  LDSM.16.MT88.4 R140, [R226+0x9c00] ;  /* 0x009c0000e28c783b */ /* 0x000fe60000004200 */
        /* <DEDUP_REMOVED lines=23> */
[----:B------:R1:W2:Y:S07]  /*6300*/  MUFU.EX2 R107, R8 ;  /* 0x00000008006b7308 */ /* 0x0002ae0000000800 */
[C---:B------:R-:W-:Y:S08]  /*6310*/  HMMA.16816.F32 R96, R4.reuse, R22, R96 ;  /* 0x000000160460723c */ /* 0x040ff00000001860 */
[----:B------:R-:W-:Y:S01]  /*6320*/  HMMA.16816.F32 R168, R4, R30, R92 ;  /* 0x0000001e04a8723c */ /* 0x000fe2000000185c */
[----:B-1----:R-:W-:-:S04]  /*6330*/  FFMA.FTZ R8, R182, c[0x0][0x23c], -R13 ;  /* 0x00008f00b6087a23 */ /* 0x002fc8000001080d */
[----:B------:R1:W-:Y:S03]  /*6340*/  MUFU.EX2 R106, R8 ;  /* 0x00000008006a7308 */ /* 0x0003e60000000800 */
[----:B------:R-:W-:Y:S01]  /*6350*/  HMMA.16816.F32 R88, R4, R34, R88 ;  /* 0x000000220458723c */ /* 0x000fe20000001858 */
[----:B-1----:R-:W-:-:S07]  /*6360*/  FFMA.FTZ R8, R183, c[0x0][0x23c], -R13 ;  /* 0x00008f00b7087a23 */ /* 0x002fce000001080d */
[C---:B------:R-:W-:Y:S01]  /*6370*/  HMMA.16816.F32 R180, R4.reuse, R36, R108 ;  /* 0x0000002404b4723c */ /* 0x040fe2000000186c */
[----:B------:R1:W3:Y:S07]  /*6380*/  MUFU.EX2 R102, R8 ;  /* 0x0000000800667308 */ /* 0x0002ee0000000800 */
[----:B------:R-:W-:Y:S07]  /*6390*/  HMMA.16816.F32 R108, R4, R38, R84 ;  /* 0x00000026046c723c */ /* 0x000fee0000001854 */
[----:B------:R-:W-:-:S02]  /*63a0*/  F2FP.PACK_AB R4, R208, R209 ;  /* 0x000000d1d004723e */ /* 0x000fc400000000ff */
[----:B--2---:R-:W-:Y:S01]  /*63b0*/  F2FP.PACK_AB R5, R107, R188 ;  /* 0x000000bc6b05723e */ /* 0x004fe200000000ff */
[----:B-1----:R-:W-:Y:S01]  /*63c0*/  FFMA.FTZ R8, R189, c[0x0][0x23c], -R12 ;  /* 0x00008f00bd087a23 */ /* 0x002fe2000001080c */
[----:B------:R-:W-:Y:S02]  /*63d0*/  F2FP.PACK_AB R6, R206, R207 ;  /* 0x000000cfce06723e */ /* 0x000fe400000000ff */
[----:B---3--:R-:W-:Y:S02]  /*63e0*/  F2FP.PACK_AB R7, R102, R106 ;  /* 0x0000006a6607723e */ /* 0x008fe400000000ff */
[----:B------:R-:W-:-:S05]  /*63f0*/  MOV R189, R10 ;  /* 0x0000000a00bd7202 */ /* 0x000fca0000000f00 */
[C---:B------:R-:W-:Y:S01]  /*6400*/  HMMA.16816.F32 R60, R4.reuse, R26, R60 ;  /* 0x0000001a043c723c */ /* 0x040fe2000000183c */
[----:B------:R1:W-:Y:S06]  /*6410*/  MUFU.EX2 R26, R8 ;  /* 0x00000008001a7308 */ /* 0x0003ec0000000800 */
[----:B------:R-:W-:Y:S01]  /*6420*/  MOV R27, R9 ;  /* 0x00000009001b7202 */ /* 0x000fe20000000f00 */
[----:B------:R-:W-:Y:S01]  /*6430*/  HMMA.16816.F32 R116, R4, R24, R80 ;  /* 0x000000180474723c */ /* 0x000fe20000001850 */
[----:B------:R-:W2:Y:S01]  /*6440*/  LDSM.16.MT88.4 R80, [R224+0xbc00] ;  /* 0x00bc0000e050783b */ /* 0x000ea20000004200 */
[----:B------:R-:W-:-:S05]  /*6450*/  MOV R9, R11 ;  /* 0x0000000b00097202 */ /* 0x000fca0000000f00 */
[----:B------:R-:W-:Y:S01]  /*6460*/  FADD.FTZ R9, R9, R251 ;  /* 0x000000fb09097221 */ /* 0x000fe20000010000 */
[C---:B------:R-:W-:Y:S01]  /*6470*/  HMMA.16816.F32 R48, R4.reuse, R22, R48 ;  /* 0x000000160430723c */ /* 0x040fe20000001830 */
[--C-:B-1----:R-:W-:Y:S01]  /*6480*/  FFMA.FTZ R8, R190, c[0x0][0x23c], -R12.reuse ;  /* 0x00008f00be087a23 */ /* 0x102fe2000001080c */
[----:B------:R-:W-:Y:S01]  /*6490*/  MOV R190, R15 ;  /* 0x0000000f00be7202 */ /* 0x000fe20000000f00 */
[----:B------:R-:W-:Y:S02]  /*64a0*/  FADD.FTZ R9, R250, R9 ;  /* 0x00000009fa097221 */ /* 0x000fe40000010000 */
[----:B------:R1:W3:Y:S03]  /*64b0*/  MUFU.EX2 R25, R8 ;  /* 0x0000000800197308 */ /* 0x0002e60000000800 */
[C---:B------:R-:W-:Y:S08]  /*64c0*/  HMMA.16816.F32 R144, R4.reuse, R20, R72 ;  /* 0x000000140490723c */ /* 0x040ff00000001848 */
[----:B------:R-:W-:Y:S01]  /*64d0*/  HMMA.16816.F32 R52, R4, R18, R52 ;  /* 0x000000120434723c */ /* 0x000fe20000001834 */
[----:B-1----:R-:W-:Y:S01]  /*64e0*/  FFMA.FTZ R8, R191, c[0x0][0x23c], -R12 ;  /* 0x00008f00bf087a23 */ /* 0x002fe2000001080c */
[----:B------:R-:W-:-:S06]  /*64f0*/  MOV R191, R14 ;  /* 0x0000000e00bf7202 */ /* 0x000fcc0000000f00 */
[----:B------:R-:W-:Y:S01]  /*6500*/  HMMA.16816.F32 R128, R4, R16, R76 ;  /* 0x000000100480723c */ /* 0x000fe2000000184c */
[----:B------:R1:W-:Y:S01]  /*6510*/  MUFU.EX2 R24, R8 ;  /* 0x0000000800187308 */ /* 0x0003e20000000800 */
[----:B---3--:R-:W-:-:S06]  /*6520*/  F2FP.PACK_AB R92, R25, R26 ;  /* 0x0000001a195c723e */ /* 0x008fcc00000000ff */
        /* <DEDUP_REMOVED lines=127> */
[----:B------:R-:W2:Y:S01]  /*6d20*/  LDL.LU R189, [R1] ;  /* 0x0000000001bd7983 */ /* 0x000ea20000300800 */
[----:B------:R-:W-:Y:S01]  /*6d30*/  LEA.HI.SX32 R231, R231, 0xfffffffe, 0x1a ;  /* 0xfffffffee7e77811 */ /* 0x000fe200078fd2ff */
[----:B------:R-:W-:-:S02]  /*6d40*/  IMAD.MOV.U32 R106, RZ, RZ, R104 ;  /* 0x000000ffff6a7224 */ /* 0x000fc400078e0068 */
[----:B------:R-:W3:Y:S01]  /*6d50*/  S2R R27, SR_TID.X ;  /* 0x00000000001b7919 */ /* 0x000ee20000002100 */
[----:B------:R-:W-:Y:S02]  /*6d60*/  IMAD.MOV.U32 R108, RZ, RZ, R3 ;  /* 0x000000ffff6c7224 */ /* 0x000fe400078e0003 */
[----:B------:R-:W-:Y:S01]  /*6d70*/  IMAD.MOV.U32 R107, RZ, RZ, R103 ;  /* 0x000000ffff6b7224 */ /* 0x000fe200078e0067 */
[----:B---3--:R-:W-:-:S05]  /*6d80*/  LOP3.LUT R27, R27, 0x3, RZ, 0xc0, !PT ;  /* 0x000000031b1b7812 */ /* 0x008fca00078ec0ff */
[----:B-12---:R-:W-:-:S05]  /*6d90*/  IMAD R0, R27, -0x2, R189 ;  /* 0xfffffffe1b007824 */ /* 0x006fca00078e02bd */
[----:B------:R-:W-:Y:S01]  /*6da0*/  IADD3 R0, R101, R0, -R205 ;  /* 0x0000000065007210 */ /* 0x000fe20007ffe8cd */
[----:B------:R-:W-:-:S04]  /*6db0*/  IMAD.MOV.U32 R101, RZ, RZ, R105 ;  /* 0x000000ffff657224 */ /* 0x000fc800078e0069 */
[----:B------:R1:W-:Y:S04]  /*6dc0*/  STL [R1+0x4], R0 ;  /* 0x0000040001007387 */ /* 0x0003e80000100800 */
[----:B------:R-:W2:Y:S04]  /*6dd0*/  LDL R189, [R1+0x50] ;  /* 0x0000500001bd7983 */ /* 0x000ea80000100800 */
[----:B------:R-:W3:Y:S04]  /*6de0*/  LDL R27, [R1+0x54] ;  /* 0x00005400011b7983 */ /* 0x000ee80000100800 */
[----:B------:R-:W4:Y:S01]  /*6df0*/  LDL.64 R190, [R1+0x18] ;  /* 0x0000180001be7983 */ /* 0x000f220000100a00 */
[----:B--2---:R-:W-:-:S02]  /*6e00*/  ISETP.GE.AND P3, PT, R189, c[0x0][0x220], PT ;  /* 0x00008800bd007a0c */ /* 0x004fc40003f66270 */
[----:B---3--:R-:W-:Y:S02]  /*6e10*/  ISETP.GE.AND P2, PT, R27, c[0x0][0x220], PT ;  /* 0x000088001b007a0c */ /* 0x008fe40003f46270 */
[----:B----4-:R-:W-:Y:S01]  /*6e20*/  ISETP.GE.AND P4, PT, R190, c[0x0][0x220], PT ;  /* 0x00008800be007a0c */ /* 0x010fe20003f86270 */
[----:B-1----:R-:W-:Y:S05]  /*6e30*/  BRA `(.L_x_631) ;  /* 0x000003a000007947 */ /* 0x002fea0003800000 */
.L_x_633:
        /* <DEDUP_REMOVED lines=58> */
.L_x_631:
[----:B------:R-:W2:Y:S01]  /*71e0*/  LDL.64 R8, [R1+0x28] ;  /* 0x0000280001087983 */ /* 0x000ea20000100a00 */
[----:B------:R-:W-:Y:S04]  /*71f0*/  DEPBAR.LE SB0, 0x0 ;  /* 0x000080000000791a */ /* 0x000fe80000000000 */
[----:B------:R-:W-:Y:S01]  /*7200*/  SHF.R.S32.HI R0, RZ, 0x1f, R231 ;  /* 0x0000001fff007819 */ /* 0x000fe200000114e7 */
        /* <DEDUP_REMOVED lines=191> */
[----:B------:R-:W-:Y:S02]  /*7e00*/  FMUL.FTZ R17, R17, c[0x0][0x2ec] ;  /* 0x0000bb0011117a20 */ /* 0x000fe40000410000 */
[----:B------:R-:W-:Y:S01]  /*7e10*/  FMUL.FTZ R18, R18, c[0x0][0x2ec] ;  /* 0x0000bb0012127a20 */ /* 0x000fe20000410000 */
[----:B------:R4:W1:Y:S01]  /*7e20*/  MUFU.TANH R215, R7 ;  /* 0x0000000700d77308 */ /* 0x0008620000002400 */
[----:B------:R-:W-:Y:S09]  /*7e30*/  FMUL.FTZ R19, R19, c[0x0][0x2ec] ;  /* 0x0000bb0013137a20 */ /* 0x000ff20000410000 */
[----:B------:R-:W1:Y:S10]  /*7e40*/  MUFU.TANH R233, R8 ;  /* 0x0000000800e97308 */ /* 0x000e740000002400 */
[----:B------:R-:W1:Y:S01]  /*7e50*/  MUFU.TANH R232, R9 ;  /* 0x0000000900e87308 */ /* 0x000e620000002400 */
[----:B----4-:R-:W4:Y:S09]  /*7e60*/  LDSM.16.M88.4 R4, [R227+0x8400] ;  /* 0x00840000e304783b */ /* 0x010f320000000200 */
[----:B------:R-:W1:Y:S10]  /*7e70*/  MUFU.TANH R220, R10 ;  /* 0x0000000a00dc7308 */ /* 0x000e740000002400 */
[----:B------:R5:W1:Y:S10]  /*7e80*/  MUFU.TANH R221, R11 ;  /* 0x0000000b00dd7308 */ /* 0x000a740000002400 */
[----:B------:R1:W1:Y:S10]  /*7e90*/  MUFU.TANH R223, R12 ;  /* 0x0000000c00df7308 */ /* 0x0002740000002400 */
[----:B------:R1:W1:Y:S01]  /*7ea0*/  MUFU.TANH R222, R13 ;  /* 0x0000000d00de7308 */ /* 0x0002620000002400 */
[----:B-----5:R-:W5:Y:S01]  /*7eb0*/  LDSM.16.M88.4 R8, [R227+0x8800] ;  /* 0x00880000e308783b */ /* 0x020f620000000200 */
[-C--:B----4-:R-:W-:Y:S08]  /*7ec0*/  HMMA.16816.F32 R20, R180, R4.reuse, R20 ;  /* 0x00000004b414723c */ /* 0x090ff00000001814 */
[----:B------:R4:W1:Y:S01]  /*7ed0*/  MUFU.TANH R214, R14 ;  /* 0x0000000e00d67308 */ /* 0x0008620000002400 */
[C---:B------:R-:W-:Y:S09]  /*7ee0*/  HMMA.16816.F32 R24, R176.reuse, R4, R24 ;  /* 0x00000004b018723c */ /* 0x040ff20000001818 */
        /* <DEDUP_REMOVED lines=8> */
[----:B------:R4:W1:Y:S01]  /*7f70*/  MUFU.TANH R205, R17 ;  /* 0x0000001100cd7308 */ /* 0x0008620000002400 */
[----:B------:R-:W-:Y:S01]  /*7f80*/  BAR.SYNC.DEFER_BLOCKING 0x0 ;  /* 0x0000000000007b1d */ /* 0x000fe20000010000 */
[----:B------:R-:W-:Y:S01]  /*7f90*/  FMUL.FTZ R22, R22, c[0x0][0x2ec] ;  /* 0x0000bb0016167a20 */ /* 0x000fe20000410000 */
[-C--:B-----5:R-:W-:Y:S05]  /*7fa0*/  HMMA.16816.F32 R36, R180, R8.reuse, R36 ;  /* 0x00000008b424723c */ /* 0x0a0fea0000001824 */
[----:B------:R-:W-:Y:S02]  /*7fb0*/  FMUL.FTZ R23, R23, c[0x0][0x2ec] ;  /* 0x0000bb0017177a20 */ /* 0x000fe40000410000 */
[----:B------:R4:W1:Y:S01]  /*7fc0*/  MUFU.TANH R200, R18 ;  /* 0x0000001200c87308 */ /* 0x0008620000002400 */
[----:B------:R-:W-:Y:S01]  /*7fd0*/  FMUL.FTZ R24, R24, c[0x0][0x2ec] ;  /* 0x0000bb0018187a20 */ /* 0x000fe20000410000 */
[C---:B------:R-:W-:Y:S04]  /*7fe0*/  HMMA.16816.F32 R40, R176.reuse, R8, R40 ;  /* 0x00000008b028723c */ /* 0x040fe80000001828 */
[----:B------:R-:W-:Y:S02]  /*7ff0*/  FMUL.FTZ R25, R25, c[0x0][0x2ec] ;  /* 0x0000bb0019197a20 */ /* 0x000fe40000410000 */
[----:B------:R-:W-:Y:S02]  /*8000*/  FMUL.FTZ R26, R26, c[0x0][0x2ec] ;  /* 0x0000bb001a1a7a20 */ /* 0x000fe40000410000 */
[----:B------:R4:W2:Y:S01]  /*8010*/  MUFU.TANH R202, R19 ;  /* 0x0000001300ca7308 */ /* 0x0008a20000002400 */
        /* <DEDUP_REMOVED lines=76> */
[----:B------:R-:W1:Y:S10]  /*84e0*/  MUFU.TANH R49, R49 ;  /* 0x0000003100317308 */ /* 0x000e740000002400 */
[----:B------:R4:W1:Y:S10]  /*84f0*/  MUFU.TANH R48, R50 ;  /* 0x0000003200307308 */ /* 0x0008740000002400 */
[----:B------:R-:W1:Y:S10]  /*8500*/  MUFU.TANH R51, R51 ;  /* 0x0000003300337308 */ /* 0x000e740000002400 */
[----:B------:R-:W1:Y:S10]  /*8510*/  MUFU.TANH R52, R52 ;  /* 0x0000003400347308 */ /* 0x000e740000002400 */
[----:B------:R-:W1:Y:S10]  /*8520*/  MUFU.TANH R53, R53 ;  /* 0x0000003500357308 */ /* 0x000e740000002400 */
[----:B------:R-:W1:Y:S10]  /*8530*/  MUFU.TANH R54, R54 ;  /* 0x0000003600367308 */ /* 0x000e740000002400 */
[----:B------:R-:W1:Y:S10]  /*8540*/  MUFU.TANH R55, R55 ;  /* 0x0000003700377308 */ /* 0x000e740000002400 */
[----:B------:R4:W1:Y:S10]  /*8550*/  MUFU.TANH R103, R56 ;  /* 0x0000003800677308 */ /* 0x0008740000002400 */
[----:B------:R-:W1:Y:S10]  /*8560*/  MUFU.TANH R57, R57 ;  /* 0x0000003900397308 */ /* 0x000e740000002400 */
        /* <DEDUP_REMOVED lines=9> */
[----:B------:R-:W1:Y:S02]  /*8600*/  MUFU.TANH R67, R67 ;  /* 0x0000004300437308 */ /* 0x000e640000002400 */
[----:B-1234-:R-:W-:-:S05]  /*8610*/  @P5 BRA `(.L_x_633) ;  /* 0xffffe82000005947 */ /* 0x01efca000383ffff */
.L_x_632:
[----:B------:R-:W2:Y:S01]  /*8620*/  LDL R4, [R1+0x4] ;  /* 0x0000040001047983 */ /* 0x000ea20000100800 */
[----:B------:R-:W-:Y:S05]  /*8630*/  MOV R0, 0xffffffc0 ;  /* 0xffffffc000007802 */ /* 0x000fea0000000f00 */
[C---:B------:R-:W-:Y:S02]  /*8640*/  IMAD R0, R231.reuse, R0, 0x40 ;  /* 0x00000040e7007424 */ /* 0x040fe400078e0200 */
[----:B--2---:R-:W-:Y:S03]  /*8650*/  IMAD R2, R231, -0x40, R4 ;  /* 0xffffffc0e7027824 */ /* 0x004fe600078e0204 */
[----:B------:R-:W-:Y:S02]  /*8660*/  IADD3 R0, R4, R0, RZ ;  /* 0x0000000004007210 */ /* 0x000fe40007ffe0ff */
[C---:B-1----:R-:W-:Y:S02]  /*8670*/  IADD3 R12, R2.reuse, -0x1, RZ ;  /* 0xffffffff020c7810 */ /* 0x042fe40007ffe0ff */
        /* <DEDUP_REMOVED lines=10> */
[----:B------:R-:W1:Y:S01]  /*8720*/  I2F R34, R12 ;  /* 0x0000000c00227306 */ /* 0x000e620000201400 */
[----:B------:R-:W-:Y:S02]  /*8730*/  @!P1 IADD3 R11, -R2, 0x8, RZ ;  /* 0x00000008020b9810 */ /* 0x000fe40007ffe1ff */
[----:B------:R-:W-:Y:S02]  /*8740*/  ISETP.GE.AND P1, PT, R8, RZ, PT ;  /* 0x000000ff0800720c */ /* 0x000fe40003f26270 */
[----:B------:R-:W-:Y:S02]  /*8750*/  ISETP.GE.AND P6, PT, R10, RZ, PT ;  /* 0x000000ff0a00720c */ /* 0x000fe40003fc6270 */
[C---:B------:R-:W-:Y:S02]  /*8760*/  IADD3 R13, R2.reuse, 0x47, RZ ;  /* 0x00000047020d7810 */ /* 0x040fe40007ffe0ff */
[C---:B------:R-:W-:Y:S01]  /*8770*/  IADD3 R7, R2.reuse, -0x18, RZ ;  /* 0xffffffe802077810 */ /* 0x040fe20007ffe0ff */
[----:B------:R-:W2:Y:S01]  /*8780*/  I2F R33, R11 ;  /* 0x0000000b00217306 */ /* 0x000ea20000201400 */
[----:B------:R-:W-:Y:S02]  /*8790*/  @!P0 IADD3 R9, -R2, 0x10, RZ ;  /* 0x0000001002098810 */ /* 0x000fe40007ffe1ff */
[----:B------:R-:W-:Y:S02]  /*87a0*/  ISETP.GE.AND P0, PT, R6, RZ, PT ;  /* 0x000000ff0600720c */ /* 0x000fe40003f06270 */
[C---:B------:R-:W-:Y:S02]  /*87b0*/  IADD3 R17, R2.reuse, -0x21, RZ ;  /* 0xffffffdf02117810 */ /* 0x040fe40007ffe0ff */
[----:B------:R-:W-:Y:S02]  /*87c0*/  @!P1 IADD3 R8, -R2, 0x11, RZ ;  /* 0x0000001102089810 */ /* 0x000fe40007ffe1ff */
[----:B------:R-:W-:Y:S01]  /*87d0*/  ISETP.GE.AND P1, PT, R14, RZ, PT ;  /* 0x000000ff0e00720c */ /* 0x000fe20003f26270 */
[----:B------:R-:W3:Y:S01]  /*87e0*/  I2F R31, R9 ;  /* 0x00000009001f7306 */ /* 0x000ee20000201400 */
[----:B------:R-:W-:Y:S02]  /*87f0*/  @!P6 IADD3 R10, -R2, 0x9, RZ ;  /* 0x00000009020ae810 */ /* 0x000fe40007ffe1ff */
[----:B------:R-:W-:Y:S01]  /*8800*/  ISETP.GE.AND P6, PT, R7, RZ, PT ;  /* 0x000000ff0700720c */ /* 0x000fe20003fc6270 */
[-C--:B-1----:R-:W-:Y:S01]  /*8810*/  FFMA.FTZ R43, R34, -R100.reuse, R202 ;  /* 0x80000064222b7223 */ /* 0x082fe200000100ca */
[C---:B------:R-:W-:Y:S02]  /*8820*/  IADD3 R19, R2.reuse, -0x38, RZ ;  /* 0xffffffc802137810 */ /* 0x040fe40007ffe0ff */
[C---:B------:R-:W-:Y:S02]  /*8830*/  @!P0 IADD3 R6, -R2.reuse, 0x19, RZ ;  /* 0x0000001902068810 */ /* 0x040fe40007ffe1ff */
[----:B------:R-:W-:Y:S01]  /*8840*/  ISETP.GE.AND P0, PT, R13, RZ, PT ;  /* 0x000000ff0d00720c */ /* 0x000fe20003f06270 */
[----:B------:R-:W1:Y:S01]  /*8850*/  I2F R32, R10 ;  /* 0x0000000a00207306 */ /* 0x000e620000201400 */
[----:B------:R-:W-:Y:S02]  /*8860*/  IADD3 R15, R2, -0x20, RZ ;  /* 0xffffffe0020f7810 */ /* 0x000fe40007ffe0ff */
[----:B------:R-:W-:Y:S01]  /*8870*/  @!P1 IADD3 R14, -R0, -0x8, RZ ;  /* 0xfffffff8000e9810 */ /* 0x000fe20007ffe1ff */
[-C--:B--2---:R-:W-:Y:S01]  /*8880*/  FFMA.FTZ R56, R33, -R100.reuse, R196 ;  /* 0x8000006421387223 */ /* 0x084fe200000100c4 */
[----:B------:R-:W-:Y:S02]  /*8890*/  ISETP.GE.AND P1, PT, R17, RZ, PT ;  /* 0x000000ff1100720c */ /* 0x000fe40003f26270 */
[C---:B------:R-:W-:Y:S02]  /*88a0*/  IADD3 R18, R2.reuse, 0x3f, RZ ;  /* 0x0000003f02127810 */ /* 0x040fe40007ffe0ff */
[----:B------:R-:W-:Y:S01]  /*88b0*/  @!P6 IADD3 R7, -R2, 0x18, RZ ;  /* 0x000000180207e810 */ /* 0x000fe20007ffe1ff */
[----:B------:R-:W2:Y:S01]  /*88c0*/  I2F R30, R8 ;  /* 0x00000008001e7306 */ /* 0x000ea20000201400 */
[----:B------:R-:W-:Y:S02]  /*88d0*/  ISETP.GE.AND P6, PT, R15, RZ, PT ;  /* 0x000000ff0f00720c */ /* 0x000fe40003fc6270 */
[----:B------:R-:W-:Y:S01]  /*88e0*/  @!P0 IADD3 R13, -R0, -0x7, RZ ;  /* 0xfffffff9000d8810 */ /* 0x000fe20007ffe1ff */
[-C--:B---3--:R-:W-:Y:S01]  /*88f0*/  FFMA.FTZ R45, R31, -R100.reuse, R199 ;  /* 0x800000641f2d7223 */ /* 0x088fe200000100c7 */
[----:B------:R-:W-:Y:S01]  /*8900*/  ISETP.GE.AND P0, PT, R19, RZ, PT ;  /* 0x000000ff1300720c */ /* 0x000fe20003f06270 */
[-C--:B------:R-:W-:Y:S01]  /*8910*/  FFMA.FTZ R60, R31, -R100.reuse, R185 ;  /* 0x800000641f3c7223 */ /* 0x080fe200000100b9 */
[C---:B------:R-:W-:Y:S02]  /*8920*/  IADD3 R22, R2.reuse, -0x39, RZ ;  /* 0xffffffc702167810 */ /* 0x040fe40007ffe0ff */
[----:B------:R-:W-:Y:S01]  /*8930*/  @!P1 IADD3 R17, -R2, 0x21, RZ ;  /* 0x0000002102119810 */ /* 0x000fe20007ffe1ff */
[----:B------:R-:W3:Y:S01]  /*8940*/  I2F R39, R13 ;  /* 0x0000000d00277306 */ /* 0x000ee20000201400 */
[----:B------:R-:W-:Y:S02]  /*8950*/  ISETP.GE.AND P1, PT, R18, RZ, PT ;  /* 0x000000ff1200720c */ /* 0x000fe40003f26270 */
[----:B------:R-:W-:Y:S01]  /*8960*/  IADD3 R16, R2, -0x28, RZ ;  /* 0xffffffd802107810 */ /* 0x000fe20007ffe0ff */
[-C--:B-1----:R-:W-:Y:S01]  /*8970*/  FFMA.FTZ R59, R32, -R100.reuse, R195 ;  /* 0x80000064203b7223 */ /* 0x082fe200000100c3 */
[C---:B------:R-:W-:Y:S02]  /*8980*/  IADD3 R21, R2.reuse, 0x38, RZ ;  /* 0x0000003802157810 */ /* 0x040fe40007ffe0ff */
[C---:B------:R-:W-:Y:S02]  /*8990*/  @!P6 IADD3 R15, -R2.reuse, 0x20, RZ ;  /* 0x00000020020fe810 */ /* 0x040fe40007ffe1ff */
[----:B------:R-:W-:Y:S01]  /*89a0*/  @!P0 IADD3 R19, -R2, 0x38, RZ ;  /* 0x0000003802138810 */ /* 0x000fe20007ffe1ff */
[----:B------:R-:W1:Y:S01]  /*89b0*/  I2F R40, R14 ;  /* 0x0000000e00287306 */ /* 0x000e620000201400 */
[----:B------:R-:W-:Y:S02]  /*89c0*/  ISETP.GE.AND P0, PT, R22, RZ, PT ;  /* 0x000000ff1600720c */ /* 0x000fe40003f06270 */
[----:B------:R-:W-:Y:S01]  /*89d0*/  ISETP.GE.AND P6, PT, R16, RZ, PT ;  /* 0x000000ff1000720c */ /* 0x000fe20003fc6270 */
[-C--:B--2---:R-:W-:Y:S01]  /*89e0*/  FFMA.FTZ R178, R30, -R100.reuse, R186 ;  /* 0x800000641eb27223 */ /* 0x084fe200000100ba */
[----:B------:R-:W-:Y:S01]  /*89f0*/  @!P1 IADD3 R18, -R0, 0x1, RZ ;  /* 0x0000000100129810 */ /* 0x000fe20007ffe1ff */
[-C--:B------:R-:W-:Y:S01]  /*8a00*/  FFMA.FTZ R46, R30, -R100.reuse, R201 ;  /* 0x800000641e2e7223 */ /* 0x080fe200000100c9 */
[----:B------:R-:W-:Y:S02]  /*8a10*/  ISETP.GE.AND P1, PT, R21, RZ, PT ;  /* 0x000000ff1500720c */ /* 0x000fe40003f26270 */
[C---:B------:R-:W-:Y:S01]  /*8a20*/  IADD3 R25, R2.reuse, 0x37, RZ ;  /* 0x0000003702197810 */ /* 0x040fe20007ffe0ff */
[----:B------:R-:W2:Y:S01]  /*8a30*/  I2F R36, R19 ;  /* 0x0000001300247306 */ /* 0x000ea20000201400 */
[C---:B------:R-:W-:Y:S02]  /*8a40*/  IADD3 R20, R2.reuse, -0x29, RZ ;  /* 0xffffffd702147810 */ /* 0x040fe40007ffe0ff */
[C---:B------:R-:W-:Y:S01]  /*8a50*/  IADD3 R26, R2.reuse, -0x31, RZ ;  /* 0xffffffcf021a7810 */ /* 0x040fe20007ffe0ff */
[-C--:B---3--:R-:W-:Y:S01]  /*8a60*/  FFMA.FTZ R39, R39, -R100.reuse, R221 ;  /* 0x8000006427277223 */ /* 0x088fe200000100dd */
[C---:B------:R-:W-:Y:S02]  /*8a70*/  @!P0 IADD3 R22, -R2.reuse, 0x39, RZ ;  /* 0x0000003902168810 */ /* 0x040fe40007ffe1ff */
[----:B------:R-:W-:Y:S02]  /*8a80*/  ISETP.GE.AND P0, PT, R25, RZ, PT ;  /* 0x000000ff1900720c */ /* 0x000fe40003f06270 */
[----:B------:R-:W-:Y:S01]  /*8a90*/  @!P6 IADD3 R16, -R2, 0x28, RZ ;  /* 0x000000280210e810 */ /* 0x000fe20007ffe1ff */
[----:B------:R-:W3:Y:S01]  /*8aa0*/  I2F R15, R15 ;  /* 0x0000000f000f7306 */ /* 0x000ee20000201400 */
[----:B------:R-:W-:Y:S02]  /*8ab0*/  ISETP.GE.AND P6, PT, R20, RZ, PT ;  /* 0x000000ff1400720c */ /* 0x000fe40003fc6270 */
[----:B------:R-:W-:Y:S01]  /*8ac0*/  @!P1 IADD3 R21, -R0, 0x8, RZ ;  /* 0x0000000800159810 */ /* 0x000fe20007ffe1ff */
[-C--:B-1----:R-:W-:Y:S01]  /*8ad0*/  FFMA.FTZ R40, R40, -R100.reuse, R220 ;  /* 0x8000006428287223 */ /* 0x082fe200000100dc */
[----:B------:R-:W-:Y:S02]  /*8ae0*/  ISETP.GE.AND P1, PT, R26, RZ, PT ;  /* 0x000000ff1a00720c */ /* 0x000fe40003f26270 */
[C---:B------:R-:W-:Y:S02]  /*8af0*/  IADD3 R5, R2.reuse, 0x8, RZ ;  /* 0x0000000802057810 */ /* 0x040fe40007ffe0ff */
[C---:B------:R-:W-:Y:S01]  /*8b00*/  IADD3 R23, R2.reuse, -0x30, RZ ;  /* 0xffffffd002177810 */ /* 0x040fe20007ffe0ff */
[----:B------:R-:W1:Y:S01]  /*8b10*/  I2F R17, R17 ;  /* 0x0000001100117306 */ /* 0x000e620000201400 */
[----:B------:R-:W-:Y:S02]  /*8b20*/  IADD3 R27, R2, 0x2f, RZ ;  /* 0x0000002f021b7810 */ /* 0x000fe40007ffe0ff */
[----:B------:R-:W-:Y:S01]  /*8b30*/  @!P0 IADD3 R25, -R0, 0x9, RZ ;  /* 0x0000000900198810 */ /* 0x000fe20007ffe1ff */
[-C--:B--2---:R-:W-:Y:S01]  /*8b40*/  FFMA.FTZ R62, R36, -R100.reuse, R64 ;  /* 0x80000064243e7223 */ /* 0x084fe20000010040 */
[----:B------:R-:W-:Y:S02]  /*8b50*/  ISETP.GE.AND P0, PT, R5, RZ, PT ;  /* 0x000000ff0500720c */ /* 0x000fe40003f06270 */
[C---:B------:R-:W-:Y:S02]  /*8b60*/  IADD3 R28, -R2.reuse, -0x8, RZ ;  /* 0xfffffff8021c7810 */ /* 0x040fe40007ffe1ff */
[C---:B------:R-:W-:Y:S01]  /*8b70*/  @!P6 IADD3 R20, -R2.reuse, 0x29, RZ ;  /* 0x000000290214e810 */ /* 0x040fe20007ffe1ff */
[----:B------:R-:W-:Y:S01]  /*8b80*/  I2F R18, R18 ;  /* 0x0000001200127306 */ /* 0x000fe20000201400 */
[----:B------:R-:W-:Y:S02]  /*8b90*/  ISETP.GE.AND P6, PT, R23, RZ, PT ;  /* 0x000000ff1700720c */ /* 0x000fe40003fc6270 */
[----:B------:R-:W-:Y:S01]  /*8ba0*/  @!P1 IADD3 R26, -R2, 0x31, RZ ;  /* 0x00000031021a9810 */ /* 0x000fe20007ffe1ff */
[-C--:B---3--:R-:W-:Y:S01]  /*8bb0*/  FFMA.FTZ R201, R15, -R100.reuse, R48 ;  /* 0x800000640fc97223 */ /* 0x088fe20000010030 */
[----:B------:R-:W-:Y:S02]  /*8bc0*/  ISETP.GE.AND P1, PT, R27, RZ, PT ;  /* 0x000000ff1b00720c */ /* 0x000fe40003f26270 */
[----:B------:R-:W-:Y:S02]  /*8bd0*/  SEL R28, R28, R5, !P0 ;  /* 0x000000051c1c7207 */ /* 0x000fe40004000000 */
[----:B------:R-:W-:Y:S01]  /*8be0*/  @!P0 IADD3 R5, -R0, 0x38, RZ ;  /* 0x0000003800058810 */ /* 0x000fe20007ffe1ff */
[----:B------:R-:W2:Y:S01]  /*8bf0*/  I2F R16, R16 ;  /* 0x0000001000107306 */ /* 0x000ea20000201400 */
[C---:B------:R-:W-:Y:S02]  /*8c00*/  IADD3 R24, R2.reuse, 0x30, RZ ;  /* 0x0000003002187810 */ /* 0x040fe40007ffe0ff */
[C---:B------:R-:W-:Y:S01]  /*8c10*/  IADD3 R12, R2.reuse, 0x28, RZ ;  /* 0x00000028020c7810 */ /* 0x040fe20007ffe0ff */
[-C--:B-1----:R-:W-:Y:S01]  /*8c20*/  FFMA.FTZ R202, R17, -R100.reuse, R51 ;  /* 0x8000006411ca7223 */ /* 0x082fe20000010033 */
[----:B------:R-:W-:Y:S02]  /*8c30*/  @!P6 IADD3 R23, -R2, 0x30, RZ ;  /* 0x000000300217e810 */ /* 0x000fe40007ffe1ff */
[----:B------:R-:W-:Y:S02]  /*8c40*/  ISETP.GE.AND P6, PT, R24, RZ, PT ;  /* 0x000000ff1800720c */ /* 0x000fe40003fc6270 */
[----:B------:R-:W-:Y:S01]  /*8c50*/  @!P1 IADD3 R27, -R0, 0x11, RZ ;  /* 0x00000011001b9810 */ /* 0x000fe20007ffe1ff */
[----:B------:R-:W1:Y:S01]  /*8c60*/  I2F R41, R28 ;  /* 0x0000001c00297306 */ /* 0x000e620000201400 */
[----:B------:R-:W-:Y:S02]  /*8c70*/  ISETP.GE.AND P1, PT, R12, RZ, PT ;  /* 0x000000ff0c00720c */ /* 0x000fe40003f26270 */
[C---:B------:R-:W-:Y:S02]  /*8c80*/  IADD3 R4, R2.reuse, 0x7, RZ ;  /* 0x0000000702047810 */ /* 0x040fe40007ffe0ff */
[C---:B------:R-:W-:Y:S02]  /*8c90*/  IADD3 R11, R2.reuse, 0x27, RZ ;  /* 0x00000027020b7810 */ /* 0x040fe40007ffe0ff */
[C---:B------:R-:W-:Y:S02]  /*8ca0*/  IADD3 R29, -R2.reuse, -0x7, RZ ;  /* 0xfffffff9021d7810 */ /* 0x040fe40007ffe1ff */
[----:B------:R-:W-:Y:S01]  /*8cb0*/  IADD3 R10, R2, 0x20, RZ ;  /* 0x00000020020a7810 */ /* 0x000fe20007ffe0ff */
[----:B------:R-:W3:Y:S01]  /*8cc0*/  I2F R21, R21 ;  /* 0x0000001500157306 */ /* 0x000ee20000201400 */
[----:B------:R-:W-:Y:S02]  /*8cd0*/  @!P6 IADD3 R24, -R0, 0x10, RZ ;  /* 0x000000100018e810 */ /* 0x000fe40007ffe1ff */
[----:B------:R-:W-:Y:S01]  /*8ce0*/  ISETP.GE.AND P6, PT, R4, RZ, PT ;  /* 0x000000ff0400720c */ /* 0x000fe20003fc6270 */
[-C--:B--2---:R-:W-:Y:S01]  /*8cf0*/  FFMA.FTZ R234, R16, -R100.reuse, R54 ;  /* 0x8000006410ea7223 */ /* 0x084fe20000010036 */
[----:B------:R-:W-:Y:S01]  /*8d00*/  @!P1 IADD3 R12, -R0, 0x18, RZ ;  /* 0x00000018000c9810 */ /* 0x000fe20007ffe1ff */
[----:B------:R-:W-:Y:S01]  /*8d10*/  FFMA.FTZ R195, R16, -R100, R102 ;  /* 0x8000006410c37223 */ /* 0x000fe20000010066 */
[----:B------:R-:W-:Y:S02]  /*8d20*/  ISETP.GE.AND P1, PT, R11, RZ, PT ;  /* 0x000000ff0b00720c */ /* 0x000fe40003f26270 */
[C---:B------:R-:W-:Y:S01]  /*8d30*/  IADD3 R9, R2.reuse, 0x1f, RZ ;  /* 0x0000001f02097810 */ /* 0x040fe20007ffe0ff */
[----:B------:R-:W2:Y:S01]  /*8d40*/  I2F R14, R12 ;  /* 0x0000000c000e7306 */ /* 0x000ea20000201400 */
[----:B------:R-:W-:Y:S02]  /*8d50*/  IADD3 R8, R2, 0x18, RZ ;  /* 0x0000001802087810 */ /* 0x000fe40007ffe0ff */
[----:B------:R-:W-:Y:S01]  /*8d60*/  IABS R44, R2 ;  /* 0x00000002002c7213 */ /* 0x000fe20000000000 */
[----:B-1----:R-:W-:Y:S01]  /*8d70*/  FFMA.FTZ R41, R41, -R100, R216 ;  /* 0x8000006429297223 */ /* 0x002fe200000100d8 */
[----:B------:R-:W-:Y:S02]  /*8d80*/  SEL R28, R29, R4, !P6 ;  /* 0x000000041d1c7207 */ /* 0x000fe40007000000 */
[C---:B------:R-:W-:Y:S03]  /*8d90*/  @!P6 IADD3 R4, -R0.reuse, 0x39, RZ ;  /* 0x000000390004e810 */ /* 0x040fe60007ffe1ff */
[----:B------:R-:W1:Y:S01]  /*8da0*/  I2F R38, R28 ;  /* 0x0000001c00267306 */ /* 0x000e620000201400 */
[----:B------:R-:W-:Y:S02]  /*8db0*/  @!P1 IADD3 R11, -R0, 0x19, RZ ;  /* 0x00000019000b9810 */ /* 0x000fe40007ffe1ff */
[----:B------:R-:W-:Y:S01]  /*8dc0*/  ISETP.GE.AND P1, PT, R10, RZ, PT ;  /* 0x000000ff0a00720c */ /* 0x000fe20003f26270 */
[CC--:B---3--:R-:W-:Y:S02]  /*8dd0*/  FFMA.FTZ R16, R21.reuse, -R100.reuse, R223 ;  /* 0x8000006415107223 */ /* 0x0c8fe400000100df */
[-C--:B------:R-:W-:Y:S04]  /*8de0*/  FFMA.FTZ R179, R21, -R100.reuse, R204 ;  /* 0x8000006415b37223 */ /* 0x080fe800000100cc */
[----:B------:R-:W3:Y:S01]  /*8df0*/  I2F R28, R6 ;  /* 0x00000006001c7306 */ /* 0x000ee20000201400 */
[-C--:B--2---:R-:W-:Y:S05]  /*8e00*/  FFMA.FTZ R180, R14, -R100.reuse, R207 ;  /* 0x800000640eb47223 */ /* 0x084fea00000100cf */
[----:B------:R-:W-:Y:S01]  /*8e10*/  @!P1 IADD3 R10, -R0, 0x20, RZ ;  /* 0x00000020000a9810 */ /* 0x000fe20007ffe1ff */
[-C--:B------:R-:W-:Y:S01]  /*8e20*/  FFMA.FTZ R185, R14, -R100.reuse, R212 ;  /* 0x800000640eb97223 */ /* 0x080fe200000100d4 */
[----:B------:R-:W-:Y:S02]  /*8e30*/  ISETP.GE.AND P1, PT, R9, RZ, PT ;  /* 0x000000ff0900720c */ /* 0x000fe40003f26270 */
[----:B------:R2:W4:Y:S01]  /*8e40*/  I2F R29, R7 ;  /* 0x00000007001d7306 */ /* 0x0005220000201400 */
[-C--:B-1----:R-:W-:Y:S02]  /*8e50*/  FFMA.FTZ R42, R38, -R100.reuse, R215 ;  /* 0x80000064262a7223 */ /* 0x082fe400000100d7 */
[-C--:B------:R-:W-:Y:S02]  /*8e60*/  FFMA.FTZ R38, R34, -R100.reuse, R219 ;  /* 0x8000006422267223 */ /* 0x080fe400000100db */
[-C--:B------:R-:W-:Y:S05]  /*8e70*/  FFMA.FTZ R34, R33, -R100.reuse, R208 ;  /* 0x8000006421227223 */ /* 0x080fea00000100d0 */
[----:B------:R-:W1:Y:S01]  /*8e80*/  I2F R44, R44 ;  /* 0x0000002c002c7306 */ /* 0x000e620000201400 */
[----:B------:R-:W-:Y:S01]  /*8e90*/  @!P1 IADD3 R9, -R0, 0x21, RZ ;  /* 0x0000002100099810 */ /* 0x000fe20007ffe1ff */
[-C--:B------:R-:W-:Y:S01]  /*8ea0*/  FFMA.FTZ R33, R32, -R100.reuse, R205 ;  /* 0x8000006420217223 */ /* 0x080fe200000100cd */
[----:B------:R-:W-:Y:S01]  /*8eb0*/  ISETP.GE.AND P1, PT, R8, RZ, PT ;  /* 0x000000ff0800720c */ /* 0x000fe20003f26270 */
[----:B---3--:R-:W-:Y:S01]  /*8ec0*/  FFMA.FTZ R50, R28, -R100, R187 ;  /* 0x800000641c327223 */ /* 0x008fe200000100bb */
[----:B------:R-:W-:Y:S01]  /*8ed0*/  IABS R6, R0 ;  /* 0x0000000000067213 */ /* 0x000fe20000000000 */
[-C--:B------:R-:W-:Y:S04]  /*8ee0*/  FFMA.FTZ R187, R15, -R100.reuse, R111 ;  /* 0x800000640fbb7223 */ /* 0x080fe8000001006f */
[----:B------:R3:W5:Y:S01]  /*8ef0*/  I2F R13, R6 ;  /* 0x00000006000d7306 */ /* 0x0007620000201400 */
[----:B--2---:R-:W-:Y:S01]  /*8f00*/  IADD3 R7, R2, 0x17, RZ ;  /* 0x0000001702077810 */ /* 0x004fe20007ffe0ff */
[CC--:B----4-:R-:W-:Y:S04]  /*8f10*/  FFMA.FTZ R199, R29.reuse, -R100.reuse, R105 ;  /* 0x800000641dc77223 */ /* 0x0d0fe80000010069 */
[----:B------:R-:W-:Y:S01]  /*8f20*/  @!P1 IADD3 R8, -R0, 0x28, RZ ;  /* 0x0000002800089810 */ /* 0x000fe20007ffe1ff */
[-C--:B------:R-:W-:Y:S01]  /*8f30*/  FFMA.FTZ R47, R29, -R100.reuse, R192 ;  /* 0x800000641d2f7223 */ /* 0x080fe200000100c0 */
[----:B------:R-:W-:Y:S01]  /*8f40*/  ISETP.GE.AND P1, PT, R7, RZ, PT ;  /* 0x000000ff0700720c */ /* 0x000fe20003f26270 */
[-C--:B------:R-:W-:Y:S01]  /*8f50*/  FFMA.FTZ R192, R17, -R100.reuse, R110 ;  /* 0x8000006411c07223 */ /* 0x080fe2000001006e */
[----:B------:R-:W2:Y:S01]  /*8f60*/  I2F R19, R10 ;  /* 0x0000000a00137306 */ /* 0x000ea20000201400 */
[-C--:B------:R-:W-:Y:S02]  /*8f70*/  FFMA.FTZ R29, R18, -R100.reuse, R217 ;  /* 0x80000064121d7223 */ /* 0x080fe400000100d9 */
[CC--:B-1----:R-:W-:Y:S02]  /*8f80*/  FFMA.FTZ R37, R44.reuse, -R100.reuse, R218 ;  /* 0x800000642c257223 */ /* 0x0c2fe400000100da */
[-C--:B------:R-:W-:Y:S02]  /*8f90*/  FFMA.FTZ R44, R44, -R100.reuse, R200 ;  /* 0x800000642c2c7223 */ /* 0x080fe400000100c8 */
[-C--:B------:R-:W-:Y:S03]  /*8fa0*/  FFMA.FTZ R200, R28, -R100.reuse, R104 ;  /* 0x800000641cc87223 */ /* 0x080fe60000010068 */
[----:B------:R-:W1:Y:S01]  /*8fb0*/  I2F R12, R9 ;  /* 0x00000009000c7306 */ /* 0x000e620000201400 */
[----:B------:R-:W-:Y:S01]  /*8fc0*/  @!P1 IADD3 R7, -R0, 0x29, RZ ;  /* 0x0000002900079810 */ /* 0x000fe20007ffe1ff */
[-C--:B------:R-:W-:Y:S01]  /*8fd0*/  FFMA.FTZ R28, R18, -R100.reuse, R232 ;  /* 0x80000064121c7223 */ /* 0x080fe200000100e8 */
[C---:B---3--:R-:W-:Y:S01]  /*8fe0*/  IADD3 R6, R2.reuse, 0x10, RZ ;  /* 0x0000001002067810 */ /* 0x048fe20007ffe0ff */
[CC--:B-----5:R-:W-:Y:S01]  /*8ff0*/  FFMA.FTZ R17, R13.reuse, -R100.reuse, R233 ;  /* 0x800000640d117223 */ /* 0x0e0fe200000100e9 */
[----:B------:R-:W-:Y:S01]  /*9000*/  IADD3 R2, R2, 0xf, RZ ;  /* 0x0000000f02027810 */ /* 0x000fe20007ffe0ff */
[-C--:B------:R-:W-:Y:S01]  /*9010*/  FFMA.FTZ R30, R13, -R100.reuse, R214 ;  /* 0x800000640d1e7223 */ /* 0x080fe200000100d6 */
[----:B------:R-:W-:Y:S03]  /*9020*/  ISETP.GE.AND P1, PT, R6, RZ, PT ;  /* 0x000000ff0600720c */ /* 0x000fe60003f26270 */
[----:B------:R-:W3:Y:S01]  /*9030*/  I2F R10, R7 ;  /* 0x00000007000a7306 */ /* 0x000ee20000201400 */
[CC--:B--2---:R-:W-:Y:S02]  /*9040*/  FFMA.FTZ R194, R19.reuse, -R100.reuse, R194 ;  /* 0x8000006413c27223 */ /* 0x0c4fe400000100c2 */
[-C--:B------:R-:W-:Y:S07]  /*9050*/  FFMA.FTZ R197, R19, -R100.reuse, R197 ;  /* 0x8000006413c57223 */ /* 0x080fee00000100c5 */
[----:B------:R-:W2:Y:S01]  /*9060*/  I2F R25, R25 ;  /* 0x0000001900197306 */ /* 0x000ea20000201400 */
[----:B------:R-:W-:Y:S02]  /*9070*/  @!P1 IADD3 R6, -R0, 0x30, RZ ;  /* 0x0000003000069810 */ /* 0x000fe40007ffe1ff */
[----:B------:R-:W-:Y:S01]  /*9080*/  ISETP.GE.AND P1, PT, R2, RZ, PT ;  /* 0x000000ff0200720c */ /* 0x000fe20003f26270 */
[-C--:B-1----:R-:W-:Y:S06]  /*9090*/  FFMA.FTZ R193, R12, -R100.reuse, R193 ;  /* 0x800000640cc17223 */ /* 0x082fec00000100c1 */
[----:B------:R-:W1:Y:S01]  /*90a0*/  I2F R9, R6 ;  /* 0x0000000600097306 */ /* 0x000e620000201400 */
[-C--:B---3--:R-:W-:Y:S05]  /*90b0*/  FFMA.FTZ R190, R10, -R100.reuse, R190 ;  /* 0x800000640abe7223 */ /* 0x088fea00000100be */
[----:B------:R-:W-:Y:S01]  /*90c0*/  @!P1 IADD3 R2, -R0, 0x31, RZ ;  /* 0x0000003100029810 */ /* 0x000fe20007ffe1ff */
[----:B------:R-:W-:Y:S01]  /*90d0*/  FFMA.FTZ R239, R10, -R100, R188 ;  /* 0x800000640aef7223 */ /* 0x000fe200000100bc */
[----:B------:R-:W-:Y:S02]  /*90e0*/  FMNMX.FTZ R0, R37, R101, !PT ;  /* 0x0000006525007209 */ /* 0x000fe40007810000 */
[----:B------:R-:W3:Y:S02]  /*90f0*/  I2F R24, R24 ;  /* 0x0000001800187306 */ /* 0x000ee40000201400 */
[----:B------:R-:W-:Y:S01]  /*9100*/  FMNMX.FTZ R0, R38, R0, !PT ;  /* 0x0000000026007209 */ /* 0x000fe20007810000 */
[C---:B--2---:R-:W-:Y:S03]  /*9110*/  FFMA.FTZ R181, R25.reuse, -R100, R203 ;  /* 0x8000006419b57223 */ /* 0x044fe600000100cb */
[----:B------:R-:W-:Y:S01]  /*9120*/  FMNMX.FTZ R7, R34, R0, !PT ;  /* 0x0000000022077209 */ /* 0x000fe20007810000 */
[-C--:B------:R-:W-:Y:S03]  /*9130*/  FFMA.FTZ R18, R25, -R100.reuse, R222 ;  /* 0x8000006419127223 */ /* 0x080fe600000100de */
[----:B------:R2:W4:Y:S01]  /*9140*/  I2F R0, R2 ;  /* 0x0000000200007306 */ /* 0x0005220000201400 */
[----:B------:R-:W-:Y:S01]  /*9150*/  FMNMX.FTZ R7, R33, R7, !PT ;  /* 0x0000000721077209 */ /* 0x000fe20007810000 */
[----:B-1----:R-:W-:Y:S01]  /*9160*/  FFMA.FTZ R103, R9, -R100, R103 ;  /* 0x8000006409677223 */ /* 0x002fe20000010067 */
[----:B------:R-:W-:Y:S01]  /*9170*/  FMNMX.FTZ R6, R41, R106, !PT ;  /* 0x0000006a29067209 */ /* 0x000fe20007810000 */
[-C--:B------:R-:W-:Y:S01]  /*9180*/  FFMA.FTZ R109, R9, -R100.reuse, R109 ;  /* 0x80000064096d7223 */ /* 0x080fe2000001006d */
[----:B------:R-:W-:Y:S05]  /*9190*/  FMNMX.FTZ R7, R45, R7, !PT ;  /* 0x000000072d077209 */ /* 0x000fea0007810000 */
[----:B------:R-:W1:Y:S01]  /*91a0*/  I2F R15, R5 ;  /* 0x00000005000f7306 */ /* 0x000e620000201400 */
[----:B------:R-:W-:Y:S01]  /*91b0*/  FMNMX.FTZ R7, R46, R7, !PT ;  /* 0x000000072e077209 */ /* 0x000fe20007810000 */
[CC--:B---3--:R-:W-:Y:S03]  /*91c0*/  FFMA.FTZ R176, R24.reuse, -R100.reuse, R211 ;  /* 0x8000006418b07223 */ /* 0x0c8fe600000100d3 */
[----:B------:R-:W-:Y:S01]  /*91d0*/  FMNMX.FTZ R7, R47, R7, !PT ;  /* 0x000000072f077209 */ /* 0x000fe20007810000 */
[-C--:B------:R-:W-:Y:S02]  /*91e0*/  FFMA.FTZ R183, R24, -R100.reuse, R198 ;  /* 0x8000006418b77223 */ /* 0x080fe400000100c6 */
[----:B------:R-:W-:Y:S01]  /*91f0*/  FFMA.FTZ R198, R12, -R100, R210 ;  /* 0x800000640cc67223 */ /* 0x000fe200000100d2 */
[----:B------:R-:W-:Y:S01]  /*9200*/  FMNMX.FTZ R7, R50, R7, !PT ;  /* 0x0000000732077209 */ /* 0x000fe20007810000 */
[----:B------:R-:W3:Y:S01]  /*9210*/  I2F R27, R27 ;  /* 0x0000001b001b7306 */ /* 0x000ee20000201400 */
[----:B--2---:R-:W-:Y:S01]  /*9220*/  FMNMX.FTZ R2, R42, R6, !PT ;  /* 0x000000062a027209 */ /* 0x004fe20007810000 */
[CC--:B----4-:R-:W-:Y:S02]  /*9230*/  FFMA.FTZ R110, R0.reuse, -R100.reuse, R3 ;  /* 0x80000064006e7223 */ /* 0x0d0fe40000010003 */
[----:B------:R-:W-:Y:S01]  /*9240*/  FFMA.FTZ R246, R0, -R100, R57 ;  /* 0x8000006400f67223 */ /* 0x000fe20000010039 */
[----:B------:R-:W-:Y:S05]  /*9250*/  FMNMX.FTZ R6, R44, R2, !PT ;  /* 0x000000022c067209 */ /* 0x000fea0007810000 */
[----:B------:R-:W2:Y:S01]  /*9260*/  I2F R20, R20 ;  /* 0x0000001400147306 */ /* 0x000ea20000201400 */
[----:B------:R-:W-:Y:S02]  /*9270*/  FMNMX.FTZ R2, R17, R107, !PT ;  /* 0x0000006b11027209 */ /* 0x000fe40007810000 */
[----:B------:R-:W-:Y:S01]  /*9280*/  FMNMX.FTZ R6, R43, R6, !PT ;  /* 0x000000062b067209 */ /* 0x000fe20007810000 */
[----:B-1----:R-:W-:Y:S01]  /*9290*/  FFMA.FTZ R58, R15, -R100, R58 ;  /* 0x800000640f3a7223 */ /* 0x002fe2000001003a */
[----:B------:R-:W-:Y:S02]  /*92a0*/  FMNMX.FTZ R2, R28, R2, !PT ;  /* 0x000000021c027209 */ /* 0x000fe40007810000 */
[----:B------:R-:W-:Y:S02]  /*92b0*/  FMNMX.FTZ R6, R56, R6, !PT ;  /* 0x0000000638067209 */ /* 0x000fe40007810000 */
[----:B------:R-:W-:Y:S01]  /*92c0*/  FMNMX.FTZ R2, R16, R2, !PT ;  /* 0x0000000210027209 */ /* 0x000fe20007810000 */
[----:B------:R-:W1:Y:S01]  /*92d0*/  I2F R35, R22 ;  /* 0x0000001600237306 */ /* 0x000e620000201400 */
[----:B------:R-:W-:Y:S02]  /*92e0*/  FMNMX.FTZ R6, R59, R6, !PT ;  /* 0x000000063b067209 */ /* 0x000fe40007810000 */
[----:B------:R-:W-:Y:S01]  /*92f0*/  FMNMX.FTZ R2, R18, R2, !PT ;  /* 0x0000000212027209 */ /* 0x000fe20007810000 */
[C---:B---3--:R-:W-:Y:S01]  /*9300*/  FFMA.FTZ R177, R27.reuse, -R100, R209 ;  /* 0x800000641bb17223 */ /* 0x048fe200000100d1 */
[----:B------:R-:W-:Y:S01]  /*9310*/  FMNMX.FTZ R5, R60, R6, !PT ;  /* 0x000000063c057209 */ /* 0x000fe20007810000 */
[----:B------:R-:W-:Y:S01]  /*9320*/  FFMA.FTZ R184, R27, -R100, R184 ;  /* 0x800000641bb87223 */ /* 0x000fe200000100b8 */
[----:B------:R-:W-:Y:S02]  /*9330*/  FMNMX.FTZ R6, R187, R7, !PT ;  /* 0x00000007bb067209 */ /* 0x000fe40007810000 */
[----:B------:R-:W-:Y:S01]  /*9340*/  FMNMX.FTZ R2, R176, R2, !PT ;  /* 0x00000002b0027209 */ /* 0x000fe20007810000 */
[----:B------:R-:W3:Y:S01]  /*9350*/  I2F R22, R11 ;  /* 0x0000000b00167306 */ /* 0x000ee20000201400 */
[----:B------:R-:W-:Y:S02]  /*9360*/  FMNMX.FTZ R6, R192, R6, !PT ;  /* 0x00000006c0067209 */ /* 0x000fe40007810000 */
[----:B------:R-:W-:Y:S01]  /*9370*/  FMNMX.FTZ R2, R177, R2, !PT ;  /* 0x00000002b1027209 */ /* 0x000fe20007810000 */
[-C--:B--2---:R-:W-:Y:S01]  /*9380*/  FFMA.FTZ R196, R20, -R100.reuse, R49 ;  /* 0x8000006414c47223 */ /* 0x084fe20000010031 */
[----:B------:R-:W-:Y:S01]  /*9390*/  FMNMX.FTZ R5, R178, R5, !PT ;  /* 0x00000005b2057209 */ /* 0x000fe20007810000 */
[----:B------:R-:W-:Y:S01]  /*93a0*/  FFMA.FTZ R235, R20, -R100, R55 ;  /* 0x8000006414eb7223 */ /* 0x000fe20000010037 */
[----:B------:R-:W-:Y:S02]  /*93b0*/  FMNMX.FTZ R6, R195, R6, !PT ;  /* 0x00000006c3067209 */ /* 0x000fe40007810000 */
[----:B------:R-:W-:Y:S01]  /*93c0*/  FMNMX.FTZ R5, R199, R5, !PT ;  /* 0x00000005c7057209 */ /* 0x000fe20007810000 */
[----:B------:R-:W2:Y:S01]  /*93d0*/  I2F R23, R23 ;  /* 0x0000001700177306 */ /* 0x000ea20000201400 */
[----:B------:R-:W-:Y:S02]  /*93e0*/  FMNMX.FTZ R6, R196, R6, !PT ;  /* 0x00000006c4067209 */ /* 0x000fe40007810000 */
[----:B------:R-:W-:Y:S01]  /*93f0*/  FMNMX.FTZ R5, R200, R5, !PT ;  /* 0x00000005c8057209 */ /* 0x000fe20007810000 */
[-C--:B-1----:R-:W-:Y:S03]  /*9400*/  FFMA.FTZ R63, R35, -R100.reuse, R65 ;  /* 0x80000064233f7223 */ /* 0x082fe60000010041 */
[----:B------:R-:W-:Y:S03]  /*9410*/  FMNMX.FTZ R5, R201, R5, !PT ;  /* 0x00000005c9057209 */ /* 0x000fe60007810000 */
[----:B------:R1:W4:Y:S01]  /*9420*/  I2F R13, R4 ;  /* 0x00000004000d7306 */ /* 0x0003220000201400 */
[----:B------:R-:W-:Y:S01]  /*9430*/  FMNMX.FTZ R5, R202, R5, !PT ;  /* 0x00000005ca057209 */ /* 0x000fe20007810000 */
[-C--:B---3--:R-:W-:Y:S03]  /*9440*/  FFMA.FTZ R182, R22, -R100.reuse, R206 ;  /* 0x8000006416b67223 */ /* 0x088fe600000100ce */
[----:B------:R-:W-:Y:S01]  /*9450*/  FMNMX.FTZ R5, R234, R5, !PT ;  /* 0x00000005ea057209 */ /* 0x000fe20007810000 */
[-C--:B------:R-:W-:Y:S04]  /*9460*/  FFMA.FTZ R186, R22, -R100.reuse, R213 ;  /* 0x8000006416ba7223 */ /* 0x080fe800000100d5 */
[----:B------:R-:W3:Y:S01]  /*9470*/  I2F R26, R26 ;  /* 0x0000001a001a7306 */ /* 0x000ee20000201400 */
[CC--:B--2---:R-:W-:Y:S02]  /*9480*/  FFMA.FTZ R249, R23.reuse, -R100.reuse, R52 ;  /* 0x8000006417f97223 */ /* 0x0c4fe40000010034 */
[----:B------:R-:W-:Y:S02]  /*9490*/  FFMA.FTZ R66, R23, -R100, R66 ;  /* 0x8000006417427223 */ /* 0x000fe40000010042 */
[----:B------:R-:W-:Y:S01]  /*94a0*/  LDSM.16.MT88.4 R20, [R224+0x9000] ;  /* 0x00900000e014783b */ /* 0x000fe20000004200 */
[----:B------:R-:W-:Y:S04]  /*94b0*/  FMNMX.FTZ R6, R249, R6, !PT ;  /* 0x00000006f9067209 */ /* 0x000fe80007810000 */
[----:B------:R-:W2:Y:S01]  /*94c0*/  I2F R11, R8 ;  /* 0x00000008000b7306 */ /* 0x000ea20000201400 */
[----:B-1----:R-:W-:Y:S01]  /*94d0*/  FMNMX.FTZ R4, R180, R2, !PT ;  /* 0x00000002b4047209 */ /* 0x002fe20007810000 */
[----:B----4-:R-:W-:Y:S01]  /*94e0*/  FFMA.FTZ R61, R13, -R100, R61 ;  /* 0x800000640d3d7223 */ /* 0x010fe2000001003d */
[----:B------:R-:W-:Y:S02]  /*94f0*/  FMNMX.FTZ R2, R40, R108, !PT ;  /* 0x0000006c28027209 */ /* 0x000fe40007810000 */
[----:B------:R-:W-:Y:S02]  /*9500*/  FMNMX.FTZ R4, R182, R4, !PT ;  /* 0x00000004b6047209 */ /* 0x000fe40007810000 */
[----:B------:R-:W-:Y:S02]  /*9510*/  FMNMX.FTZ R2, R39, R2, !PT ;  /* 0x0000000227027209 */ /* 0x000fe40007810000 */
[----:B------:R-:W-:Y:S01]  /*9520*/  FMNMX.FTZ R4, R194, R4, !PT ;  /* 0x00000004c2047209 */ /* 0x000fe20007810000 */
[----:B---3--:R-:W-:Y:S01]  /*9530*/  FFMA.FTZ R247, R26, -R100, R53 ;  /* 0x800000641af77223 */ /* 0x008fe20000010035 */
[----:B------:R-:W-:Y:S01]  /*9540*/  FMNMX.FTZ R2, R30, R2, !PT ;  /* 0x000000021e027209 */ /* 0x000fe20007810000 */
[----:B------:R-:W-:Y:S01]  /*9550*/  FFMA.FTZ R67, R26, -R100, R67 ;  /* 0x800000641a437223 */ /* 0x000fe20000010043 */
[----:B------:R-:W-:Y:S01]  /*9560*/  FMNMX.FTZ R4, R193, R4, !PT ;  /* 0x00000004c1047209 */ /* 0x000fe20007810000 */
[----:B------:R-:W-:Y:S01]  /*9570*/  LDSM.16.MT88.4 R52, [R224+0xa000] ;  /* 0x00a00000e034783b */ /* 0x000fe20000004200 */
[----:B------:R-:W-:Y:S02]  /*9580*/  FMNMX.FTZ R7, R247, R6, !PT ;  /* 0x00000006f7077209 */ /* 0x000fe40007810000 */
[----:B------:R-:W-:Y:S02]  /*9590*/  FMNMX.FTZ R6, R235, R5, !PT ;  /* 0x00000005eb067209 */ /* 0x000fe40007810000 */
[----:B------:R-:W-:Y:S01]  /*95a0*/  FMNMX.FTZ R7, R62, R7, !PT ;  /* 0x000000073e077209 */ /* 0x000fe20007810000 */
[----:B--2---:R-:W-:Y:S01]  /*95b0*/  FFMA.FTZ R191, R11, -R100, R191 ;  /* 0x800000640bbf7223 */ /* 0x004fe200000100bf */
[----:B------:R-:W-:Y:S01]  /*95c0*/  FMNMX.FTZ R8, R29, R2, !PT ;  /* 0x000000021d087209 */ /* 0x000fe20007810000 */
[----:B------:R-:W-:Y:S01]  /*95d0*/  FFMA.FTZ R238, R11, -R100, R189 ;  /* 0x800000640bee7223 */ /* 0x000fe200000100bd */
[----:B------:R-:W-:Y:S02]  /*95e0*/  FMNMX.FTZ R6, R66, R6, !PT ;  /* 0x0000000642067209 */ /* 0x000fe40007810000 */
[----:B------:R-:W-:Y:S02]  /*95f0*/  FMNMX.FTZ R2, R191, R4, !PT ;  /* 0x00000004bf027209 */ /* 0x000fe40007810000 */
[----:B------:R-:W-:Y:S02]  /*9600*/  FMNMX.FTZ R4, R63, R7, !PT ;  /* 0x000000073f047209 */ /* 0x000fe40007810000 */
[----:B------:R-:W-:Y:S02]  /*9610*/  FMNMX.FTZ R5, R190, R2, !PT ;  /* 0x00000002be057209 */ /* 0x000fe40007810000 */
[----:B------:R-:W-:Y:S02]  /*9620*/  FMNMX.FTZ R2, R179, R8, !PT ;  /* 0x00000008b3027209 */ /* 0x000fe40007810000 */
        /* <DEDUP_REMOVED lines=12> */
[----:B------:R-:W-:Y:S01]  /*96f0*/  MOV R189, R103 ;  /* 0x0000006700bd7202 */ /* 0x000fe20000000f00 */
[----:B------:R-:W3:Y:S01]  /*9700*/  SHFL.BFLY PT, R7, R5, 0x2, 0x1f ;  /* 0x0c401f0005077f89 */ /* 0x000ee200000e0000 */
[----:B------:R-:W-:Y:S02]  /*9710*/  FMNMX.FTZ R6, R197, R6, !PT ;  /* 0x00000006c5067209 */ /* 0x000fe40007810000 */
[----:B-1----:R-:W-:Y:S02]  /*9720*/  FMNMX.FTZ R4, R4, R8, !PT ;  /* 0x0000000804047209 */ /* 0x002fe40007810000 */
[----:B------:R-:W-:Y:S02]  /*9730*/  FMNMX.FTZ R6, R198, R6, !PT ;  /* 0x00000006c6067209 */ /* 0x000fe40007810000 */
[----:B------:R-:W-:Y:S01]  /*9740*/  MOV R188, R67 ;  /* 0x0000004300bc7202 */ /* 0x000fe20000000f00 */
[----:B------:R-:W1:Y:S01]  /*9750*/  SHFL.BFLY PT, R105, R4, 0x1, 0x1f ;  /* 0x0c201f0004697f89 */ /* 0x000e6200000e0000 */
[----:B--2---:R-:W-:Y:S02]  /*9760*/  FMNMX.FTZ R104, R2, R104, !PT ;  /* 0x0000006802687209 */ /* 0x004fe40007810000 */
[----:B------:R-:W-:Y:S05]  /*9770*/  FMNMX.FTZ R2, R238, R6, !PT ;  /* 0x00000006ee027209 */ /* 0x000fea0007810000 */
[----:B------:R-:W2:Y:S01]  /*9780*/  SHFL.BFLY PT, R6, R104, 0x1, 0x1f ;  /* 0x0c201f0068067f89 */ /* 0x000ea200000e0000 */
[----:B------:R-:W-:Y:S04]  /*9790*/  FMNMX.FTZ R2, R239, R2, !PT ;  /* 0x00000002ef027209 */ /* 0x000fe80007810000 */
[----:B------:R-:W-:Y:S02]  /*97a0*/  FMNMX.FTZ R0, R109, R2, !PT ;  /* 0x000000026d007209 */ /* 0x000fe40007810000 */
[----:B---3--:R-:W-:Y:S02]  /*97b0*/  FMNMX.FTZ R5, R5, R7, !PT ;  /* 0x0000000705057209 */ /* 0x008fe40007810000 */
[----:B------:R-:W-:Y:S03]  /*97c0*/  FMNMX.FTZ R2, R110, R0, !PT ;  /* 0x000000006e027209 */ /* 0x000fe60007810000 */
[----:B------:R-:W3:Y:S01]  /*97d0*/  SHFL.BFLY PT, R103, R5, 0x1, 0x1f ;  /* 0x0c201f0005677f89 */ /* 0x000ee200000e0000 */
[----:B-1----:R-:W-:Y:S04]  /*97e0*/  FMNMX.FTZ R105, R4, R105, !PT ;  /* 0x0000006904697209 */ /* 0x002fe80007810000 */
[C---:B------:R-:W-:Y:S01]  /*97f0*/  FSETP.NEU.FTZ.AND P0, PT, R105.reuse, -INF , PT ;  /* 0xff8000006900780b */ /* 0x040fe20003f1d000 */
[----:B------:R-:W-:Y:S02]  /*9800*/  FADD.FTZ R0, -R105, R101 ;  /* 0x0000006569007221 */ /* 0x000fe40000010100 */
[----:B------:R-:W1:Y:S02]  /*9810*/  SHFL.BFLY PT, R3, R2, 0x2, 0x1f ;  /* 0x0c401f0002037f89 */ /* 0x000e6400000e0000 */
[----:B------:R-:W-:Y:S01]  /*9820*/  FMUL.FTZ R0, R0, c[0x0][0x23c] ;  /* 0x00008f0000007a20 */ /* 0x000fe20000410000 */
[----:B--2---:R-:W-:Y:S03]  /*9830*/  FMNMX.FTZ R104, R104, R6, !PT ;  /* 0x0000000668687209 */ /* 0x004fe60007810000 */
[----:B------:R2:W4:Y:S01]  /*9840*/  MUFU.EX2 R102, R0 ;  /* 0x0000000000667308 */ /* 0x0005220000000800 */
[----:B---3--:R-:W-:Y:S01]  /*9850*/  FMNMX.FTZ R103, R5, R103, !PT ;  /* 0x0000006705677209 */ /* 0x008fe20007810000 */
[----:B--2---:R-:W-:Y:S02]  /*9860*/  FADD.FTZ R0, -R104, R106 ;  /* 0x0000006a68007221 */ /* 0x004fe40000010100 */
[----:B------:R-:W-:Y:S02]  /*9870*/  FMUL.FTZ R106, R105, c[0x0][0x23c] ;  /* 0x00008f00696a7a20 */ /* 0x000fe40000410000 */
[----:B------:R-:W-:Y:S01]  /*9880*/  FMUL.FTZ R4, R0, c[0x0][0x23c] ;  /* 0x00008f0000047a20 */ /* 0x000fe20000410000 */
[----:B-1----:R-:W-:Y:S01]  /*9890*/  FMNMX.FTZ R0, R2, R3, !PT ;  /* 0x0000000302007209 */ /* 0x002fe20007810000 */
[----:B------:R-:W-:Y:S01]  /*98a0*/  FADD.FTZ R2, -R103, R107 ;  /* 0x0000006b67027221 */ /* 0x000fe20000010100 */
[----:B------:R-:W-:Y:S01]  /*98b0*/  FSEL R106, R106, RZ, P0 ;  /* 0x000000ff6a6a7208 */ /* 0x000fe20000000000 */
[----:B------:R1:W2:Y:S01]  /*98c0*/  MUFU.EX2 R101, R4 ;  /* 0x0000000400657308 */ /* 0x0002a20000000800 */
[C---:B------:R-:W-:Y:S01]  /*98d0*/  FMUL.FTZ R107, R104.reuse, c[0x0][0x23c] ;  /* 0x00008f00686b7a20 */ /* 0x040fe20000410000 */
[----:B------:R-:W-:Y:S01]  /*98e0*/  FSETP.NEU.FTZ.AND P0, PT, R104, -INF , PT ;  /* 0xff8000006800780b */ /* 0x000fe20003f1d000 */
[----:B------:R-:W3:Y:S01]  /*98f0*/  SHFL.BFLY PT, R3, R0, 0x1, 0x1f ;  /* 0x0c201f0000037f89 */ /* 0x000ee200000e0000 */
[----:B------:R-:W-:Y:S02]  /*9900*/  FMUL.FTZ R2, R2, c[0x0][0x23c] ;  /* 0x00008f0002027a20 */ /* 0x000fe40000410000 */
[----:B------:R-:W-:Y:S01]  /*9910*/  FSEL R107, R107, RZ, P0 ;  /* 0x000000ff6b6b7208 */ /* 0x000fe20000000000 */
[----:B----4-:R-:W-:Y:S01]  /*9920*/  FMUL.FTZ R32, R102, R140 ;  /* 0x0000008c66207220 */ /* 0x010fe20000410000 */
[----:B------:R-:W-:Y:S01]  /*9930*/  FSETP.NEU.FTZ.AND P0, PT, R103, -INF , PT ;  /* 0xff8000006700780b */ /* 0x000fe20003f1d000 */
[--C-:B------:R-:W-:Y:S01]  /*9940*/  FFMA.FTZ R50, R50, c[0x0][0x23c], -R106.reuse ;  /* 0x00008f0032327a23 */ /* 0x100fe2000001086a */
[----:B------:R-:W4:Y:S01]  /*9950*/  MUFU.EX2 R2, R2 ;  /* 0x0000000200027308 */ /* 0x000f220000000800 */
[--C-:B------:R-:W-:Y:S02]  /*9960*/  FFMA.FTZ R59, R59, c[0x0][0x23c], -R107.reuse ;  /* 0x00008f003b3b7a23 */ /* 0x100fe4000001086b */
[--C-:B------:R-:W-:Y:S02]  /*9970*/  FFMA.FTZ R60, R60, c[0x0][0x23c], -R107.reuse ;  /* 0x00008f003c3c7a23 */ /* 0x100fe4000001086b */
[--C-:B------:R-:W-:Y:S02]  /*9980*/  FFMA.FTZ R67, R178, c[0x0][0x23c], -R107.reuse ;  /* 0x00008f00b2437a23 */ /* 0x100fe4000001086b */
[C---:B------:R-:W-:Y:S02]  /*9990*/  FMUL.FTZ R68, R102.reuse, R68 ;  /* 0x0000004466447220 */ /* 0x040fe40000410000 */
[C---:B------:R-:W-:Y:S01]  /*99a0*/  FMUL.FTZ R69, R102.reuse, R69 ;  /* 0x0000004566457220 */ /* 0x040fe20000410000 */
[----:B------:R-:W-:Y:S01]  /*99b0*/  MUFU.EX2 R233, R59 ;  /* 0x0000003b00e97308 */ /* 0x000fe20000000800 */
[C---:B------:R-:W-:Y:S02]  /*99c0*/  FMUL.FTZ R80, R102.reuse, R80 ;  /* 0x0000005066507220 */ /* 0x040fe40000410000 */
[----:B------:R-:W-:Y:S02]  /*99d0*/  FMUL.FTZ R81, R102, R81 ;  /* 0x0000005166517220 */ /* 0x000fe40000410000 */
[--C-:B-1----:R-:W-:Y:S01]  /*99e0*/  FFMA.FTZ R4, R37, c[0x0][0x23c], -R106.reuse ;  /* 0x00008f0025047a23 */ /* 0x102fe2000001086a */
[----:B---3--:R-:W-:Y:S01]  /*99f0*/  FMNMX.FTZ R3, R0, R3, !PT ;  /* 0x0000000300037209 */ /* 0x008fe20007810000 */
[--C-:B------:R-:W-:Y:S03]  /*9a00*/  FFMA.FTZ R0, R33, c[0x0][0x23c], -R106.reuse ;  /* 0x00008f0021007a23 */ /* 0x100fe6000001086a */
[----:B------:R1:W-:Y:S01]  /*9a10*/  MUFU.EX2 R48, R4 ;  /* 0x0000000400307308 */ /* 0x0003e20000000800 */
[----:B--2---:R-:W-:Y:S02]  /*9a20*/  FMUL.FTZ R6, R101, R118 ;  /* 0x0000007665067220 */ /* 0x004fe40000410000 */
[----:B------:R-:W-:Y:S02]  /*9a30*/  FMUL.FTZ R111, R3, c[0x0][0x23c] ;  /* 0x00008f00036f7a20 */ /* 0x000fe40000410000 */
[C---:B------:R-:W-:Y:S02]  /*9a40*/  FMUL.FTZ R7, R101.reuse, R119 ;  /* 0x0000007765077220 */ /* 0x040fe40000410000 */
[C---:B----4-:R-:W-:Y:S02]  /*9a50*/  FMUL.FTZ R8, R2.reuse, R112 ;  /* 0x0000007002087220 */ /* 0x050fe40000410000 */
[C---:B------:R-:W-:Y:S01]  /*9a60*/  FMUL.FTZ R12, R2.reuse, R120 ;  /* 0x00000078020c7220 */ /* 0x040fe20000410000 */
[----:B------:R-:W2:Y:S01]  /*9a70*/  MUFU.EX2 R51, R0 ;  /* 0x0000000000337308 */ /* 0x000ea20000000800 */
[C---:B------:R-:W-:Y:S02]  /*9a80*/  FMUL.FTZ R13, R2.reuse, R121 ;  /* 0x00000079020d7220 */ /* 0x040fe40000410000 */
[C---:B------:R-:W-:Y:S02]  /*9a90*/  FMUL.FTZ R19, R101.reuse, R127 ;  /* 0x0000007f65137220 */ /* 0x040fe40000410000 */
[C---:B------:R-:W-:Y:S02]  /*9aa0*/  FMUL.FTZ R25, R2.reuse, R133 ;  /* 0x0000008502197220 */ /* 0x040fe40000410000 */
[----:B------:R-:W-:Y:S02]  /*9ab0*/  FMUL.FTZ R24, R2, R132 ;  /* 0x0000008402187220 */ /* 0x000fe40000410000 */
[----:B------:R-:W-:Y:S01]  /*9ac0*/  FMUL.FTZ R33, R102, R141 ;  /* 0x0000008d66217220 */ /* 0x000fe20000410000 */
[----:B------:R3:W-:Y:S01]  /*9ad0*/  MUFU.EX2 R222, R60 ;  /* 0x0000003c00de7308 */ /* 0x0007e20000000800 */
[C---:B------:R-:W-:Y:S01]  /*9ae0*/  FMUL.FTZ R35, R101.reuse, R143 ;  /* 0x0000008f65237220 */ /* 0x040fe20000410000 */
[----:B------:R-:W-:Y:S01]  /*9af0*/  MOV R143, R61 ;  /* 0x0000003d008f7202 */ /* 0x000fe20000000f00 */
[----:B------:R-:W-:Y:S02]  /*9b00*/  FMUL.FTZ R61, R2, R169 ;  /* 0x000000a9023d7220 */ /* 0x000fe40000410000 */
[----:B-1----:R-:W-:Y:S02]  /*9b10*/  FFMA.FTZ R4, R38, c[0x0][0x23c], -R106 ;  /* 0x00008f0026047a23 */ /* 0x002fe4000001086a */
[C---:B------:R-:W-:Y:S02]  /*9b20*/  FMUL.FTZ R70, R101.reuse, R70 ;  /* 0x0000004665467220 */ /* 0x040fe40000410000 */
[----:B------:R-:W-:Y:S01]  /*9b30*/  FMUL.FTZ R71, R101, R71 ;  /* 0x0000004765477220 */ /* 0x000fe20000410000 */
[----:B------:R1:W-:Y:S01]  /*9b40*/  MUFU.EX2 R65, R4 ;  /* 0x0000000400417308 */ /* 0x0003e20000000800 */
[C---:B------:R-:W-:Y:S02]  /*9b50*/  FMUL.FTZ R72, R2.reuse, R72 ;  /* 0x0000004802487220 */ /* 0x040fe40000410000 */
[----:B------:R-:W-:Y:S01]  /*9b60*/  FMUL.FTZ R73, R2, R73 ;  /* 0x0000004902497220 */ /* 0x000fe20000410000 */
[----:B--2---:R-:W-:Y:S01]  /*9b70*/  MOV R141, R51 ;  /* 0x00000033008d7202 */ /* 0x004fe20000000f00 */
[----:B------:R-:W-:Y:S02]  /*9b80*/  FADD.FTZ R0, -R3, R108 ;  /* 0x0000006c03007221 */ /* 0x000fe40000010100 */
[----:B------:R-:W-:Y:S02]  /*9b90*/  FMUL.FTZ R108, R103, c[0x0][0x23c] ;  /* 0x00008f00676c7a20 */ /* 0x000fe40000410000 */
[----:B------:R-:W-:Y:S01]  /*9ba0*/  FMUL.FTZ R0, R0, c[0x0][0x23c] ;  /* 0x00008f0000007a20 */ /* 0x000fe20000410000 */
[----:B------:R2:W-:Y:S01]  /*9bb0*/  MUFU.EX2 R223, R67 ;  /* 0x0000004300df7308 */ /* 0x0005e20000000800 */
[----:B------:R-:W-:Y:S01]  /*9bc0*/  FMUL.FTZ R76, R2, R76 ;  /* 0x0000004c024c7220 */ /* 0x000fe20000410000 */
[----:B------:R-:W-:Y:S01]  /*9bd0*/  FSEL R108, R108, RZ, P0 ;  /* 0x000000ff6c6c7208 */ /* 0x000fe20000000000 */
[C---:B------:R-:W-:Y:S01]  /*9be0*/  FMUL.FTZ R77, R2.reuse, R77 ;  /* 0x0000004d024d7220 */ /* 0x040fe20000410000 */
[----:B------:R-:W-:Y:S01]  /*9bf0*/  FSETP.NEU.FTZ.AND P0, PT, R3, -INF , PT ;  /* 0xff8000000300780b */ /* 0x000fe20003f1d000 */
[----:B---3--:R-:W-:Y:S02]  /*9c00*/  FMUL.FTZ R60, R2, R168 ;  /* 0x000000a8023c7220 */ /* 0x008fe40000410000 */
[--C-:B------:R-:W-:Y:S01]  /*9c10*/  FFMA.FTZ R5, R28, c[0x0][0x23c], -R108.reuse ;  /* 0x00008f001c057a23 */ /* 0x100fe2000001086c */
[----:B------:R-:W-:Y:S01]  /*9c20*/  FSEL R111, R111, RZ, P0 ;  /* 0x000000ff6f6f7208 */ /* 0x000fe20000000000 */
[----:B------:R-:W-:Y:S01]  /*9c30*/  FFMA.FTZ R9, R18, c[0x0][0x23c], -R108 ;  /* 0x00008f0012097a23 */ /* 0x000fe2000001086c */
[----:B------:R-:W3:Y:S01]  /*9c40*/  MUFU.EX2 R0, R0 ;  /* 0x0000000000007308 */ /* 0x000ee20000000800 */
[C---:B------:R-:W-:Y:S02]  /*9c50*/  FMUL.FTZ R18, R101.reuse, R126 ;  /* 0x0000007e65127220 */ /* 0x040fe40000410000 */
[----:B------:R-:W-:Y:S02]  /*9c60*/  FMUL.FTZ R28, R2, R136 ;  /* 0x00000088021c7220 */ /* 0x000fe40000410000 */
[----:B-1----:R-:W-:Y:S02]  /*9c70*/  FFMA.FTZ R4, R34, c[0x0][0x23c], -R106 ;  /* 0x00008f0022047a23 */ /* 0x002fe4000001086a */
[C---:B------:R-:W-:Y:S02]  /*9c80*/  FMUL.FTZ R34, R101.reuse, R142 ;  /* 0x0000008e65227220 */ /* 0x040fe40000410000 */
[C---:B------:R-:W-:Y:S01]  /*9c90*/  FMUL.FTZ R82, R101.reuse, R82 ;  /* 0x0000005265527220 */ /* 0x040fe20000410000 */
[----:B------:R-:W1:Y:S01]  /*9ca0*/  MUFU.EX2 R64, R4 ;  /* 0x0000000400407308 */ /* 0x000e620000000800 */
[C---:B------:R-:W-:Y:S02]  /*9cb0*/  FMUL.FTZ R83, R101.reuse, R83 ;  /* 0x0000005365537220 */ /* 0x040fe40000410000 */
[C---:B------:R-:W-:Y:S02]  /*9cc0*/  FMUL.FTZ R84, R102.reuse, R84 ;  /* 0x0000005466547220 */ /* 0x040fe40000410000 */
[C---:B--2---:R-:W-:Y:S02]  /*9cd0*/  FMUL.FTZ R67, R101.reuse, R175 ;  /* 0x000000af65437220 */ /* 0x044fe40000410000 */
[----:B------:R-:W-:Y:S02]  /*9ce0*/  FMUL.FTZ R85, R102, R85 ;  /* 0x0000005566557220 */ /* 0x000fe40000410000 */
[C---:B------:R-:W-:Y:S01]  /*9cf0*/  FMUL.FTZ R86, R101.reuse, R86 ;  /* 0x0000005665567220 */ /* 0x040fe20000410000 */
[----:B------:R2:W-:Y:S01]  /*9d00*/  MUFU.EX2 R250, R5 ;  /* 0x0000000500fa7308 */ /* 0x0005e20000000800 */
[----:B------:R-:W-:Y:S02]  /*9d10*/  FMUL.FTZ R87, R101, R87 ;  /* 0x0000005765577220 */ /* 0x000fe40000410000 */
[----:B------:R-:W-:Y:S02]  /*9d20*/  FMUL.FTZ R88, R2, R88 ;  /* 0x0000005802587220 */ /* 0x000fe40000410000 */
[C---:B---3--:R-:W-:Y:S02]  /*9d30*/  FMUL.FTZ R10, R0.reuse, R114 ;  /* 0x00000072000a7220 */ /* 0x048fe40000410000 */
[C---:B------:R-:W-:Y:S02]  /*9d40*/  FMUL.FTZ R11, R0.reuse, R115 ;  /* 0x00000073000b7220 */ /* 0x040fe40000410000 */
[C---:B------:R-:W-:Y:S01]  /*9d50*/  FMUL.FTZ R14, R0.reuse, R122 ;  /* 0x0000007a000e7220 */ /* 0x040fe20000410000 */
[----:B------:R3:W-:Y:S01]  /*9d60*/  MUFU.EX2 R248, R9 ;  /* 0x0000000900f87308 */ /* 0x0007e20000000800 */
[C---:B------:R-:W-:Y:S02]  /*9d70*/  FMUL.FTZ R15, R0.reuse, R123 ;  /* 0x0000007b000f7220 */ /* 0x040fe40000410000 */
[C---:B------:R-:W-:Y:S01]  /*9d80*/  FMUL.FTZ R26, R0.reuse, R134 ;  /* 0x00000086001a7220 */ /* 0x040fe20000410000 */
[----:B-1----:R-:W-:Y:S01]  /*9d90*/  F2FP.PACK_AB R118, R51, R64 ;  /* 0x000000403376723e */ /* 0x002fe200000000ff */
[--C-:B------:R-:W-:Y:S01]  /*9da0*/  FFMA.FTZ R4, R41, c[0x0][0x23c], -R107.reuse ;  /* 0x00008f0029047a23 */ /* 0x100fe2000001086b */
[----:B------:R-:W-:Y:S01]  /*9db0*/  LDSM.16.MT88.4 R120, [R226+0xa000] ;  /* 0x00a00000e278783b */ /* 0x000fe20000004200 */
[C---:B------:R-:W-:Y:S02]  /*9dc0*/  FMUL.FTZ R27, R0.reuse, R135 ;  /* 0x00000087001b7220 */ /* 0x040fe40000410000 */
[----:B------:R-:W-:Y:S01]  /*9dd0*/  FMUL.FTZ R31, R0, R139 ;  /* 0x0000008b001f7220 */ /* 0x000fe20000410000 */
[----:B------:R1:W-:Y:S01]  /*9de0*/  MUFU.EX2 R251, R4 ;  /* 0x0000000400fb7308 */ /* 0x0003e20000000800 */
[----:B------:R-:W-:Y:S01]  /*9df0*/  FMUL.FTZ R41, R2, R149 ;  /* 0x0000009502297220 */ /* 0x000fe20000410000 */
[----:B------:R-:W-:Y:S01]  /*9e00*/  MOV R149, R62 ;  /* 0x0000003e00957202 */ /* 0x000fe20000000f00 */
[C---:B------:R-:W-:Y:S01]  /*9e10*/  FMUL.FTZ R51, R101.reuse, R159 ;  /* 0x0000009f65337220 */ /* 0x040fe20000410000 */
[----:B------:R-:W-:Y:S01]  /*9e20*/  MOV R139, R64 ;  /* 0x00000040008b7202 */ /* 0x000fe20000000f00 */
[----:B--2---:R-:W-:Y:S02]  /*9e30*/  FMUL.FTZ R5, R102, R117 ;  /* 0x0000007566057220 */ /* 0x004fe40000410000 */
[C---:B------:R-:W-:Y:S02]  /*9e40*/  FMUL.FTZ R59, R0.reuse, R167 ;  /* 0x000000a7003b7220 */ /* 0x040fe40000410000 */
[----:B------:R-:W-:Y:S02]  /*9e50*/  FMUL.FTZ R62, R0, R170 ;  /* 0x000000aa003e7220 */ /* 0x000fe40000410000 */
[----:B------:R-:W-:Y:S02]  /*9e60*/  FMUL.FTZ R64, R102, R172 ;  /* 0x000000ac66407220 */ /* 0x000fe40000410000 */
[----:B------:R-:W-:Y:S02]  /*9e70*/  FMUL.FTZ R74, R0, R74 ;  /* 0x0000004a004a7220 */ /* 0x000fe40000410000 */
[----:B---3--:R-:W-:Y:S02]  /*9e80*/  FMUL.FTZ R9, R2, R113 ;  /* 0x0000007102097220 */ /* 0x008fe40000410000 */
[C---:B------:R-:W-:Y:S02]  /*9e90*/  FMUL.FTZ R75, R0.reuse, R75 ;  /* 0x0000004b004b7220 */ /* 0x040fe40000410000 */
[C---:B------:R-:W-:Y:S02]  /*9ea0*/  FMUL.FTZ R78, R0.reuse, R78 ;  /* 0x0000004e004e7220 */ /* 0x040fe40000410000 */
[----:B------:R-:W-:Y:S02]  /*9eb0*/  FMUL.FTZ R79, R0, R79 ;  /* 0x0000004f004f7220 */ /* 0x000fe40000410000 */
[----:B------:R-:W-:Y:S02]  /*9ec0*/  FMUL.FTZ R89, R2, R89 ;  /* 0x0000005902597220 */ /* 0x000fe40000410000 */
[----:B-1----:R-:W-:Y:S02]  /*9ed0*/  FFMA.FTZ R4, R42, c[0x0][0x23c], -R107 ;  /* 0x00008f002a047a23 */ /* 0x002fe4000001086b */
[C---:B------:R-:W-:Y:S02]  /*9ee0*/  FMUL.FTZ R42, R0.reuse, R150 ;  /* 0x00000096002a7220 */ /* 0x040fe40000410000 */
[----:B------:R-:W1:Y:S01]  /*9ef0*/  MUFU.EX2 R252, R4 ;  /* 0x0000000400fc7308 */ /* 0x000e620000000800 */
        /* <DEDUP_REMOVED lines=10> */
[----:B------:R-:W-:Y:S02]  /*9fa0*/  FFMA.FTZ R132, R191, c[0x0][0x23c], -R108 ;  /* 0x00008f00bf847a23 */ /* 0x000fe4000001086c */
[----:B------:R-:W-:Y:S01]  /*9fb0*/  FFMA.FTZ R136, R198, c[0x0][0x23c], -R111 ;  /* 0x00008f00c6887a23 */ /* 0x000fe2000001086f */
[----:B-1----:R-:W-:Y:S01]  /*9fc0*/  F2FP.PACK_AB R117, R252, R251 ;  /* 0x000000fbfc75723e */ /* 0x002fe200000000ff */
[----:B------:R-:W-:Y:S02]  /*9fd0*/  FFMA.FTZ R4, R44, c[0x0][0x23c], -R107 ;  /* 0x00008f002c047a23 */ /* 0x000fe4000001086b */
[----:B------:R-:W-:Y:S01]  /*9fe0*/  FFMA.FTZ R44, R47, c[0x0][0x23c], -R106 ;  /* 0x00008f002f2c7a23 */ /* 0x000fe2000001086a */
[----:B------:R-:W-:Y:S01]  /*9ff0*/  MUFU.EX2 R198, R136 ;  /* 0x0000008800c67308 */ /* 0x000fe20000000800 */
[C---:B------:R-:W-:Y:S02]  /*a000*/  FMUL.FTZ R47, R0.reuse, R155 ;  /* 0x0000009b002f7220 */ /* 0x040fe40000410000 */
[----:B------:R-:W-:Y:S07]  /*a010*/  FFMA.FTZ R109, R109, c[0x0][0x23c], -R111 ;  /* 0x00008f006d6d7a23 */ /* 0x000fee000001086f */
[----:B------:R1:W2:Y:S02]  /*a020*/  MUFU.EX2 R57, R4 ;  /* 0x0000000400397308 */ /* 0x0002a40000000800 */
[----:B-1----:R-:W-:Y:S01]  /*a030*/  FFMA.FTZ R4, R43, c[0x0][0x23c], -R107 ;  /* 0x00008f002b047a23 */ /* 0x002fe2000001086b */
[----:B--2---:R-:W-:Y:S01]  /*a040*/  MOV R140, R57 ;  /* 0x00000039008c7202 */ /* 0x004fe20000000f00 */
[----:B------:R-:W-:Y:S06]  /*a050*/  FMUL.FTZ R43, R0, R151 ;  /* 0x00000097002b7220 */ /* 0x000fec0000410000 */
[----:B------:R1:W2:Y:S02]  /*a060*/  MUFU.EX2 R49, R4 ;  /* 0x0000000400317308 */ /* 0x0002a40000000800 */
[----:B-1----:R-:W-:Y:S01]  /*a070*/  FFMA.FTZ R4, R17, c[0x0][0x23c], -R108 ;  /* 0x00008f0011047a23 */ /* 0x002fe2000001086c */
[----:B--2---:R-:W-:Y:S01]  /*a080*/  F2FP.PACK_AB R119, R49, R57 ;  /* 0x000000393177723e */ /* 0x004fe200000000ff */
[C---:B------:R-:W-:Y:S01]  /*a090*/  FMUL.FTZ R17, R102.reuse, R125 ;  /* 0x0000007d66117220 */ /* 0x040fe20000410000 */
[----:B------:R-:W-:Y:S05]  /*a0a0*/  MOV R142, R49 ;  /* 0x00000031008e7202 */ /* 0x000fea0000000f00 */
[----:B------:R1:W2:Y:S01]  /*a0b0*/  MUFU.EX2 R245, R4 ;  /* 0x0000000400f57308 */ /* 0x0002a20000000800 */
[----:B------:R-:W-:Y:S02]  /*a0c0*/  FMUL.FTZ R49, R102, R157 ;  /* 0x0000009d66317220 */ /* 0x000fe40000410000 */
[----:B------:R-:W-:Y:S02]  /*a0d0*/  FMUL.FTZ R57, R2, R165 ;  /* 0x000000a502397220 */ /* 0x000fe40000410000 */
[--C-:B-1----:R-:W-:Y:S01]  /*a0e0*/  FFMA.FTZ R4, R40, c[0x0][0x23c], -R111.reuse ;  /* 0x00008f0028047a23 */ /* 0x102fe2000001086f */
[----:B--2---:R-:W-:Y:S01]  /*a0f0*/  F2FP.PACK_AB R112, R250, R245 ;  /* 0x000000f5fa70723e */ /* 0x004fe200000000ff */
[----:B------:R-:W-:Y:S03]  /*a100*/  FFMA.FTZ R40, R46, c[0x0][0x23c], -R106 ;  /* 0x00008f002e287a23 */ /* 0x000fe6000001086a */
[----:B------:R1:W-:Y:S01]  /*a110*/  MUFU.EX2 R241, R4 ;  /* 0x0000000400f17308 */ /* 0x0003e20000000800 */
[----:B------:R-:W-:Y:S09]  /*a120*/  FMUL.FTZ R46, R0, R154 ;  /* 0x0000009a002e7220 */ /* 0x000ff20000410000 */
[----:B------:R2:W-:Y:S01]  /*a130*/  MUFU.EX2 R236, R40 ;  /* 0x0000002800ec7308 */ /* 0x0005e20000000800 */
[--C-:B-1----:R-:W-:Y:S02]  /*a140*/  FFMA.FTZ R4, R39, c[0x0][0x23c], -R111.reuse ;  /* 0x00008f0027047a23 */ /* 0x102fe4000001086f */
[----:B------:R-:W1:Y:S07]  /*a150*/  LDSM.16.MT88.4 R36, [R226+0x9000] ;  /* 0x00900000e224783b */ /* 0x000e6e0000004200 */
[----:B------:R3:W4:Y:S01]  /*a160*/  MUFU.EX2 R243, R4 ;  /* 0x0000000400f37308 */ /* 0x0007220000000800 */
[----:B--2---:R-:W-:Y:S01]  /*a170*/  FMUL.FTZ R40, R2, R148 ;  /* 0x0000009402287220 */ /* 0x004fe20000410000 */
[----:B------:R-:W-:Y:S01]  /*a180*/  MOV R148, R63 ;  /* 0x0000003f00947202 */ /* 0x000fe20000000f00 */
[----:B------:R-:W-:Y:S02]  /*a190*/  FMUL.FTZ R63, R0, R171 ;  /* 0x000000ab003f7220 */ /* 0x000fe40000410000 */
[--C-:B---3--:R-:W-:Y:S01]  /*a1a0*/  FFMA.FTZ R4, R16, c[0x0][0x23c], -R108.reuse ;  /* 0x00008f0010047a23 */ /* 0x108fe2000001086c */
[----:B----4-:R-:W-:Y:S01]  /*a1b0*/  F2FP.PACK_AB R113, R243, R241 ;  /* 0x000000f1f371723e */ /* 0x010fe200000000ff */
[----:B------:R-:W-:Y:S03]  /*a1c0*/  FMUL.FTZ R16, R102, R124 ;  /* 0x0000007c66107220 */ /* 0x000fe60000410000 */
[----:B------:R2:W3:Y:S01]  /*a1d0*/  MUFU.EX2 R244, R4 ;  /* 0x0000000400f47308 */ /* 0x0004e20000000800 */
[----:B------:R-:W4:Y:S01]  /*a1e0*/  LDSM.16.MT88.4 R124, [R224+0xb000] ;  /* 0x00b00000e07c783b */ /* 0x000f220000004200 */
[--C-:B--2---:R-:W-:Y:S01]  /*a1f0*/  FFMA.FTZ R4, R30, c[0x0][0x23c], -R111.reuse ;  /* 0x00008f001e047a23 */ /* 0x104fe2000001086f */
[----:B---3--:R-:W-:Y:S01]  /*a200*/  F2FP.PACK_AB R114, R248, R244 ;  /* 0x000000f4f872723e */ /* 0x008fe200000000ff */
[----:B------:R-:W-:Y:S01]  /*a210*/  FMUL.FTZ R30, R0, R138 ;  /* 0x0000008a001e7220 */ /* 0x000fe20000410000 */
[----:B------:R-:W-:Y:S05]  /*a220*/  MOV R138, R65 ;  /* 0x00000041008a7202 */ /* 0x000fea0000000f00 */
[----:B------:R2:W-:Y:S02]  /*a230*/  MUFU.EX2 R240, R4 ;  /* 0x0000000400f07308 */ /* 0x0005e40000000800 */
[--C-:B--2---:R-:W-:Y:S02]  /*a240*/  FFMA.FTZ R4, R29, c[0x0][0x23c], -R111.reuse ;  /* 0x00008f001d047a23 */ /* 0x104fe4000001086f */
[----:B------:R-:W-:Y:S01]  /*a250*/  FMUL.FTZ R29, R2, R137 ;  /* 0x00000089021d7220 */ /* 0x000fe20000410000 */
[----:B------:R-:W-:Y:S05]  /*a260*/  MOV R137, R48 ;  /* 0x0000003000897202 */ /* 0x000fea0000000f00 */
[----:B------:R2:W3:Y:S02]  /*a270*/  MUFU.EX2 R242, R4 ;  /* 0x0000000400f27308 */ /* 0x0004e40000000800 */
[C---:B--2---:R-:W-:Y:S01]  /*a280*/  FMUL.FTZ R4, R102.reuse, R116 ;  /* 0x0000007466047220 */ /* 0x044fe20000410000 */
[----:B------:R-:W-:Y:S01]  /*a290*/  F2FP.PACK_AB R116, R65, R48 ;  /* 0x000000304174723e */ /* 0x000fe200000000ff */
[----:B------:R-:W-:Y:S01]  /*a2a0*/  FMUL.FTZ R48, R102, R156 ;  /* 0x0000009c66307220 */ /* 0x000fe20000410000 */
[----:B---3--:R-:W-:Y:S01]  /*a2b0*/  F2FP.PACK_AB R115, R242, R240 ;  /* 0x000000f0f273723e */ /* 0x008fe200000000ff */
[C---:B------:R-:W-:Y:S04]  /*a2c0*/  FMUL.FTZ R65, R102.reuse, R173 ;  /* 0x000000ad66417220 */ /* 0x040fe80000410000 */
[-C--:B------:R-:W-:Y:S08]  /*a2d0*/  HMMA.16816.F32 R4, R116, R20.reuse, R4 ;  /* 0x000000147404723c */ /* 0x080ff00000001804 */
[C---:B------:R-:W-:Y:S07]  /*a2e0*/  HMMA.16816.F32 R8, R112.reuse, R20, R8 ;  /* 0x000000147008723c */ /* 0x040fee0000001808 */
[C---:B------:R-:W-:Y:S01]  /*a2f0*/  FMUL.FTZ R21, R102.reuse, R129 ;  /* 0x0000008166157220 */ /* 0x040fe20000410000 */
[-C--:B------:R-:W-:Y:S04]  /*a300*/  HMMA.16816.F32 R12, R112, R22.reuse, R12 ;  /* 0x00000016700c723c */ /* 0x080fe8000000180c */
[C---:B------:R-:W-:Y:S02]  /*a310*/  FMUL.FTZ R20, R102.reuse, R128 ;  /* 0x0000008066147220 */ /* 0x040fe40000410000 */
[----:B------:R-:W-:Y:S02]  /*a320*/  FFMA.FTZ R128, R177, c[0x0][0x23c], -R108 ;  /* 0x00008f00b1807a23 */ /* 0x000fe4000001086c */
[C---:B------:R-:W-:Y:S02]  /*a330*/  HMMA.16816.F32 R16, R116.reuse, R22, R16 ;  /* 0x000000167410723c */ /* 0x040fe40000001810 */
[----:B------:R2:W-:Y:S05]  /*a340*/  MUFU.EX2 R221, R128 ;  /* 0x0000008000dd7308 */ /* 0x0005ea0000000800 */
[C---:B------:R-:W-:Y:S02]  /*a350*/  FMUL.FTZ R22, R101.reuse, R130 ;  /* 0x0000008265167220 */ /* 0x040fe40000410000 */
[----:B------:R-:W-:Y:S07]  /*a360*/  FMUL.FTZ R23, R101, R131 ;  /* 0x0000008365177220 */ /* 0x000fee0000410000 */
[-C--:B-1----:R-:W-:Y:S08]  /*a370*/  HMMA.16816.F32 R20, R116, R36.reuse, R20 ;  /* 0x000000247414723c */ /* 0x082ff00000001814 */
[C---:B------:R-:W-:Y:S04]  /*a380*/  HMMA.16816.F32 R24, R112.reuse, R36, R24 ;  /* 0x000000247018723c */ /* 0x040fe80000001818 */
[--C-:B--2---:R-:W-:Y:S03]  /*a390*/  FFMA.FTZ R128, R179, c[0x0][0x23c], -R111.reuse ;  /* 0x00008f00b3807a23 */ /* 0x104fe6000001086f */
[----:B------:R-:W-:Y:S01]  /*a3a0*/  FFMA.FTZ R36, R45, c[0x0][0x23c], -R106 ;  /* 0x00008f002d247a23 */ /* 0x000fe2000001086a */
[-C--:B------:R-:W-:Y:S01]  /*a3b0*/  HMMA.16816.F32 R28, R112, R38.reuse, R28 ;  /* 0x00000026701c723c */ /* 0x080fe2000000181c */
[----:B------:R1:W-:Y:S03]  /*a3c0*/  MUFU.EX2 R219, R128 ;  /* 0x0000008000db7308 */ /* 0x0003e60000000800 */
[----:B------:R-:W-:Y:S01]  /*a3d0*/  FMUL.FTZ R37, R102, R145 ;  /* 0x0000009166257220 */ /* 0x000fe20000410000 */
[----:B------:R-:W-:Y:S01]  /*a3e0*/  MOV R145, R66 ;  /* 0x0000004200917202 */ /* 0x000fe20000000f00 */
[C---:B------:R-:W-:Y:S02]  /*a3f0*/  FMUL.FTZ R66, R101.reuse, R174 ;  /* 0x000000ae65427220 */ /* 0x040fe40000410000 */
[C---:B------:R-:W-:Y:S01]  /*a400*/  HMMA.16816.F32 R32, R116.reuse, R38, R32 ;  /* 0x000000267420723c */ /* 0x040fe20000001820 */
[----:B------:R-:W-:Y:S02]  /*a410*/  LDSM.16.MT88.4 R172, [R226+0xac00] ;  /* 0x00ac0000e2ac783b */ /* 0x000fe40000004200 */
[----:B------:R2:W-:Y:S01]  /*a420*/  MUFU.EX2 R237, R36 ;  /* 0x0000002400ed7308 */ /* 0x0005e20000000800 */
[----:B------:R-:W-:Y:S03]  /*a430*/  FMUL.FTZ R45, R2, R153 ;  /* 0x00000099022d7220 */ /* 0x000fe60000410000 */
[C---:B------:R-:W-:Y:S01]  /*a440*/  FMUL.FTZ R38, R101.reuse, R146 ;  /* 0x0000009265267220 */ /* 0x040fe20000410000 */
[----:B------:R-:W-:Y:S01]  /*a450*/  MOV R146, R235 ;  /* 0x000000eb00927202 */ /* 0x000fe20000000f00 */
[----:B------:R-:W-:Y:S03]  /*a460*/  FMUL.FTZ R39, R101, R147 ;  /* 0x0000009365277220 */ /* 0x000fe60000410000 */
[----:B------:R-:W-:Y:S01]  /*a470*/  MOV R147, R234 ;  /* 0x000000ea00937202 */ /* 0x000fe20000000f00 */
[----:B------:R3:W-:Y:S01]  /*a480*/  MUFU.EX2 R235, R44 ;  /* 0x0000002c00eb7308 */ /* 0x0007e20000000800 */
[----:B-1----:R-:W-:Y:S09]  /*a490*/  FFMA.FTZ R128, R183, c[0x0][0x23c], -R111 ;  /* 0x00008f00b7807a23 */ /* 0x002ff2000001086f */
[----:B------:R1:W5:Y:S01]  /*a4a0*/  MUFU.EX2 R234, R50 ;  /* 0x0000003200ea7308 */ /* 0x0003620000000800 */
[----:B--2---:R-:W-:Y:S01]  /*a4b0*/  FMUL.FTZ R36, R102, R144 ;  /* 0x0000009066247220 */ /* 0x004fe20000410000 */
[----:B------:R-:W-:Y:S01]  /*a4c0*/  MOV R144, R58 ;  /* 0x0000003a00907202 */ /* 0x000fe20000000f00 */
[----:B------:R-:W-:Y:S07]  /*a4d0*/  FMUL.FTZ R58, R0, R166 ;  /* 0x000000a6003a7220 */ /* 0x000fee0000410000 */
[----:B------:R2:W-:Y:S01]  /*a4e0*/  MUFU.EX2 R215, R128 ;  /* 0x0000008000d77308 */ /* 0x0005e20000000800 */
[-C--:B------:R-:W-:Y:S03]  /*a4f0*/  HMMA.16816.F32 R36, R116, R52.reuse, R36 ;  /* 0x000000347424723c */ /* 0x080fe60000001824 */
[----:B---3--:R-:W-:Y:S05]  /*a500*/  FMUL.FTZ R44, R2, R152 ;  /* 0x00000098022c7220 */ /* 0x008fea0000410000 */
[C---:B------:R-:W-:Y:S04]  /*a510*/  HMMA.16816.F32 R40, R112.reuse, R52, R40 ;  /* 0x000000347028723c */ /* 0x040fe80000001828 */
[C---:B-1----:R-:W-:Y:S03]  /*a520*/  FMUL.FTZ R50, R101.reuse, R158 ;  /* 0x0000009e65327220 */ /* 0x042fe60000410000 */
[----:B------:R-:W-:Y:S01]  /*a530*/  FFMA.FTZ R52, R56, c[0x0][0x23c], -R107 ;  /* 0x00008f0038347a23 */ /* 0x000fe2000001086b */
[-C--:B------:R-:W-:Y:S01]  /*a540*/  HMMA.16816.F32 R44, R112, R54.reuse, R44 ;  /* 0x00000036702c723c */ /* 0x080fe2000000182c */
[----:B------:R-:W-:Y:S02]  /*a550*/  LDSM.16.MT88.4 R156, [R224+0xac00] ;  /* 0x00ac0000e09c783b */ /* 0x000fe40000004200 */
[----:B------:R1:W3:Y:S01]  /*a560*/  MUFU.EX2 R232, R52 ;  /* 0x0000003400e87308 */ /* 0x0002e20000000800 */
[----:B------:R-:W-:Y:S02]  /*a570*/  FMUL.FTZ R53, R102, R161 ;  /* 0x000000a166357220 */ /* 0x000fe40000410000 */
[----:B------:R-:W-:Y:S02]  /*a580*/  FMUL.FTZ R56, R2, R164 ;  /* 0x000000a402387220 */ /* 0x000fe40000410000 */
[C---:B------:R-:W-:Y:S01]  /*a590*/  HMMA.16816.F32 R48, R116.reuse, R54, R48 ;  /* 0x000000367430723c */ /* 0x040fe20000001830 */
[----:B--2---:R-:W-:Y:S06]  /*a5a0*/  LDSM.16.MT88.4 R128, [R226+0x9400] ;  /* 0x00940000e280783b */ /* 0x004fec0000004200 */
[C---:B------:R-:W-:Y:S02]  /*a5b0*/  FMUL.FTZ R54, R101.reuse, R162 ;  /* 0x000000a265367220 */ /* 0x040fe40000410000 */
[----:B------:R-:W-:Y:S03]  /*a5c0*/  FMUL.FTZ R55, R101, R163 ;  /* 0x000000a365377220 */ /* 0x000fe60000410000 */
[----:B-1----:R-:W-:Y:S07]  /*a5d0*/  FMUL.FTZ R52, R102, R160 ;  /* 0x000000a066347220 */ /* 0x002fee0000410000 */
[-C--:B------:R-:W-:Y:S08]  /*a5e0*/  HMMA.16816.F32 R52, R116, R120.reuse, R52 ;  /* 0x000000787434723c */ /* 0x080ff00000001834 */
[C---:B------:R-:W-:Y:S07]  /*a5f0*/  HMMA.16816.F32 R56, R112.reuse, R120, R56 ;  /* 0x000000787038723c */ /* 0x040fee0000001838 */
[--C-:B------:R-:W-:Y:S01]  /*a600*/  FFMA.FTZ R120, R176, c[0x0][0x23c], -R108.reuse ;  /* 0x00008f00b0787a23 */ /* 0x100fe2000001086c */
[-C--:B------:R-:W-:Y:S03]  /*a610*/  HMMA.16816.F32 R60, R112, R122.reuse, R60 ;  /* 0x0000007a703c723c */ /* 0x080fe6000000183c */
[----:B------:R1:W-:Y:S05]  /*a620*/  MUFU.EX2 R220, R120 ;  /* 0x0000007800dc7308 */ /* 0x0003ea0000000800 */
[C---:B------:R-:W-:Y:S08]  /*a630*/  HMMA.16816.F32 R64, R116.reuse, R122, R64 ;  /* 0x0000007a7440723c */ /* 0x040ff00000001840 */
[-C--:B----4-:R-:W-:Y:S08]  /*a640*/  HMMA.16816.F32 R68, R116, R124.reuse, R68 ;  /* 0x0000007c7444723c */ /* 0x090ff00000001844 */
[C---:B------:R-:W-:Y:S01]  /*a650*/  HMMA.16816.F32 R72, R112.reuse, R124, R72 ;  /* 0x0000007c7048723c */ /* 0x040fe20000001848 */
[----:B-1----:R-:W1:Y:S06]  /*a660*/  LDSM.16.MT88.4 R120, [R226+0xb000] ;  /* 0x00b00000e278783b */ /* 0x002e6c0000004200 */
[--C-:B------:R-:W-:Y:S01]  /*a670*/  FFMA.FTZ R124, R181, c[0x0][0x23c], -R111.reuse ;  /* 0x00008f00b57c7a23 */ /* 0x100fe2000001086f */
[-C--:B------:R-:W-:Y:S03]  /*a680*/  HMMA.16816.F32 R76, R112, R126.reuse, R76 ;  /* 0x0000007e704c723c */ /* 0x080fe6000000184c */
[----:B------:R2:W4:Y:S05]  /*a690*/  MUFU.EX2 R218, R124 ;  /* 0x0000007c00da7308 */ /* 0x00052a0000000800 */
[C---:B------:R-:W-:Y:S04]  /*a6a0*/  HMMA.16816.F32 R80, R116.reuse, R126, R80 ;  /* 0x0000007e7450723c */ /* 0x040fe80000001850 */
[--C-:B--2---:R-:W-:Y:S04]  /*a6b0*/  FFMA.FTZ R124, R180, c[0x0][0x23c], -R108.reuse ;  /* 0x00008f00b47c7a23 */ /* 0x104fe8000001086c */
[----:B------:R2:W-:Y:S01]  /*a6c0*/  MUFU.EX2 R217, R124 ;  /* 0x0000007c00d97308 */ /* 0x0005e20000000800 */
[-C--:B-1----:R-:W-:Y:S08]  /*a6d0*/  HMMA.16816.F32 R84, R116, R120.reuse, R84 ;  /* 0x000000787454723c */ /* 0x082ff00000001854 */
[C---:B------:R-:W-:Y:S07]  /*a6e0*/  HMMA.16816.F32 R88, R112.reuse, R120, R88 ;  /* 0x000000787058723c */ /* 0x040fee0000001858 */
[----:B------:R-:W-:Y:S01]  /*a6f0*/  FFMA.FTZ R120, R184, c[0x0][0x23c], -R111 ;  /* 0x00008f00b8787a23 */ /* 0x000fe2000001086f */
[-C--:B------:R-:W-:Y:S03]  /*a700*/  HMMA.16816.F32 R92, R112, R122.reuse, R92 ;  /* 0x0000007a705c723c */ /* 0x080fe6000000185c */
[----:B------:R-:W1:Y:S01]  /*a710*/  MUFU.EX2 R214, R120 ;  /* 0x0000007800d67308 */ /* 0x000e620000000800 */
[----:B--2---:R-:W-:Y:S02]  /*a720*/  FFMA.FTZ R124, R182, c[0x0][0x23c], -R108 ;  /* 0x00008f00b67c7a23 */ /* 0x004fe4000001086c */
[----:B------:R-:W-:Y:S01]  /*a730*/  LDSM.16.MT88.4 R180, [R224+0xbc00] ;  /* 0x00bc0000e0b4783b */ /* 0x000fe20000004200 */
[--C-:B------:R-:W-:Y:S01]  /*a740*/  FFMA.FTZ R112, R187, c[0x0][0x23c], -R106.reuse ;  /* 0x00008f00bb707a23 */ /* 0x100fe2000001086a */
[----:B------:R-:W-:Y:S04]  /*a750*/  HMMA.16816.F32 R96, R116, R122, R96 ;  /* 0x0000007a7460723c */ /* 0x000fe80000001860 */
[----:B-----5:R-:W-:Y:S01]  /*a760*/  F2FP.PACK_AB R114, R234, R235 ;  /* 0x000000ebea72723e */ /* 0x020fe200000000ff */
[----:B------:R2:W5:Y:S01]  /*a770*/  MUFU.EX2 R216, R124 ;  /* 0x0000007c00d87308 */ /* 0x0005620000000800 */
[----:B---3--:R-:W-:Y:S01]  /*a780*/  F2FP.PACK_AB R113, R233, R232 ;  /* 0x000000e8e971723e */ /* 0x008fe200000000ff */
[--C-:B------:R-:W-:Y:S01]  /*a790*/  FFMA.FTZ R116, R192, c[0x0][0x23c], -R106.reuse ;  /* 0x00008f00c0747a23 */ /* 0x100fe2000001086a */
[----:B------:R-:W-:Y:S04]  /*a7a0*/  F2FP.PACK_AB R115, R223, R222 ;  /* 0x000000dedf73723e */ /* 0x000fe800000000ff */
[----:B----4-:R-:W-:Y:S03]  /*a7b0*/  F2FP.PACK_AB R117, R218, R219 ;  /* 0x000000dbda75723e */ /* 0x010fe600000000ff */
[----:B------:R3:W-:Y:S01]  /*a7c0*/  MUFU.EX2 R213, R112 ;  /* 0x0000007000d57308 */ /* 0x0007e20000000800 */
[----:B-1----:R-:W-:Y:S01]  /*a7d0*/  F2FP.PACK_AB R119, R214, R215 ;  /* 0x000000d7d677723e */ /* 0x002fe200000000ff */
[--C-:B------:R-:W-:Y:S08]  /*a7e0*/  FFMA.FTZ R120, R195, c[0x0][0x23c], -R106.reuse ;  /* 0x00008f00c3787a23 */ /* 0x100ff0000001086a */
[----:B------:R1:W-:Y:S01]  /*a7f0*/  MUFU.EX2 R211, R116 ;  /* 0x0000007400d37308 */ /* 0x0003e20000000800 */
[----:B--2---:R-:W2:Y:S01]  /*a800*/  LDSM.16.MT88.4 R124, [R224+0x9400] ;  /* 0x00940000e07c783b */ /* 0x004ea20000004200 */
[----:B-----5:R-:W-:Y:S08]  /*a810*/  F2FP.PACK_AB R118, R216, R217 ;  /* 0x000000d9d876723e */ /* 0x020ff000000000ff */
[----:B------:R4:W-:Y:S01]  /*a820*/  MUFU.EX2 R212, R120 ;  /* 0x0000007800d47308 */ /* 0x0009e20000000800 */
[----:B---3--:R-:W-:Y:S02]  /*a830*/  F2FP.PACK_AB R112, R236, R237 ;  /* 0x000000edec70723e */ /* 0x008fe400000000ff */
[----:B-1----:R-:W-:Y:S01]  /*a840*/  F2FP.PACK_AB R116, R221, R220 ;  /* 0x000000dcdd74723e */ /* 0x002fe200000000ff */
[----:B----4-:R-:W1:Y:S04]  /*a850*/  LDSM.16.MT88.4 R120, [R224+0xa400] ;  /* 0x00a40000e078783b */ /* 0x010e680000004200 */
[-C--:B--2---:R-:W-:Y:S08]  /*a860*/  HMMA.16816.F32 R4, R112, R124.reuse, R4 ;  /* 0x0000007c7004723c */ /* 0x084ff00000001804 */
[C---:B------:R-:W-:Y:S07]  /*a870*/  HMMA.16816.F32 R8, R116.reuse, R124, R8 ;  /* 0x0000007c7408723c */ /* 0x040fee0000001808 */
[----:B------:R-:W-:Y:S01]  /*a880*/  FFMA.FTZ R124, R196, c[0x0][0x23c], -R106 ;  /* 0x00008f00c47c7a23 */ /* 0x000fe2000001086a */
[-C--:B------:R-:W-:Y:S03]  /*a890*/  HMMA.16816.F32 R12, R116, R126.reuse, R12 ;  /* 0x0000007e740c723c */ /* 0x080fe6000000180c */
[----:B------:R2:W-:Y:S05]  /*a8a0*/  MUFU.EX2 R210, R124 ;  /* 0x0000007c00d27308 */ /* 0x0005ea0000000800 */
[C---:B------:R-:W-:Y:S08]  /*a8b0*/  HMMA.16816.F32 R16, R112.reuse, R126, R16 ;  /* 0x0000007e7010723c */ /* 0x040ff00000001810 */
[-C--:B------:R-:W-:Y:S08]  /*a8c0*/  HMMA.16816.F32 R20, R112, R128.reuse, R20 ;  /* 0x000000807014723c */ /* 0x080ff00000001814 */
[C---:B------:R-:W-:Y:S04]  /*a8d0*/  HMMA.16816.F32 R24, R116.reuse, R128, R24 ;  /* 0x000000807418723c */ /* 0x040fe80000001818 */
[--C-:B--2---:R-:W-:Y:S03]  /*a8e0*/  FFMA.FTZ R124, R199, c[0x0][0x23c], -R107.reuse ;  /* 0x00008f00c77c7a23 */ /* 0x104fe6000001086b */
[--C-:B------:R-:W-:Y:S01]  /*a8f0*/  FFMA.FTZ R128, R202, c[0x0][0x23c], -R107.reuse ;  /* 0x00008f00ca807a23 */ /* 0x100fe2000001086b */
[-C--:B------:R-:W-:Y:S01]  /*a900*/  HMMA.16816.F32 R28, R116, R130.reuse, R28 ;  /* 0x00000082741c723c */ /* 0x080fe2000000181c */
[----:B------:R2:W-:Y:S07]  /*a910*/  MUFU.EX2 R209, R124 ;  /* 0x0000007c00d17308 */ /* 0x0005ee0000000800 */
[C---:B------:R-:W-:Y:S03]  /*a920*/  HMMA.16816.F32 R32, R112.reuse, R130, R32 ;  /* 0x000000827020723c */ /* 0x040fe60000001820 */
[----:B------:R3:W-:Y:S05]  /*a930*/  MUFU.EX2 R206, R128 ;  /* 0x0000008000ce7308 */ /* 0x0007ea0000000800 */
[-C--:B-1----:R-:W-:Y:S05]  /*a940*/  HMMA.16816.F32 R36, R112, R120.reuse, R36 ;  /* 0x000000787024723c */ /* 0x082fea0000001824 */
[----:B------:R1:W-:Y:S03]  /*a950*/  MUFU.EX2 R202, R132 ;  /* 0x0000008400ca7308 */ /* 0x0003e60000000800 */
[C---:B------:R-:W-:Y:S04]  /*a960*/  HMMA.16816.F32 R40, R116.reuse, R120, R40 ;  /* 0x000000787428723c */ /* 0x040fe80000001828 */
[----:B--2---:R-:W-:Y:S03]  /*a970*/  FFMA.FTZ R124, R200, c[0x0][0x23c], -R107 ;  /* 0x00008f00c87c7a23 */ /* 0x004fe6000001086b */
[----:B------:R-:W-:Y:S01]  /*a980*/  FFMA.FTZ R120, R185, c[0x0][0x23c], -R111 ;  /* 0x00008f00b9787a23 */ /* 0x000fe2000001086f */
[-C--:B------:R-:W-:Y:S01]  /*a990*/  HMMA.16816.F32 R44, R116, R122.reuse, R44 ;  /* 0x0000007a742c723c */ /* 0x080fe2000000182c */
[----:B------:R2:W-:Y:S03]  /*a9a0*/  MUFU.EX2 R208, R124 ;  /* 0x0000007c00d07308 */ /* 0x0005e60000000800 */
[--C-:B---3--:R-:W-:Y:S04]  /*a9b0*/  FFMA.FTZ R128, R194, c[0x0][0x23c], -R108.reuse ;  /* 0x00008f00c2807a23 */ /* 0x108fe8000001086c */
[C---:B------:R-:W-:Y:S03]  /*a9c0*/  HMMA.16816.F32 R48, R112.reuse, R122, R48 ;  /* 0x0000007a7030723c */ /* 0x040fe60000001830 */
[----:B------:R3:W-:Y:S01]  /*a9d0*/  MUFU.EX2 R205, R128 ;  /* 0x0000008000cd7308 */ /* 0x0007e20000000800 */
[----:B-1----:R-:W-:Y:S09]  /*a9e0*/  LDSM.16.MT88.4 R132, [R224+0x9800] ;  /* 0x00980000e084783b */ /* 0x002ff20000004200 */
[----:B------:R1:W-:Y:S01]  /*a9f0*/  MUFU.EX2 R203, R120 ;  /* 0x0000007800cb7308 */ /* 0x0003e20000000800 */
[----:B--2---:R-:W-:Y:S09]  /*aa00*/  FFMA.FTZ R124, R201, c[0x0][0x23c], -R107 ;  /* 0x00008f00c97c7a23 */ /* 0x004ff2000001086b */
[----:B------:R2:W-:Y:S01]  /*aa10*/  MUFU.EX2 R207, R124 ;  /* 0x0000007c00cf7308 */ /* 0x0005e20000000800 */
[--C-:B---3--:R-:W-:Y:S09]  /*aa20*/  FFMA.FTZ R128, R193, c[0x0][0x23c], -R108.reuse ;  /* 0x00008f00c1807a23 */ /* 0x108ff2000001086c */
[----:B------:R3:W4:Y:S01]  /*aa30*/  MUFU.EX2 R204, R128 ;  /* 0x0000008000cc7308 */ /* 0x0007220000000800 */
[--C-:B-1----:R-:W-:Y:S09]  /*aa40*/  FFMA.FTZ R120, R186, c[0x0][0x23c], -R111.reuse ;  /* 0x00008f00ba787a23 */ /* 0x102ff2000001086f */
[----:B------:R1:W5:Y:S01]  /*aa50*/  MUFU.EX2 R201, R120 ;  /* 0x0000007800c97308 */ /* 0x0003620000000800 */
[----:B--2---:R-:W2:Y:S08]  /*aa60*/  LDSM.16.MT88.4 R124, [R226+0xa400] ;  /* 0x00a40000e27c783b */ /* 0x004eb00000004200 */
[----:B---3--:R-:W3:Y:S08]  /*aa70*/  LDSM.16.MT88.4 R128, [R224+0xb400] ;  /* 0x00b40000e080783b */ /* 0x008ef00000004200 */
[----:B-1----:R-:W1:Y:S01]  /*aa80*/  LDSM.16.MT88.4 R120, [R226+0xb400] ;  /* 0x00b40000e278783b */ /* 0x002e620000004200 */
[-C--:B--2---:R-:W-:Y:S08]  /*aa90*/  HMMA.16816.F32 R52, R112, R124.reuse, R52 ;  /* 0x0000007c7034723c */ /* 0x084ff00000001834 */
[C---:B------:R-:W-:Y:S07]  /*aaa0*/  HMMA.16816.F32 R56, R116.reuse, R124, R56 ;  /* 0x0000007c7438723c */ /* 0x040fee0000001838 */
[----:B------:R-:W-:Y:S01]  /*aab0*/  FFMA.FTZ R124, R190, c[0x0][0x23c], -R108 ;  /* 0x00008f00be7c7a23 */ /* 0x000fe2000001086c */
[-C--:B------:R-:W-:Y:S03]  /*aac0*/  HMMA.16816.F32 R60, R116, R126.reuse, R60 ;  /* 0x0000007e743c723c */ /* 0x080fe6000000183c */
[----:B------:R2:W1:Y:S05]  /*aad0*/  MUFU.EX2 R200, R124 ;  /* 0x0000007c00c87308 */ /* 0x00046a0000000800 */
[C---:B------:R-:W-:Y:S08]  /*aae0*/  HMMA.16816.F32 R64, R112.reuse, R126, R64 ;  /* 0x0000007e7040723c */ /* 0x040ff00000001840 */
[-C--:B---3--:R-:W-:Y:S08]  /*aaf0*/  HMMA.16816.F32 R68, R112, R128.reuse, R68 ;  /* 0x000000807044723c */ /* 0x088ff00000001844 */
[C---:B------:R-:W-:Y:S04]  /*ab00*/  HMMA.16816.F32 R72, R116.reuse, R128, R72 ;  /* 0x000000807448723c */ /* 0x040fe80000001848 */
[----:B--2---:R-:W-:Y:S03]  /*ab10*/  FFMA.FTZ R124, R197, c[0x0][0x23c], -R111 ;  /* 0x00008f00c57c7a23 */ /* 0x004fe6000001086f */
[--C-:B------:R-:W-:Y:S01]  /*ab20*/  FFMA.FTZ R128, R249, c[0x0][0x23c], -R106.reuse ;  /* 0x00008f00f9807a23 */ /* 0x100fe2000001086a */
[-C--:B------:R-:W-:Y:S01]  /*ab30*/  HMMA.16816.F32 R76, R116, R130.reuse, R76 ;  /* 0x00000082744c723c */ /* 0x080fe2000000184c */
[----:B------:R2:W3:Y:S03]  /*ab40*/  MUFU.EX2 R199, R124 ;  /* 0x0000007c00c77308 */ /* 0x0004e60000000800 */
[----:B------:R-:W-:Y:S04]  /*ab50*/  MOV R249, R142 ;  /* 0x0000008e00f97202 */ /* 0x000fe80000000f00 */
[C---:B------:R-:W-:Y:S03]  /*ab60*/  HMMA.16816.F32 R80, R112.reuse, R130, R80 ;  /* 0x000000827050723c */ /* 0x040fe60000001850 */
[----:B------:R3:W-:Y:S05]  /*ab70*/  MUFU.EX2 R197, R128 ;  /* 0x0000008000c57308 */ /* 0x0007ea0000000800 */
[-C--:B-1----:R-:W-:Y:S08]  /*ab80*/  HMMA.16816.F32 R84, R112, R120.reuse, R84 ;  /* 0x000000787054723c */ /* 0x082ff00000001854 */
[C---:B------:R-:W-:Y:S01]  /*ab90*/  HMMA.16816.F32 R88, R116.reuse, R120, R88 ;  /* 0x000000787458723c */ /* 0x040fe20000001858 */
[----:B--2---:R-:W1:Y:S07]  /*aba0*/  LDSM.16.MT88.4 R124, [R226+0x9800] ;  /* 0x00980000e27c783b */ /* 0x004e6e0000004200 */
[-C--:B------:R-:W-:Y:S01]  /*abb0*/  HMMA.16816.F32 R92, R116, R122.reuse, R92 ;  /* 0x0000007a745c723c */ /* 0x080fe2000000185c */
[----:B---3--:R-:W-:Y:S06]  /*abc0*/  LDSM.16.MT88.4 R128, [R226+0xa800] ;  /* 0x00a80000e280783b */ /* 0x008fec0000004200 */
[----:B----4-:R-:W-:Y:S01]  /*abd0*/  F2FP.PACK_AB R116, R204, R205 ;  /* 0x000000cdcc74723e */ /* 0x010fe200000000ff */
[----:B------:R-:W-:Y:S01]  /*abe0*/  HMMA.16816.F32 R96, R112, R122, R96 ;  /* 0x0000007a7060723c */ /* 0x000fe20000001860 */
[----:B------:R-:W2:Y:S03]  /*abf0*/  LDSM.16.MT88.4 R120, [R224+0xa800] ;  /* 0x00a80000e078783b */ /* 0x000ea60000004200 */
[----:B-----5:R-:W-:Y:S02]  /*ac00*/  F2FP.PACK_AB R117, R201, R203 ;  /* 0x000000cbc975723e */ /* 0x020fe400000000ff */
[----:B------:R-:W-:Y:S02]  /*ac10*/  F2FP.PACK_AB R118, R200, R202 ;  /* 0x000000cac876723e */ /* 0x000fe400000000ff */
[----:B------:R-:W-:Y:S04]  /*ac20*/  F2FP.PACK_AB R112, R211, R213 ;  /* 0x000000d5d370723e */ /* 0x000fe800000000ff */
[----:B------:R-:W-:Y:S02]  /*ac30*/  F2FP.PACK_AB R114, R210, R212 ;  /* 0x000000d4d272723e */ /* 0x000fe400000000ff */
[----:B------:R-:W-:Y:S02]  /*ac40*/  F2FP.PACK_AB R113, R208, R209 ;  /* 0x000000d1d071723e */ /* 0x000fe400000000ff */
[----:B------:R-:W-:Y:S02]  /*ac50*/  F2FP.PACK_AB R115, R206, R207 ;  /* 0x000000cfce73723e */ /* 0x000fe400000000ff */
[----:B------:R-:W-:Y:S05]  /*ac60*/  F2FP.PACK_AB R119, R198, R199 ;  /* 0x000000c7c677723e */ /* 0x000fea00000000ff */
[-C--:B------:R-:W-:Y:S08]  /*ac70*/  HMMA.16816.F32 R4, R112, R132.reuse, R4 ;  /* 0x000000847004723c */ /* 0x080ff00000001804 */
[C---:B------:R-:W-:Y:S08]  /*ac80*/  HMMA.16816.F32 R8, R116.reuse, R132, R8 ;  /* 0x000000847408723c */ /* 0x040ff00000001808 */
[-C--:B------:R-:W-:Y:S08]  /*ac90*/  HMMA.16816.F32 R12, R116, R134.reuse, R12 ;  /* 0x00000086740c723c */ /* 0x080ff0000000180c */
[C---:B------:R-:W-:Y:S08]  /*aca0*/  HMMA.16816.F32 R16, R112.reuse, R134, R16 ;  /* 0x000000867010723c */ /* 0x040ff00000001810 */
[-C--:B-1----:R-:W-:Y:S08]  /*acb0*/  HMMA.16816.F32 R20, R112, R124.reuse, R20 ;  /* 0x0000007c7014723c */ /* 0x082ff00000001814 */
[C---:B------:R-:W-:Y:S07]  /*acc0*/  HMMA.16816.F32 R24, R116.reuse, R124, R24 ;  /* 0x0000007c7418723c */ /* 0x040fee0000001818 */
[--C-:B------:R-:W-:Y:S01]  /*acd0*/  FFMA.FTZ R124, R247, c[0x0][0x23c], -R106.reuse ;  /* 0x00008f00f77c7a23 */ /* 0x100fe2000001086a */
[-C--:B------:R-:W-:Y:S03]  /*ace0*/  HMMA.16816.F32 R28, R116, R126.reuse, R28 ;  /* 0x0000007e741c723c */ /* 0x080fe6000000181c */
[----:B------:R1:W-:Y:S01]  /*acf0*/  MUFU.EX2 R195, R124 ;  /* 0x0000007c00c37308 */ /* 0x0003e20000000800 */
[----:B------:R-:W-:Y:S04]  /*ad00*/  MOV R247, R141 ;  /* 0x0000008d00f77202 */ /* 0x000fe80000000f00 */
[C---:B------:R-:W-:Y:S08]  /*ad10*/  HMMA.16816.F32 R32, R112.reuse, R126, R32 ;  /* 0x0000007e7020723c */ /* 0x040ff00000001820 */
[-C--:B--2---:R-:W-:Y:S08]  /*ad20*/  HMMA.16816.F32 R36, R112, R120.reuse, R36 ;  /* 0x000000787024723c */ /* 0x084ff00000001824 */
[C---:B------:R-:W-:Y:S04]  /*ad30*/  HMMA.16816.F32 R40, R116.reuse, R120, R40 ;  /* 0x000000787428723c */ /* 0x040fe80000001828 */
[--C-:B-1----:R-:W-:Y:S02]  /*ad40*/  FFMA.FTZ R124, R149, c[0x0][0x23c], -R106.reuse ;  /* 0x00008f00957c7a23 */ /* 0x102fe4000001086a */
[----:B------:R-:W-:Y:S02]  /*ad50*/  FFMA.FTZ R106, R148, c[0x0][0x23c], -R106 ;  /* 0x00008f00946a7a23 */ /* 0x000fe4000001086a */
[-C--:B------:R-:W-:Y:S01]  /*ad60*/  HMMA.16816.F32 R44, R116, R122.reuse, R44 ;  /* 0x0000007a742c723c */ /* 0x080fe2000000182c */
[----:B------:R1:W-:Y:S07]  /*ad70*/  MUFU.EX2 R196, R124 ;  /* 0x0000007c00c47308 */ /* 0x0003ee0000000800 */
[C---:B------:R-:W-:Y:S01]  /*ad80*/  HMMA.16816.F32 R48, R112.reuse, R122, R48 ;  /* 0x0000007a7030723c */ /* 0x040fe20000001830 */
[----:B------:R-:W-:Y:S02]  /*ad90*/  LDSM.16.MT88.4 R120, [R226+0xb800] ;  /* 0x00b80000e278783b */ /* 0x000fe40000004200 */
[----:B------:R2:W-:Y:S05]  /*ada0*/  MUFU.EX2 R194, R106 ;  /* 0x0000006a00c27308 */ /* 0x0005ea0000000800 */
[-C--:B------:R-:W-:Y:S08]  /*adb0*/  HMMA.16816.F32 R52, R112, R128.reuse, R52 ;  /* 0x000000807034723c */ /* 0x080ff00000001834 */
[C---:B------:R-:W-:Y:S01]  /*adc0*/  HMMA.16816.F32 R56, R116.reuse, R128, R56 ;  /* 0x000000807438723c */ /* 0x040fe20000001838 */
[----:B-1----:R-:W1:Y:S07]  /*add0*/  LDSM.16.MT88.4 R124, [R224+0xb800] ;  /* 0x00b80000e07c783b */ /* 0x002e6e0000004200 */
[-C--:B------:R-:W-:Y:S04]  /*ade0*/  HMMA.16816.F32 R60, R116, R130.reuse, R60 ;  /* 0x00000082743c723c */ /* 0x080fe8000000183c */
[--C-:B--2---:R-:W-:Y:S04]  /*adf0*/  FFMA.FTZ R106, R147, c[0x0][0x23c], -R107.reuse ;  /* 0x00008f00936a7a23 */ /* 0x104fe8000001086b */
[C---:B------:R-:W-:Y:S01]  /*ae00*/  HMMA.16816.F32 R64, R112.reuse, R130, R64 ;  /* 0x000000827040723c */ /* 0x040fe20000001840 */
[----:B------:R2:W-:Y:S01]  /*ae10*/  MUFU.EX2 R193, R106 ;  /* 0x0000006a00c17308 */ /* 0x0005e20000000800 */
[----:B------:R-:W3:Y:S06]  /*ae20*/  LDSM.16.MT88.4 R128, [R224+0x9c00] ;  /* 0x009c0000e080783b */ /* 0x000eec0000004200 */
[-C--:B-1----:R-:W-:Y:S04]  /*ae30*/  HMMA.16816.F32 R68, R112, R124.reuse, R68 ;  /* 0x0000007c7044723c */ /* 0x082fe80000001844 */
[--C-:B--2---:R-:W-:Y:S04]  /*ae40*/  FFMA.FTZ R106, R146, c[0x0][0x23c], -R107.reuse ;  /* 0x00008f00926a7a23 */ /* 0x104fe8000001086b */
[----:B------:R1:W2:Y:S01]  /*ae50*/  MUFU.EX2 R191, R106 ;  /* 0x0000006a00bf7308 */ /* 0x0002a20000000800 */
[C---:B------:R-:W-:Y:S08]  /*ae60*/  HMMA.16816.F32 R72, R116.reuse, R124, R72 ;  /* 0x0000007c7448723c */ /* 0x040ff00000001848 */
[-C--:B------:R-:W-:Y:S08]  /*ae70*/  HMMA.16816.F32 R76, R116, R126.reuse, R76 ;  /* 0x0000007e744c723c */ /* 0x080ff0000000184c */
[C---:B------:R-:W-:Y:S04]  /*ae80*/  HMMA.16816.F32 R80, R112.reuse, R126, R80 ;  /* 0x0000007e7050723c */ /* 0x040fe80000001850 */
[--C-:B-1----:R-:W-:Y:S04]  /*ae90*/  FFMA.FTZ R106, R145, c[0x0][0x23c], -R107.reuse ;  /* 0x00008f00916a7a23 */ /* 0x102fe8000001086b */
[-C--:B------:R-:W-:Y:S01]  /*aea0*/  HMMA.16816.F32 R84, R112, R120.reuse, R84 ;  /* 0x000000787054723c */ /* 0x080fe20000001854 */
[----:B------:R1:W-:Y:S03]  /*aeb0*/  MUFU.EX2 R192, R106 ;  /* 0x0000006a00c07308 */ /* 0x0003e60000000800 */
[----:B------:R-:W-:Y:S04]  /*aec0*/  FFMA.FTZ R107, R188, c[0x0][0x23c], -R107 ;  /* 0x00008f00bc6b7a23 */ /* 0x000fe8000001086b */
[C---:B------:R-:W-:Y:S03]  /*aed0*/  HMMA.16816.F32 R88, R116.reuse, R120, R88 ;  /* 0x000000787458723c */ /* 0x040fe60000001858 */
[----:B------:R-:W-:Y:S05]  /*aee0*/  MUFU.EX2 R190, R107 ;  /* 0x0000006b00be7308 */ /* 0x000fea0000000800 */
[-C--:B------:R-:W-:Y:S05]  /*aef0*/  HMMA.16816.F32 R92, R116, R122.reuse, R92 ;  /* 0x0000007a745c723c */ /* 0x080fea000000185c */
[----:B------:R2:W-:Y:S03]  /*af00*/  MUFU.EX2 R107, R109 ;  /* 0x0000006d006b7308 */ /* 0x0005e60000000800 */
[----:B------:R-:W-:Y:S04]  /*af10*/  HMMA.16816.F32 R96, R112, R122, R96 ;  /* 0x0000007a7060723c */ /* 0x000fe80000001860 */
[--C-:B-1----:R-:W-:Y:S04]  /*af20*/  FFMA.FTZ R106, R189, c[0x0][0x23c], -R108.reuse ;  /* 0x00008f00bd6a7a23 */ /* 0x102fe8000001086c */
[----:B------:R1:W-:Y:S01]  /*af30*/  MUFU.EX2 R188, R106 ;  /* 0x0000006a00bc7308 */ /* 0x0003e20000000800 */
[----:B--2---:R-:W-:Y:S03]  /*af40*/  F2FP.PACK_AB R109, R191, R193 ;  /* 0x000000c1bf6d723e */ /* 0x004fe600000000ff */
[--C-:B-1----:R-:W-:Y:S01]  /*af50*/  FFMA.FTZ R106, R246, c[0x0][0x23c], -R108.reuse ;  /* 0x00008f00f66a7a23 */ /* 0x102fe2000001086c */
[----:B------:R-:W-:Y:S05]  /*af60*/  MOV R246, R140 ;  /* 0x0000008c00f67202 */ /* 0x000fea0000000f00 */
[----:B------:R1:W2:Y:S02]  /*af70*/  MUFU.EX2 R189, R106 ;  /* 0x0000006a00bd7308 */ /* 0x0002a40000000800 */
[--C-:B-1----:R-:W-:Y:S01]  /*af80*/  FFMA.FTZ R106, R238, c[0x0][0x23c], -R111.reuse ;  /* 0x00008f00ee6a7a23 */ /* 0x102fe2000001086f */
[----:B--2---:R-:W-:Y:S02]  /*af90*/  F2FP.PACK_AB R176, R189, R188 ;  /* 0x000000bcbdb0723e */ /* 0x004fe400000000ff */
[----:B------:R-:W-:Y:S05]  /*afa0*/  MOV R238, R139 ;  /* 0x0000008b00ee7202 */ /* 0x000fea0000000f00 */
[----:B------:R1:W-:Y:S02]  /*afb0*/  MUFU.EX2 R186, R106 ;  /* 0x0000006a00ba7308 */ /* 0x0003e40000000800 */
[--C-:B-1----:R-:W-:Y:S01]  /*afc0*/  FFMA.FTZ R106, R239, c[0x0][0x23c], -R111.reuse ;  /* 0x00008f00ef6a7a23 */ /* 0x102fe2000001086f */
[----:B------:R-:W-:Y:S01]  /*afd0*/  MOV R239, R138 ;  /* 0x0000008a00ef7202 */ /* 0x000fe20000000f00 */
[----:B------:R-:W-:Y:S01]  /*afe0*/  FFMA.FTZ R111, R110, c[0x0][0x23c], -R111 ;  /* 0x00008f006e6f7a23 */ /* 0x000fe2000001086f */
[----:B------:R-:W-:Y:S05]  /*aff0*/  F2FP.PACK_AB R110, R194, R196 ;  /* 0x000000c4c26e723e */ /* 0x000fea00000000ff */
[----:B------:R1:W2:Y:S02]  /*b000*/  MUFU.EX2 R187, R106 ;  /* 0x0000006a00bb7308 */ /* 0x0002a40000000800 */
[--C-:B-1----:R-:W-:Y:S01]  /*b010*/  FFMA.FTZ R106, R144, c[0x0][0x23c], -R108.reuse ;  /* 0x00008f00906a7a23 */ /* 0x102fe2000001086c */
[----:B--2---:R-:W-:Y:S01]  /*b020*/  F2FP.PACK_AB R177, R187, R186 ;  /* 0x000000babbb1723e */ /* 0x004fe200000000ff */
[----:B------:R-:W-:Y:S06]  /*b030*/  FFMA.FTZ R108, R143, c[0x0][0x23c], -R108 ;  /* 0x00008f008f6c7a23 */ /* 0x000fec000001086c */
[----:B------:R-:W-:Y:S01]  /*b040*/  MUFU.EX2 R185, R106 ;  /* 0x0000006a00b97308 */ /* 0x000fe20000000800 */
[----:B------:R-:W1:Y:S09]  /*b050*/  LDSM.16.MT88.4 R140, [R226+0x9c00] ;  /* 0x009c0000e28c783b */ /* 0x000e720000004200 */
[----:B------:R2:W4:Y:S10]  /*b060*/  MUFU.EX2 R184, R108 ;  /* 0x0000006c00b87308 */ /* 0x0005340000000800 */
[----:B------:R5:W1:Y:S01]  /*b070*/  MUFU.EX2 R106, R111 ;  /* 0x0000006f006a7308 */ /* 0x000a620000000800 */
[----:B--2---:R-:W-:Y:S02]  /*b080*/  F2FP.PACK_AB R108, R195, R197 ;  /* 0x000000c5c36c723e */ /* 0x004fe400000000ff */
[----:B----4-:R-:W-:Y:S02]  /*b090*/  F2FP.PACK_AB R178, R184, R185 ;  /* 0x000000b9b8b2723e */ /* 0x010fe400000000ff */
[----:B-----5:R-:W-:Y:S02]  /*b0a0*/  F2FP.PACK_AB R111, R190, R192 ;  /* 0x000000c0be6f723e */ /* 0x020fe400000000ff */
[----:B-1----:R-:W-:Y:S05]  /*b0b0*/  F2FP.PACK_AB R179, R106, R107 ;  /* 0x0000006b6ab3723e */ /* 0x002fea00000000ff */
[-C--:B---3--:R-:W-:Y:S01]  /*b0c0*/  HMMA.16816.F32 R116, R108, R128.reuse, R4 ;  /* 0x000000806c74723c */ /* 0x088fe20000001804 */
[----:B------:R-:W1:Y:S07]  /*b0d0*/  LDSM.16.MT88.4 R4, [R226+0xbc00] ;  /* 0x00bc0000e204783b */ /* 0x000e6e0000004200 */
[C---:B------:R-:W-:Y:S01]  /*b0e0*/  HMMA.16816.F32 R112, R176.reuse, R128, R8 ;  /* 0x00000080b070723c */ /* 0x040fe20000001808 */
[----:B------:R-:W2:Y:S04]  /*b0f0*/  LDL.LU R8, [R1+0x8] ;  /* 0x0000080001087983 */ /* 0x000ea80000300800 */
[----:B------:R-:W3:Y:S03]  /*b100*/  LDL.LU R9, [R1+0xc] ;  /* 0x00000c0001097983 */ /* 0x000ee60000300800 */
[-C--:B------:R-:W-:Y:S01]  /*b110*/  HMMA.16816.F32 R120, R176, R130.reuse, R12 ;  /* 0x00000082b078723c */ /* 0x080fe2000000180c */
[----:B------:R-:W4:Y:S04]  /*b120*/  LDL.LU R10, [R1+0x10] ;  /* 0x00001000010a7983 */ /* 0x000f280000300800 */
[----:B------:R-:W5:Y:S02]  /*b130*/  LDL.LU R11, [R1+0x14] ;  /* 0x00001400010b7983 */ /* 0x000f640000300800 */
[----:B------:R-:W-:Y:S01]  /*b140*/  MOV R15, R137 ;  /* 0x00000089000f7202 */ /* 0x000fe20000000f00 */
        /* <DEDUP_REMOVED lines=20> */
[----:B------:R-:W-:Y:S07]  /*b290*/  HMMA.16816.F32 R96, R108, R6, R96 ;  /* 0x000000066c60723c */ /* 0x000fee0000001860 */
[----:B------:R-:W-:Y:S01]  /*b2a0*/  MOV R108, R3 ;  /* 0x00000003006c7202 */ /* 0x000fe20000000f00 */
[----:B--2---:R-:W-:Y:S04]  /*b2b0*/  FFMA.FTZ R102, R102, R8, R15 ;  /* 0x0000000866667223 */ /* 0x004fe8000001000f */
[----:B---3--:R-:W-:Y:S01]  /*b2c0*/  FFMA.FTZ R8, R101, R9, R251 ;  /* 0x0000000965087223 */ /* 0x008fe200000100fb */
[----:B------:R-:W-:Y:S01]  /*b2d0*/  MOV R101, R105 ;  /* 0x0000006900657202 */ /* 0x000fe20000000f00 */
        /* <DEDUP_REMOVED lines=57> */
[----:B------:R1:W-:Y:S01]  /*b670*/  STL [R1+0x8], R7 ;  /* 0x0000080701007387 */ /* 0x0003e20000100800 */
[----:B------:R-:W-:Y:S02]  /*b680*/  FADD.FTZ R5, R190, R6 ;  /* 0x00000006be057221 */ /* 0x000fe40000010000 */
[----:B------:R-:W-:Y:S02]  /*b690*/  FADD.FTZ R0, R187, R0 ;  /* 0x00000000bb007221 */ /* 0x000fe40000010000 */
[----:B------:R-:W-:Y:S01]  /*b6a0*/  FADD.FTZ R4, R184, R4 ;  /* 0x00000004b8047221 */ /* 0x000fe20000010000 */
[----:B------:R1:W-:Y:S01]  /*b6b0*/  STL [R1+0xc], R5 ;  /* 0x00000c0501007387 */ /* 0x0003e20000100800 */
[----:B------:R-:W-:Y:S01]  /*b6c0*/  FADD.FTZ R2, R107, R0 ;  /* 0x000000006b027221 */ /* 0x000fe20000010000 */
[----:B------:R-:W-:Y:S02]  /*b6d0*/  IADD3 R0, R231, -0x1, RZ ;  /* 0xffffffffe7007810 */ /* 0x000fe40007ffe0ff */
[----:B------:R1:W-:Y:S01]  /*b6e0*/  STL [R1+0x10], R4 ;  /* 0x0000100401007387 */ /* 0x0003e20000100800 */
[----:B------:R-:W-:Y:S01]  /*b6f0*/  MOV R107, R103 ;  /* 0x00000067006b7202 */ /* 0x000fe20000000f00 */
[----:B------:R-:W-:Y:S01]  /*b700*/  FADD.FTZ R2, R106, R2 ;  /* 0x000000026a027221 */ /* 0x000fe20000010000 */
[----:B------:R-:W-:Y:S02]  /*b710*/  MOV R231, R0 ;  /* 0x0000000000e77202 */ /* 0x000fe40000000f00 */
[----:B------:R-:W-:Y:S02]  /*b720*/  MOV R106, R104 ;  /* 0x00000068006a7202 */ /* 0x000fe40000000f00 */
[----:B------:R1:W-:Y:S02]  /*b730*/  STL [R1+0x14], R2 ;  /* 0x0000140201007387 */ /* 0x0003e40000100800 */
[----:B-1----:R-:W-:-:S05]  /*b740*/  @P5 BRA `(.L_x_631) ;  /* 0xffffba9000005947 */ /* 0x002fca000383ffff */
.L_x_630:
[----:B-1----:R-:W2:Y:S04]  /*b750*/  LDL.LU R4, [R1+0x8] ;  /* 0x0000080001047983 */ /* 0x002ea80000300800 */
        /* <DEDUP_REMOVED lines=12> */
[----:B------:R-:W-:Y:S01]  /*b820*/  SHFL.BFLY PT, R5, R7, 0x2, 0x1f ;  /* 0x0c401f0007057f89 */ /* 0x000fe200000e0000 */
[----:B------:R-:W-:Y:S01]  /*b830*/  ISETP.NE.AND P0, PT, R109, -0x1, PT ;  /* 0xffffffff6d00780c */ /* 0x000fe20003f05270 */
[----:B-1----:R-:W-:-:S02]  /*b840*/  FADD.FTZ R2, R2, R4 ;  /* 0x0000000402027221 */ /* 0x002fc40000010000 */
[----:B--2---:R-:W-:-:S03]  /*b850*/  FADD.FTZ R0, R0, R9 ;  /* 0x0000000900007221 */ /* 0x004fc60000010000 */
[----:B------:R-:W1:Y:S01]  /*b860*/  SHFL.BFLY PT, R4, R2, 0x1, 0x1f ;  /* 0x0c201f0002047f89 */ /* 0x000e6200000e0000 */
[----:B---3--:R-:W-:-:S03]  /*b870*/  FADD.FTZ R6, R6, R8 ;  /* 0x0000000806067221 */ /* 0x008fc60000010000 */
[----:B------:R-:W2:Y:S04]  /*b880*/  SHFL.BFLY PT, R9, R0, 0x1, 0x1f ;  /* 0x0c201f0000097f89 */ /* 0x000ea800000e0000 */
[----:B------:R-:W3:Y:S01]  /*b890*/  SHFL.BFLY PT, R8, R6, 0x1, 0x1f ;  /* 0x0c201f0006087f89 */ /* 0x000ee200000e0000 */
[----:B-1----:R-:W-:Y:S02]  /*b8a0*/  FADD.FTZ R50, R2, R4 ;  /* 0x0000000402327221 */ /* 0x002fe40000010000 */
[----:B------:R-:W-:Y:S02]  /*b8b0*/  FADD.FTZ R2, R5, R7 ;  /* 0x0000000705027221 */ /* 0x000fe40000010000 */
[----:B--2---:R-:W-:Y:S01]  /*b8c0*/  FADD.FTZ R49, R0, R9 ;  /* 0x0000000900317221 */ /* 0x004fe20000010000 */
[----:B------:R-:W-:Y:S01]  /*b8d0*/  FSETP.NE.FTZ.AND P6, PT, R50, RZ, PT ;  /* 0x000000ff3200720b */ /* 0x000fe20003fd5000 */
[----:B------:R-:W-:Y:S01]  /*b8e0*/  @P0 IMAD.WIDE.U32 R4, R109, c[0x0][0x1e8], RZ ;  /* 0x00007a006d040a25 */ /* 0x000fe200078e00ff */
[----:B------:R-:W1:Y:S01]  /*b8f0*/  SHFL.BFLY PT, R7, R2, 0x1, 0x1f ;  /* 0x0c201f0002077f89 */ /* 0x000e6200000e0000 */
[----:B------:R-:W-:-:S02]  /*b900*/  MOV R0, 0x3f800000 ;  /* 0x3f80000000007802 */ /* 0x000fc40000000f00 */
[----:B---3--:R-:W-:Y:S01]  /*b910*/  FADD.FTZ R100, R6, R8 ;  /* 0x0000000806647221 */ /* 0x008fe20000010000 */
[----:B------:R-:W-:Y:S01]  /*b920*/  LOP3.LUT R9, R52, 0xfffffffc, RZ, 0xc0, !PT ;  /* 0xfffffffc34097812 */ /* 0x000fe200078ec0ff */
[----:B------:R-:W-:Y:S01]  /*b930*/  @P0 IMAD R106, R109, c[0x0][0x1ec], R5 ;  /* 0x00007b006d6a0a24 */ /* 0x000fe200078e0205 */
[----:B------:R-:W-:Y:S02]  /*b940*/  FSETP.NE.FTZ.AND P5, PT, R49, RZ, PT ;  /* 0x000000ff3100720b */ /* 0x000fe40003fb5000 */
[----:B------:R-:W-:Y:S02]  /*b950*/  FSETP.NE.FTZ.AND P4, PT, R100, RZ, PT ;  /* 0x000000ff6400720b */ /* 0x000fe40003f95000 */
[----:B------:R-:W-:Y:S01]  /*b960*/  IADD3 R5, -R9, R107, RZ ;  /* 0x0000006b09057210 */ /* 0x000fe20007ffe1ff */
[----:B------:R-:W2:Y:S01]  /*b970*/  @P6 MUFU.RCP R0, R50 ;  /* 0x0000003200006308 */ /* 0x000ea20000001000 */
[----:B------:R-:W-:Y:S02]  /*b980*/  @P0 MOV R102, R4 ;  /* 0x0000000400660202 */ /* 0x000fe40000000f00 */
[----:B------:R-:W-:-:S02]  /*b990*/  LEA R51, R10, R5, 0x8 ;  /* 0x000000050a337211 */ /* 0x000fc400078e40ff */
[----:B------:R-:W-:-:S06]  /*b9a0*/  MOV R4, 0x3f800000 ;  /* 0x3f80000000047802 */ /* 0x000fcc0000000f00 */
[----:B------:R-:W-:Y:S01]  /*b9b0*/  @P5 MUFU.RCP R4, R49 ;  /* 0x0000003100045308 */ /* 0x000fe20000001000 */
[----:B-1----:R-:W-:Y:S01]  /*b9c0*/  FADD.FTZ R101, R2, R7 ;  /* 0x0000000702657221 */ /* 0x002fe20000010000 */
[----:B------:R-:W-:Y:S01]  /*b9d0*/  MOV R2, 0x3f800000 ;  /* 0x3f80000000027802 */ /* 0x000fe20000000f00 */
[----:B--2---:R-:W-:-:S03]  /*b9e0*/  FMUL.FTZ R116, R0, R116 ;  /* 0x0000007400747220 */ /* 0x004fc60000410000 */
        /* <DEDUP_REMOVED lines=212> */
[----:B------:R1:W-:Y:S04]  /*c730*/  STS [R0+0x5000], R19 ;  /* 0x0050001300007388 */ /* 0x0003e80000000800 */
[----:B------:R3:W-:Y:S04]  /*c740*/  STS [R0+0x5200], R18 ;  /* 0x0052001200007388 */ /* 0x0007e80000000800 */
[----:B------:R-:W-:Y:S04]  /*c750*/  STS [R2+0x5000], R15 ;  /* 0x0050000f02007388 */ /* 0x000fe80000000800 */
[----:B------:R4:W-:Y:S04]  /*c760*/  STS [R2+0x5200], R14 ;  /* 0x0052000e02007388 */ /* 0x0009e80000000800 */
[----:B------:R2:W-:Y:S04]  /*c770*/  STS [R5+0x4000], R13 ;  /* 0x0040000d05007388 */ /* 0x0005e80000000800 */
[----:B------:R-:W-:Y:S04]  /*c780*/  STS [R5+0x4200], R12 ;  /* 0x0042000c05007388 */ /* 0x000fe80000000800 */
[----:B------:R2:W-:Y:S04]  /*c790*/  STS [R4+0x4000], R9 ;  /* 0x0040000904007388 */ /* 0x0005e80000000800 */
[----:B-1----:R1:W5:Y:S01]  /*c7a0*/  LDL R19, [R1+0x58] ;  /* 0x0000580001137983 */ /* 0x0023620000100800 */
[----:B---3--:R-:W-:-:S03]  /*c7b0*/  @P1 MOV R0, c[0x0][0x210] ;  /* 0x0000840000001a02 */ /* 0x008fc60000000f00 */
[----:B------:R3:W-:Y:S04]  /*c7c0*/  STS [R4+0x4200], R8 ;  /* 0x0042000804007388 */ /* 0x0007e80000000800 */
[----:B------:R-:W-:Y:S01]  /*c7d0*/  STS [R5+0x5000], R11 ;  /* 0x0050000b05007388 */ /* 0x000fe20000000800 */
[----:B----4-:R-:W-:-:S03]  /*c7e0*/  LOP3.LUT R2, R53, 0xffffffe0, RZ, 0xc0, !PT ;  /* 0xffffffe035027812 */ /* 0x010fc600078ec0ff */
[----:B------:R4:W-:Y:S01]  /*c7f0*/  STS [R5+0x5200], R10 ;  /* 0x0052000a05007388 */ /* 0x0009e20000000800 */
[----:B--2---:R-:W-:Y:S03]  /*c800*/  @P5 MUFU.LG2 R13, R49 ;  /* 0x00000031000d5308 */ /* 0x004fe60000000c00 */
[----:B------:R-:W-:Y:S04]  /*c810*/  STS [R4+0x5000], R7 ;  /* 0x0050000704007388 */ /* 0x000fe80000000800 */
[----:B------:R2:W-:Y:S01]  /*c820*/  STS [R4+0x5200], R6 ;  /* 0x0052000604007388 */ /* 0x0005e20000000800 */
[----:B------:R-:W-:Y:S01]  /*c830*/  @P1 IMAD R9, R0, c[0x0][0x214], RZ ;  /* 0x0000850000091a24 */ /* 0x000fe200078e02ff */
[----:B------:R-:W-:Y:S01]  /*c840*/  @!P1 MOV R0, c[0x0][0x214] ;  /* 0x0000850000009a02 */ /* 0x000fe20000000f00 */
[----:B------:R-:W-:Y:S01]  /*c850*/  @P4 MUFU.LG2 R12, R100 ;  /* 0x00000064000c4308 */ /* 0x000fe20000000c00 */
[----:B------:R-:W-:Y:S02]  /*c860*/  BAR.SYNC.DEFER_BLOCKING 0x0 ;  /* 0x0000000000007b1d */ /* 0x000fe40000010000 */
[----:B------:R-:W-:-:S02]  /*c870*/  @!P1 SEL R9, R0, c[0x0][0x234], !P2 ;  /* 0x00008d0000099a07 */ /* 0x000fc40005000000 */
[----:B------:R-:W-:Y:S02]  /*c880*/  ISETP.NE.OR P2, PT, R40, RZ, !P2 ;  /* 0x000000ff2800720c */ /* 0x000fe40005745670 */
[----:B------:R-:W1:Y:S01]  /*c890*/  S2R R14, SR_CTAID.X ;  /* 0x00000000000e7919 */ /* 0x000e620000002500 */
[----:B------:R-:W-:Y:S02]  /*c8a0*/  @!P0 SHF.R.S32.HI R0, RZ, 0x1f, R68 ;  /* 0x0000001fff008819 */ /* 0x000fe40000011444 */
[----:B---3--:R-:W-:Y:S01]  /*c8b0*/  IADD3 R8, -R2, R107, RZ ;  /* 0x0000006b02087210 */ /* 0x008fe20007ffe1ff */
[----:B------:R-:W3:Y:S01]  /*c8c0*/  S2R R18, SR_CTAID.Z ;  /* 0x0000000000127919 */ /* 0x000ee20000002700 */
[----:B----4-:R4:W1:Y:S06]  /*c8d0*/  @P6 MUFU.LG2 R10, R50 ;  /* 0x00000032000a6308 */ /* 0x01086c0000000c00 */
[----:B------:R-:W-:-:S02]  /*c8e0*/  @!P2 IMAD R5, R68, c[0x0][0x214], RZ ;  /* 0x000085004405aa24 */ /* 0x000fc400078e02ff */
[----:B--2---:R-:W-:Y:S01]  /*c8f0*/  @!P0 IMAD R4, R0, c[0x0][0x1e0], RZ ;  /* 0x0000780000048a24 */ /* 0x004fe200078e02ff */
[----:B------:R-:W-:Y:S01]  /*c900*/  @P1 MOV R0, 0x1 ;  /* 0x0000000100001802 */ /* 0x000fe20000000f00 */
[----:B------:R-:W-:Y:S01]  /*c910*/  @!P0 IMAD.WIDE.U32 R6, R68, c[0x0][0x1e0], RZ ;  /* 0x0000780044068a25 */ /* 0x000fe200078e00ff */
[----:B------:R2:W1:Y:S01]  /*c920*/  LDS.128 R28, [R230] ;  /* 0x00000000e61c7984 */ /* 0x0004620000000c00 */
[----:B------:R-:W-:Y:S02]  /*c930*/  @!P2 SEL R2, R5, R109, !P0 ;  /* 0x0000006d0502a207 */ /* 0x000fe40004000000 */
[----:B------:R-:W-:Y:S01]  /*c940*/  @!P1 IMAD R0, R9, c[0x0][0x1c0], RZ ;  /* 0x0000700009009a24 */ /* 0x000fe200078e02ff */
[----:B------:R2:W1:Y:S01]  /*c950*/  LDS.128 R40, [R230+0x800] ;  /* 0x00080000e6287984 */ /* 0x0004620000000c00 */
[C---:B------:R-:W-:Y:S01]  /*c960*/  @!P0 IMAD R4, R68.reuse, c[0x0][0x1e4], R4 ;  /* 0x0000790044048a24 */ /* 0x040fe200078e0204 */
[----:B------:R-:W-:Y:S02]  /*c970*/  @!P0 MOV R102, R6 ;  /* 0x0000000600668202 */ /* 0x000fe40000000f00 */
[----:B------:R2:W1:Y:S04]  /*c980*/  LDS.128 R52, [R230+0x1000] ;  /* 0x00100000e6347984 */ /* 0x0004680000000c00 */
[----:B------:R2:W1:Y:S04]  /*c990*/  LDS.128 R64, [R230+0x1800] ;  /* 0x00180000e6407984 */ /* 0x0004680000000c00 */
[----:B------:R2:W1:Y:S04]  /*c9a0*/  LDS.128 R24, [R230+0x2000] ;  /* 0x00200000e6187984 */ /* 0x0004680000000c00 */
[----:B------:R2:W2:Y:S04]  /*c9b0*/  LDS.128 R36, [R230+0x2800] ;  /* 0x00280000e6247984 */ /* 0x0004a80000000c00 */
[----:B----4-:R4:W2:Y:S04]  /*c9c0*/  LDS.128 R48, [R230+0x3000] ;  /* 0x00300000e6307984 */ /* 0x0108a80000000c00 */
[----:B------:R4:W2:Y:S04]  /*c9d0*/  LDS.128 R60, [R230+0x3800] ;  /* 0x00380000e63c7984 */ /* 0x0008a80000000c00 */
[----:B------:R4:W2:Y:S04]  /*c9e0*/  LDS.128 R20, [R230+0x4000] ;  /* 0x00400000e6147984 */ /* 0x0008a80000000c00 */
[----:B------:R4:W2:Y:S04]  /*c9f0*/  LDS.128 R32, [R230+0x4800] ;  /* 0x00480000e6207984 */ /* 0x0008a80000000c00 */
[----:B------:R4:W2:Y:S04]  /*ca00*/  LDS.128 R44, [R230+0x5000] ;  /* 0x00500000e62c7984 */ /* 0x0008a80000000c00 */
[----:B------:R4:W2:Y:S01]  /*ca10*/  LDS.128 R56, [R230+0x5800] ;  /* 0x00580000e6387984 */ /* 0x0008a20000000c00 */
[----:B------:R-:W-:Y:S01]  /*ca20*/  IMAD R0, R68, R0, RZ ;  /* 0x0000000044007224 */ /* 0x000fe200078e02ff */
[----:B------:R-:W-:Y:S01]  /*ca30*/  @P1 MOV R6, c[0x0][0x210] ;  /* 0x0000840000061a02 */ /* 0x000fe20000000f00 */
[----:B------:R-:W4:Y:S01]  /*ca40*/  @P3 MUFU.LG2 R11, R101 ;  /* 0x00000065000b3308 */ /* 0x000f220000000c00 */
[----:B------:R-:W-:-:S02]  /*ca50*/  @!P1 MOV R6, 0x1 ;  /* 0x0000000100069802 */ /* 0x000fc40000000f00 */
[----:B------:R-:W-:Y:S02]  /*ca60*/  @!P0 IADD3 R106, R7, R4, RZ ;  /* 0x00000004076a8210 */ /* 0x000fe40007ffe0ff */
[----:B------:R-:W-:Y:S01]  /*ca70*/  CS2R R4, SRZ ;  /* 0x0000000000047805 */ /* 0x000fe2000001ff00 */
[----:B------:R-:W-:Y:S02]  /*ca80*/  SEL R0, R0, RZ, P2 ;  /* 0x000000ff00007207 */ /* 0x000fe40001000000 */
[----:B------:R-:W-:Y:S02]  /*ca90*/  @!P2 SHF.R.S32.HI R5, RZ, 0x1f, R2 ;  /* 0x0000001fff05a819 */ /* 0x000fe40000011402 */
[----:B------:R-:W-:Y:S01]  /*caa0*/  @!P2 MOV R4, R2 ;  /* 0x000000020004a202 */ /* 0x000fe20000000f00 */
[----:B-1----:R-:W-:Y:S01]  /*cab0*/  IMAD R2, R14, R6, RZ ;  /* 0x000000060e027224 */ /* 0x002fe200078e02ff */
[----:B------:R-:W-:Y:S01]  /*cac0*/  LOP3.LUT P0, RZ, R8, 0x3, RZ, 0xc0, !PT ;  /* 0x0000000308ff7812 */ /* 0x000fe2000780c0ff */
[----:B------:R-:W-:-:S02]  /*cad0*/  @P6 FMUL.FTZ R7, R10, 0.69314718246459960938 ;  /* 0x3f3172180a076820 */ /* 0x000fc40000410000 */
[----:B---3--:R-:W-:Y:S01]  /*cae0*/  IMAD R0, R18, R9, R0 ;  /* 0x0000000912007224 */ /* 0x008fe200078e0200 */
[----:B------:R-:W-:Y:S02]  /*caf0*/  SHF.L.U32 R2, R2, 0x7, RZ ;  /* 0x0000000702027819 */ /* 0x000fe400000006ff */
[----:B------:R-:W-:Y:S01]  /*cb00*/  MOV R17, 0x7f800000 ;  /* 0x7f80000000117802 */ /* 0x000fe20000000f00 */
[----:B------:R-:W-:Y:S01]  /*cb10*/  @P6 FFMA.FTZ R17, R105, c[0x0][0x238], R7 ;  /* 0x00008e0069116a23 */ /* 0x000fe20000010007 */
[----:B------:R-:W-:Y:S01]  /*cb20*/  IADD3 R7, P2, P1, R2, R4, R0 ;  /* 0x0000000402077210 */ /* 0x000fe2000795e000 */
[----:B------:R-:W-:Y:S01]  /*cb30*/  @P5 FMUL.FTZ R10, R13, 0.69314718246459960938 ;  /* 0x3f3172180d0a5820 */ /* 0x000fe20000410000 */
[----:B------:R-:W-:Y:S01]  /*cb40*/  SHF.R.S32.HI R4, RZ, 0x1f, R2 ;  /* 0x0000001fff047819 */ /* 0x000fe20000011402 */
[----:B------:R-:W-:Y:S01]  /*cb50*/  @P4 FMUL.FTZ R9, R12, 0.69314718246459960938 ;  /* 0x3f3172180c094820 */ /* 0x000fe20000410000 */
[----:B------:R-:W-:Y:S01]  /*cb60*/  SHF.R.S32.HI R2, RZ, 0x1f, R0 ;  /* 0x0000001fff027819 */ /* 0x000fe20000011400 */
[----:B----4-:R-:W-:Y:S01]  /*cb70*/  @P3 FMUL.FTZ R8, R11, 0.69314718246459960938 ;  /* 0x3f3172180b083820 */ /* 0x010fe20000410000 */
        /* <DEDUP_REMOVED lines=9> */
[----:B------:R-:W3:Y:S04]  /*cc10*/  LDL.LU R70, [R1+0x60] ;  /* 0x0000600001467983 */ /* 0x000ee80000300800 */
        /* <DEDUP_REMOVED lines=33> */
.L_x_635:
[----:B------:R-:W-:Y:S05]  /*ce30*/  BSYNC B0 ;  /* 0x0000000000007941 */ /* 0x000fea0003800000 */
.L_x_634:
[----:B-1----:R-:W3:Y:S04]  /*ce40*/  LDL.LU.64 R4, [R1+0x38] ;  /* 0x0000380001047983 */ /* 0x002ee80000300a00 */
[----:B------:R-:W4:Y:S04]  /*ce50*/  LDL.64 R14, [R1+0x18] ;  /* 0x00001800010e7983 */ /* 0x000f280000100a00 */
[----:B------:R1:W5:Y:S04]  /*ce60*/  LDL.64 R16, [R1+0x40] ;  /* 0x0000400001107983 */ /* 0x0003680000100a00 */
[----:B------:R1:W5:Y:S04]  /*ce70*/  LDL R12, [R1+0x50] ;  /* 0x00005000010c7983 */ /* 0x0003680000100800 */
[----:B------:R1:W5:Y:S01]  /*ce80*/  LDL R11, [R1+0x54] ;  /* 0x00005400010b7983 */ /* 0x0003620000100800 */
[----:B------:R-:W-:-:S05]  /*ce90*/  SHF.R.S32.HI R0, RZ, 0x1f, R18 ;  /* 0x0000001fff007819 */ /* 0x000fca0000011412 */
[----:B------:R-:W-:Y:S01]  /*cea0*/  IMAD R0, R0, c[0x0][0x1f0], RZ ;  /* 0x00007c0000007a24 */ /* 0x000fe200078e02ff */
[----:B------:R-:W-:Y:S03]  /*ceb0*/  BSSY B0, `(.L_x_636) ;  /* 0x0000015000007945 */ /* 0x000fe60003800000 */
[----:B------:R-:W-:Y:S01]  /*cec0*/  IMAD R0, R18, c[0x0][0x1f4], R0 ;  /* 0x00007d0012007a24 */ /* 0x000fe200078e0200 */
[----:B----4-:R-:W-:-:S04]  /*ced0*/  IADD3 R2, P0, R14, R102, RZ ;  /* 0x000000660e027210 */ /* 0x010fc80007f1e0ff */
[----:B------:R-:W-:Y:S02]  /*cee0*/  IADD3.X R3, R15, R106, RZ, P0, !PT ;  /* 0x0000006a0f037210 */ /* 0x000fe400007fe4ff */
[----:B---3-5:R-:W-:-:S03]  /*cef0*/  ISETP.GE.AND P0, PT, R4, R19, PT ;  /* 0x000000130400720c */ /* 0x028fc60003f06270 */
        /* <DEDUP_REMOVED lines=15> */
[----:B--2---:R1:W-:Y:S02]  /*cff0*/  @!P1 STG.E.128 [R2.64+0x80], R20 ;  /* 0x0000801402009986 */ /* 0x0043e4000c101d0a */
.L_x_637:
[----:B-1----:R-:W-:Y:S05]  /*d000*/  BSYNC B0 ;  /* 0x0000000000007941 */ /* 0x002fea0003800000 */
.L_x_636:
[----:B------:R-:W3:Y:S01]  /*d010*/  LDL.LU R0, [R1+0x5c] ;  /* 0x00005c0001007983 */ /* 0x000ee20000300800 */
[----:B------:R-:W-:Y:S01]  /*d020*/  BSSY B0, `(.L_x_638) ;  /* 0x0000013000007945 */ /* 0x000fe20003800000 */
[----:B---3--:R-:W-:-:S13]  /*d030*/  ISETP.GE.AND P0, PT, R0, R19, PT ;  /* 0x000000130000720c */ /* 0x008fda0003f06270 */
        /* <DEDUP_REMOVED lines=15> */
[----:B--2---:R1:W-:Y:S04]  /*d130*/  @!P1 STG.E.128 [R2.64+0x40], R36 ;  /* 0x0000402402009986 */ /* 0x0043e8000c101d0a */
[----:B------:R1:W-:Y:S02]  /*d140*/  @!P0 STG.E.128 [R2.64+0x80], R32 ;  /* 0x0000802002008986 */ /* 0x0003e4000c101d0a */
.L_x_639:
[----:B------:R-:W-:Y:S05]  /*d150*/  BSYNC B0 ;  /* 0x0000000000007941 */ /* 0x000fea0003800000 */
.L_x_638:
[----:B------:R-:W3:Y:S01]  /*d160*/  LDL.LU R0, [R1+0x68] ;  /* 0x0000680001007983 */ /* 0x000ee20000300800 */
[----:B------:R-:W-:Y:S01]  /*d170*/  BSSY B0, `(.L_x_640) ;  /* 0x0000013000007945 */ /* 0x000fe20003800000 */
[----:B---3--:R-:W-:-:S13]  /*d180*/  ISETP.GE.AND P0, PT, R0, R19, PT ;  /* 0x000000130000720c */ /* 0x008fda0003f06270 */
        /* <DEDUP_REMOVED lines=17> */
.L_x_641:
[----:B------:R-:W-:Y:S05]  /*d2a0*/  BSYNC B0 ;  /* 0x0000000000007941 */ /* 0x000fea0003800000 */
.L_x_640:
[----:B------:R-:W3:Y:S02]  /*d2b0*/  LDL.LU R0, [R1+0x64] ;  /* 0x0000640001007983 */ /* 0x000ee40000300800 */
[----:B---3--:R-:W-:-:S13]  /*d2c0*/  ISETP.GE.AND P0, PT, R0, R19, PT ;  /* 0x000000130000720c */ /* 0x008fda0003f06270 */
        /* <DEDUP_REMOVED lines=13> */
[----:B--2---:R1:W-:Y:S01]  /*d3a0*/  @!P0 STG.E.128 [R2.64+0x40], R60 ;  /* 0x0000403c02008986 */ /* 0x0043e2000c101d0a */
[----:B------:R-:W-:-:S03]  /*d3b0*/  ISETP.GE.AND P0, PT, R11, c[0x0][0x220], PT ;  /* 0x000088000b007a0c */ /* 0x000fc60003f06270 */
[----:B------:R1:W-:Y:S10]  /*d3c0*/  @!P1 STG.E.128 [R2.64], R64 ;  /* 0x0000004002009986 */ /* 0x0003f4000c101d0a */
[----:B------:R-:W-:Y:S05]  /*d3d0*/  @P0 EXIT ;  /* 0x000000000000094d */ /* 0x000fea0003800000 */
[----:B------:R-:W-:Y:S01]  /*d3e0*/  STG.E.128 [R2.64+0x80], R56 ;  /* 0x0000803802007986 */ /* 0x000fe2000c101d0a */
[----:B------:R-:W-:Y:S05]  /*d3f0*/  EXIT ;  /* 0x000000000000794d */ /* 0x000fea0003800000 */
.L_x_608:
        /* <DEDUP_REMOVED lines=10> */
[----:B------:R-:W-:-:S03]  /*d4a0*/  SHF.R.S32.HI R11, RZ, 0x1f, R10 ;  /* 0x0000001fff0b7819 */ /* 0x000fc6000001140a */
[----:B------:R-:W-:-:S05]  /*d4b0*/  IMAD.SHL.U32 R14, R20, 0x8, RZ ;  /* 0x00000008140e7824 */ /* 0x000fca00078e00ff */
[----:B------:R-:W-:Y:S02]  /*d4c0*/  IADD3 R24, R14, 0x20, RZ ;  /* 0x000000200e187810 */ /* 0x000fe40007ffe0ff */
        /* <DEDUP_REMOVED lines=17> */
[C---:B------:R-:W-:Y:S02]  /*d5e0*/  IMAD R3, R26.reuse, R4, RZ ;  /* 0x000000041a037224 */ /* 0x040fe400078e02ff */
[----:B------:R-:W-:Y:S02]  /*d5f0*/  @!P3 IMAD R6, R5, c[0x0][0x1e0], RZ ;  /* 0x000078000506ba24 */ /* 0x000fe400078e02ff */
[----:B------:R-:W-:Y:S01]  /*d600*/  @!P3 IMAD.WIDE.U32 R4, R26, c[0x0][0x1e0], RZ ;  /* 0x000078001a04ba25 */ /* 0x000fe200078e00ff */
[----:B------:R-:W-:-:S03]  /*d610*/  SEL R3, R3, RZ, P2 ;  /* 0x000000ff03037207 */ /* 0x000fc60001000000 */
[C---:B------:R-:W-:Y:S01]  /*d620*/  @!P3 IMAD R6, R26.reuse, c[0x0][0x1e4], R6 ;  /* 0x000079001a06ba24 */ /* 0x040fe200078e0206 */
[----:B------:R-:W-:Y:S01]  /*d630*/  @!P3 MOV R2, R4 ;  /* 0x000000040002b202 */ /* 0x000fe20000000f00 */
[----:B------:R-:W-:Y:S02]  /*d640*/  @!P0 IMAD R15, R26, c[0x0][0x214], RZ ;  /* 0x000085001a0f8a24 */ /* 0x000fe400078e02ff */
[----:B------:R-:W-:Y:S02]  /*d650*/  @!P3 IMAD.IADD R7, R5, 0x1, R6 ;  /* 0x000000010507b824 */ /* 0x000fe400078e0206 */
[----:B------:R-:W-:Y:S01]  /*d660*/  IMAD R6, R18, R0, R3 ;  /* 0x0000000012067224 */ /* 0x000fe200078e0203 */
[----:B------:R-:W-:Y:S01]  /*d670*/  SHF.R.S32.HI R0, RZ, 0x1f, R18 ;  /* 0x0000001fff007819 */ /* 0x000fe20000011412 */
[----:B------:R1:W-:Y:S01]  /*d680*/  @!P0 STL [R1+0x4c], R15 ;  /* 0x00004c0f01008387 */ /* 0x0003e20000100800 */
[----:B------:R-:W-:Y:S02]  /*d690*/  IADD3 R4, P0, R14, R2, RZ ;  /* 0x000000020e047210 */ /* 0x000fe40007f1e0ff */
        /* <DEDUP_REMOVED lines=29> */
.L_x_643:
[----:B-1----:R-:W-:Y:S05]  /*d870*/  BSYNC B0 ;  /* 0x0000000000007941 */ /* 0x002fea0003800000 */
.L_x_642:
        /* <DEDUP_REMOVED lines=20> */
.L_x_645:
[----:B------:R-:W-:Y:S05]  /*d9c0*/  BSYNC B0 ;  /* 0x0000000000007941 */ /* 0x000fea0003800000 */
.L_x_644:
        /* <DEDUP_REMOVED lines=20> */
.L_x_647:
[----:B------:R-:W-:Y:S05]  /*db10*/  BSYNC B0 ;  /* 0x0000000000007941 */ /* 0x000fea0003800000 */
.L_x_646:
        /* <DEDUP_REMOVED lines=20> */
.L_x_649:
[----:B------:R-:W-:Y:S05]  /*dc60*/  BSYNC B0 ;  /* 0x0000000000007941 */ /* 0x000fea0003800000 */
.L_x_648:
        /* <DEDUP_REMOVED lines=35> */
.L_x_650:
        /* <DEDUP_REMOVED lines=14> */
.L_x_1042:


//--------------------- .text._ZN5flash16flash_fwd_kernelI23Flash_fwd_kernel_traitsILi96ELi128ELi64ELi4ELb0ELb0EN7cutlass6half_tE19Flash_kernel_traitsILi96ELi128ELi64ELi4ES3_EELb1ELb0ELb1ELb0ELb0ELb1ELb0ELb0EEEvNS_16Flash_fwd_paramsE --------------------------
	.section	.text._ZN5flash16flash_fwd_kernelI23Flash_fwd_kernel_traitsILi96ELi128ELi64ELi4ELb0ELb0EN7cutlass6half_tE19Flash_kernel_traitsILi96ELi128ELi64ELi4ES3_EELb1ELb0ELb1ELb0ELb0ELb1ELb0ELb0EEEvNS_16Flash_fwd_paramsE,"ax",@progbits
	.sectioninfo	@"SHI_REGISTERS=255"
	.align	128
        .global         _ZN5flash16flash_fwd_kernelI23Flash_fwd_kernel_traitsILi96ELi128ELi64ELi4ELb0ELb0EN7cutlass6half_tE19Flash_kernel_traitsILi96ELi128ELi64ELi4ES3_EELb1ELb0ELb1ELb0ELb0ELb1ELb0ELb0EEEvNS_16Flash_fwd_paramsE
        .type           _ZN5flash16flash_fwd_kernelI23Flash_fwd_kernel_traitsILi96ELi128ELi64ELi4ELb0ELb0EN7cutlass6half_tE19Flash_kernel_traitsILi96ELi128ELi64ELi4ES3_EELb1ELb0ELb1ELb0ELb0ELb1ELb0ELb0EEEvNS_16Flash_fwd_paramsE,@function
        .size           _ZN5flash16flash_fwd_kernelI23Flash_fwd_kernel_traitsILi96ELi128ELi64ELi4ELb0ELb0EN7cutlass6half_tE19Flash_kernel_traitsILi96ELi128ELi64ELi4ES3_EELb1ELb0ELb1ELb0ELb0ELb1ELb0ELb0EEEvNS_16Flash_fwd_paramsE,(.L_x_1043 - _ZN5flash16flash_fwd_kernelI23Flash_fwd_kernel_traitsILi96ELi128ELi64ELi4ELb0ELb0EN7cutlass6half_tE19Flash_kernel_traitsILi96ELi128ELi64ELi4ES3_EELb1ELb0ELb1ELb0ELb0ELb1ELb0ELb0EEEvNS_16Flash_fwd_paramsE)
        .other          _ZN5flash16flash_fwd_kernelI23Flash_fwd_kernel_traitsILi96ELi128ELi64ELi4ELb0ELb0EN7cutlass6half_tE19Flash_kernel_traitsILi96ELi128ELi64ELi4ES3_EELb1ELb0ELb1ELb0ELb0ELb1ELb0ELb0EEEvNS_16Flash_fwd_paramsE,@"STO_CUDA_ENTRY STV_DEFAULT"
_ZN5flash16flash_fwd_kernelI23Flash_fwd_kernel_traitsILi96ELi128ELi64ELi4ELb0ELb0EN7cutlass6half_tE19Flash_kernel_traitsILi96ELi128ELi64ELi4ES3_EELb1ELb0ELb1ELb0ELb0ELb1ELb0ELb0EEEvNS_16Flash_fwd_paramsE:
.text._ZN5flash16flash_fwd_kernelI23Flash_fwd_kernel_traitsILi96ELi128ELi64ELi4ELb0ELb0EN7cutlass6half_tE19Flash_kernel_traitsILi96ELi128ELi64ELi4ES3_EELb1ELb0ELb1ELb0ELb0ELb1ELb0ELb0EEEvNS_16Flash_fwd_paramsE:
        /* <DEDUP_REMOVED lines=18> */
[----:B------:R-:W5:Y:S01]  /*0120*/  S2UR UR12, SR_CTAID.Y ;  /* 0x00000000000c79c3 */ /* 0x000f620000002600 */
        /* <DEDUP_REMOVED lines=11> */
[----:B------:R-:W-:Y:S02]  /*01e0*/  ULDC.64 UR14, c[0x0][0x240] ;  /* 0x00009000000e7ab9 */ /* 0x000fe40000000a00 */
[----:B------:R-:W-:-:S02]  /*01f0*/  UISETP.EQ.OR.EX UP0, UPT, URZ, UR5, !UP3, UP0 ;  /* 0x000000053f00728c */ /* 0x000fc4000df02700 */
[----:B-----5:R-:W-:Y:S02]  /*0200*/  UIMAD.WIDE UR14, UR12, UR7, UR14 ;  /* 0x000000070c0e72a5 */ /* 0x020fe4000f8e020e */
[----:B-1----:R-:W-:-:S06]  /*0210*/  ULOP3.LUT UR9, UR11, UR8, UR12, 0xfe, !UPT ;  /* 0x000000080b097292 */ /* 0x002fcc000f8efe0c */
[----:B--2---:R-:W-:Y:S01]  /*0220*/  LOP3.LUT P3, RZ, R148, UR9, RZ, 0xfc, !PT ;  /* 0x0000000994ff7c12 */ /* 0x004fe2000f86fcff */
[----:B------:R-:W-:Y:S02]  /*0230*/  ULDC.64 UR4, c[0x0][0x248] ;  /* 0x0000920000047ab9 */ /* 0x000fe40000000a00 */
[----:B------:R-:W-:-:S10]  /*0240*/  UIMAD.WIDE UR4, UR12, UR7, UR4 ;  /* 0x000000070c0472a5 */ /* 0x000fd4000f8e0204 */
[----:B------:R-:W-:Y:S02]  /*0250*/  @!P3 IMAD.MOV.U32 R10, RZ, RZ, c[0x0][0x308] ;  /* 0x0000c200ff0ab624 */ /* 0x000fe400078e00ff */
[----:B------:R-:W-:Y:S01]  /*0260*/  @!P3 IMAD.MOV.U32 R11, RZ, RZ, c[0x0][0x30c] ;  /* 0x0000c300ff0bb624 */ /* 0x000fe200078e00ff */
        /* <DEDUP_REMOVED lines=55> */
.L_x_651:
[----:B------:R-:W-:Y:S02]  /*05e0*/  ULDC UR6, c[0x0][0x218] ;  /* 0x0000860000067ab9 */ /* 0x000fe40000000800 */
.L_x_652:
        /* <DEDUP_REMOVED lines=46> */
[----:B------:R-:W-:Y:S01]  /*08d0*/  ULDC.64 UR6, c[0x0][0x1e8] ;  /* 0x00007a0000067ab9 */ /* 0x000fe20000000a00 */
[----:B------:R-:W1:Y:S01]  /*08e0*/  S2R R12, SR_CTAID.Z ;  /* 0x00000000000c7919 */ /* 0x000e620000002700 */
[----:B------:R-:W-:Y:S01]  /*08f0*/  ULDC.64 UR4, c[0x0][0x1e0] ;  /* 0x0000780000047ab9 */ /* 0x000fe20000000a00 */
[----:B------:R-:W-:Y:S01]  /*0900*/  LOP3.LUT R0, R6, 0x1ffffffc, RZ, 0xc0, !PT ;  /* 0x1ffffffc06007812 */ /* 0x000fe200078ec0ff */
[----:B------:R-:W-:Y:S01]  /*0910*/  USHF.R.S32.HI UR17, URZ, 0x1f, UR11 ;  /* 0x0000001f3f117899 */ /* 0x000fe2000801140b */
[----:B------:R-:W2:Y:S01]  /*0920*/  S2R R4, SR_CTAID.X ;  /* 0x0000000000047919 */ /* 0x000ea20000002500 */
[----:B------:R-:W-:Y:S01]  /*0930*/  ULDC UR13, c[0x0][0x214] ;  /* 0x00008500000d7ab9 */ /* 0x000fe20000000800 */
[----:B------:R-:W-:Y:S01]  /*0940*/  SHF.R.S32.HI R6, RZ, 0x2, R6 ;  /* 0x00000002ff067819 */ /* 0x000fe20000011406 */
[----:B------:R-:W-:Y:S01]  /*0950*/  ULDC UR9, c[0x0][0x234] ;  /* 0x00008d0000097ab9 */ /* 0x000fe20000000800 */
[----:B------:R-:W-:Y:S01]  /*0960*/  IMAD.IADD R0, R148, 0x1, -R0 ;  /* 0x0000000194007824 */ /* 0x000fe200078e0a00 */
[----:B------:R-:W-:Y:S01]  /*0970*/  @!UP0 USHF.R.S32.HI UR16, URZ, 0x1f, UR12 ;  /* 0x0000001f3f108899 */ /* 0x000fe2000801140c */
[----:B------:R-:W-:Y:S01]  /*0980*/  SHF.R.S32.HI R7, RZ, 0x1f, R6 ;  /* 0x0000001fff077819 */ /* 0x000fe20000011406 */
[----:B------:R-:W-:Y:S01]  /*0990*/  @UP0 UIMAD.WIDE.U32 UR14, UR24, UR6, URZ ;  /* 0x00000006180e02a5 */ /* 0x000fe2000f8e003f */
[----:B------:R-:W-:Y:S01]  /*09a0*/  IMAD.SHL.U32 R0, R0, 0x8, RZ ;  /* 0x0000000800007824 */ /* 0x000fe200078e00ff */
[----:B------:R-:W-:Y:S01]  /*09b0*/  @!UP0 UIMAD UR16, UR16, UR4, URZ ;  /* 0x00000004101082a4 */ /* 0x000fe2000f8e023f */
[----:B------:R-:W-:Y:S01]  /*09c0*/  BSSY B0, `(.L_x_654) ;  /* 0x0000038000007945 */ /* 0x000fe20003800000 */
[----:B------:R-:W-:-:S02]  /*09d0*/  @!UP0 UIMAD.WIDE.U32 UR18, UR12, UR4, URZ ;  /* 0x000000040c1282a5 */ /* 0x000fc4000f8e003f */
[----:B------:R-:W-:Y:S02]  /*09e0*/  @UP0 UIMAD UR7, UR24, UR7, UR15 ;  /* 0x00000007180702a4 */ /* 0x000fe4000f8e020f */
[----:B------:R-:W-:Y:S02]  /*09f0*/  ULDC.U8 UR4, c[0x0][0x329] ;  /* 0x0000ca4000047ab9 */ /* 0x000fe40000000000 */
[----:B------:R-:W-:Y:S02]  /*0a00*/  UISETP.NE.AND UP2, UPT, UR4, URZ, UPT ;  /* 0x0000003f0400728c */ /* 0x000fe4000bf45270 */
[----:B------:R-:W-:Y:S02]  /*0a10*/  ULDC.U8 UR15, c[0x0][0x328] ;  /* 0x0000ca00000f7ab9 */ /* 0x000fe40000000000 */
[----:B------:R-:W-:Y:S02]  /*0a20*/  UISETP.NE.AND UP3, UPT, UR15, URZ, UPT ;  /* 0x0000003f0f00728c */ /* 0x000fe4000bf65270 */
[----:B------:R-:W-:-:S02]  /*0a30*/  @!UP0 UIMAD UR16, UR12, UR5, UR16 ;  /* 0x000000050c1082a4 */ /* 0x000fc4000f8e0210 */
[----:B------:R-:W-:Y:S02]  /*0a40*/  UISETP.EQ.AND UP3, UPT, UR4, URZ, UP3 ;  /* 0x0000003f0400728c */ /* 0x000fe40009f62270 */
[----:B------:R-:W-:Y:S02]  /*0a50*/  ULDC UR6, c[0x0][0x1c0] ;  /* 0x0000700000067ab9 */ /* 0x000fe40000000800 */
[----:B------:R-:W-:Y:S02]  /*0a60*/  ULDC.64 UR4, c[0x0][0x1f0] ;  /* 0x00007c0000047ab9 */ /* 0x000fe40000000a00 */
[----:B------:R-:W-:Y:S02]  /*0a70*/  UIMAD UR4, UR17, UR4, URZ ;  /* 0x00000004110472a4 */ /* 0x000fe4000f8e023f */
[----:B------:R-:W-:Y:S02]  /*0a80*/  @!UP2 UISETP.NE.AND UP1, UPT, UR15, URZ, UPT ;  /* 0x0000003f0f00a28c */ /* 0x000fe4000bf25270 */
[----:B------:R-:W-:-:S02]  /*0a90*/  @UP0 UMOV UR17, UR14 ;  /* 0x0000000e00110c82 */ /* 0x000fc40008000000 */
[----:B------:R-:W-:Y:S02]  /*0aa0*/  @UP2 ULDC UR14, c[0x0][0x210] ;  /* 0x00008400000e2ab9 */ /* 0x000fe40000000800 */
[----:B------:R-:W-:Y:S02]  /*0ab0*/  @UP2 UIMAD UR14, UR14, UR13, URZ ;  /* 0x0000000d0e0e22a4 */ /* 0x000fe4000f8e023f */
[----:B------:R-:W-:Y:S02]  /*0ac0*/  @!UP2 USEL UR14, UR13, UR9, !UP1 ;  /* 0x000000090d0ea287 */ /* 0x000fe4000c800000 */
[----:B------:R-:W-:Y:S02]  /*0ad0*/  @UP2 UMOV UR20, 0x1 ;  /* 0x0000000100142882 */ /* 0x000fe40000000000 */
[----:B------:R-:W-:Y:S02]  /*0ae0*/  @!UP2 UIMAD UR20, UR14, UR6, URZ ;  /* 0x000000060e14a2a4 */ /* 0x000fe4000f8e023f */
[----:B------:R-:W-:-:S02]  /*0af0*/  @!UP0 UMOV UR17, UR18 ;  /* 0x0000001200118c82 */ /* 0x000fc40008000000 */
[----:B------:R-:W-:Y:S01]  /*0b00*/  @!UP0 UIADD3 UR7, UR19, UR16, URZ ;  /* 0x0000001013078290 */ /* 0x000fe2000fffe03f */
[C---:B------:R-:W-:Y:S01]  /*0b10*/  IADD3 R2, P0, R0.reuse, UR17, RZ ;  /* 0x0000001100027c10 */ /* 0x040fe2000ff1e0ff */
        /* <DEDUP_REMOVED lines=11> */
[----:B--2---:R-:W-:Y:S01]  /*0bd0*/  IMAD.WIDE R2, R4, 0x80, R6 ;  /* 0x0000008004027825 */ /* 0x004fe200078e0206 */
[----:B------:R-:W-:Y:S02]  /*0be0*/  UIMAD UR20, UR11, UR14, UR20 ;  /* 0x0000000e0b1472a4 */ /* 0x000fe4000f8e0214 */
[----:B------:R-:W-:Y:S02]  /*0bf0*/  @!UP3 UMOV UR22, URZ ;  /* 0x0000003f0016bc82 */ /* 0x000fe40008000000 */
        /* <DEDUP_REMOVED lines=20> */
.L_x_655:
[----:B------:R-:W-:Y:S05]  /*0d40*/  BSYNC B0 ;  /* 0x0000000000007941 */ /* 0x000fea0003800000 */
.L_x_654:
[----:B------:R-:W-:Y:S01]  /*0d50*/  IADD3 R15, R6, 0x20, RZ ;  /* 0x00000020060f7810 */ /* 0x000fe20007ffe0ff */
[----:B------:R-:W-:Y:S03]  /*0d60*/  BSSY B0, `(.L_x_656) ;  /* 0x0000010000007945 */ /* 0x000fe60003800000 */
[----:B------:R-:W-:-:S13]  /*0d70*/  ISETP.GE.AND P0, PT, R15, UR10, PT ;  /* 0x0000000a0f007c0c */ /* 0x000fda000bf06270 */
        /* <DEDUP_REMOVED lines=14> */
.L_x_657:
[----:B------:R-:W-:Y:S05]  /*0e60*/  BSYNC B0 ;  /* 0x0000000000007941 */ /* 0x000fea0003800000 */
.L_x_656:
        /* <DEDUP_REMOVED lines=17> */
.L_x_659:
[----:B------:R-:W-:Y:S05]  /*0f80*/  BSYNC B0 ;  /* 0x0000000000007941 */ /* 0x000fea0003800000 */
.L_x_658:
[----:B------:R-:W-:Y:S01]  /*0f90*/  IADD3 R10, R6, 0x60, RZ ;  /* 0x00000060060a7810 */ /* 0x000fe20007ffe0ff */
[----:B------:R-:W-:Y:S03]  /*0fa0*/  BSSY B0, `(.L_x_660) ;  /* 0x000000f000007945 */ /* 0x000fe60003800000 */
[----:B------:R-:W-:-:S13]  /*0fb0*/  ISETP.GE.AND P0, PT, R10, UR10, PT ;  /* 0x0000000a0a007c0c */ /* 0x000fda000bf06270 */
[----:B------:R-:W-:Y:S05]  /*0fc0*/  @P0 BRA `(.L_x_661) ;  /* 0x000000c000000947 */ /* 0x000fea0003800000 */
[----:B------:R-:W-:Y:S02]  /*0fd0*/  IADD3 R0, P0, R2, 0x60, RZ ;  /* 0x0000006002007810 */ /* 0x000fe40007f1e0ff */
[----:B------:R-:W-:Y:S02]  /*0fe0*/  MOV R8, R12 ;  /* 0x0000000c00087202 */ /* 0x000fe40000000f00 */
[----:B------:R-:W-:-:S03]  /*0ff0*/  IADD3.X R2, RZ, R3, RZ, P0, !PT ;  /* 0x00000003ff027210 */ /* 0x000fc600007fe4ff */
        /* <DEDUP_REMOVED lines=9> */
.L_x_661:
[----:B------:R-:W-:Y:S05]  /*1090*/  BSYNC B0 ;  /* 0x0000000000007941 */ /* 0x000fea0003800000 */
.L_x_660:
[----:B------:R-:W-:-:S04]  /*10a0*/  LOP3.LUT P6, RZ, R148, 0x3, RZ, 0xc0, !PT ;  /* 0x0000000394ff7812 */ /* 0x000fc800078cc0ff */
[----:B------:R-:W-:Y:S02]  /*10b0*/  ISETP.GE.OR P5, PT, R6, UR10, P6 ;  /* 0x0000000a06007c0c */ /* 0x000fe4000b7a6670 */
[----:B------:R-:W-:Y:S02]  /*10c0*/  ISETP.GE.OR P4, PT, R15, UR10, P6 ;  /* 0x0000000a0f007c0c */ /* 0x000fe4000b786670 */
[----:B------:R-:W-:Y:S02]  /*10d0*/  ISETP.GE.OR P3, PT, R14, UR10, P6 ;  /* 0x0000000a0e007c0c */ /* 0x000fe4000b766670 */
[----:B------:R-:W-:-:S07]  /*10e0*/  ISETP.GE.OR P6, PT, R10, UR10, P6 ;  /* 0x0000000a0a007c0c */ /* 0x000fce000b7c6670 */
[----:B------:R-:W-:Y:S02]  /*10f0*/  @!P5 IMAD R0, R6, UR21, RZ ;  /* 0x000000150600dc24 */ /* 0x000fe4000f8e02ff */
[----:B--2---:R-:W-:Y:S02]  /*1100*/  @!P4 IMAD R3, R15, UR21, RZ ;  /* 0x000000150f03cc24 */ /* 0x004fe4000f8e02ff */
[----:B-1----:R-:W-:Y:S01]  /*1110*/  @!P3 IMAD R5, R14, UR21, RZ ;  /* 0x000000150e05bc24 */ /* 0x002fe2000f8e02ff */
        /* <DEDUP_REMOVED lines=27> */
.L_x_653:
[----:B------:R-:W-:Y:S01]  /*12d0*/  UISETP.NE.AND UP0, UPT, UR24, -0x1, UPT ;  /* 0xffffffff1800788c */ /* 0x000fe2000bf05270 */
[----:B------:R-:W1:Y:S01]  /*12e0*/  LDC.U8 R145, c[0x0][0x2d8] ;  /* 0x0000b600ff917b82 */ /* 0x000e620000000000 */
[----:B------:R-:W-:Y:S02]  /*12f0*/  UISETP.NE.AND UP1, UPT, UR15, -0x1, UPT ;  /* 0xffffffff0f00788c */ /* 0x000fe4000bf25270 */
[----:B------:R-:W-:Y:S02]  /*1300*/  ULDC.64 UR4, c[0x0][0x190] ;  /* 0x0000640000047ab9 */ /* 0x000fe40000000a00 */
[----:B------:R-:W-:Y:S02]  /*1310*/  ULDC.64 UR6, c[0x0][0x178] ;  /* 0x00005e0000067ab9 */ /* 0x000fe40000000a00 */
[----:B------:R-:W-:-:S03]  /*1320*/  PLOP3.LUT P0, PT, PT, PT, UP1, 0x80, 0x0 ;  /* 0x000000000000781c */ /* 0x000fc60003f0f018 */
[----:B------:R-:W-:Y:S02]  /*1330*/  @!UP0 USHF.R.S32.HI UR16, URZ, 0x1f, UR12 ;  /* 0x0000001f3f108899 */ /* 0x000fe4000801140c */
[----:B------:R-:W-:Y:S02]  /*1340*/  @UP0 UIMAD.WIDE.U32 UR22, UR24, UR4, URZ ;  /* 0x00000004181602a5 */ /* 0x000fe4000f8e003f */
[----:B------:R-:W-:Y:S02]  /*1350*/  @UP1 UIADD3 UR17, UR14, UR15, URZ ;  /* 0x0000000f0e111290 */ /* 0x000fe4000fffe03f */
[----:B------:R-:W-:Y:S02]  /*1360*/  @!UP0 UIMAD UR16, UR16, UR6, URZ ;  /* 0x00000006101082a4 */ /* 0x000fe4000f8e023f */
[----:B------:R-:W-:Y:S02]  /*1370*/  @UP0 UIMAD UR13, UR24, UR5, UR23 ;  /* 0x00000005180d02a4 */ /* 0x000fe4000f8e0217 */
[----:B------:R-:W-:-:S02]  /*1380*/  @!UP0 UIMAD.WIDE.U32 UR20, UR12, UR6, URZ ;  /* 0x000000060c1482a5 */ /* 0x000fc4000f8e003f */
[----:B------:R-:W-:Y:S02]  /*1390*/  ULDC.64 UR4, c[0x0][0x198] ;  /* 0x0000660000047ab9 */ /* 0x000fe40000000a00 */
[----:B------:R-:W-:Y:S02]  /*13a0*/  @UP1 UIMAD.WIDE.U32 UR32, UR17, UR4, URZ ;  /* 0x00000004112012a5 */ /* 0x000fe4000f8e003f */
[----:B------:R-:W-:Y:S02]  /*13b0*/  @!UP0 UIMAD UR16, UR12, UR7, UR16 ;  /* 0x000000070c1082a4 */ /* 0x000fe4000f8e0210 */
[----:B------:R-:W-:Y:S02]  /*13c0*/  @UP0 UMOV UR6, UR22 ;  /* 0x0000001600060c82 */ /* 0x000fe40008000000 */
[----:B------:R-:W-:Y:S02]  /*13d0*/  @!UP0 UIADD3 UR13, UR21, UR16, URZ ;  /* 0x00000010150d8290 */ /* 0x000fe4000fffe03f */
[----:B------:R-:W-:-:S02]  /*13e0*/  @UP1 UIMAD UR7, UR17, UR5, UR33 ;  /* 0x00000005110712a4 */ /* 0x000fc4000f8e0221 */
        /* <DEDUP_REMOVED lines=16> */
.L_x_662:
        /* <DEDUP_REMOVED lines=28> */
[----:B------:R-:W-:-:S13]  /*16b0*/  ISETP.GE.U32.AND P3, PT, R2, R4, PT ;  /* 0x000000040200720c */ /* 0x000fda0003f66070 */
[----:B------:R-:W-:-:S05]  /*16c0*/  @P3 IADD3 R0, R0, 0x1, RZ ;  /* 0x0000000100003810 */ /* 0x000fca0007ffe0ff */
[----:B------:R-:W-:-:S05]  /*16d0*/  IMAD.MOV.U32 R18, RZ, RZ, R0 ;  /* 0x000000ffff127224 */ /* 0x000fca00078e0000 */
[----:B------:R-:W-:Y:S02]  /*16e0*/  @!P1 IADD3 R18, -R18, RZ, RZ ;  /* 0x000000ff12129210 */ /* 0x000fe40007ffe1ff */
        /* <DEDUP_REMOVED lines=15> */
.L_x_663:
[CC--:B------:R-:W-:Y:S01]  /*17e0*/  LEA.HI R3, R6.reuse, R148.reuse, RZ, 0x4 ;  /* 0x0000009406037211 */ /* 0x0c0fe200078f20ff */
[----:B------:R-:W1:Y:S01]  /*17f0*/  S2R R151, SR_CTAID.X ;  /* 0x0000000000977919 */ /* 0x000e620000002500 */
[----:B------:R-:W-:Y:S01]  /*1800*/  LEA.HI R28, R6, R148, RZ, 0x2 ;  /* 0x00000094061c7211 */ /* 0x000fe200078f10ff */
[----:B------:R-:W-:Y:S01]  /*1810*/  ULDC.64 UR4, c[0x0][0x1a8] ;  /* 0x00006a0000047ab9 */ /* 0x000fe20000000a00 */
[----:B------:R-:W-:Y:S01]  /*1820*/  SHF.R.S32.HI R5, RZ, 0x4, R3 ;  /* 0x00000004ff057819 */ /* 0x000fe20000011403 */
[----:B------:R-:W2:Y:S01]  /*1830*/  S2R R7, SR_CTAID.Z ;  /* 0x0000000000077919 */ /* 0x000ea20000002700 */
[----:B------:R-:W-:Y:S01]  /*1840*/  LOP3.LUT R4, R28, 0xfffffffc, RZ, 0xc0, !PT ;  /* 0xfffffffc1c047812 */ /* 0x000fe200078ec0ff */
[----:B------:R-:W-:Y:S01]  /*1850*/  UIMAD UR4, UR17, UR4, URZ ;  /* 0x00000004110472a4 */ /* 0x000fe2000f8e023f */
[C---:B------:R-:W-:Y:S01]  /*1860*/  LEA.HI R0, R3.reuse, R5, RZ, 0x1 ;  /* 0x0000000503007211 */ /* 0x040fe200078f08ff */
[----:B------:R-:W-:Y:S01]  /*1870*/  UIADD3 UR25, UR30, -0x1, URZ ;  /* 0xffffffff1e197890 */ /* 0x000fe2000fffe03f */
[----:B------:R-:W-:Y:S01]  /*1880*/  LOP3.LUT R3, R3, 0xfffffff0, RZ, 0xc0, !PT ;  /* 0xfffffff003037812 */ /* 0x000fe200078ec0ff */
[----:B------:R-:W-:Y:S01]  /*1890*/  IMAD.IADD R4, R148, 0x1, -R4 ;  /* 0x0000000194047824 */ /* 0x000fe200078e0a04 */
[----:B------:R-:W-:Y:S01]  /*18a0*/  LOP3.LUT R2, R0, 0xfffffffe, RZ, 0xc0, !PT ;  /* 0xfffffffe00027812 */ /* 0x000fe200078ec0ff */
[----:B------:R-:W-:Y:S01]  /*18b0*/  UIMAD UR4, UR11, UR5, UR4 ;  /* 0x000000050b0472a4 */ /* 0x000fe2000f8e0204 */
[----:B------:R-:W-:Y:S01]  /*18c0*/  SHF.R.S32.HI R150, RZ, 0x5, R24 ;  /* 0x00000005ff967819 */ /* 0x000fe20000011418 */
[----:B------:R-:W-:Y:S01]  /*18d0*/  IMAD.IADD R0, R148, 0x1, -R3 ;  /* 0x0000000194007824 */ /* 0x000fe200078e0a03 */
[----:B------:R-:W-:Y:S01]  /*18e0*/  UIMAD UR11, UR25, -0x40, UR9 ;  /* 0xffffffc0190b78a4 */ /* 0x000fe2000f8e0209 */
[----:B------:R-:W-:Y:S01]  /*18f0*/  IMAD.IADD R25, R5, 0x1, -R2 ;  /* 0x0000000105197824 */ /* 0x000fe200078e0a02 */
[----:B------:R-:W-:Y:S01]  /*1900*/  UMOV UR22, 0x6 ;  /* 0x0000000600167882 */ /* 0x000fe20000000000 */
[----:B------:R-:W-:Y:S01]  /*1910*/  IMAD.SHL.U32 R30, R4, 0x8, RZ ;  /* 0x00000008041e7824 */ /* 0x000fe200078e00ff */
[-C--:B------:R-:W-:Y:S01]  /*1920*/  LEA.HI R21, R0, R0.reuse, RZ, 0x1 ;  /* 0x0000000000157211 */ /* 0x080fe200078f08ff */
[----:B------:R-:W-:Y:S01]  /*1930*/  IMAD.U32 R24, RZ, RZ, UR25 ;  /* 0x00000019ff187e24 */ /* 0x000fe2000f8e00ff */
[----:B------:R-:W-:Y:S01]  /*1940*/  SHF.R.S32.HI R3, RZ, 0x1f, R0 ;  /* 0x0000001fff037819 */ /* 0x000fe20000011400 */
[----:B------:R-:W-:Y:S01]  /*1950*/  UMOV UR31, 0x5 ;  /* 0x00000005001f7882 */ /* 0x000fe20000000000 */
[----:B------:R-:W-:Y:S01]  /*1960*/  LOP3.LUT R2, R21, 0x7fffffe, RZ, 0xc0, !PT ;  /* 0x07fffffe15027812 */ /* 0x000fe200078ec0ff */
[----:B------:R-:W-:Y:S01]  /*1970*/  ULDC.64 UR32, c[0x0][0x1a0] ;  /* 0x0000680000207ab9 */ /* 0x000fe20000000a00 */
[----:B------:R-:W-:Y:S01]  /*1980*/  LEA.HI R27, R3, R0, RZ, 0x3 ;  /* 0x00000000031b7211 */ /* 0x000fe200078f18ff */
[----:B------:R-:W-:Y:S01]  /*1990*/  USHF.L.U32 UR23, UR32, 0x6, URZ ;  /* 0x0000000620177899 */ /* 0x000fe2000800063f */
[----:B------:R-:W-:Y:S01]  /*19a0*/  LEA.HI R3, R6, R148, RZ, 0x3 ;  /* 0x0000009406037211 */ /* 0x000fe200078f18ff */
[----:B------:R-:W-:Y:S01]  /*19b0*/  IMAD.IADD R147, R0, 0x1, -R2 ;  /* 0x0000000100937824 */ /* 0x000fe200078e0a02 */
[----:B------:R-:W-:Y:S01]  /*19c0*/  SHF.R.S32.HI R2, RZ, 0x2, R28 ;  /* 0x00000002ff027819 */ /* 0x000fe2000001141c */
[----:B-1----:R-:W-:Y:S01]  /*19d0*/  IMAD R155, R151, 0x8, R150 ;  /* 0x00000008979b7824 */ /* 0x002fe200078e0296 */
[----:B------:R-:W-:Y:S01]  /*19e0*/  IADD3 R4, P0, R30, UR6, RZ ;  /* 0x000000061e047c10 */ /* 0x000fe2000ff1e0ff */
[----:B------:R-:W-:Y:S01]  /*19f0*/  UIADD3 UR6, -UR8, UR10, URZ ;  /* 0x0000000a08067290 */ /* 0x000fe2000fffe13f */
[----:B------:R-:W-:Y:S01]  /*1a00*/  LOP3.LUT R0, R3, 0xfffffff8, RZ, 0xc0, !PT ;  /* 0xfffffff803007812 */ /* 0x000fe200078ec0ff */
[----:B------:R-:W-:Y:S01]  /*1a10*/  UISETP.GT.AND UP0, UPT, UR25, UR19, UPT ;  /* 0x000000131900728c */ /* 0x000fe2000bf04270 */
[----:B------:R-:W-:-:S02]  /*1a20*/  IADD3 R29, R2, 0x20, RZ ;  /* 0x00000020021d7810 */ /* 0x000fc40007ffe0ff */
[----:B------:R-:W-:Y:S01]  /*1a30*/  SHF.R.S32.HI R23, RZ, 0x3, R3 ;  /* 0x00000003ff177819 */ /* 0x000fe20000011403 */
[C---:B------:R-:W-:Y:S01]  /*1a40*/  IMAD.IADD R6, R148.reuse, 0x1, -R0 ;  /* 0x0000000194067824 */ /* 0x040fe200078e0a00 */
[----:B------:R-:W-:Y:S01]  /*1a50*/  ISETP.GE.AND P2, PT, R29, UR6, PT ;  /* 0x000000061d007c0c */ /* 0x000fe2000bf46270 */
[----:B------:R-:W-:Y:S01]  /*1a60*/  IMAD.SHL.U32 R148, R148, 0x2, RZ ;  /* 0x0000000294947824 */ /* 0x000fe200078e00ff */
[----:B------:R-:W-:Y:S01]  /*1a70*/  SHF.R.S32.HI R31, RZ, 0x1f, R30 ;  /* 0x0000001fff1f7819 */ /* 0x000fe2000001141e */
[----:B------:R-:W-:Y:S01]  /*1a80*/  IMAD.SHL.U32 R0, R23, 0x40, RZ ;  /* 0x0000004017007824 */ /* 0x000fe200078e00ff */
[----:B------:R-:W-:Y:S02]  /*1a90*/  IADD3 R9, R2, 0x40, RZ ;  /* 0x0000004002097810 */ /* 0x000fe40007ffe0ff */
[----:B------:R-:W-:Y:S01]  /*1aa0*/  SHF.R.S32.HI R3, RZ, 0x1f, R2 ;  /* 0x0000001fff037819 */ /* 0x000fe20000011402 */
[----:B------:R-:W-:Y:S01]  /*1ab0*/  STL.64 [R1+0x78], R30 ;  /* 0x0000781e01007387 */ /* 0x000fe20000100a00 */
[----:B------:R-:W-:-:S02]  /*1ac0*/  IADD3.X R5, R31, UR13, RZ, P0, !PT ;  /* 0x0000000d1f057c10 */ /* 0x000fc400087fe4ff */
[----:B------:R-:W-:Y:S01]  /*1ad0*/  IADD3 R8, R2, 0x60, RZ ;  /* 0x0000006002087810 */ /* 0x000fe20007ffe0ff */
[----:B------:R-:W-:Y:S01]  /*1ae0*/  STL [R1+0x54], R29 ;  /* 0x0000541d01007387 */ /* 0x000fe20000100800 */
[----:B------:R-:W-:Y:S01]  /*1af0*/  ISETP.GE.AND P1, PT, R9, UR6, PT ;  /* 0x0000000609007c0c */ /* 0x000fe2000bf26270 */
[----:B------:R-:W-:Y:S01]  /*1b00*/  IMAD.WIDE R32, R151, 0x80, R2 ;  /* 0x0000008097207825 */ /* 0x000fe200078e0202 */
[----:B------:R-:W-:Y:S01]  /*1b10*/  LOP3.LUT R0, R0, 0xc0, RZ, 0xc0, !PT ;  /* 0x000000c000007812 */ /* 0x000fe200078ec0ff */
[----:B------:R1:W-:Y:S01]  /*1b20*/  STL [R1+0x80], R9 ;  /* 0x0000800901007387 */ /* 0x0003e20000100800 */
[----:B------:R-:W-:Y:S01]  /*1b30*/  LEA.HI R22, R6, R6, RZ, 0x1 ;  /* 0x0000000606167211 */ /* 0x000fe200078f08ff */
[----:B--2---:R-:W-:Y:S01]  /*1b40*/  IMAD.WIDE.U32 R4, R7, c[0x0][0x1a8], R4 ;  /* 0x00006a0007047a25 */ /* 0x004fe200078e0004 */
[----:B------:R-:W-:Y:S01]  /*1b50*/  ISETP.GE.AND P0, PT, R8, UR6, PT ;  /* 0x0000000608007c0c */ /* 0x000fe2000bf06270 */
[----:B------:R2:W-:Y:S01]  /*1b60*/  STL [R1+0x84], R8 ;  /* 0x0000840801007387 */ /* 0x0005e20000100800 */
[----:B------:R-:W-:-:S02]  /*1b70*/  ISETP.GE.AND P3, PT, R2, UR6, PT ;  /* 0x0000000602007c0c */ /* 0x000fc4000bf66270 */
[----:B------:R-:W-:Y:S01]  /*1b80*/  SHF.R.U32.HI R7, RZ, 0x3, R0 ;  /* 0x00000003ff077819 */ /* 0x000fe20000011600 */
[----:B------:R-:W-:Y:S01]  /*1b90*/  STL.64 [R1+0x70], R32 ;  /* 0x0000702001007387 */ /* 0x000fe20000100a00 */
[----:B------:R-:W-:Y:S02]  /*1ba0*/  @!P2 IADD3 R16, P4, R32, 0x20, RZ ;  /* 0x000000202010a810 */ /* 0x000fe40007f9e0ff */
[----:B------:R-:W-:Y:S01]  /*1bb0*/  IADD3 R5, R5, UR4, RZ ;  /* 0x0000000405057c10 */ /* 0x000fe2000fffe0ff */
[----:B------:R-:W-:Y:S01]  /*1bc0*/  ULDC.64 UR4, c[0x0][0x198] ;  /* 0x0000660000047ab9 */ /* 0x000fe20000000a00 */
[----:B------:R-:W-:Y:S01]  /*1bd0*/  LOP3.LUT R158, R148, 0x6, RZ, 0xc0, !PT ;  /* 0x00000006949e7812 */ /* 0x000fe200078ec0ff */
[----:B------:R-:W-:Y:S01]  /*1be0*/  @!P2 IMAD.X R12, RZ, RZ, R33, P4 ;  /* 0x000000ffff0ca224 */ /* 0x000fe200020e0621 */
[----:B------:R-:W-:Y:S01]  /*1bf0*/  USHF.L.U64.HI UR20, UR4, UR22, UR5 ;  /* 0x0000001604147299 */ /* 0x000fe20008010205 */
[----:B------:R-:W-:Y:S01]  /*1c00*/  @!P0 IADD3 R14, P4, R32, 0x60, RZ ;  /* 0x00000060200e8810 */ /* 0x000fe20007f9e0ff */
[----:B------:R-:W-:Y:S01]  /*1c10*/  @!P0 IMAD.MOV.U32 R10, RZ, RZ, R4 ;  /* 0x000000ffff0a8224 */ /* 0x000fe200078e0004 */
[----:B------:R-:W-:Y:S01]  /*1c20*/  USHF.L.U32 UR21, UR4, 0x6, URZ ;  /* 0x0000000604157899 */ /* 0x000fe2000800063f */
[----:B------:R-:W-:Y:S01]  /*1c30*/  @!P2 IMAD R17, R12, c[0x0][0x190], RZ ;  /* 0x000064000c11aa24 */ /* 0x000fe200078e02ff */
[----:B------:R-:W-:Y:S01]  /*1c40*/  UIMAD UR12, UR20, UR25, URZ ;  /* 0x00000019140c72a4 */ /* 0x000fe2000f8e023f */
[----:B------:R-:W-:Y:S01]  /*1c50*/  @!P3 IMAD R15, R33, c[0x0][0x190], RZ ;  /* 0x00006400210fba24 */ /* 0x000fe200078e02ff */
[----:B------:R-:W-:Y:S01]  /*1c60*/  USHF.L.U64.HI UR5, UR4, UR31, UR5 ;  /* 0x0000001f04057299 */ /* 0x000fe20008010205 */
[----:B------:R-:W-:Y:S01]  /*1c70*/  @!P2 IMAD R19, R16, c[0x0][0x194], R17 ;  /* 0x000065001013aa24 */ /* 0x000fe200078e0211 */
[----:B------:R-:W-:Y:S01]  /*1c80*/  USHF.L.U32 UR4, UR4, 0x5, URZ ;  /* 0x0000000504047899 */ /* 0x000fe2000800063f */
[--C-:B-1----:R-:W-:Y:S01]  /*1c90*/  @!P1 IMAD.MOV.U32 R9, RZ, RZ, R5.reuse ;  /* 0x000000ffff099224 */ /* 0x102fe200078e0005 */
[----:B------:R-:W-:Y:S01]  /*1ca0*/  USHF.L.U64.HI UR22, UR32, UR22, UR33 ;  /* 0x0000001620167299 */ /* 0x000fe20008010221 */
[----:B------:R-:W-:Y:S01]  /*1cb0*/  @!P0 IMAD.MOV.U32 R11, RZ, RZ, R5 ;  /* 0x000000ffff0b8224 */ /* 0x000fe200078e0005 */
[----:B------:R-:W-:Y:S01]  /*1cc0*/  USHF.L.U64.HI UR31, UR32, UR31, UR33 ;  /* 0x0000001f201f7299 */ /* 0x000fe20008010221 */
[----:B--2---:R-:W-:Y:S01]  /*1cd0*/  LOP3.LUT R8, R0, 0x18, R30, 0xf8, !PT ;  /* 0x0000001800087812 */ /* 0x004fe200078ef81e */
[----:B------:R-:W-:Y:S01]  /*1ce0*/  @!P0 IMAD.X R12, RZ, RZ, R33, P4 ;  /* 0x000000ffff0c8224 */ /* 0x000fe200020e0621 */
[----:B------:R-:W-:Y:S01]  /*1cf0*/  LOP3.LUT R0, R22, 0x3fffffe, RZ, 0xc0, !PT ;  /* 0x03fffffe16007812 */ /* 0x000fe200078ec0ff */
[----:B------:R-:W-:Y:S01]  /*1d00*/  USHF.L.U32 UR32, UR32, 0x5, URZ ;  /* 0x0000000520207899 */ /* 0x000fe2000800063f */
[----:B------:R-:W-:Y:S01]  /*1d10*/  LOP3.LUT R226, R8, R7, RZ, 0x3c, !PT ;  /* 0x0000000708e27212 */ /* 0x000fe200078e3cff */
[----:B------:R-:W-:Y:S01]  /*1d20*/  @!P2 IMAD.MOV.U32 R7, RZ, RZ, R5 ;  /* 0x000000ffff07a224 */ /* 0x000fe200078e0005 */
[----:B------:R-:W-:Y:S01]  /*1d30*/  SHF.R.S32.HI R22, RZ, 0x1, R22 ;  /* 0x00000001ff167819 */ /* 0x000fe20000011416 */
[----:B------:R-:W-:Y:S01]  /*1d40*/  IMAD.IADD R26, R6, 0x1, -R0 ;  /* 0x00000001061a7824 */ /* 0x000fe200078e0a00 */
[----:B------:R-:W-:Y:S01]  /*1d50*/  @!P1 IADD3 R0, P5, R32, 0x40, RZ ;  /* 0x0000004020009810 */ /* 0x000fe20007fbe0ff */
[----:B------:R-:W-:-:S02]  /*1d60*/  @!P2 IMAD.MOV.U32 R6, RZ, RZ, R4 ;  /* 0x000000ffff06a224 */ /* 0x000fc400078e0004 */
[----:B------:R-:W-:Y:S02]  /*1d70*/  @!P1 IMAD.MOV.U32 R8, RZ, RZ, R4 ;  /* 0x000000ffff089224 */ /* 0x000fe400078e0004 */
[----:B------:R-:W-:Y:S02]  /*1d80*/  @!P1 IMAD.X R13, RZ, RZ, R33, P5 ;  /* 0x000000ffff0d9224 */ /* 0x000fe400028e0621 */
[----:B------:R-:W-:-:S04]  /*1d90*/  @!P2 IMAD.WIDE.U32 R16, R16, c[0x0][0x190], R6 ;  /* 0x000064001010aa25 */ /* 0x000fc800078e0006 */
[----:B------:R-:W-:Y:S02]  /*1da0*/  @!P1 IMAD R13, R13, c[0x0][0x190], RZ ;  /* 0x000064000d0d9a24 */ /* 0x000fe400078e02ff */
[C---:B------:R-:W-:Y:S02]  /*1db0*/  @!P3 IMAD R6, R32.reuse, c[0x0][0x194], R15 ;  /* 0x000065002006ba24 */ /* 0x040fe400078e020f */
[----:B------:R-:W-:-:S04]  /*1dc0*/  @!P3 IMAD.WIDE.U32 R4, R32, c[0x0][0x190], R4 ;  /* 0x000064002004ba25 */ /* 0x000fc800078e0004 */
[C---:B------:R-:W-:Y:S02]  /*1dd0*/  @!P1 IMAD R13, R0.reuse, c[0x0][0x194], R13 ;  /* 0x00006500000d9a24 */ /* 0x040fe400078e020d */
[----:B------:R-:W-:-:S04]  /*1de0*/  @!P1 IMAD.WIDE.U32 R8, R0, c[0x0][0x190], R8 ;  /* 0x0000640000089a25 */ /* 0x000fc800078e0008 */
[----:B------:R-:W-:Y:S02]  /*1df0*/  @!P0 IMAD R12, R12, c[0x0][0x190], RZ ;  /* 0x000064000c0c8a24 */ /* 0x000fe400078e02ff */
[----:B------:R-:W-:Y:S01]  /*1e00*/  @!P3 IMAD.IADD R0, R5, 0x1, R6 ;  /* 0x000000010500b824 */ /* 0x000fe200078e0206 */
[----:B------:R-:W-:Y:S01]  /*1e10*/  @!P3 LEA R6, P6, R4, c[0x0][0x160], 0x1 ;  /* 0x000058000406ba11 */ /* 0x000fe200078c08ff */
[----:B------:R-:W-:Y:S01]  /*1e20*/  @!P0 IMAD R20, R14, c[0x0][0x194], R12 ;  /* 0x000065000e148a24 */ /* 0x000fe200078e020c */
[----:B------:R-:W-:Y:S01]  /*1e30*/  @!P2 LEA R12, P5, R16, c[0x0][0x160], 0x1 ;  /* 0x00005800100caa11 */ /* 0x000fe200078a08ff */
[----:B------:R-:W-:Y:S01]  /*1e40*/  @!P2 IMAD.IADD R5, R17, 0x1, R19 ;  /* 0x000000011105a824 */ /* 0x000fe200078e0213 */
[----:B------:R-:W-:Y:S01]  /*1e50*/  @!P3 LEA.HI.X R7, R4, c[0x0][0x164], R0, 0x1, P6 ;  /* 0x000059000407ba11 */ /* 0x000fe200030f0c00 */
[----:B------:R-:W-:Y:S01]  /*1e60*/  @!P1 IMAD.IADD R9, R9, 0x1, R13 ;  /* 0x0000000109099824 */ /* 0x000fe200078e020d */
[----:B------:R-:W-:Y:S01]  /*1e70*/  LEA.HI R0, R28, R2, RZ, 0x1 ;  /* 0x000000021c007211 */ /* 0x000fe200078f08ff */
[----:B------:R-:W-:Y:S01]  /*1e80*/  @!P0 IMAD.WIDE.U32 R14, R14, c[0x0][0x190], R10 ;  /* 0x000064000e0e8a25 */ /* 0x000fe200078e000a */
[----:B------:R-:W-:-:S02]  /*1e90*/  @!P2 LEA.HI.X R13, R16, c[0x0][0x164], R5, 0x1, P5 ;  /* 0x00005900100daa11 */ /* 0x000fc400028f0c05 */
[----:B------:R-:W-:Y:S01]  /*1ea0*/  LOP3.LUT R5, R0, 0x7fffffe, RZ, 0xc0, !PT ;  /* 0x07fffffe00057812 */ /* 0x000fe200078ec0ff */
[C---:B------:R-:W-:Y:S01]  /*1eb0*/  IMAD R0, R3.reuse, c[0x0][0x1a0], RZ ;  /* 0x0000680003007a24 */ /* 0x040fe200078e02ff */
[----:B------:R-:W-:Y:S01]  /*1ec0*/  @!P1 LEA R10, P4, R8, c[0x0][0x160], 0x1 ;  /* 0x00005800080a9a11 */ /* 0x000fe200078808ff */
[----:B------:R-:W-:Y:S01]  /*1ed0*/  IMAD R4, R3, c[0x0][0x198], RZ ;  /* 0x0000660003047a24 */ /* 0x000fe200078e02ff */
[C---:B------:R-:W-:Y:S01]  /*1ee0*/  ISETP.GE.AND P6, PT, R2.reuse, UR11, PT ;  /* 0x0000000b02007c0c */ /* 0x040fe2000bfc6270 */
[----:B------:R-:W-:Y:S01]  /*1ef0*/  IMAD R19, R2, c[0x0][0x1a4], R0 ;  /* 0x0000690002137a24 */ /* 0x000fe200078e0200 */
[----:B------:R-:W-:Y:S01]  /*1f00*/  @!P1 LEA.HI.X R11, R8, c[0x0][0x164], R9, 0x1, P4 ;  /* 0x00005900080b9a11 */ /* 0x000fe200020f0c09 */
[----:B------:R-:W-:Y:S01]  /*1f10*/  IMAD.IADD R16, R2, 0x1, -R5 ;  /* 0x0000000102107824 */ /* 0x000fe200078e0a05 */
[----:B------:R-:W-:Y:S01]  /*1f20*/  @!P0 LEA R8, P5, R14, c[0x0][0x160], 0x1 ;  /* 0x000058000e088a11 */ /* 0x000fe200078a08ff */
[C---:B------:R-:W-:Y:S01]  /*1f30*/  IMAD R17, R2.reuse, c[0x0][0x19c], R4 ;  /* 0x0000670002117a24 */ /* 0x040fe200078e0204 */
[C---:B------:R-:W-:Y:S01]  /*1f40*/  ISETP.GE.AND P4, PT, R2.reuse, UR11, PT ;  /* 0x0000000b02007c0c */ /* 0x040fe2000bf86270 */
[----:B------:R-:W-:Y:S01]  /*1f50*/  @!P0 IMAD.IADD R0, R15, 0x1, R20 ;  /* 0x000000010f008824 */ /* 0x000fe200078e0214 */
[----:B------:R-:W-:Y:S01]  /*1f60*/  SHF.R.S32.HI R20, RZ, 0x1f, R18 ;  /* 0x0000001fff147819 */ /* 0x000fe20000011412 */
[----:B------:R-:W-:-:S03]  /*1f70*/  IMAD.WIDE.U32 R4, R2, c[0x0][0x198], R30 ;  /* 0x0000660002047a25 */ /* 0x000fc600078e001e */
[----:B------:R-:W-:Y:S01]  /*1f80*/  @!P0 LEA.HI.X R9, R14, c[0x0][0x164], R0, 0x1, P5 ;  /* 0x000059000e098a11 */ /* 0x000fe200028f0c00 */
[----:B------:R-:W-:Y:S01]  /*1f90*/  IMAD R16, R150, 0x8, R16 ;  /* 0x0000000896107824 */ /* 0x000fe200078e0210 */
[----:B------:R-:W-:Y:S01]  /*1fa0*/  IADD3 R4, P5, R4, UR16, RZ ;  /* 0x0000001004047c10 */ /* 0x000fe2000ffbe0ff */
[----:B------:R-:W-:-:S03]  /*1fb0*/  IMAD.WIDE.U32 R2, R2, c[0x0][0x1a0], R30 ;  /* 0x0000680002027a25 */ /* 0x000fc600078e001e */
[----:B------:R-:W-:Y:S01]  /*1fc0*/  IADD3.X R5, R5, UR7, R17, P5, !PT ;  /* 0x0000000705057c10 */ /* 0x000fe2000affe411 */
[----:B------:R-:W-:Y:S01]  /*1fd0*/  IMAD.U32 R226, R16, 0x20, R226 ;  /* 0x0000002010e27824 */ /* 0x000fe200078e00e2 */
[----:B------:R-:W-:Y:S01]  /*1fe0*/  IADD3 R14, P5, R2, UR18, RZ ;  /* 0x00000012020e7c10 */ /* 0x000fe2000ffbe0ff */
[----:B------:R-:W-:Y:S01]  /*1ff0*/  IMAD R0, R20, c[0x0][0x1b0], RZ ;  /* 0x00006c0014007a24 */ /* 0x000fe200078e02ff */
[----:B------:R-:W-:Y:S01]  /*2000*/  USHF.R.S32.HI UR7, URZ, 0x1f, UR25 ;  /* 0x0000001f3f077899 */ /* 0x000fe20008011419 */
[----:B------:R-:W-:Y:S01]  /*2010*/  IMAD.SHL.U32 R226, R226, 0x2, RZ ;  /* 0x00000002e2e27824 */ /* 0x000fe200078e00ff */
[----:B------:R-:W-:Y:S01]  /*2020*/  IADD3.X R15, R3, UR15, R19, P5, !PT ;  /* 0x0000000f030f7c10 */ /* 0x000fe2000affe413 */
[C---:B------:R-:W-:Y:S01]  /*2030*/  IMAD R0, R18.reuse, c[0x0][0x1b4], R0 ;  /* 0x00006d0012007a24 */ /* 0x040fe200078e0200 */
[----:B------:R-:W-:Y:S01]  /*2040*/  ISETP.GE.AND P5, PT, R29, UR11, PT ;  /* 0x0000000b1d007c0c */ /* 0x000fe2000bfa6270 */
[----:B------:R-:W-:Y:S01]  /*2050*/  IMAD.WIDE.U32 R30, R18, c[0x0][0x1b0], R4 ;  /* 0x00006c00121e7a25 */ /* 0x000fe200078e0004 */
[----:B------:R-:W-:Y:S01]  /*2060*/  @!PT LDS RZ, [RZ] ;  /* 0x00000000fffff984 */ /* 0x000fe20000000800 */
[----:B------:R-:W-:Y:S01]  /*2070*/  @!PT LDS RZ, [RZ] ;  /* 0x00000000fffff984 */ /* 0x000fe20000000800 */
[----:B------:R-:W-:Y:S01]  /*2080*/  @!PT LDS RZ, [RZ] ;  /* 0x00000000fffff984 */ /* 0x000fe20000000800 */
[----:B------:R1:W-:Y:S01]  /*2090*/  @!P3 LDGSTS.E.BYPASS.LTC128B.128 [R226], [R6.64] ;  /* 0x0000000006e2bfae */ /* 0x0003e2000b901d5a */
[----:B------:R-:W-:Y:S01]  /*20a0*/  UIMAD UR12, UR7, UR21, UR12 ;  /* 0x00000015070c72a4 */ /* 0x000fe2000f8e020c */
[----:B------:R-:W-:Y:S01]  /*20b0*/  SHF.R.S32.HI R4, RZ, 0x1f, R21 ;  /* 0x0000001fff047819 */ /* 0x000fe20000011415 */
[----:B------:R-:W-:Y:S01]  /*20c0*/  IMAD.IADD R157, R31, 0x1, R0 ;  /* 0x000000011f9d7824 */ /* 0x000fe200078e0200 */
[----:B------:R1:W-:Y:S01]  /*20d0*/  @!P3 LDGSTS.E.BYPASS.LTC128B.128 [R226+0x2000], [R6.64+0x40] ;  /* 0x0200004006e2bfae */ /* 0x0003e2000b901d5a */
[----:B------:R-:W-:-:S02]  /*20e0*/  IMAD.MOV.U32 R156, RZ, RZ, R30 ;  /* 0x000000ffff9c7224 */ /* 0x000fc400078e001e */
[----:B------:R-:W-:Y:S01]  /*20f0*/  IMAD.SHL.U32 R0, R22, 0x40, RZ ;  /* 0x0000004016007824 */ /* 0x000fe200078e00ff */
[----:B------:R1:W-:Y:S01]  /*2100*/  @!P3 LDGSTS.E.BYPASS.LTC128B.128 [R226+0x4000], [R6.64+0x80] ;  /* 0x0400008006e2bfae */ /* 0x0003e2000b901d5a */
[----:B------:R-:W-:-:S03]  /*2110*/  IMAD.WIDE.U32 R2, R24, UR21, R156 ;  /* 0x0000001518027c25 */ /* 0x000fc6000f8e009c */
[----:B------:R2:W-:Y:S01]  /*2120*/  @!P2 LDGSTS.E.BYPASS.LTC128B.128 [R226+0x800], [R12.64] ;  /* 0x008000000ce2afae */ /* 0x0005e2000b901d5a */
[----:B------:R-:W-:Y:S01]  /*2130*/  IMAD.SHL.U32 R17, R23, 0x8, RZ ;  /* 0x0000000817117824 */ /* 0x000fe200078e00ff */
[----:B------:R-:W-:Y:S01]  /*2140*/  LOP3.LUT R0, R0, 0xc0, RZ, 0xc0, !PT ;  /* 0x000000c000007812 */ /* 0x000fe200078ec0ff */
[----:B------:R-:W-:Y:S01]  /*2150*/  IMAD.WIDE.U32 R14, R18, c[0x0][0x1b8], R14 ;  /* 0x00006e00120e7a25 */ /* 0x000fe200078e000e */
[----:B------:R2:W-:Y:S02]  /*2160*/  @!P2 LDGSTS.E.BYPASS.LTC128B.128 [R226+0x2800], [R12.64+0x40] ;  /* 0x028000400ce2afae */ /* 0x0005e4000b901d5a */
[----:B------:R-:W-:Y:S02]  /*2170*/  LOP3.LUT R17, R0, 0x8, R17, 0xf8, !PT ;  /* 0x0000000800117812 */ /* 0x000fe400078ef811 */
[----:B------:R2:W-:Y:S01]  /*2180*/  @!P2 LDGSTS.E.BYPASS.LTC128B.128 [R226+0x4800], [R12.64+0x80] ;  /* 0x048000800ce2afae */ /* 0x0005e2000b901d5a */
[----:B------:R-:W-:Y:S01]  /*2190*/  SHF.R.U32.HI R16, RZ, 0x3, R0 ;  /* 0x00000003ff107819 */ /* 0x000fe20000011600 */
[----:B------:R-:W-:Y:S01]  /*21a0*/  IMAD R0, R20, c[0x0][0x1b8], RZ ;  /* 0x00006e0014007a24 */ /* 0x000fe200078e02ff */
[----:B------:R-:W-:Y:S01]  /*21b0*/  ISETP.GE.AND P2, PT, R29, UR11, PT ;  /* 0x0000000b1d007c0c */ /* 0x000fe2000bf46270 */
[----:B------:R3:W-:Y:S01]  /*21c0*/  @!P1 LDGSTS.E.BYPASS.LTC128B.128 [R226+0x1000], [R10.64] ;  /* 0x010000000ae29fae */ /* 0x0007e2000b901d5a */
[----:B------:R-:W-:Y:S01]  /*21d0*/  LOP3.LUT R16, R17, R16, RZ, 0x3c, !PT ;  /* 0x0000001011107212 */ /* 0x000fe200078e3cff */
[----:B------:R-:W-:-:S02]  /*21e0*/  ULDC UR11, c[0x0][0x2e4] ;  /* 0x0000b900000b7ab9 */ /* 0x000fc40000000800 */
[----:B------:R3:W-:Y:S01]  /*21f0*/  @!P1 LDGSTS.E.BYPASS.LTC128B.128 [R226+0x3000], [R10.64+0x40] ;  /* 0x030000400ae29fae */ /* 0x0007e2000b901d5a */
[----:B------:R-:W-:-:S03]  /*2200*/  UIADD3 UR11, UR9, -UR11, -UR10 ;  /* 0x8000000b090b7290 */ /* 0x000fc6000fffe80a */
[----:B------:R3:W-:Y:S01]  /*2210*/  @!P1 LDGSTS.E.BYPASS.LTC128B.128 [R226+0x5000], [R10.64+0x80] ;  /* 0x050000800ae29fae */ /* 0x0007e2000b901d5a */
[----:B-1----:R-:W-:-:S03]  /*2220*/  SHF.R.S32.HI R7, RZ, 0x1, R21 ;  /* 0x00000001ff077819 */ /* 0x002fc60000011415 */
[----:B------:R1:W-:Y:S01]  /*2230*/  @!P0 LDGSTS.E.BYPASS.LTC128B.128 [R226+0x1800], [R8.64] ;  /* 0x0180000008e28fae */ /* 0x0003e2000b901d5a */
[----:B------:R-:W-:Y:S01]  /*2240*/  IADD3 R6, R3, UR12, RZ ;  /* 0x0000000c03067c10 */ /* 0x000fe2000fffe0ff */
[----:B------:R-:W-:Y:S01]  /*2250*/  UIMAD UR12, UR22, UR25, URZ ;  /* 0x00000019160c72a4 */ /* 0x000fe2000f8e023f */
[----:B------:R-:W-:Y:S01]  /*2260*/  LEA.HI R5, R4, R7, RZ, 0x2 ;  /* 0x0000000704057211 */ /* 0x000fe200078f10ff */
[----:B------:R1:W-:Y:S01]  /*2270*/  @!P0 LDGSTS.E.BYPASS.LTC128B.128 [R226+0x3800], [R8.64+0x40] ;  /* 0x0380004008e28fae */ /* 0x0003e2000b901d5a */
[C---:B------:R-:W-:Y:S01]  /*2280*/  @!P6 LEA R4, P3, R2.reuse, c[0x0][0x168], 0x1 ;  /* 0x00005a000204ea11 */ /* 0x040fe200078608ff */
[----:B------:R-:W-:Y:S01]  /*2290*/  UIMAD UR7, UR7, UR23, UR12 ;  /* 0x00000017070772a4 */ /* 0x000fe2000f8e020c */
[----:B------:R-:W-:Y:S01]  /*22a0*/  LOP3.LUT R19, R5, 0xfffffffc, RZ, 0xc0, !PT ;  /* 0xfffffffc05137812 */ /* 0x000fe200078ec0ff */
[----:B------:R1:W-:Y:S01]  /*22b0*/  @!P0 LDGSTS.E.BYPASS.LTC128B.128 [R226+0x5800], [R8.64+0x80] ;  /* 0x0580008008e28fae */ /* 0x0003e2000b901d5a */
[C---:B------:R-:W-:Y:S01]  /*22c0*/  @!P6 LEA.HI.X R5, R2.reuse, c[0x0][0x16c], R6, 0x1, P3 ;  /* 0x00005b000205ea11 */ /* 0x040fe200018f0c06 */
[----:B------:R-:W-:Y:S01]  /*22d0*/  UIADD3 UR12, UR9, 0x1, -UR10 ;  /* 0x00000001090c7890 */ /* 0x000fe2000fffe80a */
[----:B------:R-:W-:Y:S01]  /*22e0*/  @!P5 IADD3 R3, P3, R2, UR4, RZ ;  /* 0x000000040203dc10 */ /* 0x000fe2000ff7e0ff */
[----:B------:R-:W-:Y:S01]  /*22f0*/  IMAD.IADD R21, R7, 0x1, -R19 ;  /* 0x0000000107157824 */ /* 0x000fe200078e0a13 */
[----:B------:R-:W-:Y:S01]  /*2300*/  STL.64 [R1+0x68], R30 ;  /* 0x0000681e01007387 */ /* 0x000fe20000100a00 */
[----:B------:R-:W-:Y:S01]  /*2310*/  IMAD R7, R18, c[0x0][0x1bc], R0 ;  /* 0x00006f0012077a24 */ /* 0x000fe200078e0200 */
[----:B------:R-:W-:Y:S01]  /*2320*/  @!P5 IADD3.X R6, R6, UR5, RZ, P3, !PT ;  /* 0x000000050606dc10 */ /* 0x000fe20009ffe4ff */
[----:B------:R-:W-:Y:S01]  /*2330*/  IMAD.SHL.U32 R0, R21, 0x40, RZ ;  /* 0x0000004015007824 */ /* 0x000fe200078e00ff */
[C---:B------:R-:W-:Y:S01]  /*2340*/  @!P5 LEA R2, P3, R3.reuse, c[0x0][0x168], 0x1 ;  /* 0x00005a000302da11 */ /* 0x040fe200078608ff */
[----:B------:R4:W-:Y:S03]  /*2350*/  @!P6 LDGSTS.E.BYPASS.LTC128B.128 [R226+0x6000], [R4.64] ;  /* 0x0600000004e2efae */ /* 0x0009e6000b901d5a */
[----:B------:R-:W-:Y:S01]  /*2360*/  @!P5 LEA.HI.X R3, R3, c[0x0][0x16c], R6, 0x1, P3 ;  /* 0x00005b000303da11 */ /* 0x000fe200018f0c06 */
[----:B------:R4:W-:Y:S01]  /*2370*/  @!P6 LDGSTS.E.BYPASS.LTC128B.128 [R226+0x7000], [R4.64+0x40] ;  /* 0x0700004004e2efae */ /* 0x0009e2000b901d5a */
[----:B------:R-:W-:-:S03]  /*2380*/  LOP3.LUT R0, R0, 0xc0, RZ, 0xc0, !PT ;  /* 0x000000c000007812 */ /* 0x000fc600078ec0ff */
[----:B------:R4:W-:Y:S04]  /*2390*/  @!P6 LDGSTS.E.BYPASS.LTC128B.128 [R226+0x8000], [R4.64+0x80] ;  /* 0x0800008004e2efae */ /* 0x0009e8000b901d5a */
[----:B------:R5:W-:Y:S04]  /*23a0*/  @!P5 LDGSTS.E.BYPASS.LTC128B.128 [R226+0x6800], [R2.64] ;  /* 0x0680000002e2dfae */ /* 0x000be8000b901d5a */
[----:B------:R5:W-:Y:S04]  /*23b0*/  @!P5 LDGSTS.E.BYPASS.LTC128B.128 [R226+0x7800], [R2.64+0x40] ;  /* 0x0780004002e2dfae */ /* 0x000be8000b901d5a */
[----:B------:R5:W-:Y:S04]  /*23c0*/  @!P5 LDGSTS.E.BYPASS.LTC128B.128 [R226+0x8800], [R2.64+0x80] ;  /* 0x0880008002e2dfae */ /* 0x000be8000b901d5a */
[----:B------:R-:W0:Y:S04]  /*23d0*/  LDGDEPBAR ;  /* 0x00000000000079af */ /* 0x000e280000000000 */
[----:B------:R-:W-:Y:S04]  /*23e0*/  STL.64 [R1+0x60], R156 ;  /* 0x0000609c01007387 */ /* 0x000fe80000100a00 */
[----:B------:R-:W-:Y:S01]  /*23f0*/  STL.64 [R1+0x58], R14 ;  /* 0x0000580e01007387 */ /* 0x000fe20000100a00 */
[----:B----4-:R-:W-:-:S02]  /*2400*/  IMAD.SHL.U32 R5, R27, 0x20, RZ ;  /* 0x000000201b057824 */ /* 0x010fc400078e00ff */
[----:B------:R-:W-:-:S03]  /*2410*/  IMAD.SHL.U32 R4, R25, 0x8, RZ ;  /* 0x0000000819047824 */ /* 0x000fc600078e00ff */
[----:B------:R-:W-:Y:S02]  /*2420*/  LOP3.LUT R146, R5, 0xffffff00, RZ, 0xc0, !PT ;  /* 0xffffff0005927812 */ /* 0x000fe400078ec0ff */
[----:B------:R-:W-:Y:S02]  /*2430*/  LOP3.LUT R6, R0, 0x8, R4, 0xf8, !PT ;  /* 0x0000000800067812 */ /* 0x000fe400078ef804 */
[----:B------:R-:W-:Y:S01]  /*2440*/  SHF.R.U32.HI R5, RZ, 0x3, R0 ;  /* 0x00000003ff057819 */ /* 0x000fe20000011600 */
[----:B-1----:R-:W-:Y:S02]  /*2450*/  IMAD R8, R150, 0x200, R146 ;  /* 0x0000020096087824 */ /* 0x002fe400078e0292 */
[----:B-----5:R-:W-:Y:S01]  /*2460*/  IMAD.IADD R3, R15, 0x1, R7 ;  /* 0x000000010f037824 */ /* 0x020fe200078e0207 */
[----:B------:R-:W-:-:S04]  /*2470*/  DEPBAR.LE SB0, 0x0 ;  /* 0x000080000000791a */ /* 0x000fc80000000000 */
[----:B------:R-:W-:Y:S01]  /*2480*/  BAR.SYNC.DEFER_BLOCKING 0x0 ;  /* 0x0000000000007b1d */ /* 0x000fe20000010000 */
[----:B------:R-:W-:Y:S01]  /*2490*/  IMAD.MOV.U32 R2, RZ, RZ, R14 ;  /* 0x000000ffff027224 */ /* 0x000fe200078e000e */
[----:B------:R-:W-:Y:S01]  /*24a0*/  LOP3.LUT R149, R6, R5, RZ, 0x3c, !PT ;  /* 0x0000000506957212 */ /* 0x000fe200078e3cff */
[----:B------:R-:W-:Y:S02]  /*24b0*/  IMAD R7, R25, 0x8, R26 ;  /* 0x0000000819077824 */ /* 0x000fe400078e021a */
[----:B------:R-:W-:Y:S01]  /*24c0*/  IMAD R8, R147, 0x20, R8 ;  /* 0x0000002093087824 */ /* 0x000fe200078e0208 */
[----:B------:R1:W-:Y:S04]  /*24d0*/  STL.64 [R1+0x10], R2 ;  /* 0x0000100201007387 */ /* 0x0003e80000100a00 */
[----:B------:R-:W-:Y:S04]  /*24e0*/  @P4 STS [R226+0x9000], RZ ;  /* 0x009000ffe2004388 */ /* 0x000fe80000000800 */
[----:B------:R-:W-:Y:S04]  /*24f0*/  @P4 STS [R226+0x9004], RZ ;  /* 0x009004ffe2004388 */ /* 0x000fe80000000800 */
[----:B------:R-:W-:Y:S01]  /*2500*/  @P4 STS.64 [R226+0x9008], RZ ;  /* 0x009008ffe2004388 */ /* 0x000fe20000000a00 */
[----:B-1----:R-:W-:-:S03]  /*2510*/  IMAD.WIDE.U32 R2, R24, UR23, R2 ;  /* 0x0000001718027c25 */ /* 0x002fc6000f8e0002 */
[----:B------:R-:W-:Y:S02]  /*2520*/  @P4 STS.128 [R226+0xa000], RZ ;  /* 0x00a000ffe2004388 */ /* 0x000fe40000000c00 */
[----:B------:R-:W-:Y:S01]  /*2530*/  IADD3 R0, R3, UR7, RZ ;  /* 0x0000000703007c10 */ /* 0x000fe2000fffe0ff */
[----:B------:R-:W-:Y:S01]  /*2540*/  ULDC UR7, c[0x0][0x2e8] ;  /* 0x0000ba0000077ab9 */ /* 0x000fe20000000800 */
[C---:B------:R-:W-:Y:S01]  /*2550*/  @!P4 LEA R4, P1, R2.reuse, c[0x0][0x170], 0x1 ;  /* 0x00005c000204ca11 */ /* 0x040fe200078208ff */
[----:B------:R-:W-:Y:S01]  /*2560*/  @P4 STS.128 [R226+0xb000], RZ ;  /* 0x00b000ffe2004388 */ /* 0x000fe20000000c00 */
[C---:B------:R-:W-:Y:S01]  /*2570*/  @!P2 IADD3 R3, P0, R2.reuse, UR32, RZ ;  /* 0x000000200203ac10 */ /* 0x040fe2000ff1e0ff */
[----:B------:R-:W-:Y:S01]  /*2580*/  UIADD3 UR7, UR12, UR7, URZ ;  /* 0x000000070c077290 */ /* 0x000fe2000fffe03f */
[----:B------:R-:W-:Y:S02]  /*2590*/  @!P4 LEA.HI.X R5, R2, c[0x0][0x174], R0, 0x1, P1 ;  /* 0x00005d000205ca11 */ /* 0x000fe400008f0c00 */
[----:B------:R-:W-:Y:S01]  /*25a0*/  @!P2 IADD3.X R2, R0, UR31, RZ, P0, !PT ;  /* 0x0000001f0002ac10 */ /* 0x000fe200087fe4ff */
[----:B------:R-:W-:Y:S01]  /*25b0*/  IMAD.U32 R0, R7, 0x20, R16 ;  /* 0x0000002007007824 */ /* 0x000fe200078e0010 */
[----:B------:R-:W-:Y:S01]  /*25c0*/  @!P2 LEA R6, P0, R3, c[0x0][0x170], 0x1 ;  /* 0x00005c000306aa11 */ /* 0x000fe200078008ff */
[----:B------:R-:W-:Y:S01]  /*25d0*/  @!PT LDS RZ, [RZ] ;  /* 0x00000000fffff984 */ /* 0x000fe20000000800 */
[----:B------:R-:W-:Y:S01]  /*25e0*/  @!PT LDS RZ, [RZ] ;  /* 0x00000000fffff984 */ /* 0x000fe20000000800 */
[----:B------:R-:W-:Y:S01]  /*25f0*/  @!PT LDS RZ, [RZ] ;  /* 0x00000000fffff984 */ /* 0x000fe20000000800 */
[----:B------:R1:W-:Y:S01]  /*2600*/  @!P4 LDGSTS.E.BYPASS.LTC128B.128 [R226+0x9000], [R4.64] ;  /* 0x0900000004e2cfae */ /* 0x0003e2000b901d5a */
[----:B------:R-:W-:Y:S01]  /*2610*/  LOP3.LUT P1, RZ, R21, 0x2, RZ, 0xc0, !PT ;  /* 0x0000000215ff7812 */ /* 0x000fe2000782c0ff */
[----:B------:R-:W-:Y:S01]  /*2620*/  IMAD.SHL.U32 R213, R0, 0x2, RZ ;  /* 0x0000000200d57824 */ /* 0x000fe200078e00ff */
[----:B------:R-:W-:Y:S01]  /*2630*/  @!P2 LEA.HI.X R7, R3, c[0x0][0x174], R2, 0x1, P0 ;  /* 0x00005d000307aa11 */ /* 0x000fe200000f0c02 */
[----:B------:R-:W-:Y:S01]  /*2640*/  IMAD.IADD R2, R149, 0x1, R8 ;  /* 0x0000000195027824 */ /* 0x000fe200078e0208 */
[----:B------:R1:W-:Y:S01]  /*2650*/  @!P4 LDGSTS.E.BYPASS.LTC128B.128 [R226+0xa000], [R4.64+0x40] ;  /* 0x0a00004004e2cfae */ /* 0x0003e2000b901d5a */
[----:B------:R-:W-:Y:S01]  /*2660*/  IMAD.MOV.U32 R0, RZ, RZ, 0x20 ;  /* 0x00000020ff007424 */ /* 0x000fe200078e00ff */
[----:B------:R-:W-:Y:S01]  /*2670*/  LOP3.LUT P0, RZ, R22, 0x2, RZ, 0xc0, !PT ;  /* 0x0000000216ff7812 */ /* 0x000fe2000780c0ff */
[----:B------:R-:W-:Y:S01]  /*2680*/  IMAD.SHL.U32 R216, R2, 0x2, RZ ;  /* 0x0000000202d87824 */ /* 0x000fe200078e00ff */
[----:B------:R1:W-:Y:S01]  /*2690*/  @!P4 LDGSTS.E.BYPASS.LTC128B.128 [R226+0xb000], [R4.64+0x80] ;  /* 0x0b00008004e2cfae */ /* 0x0003e2000b901d5a */
[----:B------:R-:W-:Y:S01]  /*26a0*/  IMAD.MOV.U32 R2, RZ, RZ, 0x10 ;  /* 0x00000010ff027424 */ /* 0x000fe200078e00ff */
[----:B------:R-:W-:-:S02]  /*26b0*/  SEL R0, R0, 0xffffffe0, !P0 ;  /* 0xffffffe000007807 */ /* 0x000fc40004000000 */
[----:B------:R-:W-:Y:S01]  /*26c0*/  @P2 STS.128 [R226+0x9800], RZ ;  /* 0x009800ffe2002388 */ /* 0x000fe20000000c00 */
[----:B------:R-:W-:Y:S02]  /*26d0*/  LEA R3, R150, UR8, 0x4 ;  /* 0x0000000896037c11 */ /* 0x000fe4000f8e20ff */
[----:B------:R-:W-:Y:S01]  /*26e0*/  SEL R2, R2, 0xfffffff0, !P1 ;  /* 0xfffffff002027807 */ /* 0x000fe20004800000 */
[----:B------:R-:W-:Y:S01]  /*26f0*/  @P2 STS.128 [R226+0xa800], RZ ;  /* 0x00a800ffe2002388 */ /* 0x000fe20000000c00 */
[----:B------:R-:W-:Y:S01]  /*2700*/  IMAD.IADD R215, R213, 0x1, R0 ;  /* 0x00000001d5d77824 */ /* 0x000fe200078e0200 */
[----:B------:R-:W-:Y:S02]  /*2710*/  SHF.R.S32.HI R0, RZ, 0x1f, R144 ;  /* 0x0000001fff007819 */ /* 0x000fe40000011490 */
[----:B------:R-:W-:Y:S01]  /*2720*/  @P2 STS.128 [R226+0xb800], RZ ;  /* 0x00b800ffe2002388 */ /* 0x000fe20000000c00 */
[----:B------:R-:W-:Y:S01]  /*2730*/  IMAD R217, R2, 0x2, R216 ;  /* 0x0000000202d97824 */ /* 0x000fe200078e02d8 */
[----:B------:R-:W-:-:S02]  /*2740*/  LEA.HI R0, R0, R144, RZ, 0x2 ;  /* 0x0000009000007211 */ /* 0x000fc400078f10ff */
[----:B------:R-:W-:Y:S01]  /*2750*/  @!PT LDS RZ, [RZ] ;  /* 0x00000000fffff984 */ /* 0x000fe20000000800 */
[----:B------:R-:W-:Y:S01]  /*2760*/  @!PT LDS RZ, [RZ] ;  /* 0x00000000fffff984 */ /* 0x000fe20000000800 */
[----:B------:R-:W-:Y:S01]  /*2770*/  @!PT LDS RZ, [RZ] ;  /* 0x00000000fffff984 */ /* 0x000fe20000000800 */
[----:B------:R1:W-:Y:S02]  /*2780*/  @!P2 LDGSTS.E.BYPASS.LTC128B.128 [R226+0x9800], [R6.64] ;  /* 0x0980000006e2afae */ /* 0x0003e4000b901d5a */
[----:B------:R-:W-:Y:S02]  /*2790*/  SHF.R.S32.HI R154, RZ, 0x2, R0 ;  /* 0x00000002ff9a7819 */ /* 0x000fe40000011400 */
[----:B------:R1:W-:Y:S03]  /*27a0*/  @!P2 LDGSTS.E.BYPASS.LTC128B.128 [R226+0xa800], [R6.64+0x40] ;  /* 0x0a80004006e2afae */ /* 0x0003e6000b901d5a */
[----:B------:R-:W-:Y:S01]  /*27b0*/  IMAD.IADD R0, R154, 0x1, R3 ;  /* 0x000000019a007824 */ /* 0x000fe200078e0203 */
[----:B------:R1:W-:Y:S04]  /*27c0*/  @!P2 LDGSTS.E.BYPASS.LTC128B.128 [R226+0xb800], [R6.64+0x80] ;  /* 0x0b80008006e2afae */ /* 0x0003e8000b901d5a */
[----:B------:R-:W-:Y:S04]  /*27d0*/  LDSM.16.M88.4 R16, [R213+0x6000] ;  /* 0x00600000d510783b */ /* 0x000fe80000000200 */
[----:B---3--:R-:W3:Y:S04]  /*27e0*/  LDSM.16.M88.4 R8, [R216+0x1000] ;  /* 0x00100000d808783b */ /* 0x008ee80000000200 */
[----:B--2---:R-:W2:Y:S04]  /*27f0*/  LDSM.16.M88.4 R12, [R216] ;  /* 0x00000000d80c783b */ /* 0x004ea80000000200 */
[----:B------:R-:W4:Y:S04]  /*2800*/  LDSM.16.M88.4 R32, [R213+0x6400] ;  /* 0x00640000d520783b */ /* 0x000f280000000200 */
[----:B------:R-:W5:Y:S04]  /*2810*/  LDSM.16.M88.4 R28, [R213+0x6800] ;  /* 0x00680000d51c783b */ /* 0x000f680000000200 */
[----:B------:R-:W2:Y:S04]  /*2820*/  LDSM.16.M88.4 R24, [R213+0x6c00] ;  /* 0x006c0000d518783b */ /* 0x000ea80000000200 */
[----:B------:R-:W-:Y:S04]  /*2830*/  LDSM.16.M88.4 R52, [R215+0x6000] ;  /* 0x00600000d734783b */ /* 0x000fe80000000200 */
[----:B-1----:R-:W1:Y:S04]  /*2840*/  LDSM.16.M88.4 R4, [R217+0x1000] ;  /* 0x00100000d904783b */ /* 0x002e680000000200 */
[----:B------:R-:W1:Y:S04]  /*2850*/  LDSM.16.M88.4 R48, [R215+0x6400] ;  /* 0x00640000d730783b */ /* 0x000e680000000200 */
[----:B------:R-:W1:Y:S04]  /*2860*/  LDSM.16.M88.4 R44, [R215+0x6800] ;  /* 0x00680000d72c783b */ /* 0x000e680000000200 */
[----:B------:R-:W1:Y:S01]  /*2870*/  LDSM.16.M88.4 R60, [R215+0x6c00] ;  /* 0x006c0000d73c783b */ /* 0x000e620000000200 */
[C---:B---3--:R-:W-:Y:S03]  /*2880*/  HMMA.16816.F32 R68, R8.reuse, R16, RZ ;  /* 0x000000100844723c */ /* 0x048fe600000018ff */
[----:B------:R-:W3:Y:S04]  /*2890*/  LDSM.16.M88.4 R20, [R217] ;  /* 0x00000000d914783b */ /* 0x000ee80000000200 */
[----:B------:R-:W0:Y:S01]  /*28a0*/  LDGDEPBAR ;  /* 0x00000000000079af */ /* 0x000e220000000000 */
[----:B------:R-:W-:Y:S03]  /*28b0*/  HMMA.16816.F32 R64, R8, R18, RZ ;  /* 0x000000120840723c */ /* 0x000fe600000018ff */
[----:B------:R-:W-:Y:S04]  /*28c0*/  STL [R1+0x88], R154 ;  /* 0x0000889a01007387 */ /* 0x000fe80000100800 */
[----:B------:R-:W-:Y:S01]  /*28d0*/  STL [R1+0xc], R155 ;  /* 0x00000c9b01007387 */ /* 0x000fe20000100800 */
[C---:B--2---:R-:W-:Y:S08]  /*28e0*/  HMMA.16816.F32 R100, R12.reuse, R16, RZ ;  /* 0x000000100c64723c */ /* 0x044ff000000018ff */
[----:B------:R-:W-:Y:S08]  /*28f0*/  HMMA.16816.F32 R96, R12, R18, RZ ;  /* 0x000000120c60723c */ /* 0x000ff000000018ff */
[C---:B----4-:R-:W-:Y:S08]  /*2900*/  HMMA.16816.F32 R56, R8.reuse, R32, RZ ;  /* 0x000000200838723c */ /* 0x050ff000000018ff */
[C---:B------:R-:W-:Y:S08]  /*2910*/  HMMA.16816.F32 R40, R8.reuse, R34, RZ ;  /* 0x000000220828723c */ /* 0x040ff000000018ff */
[C---:B-----5:R-:W-:Y:S08]  /*2920*/  HMMA.16816.F32 R36, R8.reuse, R28, RZ ;  /* 0x0000001c0824723c */ /* 0x060ff000000018ff */
[C---:B------:R-:W-:Y:S08]  /*2930*/  HMMA.16816.F32 R16, R8.reuse, R24, RZ ;  /* 0x000000180810723c */ /* 0x040ff000000018ff */
[C---:B------:R-:W-:Y:S08]  /*2940*/  HMMA.16816.F32 R72, R8.reuse, R30, RZ ;  /* 0x0000001e0848723c */ /* 0x040ff000000018ff */
[----:B------:R-:W-:Y:S08]  /*2950*/  HMMA.16816.F32 R84, R8, R26, RZ ;  /* 0x0000001a0854723c */ /* 0x000ff000000018ff */
[C---:B-1----:R-:W-:Y:S08]  /*2960*/  HMMA.16816.F32 R140, R4.reuse, R52, R68 ;  /* 0x00000034048c723c */ /* 0x042ff00000001844 */
        /* <DEDUP_REMOVED lines=10> */
[C---:B------:R-:W-:Y:S01]  /*2a10*/  HMMA.16816.F32 R56, R4.reuse, R44, R36 ;  /* 0x0000002c0438723c */ /* 0x040fe20000001824 */
[----:B------:R-:W-:Y:S07]  /*2a20*/  LDSM.16.M88.4 R36, [R213+0x7400] ;  /* 0x00740000d524783b */ /* 0x000fee0000000200 */
[----:B------:R-:W-:Y:S01]  /*2a30*/  HMMA.16816.F32 R128, R4, R60, R16 ;  /* 0x0000003c0480723c */ /* 0x000fe20000001810 */
[----:B------:R-:W1:Y:S07]  /*2a40*/  LDSM.16.M88.4 R16, [R216+0x3000] ;  /* 0x00300000d810783b */ /* 0x000e6e0000000200 */
[C---:B------:R-:W-:Y:S08]  /*2a50*/  HMMA.16816.F32 R8, R12.reuse, R24, RZ ;  /* 0x000000180c08723c */ /* 0x040ff000000018ff */
[----:B------:R-:W-:Y:S01]  /*2a60*/  HMMA.16816.F32 R124, R12, R26, RZ ;  /* 0x0000001a0c7c723c */ /* 0x000fe200000018ff */
[----:B------:R-:W2:Y:S04]  /*2a70*/  LDSM.16.M88.4 R12, [R216+0x2000] ;  /* 0x00200000d80c783b */ /* 0x000ea80000000200 */
[----:B------:R-:W-:Y:S03]  /*2a80*/  LDSM.16.M88.4 R24, [R215+0x7000] ;  /* 0x00700000d718783b */ /* 0x000fe60000000200 */
[C---:B------:R-:W-:Y:S08]  /*2a90*/  HMMA.16816.F32 R132, R4.reuse, R46, R72 ;  /* 0x0000002e0484723c */ /* 0x040ff00000001848 */
[----:B------:R-:W-:Y:S01]  /*2aa0*/  HMMA.16816.F32 R120, R4, R62, R84 ;  /* 0x0000003e0478723c */ /* 0x000fe20000001854 */
[----:B------:R-:W-:Y:S04]  /*2ab0*/  LDSM.16.M88.4 R4, [R217+0x3000] ;  /* 0x00300000d904783b */ /* 0x000fe80000000200 */
[----:B------:R-:W-:Y:S03]  /*2ac0*/  LDSM.16.M88.4 R84, [R215+0x7c00] ;  /* 0x007c0000d754783b */ /* 0x000fe60000000200 */
[C---:B---3--:R-:W-:Y:S08]  /*2ad0*/  HMMA.16816.F32 R116, R20.reuse, R52, R100 ;  /* 0x000000341474723c */ /* 0x048ff00000001864 */
[C---:B------:R-:W-:Y:S08]  /*2ae0*/  HMMA.16816.F32 R112, R20.reuse, R54, R96 ;  /* 0x000000361470723c */ /* 0x040ff00000001860 */
[C---:B------:R-:W-:Y:S01]  /*2af0*/  HMMA.16816.F32 R96, R20.reuse, R60, R8 ;  /* 0x0000003c1460723c */ /* 0x040fe20000001808 */
[----:B------:R-:W3:Y:S07]  /*2b00*/  LDSM.16.M88.4 R8, [R217+0x2000] ;  /* 0x00200000d908783b */ /* 0x000eee0000000200 */
[C---:B------:R-:W-:Y:S08]  /*2b10*/  HMMA.16816.F32 R108, R20.reuse, R48, R92 ;  /* 0x00000030146c723c */ /* 0x040ff0000000185c */
[C---:B------:R-:W-:Y:S08]  /*2b20*/  HMMA.16816.F32 R100, R20.reuse, R44, R80 ;  /* 0x0000002c1464723c */ /* 0x040ff00000001850 */
[C---:B------:R-:W-:Y:S08]  /*2b30*/  HMMA.16816.F32 R104, R20.reuse, R50, R88 ;  /* 0x000000321468723c */ /* 0x040ff00000001858 */
[C---:B------:R-:W-:Y:S01]  /*2b40*/  HMMA.16816.F32 R92, R20.reuse, R46, R76 ;  /* 0x0000002e145c723c */ /* 0x040fe2000000184c */
[----:B------:R-:W4:Y:S04]  /*2b50*/  LDSM.16.M88.4 R44, [R215+0x7400] ;  /* 0x00740000d72c783b */ /* 0x000f280000000200 */
[----:B------:R-:W5:Y:S03]  /*2b60*/  LDSM.16.M88.4 R76, [R215+0x7800] ;  /* 0x00780000d74c783b */ /* 0x000f660000000200 */
        /* <DEDUP_REMOVED lines=18> */
[----:B------:R-:W-:Y:S04]  /*2c90*/  LDSM.16.M88.4 R12, [R216+0x5000] ;  /* 0x00500000d80c783b */ /* 0x000fe80000000200 */
[----:B------:R-:W1:Y:S03]  /*2ca0*/  LDSM.16.M88.4 R28, [R213+0x8000] ;  /* 0x00800000d51c783b */ /* 0x000e660000000200 */
[-C--:B---3--:R-:W-:Y:S01]  /*2cb0*/  HMMA.16816.F32 R40, R8, R24.reuse, R16 ;  /* 0x000000180828723c */ /* 0x088fe20000001810 */
[----:B------:R-:W2:Y:S07]  /*2cc0*/  LDSM.16.M88.4 R16, [R216+0x4000] ;  /* 0x00400000d810783b */ /* 0x000eae0000000200 */
[C---:B------:R-:W-:Y:S08]  /*2cd0*/  HMMA.16816.F32 R36, R4.reuse, R24, R72 ;  /* 0x000000180424723c */ /* 0x040ff00000001848 */
[C---:B----4-:R-:W-:Y:S08]  /*2ce0*/  HMMA.16816.F32 R72, R4.reuse, R46, R60 ;  /* 0x0000002e0448723c */ /* 0x050ff0000000183c */
[C---:B------:R-:W-:Y:S08]  /*2cf0*/  HMMA.16816.F32 R68, R4.reuse, R26, R68 ;  /* 0x0000001a0444723c */ /* 0x040ff00000001844 */
[C---:B-----5:R-:W-:Y:S08]  /*2d00*/  HMMA.16816.F32 R120, R4.reuse, R76, R56 ;  /* 0x0000004c0478723c */ /* 0x060ff00000001838 */
[C---:B------:R-:W-:Y:S08]  /*2d10*/  HMMA.16816.F32 R124, R4.reuse, R84, R48 ;  /* 0x00000054047c723c */ /* 0x040ff00000001830 */
[----:B------:R-:W-:Y:S08]  /*2d20*/  HMMA.16816.F32 R116, R4, R78, R52 ;  /* 0x0000004e0474723c */ /* 0x000ff00000001834 */
[----:B------:R-:W-:Y:S01]  /*2d30*/  HMMA.16816.F32 R60, R8, R26, R88 ;  /* 0x0000001a083c723c */ /* 0x000fe20000001858 */
[----:B------:R-:W3:Y:S07]  /*2d40*/  LDSM.16.M88.4 R24, [R213+0x8400] ;  /* 0x00840000d518783b */ /* 0x000eee0000000200 */
[C---:B------:R-:W-:Y:S08]  /*2d50*/  HMMA.16816.F32 R112, R4.reuse, R44, R64 ;  /* 0x0000002c0470723c */ /* 0x040ff00000001840 */
[----:B------:R-:W-:Y:S01]  /*2d60*/  HMMA.16816.F32 R128, R4, R86, R20 ;  /* 0x000000560480723c */ /* 0x000fe20000001814 */
[----:B------:R-:W4:Y:S04]  /*2d70*/  LDSM.16.M88.4 R4, [R213+0x8800] ;  /* 0x00880000d504783b */ /* 0x000f280000000200 */
[----:B------:R-:W5:Y:S03]  /*2d80*/  LDSM.16.M88.4 R20, [R217+0x5000] ;  /* 0x00500000d914783b */ /* 0x000f660000000200 */
[C---:B------:R-:W-:Y:S08]  /*2d90*/  HMMA.16816.F32 R56, R8.reuse, R44, R108 ;  /* 0x0000002c0838723c */ /* 0x040ff0000000186c */
[C---:B------:R-:W-:Y:S08]  /*2da0*/  HMMA.16816.F32 R52, R8.reuse, R46, R104 ;  /* 0x0000002e0834723c */ /* 0x040ff00000001868 */
[C---:B------:R-:W-:Y:S08]  /*2db0*/  HMMA.16816.F32 R48, R8.reuse, R76, R100 ;  /* 0x0000004c0830723c */ /* 0x040ff00000001864 */
[C---:B------:R-:W-:Y:S07]  /*2dc0*/  HMMA.16816.F32 R44, R8.reuse, R78, R92 ;  /* 0x0000004e082c723c */ /* 0x040fee000000185c */
[----:B------:R-:W-:Y:S01]  /*2dd0*/  IMAD R94, R147, 0x20, R146 ;  /* 0x00000020935e7824 */ /* 0x000fe200078e0292 */
[C---:B------:R-:W-:Y:S08]  /*2de0*/  HMMA.16816.F32 R96, R8.reuse, R84, R96 ;  /* 0x000000540860723c */ /* 0x040ff00000001860 */
[----:B------:R-:W-:Y:S01]  /*2df0*/  HMMA.16816.F32 R100, R8, R86, R80 ;  /* 0x000000560864723c */ /* 0x000fe20000001850 */
[----:B------:R-:W4:Y:S07]  /*2e00*/  LDSM.16.M88.4 R8, [R217+0x4000] ;  /* 0x00400000d908783b */ /* 0x000f2e0000000200 */
[-C--:B-1----:R-:W-:Y:S08]  /*2e10*/  HMMA.16816.F32 R36, R12, R28.reuse, R36 ;  /* 0x0000001c0c24723c */ /* 0x082ff00000001824 */
[----:B--2---:R-:W-:Y:S07]  /*2e20*/  HMMA.16816.F32 R40, R16, R28, R40 ;  /* 0x0000001c1028723c */ /* 0x004fee0000001828 */
[----:B------:R-:W-:Y:S01]  /*2e30*/  IADD3 R28, R0, UR7, RZ ;  /* 0x00000007001c7c10 */ /* 0x000fe2000fffe0ff */
[----:B------:R-:W-:Y:S03]  /*2e40*/  HMMA.16816.F32 R64, R12, R30, R68 ;  /* 0x0000001e0c40723c */ /* 0x000fe60000001844 */
[----:B------:R-:W-:-:S05]  /*2e50*/  IMNMX R225, R28, UR9, PT ;  /* 0x000000091ce17c17 */ /* 0x000fca000b800200 */
[----:B------:R-:W-:Y:S08]  /*2e60*/  HMMA.16816.F32 R60, R16, R30, R60 ;  /* 0x0000001e103c723c */ /* 0x000ff0000000183c */
[----:B---3--:R-:W-:Y:S08]  /*2e70*/  HMMA.16816.F32 R76, R12, R26, R72 ;  /* 0x0000001a0c4c723c */ /* 0x008ff00000001848 */
[-C--:B------:R-:W-:Y:S08]  /*2e80*/  HMMA.16816.F32 R56, R16, R24.reuse, R56 ;  /* 0x000000181038723c */ /* 0x080ff00000001838 */
[----:B------:R-:W-:Y:S08]  /*2e90*/  HMMA.16816.F32 R68, R12, R24, R112 ;  /* 0x000000180c44723c */ /* 0x000ff00000001870 */
[C---:B------:R-:W-:Y:S01]  /*2ea0*/  HMMA.16816.F32 R72, R16.reuse, R26, R52 ;  /* 0x0000001a1048723c */ /* 0x040fe20000001834 */
[----:B------:R-:W1:Y:S07]  /*2eb0*/  LDSM.16.M88.4 R24, [R215+0x8400] ;  /* 0x00840000d718783b */ /* 0x000e6e0000000200 */
[----:B----4-:R-:W-:Y:S08]  /*2ec0*/  HMMA.16816.F32 R88, R16, R6, R44 ;  /* 0x000000061058723c */ /* 0x010ff0000000182c */
[-C--:B-----5:R-:W-:Y:S08]  /*2ed0*/  HMMA.16816.F32 R44, R20, R32.reuse, R36 ;  /* 0x00000020142c723c */ /* 0x0a0ff00000001824 */
[----:B------:R-:W-:Y:S08]  /*2ee0*/  HMMA.16816.F32 R40, R8, R32, R40 ;  /* 0x000000200828723c */ /* 0x000ff00000001828 */
[-C--:B------:R-:W-:Y:S08]  /*2ef0*/  HMMA.16816.F32 R80, R16, R4.reuse, R48 ;  /* 0x000000041050723c */ /* 0x080ff00000001830 */
[C---:B------:R-:W-:Y:S07]  /*2f00*/  HMMA.16816.F32 R84, R12.reuse, R4, R120 ;  /* 0x000000040c54723c */ /* 0x040fee0000001878 */
[----:B------:R-:W-:Y:S01]  /*2f10*/  IADD3 R5, R0, 0x40, RZ ;  /* 0x0000004000057810 */ /* 0x000fe20007ffe0ff */
[----:B------:R-:W-:Y:S01]  /*2f20*/  HMMA.16816.F32 R116, R12, R6, R116 ;  /* 0x000000060c74723c */ /* 0x000fe20000001874 */
[----:B------:R-:W-:-:S02]  /*2f30*/  IMAD.U32 R4, RZ, RZ, UR25 ;  /* 0x00000019ff047e24 */ /* 0x000fc4000f8e00ff */
[C---:B------:R-:W-:Y:S02]  /*2f40*/  IADD3 R28, R5.reuse, UR11, RZ ;  /* 0x0000000b051c7c10 */ /* 0x040fe4000fffe0ff */
[----:B------:R-:W-:Y:S01]  /*2f50*/  IMAD R4, R4, 0x40, R158 ;  /* 0x0000004004047824 */ /* 0x000fe200078e029e */
[----:B------:R-:W-:Y:S02]  /*2f60*/  IADD3 R5, R5, UR7, RZ ;  /* 0x0000000705057c10 */ /* 0x000fe4000fffe0ff */
[C---:B------:R-:W-:Y:S01]  /*2f70*/  IADD3 R7, R0.reuse, UR11, RZ ;  /* 0x0000000b00077c10 */ /* 0x040fe2000fffe0ff */
[----:B------:R-:W-:Y:S01]  /*2f80*/  HMMA.16816.F32 R36, R20, R34, R64 ;  /* 0x000000221424723c */ /* 0x000fe20000001840 */
[C---:B------:R-:W-:Y:S02]  /*2f90*/  IADD3 R6, R0.reuse, 0x8, RZ ;  /* 0x0000000800067810 */ /* 0x040fe40007ffe0ff */
[----:B------:R-:W-:Y:S02]  /*2fa0*/  IADD3 R0, R0, 0x48, RZ ;  /* 0x0000004800007810 */ /* 0x000fe40007ffe0ff */
[----:B------:R-:W-:-:S02]  /*2fb0*/  IMNMX R221, RZ, R7, !PT ;  /* 0x00000007ffdd7217 */ /* 0x000fc40007800200 */
[----:B------:R-:W-:Y:S01]  /*2fc0*/  IADD3 R7, R6, UR11, RZ ;  /* 0x0000000b06077c10 */ /* 0x000fe2000fffe0ff */
[C---:B------:R-:W-:Y:S01]  /*2fd0*/  HMMA.16816.F32 R32, R8.reuse, R34, R60 ;  /* 0x000000220820723c */ /* 0x040fe2000000183c */
[----:B------:R-:W-:Y:S02]  /*2fe0*/  IADD3 R29, R0, UR11, RZ ;  /* 0x0000000b001d7c10 */ /* 0x000fe4000fffe0ff */
[----:B------:R-:W-:Y:S02]  /*2ff0*/  IADD3 R6, R6, UR7, RZ ;  /* 0x0000000706067c10 */ /* 0x000fe4000fffe0ff */
[----:B------:R-:W-:Y:S02]  /*3000*/  IADD3 R0, R0, UR7, RZ ;  /* 0x0000000700007c10 */ /* 0x000fe4000fffe0ff */
[----:B------:R-:W-:Y:S01]  /*3010*/  IADD3 R3, R4, 0x1, RZ ;  /* 0x0000000104037810 */ /* 0x000fe20007ffe0ff */
[----:B-1----:R-:W-:Y:S01]  /*3020*/  HMMA.16816.F32 R52, R8, R24, R56 ;  /* 0x000000180834723c */ /* 0x002fe20000001838 */
[----:B------:R-:W-:-:S02]  /*3030*/  IMNMX R224, R6, UR9, PT ;  /* 0x0000000906e07c17 */ /* 0x000fc4000b800200 */
[----:B------:R-:W-:Y:S02]  /*3040*/  IMNMX R223, R5, UR9, PT ;  /* 0x0000000905df7c17 */ /* 0x000fe4000b800200 */
[----:B------:R-:W-:Y:S02]  /*3050*/  IMNMX R222, R0, UR9, PT ;  /* 0x0000000900de7c17 */ /* 0x000fe4000b800200 */
[----:B------:R-:W-:Y:S01]  /*3060*/  IMNMX R220, RZ, R7, !PT ;  /* 0x00000007ffdc7217 */ /* 0x000fe20007800200 */
[----:B------:R-:W-:Y:S01]  /*3070*/  HMMA.16816.F32 R48, R20, R24, R68 ;  /* 0x000000181430723c */ /* 0x000fe20000001844 */
[----:B------:R-:W-:Y:S02]  /*3080*/  IMNMX R219, RZ, R28, !PT ;  /* 0x0000001cffdb7217 */ /* 0x000fe40007800200 */
[----:B------:R-:W-:Y:S02]  /*3090*/  IMNMX R218, RZ, R29, !PT ;  /* 0x0000001dffda7217 */ /* 0x000fe40007800200 */
[C---:B------:R-:W-:Y:S01]  /*30a0*/  ISETP.GE.AND P5, PT, R3.reuse, R225, PT ;  /* 0x000000e10300720c */ /* 0x040fe20003fa6270 */
[----:B------:R-:W1:Y:S01]  /*30b0*/  LDSM.16.M88.4 R28, [R215+0x8800] ;  /* 0x00880000d71c783b */ /* 0x000e620000000200 */
[----:B------:R-:W-:-:S02]  /*30c0*/  ISETP.GE.AND P4, PT, R3, R224, PT ;  /* 0x000000e00300720c */ /* 0x000fc40003f86270 */
[CC--:B------:R-:W-:Y:S02]  /*30d0*/  ISETP.GE.AND P3, PT, R3.reuse, R223.reuse, PT ;  /* 0x000000df0300720c */ /* 0x0c0fe40003f66270 */
[C---:B------:R-:W-:Y:S02]  /*30e0*/  ISETP.GE.AND P0, PT, R3.reuse, R222, PT ;  /* 0x000000de0300720c */ /* 0x040fe40003f06270 */
[C---:B------:R-:W-:Y:S02]  /*30f0*/  ISETP.GE.AND P2, PT, R4.reuse, R224, PT ;  /* 0x000000e00400720c */ /* 0x040fe40003f46270 */
[----:B------:R-:W-:Y:S02]  /*3100*/  ISETP.GE.AND P1, PT, R4, R223, PT ;  /* 0x000000df0400720c */ /* 0x000fe40003f26270 */
[C---:B------:R-:W-:Y:S02]  /*3110*/  ISETP.LT.OR P5, PT, R3.reuse, R221, P5 ;  /* 0x000000dd0300720c */ /* 0x040fe40002fa1670 */
[----:B------:R-:W-:-:S02]  /*3120*/  ISETP.LT.OR P4, PT, R3, R220, P4 ;  /* 0x000000dc0300720c */ /* 0x000fc40002781670 */
[CC--:B------:R-:W-:Y:S02]  /*3130*/  ISETP.LT.OR P3, PT, R3.reuse, R219.reuse, P3 ;  /* 0x000000db0300720c */ /* 0x0c0fe40001f61670 */
[----:B------:R-:W-:Y:S02]  /*3140*/  ISETP.LT.OR P0, PT, R3, R218, P0 ;  /* 0x000000da0300720c */ /* 0x000fe40000701670 */
[C---:B------:R-:W-:Y:S02]  /*3150*/  ISETP.LT.OR P2, PT, R4.reuse, R220, P2 ;  /* 0x000000dc0400720c */ /* 0x040fe40001741670 */
[C---:B------:R-:W-:Y:S02]  /*3160*/  ISETP.LT.OR P1, PT, R4.reuse, R219, P1 ;  /* 0x000000db0400720c */ /* 0x040fe40000f21670 */
[C---:B------:R-:W-:Y:S02]  /*3170*/  IADD3 R0, R4.reuse, 0x8, RZ ;  /* 0x0000000804007810 */ /* 0x040fe40007ffe0ff */
[----:B------:R-:W-:-:S02]  /*3180*/  IADD3 R3, R4, 0x9, RZ ;  /* 0x0000000904037810 */ /* 0x000fc40007ffe0ff */
[----:B------:R-:W-:Y:S02]  /*3190*/  FSEL R141, R42, -INF , !P2 ;  /* 0xff8000002a8d7808 */ /* 0x000fe40005000000 */
[----:B------:R-:W-:Y:S02]  /*31a0*/  FSEL R67, R44, -INF , !P1 ;  /* 0xff8000002c437808 */ /* 0x000fe40004800000 */
[----:B------:R-:W-:Y:S02]  /*31b0*/  FSEL R132, R41, -INF , !P5 ;  /* 0xff80000029847808 */ /* 0x000fe40006800000 */
[----:B------:R-:W-:Y:S02]  /*31c0*/  FSEL R140, R43, -INF , !P4 ;  /* 0xff8000002b8c7808 */ /* 0x000fe40006000000 */
[C---:B------:R-:W-:Y:S02]  /*31d0*/  ISETP.GE.AND P2, PT, R0.reuse, R225, PT ;  /* 0x000000e10000720c */ /* 0x040fe40003f46270 */
[----:B------:R-:W-:-:S02]  /*31e0*/  ISETP.GE.AND P1, PT, R0, R224, PT ;  /* 0x000000e00000720c */ /* 0x000fc40003f26270 */
[CC--:B------:R-:W-:Y:S01]  /*31f0*/  ISETP.GE.AND P5, PT, R3.reuse, R225.reuse, PT ;  /* 0x000000e10300720c */ /* 0x0c0fe20003fa6270 */
[-C--:B-1----:R-:W-:Y:S01]  /*3200*/  HMMA.16816.F32 R60, R8, R28.reuse, R80 ;  /* 0x0000001c083c723c */ /* 0x082fe20000001850 */
[C---:B------:R-:W-:Y:S02]  /*3210*/  ISETP.GE.AND P4, PT, R3.reuse, R224, PT ;  /* 0x000000e00300720c */ /* 0x040fe40003f86270 */
[----:B------:R-:W-:Y:S02]  /*3220*/  ISETP.GE.AND P6, PT, R4, R225, PT ;  /* 0x000000e10400720c */ /* 0x000fe40003fc6270 */
[CC--:B------:R-:W-:Y:S02]  /*3230*/  ISETP.LT.OR P2, PT, R0.reuse, R221.reuse, P2 ;  /* 0x000000dd0000720c */ /* 0x0c0fe40001741670 */
[----:B------:R-:W-:Y:S01]  /*3240*/  ISETP.LT.OR P1, PT, R0, R220, P1 ;  /* 0x000000dc0000720c */ /* 0x000fe20000f21670 */
        /* <DEDUP_REMOVED lines=8> */
[----:B------:R-:W1:Y:S01]  /*32d0*/  LDSM.16.M88.4 R32, [R213+0x8c00] ;  /* 0x008c0000d520783b */ /* 0x000e620000000200 */
[----:B------:R-:W-:Y:S02]  /*32e0*/  FSEL R134, R40, -INF , !P6 ;  /* 0xff80000028867808 */ /* 0x000fe40007000000 */
[C---:B------:R-:W-:Y:S01]  /*32f0*/  ISETP.GE.AND P6, PT, R4.reuse, R222, PT ;  /* 0x000000de0400720c */ /* 0x040fe20003fc6270 */
[----:B------:R-:W-:Y:S01]  /*3300*/  HMMA.16816.F32 R40, R8, R26, R72 ;  /* 0x0000001a0828723c */ /* 0x000fe20000001848 */
[----:B------:R-:W-:Y:S02]  /*3310*/  FSEL R66, R45, -INF , !P3 ;  /* 0xff8000002d427808 */ /* 0x000fe40005800000 */
[----:B------:R-:W-:Y:S02]  /*3320*/  ISETP.LT.OR P6, PT, R4, R218, P6 ;  /* 0x000000da0400720c */ /* 0x000fe400037c1670 */
[----:B------:R-:W-:Y:S02]  /*3330*/  ISETP.GE.AND P3, PT, R0, R222, PT ;  /* 0x000000de0000720c */ /* 0x000fe40003f66270 */
[----:B------:R-:W-:-:S02]  /*3340*/  FSEL R92, R46, -INF , !P6 ;  /* 0xff8000002e5c7808 */ /* 0x000fc40007000000 */
[C---:B------:R-:W-:Y:S02]  /*3350*/  ISETP.GE.AND P6, PT, R0.reuse, R223, PT ;  /* 0x000000df0000720c */ /* 0x040fe40003fc6270 */
[C---:B------:R-:W-:Y:S02]  /*3360*/  ISETP.LT.OR P3, PT, R0.reuse, R218, P3 ;  /* 0x000000da0000720c */ /* 0x040fe40001f61670 */
[----:B------:R-:W-:Y:S02]  /*3370*/  ISETP.LT.OR P6, PT, R0, R219, P6 ;  /* 0x000000db0000720c */ /* 0x000fe400037c1670 */
[----:B------:R-:W-:Y:S02]  /*3380*/  FSEL R93, R47, -INF , !P0 ;  /* 0xff8000002f5d7808 */ /* 0x000fe40004000000 */
[----:B------:R-:W-:Y:S01]  /*3390*/  IADD3 R0, R4, 0x10, RZ ;  /* 0x0000001004007810 */ /* 0x000fe20007ffe0ff */
[----:B------:R-:W-:Y:S01]  /*33a0*/  HMMA.16816.F32 R44, R20, R26, R76 ;  /* 0x0000001a142c723c */ /* 0x000fe2000000184c */
[C---:B------:R-:W-:Y:S01]  /*33b0*/  ISETP.GE.AND P0, PT, R3.reuse, R223, PT ;  /* 0x000000df0300720c */ /* 0x040fe20003f06270 */
[----:B------:R-:W2:Y:S01]  /*33c0*/  LDSM.16.M88.4 R24, [R215+0x8c00] ;  /* 0x008c0000d718783b */ /* 0x000ea20000000200 */
[----:B------:R-:W-:Y:S01]  /*33d0*/  ISETP.GE.AND P2, PT, R3, R222, PT ;  /* 0x000000de0300720c */ /* 0x000fe20003f46270 */
[----:B------:R-:W-:-:S04]  /*33e0*/  DEPBAR.LE SB0, 0x0 ;  /* 0x000080000000791a */ /* 0x000fc80000000000 */
[----:B------:R-:W-:Y:S01]  /*33f0*/  BAR.SYNC.DEFER_BLOCKING 0x0 ;  /* 0x0000000000007b1d */ /* 0x000fe20000010000 */
[C---:B------:R-:W-:Y:S02]  /*3400*/  ISETP.LT.OR P0, PT, R3.reuse, R219, P0 ;  /* 0x000000db0300720c */ /* 0x040fe40000701670 */
[----:B------:R-:W-:Y:S02]  /*3410*/  ISETP.GE.AND P1, PT, R0, R225, PT ;  /* 0x000000e10000720c */ /* 0x000fe40003f26270 */
[----:B------:R-:W-:Y:S02]  /*3420*/  ISETP.LT.OR P2, PT, R3, R218, P2 ;  /* 0x000000da0300720c */ /* 0x000fe40001741670 */
[----:B------:R-:W-:Y:S02]  /*3430*/  FSEL R65, R36, -INF , !P6 ;  /* 0xff80000024417808 */ /* 0x000fe40007000000 */
[----:B------:R-:W-:Y:S02]  /*3440*/  FSEL R71, R38, -INF , !P3 ;  /* 0xff80000026477808 */ /* 0x000fe40005800000 */
[----:B------:R-:W-:-:S02]  /*3450*/  FSEL R64, R37, -INF , !P0 ;  /* 0xff80000025407808 */ /* 0x000fc40004000000 */
[C---:B------:R-:W-:Y:S02]  /*3460*/  ISETP.LT.OR P1, PT, R0.reuse, R221, P1 ;  /* 0x000000dd0000720c */ /* 0x040fe40000f21670 */
[C---:B------:R-:W-:Y:S02]  /*3470*/  ISETP.GE.AND P6, PT, R0.reuse, R224, PT ;  /* 0x000000e00000720c */ /* 0x040fe40003fc6270 */
[C---:B------:R-:W-:Y:S02]  /*3480*/  ISETP.GE.AND P3, PT, R0.reuse, R223, PT ;  /* 0x000000df0000720c */ /* 0x040fe40003f66270 */
[----:B------:R-:W-:Y:S02]  /*3490*/  ISETP.GE.AND P0, PT, R0, R222, PT ;  /* 0x000000de0000720c */ /* 0x000fe40003f06270 */
[----:B------:R-:W-:Y:S02]  /*34a0*/  IADD3 R3, R4, 0x11, RZ ;  /* 0x0000001104037810 */ /* 0x000fe40007ffe0ff */
[----:B------:R-:W-:-:S02]  /*34b0*/  FSEL R148, R52, -INF , !P1 ;  /* 0xff80000034947808 */ /* 0x000fc40004800000 */
[C---:B------:R-:W-:Y:S02]  /*34c0*/  ISETP.LT.OR P6, PT, R0.reuse, R220, P6 ;  /* 0x000000dc0000720c */ /* 0x040fe400037c1670 */
[C---:B------:R-:W-:Y:S02]  /*34d0*/  ISETP.LT.OR P3, PT, R0.reuse, R219, P3 ;  /* 0x000000db0000720c */ /* 0x040fe40001f61670 */
[----:B------:R-:W-:Y:S02]  /*34e0*/  ISETP.LT.OR P0, PT, R0, R218, P0 ;  /* 0x000000da0000720c */ /* 0x000fe40000701670 */
[C---:B------:R-:W-:Y:S02]  /*34f0*/  ISETP.GE.AND P4, PT, R3.reuse, R223, PT ;  /* 0x000000df0300720c */ /* 0x040fe40003f86270 */
[----:B------:R-:W-:Y:S02]  /*3500*/  ISETP.GE.AND P1, PT, R3, R222, PT ;  /* 0x000000de0300720c */ /* 0x000fe40003f26270 */
[----:B------:R-:W-:-:S02]  /*3510*/  IADD3 R0, R4, 0x18, RZ ;  /* 0x0000001804007810 */ /* 0x000fc40007ffe0ff */
[----:B------:R-:W-:Y:S02]  /*3520*/  FSEL R70, R39, -INF , !P2 ;  /* 0xff80000027467808 */ /* 0x000fe40005000000 */
[C---:B------:R-:W-:Y:S01]  /*3530*/  ISETP.GE.AND P2, PT, R3.reuse, R225, PT ;  /* 0x000000e10300720c */ /* 0x040fe20003f46270 */
[C---:B-1----:R-:W-:Y:S01]  /*3540*/  HMMA.16816.F32 R36, R12.reuse, R32, R124 ;  /* 0x000000200c24723c */ /* 0x042fe2000000187c */
[C---:B------:R-:W-:Y:S02]  /*3550*/  ISETP.LT.OR P4, PT, R3.reuse, R219, P4 ;  /* 0x000000db0300720c */ /* 0x040fe40002781670 */
[C---:B------:R-:W-:Y:S02]  /*3560*/  ISETP.LT.OR P1, PT, R3.reuse, R218, P1 ;  /* 0x000000da0300720c */ /* 0x040fe40000f21670 */
[----:B------:R-:W-:Y:S02]  /*3570*/  FSEL R151, R54, -INF , !P6 ;  /* 0xff80000036977808 */ /* 0x000fe40007000000 */
[----:B------:R-:W-:Y:S01]  /*3580*/  FSEL R104, R48, -INF , !P3 ;  /* 0xff80000030687808 */ /* 0x000fe20005800000 */
[----:B------:R-:W-:Y:S01]  /*3590*/  HMMA.16816.F32 R12, R12, R34, R128 ;  /* 0x000000220c0c723c */ /* 0x000fe20000001880 */
[----:B------:R-:W-:-:S02]  /*35a0*/  ISETP.GE.AND P5, PT, R3, R224, PT ;  /* 0x000000e00300720c */ /* 0x000fc40003fa6270 */
[C---:B------:R-:W-:Y:S02]  /*35b0*/  ISETP.GE.AND P6, PT, R0.reuse, R225, PT ;  /* 0x000000e10000720c */ /* 0x040fe40003fc6270 */
[----:B------:R-:W-:Y:S02]  /*35c0*/  ISETP.GE.AND P3, PT, R0, R224, PT ;  /* 0x000000e00000720c */ /* 0x000fe40003f66270 */
[----:B------:R-:W-:Y:S02]  /*35d0*/  ISETP.LT.OR P2, PT, R3, R221, P2 ;  /* 0x000000dd0300720c */ /* 0x000fe40001741670 */
[----:B------:R-:W-:Y:S02]  /*35e0*/  FSEL R111, R50, -INF , !P0 ;  /* 0xff800000326f7808 */ /* 0x000fe40004000000 */
[----:B------:R-:W-:Y:S02]  /*35f0*/  FSEL R54, R49, -INF , !P4 ;  /* 0xff80000031367808 */ /* 0x000fe40006000000 */
[----:B------:R-:W-:-:S02]  /*3600*/  FSEL R110, R51, -INF , !P1 ;  /* 0xff800000336e7808 */ /* 0x000fc40004800000 */
[-C--:B------:R-:W-:Y:S01]  /*3610*/  ISETP.LT.OR P5, PT, R3, R220.reuse, P5 ;  /* 0x000000dc0300720c */ /* 0x080fe20002fa1670 */
[C---:B------:R-:W-:Y:S01]  /*3620*/  HMMA.16816.F32 R48, R16.reuse, R32, R96 ;  /* 0x000000201030723c */ /* 0x040fe20000001860 */
[C---:B------:R-:W-:Y:S02]  /*3630*/  ISETP.LT.OR P6, PT, R0.reuse, R221, P6 ;  /* 0x000000dd0000720c */ /* 0x040fe400037c1670 */
[----:B------:R-:W-:Y:S02]  /*3640*/  ISETP.LT.OR P3, PT, R0, R220, P3 ;  /* 0x000000dc0000720c */ /* 0x000fe40001f61670 */
[----:B------:R-:W-:Y:S02]  /*3650*/  IADD3 R3, R4, 0x19, RZ ;  /* 0x0000001904037810 */ /* 0x000fe40007ffe0ff */
[----:B------:R-:W-:Y:S01]  /*3660*/  FSEL R147, R53, -INF , !P2 ;  /* 0xff80000035937808 */ /* 0x000fe20005000000 */
[----:B------:R-:W-:Y:S01]  /*3670*/  HMMA.16816.F32 R16, R16, R34, R100 ;  /* 0x000000221010723c */ /* 0x000fe20000001864 */
[----:B------:R-:W-:-:S02]  /*3680*/  ISETP.GE.AND P0, PT, R0, R223, PT ;  /* 0x000000df0000720c */ /* 0x000fc40003f06270 */
[-C--:B------:R-:W-:Y:S02]  /*3690*/  ISETP.GE.AND P2, PT, R0, R222.reuse, PT ;  /* 0x000000de0000720c */ /* 0x080fe40003f46270 */
[----:B------:R-:W-:Y:S02]  /*36a0*/  FSEL R144, R40, -INF , !P6 ;  /* 0xff80000028907808 */ /* 0x000fe40007000000 */
[----:B------:R-:W-:Y:S01]  /*36b0*/  FSEL R146, R42, -INF , !P3 ;  /* 0xff8000002a927808 */ /* 0x000fe20005800000 */
[----:B--2---:R-:W-:Y:S01]  /*36c0*/  HMMA.16816.F32 R36, R20, R24, R36 ;  /* 0x000000181424723c */ /* 0x004fe20000001824 */
[C---:B------:R-:W-:Y:S02]  /*36d0*/  ISETP.GE.AND P6, PT, R3.reuse, R223, PT ;  /* 0x000000df0300720c */ /* 0x040fe40003fc6270 */
[----:B------:R-:W-:Y:S02]  /*36e0*/  ISETP.GE.AND P3, PT, R3, R222, PT ;  /* 0x000000de0300720c */ /* 0x000fe40003f66270 */
[----:B------:R-:W-:-:S02]  /*36f0*/  ISETP.LT.OR P0, PT, R0, R219, P0 ;  /* 0x000000db0000720c */ /* 0x000fc40000701670 */
[-C--:B------:R-:W-:Y:S02]  /*3700*/  ISETP.LT.OR P2, PT, R0, R218.reuse, P2 ;  /* 0x000000da0000720c */ /* 0x080fe40001741670 */
[----:B------:R-:W-:Y:S02]  /*3710*/  IADD3 R0, R4, 0x20, RZ ;  /* 0x0000002004007810 */ /* 0x000fe40007ffe0ff */
[C---:B------:R-:W-:Y:S02]  /*3720*/  ISETP.LT.OR P6, PT, R3.reuse, R219, P6 ;  /* 0x000000db0300720c */ /* 0x040fe400037c1670 */
[----:B------:R-:W-:Y:S02]  /*3730*/  ISETP.LT.OR P3, PT, R3, R218, P3 ;  /* 0x000000da0300720c */ /* 0x000fe40001f61670 */
[----:B------:R-:W-:Y:S02]  /*3740*/  FSEL R150, R55, -INF , !P5 ;  /* 0xff80000037967808 */ /* 0x000fe40006800000 */
[----:B------:R-:W-:-:S02]  /*3750*/  ISETP.GE.AND P5, PT, R3, R225, PT ;  /* 0x000000e10300720c */ /* 0x000fc40003fa6270 */
[----:B------:R-:W-:Y:S02]  /*3760*/  ISETP.GE.AND P1, PT, R0, R225, PT ;  /* 0x000000e10000720c */ /* 0x000fe40003f26270 */
[----:B------:R-:W-:Y:S02]  /*3770*/  ISETP.GE.AND P4, PT, R3, R224, PT ;  /* 0x000000e00300720c */ /* 0x000fe40003f86270 */
[----:B------:R-:W-:Y:S02]  /*3780*/  FSEL R55, R44, -INF , !P0 ;  /* 0xff8000002c377808 */ /* 0x000fe40004000000 */
[----:B------:R-:W-:Y:S02]  /*3790*/  FSEL R108, R46, -INF , !P2 ;  /* 0xff8000002e6c7808 */ /* 0x000fe40005000000 */
[----:B------:R-:W-:Y:S02]  /*37a0*/  FSEL R105, R45, -INF , !P6 ;  /* 0xff8000002d697808 */ /* 0x000fe40007000000 */
[----:B------:R-:W-:-:S02]  /*37b0*/  FSEL R109, R47, -INF , !P3 ;  /* 0xff8000002f6d7808 */ /* 0x000fc40005800000 */
[-C--:B------:R-:W-:Y:S01]  /*37c0*/  HMMA.16816.F32 R44, R8, R30.reuse, R88 ;  /* 0x0000001e082c723c */ /* 0x080fe20000001858 */
[CC--:B------:R-:W-:Y:S02]  /*37d0*/  ISETP.LT.OR P5, PT, R3.reuse, R221.reuse, P5 ;  /* 0x000000dd0300720c */ /* 0x0c0fe40002fa1670 */
[----:B------:R-:W-:Y:S02]  /*37e0*/  ISETP.LT.OR P4, PT, R3, R220, P4 ;  /* 0x000000dc0300720c */ /* 0x000fe40002781670 */
[----:B------:R-:W-:Y:S02]  /*37f0*/  ISETP.LT.OR P1, PT, R0, R221, P1 ;  /* 0x000000dd0000720c */ /* 0x000fe40000f21670 */
[----:B------:R-:W-:Y:S01]  /*3800*/  IADD3 R3, R4, 0x21, RZ ;  /* 0x0000002104037810 */ /* 0x000fe20007ffe0ff */
[----:B------:R-:W-:Y:S01]  /*3810*/  HMMA.16816.F32 R28, R20, R30, R116 ;  /* 0x0000001e141c723c */ /* 0x000fe20000001874 */
[----:B------:R-:W-:Y:S02]  /*3820*/  FSEL R142, R41, -INF , !P5 ;  /* 0xff800000298e7808 */ /* 0x000fe40006800000 */
[----:B------:R-:W-:-:S02]  /*3830*/  FSEL R143, R43, -INF , !P4 ;  /* 0xff8000002b8f7808 */ /* 0x000fc40006000000 */
[----:B------:R-:W-:Y:S02]  /*3840*/  FSEL R234, R60, -INF , !P1 ;  /* 0xff8000003cea7808 */ /* 0x000fe40004800000 */
[C---:B------:R-:W-:Y:S01]  /*3850*/  ISETP.GE.AND P0, PT, R0.reuse, R224, PT ;  /* 0x000000e00000720c */ /* 0x040fe20003f06270 */
[----:B------:R-:W-:Y:S01]  /*3860*/  HMMA.16816.F32 R40, R8, R24, R48 ;  /* 0x000000180828723c */ /* 0x000fe20000001830 */
[C---:B------:R-:W-:Y:S02]  /*3870*/  ISETP.GE.AND P2, PT, R0.reuse, R223, PT ;  /* 0x000000df0000720c */ /* 0x040fe40003f46270 */
[----:B------:R-:W-:Y:S02]  /*3880*/  ISETP.GE.AND P6, PT, R0, R222, PT ;  /* 0x000000de0000720c */ /* 0x000fe40003fc6270 */
[C---:B------:R-:W-:Y:S02]  /*3890*/  ISETP.GE.AND P4, PT, R3.reuse, R225, PT ;  /* 0x000000e10300720c */ /* 0x040fe40003f86270 */
[C---:B------:R-:W-:Y:S01]  /*38a0*/  ISETP.GE.AND P5, PT, R3.reuse, R224, PT ;  /* 0x000000e00300720c */ /* 0x040fe20003fa6270 */
[----:B------:R-:W-:Y:S01]  /*38b0*/  HMMA.16816.F32 R20, R20, R26, R12 ;  /* 0x0000001a1414723c */ /* 0x000fe2000000180c */
[----:B------:R-:W-:-:S02]  /*38c0*/  ISETP.GE.AND P3, PT, R3, R223, PT ;  /* 0x000000df0300720c */ /* 0x000fc40003f66270 */
[C---:B------:R-:W-:Y:S02]  /*38d0*/  ISETP.GE.AND P1, PT, R3.reuse, R222, PT ;  /* 0x000000de0300720c */ /* 0x040fe40003f26270 */
[C---:B------:R-:W-:Y:S02]  /*38e0*/  ISETP.LT.OR P0, PT, R0.reuse, R220, P0 ;  /* 0x000000dc0000720c */ /* 0x040fe40000701670 */
[C---:B------:R-:W-:Y:S01]  /*38f0*/  ISETP.LT.OR P2, PT, R0.reuse, R219, P2 ;  /* 0x000000db0000720c */ /* 0x040fe20001741670 */
[----:B------:R-:W-:Y:S01]  /*3900*/  HMMA.16816.F32 R8, R8, R26, R16 ;  /* 0x0000001a0808723c */ /* 0x000fe20000001810 */
[----:B------:R-:W-:Y:S02]  /*3910*/  ISETP.LT.OR P6, PT, R0, R218, P6 ;  /* 0x000000da0000720c */ /* 0x000fe400037c1670 */
[C---:B------:R-:W-:Y:S02]  /*3920*/  ISETP.LT.OR P4, PT, R3.reuse, R221, P4 ;  /* 0x000000dd0300720c */ /* 0x040fe40002781670 */
[----:B------:R-:W-:-:S02]  /*3930*/  ISETP.LT.OR P5, PT, R3, R220, P5 ;  /* 0x000000dc0300720c */ /* 0x000fc40002fa1670 */
[C---:B------:R-:W-:Y:S02]  /*3940*/  ISETP.LT.OR P3, PT, R3.reuse, R219, P3 ;  /* 0x000000db0300720c */ /* 0x040fe40001f61670 */
[----:B------:R-:W-:Y:S02]  /*3950*/  ISETP.LT.OR P1, PT, R3, R218, P1 ;  /* 0x000000da0300720c */ /* 0x000fe40000f21670 */
[C---:B------:R-:W-:Y:S02]  /*3960*/  IADD3 R0, R4.reuse, 0x28, RZ ;  /* 0x0000002804007810 */ /* 0x040fe40007ffe0ff */
[----:B------:R-:W-:Y:S02]  /*3970*/  IADD3 R3, R4, 0x29, RZ ;  /* 0x0000002904037810 */ /* 0x000fe40007ffe0ff */
        /* <DEDUP_REMOVED lines=52> */
[----:B------:R-:W-:Y:S02]  /*3cc0*/  ISETP.GE.AND P0, PT, R0, R222, PT ;  /* 0x000000de0000720c */ /* 0x000fe40003f06270 */
[----:B------:R-:W-:Y:S02]  /*3cd0*/  FSEL R249, R42, -INF , !P6 ;  /* 0xff8000002af97808 */ /* 0x000fe40007000000 */
[----:B------:R-:W-:Y:S02]  /*3ce0*/  ISETP.LT.OR P0, PT, R0, R218, P0 ;  /* 0x000000da0000720c */ /* 0x000fe40000701670 */
[----:B------:R-:W-:-:S02]  /*3cf0*/  FSEL R236, R36, -INF , !P4 ;  /* 0xff80000024ec7808 */ /* 0x000fc40006000000 */
[----:B------:R-:W-:Y:S02]  /*3d00*/  FSEL R242, R38, -INF , !P1 ;  /* 0xff80000026f27808 */ /* 0x000fe40004800000 */
[C---:B------:R-:W-:Y:S02]  /*3d10*/  ISETP.GE.AND P6, PT, R0.reuse, R225, PT ;  /* 0x000000e10000720c */ /* 0x040fe40003fc6270 */
[C---:B------:R-:W-:Y:S02]  /*3d20*/  ISETP.GE.AND P4, PT, R0.reuse, R224, PT ;  /* 0x000000e00000720c */ /* 0x040fe40003f86270 */
[----:B------:R-:W-:Y:S02]  /*3d30*/  ISETP.GE.AND P1, PT, R0, R223, PT ;  /* 0x000000df0000720c */ /* 0x000fe40003f26270 */
[----:B------:R-:W-:Y:S02]  /*3d40*/  FSEL R240, R22, -INF , !P0 ;  /* 0xff80000016f07808 */ /* 0x000fe40004000000 */
[----:B------:R-:W-:-:S02]  /*3d50*/  PLOP3.LUT P0, PT, PT, PT, UP0, 0x80, 0x0 ;  /* 0x000000000000781c */ /* 0x000fc40003f0f008 */
        /* <DEDUP_REMOVED lines=15> */
[----:B------:R-:W-:Y:S01]  /*3e50*/  ISETP.LT.OR P1, PT, R0, R218, P1 ;  /* 0x000000da0000720c */ /* 0x000fe20000f21670 */
[----:B------:R-:W-:Y:S01]  /*3e60*/  IMAD.IADD R0, R149, 0x1, R94 ;  /* 0x0000000195007824 */ /* 0x000fe200078e025e */
[----:B------:R-:W-:Y:S02]  /*3e70*/  FSEL R235, R21, -INF , !P2 ;  /* 0xff80000015eb7808 */ /* 0x000fe40005000000 */
[----:B------:R-:W-:-:S02]  /*3e80*/  FSEL R241, R23, -INF , !P1 ;  /* 0xff80000017f17808 */ /* 0x000fc40004800000 */
[----:B------:R-:W-:Y:S02]  /*3e90*/  FSEL R244, R8, -INF , !P6 ;  /* 0xff80000008f47808 */ /* 0x000fe40007000000 */
[----:B------:R-:W-:Y:S02]  /*3ea0*/  FSEL R245, R10, -INF , !P4 ;  /* 0xff8000000af57808 */ /* 0x000fe40006000000 */
[----:B------:R-:W-:Y:S02]  /*3eb0*/  FSEL R243, R9, -INF , !P5 ;  /* 0xff80000009f37808 */ /* 0x000fe40006800000 */
[----:B------:R-:W-:Y:S01]  /*3ec0*/  FSEL R246, R11, -INF , !P3 ;  /* 0xff8000000bf67808 */ /* 0x000fe20005800000 */
[----:B------:R-:W-:Y:S05]  /*3ed0*/  @!P0 BRA `(.L_x_664) ;  /* 0x0000017000008947 */ /* 0x000fea0003800000 */
[----:B------:R-:W-:Y:S01]  /*3ee0*/  UIADD3 UR9, UR30, -0x2, URZ ;  /* 0xfffffffe1e097890 */ /* 0x000fe2000fffe03f */
[----:B------:R-:W-:-:S03]  /*3ef0*/  IMAD.U32 R8, RZ, RZ, UR5 ;  /* 0x00000005ff087e24 */ /* 0x000fc6000f8e00ff */
[----:B------:R-:W-:Y:S02]  /*3f00*/  USHF.R.S32.HI UR8, URZ, 0x1f, UR9 ;  /* 0x0000001f3f087899 */ /* 0x000fe40008011409 */
[----:B------:R-:W-:Y:S01]  /*3f10*/  UIMAD UR7, UR20, UR9, URZ ;  /* 0x00000009140772a4 */ /* 0x000fe2000f8e023f */
[----:B------:R-:W-:-:S03]  /*3f20*/  IMAD.U32 R6, RZ, RZ, UR9 ;  /* 0x00000009ff067e24 */ /* 0x000fc6000f8e00ff */
[----:B------:R-:W-:Y:S01]  /*3f30*/  UIMAD UR7, UR8, UR21, UR7 ;  /* 0x00000015080772a4 */ /* 0x000fe2000f8e0207 */
[----:B------:R-:W-:-:S05]  /*3f40*/  IMAD.WIDE.U32 R6, R6, UR21, R156 ;  /* 0x0000001506067c25 */ /* 0x000fca000f8e009c */
[----:B------:R-:W-:Y:S01]  /*3f50*/  IADD3 R3, R7, UR7, RZ ;  /* 0x0000000707037c10 */ /* 0x000fe2000fffe0ff */
[----:B------:R-:W-:Y:S01]  /*3f60*/  IMAD.U32 R7, RZ, RZ, UR4 ;  /* 0x00000004ff077e24 */ /* 0x000fe2000f8e00ff */
[----:B------:R-:W-:-:S04]  /*3f70*/  LEA R4, P1, R6, c[0x0][0x168], 0x1 ;  /* 0x00005a0006047a11 */ /* 0x000fc800078208ff */
[----:B------:R-:W-:Y:S02]  /*3f80*/  LEA.HI.X R5, R6, c[0x0][0x16c], R3, 0x1, P1 ;  /* 0x00005b0006057a11 */ /* 0x000fe400008f0c03 */
        /* <DEDUP_REMOVED lines=11> */
[----:B------:R-:W0:Y:S02]  /*4040*/  LDGDEPBAR ;  /* 0x00000000000079af */ /* 0x000e240000000000 */
.L_x_664:
[----:B------:R-:W-:Y:S01]  /*4050*/  FMNMX.FTZ R3, R67, R66, !PT ;  /* 0x0000004243037209 */ /* 0x000fe20007810000 */
[----:B------:R-:W-:Y:S01]  /*4060*/  USHF.L.U32 UR4, UR25, 0x1, URZ ;  /* 0x0000000119047899 */ /* 0x000fe2000800063f */
[----:B-1----:R-:W-:Y:S01]  /*4070*/  IADD3 R5, R155, 0x4, RZ ;  /* 0x000000049b057810 */ /* 0x002fe20007ffe0ff */
[----:B------:R-:W-:Y:S01]  /*4080*/  IMAD.WIDE.U32 R138, R153, -0x2daee0ad, RZ ;  /* 0xd2511f53998a7825 */ /* 0x000fe200078e00ff */
[----:B------:R-:W-:Y:S01]  /*4090*/  FMNMX.FTZ R3, R65, R3, !PT ;  /* 0x0000000341037209 */ /* 0x000fe20007810000 */
[----:B------:R-:W-:Y:S01]  /*40a0*/  UIADD3 UR15, UR29, -0x4498517b, URZ ;  /* 0xbb67ae851d0f7890 */ /* 0x000fe2000fffe03f */
[----:B------:R-:W-:Y:S01]  /*40b0*/  LOP3.LUT R20, R152, UR28, RZ, 0x3c, !PT ;  /* 0x0000001c98147c12 */ /* 0x000fe2000f8e3cff */
[----:B------:R-:W-:Y:S01]  /*40c0*/  IMAD.WIDE.U32 R106, R5, -0x326172a9, RZ ;  /* 0xcd9e8d57056a7825 */ /* 0x000fe200078e00ff */
[----:B------:R-:W-:Y:S01]  /*40d0*/  FMNMX.FTZ R3, R64, R3, !PT ;  /* 0x0000000340037209 */ /* 0x000fe20007810000 */
[----:B------:R1:W-:Y:S01]  /*40e0*/  STL [R1+0x2c], R5 ;  /* 0x00002c0501007387 */ /* 0x0003e20000100800 */
[----:B------:R-:W-:Y:S01]  /*40f0*/  UIADD3 UR16, UR28, -0x61c88647, URZ ;  /* 0x9e3779b91c107890 */ /* 0x000fe2000fffe03f */
[----:B------:R-:W-:Y:S01]  /*4100*/  IMAD.SHL.U32 R212, R0, 0x2, RZ ;  /* 0x0000000200d47824 */ /* 0x000fe200078e00ff */
[----:B------:R-:W-:Y:S01]  /*4110*/  FMNMX.FTZ R3, R104, R3, !PT ;  /* 0x0000000368037209 */ /* 0x000fe20007810000 */
[----:B------:R-:W-:Y:S01]  /*4120*/  UIADD3 UR14, UR28, 0x3c6ef372, URZ ;  /* 0x3c6ef3721c0e7890 */ /* 0x000fe2000fffe03f */
[----:B------:R-:W-:Y:S01]  /*4130*/  IMAD R251, R145, 0x10000, R145 ;  /* 0x0001000091fb7824 */ /* 0x000fe200078e0291 */
[----:B------:R-:W-:Y:S01]  /*4140*/  UIADD3 UR13, UR29, 0x76cf5d0a, URZ ;  /* 0x76cf5d0a1d0d7890 */ /* 0x000fe2000fffe03f */
[----:B------:R-:W-:Y:S01]  /*4150*/  FMNMX.FTZ R3, R54, R3, !PT ;  /* 0x0000000336037209 */ /* 0x000fe20007810000 */
[----:B------:R-:W-:Y:S01]  /*4160*/  UIADD3 UR11, UR29, 0x32370b8f, URZ ;  /* 0x32370b8f1d0b7890 */ /* 0x000fe2000fffe03f */
[----:B------:R-:W-:Y:S01]  /*4170*/  IMAD R214, R2, 0x2, R212 ;  /* 0x0000000202d67824 */ /* 0x000fe200078e02d4 */
[----:B------:R-:W-:Y:S01]  /*4180*/  UIADD3 UR12, UR28, -0x255992d5, URZ ;  /* 0xdaa66d2b1c0c7890 */ /* 0x000fe2000fffe03f */
[----:B------:R-:W-:Y:S01]  /*4190*/  FMNMX.FTZ R3, R55, R3, !PT ;  /* 0x0000000337037209 */ /* 0x000fe20007810000 */
[----:B------:R-:W-:Y:S01]  /*41a0*/  UIADD3 UR10, UR28, 0x78dde6e4, URZ ;  /* 0x78dde6e41c0a7890 */ /* 0x000fe2000fffe03f */
[----:B------:R-:W-:Y:S01]  /*41b0*/  LDSM.16.MT88.4 R76, [R212+0x9000] ;  /* 0x00900000d44c783b */ /* 0x000fe20000004200 */
[----:B------:R-:W-:Y:S01]  /*41c0*/  UIADD3 UR9, UR29, -0x126145ec, URZ ;  /* 0xed9eba141d097890 */ /* 0x000fe2000fffe03f */
[----:B------:R-:W-:Y:S01]  /*41d0*/  FMNMX.FTZ R4, R105, R3, !PT ;  /* 0x0000000369047209 */ /* 0x000fe20007810000 */
[----:B------:R-:W-:Y:S01]  /*41e0*/  UIADD3 UR7, UR29, -0x56f99767, URZ ;  /* 0xa90668991d077890 */ /* 0x000fe2000fffe03f */
[----:B------:R-:W-:Y:S01]  /*41f0*/  FMNMX.FTZ R3, R92, R93, !PT ;  /* 0x0000005d5c037209 */ /* 0x000fe20007810000 */
[----:B------:R-:W-:Y:S01]  /*4200*/  UIADD3 UR17, UR28, -0x4ab325aa, URZ ;  /* 0xb54cda561c117890 */ /* 0x000fe2000fffe03f */
[----:B------:R-:W-:Y:S01]  /*4210*/  FMNMX.FTZ R4, R167, R4, !PT ;  /* 0x00000004a7047209 */ /* 0x000fe20007810000 */
[----:B------:R-:W-:Y:S01]  /*4220*/  UIADD3 UR8, UR28, 0x1715609d, URZ ;  /* 0x1715609d1c087890 */ /* 0x000fe2000fffe03f */
        /* <DEDUP_REMOVED lines=22> */
[----:B------:R-:W-:Y:S01]  /*4390*/  STL [R1+0x8], R20 ;  /* 0x0000081401007387 */ /* 0x000fe20000100800 */
[----:B------:R-:W-:Y:S02]  /*43a0*/  FMNMX.FTZ R8, R194, R8, !PT ;  /* 0x00000008c2087209 */ /* 0x000fe40007810000 */
[----:B-1----:R-:W-:Y:S01]  /*43b0*/  LOP3.LUT R5, R107, R20, RZ, 0x3c, !PT ;  /* 0x000000146b057212 */ /* 0x002fe200078e3cff */
[----:B------:R-:W1:Y:S01]  /*43c0*/  SHFL.BFLY PT, R4, R3, 0x2, 0x1f ;  /* 0x0c401f0003047f89 */ /* 0x000e6200000e0000 */
[----:B------:R-:W-:-:S03]  /*43d0*/  FMNMX.FTZ R8, R193, R8, !PT ;  /* 0x00000008c1087209 */ /* 0x000fc60007810000 */
[----:B------:R-:W-:Y:S01]  /*43e0*/  IMAD.WIDE.U32 R100, R5, -0x2daee0ad, RZ ;  /* 0xd2511f5305647825 */ /* 0x000fe200078e00ff */
[----:B------:R-:W-:Y:S01]  /*43f0*/  FMNMX.FTZ R8, R192, R8, !PT ;  /* 0x00000008c0087209 */ /* 0x000fe20007810000 */
[----:B------:R-:W-:Y:S03]  /*4400*/  LDSM.16.MT88.4 R128, [R212+0xa400] ;  /* 0x00a40000d480783b */ /* 0x000fe60000004200 */
[----:B------:R-:W-:Y:S01]  /*4410*/  FMNMX.FTZ R8, R242, R8, !PT ;  /* 0x00000008f2087209 */ /* 0x000fe20007810000 */
[----:B------:R-:W-:Y:S03]  /*4420*/  LDSM.16.MT88.4 R112, [R214+0xa400] ;  /* 0x00a40000d670783b */ /* 0x000fe60000004200 */
[----:B------:R-:W-:Y:S01]  /*4430*/  FMNMX.FTZ R8, R239, R8, !PT ;  /* 0x00000008ef087209 */ /* 0x000fe20007810000 */
[----:B------:R-:W-:Y:S03]  /*4440*/  LDSM.16.MT88.4 R116, [R214+0xb400] ;  /* 0x00b40000d674783b */ /* 0x000fe60000004200 */
[----:B------:R-:W-:-:S04]  /*4450*/  FMNMX.FTZ R8, R240, R8, !PT ;  /* 0x00000008f0087209 */ /* 0x000fc80007810000 */
[----:B------:R-:W-:Y:S02]  /*4460*/  FMNMX.FTZ R8, R241, R8, !PT ;  /* 0x00000008f1087209 */ /* 0x000fe40007810000 */
[----:B-1----:R-:W-:Y:S01]  /*4470*/  FMNMX.FTZ R3, R3, R4, !PT ;  /* 0x0000000403037209 */ /* 0x002fe20007810000 */
[----:B------:R-:W-:Y:S02]  /*4480*/  IMAD.U32 R4, RZ, RZ, UR4 ;  /* 0x00000004ff047e24 */ /* 0x000fe4000f8e00ff */
[----:B------:R-:W1:Y:S01]  /*4490*/  SHFL.BFLY PT, R9, R8, 0x2, 0x1f ;  /* 0x0c401f0008097f89 */ /* 0x000e6200000e0000 */
[----:B------:R-:W-:-:S03]  /*44a0*/  UIADD3 UR4, UR4, 0x1, URZ ;  /* 0x0000000104047890 */ /* 0x000fc6000fffe03f */
[----:B------:R-:W2:Y:S01]  /*44b0*/  SHFL.BFLY PT, R103, R3, 0x1, 0x1f ;  /* 0x0c201f0003677f89 */ /* 0x000ea200000e0000 */
[----:B------:R-:W-:Y:S02]  /*44c0*/  LOP3.LUT R5, R139, UR29, R4, 0x96, !PT ;  /* 0x0000001d8b057c12 */ /* 0x000fe4000f8e9604 */
[----:B------:R-:W-:-:S03]  /*44d0*/  LOP3.LUT R4, R101, UR15, R138, 0x96, !PT ;  /* 0x0000000f65047c12 */ /* 0x000fc6000f8e968a */
[----:B------:R-:W-:-:S04]  /*44e0*/  IMAD.WIDE.U32 R52, R5, -0x326172a9, RZ ;  /* 0xcd9e8d5705347825 */ /* 0x000fc800078e00ff */
[----:B------:R-:W-:Y:S01]  /*44f0*/  IMAD.WIDE.U32 R68, R4, -0x326172a9, RZ ;  /* 0xcd9e8d5704447825 */ /* 0x000fe200078e00ff */
[----:B------:R-:W-:-:S04]  /*4500*/  LOP3.LUT R4, R53, UR16, R106, 0x96, !PT ;  /* 0x0000001035047c12 */ /* 0x000fc8000f8e966a */
[----:B------:R-:W-:Y:S01]  /*4510*/  LOP3.LUT R6, R69, UR14, R52, 0x96, !PT ;  /* 0x0000000e45067c12 */ /* 0x000fe2000f8e9634 */
[----:B------:R-:W-:-:S04]  /*4520*/  IMAD.WIDE.U32 R4, R4, -0x2daee0ad, RZ ;  /* 0xd2511f5304047825 */ /* 0x000fc800078e00ff */
[----:B------:R-:W-:Y:S01]  /*4530*/  IMAD.WIDE.U32 R6, R6, -0x2daee0ad, RZ ;  /* 0xd2511f5306067825 */ /* 0x000fe200078e00ff */
[----:B-1----:R-:W-:Y:S02]  /*4540*/  FMNMX.FTZ R8, R8, R9, !PT ;  /* 0x0000000908087209 */ /* 0x002fe40007810000 */
[----:B------:R-:W-:Y:S02]  /*4550*/  LOP3.LUT R5, R5, UR13, R100, 0x96, !PT ;  /* 0x0000000d05057c12 */ /* 0x000fe4000f8e9664 */
[----:B--2---:R-:W-:Y:S01]  /*4560*/  FMNMX.FTZ R103, R3, R103, !PT ;  /* 0x0000006703677209 */ /* 0x004fe20007810000 */
[----:B------:R-:W1:Y:S01]  /*4570*/  SHFL.BFLY PT, R102, R8, 0x1, 0x1f ;  /* 0x0c201f0008667f89 */ /* 0x000e6200000e0000 */
[----:B------:R-:W-:Y:S01]  /*4580*/  LOP3.LUT R3, R7, UR11, R4, 0x96, !PT ;  /* 0x0000000b07037c12 */ /* 0x000fe2000f8e9604 */
[----:B------:R-:W-:Y:S01]  /*4590*/  IMAD.WIDE.U32 R4, R5, -0x326172a9, RZ ;  /* 0xcd9e8d5705047825 */ /* 0x000fe200078e00ff */
[----:B------:R-:W-:-:S03]  /*45a0*/  FSETP.NEU.FTZ.AND P1, PT, R103, -INF , PT ;  /* 0xff8000006700780b */ /* 0x000fc60003f3d000 */
[----:B------:R-:W-:Y:S01]  /*45b0*/  FMUL.FTZ R7, R103, c[0x0][0x23c] ;  /* 0x00008f0067077a20 */ /* 0x000fe20000410000 */
[----:B------:R-:W-:Y:S01]  /*45c0*/  LOP3.LUT R5, R5, UR12, R68, 0x96, !PT ;  /* 0x0000000c05057c12 */ /* 0x000fe2000f8e9644 */
[----:B------:R-:W-:-:S03]  /*45d0*/  IMAD.WIDE.U32 R12, R3, -0x326172a9, RZ ;  /* 0xcd9e8d57030c7825 */ /* 0x000fc600078e00ff */
[----:B------:R-:W-:Y:S02]  /*45e0*/  FSEL R17, R7, RZ, P1 ;  /* 0x000000ff07117208 */ /* 0x000fe40000800000 */
[----:B------:R-:W-:Y:S01]  /*45f0*/  LOP3.LUT R7, R13, UR10, R4, 0x96, !PT ;  /* 0x0000000a0d077c12 */ /* 0x000fe2000f8e9604 */
[----:B------:R-:W-:-:S04]  /*4600*/  IMAD.WIDE.U32 R4, R5, -0x2daee0ad, RZ ;  /* 0xd2511f5305047825 */ /* 0x000fc800078e00ff */
[----:B------:R-:W-:Y:S01]  /*4610*/  IMAD.WIDE.U32 R14, R7, -0x2daee0ad, RZ ;  /* 0xd2511f53070e7825 */ /* 0x000fe200078e00ff */
[----:B------:R-:W-:-:S03]  /*4620*/  LOP3.LUT R6, R5, UR9, R6, 0x96, !PT ;  /* 0x0000000905067c12 */ /* 0x000fc6000f8e9606 */
[--C-:B------:R-:W-:Y:S01]  /*4630*/  FFMA.FTZ R3, R67, c[0x0][0x23c], -R17.reuse ;  /* 0x00008f0043037a23 */ /* 0x100fe20000010811 */
[----:B------:R-:W-:Y:S01]  /*4640*/  LOP3.LUT R4, R15, UR7, R4, 0x96, !PT ;  /* 0x000000070f047c12 */ /* 0x000fe2000f8e9604 */
[----:B------:R-:W-:Y:S01]  /*4650*/  IMAD.WIDE.U32 R10, R6, -0x326172a9, RZ ;  /* 0xcd9e8d57060a7825 */ /* 0x000fe200078e00ff */
[----:B-1----:R-:W-:Y:S01]  /*4660*/  FMNMX.FTZ R102, R8, R102, !PT ;  /* 0x0000006608667209 */ /* 0x002fe20007810000 */
[----:B------:R1:W-:Y:S02]  /*4670*/  MUFU.EX2 R152, R3 ;  /* 0x0000000300987308 */ /* 0x0003e40000000800 */
[----:B------:R-:W-:Y:S01]  /*4680*/  FFMA.FTZ R6, R65, c[0x0][0x23c], -R17 ;  /* 0x00008f0041067a23 */ /* 0x000fe20000010811 */
[----:B------:R-:W-:Y:S01]  /*4690*/  FSETP.NEU.FTZ.AND P1, PT, R102, -INF , PT ;  /* 0xff8000006600780b */ /* 0x000fe20003f3d000 */
[----:B------:R-:W-:-:S04]  /*46a0*/  IMAD.WIDE.U32 R4, R4, -0x326172a9, RZ ;  /* 0xcd9e8d5704047825 */ /* 0x000fc800078e00ff */
[----:B------:R2:W-:Y:S01]  /*46b0*/  MUFU.EX2 R160, R6 ;  /* 0x0000000600a07308 */ /* 0x0005e20000000800 */
[----:B------:R-:W-:Y:S01]  /*46c0*/  LOP3.LUT R8, R4, 0xff, RZ, 0xc0, !PT ;  /* 0x000000ff04087812 */ /* 0x000fe200078ec0ff */
[--C-:B------:R-:W-:Y:S01]  /*46d0*/  FFMA.FTZ R7, R64, c[0x0][0x23c], -R17.reuse ;  /* 0x00008f0040077a23 */ /* 0x100fe20000010811 */
[----:B------:R-:W-:Y:S01]  /*46e0*/  SHF.R.U32.HI R9, RZ, 0x18, R4 ;  /* 0x00000018ff097819 */ /* 0x000fe20000011604 */
[----:B-1----:R-:W-:-:S04]  /*46f0*/  FFMA.FTZ R3, R66, c[0x0][0x23c], -R17 ;  /* 0x00008f0042037a23 */ /* 0x002fc80000010811 */
[----:B------:R1:W-:Y:S01]  /*4700*/  MUFU.EX2 R178, R7 ;  /* 0x0000000700b27308 */ /* 0x0003e20000000800 */
[----:B--2---:R-:W-:-:S07]  /*4710*/  FMUL.FTZ R6, R102, c[0x0][0x23c] ;  /* 0x00008f0066067a20 */ /* 0x004fce0000410000 */
[----:B------:R2:W-:Y:S01]  /*4720*/  MUFU.EX2 R19, R3 ;  /* 0x0000000300137308 */ /* 0x0005e20000000800 */
[----:B------:R-:W-:Y:S02]  /*4730*/  FSEL R18, R6, RZ, P1 ;  /* 0x000000ff06127208 */ /* 0x000fe40000800000 */
[----:B------:R-:W-:-:S03]  /*4740*/  SHF.R.U32.HI R6, RZ, 0x10, R4 ;  /* 0x00000010ff067819 */ /* 0x000fc60000011604 */
[----:B------:R-:W-:Y:S01]  /*4750*/  FFMA.FTZ R0, R92, c[0x0][0x23c], -R18 ;  /* 0x00008f005c007a23 */ /* 0x000fe20000010812 */
[----:B-1----:R-:W-:-:S03]  /*4760*/  LOP3.LUT R7, R6, 0xff, RZ, 0xc0, !PT ;  /* 0x000000ff06077812 */ /* 0x002fc600078ec0ff */
[----:B------:R1:W-:Y:S01]  /*4770*/  MUFU.EX2 R177, R0 ;  /* 0x0000000000b17308 */ /* 0x0003e20000000800 */
[----:B------:R-:W-:Y:S02]  /*4780*/  PRMT R7, R7, 0x5410, R9 ;  /* 0x0000541007077816 */ /* 0x000fe40000000009 */
[----:B--2---:R-:W-:Y:S02]  /*4790*/  LOP3.LUT R3, R5, UR17, R10, 0x96, !PT ;  /* 0x0000001105037c12 */ /* 0x004fe4000f8e960a */
[----:B------:R-:W-:Y:S01]  /*47a0*/  LOP3.LUT R5, R4, 0xffff, RZ, 0xc0, !PT ;  /* 0x0000ffff04057812 */ /* 0x000fe200078ec0ff */
[----:B------:R-:W-:Y:S01]  /*47b0*/  FFMA.FTZ R4, R71, c[0x0][0x23c], -R18 ;  /* 0x00008f0047047a23 */ /* 0x000fe20000010812 */
[----:B------:R-:W-:Y:S02]  /*47c0*/  LOP3.LUT R6, R3, 0xffff, RZ, 0xc0, !PT ;  /* 0x0000ffff03067812 */ /* 0x000fe400078ec0ff */
[----:B------:R-:W-:Y:S01]  /*47d0*/  SHF.R.U32.HI R5, RZ, 0x8, R5 ;  /* 0x00000008ff057819 */ /* 0x000fe20000011605 */
[----:B------:R2:W-:Y:S01]  /*47e0*/  MUFU.EX2 R161, R4 ;  /* 0x0000000400a17308 */ /* 0x0005e20000000800 */
[----:B------:R-:W-:-:S02]  /*47f0*/  SHF.R.U32.HI R6, RZ, 0x8, R6 ;  /* 0x00000008ff067819 */ /* 0x000fc40000011606 */
[----:B------:R-:W-:Y:S02]  /*4800*/  PRMT R10, R8, 0x5410, R5 ;  /* 0x00005410080a7816 */ /* 0x000fe40000000005 */
[----:B------:R-:W-:Y:S02]  /*4810*/  FMNMX.FTZ R5, R134, R132, !PT ;  /* 0x0000008486057209 */ /* 0x000fe40007810000 */
[----:B------:R-:W-:Y:S02]  /*4820*/  LOP3.LUT R8, R3, 0xff, RZ, 0xc0, !PT ;  /* 0x000000ff03087812 */ /* 0x000fe400078ec0ff */
[----:B-1----:R-:W-:Y:S02]  /*4830*/  SHF.R.U32.HI R0, RZ, 0x10, R3 ;  /* 0x00000010ff007819 */ /* 0x002fe40000011603 */
[----:B------:R-:W-:Y:S02]  /*4840*/  PRMT R9, R8, 0x5410, R6 ;  /* 0x0000541008097816 */ /* 0x000fe40000000006 */
[----:B--2---:R-:W-:Y:S01]  /*4850*/  FMNMX.FTZ R4, R135, R5, !PT ;  /* 0x0000000587047209 */ /* 0x004fe20007810000 */
[----:B------:R-:W-:-:S03]  /*4860*/  FFMA.FTZ R5, R70, c[0x0][0x23c], -R18 ;  /* 0x00008f0046057a23 */ /* 0x000fc60000010812 */
[----:B------:R-:W-:Y:S01]  /*4870*/  FMNMX.FTZ R4, R133, R4, !PT ;  /* 0x0000000485047209 */ /* 0x000fe20007810000 */
[----:B------:R1:W2:Y:S03]  /*4880*/  MUFU.EX2 R179, R5 ;  /* 0x0000000500b37308 */ /* 0x0002a60000000800 */
[----:B------:R-:W-:-:S04]  /*4890*/  FMNMX.FTZ R4, R148, R4, !PT ;  /* 0x0000000494047209 */ /* 0x000fc80007810000 */
[----:B------:R-:W-:-:S04]  /*48a0*/  FMNMX.FTZ R2, R147, R4, !PT ;  /* 0x0000000493027209 */ /* 0x000fc80007810000 */
[----:B------:R-:W-:Y:S01]  /*48b0*/  FMNMX.FTZ R4, R144, R2, !PT ;  /* 0x0000000290047209 */ /* 0x000fe20007810000 */
[----:B------:R-:W-:Y:S02]  /*48c0*/  FFMA.FTZ R2, R93, c[0x0][0x23c], -R18 ;  /* 0x00008f005d027a23 */ /* 0x000fe40000010812 */
[----:B------:R-:W-:Y:S01]  /*48d0*/  LDSM.16.MT88.4 R92, [R214+0xb000] ;  /* 0x00b00000d65c783b */ /* 0x000fe20000004200 */
[----:B------:R-:W-:Y:S01]  /*48e0*/  FMNMX.FTZ R6, R142, R4, !PT ;  /* 0x000000048e067209 */ /* 0x000fe20007810000 */
[----:B------:R3:W4:Y:S01]  /*48f0*/  MUFU.EX2 R163, R2 ;  /* 0x0000000200a37308 */ /* 0x0007220000000800 */
[----:B-1----:R-:W-:Y:S01]  /*4900*/  SHF.R.U32.HI R5, RZ, 0x18, R3 ;  /* 0x00000018ff057819 */ /* 0x002fe20000011603 */
[--C-:B------:R-:W-:Y:S01]  /*4910*/  HSET2.LE.AND R3, R7, R251.reuse, PT ;  /* 0x000000fb07037233 */ /* 0x100fe20003803000 */
[----:B------:R-:W-:Y:S01]  /*4920*/  LOP3.LUT R4, R0, 0xff, RZ, 0xc0, !PT ;  /* 0x000000ff00047812 */ /* 0x000fe200078ec0ff */
[----:B------:R-:W-:Y:S01]  /*4930*/  HSET2.LE.AND R0, R10, R251, PT ;  /* 0x000000fb0a007233 */ /* 0x000fe20003803000 */
[----:B--2---:R-:W-:-:S02]  /*4940*/  F2FP.PACK_AB R7, R179, R161 ;  /* 0x000000a1b307723e */ /* 0x004fc400000000ff */
[----:B------:R-:W-:Y:S02]  /*4950*/  FMNMX.FTZ R8, R234, R6, !PT ;  /* 0x00000006ea087209 */ /* 0x000fe40007810000 */
[----:B------:R-:W-:Y:S02]  /*4960*/  LOP3.LUT R7, R3, R7, RZ, 0xc0, !PT ;  /* 0x0000000703077212 */ /* 0x000fe400078ec0ff */
[----:B------:R-:W-:Y:S02]  /*4970*/  FMNMX.FTZ R3, R232, R8, !PT ;  /* 0x00000008e8037209 */ /* 0x000fe40007810000 */
[----:B------:R-:W-:Y:S02]  /*4980*/  PRMT R4, R4, 0x5410, R5 ;  /* 0x0000541004047816 */ /* 0x000fe40000000005 */
[----:B------:R-:W-:Y:S02]  /*4990*/  FMNMX.FTZ R8, R230, R3, !PT ;  /* 0x00000003e6087209 */ /* 0x000fe40007810000 */
[----:B---3--:R-:W-:Y:S01]  /*49a0*/  F2FP.PACK_AB R2, R178, R160 ;  /* 0x000000a0b202723e */ /* 0x008fe200000000ff */
[----:B------:R-:W-:Y:S01]  /*49b0*/  HSET2.LE.AND R3, R4, R251, PT ;  /* 0x000000fb04037233 */ /* 0x000fe20003803000 */
[----:B----4-:R-:W-:-:S02]  /*49c0*/  F2FP.PACK_AB R5, R163, R177 ;  /* 0x000000b1a305723e */ /* 0x010fc400000000ff */
[----:B------:R-:W-:Y:S01]  /*49d0*/  LOP3.LUT R6, R0, R2, RZ, 0xc0, !PT ;  /* 0x0000000200067212 */ /* 0x000fe200078ec0ff */
[----:B------:R-:W-:Y:S01]  /*49e0*/  HSET2.LE.AND R0, R9, R251, PT ;  /* 0x000000fb09007233 */ /* 0x000fe20003803000 */
[----:B------:R-:W-:Y:S01]  /*49f0*/  F2FP.PACK_AB R2, R19, R152 ;  /* 0x000000981302723e */ /* 0x000fe200000000ff */
[----:B------:R-:W-:Y:S01]  /*4a00*/  FFMA.FTZ R9, R55, c[0x0][0x23c], -R17 ;  /* 0x00008f0037097a23 */ /* 0x000fe20000010811 */
[----:B------:R-:W-:Y:S02]  /*4a10*/  LOP3.LUT R5, R3, R5, RZ, 0xc0, !PT ;  /* 0x0000000503057212 */ /* 0x000fe400078ec0ff */
[----:B------:R-:W-:Y:S01]  /*4a20*/  LOP3.LUT R4, R0, R2, RZ, 0xc0, !PT ;  /* 0x0000000200047212 */ /* 0x000fe200078ec0ff */
[----:B------:R-:W-:Y:S01]  /*4a30*/  MUFU.EX2 R159, R9 ;  /* 0x00000009009f7308 */ /* 0x000fe20000000800 */
[----:B------:R-:W-:Y:S02]  /*4a40*/  FMNMX.FTZ R2, R227, R8, !PT ;  /* 0x00000008e3027209 */ /* 0x000fe40007810000 */
[----:B------:R-:W-:-:S02]  /*4a50*/  FMNMX.FTZ R0, R141, R140, !PT ;  /* 0x0000008c8d007209 */ /* 0x000fc40007810000 */
[----:B------:R-:W-:Y:S01]  /*4a60*/  FMNMX.FTZ R2, R250, R2, !PT ;  /* 0x00000002fa027209 */ /* 0x000fe20007810000 */
[C---:B------:R-:W-:Y:S01]  /*4a70*/  HMMA.16816.F32 R48, R4.reuse, R80, RZ ;  /* 0x000000500430723c */ /* 0x040fe200000018ff */
[----:B------:R-:W-:Y:S02]  /*4a80*/  FMNMX.FTZ R0, R137, R0, !PT ;  /* 0x0000000089007209 */ /* 0x000fe40007810000 */
[----:B------:R-:W-:Y:S02]  /*4a90*/  FMNMX.FTZ R2, R247, R2, !PT ;  /* 0x00000002f7027209 */ /* 0x000fe40007810000 */
[----:B------:R-:W-:Y:S02]  /*4aa0*/  FMNMX.FTZ R0, R136, R0, !PT ;  /* 0x0000000088007209 */ /* 0x000fe40007810000 */
[----:B------:R-:W-:Y:S01]  /*4ab0*/  FMNMX.FTZ R2, R244, R2, !PT ;  /* 0x00000002f4027209 */ /* 0x000fe20007810000 */
[----:B------:R-:W-:Y:S01]  /*4ac0*/  HMMA.16816.F32 R72, R4, R76, RZ ;  /* 0x0000004c0448723c */ /* 0x000fe200000018ff */
[----:B------:R-:W-:-:S02]  /*4ad0*/  FMNMX.FTZ R0, R151, R0, !PT ;  /* 0x0000000097007209 */ /* 0x000fc40007810000 */
[----:B------:R-:W-:Y:S02]  /*4ae0*/  FMNMX.FTZ R8, R243, R2, !PT ;  /* 0x00000002f3087209 */ /* 0x000fe40007810000 */
[----:B------:R-:W-:Y:S01]  /*4af0*/  FMNMX.FTZ R3, R150, R0, !PT ;  /* 0x0000000096037209 */ /* 0x000fe20007810000 */
[----:B------:R-:W-:Y:S01]  /*4b00*/  FFMA.FTZ R0, R104, c[0x0][0x23c], -R17 ;  /* 0x00008f0068007a23 */ /* 0x000fe20000010811 */
[----:B------:R-:W-:Y:S01]  /*4b10*/  LOP3.LUT R2, R11, UR8, R12, 0x96, !PT ;  /* 0x000000080b027c12 */ /* 0x000fe2000f8e960c */
[----:B------:R-:W1:Y:S01]  /*4b20*/  SHFL.BFLY PT, R15, R8, 0x2, 0x1f ;  /* 0x0c401f00080f7f89 */ /* 0x000e6200000e0000 */
[----:B------:R-:W-:Y:S01]  /*4b30*/  FMNMX.FTZ R3, R146, R3, !PT ;  /* 0x0000000392037209 */ /* 0x000fe20007810000 */
[----:B------:R2:W-:Y:S01]  /*4b40*/  MUFU.EX2 R153, R0 ;  /* 0x0000000000997308 */ /* 0x0005e20000000800 */
[----:B------:R-:W-:Y:S02]  /*4b50*/  HMMA.16816.F32 R64, R4, R96, RZ ;  /* 0x000000600440723c */ /* 0x000fe400000018ff */
[----:B------:R-:W-:Y:S01]  /*4b60*/  FMNMX.FTZ R10, R143, R3, !PT ;  /* 0x000000038f0a7209 */ /* 0x000fe20007810000 */
[----:B------:R-:W-:-:S03]  /*4b70*/  IMAD.WIDE.U32 R2, R2, -0x2daee0ad, RZ ;  /* 0xd2511f5302027825 */ /* 0x000fc600078e00ff */
[----:B------:R-:W-:Y:S02]  /*4b80*/  FMNMX.FTZ R10, R238, R10, !PT ;  /* 0x0000000aee0a7209 */ /* 0x000fe40007810000 */
[----:B------:R-:W-:Y:S01]  /*4b90*/  LOP3.LUT R11, R2, 0xffff, RZ, 0xc0, !PT ;  /* 0x0000ffff020b7812 */ /* 0x000fe200078ec0ff */
[C---:B------:R-:W-:Y:S01]  /*4ba0*/  HMMA.16816.F32 R60, R4.reuse, R88, RZ ;  /* 0x00000058043c723c */ /* 0x040fe200000018ff */
[----:B------:R-:W-:Y:S02]  /*4bb0*/  FMNMX.FTZ R10, R237, R10, !PT ;  /* 0x0000000aed0a7209 */ /* 0x000fe40007810000 */
[--C-:B------:R-:W-:Y:S02]  /*4bc0*/  SHF.R.U32.HI R13, RZ, 0x10, R2.reuse ;  /* 0x00000010ff0d7819 */ /* 0x100fe40000011602 */
[----:B------:R-:W-:Y:S01]  /*4bd0*/  SHF.R.U32.HI R12, RZ, 0x18, R2 ;  /* 0x00000018ff0c7819 */ /* 0x000fe20000011602 */
[----:B--2---:R-:W-:Y:S01]  /*4be0*/  FFMA.FTZ R0, R54, c[0x0][0x23c], -R17 ;  /* 0x00008f0036007a23 */ /* 0x004fe20000010811 */
[----:B------:R-:W-:Y:S01]  /*4bf0*/  SHF.R.U32.HI R9, RZ, 0x8, R11 ;  /* 0x00000008ff097819 */ /* 0x000fe2000001160b */
[----:B------:R-:W-:Y:S01]  /*4c00*/  HMMA.16816.F32 R56, R4, R84, RZ ;  /* 0x000000540438723c */ /* 0x000fe200000018ff */
[----:B------:R-:W-:Y:S01]  /*4c10*/  IMAD.MOV.U32 R54, RZ, RZ, R19 ;  /* 0x000000ffff367224 */ /* 0x000fe200078e0013 */
[----:B------:R2:W-:Y:S01]  /*4c20*/  MUFU.EX2 R154, R0 ;  /* 0x00000000009a7308 */ /* 0x0005e20000000800 */
[----:B-1----:R-:W-:-:S05]  /*4c30*/  FMNMX.FTZ R15, R8, R15, !PT ;  /* 0x0000000f080f7209 */ /* 0x002fca0007810000 */
[C---:B------:R-:W-:Y:S08]  /*4c40*/  HMMA.16816.F32 R32, R4.reuse, R92, RZ ;  /* 0x0000005c0420723c */ /* 0x040ff000000018ff */
[----:B------:R-:W-:Y:S01]  /*4c50*/  HMMA.16816.F32 R24, R4, R78, RZ ;  /* 0x0000004e0418723c */ /* 0x000fe200000018ff */
[----:B--2---:R-:W-:Y:S02]  /*4c60*/  LOP3.LUT R0, R3, UR18, R14, 0x96, !PT ;  /* 0x0000001203007c12 */ /* 0x004fe4000f8e960e */
[----:B------:R-:W-:-:S02]  /*4c70*/  FMNMX.FTZ R3, R229, R10, !PT ;  /* 0x0000000ae5037209 */ /* 0x000fc40007810000 */
[----:B------:R-:W-:Y:S01]  /*4c80*/  LOP3.LUT R14, R2, 0xff, RZ, 0xc0, !PT ;  /* 0x000000ff020e7812 */ /* 0x000fe200078ec0ff */
[----:B------:R-:W-:Y:S01]  /*4c90*/  FFMA.FTZ R2, R105, c[0x0][0x23c], -R17 ;  /* 0x00008f0069027a23 */ /* 0x000fe20000010811 */
[----:B------:R-:W-:Y:S01]  /*4ca0*/  FMNMX.FTZ R8, R228, R3, !PT ;  /* 0x00000003e4087209 */ /* 0x000fe20007810000 */
[----:B------:R-:W-:Y:S01]  /*4cb0*/  FFMA.FTZ R3, R108, c[0x0][0x23c], -R18 ;  /* 0x00008f006c037a23 */ /* 0x000fe20000010812 */
[----:B------:R-:W-:Y:S01]  /*4cc0*/  PRMT R14, R14, 0x5410, R9 ;  /* 0x000054100e0e7816 */ /* 0x000fe20000000009 */
[----:B------:R1:W2:Y:S01]  /*4cd0*/  MUFU.EX2 R176, R2 ;  /* 0x0000000200b07308 */ /* 0x0002a20000000800 */
[----:B------:R-:W-:Y:S01]  /*4ce0*/  FMNMX.FTZ R8, R249, R8, !PT ;  /* 0x00000008f9087209 */ /* 0x000fe20007810000 */
[----:B------:R-:W-:Y:S01]  /*4cf0*/  HMMA.16816.F32 R28, R4, R82, RZ ;  /* 0x00000052041c723c */ /* 0x000fe200000018ff */
[----:B------:R-:W-:-:S05]  /*4d00*/  SHF.R.U32.HI R10, RZ, 0x18, R0 ;  /* 0x00000018ff0a7819 */ /* 0x000fca0000011600 */
[----:B------:R3:W-:Y:S02]  /*4d10*/  MUFU.EX2 R149, R3 ;  /* 0x0000000300957308 */ /* 0x0007e40000000800 */
[----:B------:R-:W-:Y:S01]  /*4d20*/  HMMA.16816.F32 R36, R4, R98, RZ ;  /* 0x000000620424723c */ /* 0x000fe200000018ff */
[----:B-1----:R-:W-:Y:S02]  /*4d30*/  LOP3.LUT R2, R13, 0xff, RZ, 0xc0, !PT ;  /* 0x000000ff0d027812 */ /* 0x002fe400078ec0ff */
[----:B------:R-:W-:-:S05]  /*4d40*/  LOP3.LUT R13, R0, 0xff, RZ, 0xc0, !PT ;  /* 0x000000ff000d7812 */ /* 0x000fca00078ec0ff */
[C---:B------:R-:W-:Y:S01]  /*4d50*/  HMMA.16816.F32 R44, R4.reuse, R90, RZ ;  /* 0x0000005a042c723c */ /* 0x040fe200000018ff */
[----:B------:R-:W-:Y:S02]  /*4d60*/  PRMT R11, R2, 0x5410, R12 ;  /* 0x00005410020b7816 */ /* 0x000fe4000000000c */
[----:B------:R-:W-:Y:S01]  /*4d70*/  FMNMX.FTZ R2, R248, R8, !PT ;  /* 0x00000008f8027209 */ /* 0x000fe20007810000 */
[----:B---3--:R-:W-:Y:S01]  /*4d80*/  FFMA.FTZ R3, R109, c[0x0][0x23c], -R18 ;  /* 0x00008f006d037a23 */ /* 0x008fe20000010812 */
[----:B------:R-:W-:Y:S02]  /*4d90*/  SHF.R.U32.HI R8, RZ, 0x10, R0 ;  /* 0x00000010ff087819 */ /* 0x000fe40000011600 */
[----:B------:R-:W-:Y:S01]  /*4da0*/  FMNMX.FTZ R2, R245, R2, !PT ;  /* 0x00000002f5027209 */ /* 0x000fe20007810000 */
[----:B------:R1:W3:Y:S01]  /*4db0*/  MUFU.EX2 R252, R3 ;  /* 0x0000000300fc7308 */ /* 0x0002e20000000800 */
[----:B------:R-:W-:Y:S01]  /*4dc0*/  LOP3.LUT R8, R8, 0xff, RZ, 0xc0, !PT ;  /* 0x000000ff08087812 */ /* 0x000fe200078ec0ff */
[----:B------:R-:W-:Y:S01]  /*4dd0*/  HMMA.16816.F32 R40, R4, R86, RZ ;  /* 0x000000560428723c */ /* 0x000fe200000018ff */
[----:B------:R-:W-:-:S02]  /*4de0*/  FMNMX.FTZ R12, R246, R2, !PT ;  /* 0x00000002f60c7209 */ /* 0x000fc40007810000 */
[----:B------:R-:W-:Y:S01]  /*4df0*/  LOP3.LUT R2, R0, 0xffff, RZ, 0xc0, !PT ;  /* 0x0000ffff00027812 */ /* 0x000fe200078ec0ff */
[----:B------:R-:W-:Y:S01]  /*4e00*/  HSET2.LE.AND R0, R14, R251, PT ;  /* 0x000000fb0e007233 */ /* 0x000fe20003803000 */
[----:B------:R-:W-:Y:S01]  /*4e10*/  PRMT R8, R8, 0x5410, R10 ;  /* 0x0000541008087816 */ /* 0x000fe2000000000a */
[----:B------:R-:W-:Y:S01]  /*4e20*/  SHFL.BFLY PT, R16, R12, 0x2, 0x1f ;  /* 0x0c401f000c107f89 */ /* 0x000fe200000e0000 */
[----:B------:R-:W-:Y:S01]  /*4e30*/  SHF.R.U32.HI R9, RZ, 0x8, R2 ;  /* 0x00000008ff097819 */ /* 0x000fe20000011602 */
[--C-:B------:R-:W-:Y:S02]  /*4e40*/  FFMA.FTZ R2, R110, c[0x0][0x23c], -R18.reuse ;  /* 0x00008f006e027a23 */ /* 0x100fe40000010812 */
[----:B------:R-:W4:Y:S01]  /*4e50*/  SHFL.BFLY PT, R14, R15, 0x1, 0x1f ;  /* 0x0c201f000f0e7f89 */ /* 0x000f2200000e0000 */
[----:B------:R-:W-:Y:S01]  /*4e60*/  PRMT R9, R13, 0x5410, R9 ;  /* 0x000054100d097816 */ /* 0x000fe20000000009 */
[----:B------:R2:W-:Y:S01]  /*4e70*/  MUFU.EX2 R55, R2 ;  /* 0x0000000200377308 */ /* 0x0005e20000000800 */
[----:B-1----:R-:W-:-:S02]  /*4e80*/  FFMA.FTZ R3, R111, c[0x0][0x23c], -R18 ;  /* 0x00008f006f037a23 */ /* 0x002fc40000010812 */
[----:B------:R-:W-:Y:S05]  /*4e90*/  LDSM.16.MT88.4 R108, [R212+0xb400] ;  /* 0x00b40000d46c783b */ /* 0x000fea0000004200 */
[----:B------:R1:W5:Y:S01]  /*4ea0*/  MUFU.EX2 R158, R3 ;  /* 0x00000003009e7308 */ /* 0x0003620000000800 */
[----:B--2---:R-:W-:-:S04]  /*4eb0*/  F2FP.PACK_AB R2, R176, R159 ;  /* 0x0000009fb002723e */ /* 0x004fc800000000ff */
[----:B------:R-:W-:Y:S01]  /*4ec0*/  LOP3.LUT R10, R0, R2, RZ, 0xc0, !PT ;  /* 0x00000002000a7212 */ /* 0x000fe200078ec0ff */
[--C-:B------:R-:W-:Y:S01]  /*4ed0*/  HSET2.LE.AND R0, R9, R251.reuse, PT ;  /* 0x000000fb09007233 */ /* 0x100fe20003803000 */
[----:B------:R-:W-:Y:S01]  /*4ee0*/  F2FP.PACK_AB R2, R154, R153 ;  /* 0x000000999a02723e */ /* 0x000fe200000000ff */
[----:B-1----:R-:W-:Y:S01]  /*4ef0*/  HSET2.LE.AND R3, R11, R251, PT ;  /* 0x000000fb0b037233 */ /* 0x002fe20003803000 */
[----:B---3--:R-:W-:Y:S02]  /*4f00*/  F2FP.PACK_AB R11, R252, R149 ;  /* 0x00000095fc0b723e */ /* 0x008fe400000000ff */
[----:B-----5:R-:W-:Y:S02]  /*4f10*/  F2FP.PACK_AB R9, R55, R158 ;  /* 0x0000009e3709723e */ /* 0x020fe400000000ff */
[----:B------:R-:W-:Y:S02]  /*4f20*/  LOP3.LUT R11, R3, R11, RZ, 0xc0, !PT ;  /* 0x0000000b030b7212 */ /* 0x000fe400078ec0ff */
[----:B------:R-:W-:-:S02]  /*4f30*/  LOP3.LUT R3, R157, R20, RZ, 0x3c, !PT ;  /* 0x000000149d037212 */ /* 0x000fc400078e3cff */
[----:B------:R-:W-:Y:S01]  /*4f40*/  HMMA.16816.F32 R20, R4, R94, RZ ;  /* 0x0000005e0414723c */ /* 0x000fe200000018ff */
[----:B----4-:R-:W-:Y:S02]  /*4f50*/  FMNMX.FTZ R105, R15, R14, !PT ;  /* 0x0000000e0f697209 */ /* 0x010fe40007810000 */
[----:B------:R-:W-:Y:S01]  /*4f60*/  IMAD.WIDE.U32 R70, R3, -0x2daee0ad, RZ ;  /* 0xd2511f5303467825 */ /* 0x000fe200078e00ff */
[----:B------:R-:W-:Y:S01]  /*4f70*/  HSET2.LE.AND R3, R8, R251, PT ;  /* 0x000000fb08037233 */ /* 0x000fe20003803000 */
[----:B------:R-:W-:Y:S02]  /*4f80*/  LOP3.LUT R8, R0, R2, RZ, 0xc0, !PT ;  /* 0x0000000200087212 */ /* 0x000fe400078ec0ff */
[----:B------:R-:W-:Y:S01]  /*4f90*/  FMNMX.FTZ R0, R12, R16, !PT ;  /* 0x000000100c007209 */ /* 0x000fe20007810000 */
[----:B------:R-:W-:Y:S01]  /*4fa0*/  FMUL.FTZ R5, R105, c[0x0][0x23c] ;  /* 0x00008f0069057a20 */ /* 0x000fe20000410000 */
[----:B------:R-:W-:Y:S01]  /*4fb0*/  LOP3.LUT R2, R71, UR15, R138, 0x96, !PT ;  /* 0x0000000f47027c12 */ /* 0x000fe2000f8e968a */
[----:B------:R-:W-:Y:S01]  /*4fc0*/  IMAD.MOV.U32 R7, RZ, RZ, R154 ;  /* 0x000000ffff077224 */ /* 0x000fe200078e009a */
[----:B------:R-:W-:Y:S01]  /*4fd0*/  LOP3.LUT R9, R3, R9, RZ, 0xc0, !PT ;  /* 0x0000000903097212 */ /* 0x000fe200078ec0ff */
[----:B------:R-:W1:Y:S01]  /*4fe0*/  SHFL.BFLY PT, R6, R0, 0x1, 0x1f ;  /* 0x0c201f0000067f89 */ /* 0x000e6200000e0000 */
[----:B------:R-:W-:Y:S01]  /*4ff0*/  FSETP.NEU.FTZ.AND P1, PT, R105, -INF , PT ;  /* 0xff8000006900780b */ /* 0x000fe20003f3d000 */
[----:B------:R-:W-:Y:S01]  /*5000*/  IMAD.WIDE.U32 R168, R2, -0x326172a9, RZ ;  /* 0xcd9e8d5702a87825 */ /* 0x000fe200078e00ff */
[----:B------:R-:W-:-:S02]  /*5010*/  LOP3.LUT R2, R53, UR16, R156, 0x96, !PT ;  /* 0x0000001035027c12 */ /* 0x000fc4000f8e969c */
[----:B------:R-:W-:Y:S01]  /*5020*/  FSEL R13, R5, RZ, P1 ;  /* 0x000000ff050d7208 */ /* 0x000fe20000800000 */
[C---:B------:R-:W-:Y:S01]  /*5030*/  HMMA.16816.F32 R204, R8.reuse, R124, R48 ;  /* 0x0000007c08cc723c */ /* 0x040fe20000001830 */
[----:B------:R-:W-:Y:S01]  /*5040*/  LOP3.LUT R4, R169, UR14, R52, 0x96, !PT ;  /* 0x0000000ea9047c12 */ /* 0x000fe2000f8e9634 */
[----:B------:R-:W-:Y:S01]  /*5050*/  IMAD.WIDE.U32 R2, R2, -0x2daee0ad, RZ ;  /* 0xd2511f5302027825 */ /* 0x000fe200078e00ff */
[----:B------:R2:W-:Y:S03]  /*5060*/  STL.64 [R1], R168 ;  /* 0x000000a801007387 */ /* 0x0005e60000100a00 */
[----:B------:R-:W-:Y:S01]  /*5070*/  IMAD.WIDE.U32 R14, R4, -0x2daee0ad, RZ ;  /* 0xd2511f53040e7825 */ /* 0x000fe200078e00ff */
[----:B------:R-:W-:Y:S01]  /*5080*/  LOP3.LUT R3, R3, UR13, R70, 0x96, !PT ;  /* 0x0000000d03037c12 */ /* 0x000fe2000f8e9646 */
[----:B------:R-:W-:Y:S02]  /*5090*/  HMMA.16816.F32 R208, R8, R120, R72 ;  /* 0x0000007808d0723c */ /* 0x000fe40000001848 */
[----:B------:R-:W-:Y:S01]  /*50a0*/  IMAD.MOV.U32 R52, RZ, RZ, R168 ;  /* 0x000000ffff347224 */ /* 0x000fe200078e00a8 */
[----:B------:R-:W-:Y:S01]  /*50b0*/  LOP3.LUT R4, R15, UR11, R2, 0x96, !PT ;  /* 0x0000000b0f047c12 */ /* 0x000fe2000f8e9602 */
[----:B------:R-:W-:-:S02]  /*50c0*/  FFMA.FTZ R5, R134, c[0x0][0x23c], -R13 ;  /* 0x00008f0086057a23 */ /* 0x000fc4000001080d */
[----:B------:R-:W-:Y:S02]  /*50d0*/  IMAD.WIDE.U32 R2, R3, -0x326172a9, RZ ;  /* 0xcd9e8d5703027825 */ /* 0x000fe400078e00ff */
[----:B------:R3:W-:Y:S01]  /*50e0*/  MUFU.EX2 R51, R5 ;  /* 0x0000000500337308 */ /* 0x0007e20000000800 */
[----:B------:R-:W-:Y:S01]  /*50f0*/  HMMA.16816.F32 R184, R8, R122, R24 ;  /* 0x0000007a08b8723c */ /* 0x000fe20000001818 */
[----:B------:R-:W-:Y:S01]  /*5100*/  IMAD.WIDE.U32 R48, R4, -0x326172a9, RZ ;  /* 0xcd9e8d5704307825 */ /* 0x000fe200078e00ff */
[----:B-1----:R-:W-:-:S03]  /*5110*/  FMNMX.FTZ R104, R0, R6, !PT ;  /* 0x0000000600687209 */ /* 0x002fc60007810000 */
[--C-:B------:R-:W-:Y:S01]  /*5120*/  FFMA.FTZ R4, R132, c[0x0][0x23c], -R13.reuse ;  /* 0x00008f0084047a23 */ /* 0x100fe2000001080d */
[----:B------:R-:W-:Y:S01]  /*5130*/  LOP3.LUT R2, R49, UR10, R2, 0x96, !PT ;  /* 0x0000000a31027c12 */ /* 0x000fe2000f8e9602 */
[C---:B------:R-:W-:Y:S01]  /*5140*/  FMUL.FTZ R0, R104.reuse, c[0x0][0x23c] ;  /* 0x00008f0068007a20 */ /* 0x040fe20000410000 */
[----:B------:R-:W-:Y:S01]  /*5150*/  FSETP.NEU.FTZ.AND P1, PT, R104, -INF , PT ;  /* 0xff8000006800780b */ /* 0x000fe20003f3d000 */
[----:B------:R1:W4:Y:S01]  /*5160*/  MUFU.EX2 R16, R4 ;  /* 0x0000000400107308 */ /* 0x0003220000000800 */
[----:B------:R-:W-:Y:S01]  /*5170*/  IMAD.MOV.U32 R74, RZ, RZ, R152 ;  /* 0x000000ffff4a7224 */ /* 0x000fe200078e0098 */
[----:B------:R-:W-:Y:S01]  /*5180*/  HMMA.16816.F32 R200, R8, R128, R64 ;  /* 0x0000008008c8723c */ /* 0x000fe20000001840 */
[----:B------:R-:W-:Y:S01]  /*5190*/  IMAD.WIDE.U32 R72, R2, -0x2daee0ad, RZ ;  /* 0xd2511f5302487825 */ /* 0x000fe200078e00ff */
[----:B------:R-:W-:Y:S02]  /*51a0*/  FSEL R12, R0, RZ, P1 ;  /* 0x000000ff000c7208 */ /* 0x000fe40000800000 */
[----:B---3--:R-:W-:Y:S01]  /*51b0*/  LOP3.LUT R5, R3, UR12, R52, 0x96, !PT ;  /* 0x0000000c03057c12 */ /* 0x008fe2000f8e9634 */
[----:B------:R-:W-:-:S02]  /*51c0*/  FFMA.FTZ R3, R135, c[0x0][0x23c], -R13 ;  /* 0x00008f0087037a23 */ /* 0x000fc4000001080d */
[----:B------:R-:W-:Y:S01]  /*51d0*/  FFMA.FTZ R0, R141, c[0x0][0x23c], -R12 ;  /* 0x00008f008d007a23 */ /* 0x000fe2000001080c */
[C---:B------:R-:W-:Y:S01]  /*51e0*/  HMMA.16816.F32 R196, R8.reuse, R112, R60 ;  /* 0x0000007008c4723c */ /* 0x040fe2000000183c */
[----:B------:R3:W-:Y:S01]  /*51f0*/  MUFU.EX2 R162, R3 ;  /* 0x0000000300a27308 */ /* 0x0007e20000000800 */
[----:B------:R-:W-:Y:S02]  /*5200*/  IMAD.MOV.U32 R67, RZ, RZ, R74 ;  /* 0x000000ffff437224 */ /* 0x000fe400078e004a */
[----:B------:R-:W-:Y:S02]  /*5210*/  IMAD.MOV.U32 R65, RZ, RZ, R7 ;  /* 0x000000ffff417224 */ /* 0x000fe400078e0007 */
[----:B-1----:R-:W-:Y:S01]  /*5220*/  IMAD.WIDE.U32 R4, R5, -0x2daee0ad, RZ ;  /* 0xd2511f5305047825 */ /* 0x002fe200078e00ff */
[----:B------:R-:W-:Y:S01]  /*5230*/  MOV R61, R157 ;  /* 0x0000009d003d7202 */ /* 0x000fe20000000f00 */
[C---:B------:R-:W-:Y:S01]  /*5240*/  HMMA.16816.F32 R188, R8.reuse, R108, R56 ;  /* 0x0000006c08bc723c */ /* 0x040fe20000001838 */
[----:B------:R-:W-:Y:S01]  /*5250*/  MUFU.EX2 R25, R0 ;  /* 0x0000000000197308 */ /* 0x000fe20000000800 */
[----:B----4-:R-:W-:Y:S01]  /*5260*/  IMAD.MOV.U32 R141, RZ, RZ, R16 ;  /* 0x000000ffff8d7224 */ /* 0x010fe200078e0010 */
[----:B------:R-:W-:Y:S01]  /*5270*/  LOP3.LUT R2, R73, UR7, R4, 0x96, !PT ;  /* 0x0000000749027c12 */ /* 0x000fe2000f8e9604 */
[----:B------:R-:W-:Y:S01]  /*5280*/  IMAD.MOV.U32 R75, RZ, RZ, R153 ;  /* 0x000000ffff4b7224 */ /* 0x000fe200078e0099 */
[----:B------:R-:W-:Y:S01]  /*5290*/  LOP3.LUT R6, R5, UR9, R14, 0x96, !PT ;  /* 0x0000000905067c12 */ /* 0x000fe2000f8e960e */
[----:B------:R-:W-:Y:S01]  /*52a0*/  FFMA.FTZ R5, R137, c[0x0][0x23c], -R12 ;  /* 0x00008f0089057a23 */ /* 0x000fe2000001080c */
[----:B------:R-:W-:Y:S01]  /*52b0*/  MOV R135, R65 ;  /* 0x0000004100877202 */ /* 0x000fe20000000f00 */
[----:B------:R-:W-:Y:S01]  /*52c0*/  IMAD.MOV.U32 R66, RZ, RZ, R75 ;  /* 0x000000ffff427224 */ /* 0x000fe200078e004b */
[----:B------:R-:W-:Y:S01]  /*52d0*/  HMMA.16816.F32 R180, R8, R116, R32 ;  /* 0x0000007408b4723c */ /* 0x000fe20000001820 */
[----:B---3--:R-:W-:Y:S01]  /*52e0*/  FFMA.FTZ R3, R133, c[0x0][0x23c], -R13 ;  /* 0x00008f0085037a23 */ /* 0x008fe2000001080d */
[----:B------:R-:W1:Y:S01]  /*52f0*/  MUFU.EX2 R24, R5 ;  /* 0x0000000500187308 */ /* 0x000e620000000800 */
[----:B------:R-:W-:-:S04]  /*5300*/  IMAD.WIDE.U32 R14, R6, -0x326172a9, RZ ;  /* 0xcd9e8d57060e7825 */ /* 0x000fc800078e00ff */
[----:B------:R-:W-:Y:S01]  /*5310*/  IMAD.MOV.U32 R53, RZ, RZ, R169 ;  /* 0x000000ffff357224 */ /* 0x000fe200078e00a9 */
[C---:B------:R-:W-:Y:S01]  /*5320*/  HMMA.16816.F32 R172, R8.reuse, R126, R28 ;  /* 0x0000007e08ac723c */ /* 0x040fe2000000181c */
[----:B------:R-:W-:Y:S01]  /*5330*/  IMAD.MOV.U32 R75, RZ, RZ, R179 ;  /* 0x000000ffff4b7224 */ /* 0x000fe200078e00b3 */
[----:B------:R3:W-:Y:S01]  /*5340*/  MUFU.EX2 R145, R3 ;  /* 0x0000000300917308 */ /* 0x0007e20000000800 */
        /* <DEDUP_REMOVED lines=8> */
[----:B--2---:R-:W-:Y:S01]  /*53d0*/  HMMA.16816.F32 R168, R8, R114, R44 ;  /* 0x0000007208a8723c */ /* 0x004fe2000000182c */
[----:B------:R-:W-:Y:S02]  /*53e0*/  IMAD.MOV.U32 R132, RZ, RZ, R55 ;  /* 0x000000ffff847224 */ /* 0x000fe400078e0037 */
[----:B---3--:R-:W-:-:S04]  /*53f0*/  IMAD.WIDE.U32 R2, R2, -0x326172a9, RZ ;  /* 0xcd9e8d5702027825 */ /* 0x008fc800078e00ff */
[----:B------:R-:W-:Y:S01]  /*5400*/  IMAD.MOV.U32 R107, RZ, RZ, R135 ;  /* 0x000000ffff6b7224 */ /* 0x000fe200078e0087 */
[C---:B------:R-:W-:Y:S01]  /*5410*/  LOP3.LUT R0, R2.reuse, 0xffff, RZ, 0xc0, !PT ;  /* 0x0000ffff02007812 */ /* 0x040fe200078ec0ff */
[----:B------:R-:W-:Y:S01]  /*5420*/  HMMA.16816.F32 R156, R8, R110, R40 ;  /* 0x0000006e089c723c */ /* 0x000fe20000001828 */
[----:B------:R-:W-:Y:S02]  /*5430*/  LOP3.LUT R4, R2, 0xff, RZ, 0xc0, !PT ;  /* 0x000000ff02047812 */ /* 0x000fe400078ec0ff */
[----:B------:R-:W-:Y:S02]  /*5440*/  SHF.R.U32.HI R0, RZ, 0x8, R0 ;  /* 0x00000008ff007819 */ /* 0x000fe40000011600 */
[----:B------:R-:W-:Y:S02]  /*5450*/  SHF.R.U32.HI R16, RZ, 0x18, R2 ;  /* 0x00000018ff107819 */ /* 0x000fe40000011602 */
[----:B------:R-:W-:Y:S01]  /*5460*/  PRMT R19, R4, 0x5410, R0 ;  /* 0x0000541004137816 */ /* 0x000fe20000000000 */
[----:B------:R-:W-:Y:S01]  /*5470*/  FFMA.FTZ R4, R136, c[0x0][0x23c], -R12 ;  /* 0x00008f0088047a23 */ /* 0x000fe2000001080c */
[----:B------:R-:W-:-:S02]  /*5480*/  SHF.R.U32.HI R0, RZ, 0x10, R2 ;  /* 0x00000010ff007819 */ /* 0x000fc40000011602 */
[----:B------:R-:W-:Y:S01]  /*5490*/  LOP3.LUT R2, R3, UR17, R14, 0x96, !PT ;  /* 0x0000001103027c12 */ /* 0x000fe2000f8e960e */
[----:B------:R2:W3:Y:S01]  /*54a0*/  MUFU.EX2 R26, R4 ;  /* 0x00000004001a7308 */ /* 0x0004e20000000800 */
[----:B------:R-:W-:Y:S01]  /*54b0*/  FFMA.FTZ R3, R140, c[0x0][0x23c], -R12 ;  /* 0x00008f008c037a23 */ /* 0x000fe2000001080c */
[----:B------:R-:W-:Y:S01]  /*54c0*/  LOP3.LUT R5, R0, 0xff, RZ, 0xc0, !PT ;  /* 0x000000ff00057812 */ /* 0x000fe200078ec0ff */
[----:B-1----:R-:W-:Y:S01]  /*54d0*/  IMAD.MOV.U32 R14, RZ, RZ, R24 ;  /* 0x000000ffff0e7224 */ /* 0x002fe200078e0018 */
[C---:B------:R-:W-:Y:S02]  /*54e0*/  LOP3.LUT R0, R2.reuse, 0xffff, RZ, 0xc0, !PT ;  /* 0x0000ffff02007812 */ /* 0x040fe400078ec0ff */
[----:B------:R-:W-:Y:S02]  /*54f0*/  LOP3.LUT R7, R2, 0xff, RZ, 0xc0, !PT ;  /* 0x000000ff02077812 */ /* 0x000fe400078ec0ff */
[----:B------:R1:W4:Y:S01]  /*5500*/  MUFU.EX2 R74, R3 ;  /* 0x00000003004a7308 */ /* 0x0003220000000800 */
[----:B------:R-:W-:-:S02]  /*5510*/  SHF.R.U32.HI R6, RZ, 0x18, R2 ;  /* 0x00000018ff067819 */ /* 0x000fc40000011602 */
[----:B------:R-:W-:Y:S01]  /*5520*/  MOV R140, R51 ;  /* 0x00000033008c7202 */ /* 0x000fe20000000f00 */
[----:B------:R-:W-:Y:S02]  /*5530*/  IMAD.MOV.U32 R51, RZ, RZ, R177 ;  /* 0x000000ffff337224 */ /* 0x000fe400078e00b1 */
[----:B------:R-:W-:Y:S01]  /*5540*/  HMMA.16816.F32 R176, R8, R118, R20 ;  /* 0x0000007608b0723c */ /* 0x000fe20000001814 */
[----:B--2---:R-:W-:Y:S02]  /*5550*/  SHF.R.U32.HI R4, RZ, 0x10, R2 ;  /* 0x00000010ff047819 */ /* 0x004fe40000011602 */
[----:B------:R-:W-:Y:S02]  /*5560*/  SHF.R.U32.HI R2, RZ, 0x8, R0 ;  /* 0x00000008ff027819 */ /* 0x000fe40000011600 */
[----:B------:R-:W-:Y:S02]  /*5570*/  LOP3.LUT R0, R4, 0xff, RZ, 0xc0, !PT ;  /* 0x000000ff04007812 */ /* 0x000fe400078ec0ff */
[----:B---3--:R-:W-:Y:S01]  /*5580*/  IMAD.MOV.U32 R11, RZ, RZ, R26 ;  /* 0x000000ffff0b7224 */ /* 0x008fe200078e001a */
[----:B------:R-:W-:-:S02]  /*5590*/  PRMT R4, R7, 0x5410, R2 ;  /* 0x0000541007047816 */ /* 0x000fc40000000002 */
[----:B-1----:R-:W-:Y:S01]  /*55a0*/  PRMT R3, R5, 0x5410, R16 ;  /* 0x0000541005037816 */ /* 0x002fe20000000010 */
[----:B------:R-:W-:Y:S01]  /*55b0*/  IMAD.MOV.U32 R16, RZ, RZ, R134 ;  /* 0x000000ffff107224 */ /* 0x000fe200078e0086 */
[----:B------:R-:W-:Y:S01]  /*55c0*/  PRMT R2, R0, 0x5410, R6 ;  /* 0x0000541000027816 */ /* 0x000fe20000000006 */
[--C-:B------:R-:W-:Y:S01]  /*55d0*/  HSET2.LE.AND R4, R4, R251.reuse, PT ;  /* 0x000000fb04047233 */ /* 0x100fe20003803000 */
[----:B------:R-:W-:Y:S01]  /*55e0*/  F2FP.PACK_AB R5, R141, R140 ;  /* 0x0000008c8d05723e */ /* 0x000fe200000000ff */
[--C-:B------:R-:W-:Y:S01]  /*55f0*/  HSET2.LE.AND R0, R19, R251.reuse, PT ;  /* 0x000000fb13007233 */ /* 0x100fe20003803000 */
[----:B------:R-:W-:Y:S01]  /*5600*/  F2FP.PACK_AB R7, R11, R24 ;  /* 0x000000180b07723e */ /* 0x000fe200000000ff */
[--C-:B------:R-:W-:Y:S01]  /*5610*/  HSET2.LE.AND R3, R3, R251.reuse, PT ;  /* 0x000000fb03037233 */ /* 0x100fe20003803000 */
[----:B----4-:R-:W-:Y:S01]  /*5620*/  F2FP.PACK_AB R9, R74, R25 ;  /* 0x000000194a09723e */ /* 0x010fe200000000ff */
[----:B------:R-:W-:Y:S01]  /*5630*/  HSET2.LE.AND R8, R2, R251, PT ;  /* 0x000000fb02087233 */ /* 0x000fe20003803000 */
[----:B------:R-:W-:Y:S01]  /*5640*/  F2FP.PACK_AB R2, R145, R162 ;  /* 0x000000a29102723e */ /* 0x000fe200000000ff */
[----:B------:R-:W-:Y:S01]  /*5650*/  IMAD.MOV.U32 R19, RZ, RZ, R62 ;  /* 0x000000ffff137224 */ /* 0x000fe200078e003e */
[----:B------:R-:W-:Y:S01]  /*5660*/  LOP3.LUT R4, R4, R5, RZ, 0xc0, !PT ;  /* 0x0000000504047212 */ /* 0x000fe200078ec0ff */
[----:B------:R-:W-:Y:S01]  /*5670*/  IMAD.MOV.U32 R134, RZ, RZ, R54 ;  /* 0x000000ffff867224 */ /* 0x000fe200078e0036 */
[----:B------:R-:W-:Y:S01]  /*5680*/  LOP3.LUT R6, R0, R2, RZ, 0xc0, !PT ;  /* 0x0000000200067212 */ /* 0x000fe200078ec0ff */
[----:B------:R-:W-:Y:S01]  /*5690*/  FFMA.FTZ R0, R148, c[0x0][0x23c], -R13 ;  /* 0x00008f0094007a23 */ /* 0x000fe2000001080d */
[----:B------:R-:W-:-:S02]  /*56a0*/  LOP3.LUT R7, R3, R7, RZ, 0xc0, !PT ;  /* 0x0000000703077212 */ /* 0x000fc400078ec0ff */
[----:B------:R-:W-:Y:S01]  /*56b0*/  LOP3.LUT R5, R8, R9, RZ, 0xc0, !PT ;  /* 0x0000000908057212 */ /* 0x000fe200078ec0ff */
[----:B------:R-:W-:Y:S01]  /*56c0*/  IMAD.MOV.U32 R9, RZ, RZ, R51 ;  /* 0x000000ffff097224 */ /* 0x000fe200078e0033 */
[----:B------:R-:W-:Y:S01]  /*56d0*/  LOP3.LUT R2, R15, UR8, R48, 0x96, !PT ;  /* 0x000000080f027c12 */ /* 0x000fe2000f8e9630 */
[----:B------:R-:W-:Y:S01]  /*56e0*/  IMAD.MOV.U32 R15, RZ, RZ, R25 ;  /* 0x000000ffff0f7224 */ /* 0x000fe200078e0019 */
[----:B------:R-:W-:-:S03]  /*56f0*/  MOV R148, R252 ;  /* 0x000000fc00947202 */ /* 0x000fc60000000f00 */
[----:B------:R-:W-:Y:S01]  /*5700*/  HMMA.16816.F32 R28, R4, R96, RZ ;  /* 0x00000060041c723c */ /* 0x000fe200000018ff */
[----:B------:R1:W2:Y:S01]  /*5710*/  MUFU.EX2 R96, R0 ;  /* 0x0000000000607308 */ /* 0x0002a20000000800 */
[----:B------:R-:W-:-:S06]  /*5720*/  IMAD.WIDE.U32 R2, R2, -0x2daee0ad, RZ ;  /* 0xd2511f5302027825 */ /* 0x000fcc00078e00ff */
[C---:B------:R-:W-:Y:S07]  /*5730*/  HMMA.16816.F32 R44, R4.reuse, R78, RZ ;  /* 0x0000004e042c723c */ /* 0x040fee00000018ff */
[----:B------:R-:W-:Y:S01]  /*5740*/  IMAD.MOV.U32 R78, RZ, RZ, R66 ;  /* 0x000000ffff4e7224 */ /* 0x000fe200078e0042 */
[----:B------:R-:W-:Y:S01]  /*5750*/  HMMA.16816.F32 R40, R4, R76, RZ ;  /* 0x0000004c0428723c */ /* 0x000fe200000018ff */
[----:B-1----:R-:W-:Y:S02]  /*5760*/  FFMA.FTZ R0, R147, c[0x0][0x23c], -R13 ;  /* 0x00008f0093007a23 */ /* 0x002fe4000001080d */
[----:B------:R-:W-:-:S02]  /*5770*/  IMAD.MOV.U32 R147, RZ, RZ, R11 ;  /* 0x000000ffff937224 */ /* 0x000fc400078e000b */
[----:B------:R1:W-:Y:S02]  /*5780*/  MUFU.EX2 R10, R0 ;  /* 0x00000000000a7308 */ /* 0x0003e40000000800 */
[----:B------:R-:W-:Y:S01]  /*5790*/  IMAD.MOV.U32 R77, RZ, RZ, R63 ;  /* 0x000000ffff4d7224 */ /* 0x000fe200078e003f */
[C---:B------:R-:W-:Y:S07]  /*57a0*/  HMMA.16816.F32 R36, R4.reuse, R80, RZ ;  /* 0x000000500424723c */ /* 0x040fee00000018ff */
[----:B------:R-:W-:Y:S01]  /*57b0*/  IMAD.MOV.U32 R80, RZ, RZ, R52 ;  /* 0x000000ffff507224 */ /* 0x000fe200078e0034 */
[----:B------:R-:W-:Y:S01]  /*57c0*/  HMMA.16816.F32 R48, R4, R82, RZ ;  /* 0x000000520430723c */ /* 0x000fe200000018ff */
[----:B------:R-:W-:-:S02]  /*57d0*/  IMAD.MOV.U32 R81, RZ, RZ, R53 ;  /* 0x000000ffff517224 */ /* 0x000fc400078e0035 */
[----:B-1----:R-:W-:-:S04]  /*57e0*/  FFMA.FTZ R0, R144, c[0x0][0x23c], -R13 ;  /* 0x00008f0090007a23 */ /* 0x002fc8000001080d */
[----:B------:R-:W-:Y:S01]  /*57f0*/  IMAD.MOV.U32 R82, RZ, RZ, R60 ;  /* 0x000000ffff527224 */ /* 0x000fe200078e003c */
[----:B------:R-:W-:Y:S01]  /*5800*/  HMMA.16816.F32 R52, R4, R98, RZ ;  /* 0x000000620434723c */ /* 0x000fe200000018ff */
[----:B------:R1:W-:Y:S01]  /*5810*/  MUFU.EX2 R79, R0 ;  /* 0x00000000004f7308 */ /* 0x0003e20000000800 */
[----:B------:R-:W-:Y:S02]  /*5820*/  IMAD.MOV.U32 R83, RZ, RZ, R61 ;  /* 0x000000ffff537224 */ /* 0x000fe400078e003d */
[----:B------:R-:W-:-:S03]  /*5830*/  IMAD.MOV.U32 R144, RZ, RZ, R16 ;  /* 0x000000ffff907224 */ /* 0x000fc600078e0010 */
[----:B------:R-:W-:Y:S01]  /*5840*/  IMAD.MOV.U32 R98, RZ, RZ, R82 ;  /* 0x000000ffff627224 */ /* 0x000fe200078e0052 */
[----:B------:R-:W-:Y:S01]  /*5850*/  HMMA.16816.F32 R24, R4, R88, RZ ;  /* 0x000000580418723c */ /* 0x000fe200000018ff */
[----:B------:R-:W-:-:S07]  /*5860*/  IMAD.MOV.U32 R99, RZ, RZ, R83 ;  /* 0x000000ffff637224 */ /* 0x000fce00078e0053 */
[----:B------:R-:W-:Y:S01]  /*5870*/  HMMA.16816.F32 R56, R4, R90, RZ ;  /* 0x0000005a0438723c */ /* 0x000fe200000018ff */
[----:B-1----:R-:W-:Y:S02]  /*5880*/  LOP3.LUT R0, R3, UR18, R72, 0x96, !PT ;  /* 0x0000001203007c12 */ /* 0x002fe4000f8e9648 */
[----:B------:R-:W-:-:S05]  /*5890*/  LOP3.LUT R3, R2, 0xffff, RZ, 0xc0, !PT ;  /* 0x0000ffff02037812 */ /* 0x000fca00078ec0ff */
[C---:B------:R-:W-:Y:S08]  /*58a0*/  HMMA.16816.F32 R20, R4.reuse, R84, RZ ;  /* 0x000000540414723c */ /* 0x040ff000000018ff */
[C---:B------:R-:W-:Y:S08]  /*58b0*/  HMMA.16816.F32 R60, R4.reuse, R86, RZ ;  /* 0x00000056043c723c */ /* 0x040ff000000018ff */
[C---:B------:R-:W-:Y:S08]  /*58c0*/  HMMA.16816.F32 R32, R4.reuse, R92, RZ ;  /* 0x0000005c0420723c */ /* 0x040ff000000018ff */
[----:B------:R-:W-:Y:S07]  /*58d0*/  HMMA.16816.F32 R64, R4, R94, RZ ;  /* 0x0000005e0440723c */ /* 0x000fee00000018ff */
[----:B------:R-:W-:Y:S01]  /*58e0*/  LOP3.LUT R7, R2, 0xff, RZ, 0xc0, !PT ;  /* 0x000000ff02077812 */ /* 0x000fe200078ec0ff */
[----:B------:R-:W-:Y:S01]  /*58f0*/  FFMA.FTZ R4, R142, c[0x0][0x23c], -R13 ;  /* 0x00008f008e047a23 */ /* 0x000fe2000001080d */
[----:B------:R-:W-:Y:S01]  /*5900*/  SHF.R.U32.HI R6, RZ, 0x10, R2 ;  /* 0x00000010ff067819 */ /* 0x000fe20000011602 */
[----:B------:R-:W-:Y:S01]  /*5910*/  IMAD.MOV.U32 R142, RZ, RZ, R74 ;  /* 0x000000ffff8e7224 */ /* 0x000fe200078e004a */
[----:B------:R-:W-:Y:S01]  /*5920*/  SHF.R.U32.HI R5, RZ, 0x18, R2 ;  /* 0x00000018ff057819 */ /* 0x000fe20000011602 */
[----:B------:R1:W3:Y:S01]  /*5930*/  MUFU.EX2 R136, R4 ;  /* 0x0000000400887308 */ /* 0x0002e20000000800 */
[----:B------:R-:W-:Y:S01]  /*5940*/  SHF.R.U32.HI R2, RZ, 0x8, R3 ;  /* 0x00000008ff027819 */ /* 0x000fe20000011603 */
[----:B------:R-:W-:-:S02]  /*5950*/  FFMA.FTZ R3, R146, c[0x0][0x23c], -R12 ;  /* 0x00008f0092037a23 */ /* 0x000fc4000001080c */
[----:B------:R-:W-:Y:S01]  /*5960*/  IMAD.MOV.U32 R146, RZ, RZ, R137 ;  /* 0x000000ffff927224 */ /* 0x000fe200078e0089 */
[----:B------:R-:W-:Y:S01]  /*5970*/  PRMT R8, R7, 0x5410, R2 ;  /* 0x0000541007087816 */ /* 0x000fe20000000002 */
[----:B------:R-:W-:Y:S01]  /*5980*/  IMAD.MOV.U32 R137, RZ, RZ, R160 ;  /* 0x000000ffff897224 */ /* 0x000fe200078e00a0 */
[----:B------:R-:W-:Y:S01]  /*5990*/  LOP3.LUT R2, R6, 0xff, RZ, 0xc0, !PT ;  /* 0x000000ff06027812 */ /* 0x000fe200078ec0ff */
[----:B------:R4:W-:Y:S01]  /*59a0*/  MUFU.EX2 R76, R3 ;  /* 0x00000003004c7308 */ /* 0x0009e20000000800 */
[----:B------:R-:W-:Y:S02]  /*59b0*/  LOP3.LUT R6, R0, 0xff, RZ, 0xc0, !PT ;  /* 0x000000ff00067812 */ /* 0x000fe400078ec0ff */
[----:B------:R-:W-:Y:S02]  /*59c0*/  PRMT R7, R2, 0x5410, R5 ;  /* 0x0000541002077816 */ /* 0x000fe40000000005 */
[----:B------:R-:W-:Y:S02]  /*59d0*/  LOP3.LUT R2, R0, 0xffff, RZ, 0xc0, !PT ;  /* 0x0000ffff00027812 */ /* 0x000fe400078ec0ff */
[----:B------:R-:W-:-:S02]  /*59e0*/  SHF.R.U32.HI R5, RZ, 0x18, R0 ;  /* 0x00000018ff057819 */ /* 0x000fc40000011600 */
[----:B-1----:R-:W-:Y:S01]  /*59f0*/  SHF.R.U32.HI R4, RZ, 0x8, R2 ;  /* 0x00000008ff047819 */ /* 0x002fe20000011602 */
[----:B------:R-:W-:Y:S02]  /*5a00*/  FFMA.FTZ R2, R151, c[0x0][0x23c], -R12 ;  /* 0x00008f0097027a23 */ /* 0x000fe4000001080c */
[----:B--2---:R-:W-:Y:S01]  /*5a10*/  IMAD.MOV.U32 R151, RZ, RZ, R96 ;  /* 0x000000ffff977224 */ /* 0x004fe200078e0060 */
[----:B------:R-:W-:Y:S01]  /*5a20*/  PRMT R4, R6, 0x5410, R4 ;  /* 0x0000541006047816 */ /* 0x000fe20000000004 */
[----:B------:R-:W-:Y:S01]  /*5a30*/  IMAD.MOV.U32 R96, RZ, RZ, R14 ;  /* 0x000000ffff607224 */ /* 0x000fe200078e000e */
[----:B------:R3:W-:Y:S01]  /*5a40*/  MUFU.EX2 R72, R2 ;  /* 0x0000000200487308 */ /* 0x0007e20000000800 */
[----:B----4-:R-:W-:Y:S01]  /*5a50*/  FFMA.FTZ R3, R143, c[0x0][0x23c], -R12 ;  /* 0x00008f008f037a23 */ /* 0x010fe2000001080c */
[----:B------:R-:W-:Y:S01]  /*5a60*/  MOV R14, R15 ;  /* 0x0000000f000e7202 */ /* 0x000fe20000000f00 */
[----:B------:R-:W-:-:S05]  /*5a70*/  IMAD.MOV.U32 R15, RZ, RZ, R9 ;  /* 0x000000ffff0f7224 */ /* 0x000fca00078e0009 */
[----:B------:R1:W2:Y:S01]  /*5a80*/  MUFU.EX2 R97, R3 ;  /* 0x0000000300617308 */ /* 0x0002a20000000800 */
[----:B---3--:R-:W-:Y:S02]  /*5a90*/  F2FP.PACK_AB R2, R136, R79 ;  /* 0x0000004f8802723e */ /* 0x008fe400000000ff */
[----:B-1----:R-:W-:-:S04]  /*5aa0*/  SHF.R.U32.HI R3, RZ, 0x10, R0 ;  /* 0x00000010ff037819 */ /* 0x002fc80000011600 */
[----:B------:R-:W-:Y:S01]  /*5ab0*/  LOP3.LUT R0, R3, 0xff, RZ, 0xc0, !PT ;  /* 0x000000ff03007812 */ /* 0x000fe200078ec0ff */
[----:B------:R-:W-:Y:S02]  /*5ac0*/  FFMA.FTZ R3, R150, c[0x0][0x23c], -R12 ;  /* 0x00008f0096037a23 */ /* 0x000fe4000001080c */
[----:B------:R-:W-:Y:S01]  /*5ad0*/  IMAD.MOV.U32 R150, RZ, RZ, R75 ;  /* 0x000000ffff967224 */ /* 0x000fe200078e004b */
[----:B------:R-:W-:Y:S01]  /*5ae0*/  PRMT R5, R0, 0x5410, R5 ;  /* 0x0000541000057816 */ /* 0x000fe20000000005 */
[--C-:B------:R-:W-:Y:S01]  /*5af0*/  HSET2.LE.AND R0, R8, R251.reuse, PT ;  /* 0x000000fb08007233 */ /* 0x100fe20003803000 */
[----:B------:R-:W1:Y:S04]  /*5b00*/  MUFU.EX2 R9, R3 ;  /* 0x0000000300097308 */ /* 0x000e680000000800 */
        /* <DEDUP_REMOVED lines=12> */
[C---:B------:R-:W-:Y:S07]  /*5bd0*/  HMMA.16816.F32 R88, R4.reuse, R108, R20 ;  /* 0x0000006c0458723c */ /* 0x040fee0000001814 */
[----:B------:R-:W-:Y:S01]  /*5be0*/  IMAD.WIDE.U32 R20, R0, -0x326172a9, RZ ;  /* 0xcd9e8d5700147825 */ /* 0x000fe200078e00ff */
[C---:B------:R-:W-:Y:S04]  /*5bf0*/  HMMA.16816.F32 R84, R4.reuse, R120, R40 ;  /* 0x000000780454723c */ /* 0x040fe80000001828 */
        /* <DEDUP_REMOVED lines=12> */
[----:B------:R-:W-:-:S04]  /*5cc0*/  IMAD.WIDE.U32 R8, R9, -0x326172a9, RZ ;  /* 0xcd9e8d5709087825 */ /* 0x000fc800078e00ff */
[----:B------:R-:W-:Y:S01]  /*5cd0*/  IMAD.MOV.U32 R42, RZ, RZ, R80 ;  /* 0x000000ffff2a7224 */ /* 0x000fe200078e0050 */
[C---:B------:R-:W-:Y:S01]  /*5ce0*/  HMMA.16816.F32 R72, R4.reuse, R122, R44 ;  /* 0x0000007a0448723c */ /* 0x040fe2000000182c */
[----:B------:R-:W-:Y:S01]  /*5cf0*/  LOP3.LUT R3, R9, UR12, R68, 0x96, !PT ;  /* 0x0000000c09037c12 */ /* 0x000fe2000f8e9644 */
[----:B------:R-:W-:Y:S01]  /*5d00*/  IMAD.MOV.U32 R43, RZ, RZ, R81 ;  /* 0x000000ffff2b7224 */ /* 0x000fe200078e0051 */
[----:B------:R-:W-:Y:S01]  /*5d10*/  MOV R68, R134 ;  /* 0x0000008600447202 */ /* 0x000fe20000000f00 */
[----:B------:R-:W-:Y:S02]  /*5d20*/  IMAD.MOV.U32 R41, RZ, RZ, R78 ;  /* 0x000000ffff297224 */ /* 0x000fe400078e004e */
[----:B------:R-:W-:Y:S02]  /*5d30*/  IMAD.MOV.U32 R120, RZ, RZ, R10 ;  /* 0x000000ffff787224 */ /* 0x000fe400078e000a */
[----:B------:R-:W-:Y:S01]  /*5d40*/  IMAD.WIDE.U32 R46, R0, -0x326172a9, RZ ;  /* 0xcd9e8d57002e7825 */ /* 0x000fe200078e00ff */
[----:B------:R-:W-:Y:S03]  /*5d50*/  HMMA.16816.F32 R80, R4, R124, R36 ;  /* 0x0000007c0450723c */ /* 0x000fe60000001824 */
[----:B------:R-:W-:Y:S01]  /*5d60*/  FFMA.FTZ R10, R167, c[0x0][0x23c], -R17 ;  /* 0x00008f00a70a7a23 */ /* 0x000fe20000010811 */
[----:B------:R-:W-:Y:S01]  /*5d70*/  LOP3.LUT R0, R47, UR10, R8, 0x96, !PT ;  /* 0x0000000a2f007c12 */ /* 0x000fe2000f8e9608 */
[----:B------:R-:W-:-:S02]  /*5d80*/  IMAD.WIDE.U32 R8, R3, -0x2daee0ad, RZ ;  /* 0xd2511f5303087825 */ /* 0x000fc400078e00ff */
[----:B------:R-:W-:Y:S01]  /*5d90*/  MOV R36, R96 ;  /* 0x0000006000247202 */ /* 0x000fe20000000f00 */
[----:B------:R-:W-:Y:S01]  /*5da0*/  MUFU.EX2 R100, R10 ;  /* 0x0000000a00647308 */ /* 0x000fe20000000800 */
[----:B------:R-:W-:Y:S01]  /*5db0*/  IMAD.WIDE.U32 R44, R0, -0x2daee0ad, RZ ;  /* 0xd2511f53002c7825 */ /* 0x000fe200078e00ff */
[----:B------:R-:W-:Y:S01]  /*5dc0*/  LOP3.LUT R3, R9, UR9, R2, 0x96, !PT ;  /* 0x0000000909037c12 */ /* 0x000fe2000f8e9602 */
[C---:B------:R-:W-:Y:S01]  /*5dd0*/  HMMA.16816.F32 R124, R4.reuse, R126, R48 ;  /* 0x0000007e047c723c */ /* 0x040fe20000001830 */
[----:B------:R-:W-:Y:S01]  /*5de0*/  LDSM.16.MT88.4 R48, [R214+0xb800] ;  /* 0x00b80000d630783b */ /* 0x000fe20000004200 */
[----:B------:R-:W-:Y:S01]  /*5df0*/  FFMA.FTZ R0, R165, c[0x0][0x23c], -R17 ;  /* 0x00008f00a5007a23 */ /* 0x000fe20000010811 */
[----:B------:R-:W-:Y:S01]  /*5e00*/  LOP3.LUT R2, R45, UR7, R8, 0x96, !PT ;  /* 0x000000072d027c12 */ /* 0x000fe2000f8e9608 */
[----:B------:R-:W-:Y:S02]  /*5e10*/  IMAD.WIDE.U32 R22, R3, -0x326172a9, RZ ;  /* 0xcd9e8d5703167825 */ /* 0x000fe400078e00ff */
[----:B------:R1:W-:Y:S02]  /*5e20*/  MUFU.EX2 R143, R0 ;  /* 0x00000000008f7308 */ /* 0x0003e40000000800 */
[----:B------:R-:W-:Y:S01]  /*5e30*/  IMAD.WIDE.U32 R2, R2, -0x326172a9, RZ ;  /* 0xcd9e8d5702027825 */ /* 0x000fe200078e00ff */
[C---:B------:R-:W-:Y:S03]  /*5e40*/  HMMA.16816.F32 R56, R4.reuse, R114, R56 ;  /* 0x000000720438723c */ /* 0x040fe60000001838 */
[----:B------:R-:W-:Y:S01]  /*5e50*/  IMAD.MOV.U32 R39, RZ, RZ, R79 ;  /* 0x000000ffff277224 */ /* 0x000fe200078e004f */
[----:B------:R-:W-:Y:S01]  /*5e60*/  LOP3.LUT R8, R2, 0xffff, RZ, 0xc0, !PT ;  /* 0x0000ffff02087812 */ /* 0x000fe200078ec0ff */
[----:B------:R-:W-:Y:S01]  /*5e70*/  IMAD.MOV.U32 R38, RZ, RZ, R76 ;  /* 0x000000ffff267224 */ /* 0x000fe200078e004c */
[--C-:B------:R-:W-:Y:S01]  /*5e80*/  SHF.R.U32.HI R11, RZ, 0x10, R2.reuse ;  /* 0x00000010ff0b7819 */ /* 0x100fe20000011602 */
[----:B------:R-:W-:Y:S01]  /*5e90*/  IMAD.MOV.U32 R37, RZ, RZ, R77 ;  /* 0x000000ffff257224 */ /* 0x000fe200078e004d */
[----:B------:R-:W-:Y:S01]  /*5ea0*/  SHF.R.U32.HI R16, RZ, 0x18, R2 ;  /* 0x00000018ff107819 */ /* 0x000fe20000011602 */
[----:B------:R-:W-:Y:S01]  /*5eb0*/  HMMA.16816.F32 R76, R4, R128, R28 ;  /* 0x00000080044c723c */ /* 0x000fe2000000181c */
[----:B------:R-:W-:Y:S01]  /*5ec0*/  SHF.R.U32.HI R9, RZ, 0x8, R8 ;  /* 0x00000008ff097819 */ /* 0x000fe20000011608 */
[----:B------:R-:W-:-:S02]  /*5ed0*/  IMAD.MOV.U32 R96, RZ, RZ, R161 ;  /* 0x000000ffff607224 */ /* 0x000fc400078e00a1 */
[----:B-1----:R-:W-:Y:S02]  /*5ee0*/  FFMA.FTZ R0, R164, c[0x0][0x23c], -R17 ;  /* 0x00008f00a4007a23 */ /* 0x002fe40000010811 */
[----:B------:R-:W-:Y:S02]  /*5ef0*/  FFMA.FTZ R8, R194, c[0x0][0x23c], -R18 ;  /* 0x00008f00c2087a23 */ /* 0x000fe40000010812 */
[----:B------:R1:W2:Y:S01]  /*5f00*/  MUFU.EX2 R128, R0 ;  /* 0x0000000000807308 */ /* 0x0002a20000000800 */
[----:B------:R-:W-:Y:S01]  /*5f10*/  IMAD.MOV.U32 R129, RZ, RZ, R19 ;  /* 0x000000ffff817224 */ /* 0x000fe200078e0013 */
[----:B------:R-:W-:Y:S01]  /*5f20*/  LOP3.LUT R19, R2, 0xff, RZ, 0xc0, !PT ;  /* 0x000000ff02137812 */ /* 0x000fe200078ec0ff */
[----:B------:R-:W-:Y:S01]  /*5f30*/  IMAD.MOV.U32 R30, RZ, RZ, R98 ;  /* 0x000000ffff1e7224 */ /* 0x000fe200078e0062 */
[C---:B------:R-:W-:Y:S01]  /*5f40*/  HMMA.16816.F32 R60, R4.reuse, R110, R60 ;  /* 0x0000006e043c723c */ /* 0x040fe2000000183c */
[----:B------:R-:W-:Y:S01]  /*5f50*/  IMAD.MOV.U32 R31, RZ, RZ, R99 ;  /* 0x000000ffff1f7224 */ /* 0x000fe200078e0063 */
[----:B------:R-:W-:Y:S01]  /*5f60*/  PRMT R9, R19, 0x5410, R9 ;  /* 0x0000541013097816 */ /* 0x000fe20000000009 */
[----:B------:R-:W-:Y:S01]  /*5f70*/  FFMA.FTZ R2, R195, c[0x0][0x23c], -R18 ;  /* 0x00008f00c3027a23 */ /* 0x000fe20000010812 */
[----:B------:R-:W-:Y:S01]  /*5f80*/  MUFU.EX2 R194, R8 ;  /* 0x0000000800c27308 */ /* 0x000fe20000000800 */
[----:B------:R-:W-:Y:S01]  /*5f90*/  IMAD.MOV.U32 R98, RZ, RZ, R163 ;  /* 0x000000ffff627224 */ /* 0x000fe200078e00a3 */
[----:B------:R-:W-:Y:S01]  /*5fa0*/  MOV R109, R31 ;  /* 0x0000001f006d7202 */ /* 0x000fe20000000f00 */
[----:B------:R-:W-:Y:S01]  /*5fb0*/  IMAD.MOV.U32 R99, RZ, RZ, R162 ;  /* 0x000000ffff637224 */ /* 0x000fe200078e00a2 */
[----:B------:R-:W-:Y:S01]  /*5fc0*/  HMMA.16816.F32 R64, R4, R118, R64 ;  /* 0x000000760440723c */ /* 0x000fe20000001840 */
[----:B------:R-:W-:-:S02]  /*5fd0*/  IMAD.MOV.U32 R29, RZ, RZ, R14 ;  /* 0x000000ffff1d7224 */ /* 0x000fc400078e000e */
[----:B------:R-:W-:Y:S01]  /*5fe0*/  IMAD.MOV.U32 R28, RZ, RZ, R15 ;  /* 0x000000ffff1c7224 */ /* 0x000fe200078e000f */
[----:B-1----:R-:W-:Y:S01]  /*5ff0*/  LOP3.LUT R0, R3, UR17, R22, 0x96, !PT ;  /* 0x0000001103007c12 */ /* 0x002fe2000f8e9616 */
[----:B------:R-:W-:Y:S01]  /*6000*/  FFMA.FTZ R3, R166, c[0x0][0x23c], -R17 ;  /* 0x00008f00a6037a23 */ /* 0x000fe20000010811 */
[----:B------:R-:W1:Y:S01]  /*6010*/  MUFU.EX2 R195, R2 ;  /* 0x0000000200c37308 */ /* 0x000e620000000800 */
[----:B------:R-:W-:Y:S01]  /*6020*/  IMAD.MOV.U32 R139, RZ, RZ, R37 ;  /* 0x000000ffff8b7224 */ /* 0x000fe200078e0025 */
[----:B------:R-:W-:Y:S01]  /*6030*/  HMMA.16816.F32 R160, R4, R112, R24 ;  /* 0x0000007004a0723c */ /* 0x000fe20000001818 */
[----:B------:R-:W-:Y:S01]  /*6040*/  LOP3.LUT R15, R0, 0xff, RZ, 0xc0, !PT ;  /* 0x000000ff000f7812 */ /* 0x000fe200078ec0ff */
[----:B------:R-:W-:Y:S01]  /*6050*/  IMAD.MOV.U32 R138, RZ, RZ, R38 ;  /* 0x000000ffff8a7224 */ /* 0x000fe200078e0026 */
[--C-:B------:R-:W-:Y:S01]  /*6060*/  SHF.R.U32.HI R10, RZ, 0x10, R0.reuse ;  /* 0x00000010ff0a7819 */ /* 0x100fe20000011600 */
[----:B------:R-:W-:Y:S01]  /*6070*/  IMAD.MOV.U32 R101, RZ, RZ, R39 ;  /* 0x000000ffff657224 */ /* 0x000fe200078e0027 */
[----:B------:R-:W-:Y:S01]  /*6080*/  SHF.R.U32.HI R14, RZ, 0x18, R0 ;  /* 0x00000018ff0e7819 */ /* 0x000fe20000011600 */
[----:B------:R3:W4:Y:S01]  /*6090*/  MUFU.EX2 R252, R3 ;  /* 0x0000000300fc7308 */ /* 0x0007220000000800 */
[----:B------:R-:W-:Y:S01]  /*60a0*/  IMAD.MOV.U32 R112, RZ, RZ, R36 ;  /* 0x000000ffff707224 */ /* 0x000fe200078e0024 */
[----:B------:R-:W-:Y:S01]  /*60b0*/  LDSM.16.MT88.4 R24, [R212+0xa800] ;  /* 0x00a80000d418783b */ /* 0x000fe20000004200 */
[----:B------:R-:W-:-:S02]  /*60c0*/  IMAD.MOV.U32 R113, RZ, RZ, R29 ;  /* 0x000000ffff717224 */ /* 0x000fc400078e001d */
[----:B------:R-:W-:Y:S01]  /*60d0*/  IMAD.MOV.U32 R108, RZ, RZ, R30 ;  /* 0x000000ffff6c7224 */ /* 0x000fe200078e001e */
[----:B------:R-:W5:Y:S01]  /*60e0*/  LDSM.16.MT88.4 R36, [R212+0x9800] ;  /* 0x00980000d424783b */ /* 0x000f620000004200 */
[----:B------:R-:W-:Y:S02]  /*60f0*/  IMAD.MOV.U32 R123, RZ, RZ, R40 ;  /* 0x000000ffff7b7224 */ /* 0x000fe400078e0028 */
[----:B------:R-:W-:Y:S02]  /*6100*/  IMAD.MOV.U32 R122, RZ, RZ, R41 ;  /* 0x000000ffff7a7224 */ /* 0x000fe400078e0029 */
[----:B------:R-:W-:Y:S02]  /*6110*/  IMAD.MOV.U32 R130, RZ, RZ, R42 ;  /* 0x000000ffff827224 */ /* 0x000fe400078e002a */
[----:B------:R-:W-:Y:S02]  /*6120*/  IMAD.MOV.U32 R131, RZ, RZ, R43 ;  /* 0x000000ffff837224 */ /* 0x000fe400078e002b */
[----:B------:R-:W-:Y:S01]  /*6130*/  LDSM.16.MT88.4 R40, [R212+0xb800] ;  /* 0x00b80000d428783b */ /* 0x000fe20000004200 */
[----:B---3--:R-:W-:Y:S01]  /*6140*/  LOP3.LUT R3, R0, 0xffff, RZ, 0xc0, !PT ;  /* 0x0000ffff00037812 */ /* 0x008fe200078ec0ff */
[----:B------:R-:W-:Y:S01]  /*6150*/  IMAD.MOV.U32 R69, RZ, RZ, R133 ;  /* 0x000000ffff457224 */ /* 0x000fe200078e0085 */
[----:B------:R-:W-:Y:S01]  /*6160*/  LOP3.LUT R0, R11, 0xff, RZ, 0xc0, !PT ;  /* 0x000000ff0b007812 */ /* 0x000fe200078ec0ff */
[----:B------:R-:W-:Y:S01]  /*6170*/  IMAD.MOV.U32 R45, RZ, RZ, R101 ;  /* 0x000000ffff2d7224 */ /* 0x000fe200078e0065 */
[----:B------:R-:W-:Y:S01]  /*6180*/  SHF.R.U32.HI R2, RZ, 0x8, R3 ;  /* 0x00000008ff027819 */ /* 0x000fe20000011603 */
[----:B------:R-:W-:Y:S01]  /*6190*/  IMAD.MOV.U32 R101, RZ, RZ, R112 ;  /* 0x000000ffff657224 */ /* 0x000fe200078e0070 */
[----:B------:R-:W-:Y:S01]  /*61a0*/  LOP3.LUT R3, R10, 0xff, RZ, 0xc0, !PT ;  /* 0x000000ff0a037812 */ /* 0x000fe200078ec0ff */
[----:B------:R-:W-:Y:S01]  /*61b0*/  IMAD.MOV.U32 R47, RZ, RZ, R129 ;  /* 0x000000ffff2f7224 */ /* 0x000fe200078e0081 */
[----:B------:R-:W-:Y:S01]  /*61c0*/  PRMT R10, R0, 0x5410, R16 ;  /* 0x00005410000a7816 */ /* 0x000fe20000000010 */
[----:B------:R-:W-:Y:S01]  /*61d0*/  IMAD.MOV.U32 R16, RZ, RZ, R139 ;  /* 0x000000ffff107224 */ /* 0x000fe200078e008b */
[----:B------:R-:W-:Y:S01]  /*61e0*/  PRMT R0, R15, 0x5410, R2 ;  /* 0x000054100f007816 */ /* 0x000fe20000000002 */
[----:B------:R-:W-:Y:S01]  /*61f0*/  FFMA.FTZ R2, R193, c[0x0][0x23c], -R18 ;  /* 0x00008f00c1027a23 */ /* 0x000fe20000010812 */
[----:B------:R-:W-:Y:S01]  /*6200*/  PRMT R8, R3, 0x5410, R14 ;  /* 0x0000541003087816 */ /* 0x000fe2000000000e */
[----:B--2---:R-:W-:-:S02]  /*6210*/  IMAD.MOV.U32 R15, RZ, RZ, R128 ;  /* 0x000000ffff0f7224 */ /* 0x004fc400078e0080 */
[----:B------:R-:W-:Y:S01]  /*6220*/  IMAD.MOV.U32 R128, RZ, RZ, R28 ;  /* 0x000000ffff807224 */ /* 0x000fe200078e001c */
[----:B------:R-:W-:Y:S01]  /*6230*/  HSET2.LE.AND R0, R0, R251, PT ;  /* 0x000000fb00007233 */ /* 0x000fe20003803000 */
[----:B------:R-:W-:Y:S01]  /*6240*/  FFMA.FTZ R3, R192, c[0x0][0x23c], -R18 ;  /* 0x00008f00c0037a23 */ /* 0x000fe20000010812 */
[----:B------:R-:W2:Y:S01]  /*6250*/  LDSM.16.MT88.4 R28, [R214+0xa800] ;  /* 0x00a80000d61c783b */ /* 0x000ea20000004200 */
[----:B------:R3:W-:Y:S01]  /*6260*/  MUFU.EX2 R192, R2 ;  /* 0x0000000200c07308 */ /* 0x0007e20000000800 */
[----:B------:R-:W-:Y:S02]  /*6270*/  IMAD.MOV.U32 R14, RZ, RZ, R138 ;  /* 0x000000ffff0e7224 */ /* 0x000fe400078e008a */
[----:B------:R-:W-:Y:S02]  /*6280*/  IMAD.MOV.U32 R129, RZ, RZ, R150 ;  /* 0x000000ffff817224 */ /* 0x000fe400078e0096 */
[----:B------:R-:W-:Y:S02]  /*6290*/  IMAD.MOV.U32 R112, RZ, RZ, R148 ;  /* 0x000000ffff707224 */ /* 0x000fe400078e0094 */
[----:B------:R-:W-:Y:S01]  /*62a0*/  IMAD.MOV.U32 R115, RZ, RZ, R96 ;  /* 0x000000ffff737224 */ /* 0x000fe200078e0060 */
[----:B------:R4:W4:Y:S01]  /*62b0*/  MUFU.EX2 R193, R3 ;  /* 0x0000000300c17308 */ /* 0x0009220000000800 */
[----:B------:R-:W-:-:S02]  /*62c0*/  IMAD.MOV.U32 R114, RZ, RZ, R97 ;  /* 0x000000ffff727224 */ /* 0x000fc400078e0061 */
[----:B------:R-:W-:Y:S02]  /*62d0*/  IMAD.MOV.U32 R11, RZ, RZ, R136 ;  /* 0x000000ffff0b7224 */ /* 0x000fe400078e0088 */
[----:B------:R-:W-:Y:S01]  /*62e0*/  IMAD.MOV.U32 R19, RZ, RZ, R149 ;  /* 0x000000ffff137224 */ /* 0x000fe200078e0095 */
[----:B---3--:R-:W-:-:S04]  /*62f0*/  F2FP.PACK_AB R2, R143, R100 ;  /* 0x000000648f02723e */ /* 0x008fc800000000ff */
[----:B------:R-:W-:Y:S01]  /*6300*/  LOP3.LUT R4, R0, R2, RZ, 0xc0, !PT ;  /* 0x0000000200047212 */ /* 0x000fe200078ec0ff */
[--C-:B------:R-:W-:Y:S01]  /*6310*/  HSET2.LE.AND R0, R8, R251.reuse, PT ;  /* 0x000000fb08007233 */ /* 0x100fe20003803000 */
[----:B-1----:R-:W-:Y:S01]  /*6320*/  F2FP.PACK_AB R2, R194, R195 ;  /* 0x000000c3c202723e */ /* 0x002fe200000000ff */
[----:B------:R-:W-:Y:S02]  /*6330*/  IMAD.MOV.U32 R8, RZ, RZ, R128 ;  /* 0x000000ffff087224 */ /* 0x000fe400078e0080 */
[----:B----4-:R-:W-:Y:S01]  /*6340*/  IMAD.MOV.U32 R3, RZ, RZ, R68 ;  /* 0x000000ffff037224 */ /* 0x010fe200078e0044 */
[----:B------:R-:W-:Y:S01]  /*6350*/  LOP3.LUT R5, R0, R2, RZ, 0xc0, !PT ;  /* 0x0000000200057212 */ /* 0x000fe200078ec0ff */
        /* <DEDUP_REMOVED lines=10> */
[----:B------:R-:W-:Y:S02]  /*6400*/  IMAD.MOV.U32 R0, RZ, RZ, R121 ;  /* 0x000000ffff007224 */ /* 0x000fe400078e0079 */
[----:B------:R-:W-:Y:S02]  /*6410*/  IMAD.MOV.U32 R113, RZ, RZ, R142 ;  /* 0x000000ffff717224 */ /* 0x000fe400078e008e */
[----:B------:R-:W-:Y:S02]  /*6420*/  IMAD.MOV.U32 R128, RZ, RZ, R151 ;  /* 0x000000ffff807224 */ /* 0x000fe400078e0097 */
[----:B-----5:R-:W-:Y:S01]  /*6430*/  HMMA.16816.F32 R116, R4, R36, R208 ;  /* 0x000000240474723c */ /* 0x020fe200000018d0 */
[----:B------:R-:W-:-:S06]  /*6440*/  IMAD.MOV.U32 R142, RZ, RZ, R137 ;  /* 0x000000ffff8e7224 */ /* 0x000fcc00078e0089 */
[----:B------:R-:W-:Y:S01]  /*6450*/  IMAD.MOV.U32 R208, RZ, RZ, R108 ;  /* 0x000000ffffd07224 */ /* 0x000fe200078e006c */
[C---:B------:R-:W-:Y:S01]  /*6460*/  HMMA.16816.F32 R132, R4.reuse, R32, R204 ;  /* 0x000000200484723c */ /* 0x040fe200000018cc */
[----:B------:R-:W-:Y:S01]  /*6470*/  IMAD.MOV.U32 R211, RZ, RZ, R120 ;  /* 0x000000ffffd37224 */ /* 0x000fe200078e0078 */
[----:B------:R-:W-:Y:S01]  /*6480*/  MOV R209, R109 ;  /* 0x0000006d00d17202 */ /* 0x000fe20000000f00 */
[----:B------:R-:W-:Y:S01]  /*6490*/  IMAD.MOV.U32 R210, RZ, RZ, R106 ;  /* 0x000000ffffd27224 */ /* 0x000fe200078e006a */
[----:B------:R-:W-:Y:S01]  /*64a0*/  LOP3.LUT R2, R21, UR16, R208, 0x96, !PT ;  /* 0x0000001015027c12 */ /* 0x000fe2000f8e96d0 */
[----:B------:R-:W-:Y:S01]  /*64b0*/  IMAD.MOV.U32 R209, RZ, RZ, R211 ;  /* 0x000000ffffd17224 */ /* 0x000fe200078e00d3 */
[----:B------:R-:W-:Y:S01]  /*64c0*/  MOV R208, R107 ;  /* 0x0000006b00d07202 */ /* 0x000fe20000000f00 */
[----:B------:R-:W-:Y:S01]  /*64d0*/  IMAD.MOV.U32 R205, RZ, RZ, R131 ;  /* 0x000000ffffcd7224 */ /* 0x000fe200078e0083 */
[----:B------:R-:W-:Y:S01]  /*64e0*/  MOV R131, R98 ;  /* 0x0000006200837202 */ /* 0x000fe20000000f00 */
[----:B------:R-:W-:Y:S01]  /*64f0*/  IMAD.MOV.U32 R207, RZ, RZ, R0 ;  /* 0x000000ffffcf7224 */ /* 0x000fe200078e0000 */
[----:B------:R-:W-:Y:S01]  /*6500*/  HMMA.16816.F32 R148, R4, R24, R200 ;  /* 0x000000180494723c */ /* 0x000fe200000018c8 */
[----:B------:R-:W-:Y:S01]  /*6510*/  IMAD.MOV.U32 R204, RZ, RZ, R130 ;  /* 0x000000ffffcc7224 */ /* 0x000fe200078e0082 */
[----:B------:R-:W-:Y:S01]  /*6520*/  LOP3.LUT R0, R205, UR14, R20, 0x96, !PT ;  /* 0x0000000ecd007c12 */ /* 0x000fe2000f8e9614 */
[----:B------:R-:W-:-:S02]  /*6530*/  IMAD.MOV.U32 R130, RZ, RZ, R99 ;  /* 0x000000ffff827224 */ /* 0x000fc400078e0063 */
[----:B------:R-:W-:Y:S02]  /*6540*/  IMAD.MOV.U32 R211, RZ, RZ, R3 ;  /* 0x000000ffffd37224 */ /* 0x000fe400078e0003 */
[----:B------:R-:W-:Y:S01]  /*6550*/  IMAD.WIDE.U32 R2, R2, -0x2daee0ad, RZ ;  /* 0xd2511f5302027825 */ /* 0x000fe200078e00ff */
[C---:B--2---:R-:W-:Y:S03]  /*6560*/  HMMA.16816.F32 R164, R4.reuse, R28, R196 ;  /* 0x0000001c04a4723c */ /* 0x044fe600000018c4 */
[----:B------:R-:W-:Y:S01]  /*6570*/  IMAD.MOV.U32 R206, RZ, RZ, R209 ;  /* 0x000000ffffce7224 */ /* 0x000fe200078e00d1 */
[----:B------:R-:W-:Y:S01]  /*6580*/  LOP3.LUT R3, R3, UR13, R70, 0x96, !PT ;  /* 0x0000000d03037c12 */ /* 0x000fe2000f8e9646 */
[----:B------:R-:W-:Y:S02]  /*6590*/  IMAD.MOV.U32 R209, RZ, RZ, R100 ;  /* 0x000000ffffd17224 */ /* 0x000fe400078e0064 */
[----:B------:R-:W-:Y:S01]  /*65a0*/  IMAD.MOV.U32 R205, RZ, RZ, R8 ;  /* 0x000000ffffcd7224 */ /* 0x000fe200078e0008 */
[----:B------:R-:W-:Y:S01]  /*65b0*/  HMMA.16816.F32 R96, R4, R40, R188 ;  /* 0x000000280460723c */ /* 0x000fe200000018bc */
[----:B------:R-:W-:Y:S01]  /*65c0*/  MOV R196, R211 ;  /* 0x000000d300c47202 */ /* 0x000fe20000000f00 */
[----:B------:R-:W-:-:S02]  /*65d0*/  IMAD.MOV.U32 R201, RZ, RZ, R131 ;  /* 0x000000ffffc97224 */ /* 0x000fc400078e0083 */
[----:B------:R-:W-:Y:S02]  /*65e0*/  IMAD.MOV.U32 R200, RZ, RZ, R210 ;  /* 0x000000ffffc87224 */ /* 0x000fe400078e00d2 */
[----:B------:R-:W-:Y:S02]  /*65f0*/  IMAD.MOV.U32 R210, RZ, RZ, R9 ;  /* 0x000000ffffd27224 */ /* 0x000fe400078e0009 */
        /* <DEDUP_REMOVED lines=18> */
[----:B------:R-:W-:Y:S01]  /*6720*/  IMAD.MOV.U32 R199, RZ, RZ, R208 ;  /* 0x000000ffffc77224 */ /* 0x000fe200078e00d0 */
[----:B------:R-:W-:Y:S01]  /*6730*/  MOV R208, R112 ;  /* 0x0000007000d07202 */ /* 0x000fe20000000f00 */
[----:B------:R-:W-:Y:S01]  /*6740*/  IMAD.MOV.U32 R207, RZ, RZ, R144 ;  /* 0x000000ffffcf7224 */ /* 0x000fe200078e0090 */
[----:B------:R-:W-:Y:S01]  /*6750*/  HMMA.16816.F32 R168, R4, R30, R168 ;  /* 0x0000001e04a8723c */ /* 0x000fe200000018a8 */
[----:B------:R-:W-:-:S07]  /*6760*/  IMAD.MOV.U32 R206, RZ, RZ, R114 ;  /* 0x000000ffffce7224 */ /* 0x000fce00078e0072 */
[C---:B------:R-:W-:Y:S01]  /*6770*/  HMMA.16816.F32 R108, R4.reuse, R42, R156 ;  /* 0x0000002a046c723c */ /* 0x040fe2000000189c */
[----:B------:R-:W-:Y:S07]  /*6780*/  LDSM.16.MT88.4 R156, [R212+0xac00] ;  /* 0x00ac0000d49c783b */ /* 0x000fee0000004200 */
[----:B------:R-:W-:Y:S07]  /*6790*/  HMMA.16816.F32 R176, R4, R50, R176 ;  /* 0x0000003204b0723c */ /* 0x000fee00000018b0 */
[----:B------:R-:W-:-:S04]  /*67a0*/  IMAD.WIDE.U32 R6, R0, -0x2daee0ad, RZ ;  /* 0xd2511f5300067825 */ /* 0x000fc800078e00ff */
[----:B------:R-:W-:Y:S01]  /*67b0*/  FFMA.FTZ R4, R234, c[0x0][0x23c], -R13 ;  /* 0x00008f00ea047a23 */ /* 0x000fe2000001080d */
[----:B------:R-:W-:Y:S01]  /*67c0*/  LOP3.LUT R0, R7, UR11, R2, 0x96, !PT ;  /* 0x0000000b07007c12 */ /* 0x000fe2000f8e9602 */
[----:B------:R-:W-:Y:S02]  /*67d0*/  IMAD.WIDE.U32 R2, R3, -0x326172a9, RZ ;  /* 0xcd9e8d5703027825 */ /* 0x000fe400078e00ff */
[----:B------:R1:W-:Y:S02]  /*67e0*/  MUFU.EX2 R189, R4 ;  /* 0x0000000400bd7308 */ /* 0x0003e40000000800 */
[----:B------:R-:W-:Y:S01]  /*67f0*/  IMAD.WIDE.U32 R106, R0, -0x326172a9, RZ ;  /* 0xcd9e8d57006a7825 */ /* 0x000fe200078e00ff */
[----:B------:R-:W-:-:S03]  /*6800*/  LOP3.LUT R3, R3, UR12, R204, 0x96, !PT ;  /* 0x0000000c03037c12 */ /* 0x000fc6000f8e96cc */
[----:B------:R-:W-:Y:S01]  /*6810*/  IMAD.MOV.U32 R204, RZ, RZ, R101 ;  /* 0x000000ffffcc7224 */ /* 0x000fe200078e0065 */
[----:B------:R-:W-:Y:S01]  /*6820*/  LOP3.LUT R0, R107, UR10, R2, 0x96, !PT ;  /* 0x0000000a6b007c12 */ /* 0x000fe2000f8e9602 */
[----:B------:R-:W-:-:S04]  /*6830*/  IMAD.WIDE.U32 R2, R3, -0x2daee0ad, RZ ;  /* 0xd2511f5303027825 */ /* 0x000fc800078e00ff */
[----:B------:R-:W-:Y:S01]  /*6840*/  IMAD.WIDE.U32 R100, R0, -0x2daee0ad, RZ ;  /* 0xd2511f5300647825 */ /* 0x000fe200078e00ff */
[----:B------:R-:W-:-:S03]  /*6850*/  LOP3.LUT R6, R3, UR9, R6, 0x96, !PT ;  /* 0x0000000903067c12 */ /* 0x000fc6000f8e9606 */
[----:B------:R-:W-:Y:S01]  /*6860*/  FFMA.FTZ R0, R232, c[0x0][0x23c], -R13 ;  /* 0x00008f00e8007a23 */ /* 0x000fe2000001080d */
[----:B------:R-:W-:Y:S01]  /*6870*/  LOP3.LUT R2, R101, UR7, R2, 0x96, !PT ;  /* 0x0000000765027c12 */ /* 0x000fe2000f8e9602 */
[----:B------:R-:W-:Y:S01]  /*6880*/  IMAD.WIDE.U32 R20, R6, -0x326172a9, RZ ;  /* 0xcd9e8d5706147825 */ /* 0x000fe200078e00ff */
[----:B------:R-:W-:Y:S01]  /*6890*/  MOV R232, R9 ;  /* 0x0000000900e87202 */ /* 0x000fe20000000f00 */
[----:B------:R2:W-:Y:S02]  /*68a0*/  MUFU.EX2 R187, R0 ;  /* 0x0000000000bb7308 */ /* 0x0005e40000000800 */
[----:B------:R-:W-:-:S04]  /*68b0*/  IMAD.WIDE.U32 R2, R2, -0x326172a9, RZ ;  /* 0xcd9e8d5702027825 */ /* 0x000fc800078e00ff */
[----:B------:R-:W-:Y:S01]  /*68c0*/  IMAD.MOV.U32 R234, RZ, RZ, R10 ;  /* 0x000000ffffea7224 */ /* 0x000fe200078e000a */
[C---:B-1----:R-:W-:Y:S02]  /*68d0*/  LOP3.LUT R4, R2.reuse, 0xffff, RZ, 0xc0, !PT ;  /* 0x0000ffff02047812 */ /* 0x042fe400078ec0ff */
[----:B------:R-:W-:Y:S02]  /*68e0*/  LOP3.LUT R5, R2, 0xff, RZ, 0xc0, !PT ;  /* 0x000000ff02057812 */ /* 0x000fe400078ec0ff */
[----:B------:R-:W-:Y:S02]  /*68f0*/  SHF.R.U32.HI R4, RZ, 0x8, R4 ;  /* 0x00000008ff047819 */ /* 0x000fe40000011604 */
[----:B------:R-:W-:Y:S02]  /*6900*/  SHF.R.U32.HI R6, RZ, 0x18, R2 ;  /* 0x00000018ff067819 */ /* 0x000fe40000011602 */
[----:B------:R-:W-:Y:S01]  /*6910*/  PRMT R8, R5, 0x5410, R4 ;  /* 0x0000541005087816 */ /* 0x000fe20000000004 */
[----:B--2---:R-:W-:Y:S01]  /*6920*/  FFMA.FTZ R0, R230, c[0x0][0x23c], -R13 ;  /* 0x00008f00e6007a23 */ /* 0x004fe2000001080d */
[----:B------:R-:W-:Y:S01]  /*6930*/  SHF.R.U32.HI R5, RZ, 0x10, R2 ;  /* 0x00000010ff057819 */ /* 0x000fe20000011602 */
[----:B------:R-:W-:-:S02]  /*6940*/  FFMA.FTZ R2, R228, c[0x0][0x23c], -R12 ;  /* 0x00008f00e4027a23 */ /* 0x000fc4000001080c */
[----:B------:R1:W-:Y:S01]  /*6950*/  MUFU.EX2 R188, R0 ;  /* 0x0000000000bc7308 */ /* 0x0003e20000000800 */
[----:B------:R-:W-:Y:S02]  /*6960*/  FFMA.FTZ R4, R229, c[0x0][0x23c], -R12 ;  /* 0x00008f00e5047a23 */ /* 0x000fe4000001080c */
[----:B------:R-:W-:Y:S02]  /*6970*/  IMAD.MOV.U32 R230, RZ, RZ, R14 ;  /* 0x000000ffffe67224 */ /* 0x000fe400078e000e */
[----:B------:R-:W-:-:S03]  /*6980*/  IMAD.MOV.U32 R228, RZ, RZ, R11 ;  /* 0x000000ffffe47224 */ /* 0x000fc600078e000b */
[----:B------:R-:W-:Y:S01]  /*6990*/  MUFU.EX2 R184, R2 ;  /* 0x0000000200b87308 */ /* 0x000fe20000000800 */
[----:B-1----:R-:W-:-:S07]  /*69a0*/  FFMA.FTZ R0, R227, c[0x0][0x23c], -R13 ;  /* 0x00008f00e3007a23 */ /* 0x002fce000001080d */
[----:B------:R-:W-:Y:S01]  /*69b0*/  MUFU.EX2 R185, R4 ;  /* 0x0000000400b97308 */ /* 0x000fe20000000800 */
[----:B------:R-:W-:-:S07]  /*69c0*/  IMAD.MOV.U32 R227, RZ, RZ, R16 ;  /* 0x000000ffffe37224 */ /* 0x000fce00078e0010 */
[----:B------:R1:W2:Y:S02]  /*69d0*/  MUFU.EX2 R186, R0 ;  /* 0x0000000000ba7308 */ /* 0x0002a40000000800 */
[----:B-1----:R-:W-:Y:S02]  /*69e0*/  LOP3.LUT R0, R3, UR17, R20, 0x96, !PT ;  /* 0x0000001103007c12 */ /* 0x002fe4000f8e9614 */
[----:B------:R-:W-:Y:S02]  /*69f0*/  LOP3.LUT R3, R5, 0xff, RZ, 0xc0, !PT ;  /* 0x000000ff05037812 */ /* 0x000fe400078ec0ff */
[----:B------:R-:W-:Y:S02]  /*6a00*/  LOP3.LUT R2, R0, 0xffff, RZ, 0xc0, !PT ;  /* 0x0000ffff00027812 */ /* 0x000fe400078ec0ff */
[----:B------:R-:W-:Y:S02]  /*6a10*/  PRMT R7, R3, 0x5410, R6 ;  /* 0x0000541003077816 */ /* 0x000fe40000000006 */
[----:B------:R-:W-:-:S02]  /*6a20*/  SHF.R.U32.HI R3, RZ, 0x10, R0 ;  /* 0x00000010ff037819 */ /* 0x000fc40000011600 */
[----:B------:R-:W-:Y:S02]  /*6a30*/  LOP3.LUT R6, R0, 0xff, RZ, 0xc0, !PT ;  /* 0x000000ff00067812 */ /* 0x000fe400078ec0ff */
[----:B------:R-:W-:Y:S02]  /*6a40*/  SHF.R.U32.HI R5, RZ, 0x18, R0 ;  /* 0x00000018ff057819 */ /* 0x000fe40000011600 */
[----:B------:R-:W-:Y:S01]  /*6a50*/  SHF.R.U32.HI R4, RZ, 0x8, R2 ;  /* 0x00000008ff047819 */ /* 0x000fe20000011602 */
[--C-:B------:R-:W-:Y:S01]  /*6a60*/  FFMA.FTZ R2, R238, c[0x0][0x23c], -R12.reuse ;  /* 0x00008f00ee027a23 */ /* 0x100fe2000001080c */
[----:B------:R-:W-:Y:S01]  /*6a70*/  LOP3.LUT R0, R3, 0xff, RZ, 0xc0, !PT ;  /* 0x000000ff03007812 */ /* 0x000fe200078ec0ff */
[----:B------:R-:W-:Y:S01]  /*6a80*/  FFMA.FTZ R3, R237, c[0x0][0x23c], -R12 ;  /* 0x00008f00ed037a23 */ /* 0x000fe2000001080c */
[----:B------:R-:W-:Y:S01]  /*6a90*/  PRMT R4, R6, 0x5410, R4 ;  /* 0x0000541006047816 */ /* 0x000fe20000000004 */
[----:B------:R2:W-:Y:S01]  /*6aa0*/  MUFU.EX2 R107, R2 ;  /* 0x00000002006b7308 */ /* 0x0005e20000000800 */
[----:B------:R-:W-:Y:S01]  /*6ab0*/  PRMT R5, R0, 0x5410, R5 ;  /* 0x0000541000057816 */ /* 0x000fe20000000005 */
[----:B------:R-:W-:Y:S01]  /*6ac0*/  HSET2.LE.AND R0, R8, R251, PT ;  /* 0x000000fb08007233 */ /* 0x000fe20003803000 */
[----:B------:R-:W-:-:S02]  /*6ad0*/  FFMA.FTZ R8, R235, c[0x0][0x23c], -R17 ;  /* 0x00008f00eb087a23 */ /* 0x000fc40000010811 */
[----:B------:R-:W-:Y:S02]  /*6ae0*/  IMAD.MOV.U32 R237, RZ, RZ, R204 ;  /* 0x000000ffffed7224 */ /* 0x000fe400078e00cc */
[----:B------:R-:W-:Y:S01]  /*6af0*/  IMAD.MOV.U32 R204, RZ, RZ, R19 ;  /* 0x000000ffffcc7224 */ /* 0x000fe200078e0013 */
[----:B------:R-:W1:Y:S01]  /*6b00*/  MUFU.EX2 R101, R3 ;  /* 0x0000000300657308 */ /* 0x000e620000000800 */
[----:B------:R-:W-:Y:S02]  /*6b10*/  IMAD.MOV.U32 R19, RZ, RZ, R145 ;  /* 0x000000ffff137224 */ /* 0x000fe400078e0091 */
[----:B------:R-:W-:Y:S02]  /*6b20*/  IMAD.MOV.U32 R238, RZ, RZ, R142 ;  /* 0x000000ffffee7224 */ /* 0x000fe400078e008e */
[----:B------:R-:W-:Y:S01]  /*6b30*/  IMAD.MOV.U32 R229, RZ, RZ, R19 ;  /* 0x000000ffffe57224 */ /* 0x000fe200078e0013 */
[----:B--2---:R-:W-:-:S04]  /*6b40*/  F2FP.PACK_AB R2, R186, R188 ;  /* 0x000000bcba02723e */ /* 0x004fc800000000ff */
[----:B------:R-:W-:Y:S01]  /*6b50*/  LOP3.LUT R6, R0, R2, RZ, 0xc0, !PT ;  /* 0x0000000200067212 */ /* 0x000fe200078ec0ff */
        /* <DEDUP_REMOVED lines=10> */
[----:B------:R-:W-:Y:S01]  /*6c00*/  LOP3.LUT R2, R23, UR8, R46, 0x96, !PT ;  /* 0x0000000817027c12 */ /* 0x000fe2000f8e962e */
[----:B------:R-:W-:Y:S02]  /*6c10*/  IMAD.MOV.U32 R236, RZ, RZ, R190 ;  /* 0x000000ffffec7224 */ /* 0x000fe400078e00be */
[----:B------:R-:W-:Y:S02]  /*6c20*/  IMAD.MOV.U32 R190, RZ, RZ, R191 ;  /* 0x000000ffffbe7224 */ /* 0x000fe400078e00bf */
[----:B------:R-:W-:Y:S01]  /*6c30*/  IMAD.MOV.U32 R191, RZ, RZ, R196 ;  /* 0x000000ffffbf7224 */ /* 0x000fe200078e00c4 */
[----:B------:R-:W-:Y:S01]  /*6c40*/  MOV R196, R47 ;  /* 0x0000002f00c47202 */ /* 0x000fe20000000f00 */
[----:B------:R-:W-:Y:S01]  /*6c50*/  IMAD.MOV.U32 R46, RZ, RZ, R201 ;  /* 0x000000ffff2e7224 */ /* 0x000fe200078e00c9 */
[----:B------:R1:W-:Y:S01]  /*6c60*/  MUFU.EX2 R47, R0 ;  /* 0x00000000002f7308 */ /* 0x0003e20000000800 */
[----:B------:R-:W-:Y:S01]  /*6c70*/  IMAD.MOV.U32 R201, RZ, RZ, R45 ;  /* 0x000000ffffc97224 */ /* 0x000fe200078e002d */
[----:B------:R-:W-:Y:S01]  /*6c80*/  HMMA.16816.F32 R160, R4, R28, R160 ;  /* 0x0000001c04a0723c */ /* 0x000fe200000018a0 */
[----:B------:R-:W-:-:S05]  /*6c90*/  IMAD.WIDE.U32 R2, R2, -0x2daee0ad, RZ ;  /* 0xd2511f5302027825 */ /* 0x000fca00078e00ff */
[----:B------:R-:W-:Y:S01]  /*6ca0*/  LOP3.LUT R9, R2, 0xffff, RZ, 0xc0, !PT ;  /* 0x0000ffff02097812 */ /* 0x000fe200078ec0ff */
[----:B------:R2:W-:Y:S01]  /*6cb0*/  MUFU.EX2 R28, R8 ;  /* 0x00000008001c7308 */ /* 0x0005e20000000800 */
[----:B------:R-:W-:Y:S01]  /*6cc0*/  HMMA.16816.F32 R56, R4, R30, R56 ;  /* 0x0000001e0438723c */ /* 0x000fe20000001838 */
[--C-:B------:R-:W-:Y:S02]  /*6cd0*/  SHF.R.U32.HI R10, RZ, 0x10, R2.reuse ;  /* 0x00000010ff0a7819 */ /* 0x100fe40000011602 */
[----:B------:R-:W-:Y:S01]  /*6ce0*/  SHF.R.U32.HI R14, RZ, 0x18, R2 ;  /* 0x00000018ff0e7819 */ /* 0x000fe20000011602 */
[----:B-1----:R-:W-:-:S03]  /*6cf0*/  FFMA.FTZ R0, R231, c[0x0][0x23c], -R17 ;  /* 0x00008f00e7007a23 */ /* 0x002fc60000010811 */
[----:B------:R-:W-:Y:S01]  /*6d00*/  IMAD.MOV.U32 R31, RZ, RZ, R190 ;  /* 0x000000ffff1f7224 */ /* 0x000fe200078e00be */
[C---:B------:R-:W-:Y:S01]  /*6d10*/  HMMA.16816.F32 R52, R4.reuse, R26, R52 ;  /* 0x0000001a0434723c */ /* 0x040fe20000001834 */
[----:B------:R1:W3:Y:S01]  /*6d20*/  MUFU.EX2 R45, R0 ;  /* 0x00000000002d7308 */ /* 0x0002e20000000800 */
[----:B------:R-:W-:Y:S02]  /*6d30*/  IMAD.MOV.U32 R190, RZ, RZ, R68 ;  /* 0x000000ffffbe7224 */ /* 0x000fe400078e0044 */
[----:B------:R-:W-:Y:S01]  /*6d40*/  IMAD.MOV.U32 R30, RZ, RZ, R191 ;  /* 0x000000ffff1e7224 */ /* 0x000fe200078e00bf */
[----:B--2---:R-:W-:Y:S01]  /*6d50*/  SHF.R.U32.HI R8, RZ, 0x8, R9 ;  /* 0x00000008ff087819 */ /* 0x004fe20000011609 */
[----:B------:R-:W-:Y:S02]  /*6d60*/  IMAD.MOV.U32 R231, RZ, RZ, R175 ;  /* 0x000000ffffe77224 */ /* 0x000fe400078e00af */
[----:B------:R-:W-:Y:S01]  /*6d70*/  HMMA.16816.F32 R144, R4, R24, R76 ;  /* 0x000000180490723c */ /* 0x000fe2000000184c */
[----:B------:R-:W-:Y:S01]  /*6d80*/  IMAD.MOV.U32 R191, RZ, RZ, R210 ;  /* 0x000000ffffbf7224 */ /* 0x000fe200078e00d2 */
[----:B------:R-:W-:Y:S01]  /*6d90*/  LDSM.16.MT88.4 R172, [R214+0xac00] ;  /* 0x00ac0000d6ac783b */ /* 0x000fe20000004200 */
[----:B------:R-:W-:-:S05]  /*6da0*/  IMAD.MOV.U32 R210, RZ, RZ, R143 ;  /* 0x000000ffffd27224 */ /* 0x000fca00078e008f */
[C---:B------:R-:W-:Y:S01]  /*6db0*/  HMMA.16816.F32 R112, R4.reuse, R36, R84 ;  /* 0x000000240470723c */ /* 0x040fe20000001854 */
[----:B-1----:R-:W-:Y:S01]  /*6dc0*/  FFMA.FTZ R0, R233, c[0x0][0x23c], -R17 ;  /* 0x00008f00e9007a23 */ /* 0x002fe20000010811 */
[----:B------:R-:W-:Y:S01]  /*6dd0*/  LOP3.LUT R17, R2, 0xff, RZ, 0xc0, !PT ;  /* 0x000000ff02117812 */ /* 0x000fe200078ec0ff */
[----:B------:R-:W-:Y:S02]  /*6de0*/  IMAD.MOV.U32 R233, RZ, RZ, R69 ;  /* 0x000000ffffe97224 */ /* 0x000fe400078e0045 */
[----:B------:R1:W-:Y:S03]  /*6df0*/  MUFU.EX2 R29, R0 ;  /* 0x00000000001d7308 */ /* 0x0003e60000000800 */
[C---:B------:R-:W-:Y:S07]  /*6e00*/  HMMA.16816.F32 R68, R4.reuse, R40, R88 ;  /* 0x000000280444723c */ /* 0x040fee0000001858 */
[----:B------:R-:W-:Y:S01]  /*6e10*/  IMAD.MOV.U32 R41, RZ, RZ, R211 ;  /* 0x000000ffff297224 */ /* 0x000fe200078e00d3 */
[----:B------:R-:W-:Y:S01]  /*6e20*/  HMMA.16816.F32 R84, R4, R48, R92 ;  /* 0x000000300454723c */ /* 0x000fe2000000185c */
[----:B------:R-:W-:-:S02]  /*6e30*/  IMAD.MOV.U32 R211, RZ, RZ, R15 ;  /* 0x000000ffffd37224 */ /* 0x000fc400078e000f */
[----:B------:R-:W-:Y:S01]  /*6e40*/  IMAD.MOV.U32 R40, RZ, RZ, R140 ;  /* 0x000000ffff287224 */ /* 0x000fe200078e008c */
[----:B-1----:R-:W-:Y:S01]  /*6e50*/  LOP3.LUT R0, R3, UR18, R44, 0x96, !PT ;  /* 0x0000001203007c12 */ /* 0x002fe2000f8e962c */
[----:B------:R-:W-:-:S03]  /*6e60*/  FFMA.FTZ R3, R242, c[0x0][0x23c], -R18 ;  /* 0x00008f00f2037a23 */ /* 0x000fc60000010812 */
[C---:B------:R-:W-:Y:S01]  /*6e70*/  HMMA.16816.F32 R128, R4.reuse, R32, R80 ;  /* 0x000000200480723c */ /* 0x040fe20000001850 */
[C---:B------:R-:W-:Y:S01]  /*6e80*/  LOP3.LUT R2, R0.reuse, 0xffff, RZ, 0xc0, !PT ;  /* 0x0000ffff00027812 */ /* 0x040fe200078ec0ff */
[----:B------:R1:W-:Y:S01]  /*6e90*/  MUFU.EX2 R27, R3 ;  /* 0x00000003001b7308 */ /* 0x0003e20000000800 */
[----:B------:R-:W-:Y:S01]  /*6ea0*/  LOP3.LUT R16, R0, 0xff, RZ, 0xc0, !PT ;  /* 0x000000ff00107812 */ /* 0x000fe200078ec0ff */
[----:B------:R-:W2:Y:S01]  /*6eb0*/  LDSM.16.MT88.4 R80, [R212+0xbc00] ;  /* 0x00bc0000d450783b */ /* 0x000ea20000004200 */
[--C-:B------:R-:W-:Y:S01]  /*6ec0*/  SHF.R.U32.HI R11, RZ, 0x10, R0.reuse ;  /* 0x00000010ff0b7819 */ /* 0x100fe20000011600 */
[----:B------:R-:W-:Y:S01]  /*6ed0*/  IMAD.MOV.U32 R44, RZ, RZ, R141 ;  /* 0x000000ffff2c7224 */ /* 0x000fe200078e008d */
[----:B------:R-:W-:Y:S01]  /*6ee0*/  SHF.R.U32.HI R15, RZ, 0x18, R0 ;  /* 0x00000018ff0f7819 */ /* 0x000fe20000011600 */
[C---:B------:R-:W-:Y:S01]  /*6ef0*/  HMMA.16816.F32 R36, R4.reuse, R38, R72 ;  /* 0x000000260424723c */ /* 0x040fe20000001848 */
[----:B------:R-:W-:Y:S01]  /*6f00*/  SHF.R.U32.HI R0, RZ, 0x8, R2 ;  /* 0x00000008ff007819 */ /* 0x000fe20000011602 */
[----:B------:R-:W-:Y:S01]  /*6f10*/  FFMA.FTZ R2, R239, c[0x0][0x23c], -R18 ;  /* 0x00008f00ef027a23 */ /* 0x000fe20000010812 */
[----:B------:R-:W-:Y:S01]  /*6f20*/  LOP3.LUT R9, R11, 0xff, RZ, 0xc0, !PT ;  /* 0x000000ff0b097812 */ /* 0x000fe200078ec0ff */
[----:B------:R-:W-:Y:S01]  /*6f30*/  LDSM.16.MT88.4 R140, [R214+0x9c00] ;  /* 0x009c0000d68c783b */ /* 0x000fe20000004200 */
[----:B------:R-:W-:Y:S01]  /*6f40*/  PRMT R0, R16, 0x5410, R0 ;  /* 0x0000541010007816 */ /* 0x000fe20000000000 */
[----:B------:R3:W4:Y:S02]  /*6f50*/  MUFU.EX2 R26, R2 ;  /* 0x00000002001a7308 */ /* 0x0007240000000800 */
[----:B------:R-:W-:Y:S01]  /*6f60*/  HMMA.16816.F32 R32, R4, R34, R124 ;  /* 0x000000220420723c */ /* 0x000fe2000000187c */
[----:B------:R-:W5:Y:S01]  /*6f70*/  LDSM.16.MT88.4 R124, [R212+0x9c00] ;  /* 0x009c0000d47c783b */ /* 0x000f620000004200 */
[----:B-1----:R-:W-:Y:S01]  /*6f80*/  LOP3.LUT R3, R10, 0xff, RZ, 0xc0, !PT ;  /* 0x000000ff0a037812 */ /* 0x002fe200078ec0ff */
[----:B------:R-:W-:Y:S01]  /*6f90*/  HSET2.LE.AND R0, R0, R251, PT ;  /* 0x000000fb00007233 */ /* 0x000fe20003803000 */
[----:B------:R-:W-:-:S02]  /*6fa0*/  PRMT R10, R17, 0x5410, R8 ;  /* 0x00005410110a7816 */ /* 0x000fc40000000008 */
[----:B------:R-:W-:Y:S01]  /*6fb0*/  PRMT R11, R3, 0x5410, R14 ;  /* 0x00005410030b7816 */ /* 0x000fe2000000000e */
[--C-:B------:R-:W-:Y:S01]  /*6fc0*/  FFMA.FTZ R3, R240, c[0x0][0x23c], -R18.reuse ;  /* 0x00008f00f0037a23 */ /* 0x100fe20000010812 */
[----:B------:R-:W-:Y:S01]  /*6fd0*/  PRMT R8, R9, 0x5410, R15 ;  /* 0x0000541009087816 */ /* 0x000fe2000000000f */
[----:B------:R-:W-:Y:S01]  /*6fe0*/  FFMA.FTZ R9, R241, c[0x0][0x23c], -R18 ;  /* 0x00008f00f1097a23 */ /* 0x000fe20000010812 */
[----:B------:R-:W-:Y:S01]  /*6ff0*/  HMMA.16816.F32 R60, R4, R42, R60 ;  /* 0x0000002a043c723c */ /* 0x000fe2000000183c */
[----:B------:R-:W-:Y:S01]  /*7000*/  MUFU.EX2 R25, R3 ;  /* 0x0000000300197308 */ /* 0x000fe20000000800 */
[----:B------:R-:W1:Y:S01]  /*7010*/  LDSM.16.MT88.4 R16, [R214+0xbc00] ;  /* 0x00bc0000d610783b */ /* 0x000e620000004200 */
[----:B---3--:R-:W-:-:S04]  /*7020*/  F2FP.PACK_AB R2, R45, R47 ;  /* 0x0000002f2d02723e */ /* 0x008fc800000000ff */
[----:B------:R-:W-:Y:S02]  /*7030*/  LOP3.LUT R92, R0, R2, RZ, 0xc0, !PT ;  /* 0x00000002005c7212 */ /* 0x000fe400078ec0ff */
[----:B------:R-:W3:Y:S01]  /*7040*/  MUFU.EX2 R24, R9 ;  /* 0x0000000900187308 */ /* 0x000ee20000000800 */
[--C-:B------:R-:W-:Y:S01]  /*7050*/  HSET2.LE.AND R0, R8, R251.reuse, PT ;  /* 0x000000fb08007233 */ /* 0x100fe20003803000 */
[----:B----4-:R-:W-:Y:S01]  /*7060*/  F2FP.PACK_AB R2, R26, R27 ;  /* 0x0000001b1a02723e */ /* 0x010fe200000000ff */
[----:B------:R-:W-:Y:S03]  /*7070*/  HMMA.16816.F32 R64, R4, R50, R64 ;  /* 0x000000320440723c */ /* 0x000fe60000001840 */
[----:B------:R-:W-:Y:S01]  /*7080*/  LOP3.LUT R93, R0, R2, RZ, 0xc0, !PT ;  /* 0x00000002005d7212 */ /* 0x000fe200078ec0ff */
[----:B------:R-:W-:Y:S01]  /*7090*/  HSET2.LE.AND R0, R10, R251, PT ;  /* 0x000000fb0a007233 */ /* 0x000fe20003803000 */
[----:B------:R-:W-:-:S02]  /*70a0*/  F2FP.PACK_AB R2, R28, R29 ;  /* 0x0000001d1c02723e */ /* 0x000fc400000000ff */
[----:B------:R-:W-:Y:S02]  /*70b0*/  FFMA.FTZ R5, R246, c[0x0][0x23c], -R12 ;  /* 0x00008f00f6057a23 */ /* 0x000fe4000001080c */
[----:B------:R-:W-:Y:S01]  /*70c0*/  LOP3.LUT R94, R0, R2, RZ, 0xc0, !PT ;  /* 0x00000002005e7212 */ /* 0x000fe200078ec0ff */
[----:B------:R-:W-:Y:S01]  /*70d0*/  HSET2.LE.AND R0, R11, R251, PT ;  /* 0x000000fb0b007233 */ /* 0x000fe20003803000 */
[----:B---3--:R-:W-:-:S04]  /*70e0*/  F2FP.PACK_AB R2, R24, R25 ;  /* 0x000000191802723e */ /* 0x008fc800000000ff */
[----:B------:R-:W-:Y:S01]  /*70f0*/  LOP3.LUT R95, R0, R2, RZ, 0xc0, !PT ;  /* 0x00000002005f7212 */ /* 0x000fe200078ec0ff */
[----:B------:R-:W-:Y:S01]  /*7100*/  FFMA.FTZ R0, R250, c[0x0][0x23c], -R13 ;  /* 0x00008f00fa007a23 */ /* 0x000fe2000001080d */
[----:B------:R-:W-:-:S03]  /*7110*/  LOP3.LUT R2, R21, UR8, R106, 0x96, !PT ;  /* 0x0000000815027c12 */ /* 0x000fc6000f8e966a */
[----:B------:R3:W-:Y:S02]  /*7120*/  MUFU.EX2 R15, R0 ;  /* 0x00000000000f7308 */ /* 0x0007e40000000800 */
[----:B------:R-:W-:Y:S01]  /*7130*/  IMAD.WIDE.U32 R2, R2, -0x2daee0ad, RZ ;  /* 0xd2511f5302027825 */ /* 0x000fe200078e00ff */
[C---:B--2---:R-:W-:Y:S04]  /*7140*/  HMMA.16816.F32 R72, R92.reuse, R80, R96 ;  /* 0x000000505c48723c */ /* 0x044fe80000001860 */
[C---:B------:R-:W-:Y:S02]  /*7150*/  LOP3.LUT R4, R2.reuse, 0xffff, RZ, 0xc0, !PT ;  /* 0x0000ffff02047812 */ /* 0x040fe400078ec0ff */
[----:B------:R-:W-:Y:S02]  /*7160*/  LOP3.LUT R6, R2, 0xff, RZ, 0xc0, !PT ;  /* 0x000000ff02067812 */ /* 0x000fe400078ec0ff */
[----:B------:R-:W-:Y:S01]  /*7170*/  SHF.R.U32.HI R8, RZ, 0x18, R2 ;  /* 0x00000018ff087819 */ /* 0x000fe20000011602 */
[----:B-----5:R-:W-:Y:S01]  /*7180*/  HMMA.16816.F32 R116, R92, R124, R116 ;  /* 0x0000007c5c74723c */ /* 0x020fe20000001874 */
[----:B---3--:R-:W-:-:S04]  /*7190*/  FFMA.FTZ R0, R247, c[0x0][0x23c], -R13 ;  /* 0x00008f00f7007a23 */ /* 0x008fc8000001080d */
[----:B------:R2:W-:Y:S03]  /*71a0*/  MUFU.EX2 R20, R0 ;  /* 0x0000000000147308 */ /* 0x0005e60000000800 */
[C---:B------:R-:W-:Y:S08]  /*71b0*/  HMMA.16816.F32 R120, R92.reuse, R126, R120 ;  /* 0x0000007e5c78723c */ /* 0x040ff00000001878 */
[----:B------:R-:W-:Y:S01]  /*71c0*/  HMMA.16816.F32 R132, R92, R140, R132 ;  /* 0x0000008c5c84723c */ /* 0x000fe20000001884 */
[----:B--2---:R-:W-:-:S07]  /*71d0*/  FFMA.FTZ R0, R244, c[0x0][0x23c], -R13 ;  /* 0x00008f00f4007a23 */ /* 0x004fce000001080d */
[C---:B------:R-:W-:Y:S01]  /*71e0*/  HMMA.16816.F32 R136, R92.reuse, R142, R136 ;  /* 0x0000008e5c88723c */ /* 0x040fe20000001888 */
[----:B------:R2:W-:Y:S07]  /*71f0*/  MUFU.EX2 R22, R0 ;  /* 0x0000000000167308 */ /* 0x0005ee0000000800 */
[C---:B------:R-:W-:Y:S08]  /*7200*/  HMMA.16816.F32 R148, R92.reuse, R156, R148 ;  /* 0x0000009c5c94723c */ /* 0x040ff00000001894 */
[----:B------:R-:W-:Y:S01]  /*7210*/  HMMA.16816.F32 R152, R92, R158, R152 ;  /* 0x0000009e5c98723c */ /* 0x000fe20000001898 */
[----:B--2---:R-:W-:-:S02]  /*7220*/  FFMA.FTZ R0, R243, c[0x0][0x23c], -R13 ;  /* 0x00008f00f3007a23 */ /* 0x004fc4000001080d */
[----:B------:R2:W-:Y:S05]  /*7230*/  MUFU.EX2 R13, R5 ;  /* 0x00000005000d7308 */ /* 0x0005ea0000000800 */
[C---:B------:R-:W-:Y:S03]  /*7240*/  HMMA.16816.F32 R164, R92.reuse, R172, R164 ;  /* 0x000000ac5ca4723c */ /* 0x040fe600000018a4 */
[----:B------:R3:W-:Y:S05]  /*7250*/  MUFU.EX2 R23, R0 ;  /* 0x0000000000177308 */ /* 0x0007ea0000000800 */
[----:B------:R-:W-:Y:S01]  /*7260*/  HMMA.16816.F32 R168, R92, R174, R168 ;  /* 0x000000ae5ca8723c */ /* 0x000fe200000018a8 */
[----:B--2---:R-:W-:-:S07]  /*7270*/  SHF.R.U32.HI R5, RZ, 0x10, R2 ;  /* 0x00000010ff057819 */ /* 0x004fce0000011602 */
[----:B------:R-:W-:Y:S01]  /*7280*/  HMMA.16816.F32 R76, R92, R82, R108 ;  /* 0x000000525c4c723c */ /* 0x000fe2000000186c */
[----:B------:R-:W-:Y:S01]  /*7290*/  LOP3.LUT R5, R5, 0xff, RZ, 0xc0, !PT ;  /* 0x000000ff05057812 */ /* 0x000fe200078ec0ff */
[----:B---3--:R-:W-:-:S06]  /*72a0*/  FFMA.FTZ R0, R249, c[0x0][0x23c], -R12 ;  /* 0x00008f00f9007a23 */ /* 0x008fcc000001080c */
[C---:B-1----:R-:W-:Y:S01]  /*72b0*/  HMMA.16816.F32 R88, R92.reuse, R16, R180 ;  /* 0x000000105c58723c */ /* 0x042fe200000018b4 */
[----:B------:R1:W-:Y:S07]  /*72c0*/  MUFU.EX2 R11, R0 ;  /* 0x00000000000b7308 */ /* 0x0003ee0000000800 */
[----:B------:R-:W-:Y:S01]  /*72d0*/  HMMA.16816.F32 R92, R92, R18, R176 ;  /* 0x000000125c5c723c */ /* 0x000fe200000018b0 */
[----:B-1----:R-:W-:-:S04]  /*72e0*/  FFMA.FTZ R0, R245, c[0x0][0x23c], -R12 ;  /* 0x00008f00f5007a23 */ /* 0x002fc8000001080c */
[----:B------:R1:W2:Y:S02]  /*72f0*/  MUFU.EX2 R14, R0 ;  /* 0x00000000000e7308 */ /* 0x0002a40000000800 */
[----:B-1----:R-:W-:Y:S02]  /*7300*/  LOP3.LUT R0, R3, UR18, R100, 0x96, !PT ;  /* 0x0000001203007c12 */ /* 0x002fe4000f8e9664 */
[----:B------:R-:W-:Y:S02]  /*7310*/  SHF.R.U32.HI R3, RZ, 0x8, R4 ;  /* 0x00000008ff037819 */ /* 0x000fe40000011604 */
[----:B------:R-:W-:Y:S02]  /*7320*/  LOP3.LUT R2, R0, 0xffff, RZ, 0xc0, !PT ;  /* 0x0000ffff00027812 */ /* 0x000fe400078ec0ff */
[----:B------:R-:W-:Y:S01]  /*7330*/  PRMT R9, R6, 0x5410, R3 ;  /* 0x0000541006097816 */ /* 0x000fe20000000003 */
[----:B------:R-:W-:Y:S01]  /*7340*/  FFMA.FTZ R3, R248, c[0x0][0x23c], -R12 ;  /* 0x00008f00f8037a23 */ /* 0x000fe2000001080c */
[----:B------:R-:W-:-:S02]  /*7350*/  SHF.R.U32.HI R4, RZ, 0x10, R0 ;  /* 0x00000010ff047819 */ /* 0x000fc40000011600 */
[----:B------:R-:W-:Y:S01]  /*7360*/  LOP3.LUT R7, R0, 0xff, RZ, 0xc0, !PT ;  /* 0x000000ff00077812 */ /* 0x000fe200078ec0ff */
[----:B------:R1:W3:Y:S01]  /*7370*/  MUFU.EX2 R10, R3 ;  /* 0x00000003000a7308 */ /* 0x0002e20000000800 */
[----:B------:R-:W-:Y:S02]  /*7380*/  SHF.R.U32.HI R6, RZ, 0x18, R0 ;  /* 0x00000018ff067819 */ /* 0x000fe40000011600 */
[----:B------:R-:W-:Y:S02]  /*7390*/  SHF.R.U32.HI R2, RZ, 0x8, R2 ;  /* 0x00000008ff027819 */ /* 0x000fe40000011602 */
[----:B------:R-:W-:Y:S02]  /*73a0*/  LOP3.LUT R0, R4, 0xff, RZ, 0xc0, !PT ;  /* 0x000000ff04007812 */ /* 0x000fe400078ec0ff */
[----:B--2---:R-:W-:Y:S02]  /*73b0*/  F2FP.PACK_AB R4, R13, R14 ;  /* 0x0000000e0d04723e */ /* 0x004fe400000000ff */
[----:B-1----:R-:W-:-:S02]  /*73c0*/  PRMT R3, R5, 0x5410, R8 ;  /* 0x0000541005037816 */ /* 0x002fc40000000008 */
[----:B------:R-:W-:Y:S02]  /*73d0*/  PRMT R5, R7, 0x5410, R2 ;  /* 0x0000541007057816 */ /* 0x000fe40000000002 */
[----:B------:R-:W-:Y:S01]  /*73e0*/  PRMT R2, R0, 0x5410, R6 ;  /* 0x0000541000027816 */ /* 0x000fe20000000006 */
[--C-:B------:R-:W-:Y:S01]  /*73f0*/  HSET2.LE.AND R0, R9, R251.reuse, PT ;  /* 0x000000fb09007233 */ /* 0x100fe20003803000 */
[----:B------:R-:W-:Y:S01]  /*7400*/  F2FP.PACK_AB R6, R20, R15 ;  /* 0x0000000f1406723e */ /* 0x000fe200000000ff */
[--C-:B------:R-:W-:Y:S01]  /*7410*/  HSET2.LE.AND R3, R3, R251.reuse, PT ;  /* 0x000000fb03037233 */ /* 0x100fe20003803000 */
[----:B---3--:R-:W-:Y:S01]  /*7420*/  F2FP.PACK_AB R8, R10, R11 ;  /* 0x0000000b0a08723e */ /* 0x008fe200000000ff */
[--C-:B------:R-:W-:Y:S01]  /*7430*/  HSET2.LE.AND R7, R2, R251.reuse, PT ;  /* 0x000000fb02077233 */ /* 0x100fe20003803000 */
[----:B------:R-:W-:Y:S01]  /*7440*/  F2FP.PACK_AB R2, R23, R22 ;  /* 0x000000161702723e */ /* 0x000fe200000000ff */
[----:B------:R-:W-:Y:S01]  /*7450*/  HSET2.LE.AND R5, R5, R251, PT ;  /* 0x000000fb05057233 */ /* 0x000fe20003803000 */
[----:B------:R-:W-:Y:S01]  /*7460*/  LOP3.LUT R99, R3, R4, RZ, 0xc0, !PT ;  /* 0x0000000403637212 */ /* 0x000fe200078ec0ff */
[----:B------:R-:W-:Y:S01]  /*7470*/  FADD.FTZ R3, R31, R30 ;  /* 0x0000001e1f037221 */ /* 0x000fe20000010000 */
[----:B------:R-:W-:Y:S01]  /*7480*/  LOP3.LUT R98, R0, R2, RZ, 0xc0, !PT ;  /* 0x0000000200627212 */ /* 0x000fe200078ec0ff */
[----:B------:R-:W-:Y:S01]  /*7490*/  FADD.FTZ R0, R40, R44 ;  /* 0x0000002c28007221 */ /* 0x000fe20000010000 */
[----:B------:R-:W-:Y:S01]  /*74a0*/  LOP3.LUT R96, R5, R6, RZ, 0xc0, !PT ;  /* 0x0000000605607212 */ /* 0x000fe200078ec0ff */
[----:B------:R-:W-:Y:S01]  /*74b0*/  FADD.FTZ R2, R233, R41 ;  /* 0x00000029e9027221 */ /* 0x000fe20000010000 */
[----:B------:R-:W-:Y:S01]  /*74c0*/  LOP3.LUT R97, R7, R8, RZ, 0xc0, !PT ;  /* 0x0000000807617212 */ /* 0x000fe200078ec0ff */
        /* <DEDUP_REMOVED lines=75> */
[----:B------:R-:W-:Y:S01]  /*7980*/  UIADD3 UR25, UR30, -0x2, URZ ;  /* 0xfffffffe1e197890 */ /* 0x000fe2000fffe03f */
[----:B------:R-:W-:-:S04]  /*7990*/  DEPBAR.LE SB0, 0x0 ;  /* 0x000080000000791a */ /* 0x000fc80000000000 */
[----:B------:R-:W-:Y:S01]  /*79a0*/  USHF.R.S32.HI UR4, URZ, 0x1f, UR25 ;  /* 0x0000001f3f047899 */ /* 0x000fe20008011419 */
[----:B-1----:R-:W-:Y:S01]  /*79b0*/  IMAD.U32 R4, RZ, RZ, UR25 ;  /* 0x00000019ff047e24 */ /* 0x002fe2000f8e00ff */
[----:B------:R-:W-:Y:S01]  /*79c0*/  UIMAD UR5, UR22, UR25, URZ ;  /* 0x00000019160572a4 */ /* 0x000fe2000f8e023f */
[----:B------:R-:W-:Y:S01]  /*79d0*/  IMAD.U32 R6, RZ, RZ, UR32 ;  /* 0x00000020ff067e24 */ /* 0x000fe2000f8e00ff */
[----:B------:R-:W1:Y:S02]  /*79e0*/  S2R R106, SR_TID.X ;  /* 0x00000000006a7919 */ /* 0x000e640000002100 */
[----:B------:R-:W-:Y:S01]  /*79f0*/  UIMAD UR4, UR4, UR23, UR5 ;  /* 0x00000017040472a4 */ /* 0x000fe2000f8e0205 */
[----:B-1----:R-:W-:-:S05]  /*7a00*/  IMAD.SHL.U32 R106, R106, 0x2, RZ ;  /* 0x000000026a6a7824 */ /* 0x002fca00078e00ff */
[----:B------:R-:W-:Y:S01]  /*7a10*/  LOP3.LUT R106, R106, 0x6, RZ, 0xc0, !PT ;  /* 0x000000066a6a7812 */ /* 0x000fe200078ec0ff */
[----:B------:R-:W-:Y:S01]  /*7a20*/  BAR.SYNC.DEFER_BLOCKING 0x0 ;  /* 0x0000000000007b1d */ /* 0x000fe20000010000 */
[----:B--2---:R-:W-:-:S05]  /*7a30*/  IMAD.WIDE.U32 R4, R4, UR23, R210 ;  /* 0x0000001704047c25 */ /* 0x004fca000f8e00d2 */
[----:B------:R-:W-:Y:S01]  /*7a40*/  IADD3 R0, R5, UR4, RZ ;  /* 0x0000000405007c10 */ /* 0x000fe2000fffe0ff */
[----:B------:R-:W-:Y:S01]  /*7a50*/  IMAD.U32 R5, RZ, RZ, UR32 ;  /* 0x00000020ff057e24 */ /* 0x000fe2000f8e00ff */
[----:B------:R-:W-:Y:S01]  /*7a60*/  LEA R2, P0, R4, c[0x0][0x170], 0x1 ;  /* 0x00005c0004027a11 */ /* 0x000fe200078008ff */
[----:B------:R-:W-:-:S03]  /*7a70*/  UIADD3 UR4, UR30, -0x2, URZ ;  /* 0xfffffffe1e047890 */ /* 0x000fc6000fffe03f */
[----:B------:R-:W-:Y:S01]  /*7a80*/  LEA.HI.X R3, R4, c[0x0][0x174], R0, 0x1, P0 ;  /* 0x00005d0004037a11 */ /* 0x000fe200000f0c00 */
[----:B------:R-:W-:Y:S01]  /*7a90*/  IMAD.U32 R0, RZ, RZ, UR31 ;  /* 0x0000001fff007e24 */ /* 0x000fe2000f8e00ff */
[----:B------:R-:W-:Y:S01]  /*7aa0*/  LEA R4, P0, R5, R2, 0x1 ;  /* 0x0000000205047211 */ /* 0x000fe200078008ff */
[----:B------:R-:W-:Y:S02]  /*7ab0*/  UISETP.GT.AND UP0, UPT, UR4, UR19, UPT ;  /* 0x000000130400728c */ /* 0x000fe4000bf04270 */
[----:B------:R-:W-:Y:S01]  /*7ac0*/  @!PT LDS RZ, [RZ] ;  /* 0x00000000fffff984 */ /* 0x000fe20000000800 */
[----:B------:R-:W-:Y:S01]  /*7ad0*/  @!PT LDS RZ, [RZ] ;  /* 0x00000000fffff984 */ /* 0x000fe20000000800 */
[----:B------:R-:W-:Y:S01]  /*7ae0*/  @!PT LDS RZ, [RZ] ;  /* 0x00000000fffff984 */ /* 0x000fe20000000800 */
[----:B------:R1:W-:Y:S01]  /*7af0*/  LDGSTS.E.BYPASS.LTC128B.128 [R226+0x9000], [R2.64] ;  /* 0x0900000002e27fae */ /* 0x0003e2000b901d5a */
[----:B------:R-:W-:Y:S01]  /*7b00*/  LEA.HI.X R5, R6, R3, R0, 0x1, P0 ;  /* 0x0000000306057211 */ /* 0x000fe200000f0c00 */
[----:B------:R-:W-:Y:S02]  /*7b10*/  IMAD.U32 R0, RZ, RZ, UR4 ;  /* 0x00000004ff007e24 */ /* 0x000fe4000f8e00ff */
[----:B------:R1:W-:Y:S02]  /*7b20*/  LDGSTS.E.BYPASS.LTC128B.128 [R226+0xa000], [R2.64+0x40] ;  /* 0x0a00004002e27fae */ /* 0x0003e4000b901d5a */
[----:B------:R-:W-:-:S02]  /*7b30*/  IMAD R0, R0, 0x40, R106 ;  /* 0x0000004000007824 */ /* 0x000fc400078e026a */
[----:B------:R1:W-:Y:S03]  /*7b40*/  LDGSTS.E.BYPASS.LTC128B.128 [R226+0xb000], [R2.64+0x80] ;  /* 0x0b00008002e27fae */ /* 0x0003e6000b901d5a */
[C---:B------:R-:W-:Y:S01]  /*7b50*/  ISETP.GE.AND P3, PT, R0.reuse, R225, PT ;  /* 0x000000e10000720c */ /* 0x040fe20003f66270 */
[----:B------:R2:W-:Y:S01]  /*7b60*/  LDGSTS.E.BYPASS.LTC128B.128 [R226+0x9800], [R4.64] ;  /* 0x0980000004e27fae */ /* 0x0005e2000b901d5a */
[C---:B------:R-:W-:Y:S02]  /*7b70*/  ISETP.GE.AND P2, PT, R0.reuse, R224, PT ;  /* 0x000000e00000720c */ /* 0x040fe40003f46270 */
[C---:B------:R-:W-:Y:S01]  /*7b80*/  ISETP.GE.AND P4, PT, R0.reuse, R223, PT ;  /* 0x000000df0000720c */ /* 0x040fe20003f86270 */
[----:B------:R2:W-:Y:S01]  /*7b90*/  LDGSTS.E.BYPASS.LTC128B.128 [R226+0xa800], [R4.64+0x40] ;  /* 0x0a80004004e27fae */ /* 0x0005e2000b901d5a */
[C---:B------:R-:W-:Y:S02]  /*7ba0*/  ISETP.LT.OR P3, PT, R0.reuse, R221, P3 ;  /* 0x000000dd0000720c */ /* 0x040fe40001f61670 */
[C---:B------:R-:W-:Y:S01]  /*7bb0*/  ISETP.LT.OR P2, PT, R0.reuse, R220, P2 ;  /* 0x000000dc0000720c */ /* 0x040fe20001741670 */
[----:B------:R2:W-:Y:S01]  /*7bc0*/  LDGSTS.E.BYPASS.LTC128B.128 [R226+0xb800], [R4.64+0x80] ;  /* 0x0b80008004e27fae */ /* 0x0005e2000b901d5a */
[----:B------:R-:W-:-:S03]  /*7bd0*/  ISETP.LT.OR P4, PT, R0, R219, P4 ;  /* 0x000000db0000720c */ /* 0x000fc60002781670 */
[----:B------:R-:W-:Y:S04]  /*7be0*/  LDSM.16.M88.4 R8, [R216+0x1000] ;  /* 0x00100000d808783b */ /* 0x000fe80000000200 */
[----:B------:R-:W3:Y:S04]  /*7bf0*/  LDSM.16.M88.4 R24, [R213+0x6800] ;  /* 0x00680000d518783b */ /* 0x000ee80000000200 */
[----:B------:R-:W4:Y:S01]  /*7c00*/  LDSM.16.M88.4 R32, [R213+0x6000] ;  /* 0x00600000d520783b */ /* 0x000f220000000200 */
[----:B-1----:R-:W-:-:S03]  /*7c10*/  IADD3 R2, R0, 0x1, RZ ;  /* 0x0000000100027810 */ /* 0x002fc60007ffe0ff */
[----:B------:R-:W1:Y:S01]  /*7c20*/  LDSM.16.M88.4 R28, [R213+0x6400] ;  /* 0x00640000d51c783b */ /* 0x000e620000000200 */
[----:B------:R-:W-:Y:S02]  /*7c30*/  IADD3 R3, R0, 0x9, RZ ;  /* 0x0000000900037810 */ /* 0x000fe40007ffe0ff */
[C---:B------:R-:W-:Y:S01]  /*7c40*/  ISETP.GE.AND P6, PT, R2.reuse, R225, PT ;  /* 0x000000e10200720c */ /* 0x040fe20003fc6270 */
[----:B------:R-:W5:Y:S01]  /*7c50*/  LDSM.16.M88.4 R20, [R213+0x6c00] ;  /* 0x006c0000d514783b */ /* 0x000f620000000200 */
[C---:B------:R-:W-:Y:S02]  /*7c60*/  ISETP.GE.AND P5, PT, R2.reuse, R224, PT ;  /* 0x000000e00200720c */ /* 0x040fe40003fa6270 */
[C---:B------:R-:W-:Y:S01]  /*7c70*/  ISETP.GE.AND P1, PT, R2.reuse, R223, PT ;  /* 0x000000df0200720c */ /* 0x040fe20003f26270 */
[----:B------:R-:W1:Y:S01]  /*7c80*/  LDSM.16.M88.4 R12, [R216] ;  /* 0x00000000d80c783b */ /* 0x000e620000000200 */
[C---:B------:R-:W-:Y:S02]  /*7c90*/  ISETP.GE.AND P0, PT, R2.reuse, R222, PT ;  /* 0x000000de0200720c */ /* 0x040fe40003f06270 */
[C---:B------:R-:W-:Y:S01]  /*7ca0*/  ISETP.LT.OR P6, PT, R2.reuse, R221, P6 ;  /* 0x000000dd0200720c */ /* 0x040fe200037c1670 */
[----:B--2---:R-:W-:Y:S01]  /*7cb0*/  LDSM.16.M88.4 R4, [R217+0x1000] ;  /* 0x00100000d904783b */ /* 0x004fe20000000200 */
[----:B------:R-:W-:-:S02]  /*7cc0*/  ISETP.LT.OR P5, PT, R2, R220, P5 ;  /* 0x000000dc0200720c */ /* 0x000fc40002fa1670 */
[C---:B------:R-:W-:Y:S01]  /*7cd0*/  ISETP.LT.OR P1, PT, R2.reuse, R219, P1 ;  /* 0x000000db0200720c */ /* 0x040fe20000f21670 */
[----:B------:R-:W2:Y:S01]  /*7ce0*/  LDSM.16.M88.4 R40, [R215+0x6800] ;  /* 0x00680000d728783b */ /* 0x000ea20000000200 */
[----:B------:R-:W-:Y:S02]  /*7cf0*/  ISETP.LT.OR P0, PT, R2, R218, P0 ;  /* 0x000000da0200720c */ /* 0x000fe40000701670 */
[----:B------:R-:W-:Y:S01]  /*7d00*/  IADD3 R2, R0, 0x8, RZ ;  /* 0x0000000800027810 */ /* 0x000fe20007ffe0ff */
[----:B------:R-:W2:Y:S04]  /*7d10*/  LDSM.16.M88.4 R52, [R215+0x6000] ;  /* 0x00600000d734783b */ /* 0x000ea80000000200 */
[----:B------:R-:W2:Y:S04]  /*7d20*/  LDSM.16.M88.4 R44, [R215+0x6400] ;  /* 0x00640000d72c783b */ /* 0x000ea80000000200 */
[----:B------:R-:W2:Y:S01]  /*7d30*/  LDSM.16.M88.4 R36, [R215+0x6c00] ;  /* 0x006c0000d724783b */ /* 0x000ea20000000200 */
[C---:B---3--:R-:W-:Y:S03]  /*7d40*/  HMMA.16816.F32 R60, R8.reuse, R24, RZ ;  /* 0x00000018083c723c */ /* 0x048fe600000018ff */
[----:B------:R-:W3:Y:S04]  /*7d50*/  LDSM.16.M88.4 R16, [R217] ;  /* 0x00000000d910783b */ /* 0x000ee80000000200 */
[----:B------:R-:W0:Y:S01]  /*7d60*/  LDGDEPBAR ;  /* 0x00000000000079af */ /* 0x000e220000000000 */
[C---:B----4-:R-:W-:Y:S08]  /*7d70*/  HMMA.16816.F32 R180, R8.reuse, R32, RZ ;  /* 0x0000002008b4723c */ /* 0x050ff000000018ff */
[C---:B-1----:R-:W-:Y:S08]  /*7d80*/  HMMA.16816.F32 R108, R8.reuse, R28, RZ ;  /* 0x0000001c086c723c */ /* 0x042ff000000018ff */
[C---:B-----5:R-:W-:Y:S08]  /*7d90*/  HMMA.16816.F32 R48, R8.reuse, R20, RZ ;  /* 0x000000140830723c */ /* 0x060ff000000018ff */
[C---:B------:R-:W-:Y:S08]  /*7da0*/  HMMA.16816.F32 R176, R8.reuse, R34, RZ ;  /* 0x0000002208b0723c */ /* 0x040ff000000018ff */
[C---:B------:R-:W-:Y:S08]  /*7db0*/  HMMA.16816.F32 R64, R8.reuse, R30, RZ ;  /* 0x0000001e0840723c */ /* 0x040ff000000018ff */
[C---:B------:R-:W-:Y:S08]  /*7dc0*/  HMMA.16816.F32 R56, R8.reuse, R26, RZ ;  /* 0x0000001a0838723c */ /* 0x040ff000000018ff */
[----:B------:R-:W-:Y:S08]  /*7dd0*/  HMMA.16816.F32 R8, R8, R22, RZ ;  /* 0x000000160808723c */ /* 0x000ff000000018ff */
[C---:B------:R-:W-:Y:S08]  /*7de0*/  HMMA.16816.F32 R196, R12.reuse, R32, RZ ;  /* 0x000000200cc4723c */ /* 0x040ff000000018ff */
[C---:B------:R-:W-:Y:S08]  /*7df0*/  HMMA.16816.F32 R188, R12.reuse, R28, RZ ;  /* 0x0000001c0cbc723c */ /* 0x040ff000000018ff */
[C---:B------:R-:W-:Y:S01]  /*7e00*/  HMMA.16816.F32 R232, R12.reuse, R34, RZ ;  /* 0x000000220ce8723c */ /* 0x040fe200000018ff */
[----:B------:R-:W-:Y:S07]  /*7e10*/  LDSM.16.M88.4 R32, [R213+0x7c00] ;  /* 0x007c0000d520783b */ /* 0x000fee0000000200 */
[----:B------:R-:W-:Y:S08]  /*7e20*/  HMMA.16816.F32 R236, R12, R30, RZ ;  /* 0x0000001e0cec723c */ /* 0x000ff000000018ff */
[C---:B--2---:R-:W-:Y:S08]  /*7e30*/  HMMA.16816.F32 R200, R4.reuse, R40, R60 ;  /* 0x0000002804c8723c */ /* 0x044ff0000000183c */
        /* <DEDUP_REMOVED lines=8> */
[----:B------:R-:W-:Y:S04]  /*7ec0*/  LDSM.16.M88.4 R4, [R216+0x3000] ;  /* 0x00300000d804783b */ /* 0x000fe80000000200 */
[----:B------:R-:W1:Y:S03]  /*7ed0*/  LDSM.16.M88.4 R8, [R213+0x7000] ;  /* 0x00700000d508783b */ /* 0x000e660000000200 */
[C---:B------:R-:W-:Y:S08]  /*7ee0*/  HMMA.16816.F32 R192, R12.reuse, R24, RZ ;  /* 0x000000180cc0723c */ /* 0x040ff000000018ff */
[C---:B------:R-:W-:Y:S01]  /*7ef0*/  HMMA.16816.F32 R240, R12.reuse, R26, RZ ;  /* 0x0000001a0cf0723c */ /* 0x040fe200000018ff */
[----:B------:R-:W2:Y:S07]  /*7f00*/  LDSM.16.M88.4 R24, [R213+0x7400] ;  /* 0x00740000d518783b */ /* 0x000eae0000000200 */
[C---:B------:R-:W-:Y:S08]  /*7f10*/  HMMA.16816.F32 R184, R12.reuse, R20, RZ ;  /* 0x000000140cb8723c */ /* 0x040ff000000018ff */
[----:B------:R-:W-:Y:S01]  /*7f20*/  HMMA.16816.F32 R228, R12, R22, RZ ;  /* 0x000000160ce4723c */ /* 0x000fe200000018ff */
[----:B------:R-:W4:Y:S07]  /*7f30*/  LDSM.16.M88.4 R12, [R216+0x2000] ;  /* 0x00200000d80c783b */ /* 0x000f2e0000000200 */
[C---:B---3--:R-:W-:Y:S08]  /*7f40*/  HMMA.16816.F32 R28, R16.reuse, R52, R196 ;  /* 0x00000034101c723c */ /* 0x048ff000000018c4 */
[C---:B------:R-:W-:Y:S08]  /*7f50*/  HMMA.16816.F32 R20, R16.reuse, R44, R188 ;  /* 0x0000002c1014723c */ /* 0x040ff000000018bc */
[C---:B------:R-:W-:Y:S08]  /*7f60*/  HMMA.16816.F32 R52, R16.reuse, R54, R232 ;  /* 0x000000361034723c */ /* 0x040ff000000018e8 */
[C---:B------:R-:W-:Y:S08]  /*7f70*/  HMMA.16816.F32 R64, R16.reuse, R46, R236 ;  /* 0x0000002e1040723c */ /* 0x040ff000000018ec */
[C---:B------:R-:W-:Y:S08]  /*7f80*/  HMMA.16816.F32 R244, R16.reuse, R40, R192 ;  /* 0x0000002810f4723c */ /* 0x040ff000000018c0 */
[----:B------:R-:W-:Y:S08]  /*7f90*/  HMMA.16816.F32 R248, R16, R36, R184 ;  /* 0x0000002410f8723c */ /* 0x000ff000000018b8 */
[C---:B-1----:R-:W-:Y:S08]  /*7fa0*/  HMMA.16816.F32 R196, R4.reuse, R8, R208 ;  /* 0x0000000804c4723c */ /* 0x042ff000000018d0 */
[C---:B------:R-:W-:Y:S08]  /*7fb0*/  HMMA.16816.F32 R192, R4.reuse, R32, R180 ;  /* 0x0000002004c0723c */ /* 0x040ff000000018b4 */
[----:B------:R-:W-:Y:S08]  /*7fc0*/  HMMA.16816.F32 R188, R4, R10, R176 ;  /* 0x0000000a04bc723c */ /* 0x000ff000000018b0 */
[C---:B------:R-:W-:Y:S08]  /*7fd0*/  HMMA.16816.F32 R232, R16.reuse, R42, R240 ;  /* 0x0000002a10e8723c */ /* 0x040ff000000018f0 */
[----:B------:R-:W-:Y:S01]  /*7fe0*/  HMMA.16816.F32 R228, R16, R38, R228 ;  /* 0x0000002610e4723c */ /* 0x000fe200000018e4 */
[----:B------:R-:W-:Y:S07]  /*7ff0*/  LDSM.16.M88.4 R16, [R215+0x7400] ;  /* 0x00740000d710783b */ /* 0x000fee0000000200 */
[C---:B--2---:R-:W-:Y:S08]  /*8000*/  HMMA.16816.F32 R204, R4.reuse, R24, R204 ;  /* 0x0000001804cc723c */ /* 0x044ff000000018cc */
[C---:B------:R-:W-:Y:S08]  /*8010*/  HMMA.16816.F32 R208, R4.reuse, R48, R200 ;  /* 0x0000003004d0723c */ /* 0x040ff000000018c8 */
[C---:B------:R-:W-:Y:S08]  /*8020*/  HMMA.16816.F32 R184, R4.reuse, R26, R108 ;  /* 0x0000001a04b8723c */ /* 0x040ff0000000186c */
[C---:B------:R-:W-:Y:S08]  /*8030*/  HMMA.16816.F32 R180, R4.reuse, R50, R60 ;  /* 0x0000003204b4723c */ /* 0x040ff0000000183c */
[----:B------:R-:W-:Y:S01]  /*8040*/  HMMA.16816.F32 R176, R4, R34, R56 ;  /* 0x0000002204b0723c */ /* 0x000fe20000001838 */
[----:B------:R-:W1:Y:S07]  /*8050*/  LDSM.16.M88.4 R4, [R217+0x3000] ;  /* 0x00300000d904783b */ /* 0x000e6e0000000200 */
[C---:B----4-:R-:W-:Y:S01]  /*8060*/  HMMA.16816.F32 R108, R12.reuse, R8, R28 ;  /* 0x000000080c6c723c */ /* 0x050fe2000000181c */
        /* <DEDUP_REMOVED lines=8> */
[----:B------:R-:W-:Y:S08]  /*80f0*/  HMMA.16816.F32 R48, R12, R50, R232 ;  /* 0x000000320c30723c */ /* 0x000ff000000018e8 */
[----:B-1----:R-:W-:Y:S08]  /*8100*/  HMMA.16816.F32 R200, R4, R16, R204 ;  /* 0x0000001004c8723c */ /* 0x002ff000000018cc */
[----:B------:R-:W-:Y:S08]  /*8110*/  HMMA.16816.F32 R60, R12, R32, R248 ;  /* 0x000000200c3c723c */ /* 0x000ff000000018f8 */
[----:B--2---:R-:W-:Y:S08]  /*8120*/  HMMA.16816.F32 R64, R8, R20, R108 ;  /* 0x000000140840723c */ /* 0x004ff0000000186c */
[----:B---3--:R-:W-:Y:S08]  /*8130*/  HMMA.16816.F32 R204, R4, R26, R180 ;  /* 0x0000001a04cc723c */ /* 0x008ff000000018b4 */
[----:B------:R-:W-:Y:S01]  /*8140*/  HMMA.16816.F32 R56, R12, R34, R228 ;  /* 0x000000220c38723c */ /* 0x000fe200000018e4 */
[----:B------:R-:W-:Y:S04]  /*8150*/  LDSM.16.M88.4 R32, [R213+0x8000] ;  /* 0x00800000d520783b */ /* 0x000fe80000000200 */
[----:B------:R-:W-:Y:S03]  /*8160*/  LDSM.16.M88.4 R12, [R216+0x5000] ;  /* 0x00500000d80c783b */ /* 0x000fe60000000200 */
[----:B------:R-:W-:Y:S08]  /*8170*/  HMMA.16816.F32 R184, R4, R18, R184 ;  /* 0x0000001204b8723c */ /* 0x000ff000000018b8 */
[C---:B------:R-:W-:Y:S08]  /*8180*/  HMMA.16816.F32 R108, R8.reuse, R16, R44 ;  /* 0x00000010086c723c */ /* 0x040ff0000000182c */
[----:B------:R-:W-:Y:S01]  /*8190*/  HMMA.16816.F32 R180, R8, R18, R40 ;  /* 0x0000001208b4723c */ /* 0x000fe20000001828 */
[----:B------:R-:W1:Y:S07]  /*81a0*/  LDSM.16.M88.4 R16, [R216+0x4000] ;  /* 0x00400000d810783b */ /* 0x000e6e0000000200 */
[C---:B------:R-:W-:Y:S08]  /*81b0*/  HMMA.16816.F32 R240, R4.reuse, R30, R176 ;  /* 0x0000001e04f0723c */ /* 0x040ff000000018b0 */
[-C--:B------:R-:W-:Y:S08]  /*81c0*/  HMMA.16816.F32 R208, R4, R24.reuse, R208 ;  /* 0x0000001804d0723c */ /* 0x080ff000000018d0 */
[C---:B------:R-:W-:Y:S08]  /*81d0*/  HMMA.16816.F32 R176, R8.reuse, R24, R36 ;  /* 0x0000001808b0723c */ /* 0x040ff00000001824 */
[----:B------:R-:W-:Y:S01]  /*81e0*/  HMMA.16816.F32 R44, R8, R26, R48 ;  /* 0x0000001a082c723c */ /* 0x000fe20000001830 */
[----:B------:R-:W2:Y:S07]  /*81f0*/  LDSM.16.M88.4 R24, [R213+0x8400] ;  /* 0x00840000d518783b */ /* 0x000eae0000000200 */
[C---:B------:R-:W-:Y:S08]  /*8200*/  HMMA.16816.F32 R196, R4.reuse, R20, R196 ;  /* 0x0000001404c4723c */ /* 0x040ff000000018c4 */
[-C--:B------:R-:W-:Y:S08]  /*8210*/  HMMA.16816.F32 R188, R4, R22.reuse, R188 ;  /* 0x0000001604bc723c */ /* 0x080ff000000018bc */
[----:B------:R-:W-:Y:S01]  /*8220*/  HMMA.16816.F32 R52, R8, R22, R52 ;  /* 0x000000160834723c */ /* 0x000fe20000001834 */
[----:B------:R-:W3:Y:S07]  /*8230*/  LDSM.16.M88.4 R20, [R213+0x8800] ;  /* 0x00880000d514783b */ /* 0x000eee0000000200 */
[-C--:B------:R-:W-:Y:S01]  /*8240*/  HMMA.16816.F32 R236, R4, R28.reuse, R192 ;  /* 0x0000001c04ec723c */ /* 0x080fe200000018c0 */
[----:B------:R-:W-:Y:S07]  /*8250*/  LDSM.16.M88.4 R4, [R217+0x5000] ;  /* 0x00500000d904783b */ /* 0x000fee0000000200 */
[C---:B------:R-:W-:Y:S08]  /*8260*/  HMMA.16816.F32 R228, R8.reuse, R28, R60 ;  /* 0x0000001c08e4723c */ /* 0x040ff0000000183c */
[----:B------:R-:W-:Y:S01]  /*8270*/  HMMA.16816.F32 R232, R8, R30, R56 ;  /* 0x0000001e08e8723c */ /* 0x000fe20000001838 */
[----:B------:R-:W-:Y:S04]  /*8280*/  LDSM.16.M88.4 R28, [R215+0x8000] ;  /* 0x00800000d71c783b */ /* 0x000fe80000000200 */
[----:B------:R-:W4:Y:S03]  /*8290*/  LDSM.16.M88.4 R8, [R217+0x4000] ;  /* 0x00400000d908783b */ /* 0x000f260000000200 */
[-C--:B-1----:R-:W-:Y:S08]  /*82a0*/  HMMA.16816.F32 R36, R16, R32.reuse, R64 ;  /* 0x000000201024723c */ /* 0x082ff00000001840 */
[----:B------:R-:W-:Y:S08]  /*82b0*/  HMMA.16816.F32 R40, R12, R32, R196 ;  /* 0x000000200c28723c */ /* 0x000ff000000018c4 */
[----:B--2---:R-:W-:Y:S08]  /*82c0*/  HMMA.16816.F32 R56, R16, R24, R108 ;  /* 0x000000181038723c */ /* 0x004ff0000000186c */
[C---:B------:R-:W-:Y:S08]  /*82d0*/  HMMA.16816.F32 R48, R12.reuse, R34, R188 ;  /* 0x000000220c30723c */ /* 0x040ff000000018bc */
[-C--:B------:R-:W-:Y:S08]  /*82e0*/  HMMA.16816.F32 R64, R12, R26.reuse, R184 ;  /* 0x0000001a0c40723c */ /* 0x080ff000000018b8 */
[C---:B------:R-:W-:Y:S08]  /*82f0*/  HMMA.16816.F32 R108, R16.reuse, R26, R180 ;  /* 0x0000001a106c723c */ /* 0x040ff000000018b4 */
[-C--:B---3--:R-:W-:Y:S08]  /*8300*/  HMMA.16816.F32 R176, R16, R20.reuse, R176 ;  /* 0x0000001410b0723c */ /* 0x088ff000000018b0 */
[C---:B------:R-:W-:Y:S08]  /*8310*/  HMMA.16816.F32 R180, R12.reuse, R20, R208 ;  /* 0x000000140cb4723c */ /* 0x040ff000000018d0 */
[-C--:B------:R-:W-:Y:S08]  /*8320*/  HMMA.16816.F32 R188, R12, R22.reuse, R204 ;  /* 0x000000160cbc723c */ /* 0x080ff000000018cc */
[C---:B------:R-:W-:Y:S01]  /*8330*/  HMMA.16816.F32 R184, R16.reuse, R22, R44 ;  /* 0x0000001610b8723c */ /* 0x040fe2000000182c */
[----:B------:R-:W1:Y:S07]  /*8340*/  LDSM.16.M88.4 R20, [R215+0x8400] ;  /* 0x00840000d714783b */ /* 0x000e6e0000000200 */
[----:B------:R-:W-:Y:S08]  /*8350*/  HMMA.16816.F32 R52, R16, R34, R52 ;  /* 0x000000221034723c */ /* 0x000ff00000001834 */
[----:B----4-:R-:W-:Y:S08]  /*8360*/  HMMA.16816.F32 R32, R8, R28, R36 ;  /* 0x0000001c0820723c */ /* 0x010ff00000001824 */
[----:B------:R-:W-:Y:S08]  /*8370*/  HMMA.16816.F32 R60, R12, R24, R200 ;  /* 0x000000180c3c723c */ /* 0x000ff000000018c8 */
[C---:B------:R-:W-:Y:S08]  /*8380*/  HMMA.16816.F32 R24, R4.reuse, R28, R40 ;  /* 0x0000001c0418723c */ /* 0x040ff00000001828 */
[----:B------:R-:W-:Y:S01]  /*8390*/  HMMA.16816.F32 R44, R4, R30, R48 ;  /* 0x0000001e042c723c */ /* 0x000fe20000001830 */
[----:B------:R-:W-:-:S02]  /*83a0*/  FSEL R100, R32, -INF , !P3 ;  /* 0xff80000020647808 */ /* 0x000fc40005800000 */
[----:B------:R-:W-:Y:S02]  /*83b0*/  ISETP.GE.AND P3, PT, R0, R222, PT ;  /* 0x000000de0000720c */ /* 0x000fe40003f66270 */
[----:B------:R-:W-:Y:S02]  /*83c0*/  FSEL R107, R34, -INF , !P2 ;  /* 0xff800000226b7808 */ /* 0x000fe40005000000 */
[----:B------:R-:W-:Y:S01]  /*83d0*/  FSEL R106, R35, -INF , !P5 ;  /* 0xff800000236a7808 */ /* 0x000fe20006800000 */
[----:B------:R-:W-:Y:S01]  /*83e0*/  HMMA.16816.F32 R28, R8, R30, R52 ;  /* 0x0000001e081c723c */ /* 0x000fe20000001834 */
[----:B------:R-:W-:Y:S02]  /*83f0*/  ISETP.GE.AND P2, PT, R2, R225, PT ;  /* 0x000000e10200720c */ /* 0x000fe40003f46270 */
[----:B------:R-:W-:Y:S02]  /*8400*/  ISETP.GE.AND P5, PT, R3, R224, PT ;  /* 0x000000e00300720c */ /* 0x000fe40003fa6270 */
[----:B------:R-:W-:-:S02]  /*8410*/  ISETP.LT.OR P3, PT, R0, R218, P3 ;  /* 0x000000da0000720c */ /* 0x000fc40001f61670 */
[----:B------:R-:W-:Y:S01]  /*8420*/  ISETP.LT.OR P2, PT, R2, R221, P2 ;  /* 0x000000dd0200720c */ /* 0x000fe20001741670 */
[-C--:B-1----:R-:W-:Y:S01]  /*8430*/  HMMA.16816.F32 R40, R4, R20.reuse, R60 ;  /* 0x000000140428723c */ /* 0x082fe2000000183c */
[----:B------:R-:W-:Y:S02]  /*8440*/  FSEL R193, R24, -INF , !P4 ;  /* 0xff80000018c17808 */ /* 0x000fe40006000000 */
[----:B------:R-:W-:Y:S02]  /*8450*/  ISETP.GE.AND P4, PT, R2, R224, PT ;  /* 0x000000e00200720c */ /* 0x000fe40003f86270 */
[----:B------:R-:W-:Y:S02]  /*8460*/  ISETP.LT.OR P5, PT, R3, R220, P5 ;  /* 0x000000dc0300720c */ /* 0x000fe40002fa1670 */
[----:B------:R-:W-:Y:S01]  /*8470*/  FSEL R61, R33, -INF , !P6 ;  /* 0xff800000213d7808 */ /* 0x000fe20007000000 */
[----:B------:R-:W-:Y:S01]  /*8480*/  HMMA.16816.F32 R48, R8, R20, R56 ;  /* 0x000000140830723c */ /* 0x000fe20000001838 */
[----:B------:R-:W-:-:S02]  /*8490*/  ISETP.GE.AND P6, PT, R3, R225, PT ;  /* 0x000000e10300720c */ /* 0x000fc40003fc6270 */
[----:B------:R-:W-:Y:S02]  /*84a0*/  ISETP.LT.OR P4, PT, R2, R220, P4 ;  /* 0x000000dc0200720c */ /* 0x000fe40002781670 */
[----:B------:R-:W-:Y:S02]  /*84b0*/  ISETP.LT.OR P6, PT, R3, R221, P6 ;  /* 0x000000dd0300720c */ /* 0x000fe400037c1670 */
[----:B------:R-:W-:Y:S01]  /*84c0*/  FSEL R194, R26, -INF , !P3 ;  /* 0xff8000001ac27808 */ /* 0x000fe20005800000 */
[----:B------:R-:W-:Y:S01]  /*84d0*/  HMMA.16816.F32 R36, R4, R22, R64 ;  /* 0x000000160424723c */ /* 0x000fe20000001840 */
[----:B------:R-:W-:Y:S02]  /*84e0*/  FSEL R195, R25, -INF , !P1 ;  /* 0xff80000019c37808 */ /* 0x000fe40004800000 */
[----:B------:R-:W-:Y:S02]  /*84f0*/  FSEL R196, R27, -INF , !P0 ;  /* 0xff8000001bc47808 */ /* 0x000fe40004000000 */
[----:B------:R-:W1:Y:S01]  /*8500*/  LDSM.16.M88.4 R24, [R215+0x8800] ;  /* 0x00880000d718783b */ /* 0x000e620000000200 */
[----:B------:R-:W-:-:S02]  /*8510*/  FSEL R62, R28, -INF , !P2 ;  /* 0xff8000001c3e7808 */ /* 0x000fc40005000000 */
[----:B------:R-:W-:Y:S01]  /*8520*/  FSEL R101, R30, -INF , !P4 ;  /* 0xff8000001e657808 */ /* 0x000fe20006000000 */
[----:B------:R-:W-:Y:S01]  /*8530*/  HMMA.16816.F32 R32, R8, R22, R108 ;  /* 0x000000160820723c */ /* 0x000fe2000000186c */
[----:B------:R-:W-:Y:S01]  /*8540*/  FSEL R60, R29, -INF , !P6 ;  /* 0xff8000001d3c7808 */ /* 0x000fe20007000000 */
[----:B------:R-:W-:Y:S01]  /*8550*/  LDSM.16.M88.4 R20, [R215+0x8c00] ;  /* 0x008c0000d714783b */ /* 0x000fe20000000200 */
[----:B------:R-:W-:Y:S02]  /*8560*/  FSEL R63, R31, -INF , !P5 ;  /* 0xff8000001f3f7808 */ /* 0x000fe40006800000 */
[C---:B------:R-:W-:Y:S01]  /*8570*/  ISETP.GE.AND P3, PT, R2.reuse, R223, PT ;  /* 0x000000df0200720c */ /* 0x040fe20003f66270 */
[----:B------:R-:W2:Y:S01]  /*8580*/  LDSM.16.M88.4 R28, [R213+0x8c00] ;  /* 0x008c0000d51c783b */ /* 0x000ea20000000200 */
[----:B------:R-:W-:Y:S01]  /*8590*/  ISETP.GE.AND P1, PT, R2, R222, PT ;  /* 0x000000de0200720c */ /* 0x000fe20003f26270 */
[----:B------:R-:W-:-:S04]  /*85a0*/  DEPBAR.LE SB0, 0x0 ;  /* 0x000080000000791a */ /* 0x000fc80000000000 */
[----:B------:R-:W-:Y:S01]  /*85b0*/  BAR.SYNC.DEFER_BLOCKING 0x0 ;  /* 0x0000000000007b1d */ /* 0x000fe20000010000 */
[C---:B------:R-:W-:Y:S02]  /*85c0*/  ISETP.LT.OR P3, PT, R2.reuse, R219, P3 ;  /* 0x000000db0200720c */ /* 0x040fe40001f61670 */
[----:B------:R-:W-:Y:S02]  /*85d0*/  ISETP.LT.OR P1, PT, R2, R218, P1 ;  /* 0x000000da0200720c */ /* 0x000fe40000f21670 */
[----:B------:R-:W-:Y:S02]  /*85e0*/  IADD3 R2, R0, 0x10, RZ ;  /* 0x0000001000027810 */ /* 0x000fe40007ffe0ff */
[C---:B------:R-:W-:Y:S02]  /*85f0*/  ISETP.GE.AND P0, PT, R3.reuse, R223, PT ;  /* 0x000000df0300720c */ /* 0x040fe40003f06270 */
[----:B------:R-:W-:Y:S02]  /*8600*/  ISETP.GE.AND P2, PT, R3, R222, PT ;  /* 0x000000de0300720c */ /* 0x000fe40003f46270 */
[----:B------:R-:W-:-:S02]  /*8610*/  ISETP.GE.AND P4, PT, R2, R225, PT ;  /* 0x000000e10200720c */ /* 0x000fc40003f86270 */
[C---:B------:R-:W-:Y:S02]  /*8620*/  ISETP.LT.OR P0, PT, R3.reuse, R219, P0 ;  /* 0x000000db0300720c */ /* 0x040fe40000701670 */
[----:B------:R-:W-:Y:S02]  /*8630*/  ISETP.LT.OR P2, PT, R3, R218, P2 ;  /* 0x000000da0300720c */ /* 0x000fe40001741670 */
[----:B------:R-:W-:Y:S02]  /*8640*/  ISETP.LT.OR P4, PT, R2, R221, P4 ;  /* 0x000000dd0200720c */ /* 0x000fe40002781670 */
[----:B------:R-:W-:Y:S02]  /*8650*/  IADD3 R3, R0, 0x11, RZ ;  /* 0x0000001100037810 */ /* 0x000fe40007ffe0ff */
[----:B------:R-:W-:Y:S02]  /*8660*/  FSEL R192, R44, -INF , !P3 ;  /* 0xff8000002cc07808 */ /* 0x000fe40005800000 */
[----:B------:R-:W-:Y:S01]  /*8670*/  FSEL R66, R46, -INF , !P1 ;  /* 0xff8000002e427808 */ /* 0x000fe20004800000 */
[----:B-1----:R-:W-:Y:S01]  /*8680*/  HMMA.16816.F32 R56, R8, R24, R176 ;  /* 0x000000180838723c */ /* 0x002fe200000018b0 */
[----:B------:R-:W-:-:S02]  /*8690*/  FSEL R64, R45, -INF , !P0 ;  /* 0xff8000002d407808 */ /* 0x000fc40004000000 */
[----:B------:R-:W-:Y:S02]  /*86a0*/  FSEL R65, R47, -INF , !P2 ;  /* 0xff8000002f417808 */ /* 0x000fe40005000000 */
[----:B------:R-:W-:Y:S02]  /*86b0*/  FSEL R197, R48, -INF , !P4 ;  /* 0xff80000030c57808 */ /* 0x000fe40006000000 */
[C---:B------:R-:W-:Y:S01]  /*86c0*/  ISETP.GE.AND P3, PT, R2.reuse, R224, PT ;  /* 0x000000e00200720c */ /* 0x040fe20003f66270 */
[----:B------:R-:W-:Y:S01]  /*86d0*/  HMMA.16816.F32 R52, R4, R24, R180 ;  /* 0x000000180434723c */ /* 0x000fe200000018b4 */
[C---:B------:R-:W-:Y:S02]  /*86e0*/  ISETP.GE.AND P1, PT, R2.reuse, R223, PT ;  /* 0x000000df0200720c */ /* 0x040fe40003f26270 */
[----:B------:R-:W-:Y:S02]  /*86f0*/  ISETP.GE.AND P0, PT, R2, R222, PT ;  /* 0x000000de0200720c */ /* 0x000fe40003f06270 */
[----:B------:R-:W-:-:S02]  /*8700*/  ISETP.GE.AND P2, PT, R3, R225, PT ;  /* 0x000000e10300720c */ /* 0x000fc40003f46270 */
[C---:B------:R-:W-:Y:S01]  /*8710*/  ISETP.GE.AND P6, PT, R3.reuse, R224, PT ;  /* 0x000000e00300720c */ /* 0x040fe20003fc6270 */
[C---:B--2---:R-:W-:Y:S01]  /*8720*/  HMMA.16816.F32 R44, R16.reuse, R28, R228 ;  /* 0x0000001c102c723c */ /* 0x044fe200000018e4 */
[C---:B------:R-:W-:Y:S02]  /*8730*/  ISETP.GE.AND P5, PT, R3.reuse, R223, PT ;  /* 0x000000df0300720c */ /* 0x040fe40003fa6270 */
[----:B------:R-:W-:Y:S02]  /*8740*/  ISETP.GE.AND P4, PT, R3, R222, PT ;  /* 0x000000de0300720c */ /* 0x000fe40003f86270 */
[C---:B------:R-:W-:Y:S02]  /*8750*/  ISETP.LT.OR P3, PT, R2.reuse, R220, P3 ;  /* 0x000000dc0200720c */ /* 0x040fe40001f61670 */
[C---:B------:R-:W-:Y:S01]  /*8760*/  ISETP.LT.OR P1, PT, R2.reuse, R219, P1 ;  /* 0x000000db0200720c */ /* 0x040fe20000f21670 */
[----:B------:R-:W-:Y:S01]  /*8770*/  HMMA.16816.F32 R16, R16, R30, R232 ;  /* 0x0000001e1010723c */ /* 0x000fe200000018e8 */
[----:B------:R-:W-:-:S02]  /*8780*/  ISETP.LT.OR P0, PT, R2, R218, P0 ;  /* 0x000000da0200720c */ /* 0x000fc40000701670 */
[C---:B------:R-:W-:Y:S02]  /*8790*/  ISETP.LT.OR P2, PT, R3.reuse, R221, P2 ;  /* 0x000000dd0300720c */ /* 0x040fe40001741670 */
[C---:B------:R-:W-:Y:S02]  /*87a0*/  ISETP.LT.OR P6, PT, R3.reuse, R220, P6 ;  /* 0x000000dc0300720c */ /* 0x040fe400037c1670 */
[C---:B------:R-:W-:Y:S02]  /*87b0*/  ISETP.LT.OR P5, PT, R3.reuse, R219, P5 ;  /* 0x000000db0300720c */ /* 0x040fe40002fa1670 */
[----:B------:R-:W-:Y:S02]  /*87c0*/  ISETP.LT.OR P4, PT, R3, R218, P4 ;  /* 0x000000da0300720c */ /* 0x000fe40002781670 */
[C---:B------:R-:W-:Y:S02]  /*87d0*/  IADD3 R2, R0.reuse, 0x18, RZ ;  /* 0x0000001800027810 */ /* 0x040fe40007ffe0ff */
[----:B------:R-:W-:-:S02]  /*87e0*/  IADD3 R3, R0, 0x19, RZ ;  /* 0x0000001900037810 */ /* 0x000fc40007ffe0ff */
[----:B------:R-:W-:Y:S02]  /*87f0*/  FSEL R198, R50, -INF , !P3 ;  /* 0xff80000032c67808 */ /* 0x000fe40005800000 */
[----:B------:R-:W-:Y:S02]  /*8800*/  FSEL R199, R40, -INF , !P1 ;  /* 0xff80000028c77808 */ /* 0x000fe40004800000 */
[----:B------:R-:W-:Y:S02]  /*8810*/  FSEL R200, R42, -INF , !P0 ;  /* 0xff8000002ac87808 */ /* 0x000fe40004000000 */
[----:B------:R-:W-:Y:S02]  /*8820*/  FSEL R176, R49, -INF , !P2 ;  /* 0xff80000031b07808 */ /* 0x000fe40005000000 */
[----:B------:R-:W-:Y:S02]  /*8830*/  FSEL R111, R51, -INF , !P6 ;  /* 0xff800000336f7808 */ /* 0x000fe40007000000 */
[C---:B------:R-:W-:Y:S01]  /*8840*/  ISETP.GE.AND P3, PT, R2.reuse, R225, PT ;  /* 0x000000e10200720c */ /* 0x040fe20003f66270 */
[----:B------:R-:W-:Y:S01]  /*8850*/  HMMA.16816.F32 R48, R8, R26, R184 ;  /* 0x0000001a0830723c */ /* 0x000fe200000018b8 */
[----:B------:R-:W-:-:S02]  /*8860*/  ISETP.GE.AND P1, PT, R2, R224, PT ;  /* 0x000000e00200720c */ /* 0x000fc40003f26270 */
[CC--:B------:R-:W-:Y:S02]  /*8870*/  ISETP.GE.AND P0, PT, R2.reuse, R223.reuse, PT ;  /* 0x000000df0200720c */ /* 0x0c0fe40003f06270 */
[C---:B------:R-:W-:Y:S02]  /*8880*/  ISETP.GE.AND P2, PT, R2.reuse, R222, PT ;  /* 0x000000de0200720c */ /* 0x040fe40003f46270 */
[----:B------:R-:W-:Y:S01]  /*8890*/  ISETP.GE.AND P6, PT, R3, R223, PT ;  /* 0x000000df0300720c */ /* 0x000fe20003fc6270 */
[----:B------:R-:W-:Y:S01]  /*88a0*/  HMMA.16816.F32 R24, R4, R26, R188 ;  /* 0x0000001a0418723c */ /* 0x000fe200000018bc */
[----:B------:R-:W-:Y:S02]  /*88b0*/  FSEL R177, R41, -INF , !P5 ;  /* 0xff80000029b17808 */ /* 0x000fe40006800000 */
[----:B------:R-:W-:Y:S02]  /*88c0*/  FSEL R182, R43, -INF , !P4 ;  /* 0xff8000002bb67808 */ /* 0x000fe40006000000 */
[----:B------:R-:W-:-:S02]  /*88d0*/  ISETP.LT.OR P3, PT, R2, R221, P3 ;  /* 0x000000dd0200720c */ /* 0x000fc40001f61670 */
[C---:B------:R-:W-:Y:S01]  /*88e0*/  ISETP.LT.OR P1, PT, R2.reuse, R220, P1 ;  /* 0x000000dc0200720c */ /* 0x040fe20000f21670 */
[C---:B------:R-:W-:Y:S01]  /*88f0*/  HMMA.16816.F32 R40, R12.reuse, R28, R236 ;  /* 0x0000001c0c28723c */ /* 0x040fe200000018ec */
[CC--:B------:R-:W-:Y:S02]  /*8900*/  ISETP.LT.OR P0, PT, R2.reuse, R219.reuse, P0 ;  /* 0x000000db0200720c */ /* 0x0c0fe40000701670 */
[----:B------:R-:W-:Y:S02]  /*8910*/  ISETP.LT.OR P2, PT, R2, R218, P2 ;  /* 0x000000da0200720c */ /* 0x000fe40001741670 */
[----:B------:R-:W-:Y:S02]  /*8920*/  ISETP.LT.OR P6, PT, R3, R219, P6 ;  /* 0x000000db0300720c */ /* 0x000fe400037c1670 */
[----:B------:R-:W-:Y:S01]  /*8930*/  IADD3 R2, R0, 0x20, RZ ;  /* 0x0000002000027810 */ /* 0x000fe20007ffe0ff */
[----:B------:R-:W-:Y:S01]  /*8940*/  HMMA.16816.F32 R12, R12, R30, R240 ;  /* 0x0000001e0c0c723c */ /* 0x000fe200000018f0 */
        /* <DEDUP_REMOVED lines=19> */
[C---:B------:R-:W-:Y:S02]  /*8a80*/  IADD3 R3, R0.reuse, 0x21, RZ ;  /* 0x0000002100037810 */ /* 0x040fe40007ffe0ff */
[----:B------:R-:W-:Y:S02]  /*8a90*/  IADD3 R2, R0, 0x28, RZ ;  /* 0x0000002800027810 */ /* 0x000fe40007ffe0ff */
[----:B------:R-:W-:Y:S02]  /*8aa0*/  FSEL R180, R39, -INF , !P3 ;  /* 0xff80000027b47808 */ /* 0x000fe40005800000 */
[----:B------:R-:W-:Y:S01]  /*8ab0*/  FSEL R67, R33, -INF , !P5 ;  /* 0xff80000021437808 */ /* 0x000fe20006800000 */
[----:B------:R-:W-:Y:S01]  /*8ac0*/  HMMA.16816.F32 R36, R8, R20, R44 ;  /* 0x000000140824723c */ /* 0x000fe2000000182c */
[----:B------:R-:W-:Y:S02]  /*8ad0*/  FSEL R108, R35, -INF , !P4 ;  /* 0xff800000236c7808 */ /* 0x000fe40006000000 */
[----:B------:R-:W-:-:S02]  /*8ae0*/  FSEL R185, R56, -INF , !P1 ;  /* 0xff80000038b97808 */ /* 0x000fc40004800000 */
[----:B------:R-:W-:Y:S02]  /*8af0*/  FSEL R189, R58, -INF , !P0 ;  /* 0xff8000003abd7808 */ /* 0x000fe40004000000 */
[C---:B------:R-:W-:Y:S01]  /*8b00*/  ISETP.GE.AND P4, PT, R3.reuse, R225, PT ;  /* 0x000000e10300720c */ /* 0x040fe20003f86270 */
[C---:B------:R-:W-:Y:S01]  /*8b10*/  HMMA.16816.F32 R32, R4.reuse, R20, R40 ;  /* 0x000000140420723c */ /* 0x040fe20000001828 */
[C---:B------:R-:W-:Y:S02]  /*8b20*/  ISETP.GE.AND P5, PT, R3.reuse, R224, PT ;  /* 0x000000e00300720c */ /* 0x040fe40003fa6270 */
[C---:B------:R-:W-:Y:S02]  /*8b30*/  ISETP.GE.AND P3, PT, R3.reuse, R223, PT ;  /* 0x000000df0300720c */ /* 0x040fe40003f66270 */
[C---:B------:R-:W-:Y:S02]  /*8b40*/  ISETP.GE.AND P1, PT, R3.reuse, R222, PT ;  /* 0x000000de0300720c */ /* 0x040fe40003f26270 */
[----:B------:R-:W-:Y:S01]  /*8b50*/  ISETP.GE.AND P0, PT, R2, R225, PT ;  /* 0x000000e10200720c */ /* 0x000fe20003f06270 */
[----:B------:R-:W-:Y:S01]  /*8b60*/  HMMA.16816.F32 R4, R4, R22, R12 ;  /* 0x000000160404723c */ /* 0x000fe2000000180c */
[----:B------:R-:W-:-:S02]  /*8b70*/  ISETP.LT.OR P4, PT, R3, R221, P4 ;  /* 0x000000dd0300720c */ /* 0x000fc40002781670 */
[C---:B------:R-:W-:Y:S02]  /*8b80*/  ISETP.LT.OR P5, PT, R3.reuse, R220, P5 ;  /* 0x000000dc0300720c */ /* 0x040fe40002fa1670 */
[C---:B------:R-:W-:Y:S02]  /*8b90*/  ISETP.LT.OR P3, PT, R3.reuse, R219, P3 ;  /* 0x000000db0300720c */ /* 0x040fe40001f61670 */
[----:B------:R-:W-:Y:S01]  /*8ba0*/  ISETP.LT.OR P1, PT, R3, R218, P1 ;  /* 0x000000da0300720c */ /* 0x000fe20000f21670 */
[----:B------:R-:W-:Y:S01]  /*8bb0*/  HMMA.16816.F32 R8, R8, R22, R16 ;  /* 0x000000160808723c */ /* 0x000fe20000001810 */
        /* <DEDUP_REMOVED lines=8> */
[----:B------:R-:W-:-:S02]  /*8c40*/  FSEL R183, R48, -INF , !P0 ;  /* 0xff80000030b77808 */ /* 0x000fc40004000000 */
[C---:B------:R-:W-:Y:S02]  /*8c50*/  ISETP.GE.AND P2, PT, R2.reuse, R224, PT ;  /* 0x000000e00200720c */ /* 0x040fe40003f46270 */
[C---:B------:R-:W-:Y:S02]  /*8c60*/  ISETP.GE.AND P6, PT, R2.reuse, R223, PT ;  /* 0x000000df0200720c */ /* 0x040fe40003fc6270 */
[----:B------:R-:W-:Y:S02]  /*8c70*/  ISETP.GE.AND P4, PT, R2, R222, PT ;  /* 0x000000de0200720c */ /* 0x000fe40003f86270 */
[C---:B------:R-:W-:Y:S02]  /*8c80*/  ISETP.GE.AND P5, PT, R3.reuse, R225, PT ;  /* 0x000000e10300720c */ /* 0x040fe40003fa6270 */
[C---:B------:R-:W-:Y:S02]  /*8c90*/  ISETP.GE.AND P3, PT, R3.reuse, R224, PT ;  /* 0x000000e00300720c */ /* 0x040fe40003f66270 */
[----:B------:R-:W-:-:S02]  /*8ca0*/  ISETP.GE.AND P1, PT, R3, R223, PT ;  /* 0x000000df0300720c */ /* 0x000fc40003f26270 */
[C---:B------:R-:W-:Y:S02]  /*8cb0*/  ISETP.GE.AND P0, PT, R3.reuse, R222, PT ;  /* 0x000000de0300720c */ /* 0x040fe40003f06270 */
[C---:B------:R-:W-:Y:S02]  /*8cc0*/  ISETP.LT.OR P2, PT, R2.reuse, R220, P2 ;  /* 0x000000dc0200720c */ /* 0x040fe40001741670 */
[C---:B------:R-:W-:Y:S02]  /*8cd0*/  ISETP.LT.OR P6, PT, R2.reuse, R219, P6 ;  /* 0x000000db0200720c */ /* 0x040fe400037c1670 */
        /* <DEDUP_REMOVED lines=27> */
[----:B------:R-:W-:Y:S02]  /*8e90*/  FSEL R186, R51, -INF , !P3 ;  /* 0xff80000033ba7808 */ /* 0x000fe40005800000 */
[----:B------:R-:W-:Y:S02]  /*8ea0*/  FSEL R228, R36, -INF , !P2 ;  /* 0xff80000024e47808 */ /* 0x000fe40005000000 */
[----:B------:R-:W-:Y:S02]  /*8eb0*/  FSEL R238, R34, -INF , !P1 ;  /* 0xff80000022ee7808 */ /* 0x000fe40004800000 */
[C---:B------:R-:W-:Y:S02]  /*8ec0*/  ISETP.GE.AND P5, PT, R3.reuse, R224, PT ;  /* 0x000000e00300720c */ /* 0x040fe40003fa6270 */
[C---:B------:R-:W-:Y:S02]  /*8ed0*/  ISETP.GE.AND P3, PT, R3.reuse, R223, PT ;  /* 0x000000df0300720c */ /* 0x040fe40003f66270 */
[----:B------:R-:W-:-:S02]  /*8ee0*/  ISETP.GE.AND P2, PT, R3, R222, PT ;  /* 0x000000de0300720c */ /* 0x000fc40003f46270 */
[----:B------:R-:W-:Y:S02]  /*8ef0*/  ISETP.GE.AND P1, PT, R2, R223, PT ;  /* 0x000000df0200720c */ /* 0x000fe40003f26270 */
[----:B------:R-:W-:Y:S02]  /*8f00*/  FSEL R236, R6, -INF , !P0 ;  /* 0xff80000006ec7808 */ /* 0x000fe40004000000 */
[----:B------:R-:W-:Y:S02]  /*8f10*/  PLOP3.LUT P0, PT, PT, PT, UP0, 0x80, 0x0 ;  /* 0x000000000000781c */ /* 0x000fe40003f0f008 */
        /* <DEDUP_REMOVED lines=27> */
[----:B------:R-:W-:Y:S02]  /*90d0*/  FSEL R207, R9, -INF , !P5 ;  /* 0xff80000009cf7808 */ /* 0x000fe40006800000 */
[----:B------:R-:W-:Y:S01]  /*90e0*/  FSEL R211, R11, -INF , !P3 ;  /* 0xff8000000bd37808 */ /* 0x000fe20005800000 */
[----:B------:R-:W-:Y:S05]  /*90f0*/  @!P0 BRA `(.L_x_666) ;  /* 0x000001c000008947 */ /* 0x000fea0003800000 */
[----:B------:R-:W2:Y:S04]  /*9100*/  LDL.64 R244, [R1+0x68] ;  /* 0x0000680001f47983 */ /* 0x000ea80000100a00 */
[----:B------:R-:W3:Y:S01]  /*9110*/  LDL.64 R246, [R1+0x60] ;  /* 0x0000600001f67983 */ /* 0x000ee20000100a00 */
[----:B------:R-:W-:Y:S02]  /*9120*/  UIADD3 UR32, UR30, -0x3, URZ ;  /* 0xfffffffd1e207890 */ /* 0x000fe4000fffe03f */
[----:B------:R-:W-:-:S02]  /*9130*/  ULDC.64 UR4, c[0x0][0x198] ;  /* 0x0000660000047ab9 */ /* 0x000fc40000000a00 */
[----:B------:R-:W-:Y:S02]  /*9140*/  USHF.R.S32.HI UR31, URZ, 0x1f, UR32 ;  /* 0x0000001f3f1f7899 */ /* 0x000fe40008011420 */
[----:B------:R-:W-:Y:S02]  /*9150*/  UIMAD.WIDE.U32 UR34, UR32, UR4, URZ ;  /* 0x00000004202272a5 */ /* 0x000fe4000f8e003f */
[----:B------:R-:W-:-:S04]  /*9160*/  UIMAD UR31, UR31, UR4, URZ ;  /* 0x000000041f1f72a4 */ /* 0x000fc8000f8e023f */
[----:B------:R-:W-:Y:S01]  /*9170*/  UIMAD UR5, UR32, UR5, UR31 ;  /* 0x00000005200572a4 */ /* 0x000fe2000f8e021f */
[----:B------:R-:W-:Y:S02]  /*9180*/  IMAD.U32 R0, RZ, RZ, UR34 ;  /* 0x00000022ff007e24 */ /* 0x000fe4000f8e00ff */
[----:B------:R-:W-:Y:S01]  /*9190*/  IMAD.U32 R4, RZ, RZ, UR34 ;  /* 0x00000022ff047e24 */ /* 0x000fe2000f8e00ff */
[----:B------:R-:W-:-:S06]  /*91a0*/  UIADD3 UR5, UR35, UR5, URZ ;  /* 0x0000000523057290 */ /* 0x000fcc000fffe03f */
[----:B------:R-:W-:Y:S01]  /*91b0*/  IMAD.U32 R3, RZ, RZ, UR5 ;  /* 0x00000005ff037e24 */ /* 0x000fe2000f8e00ff */
        /* <DEDUP_REMOVED lines=16> */
.L_x_666:
[----:B------:R-:W2:Y:S04]  /*92c0*/  LDL R0, [R1+0x28] ;  /* 0x0000280001007983 */ /* 0x000ea80000100800 */
[----:B-1----:R-:W3:Y:S04]  /*92d0*/  LDL R4, [R1+0xc] ;  /* 0x00000c0001047983 */ /* 0x002ee80000100800 */
[----:B------:R-:W4:Y:S04]  /*92e0*/  LDL.LU R3, [R1+0x20] ;  /* 0x0000200001037983 */ /* 0x000f280000300800 */
[----:B------:R-:W5:Y:S04]  /*92f0*/  LDL.LU R2, [R1+0x48] ;  /* 0x0000480001027983 */ /* 0x000f680000300800 */
[----:B------:R-:W5:Y:S04]  /*9300*/  LDL R13, [R1+0x8] ;  /* 0x00000800010d7983 */ /* 0x000f680000100800 */
[----:B------:R-:W5:Y:S04]  /*9310*/  LDL.64 R36, [R1] ;  /* 0x0000000001247983 */ /* 0x000f680000100a00 */
[----:B------:R-:W5:Y:S01]  /*9320*/  LDL R14, [R1+0x2c] ;  /* 0x00002c00010e7983 */ /* 0x000f620000100800 */
[----:B------:R-:W-:Y:S01]  /*9330*/  USHF.L.U32 UR4, UR25, 0x1, URZ ;  /* 0x0000000119047899 */ /* 0x000fe2000800063f */
[----:B------:R-:W-:Y:S01]  /*9340*/  FMNMX.FTZ R7, R105, R100, !PT ;  /* 0x0000006469077209 */ /* 0x000fe20007810000 */
[----:B------:R-:W-:-:S02]  /*9350*/  IMAD.MOV.U32 R46, RZ, RZ, R252 ;  /* 0x000000ffff2e7224 */ /* 0x000fc400078e00fc */
[----:B------:R-:W-:-:S04]  /*9360*/  IMAD.MOV.U32 R47, RZ, RZ, R227 ;  /* 0x000000ffff2f7224 */ /* 0x000fc800078e00e3 */
[----:B------:R-:W-:Y:S02]  /*9370*/  IMAD.MOV.U32 R249, RZ, RZ, R47 ;  /* 0x000000fffff97224 */ /* 0x000fe400078e002f */
[----:B--2---:R-:W-:-:S04]  /*9380*/  IMAD.WIDE.U32 R50, R0, -0x2daee0ad, RZ ;  /* 0xd2511f5300327825 */ /* 0x004fc800078e00ff */
[----:B------:R-:W-:Y:S02]  /*9390*/  IMAD.U32 R0, RZ, RZ, UR29 ;  /* 0x0000001dff007e24 */ /* 0x000fe4000f8e00ff */
[----:B---3--:R-:W-:-:S03]  /*93a0*/  IMAD.WIDE.U32 R240, R4, -0x326172a9, RZ ;  /* 0xcd9e8d5704f07825 */ /* 0x008fc600078e00ff */
[----:B------:R-:W-:Y:S01]  /*93b0*/  LOP3.LUT R0, R51, UR4, R0, 0x96, !PT ;  /* 0x0000000433007c12 */ /* 0x000fe2000f8e9600 */
[----:B----4-:R-:W-:Y:S01]  /*93c0*/  IMAD.MOV.U32 R11, RZ, RZ, R3 ;  /* 0x000000ffff0b7224 */ /* 0x010fe200078e0003 */
[----:B------:R-:W-:Y:S01]  /*93d0*/  UIADD3 UR4, UR4, 0x1, URZ ;  /* 0x0000000104047890 */ /* 0x000fe2000fffe03f */
[----:B-----5:R-:W-:Y:S02]  /*93e0*/  IMAD.MOV.U32 R12, RZ, RZ, R2 ;  /* 0x000000ffff0c7224 */ /* 0x020fe400078e0002 */
[----:B------:R-:W-:Y:S01]  /*93f0*/  IMAD.WIDE.U32 R4, R0, -0x326172a9, RZ ;  /* 0xcd9e8d5700047825 */ /* 0x000fe200078e00ff */
[----:B------:R-:W-:-:S03]  /*9400*/  LOP3.LUT R0, R241, R13, RZ, 0x3c, !PT ;  /* 0x0000000df1007212 */ /* 0x000fc600078e3cff */
[----:B------:R-:W-:Y:S01]  /*9410*/  IMAD.MOV.U32 R16, RZ, RZ, R12 ;  /* 0x000000ffff107224 */ /* 0x000fe200078e000c */
[----:B------:R-:W-:Y:S01]  /*9420*/  LOP3.LUT R2, R5, UR16, R240, 0x96, !PT ;  /* 0x0000001005027c12 */ /* 0x000fe2000f8e96f0 */
[----:B------:R-:W-:Y:S01]  /*9430*/  IMAD.MOV.U32 R31, RZ, RZ, R11 ;  /* 0x000000ffff1f7224 */ /* 0x000fe200078e000b */
[----:B------:R-:W-:Y:S01]  /*9440*/  LOP3.LUT R8, R37, UR14, R4, 0x96, !PT ;  /* 0x0000000e25087c12 */ /* 0x000fe2000f8e9604 */
[----:B------:R-:W-:Y:S01]  /*9450*/  IMAD R44, R0, -0x2daee0ad, RZ ;  /* 0xd2511f53002c7824 */ /* 0x000fe200078e02ff */
[----:B------:R-:W-:Y:S01]  /*9460*/  FMNMX.FTZ R0, R104, R107, !PT ;  /* 0x0000006b68007209 */ /* 0x000fe20007810000 */
[----:B------:R-:W-:-:S03]  /*9470*/  IMAD.WIDE.U32 R2, R2, -0x2daee0ad, RZ ;  /* 0xd2511f5302027825 */ /* 0x000fc600078e00ff */
        /* <DEDUP_REMOVED lines=11> */
[----:B------:R-:W-:Y:S02]  /*9530*/  LOP3.LUT R3, R7, UR12, R36, 0x96, !PT ;  /* 0x0000000c07037c12 */ /* 0x000fe4000f8e9624 */
[----:B------:R-:W-:Y:S01]  /*9540*/  FMNMX.FTZ R7, R63, R0, !PT ;  /* 0x000000003f077209 */ /* 0x000fe20007810000 */
[----:B------:R-:W-:Y:S01]  /*9550*/  IMAD.MOV.U32 R38, RZ, RZ, R31 ;  /* 0x000000ffff267224 */ /* 0x000fe200078e001f */
[----:B------:R-:W-:Y:S01]  /*9560*/  LOP3.LUT R10, R35, UR10, R6, 0x96, !PT ;  /* 0x0000000a230a7c12 */ /* 0x000fe2000f8e9606 */
[----:B------:R-:W-:Y:S01]  /*9570*/  IMAD.WIDE.U32 R2, R3, -0x2daee0ad, RZ ;  /* 0xd2511f5303027825 */ /* 0x000fe200078e00ff */
[----:B------:R-:W-:Y:S02]  /*9580*/  FMNMX.FTZ R0, R197, R9, !PT ;  /* 0x00000009c5007209 */ /* 0x000fe40007810000 */
[----:B------:R-:W-:Y:S01]  /*9590*/  FMNMX.FTZ R6, R198, R7, !PT ;  /* 0x00000007c6067209 */ /* 0x000fe20007810000 */
[----:B------:R-:W-:Y:S01]  /*95a0*/  IMAD.WIDE.U32 R32, R10, -0x2daee0ad, RZ ;  /* 0xd2511f530a207825 */ /* 0x000fe200078e00ff */
[----:B------:R-:W-:-:S02]  /*95b0*/  LOP3.LUT R9, R3, UR9, R8, 0x96, !PT ;  /* 0x0000000903097c12 */ /* 0x000fc4000f8e9608 */
[----:B------:R-:W-:Y:S01]  /*95c0*/  FMNMX.FTZ R3, R176, R0, !PT ;  /* 0x00000000b0037209 */ /* 0x000fe20007810000 */
[----:B------:R-:W-:Y:S01]  /*95d0*/  IMAD.MOV.U32 R39, RZ, RZ, R16 ;  /* 0x000000ffff277224 */ /* 0x000fe200078e0010 */
[----:B------:R-:W-:Y:S01]  /*95e0*/  FMNMX.FTZ R0, R111, R6, !PT ;  /* 0x000000066f007209 */ /* 0x000fe20007810000 */
[----:B------:R-:W-:Y:S01]  /*95f0*/  IMAD.WIDE.U32 R22, R9, -0x326172a9, RZ ;  /* 0xcd9e8d5709167825 */ /* 0x000fe200078e00ff */
[----:B------:R-:W-:Y:S02]  /*9600*/  FMNMX.FTZ R6, R103, R193, !PT ;  /* 0x000000c167067209 */ /* 0x000fe40007810000 */
[----:B------:R-:W-:Y:S02]  /*9610*/  LOP3.LUT R8, R243, R13, RZ, 0x3c, !PT ;  /* 0x0000000df3087212 */ /* 0x000fe400078e3cff */
[----:B------:R-:W-:Y:S02]  /*9620*/  FMNMX.FTZ R7, R109, R3, !PT ;  /* 0x000000036d077209 */ /* 0x000fe40007810000 */
[----:B------:R-:W-:Y:S01]  /*9630*/  FMNMX.FTZ R3, R110, R0, !PT ;  /* 0x000000006e037209 */ /* 0x000fe20007810000 */
[----:B------:R-:W-:Y:S01]  /*9640*/  IMAD.WIDE.U32 R42, R8, -0x2daee0ad, RZ ;  /* 0xd2511f53082a7825 */ /* 0x000fe200078e00ff */
[----:B------:R-:W-:-:S02]  /*9650*/  FMNMX.FTZ R0, R195, R6, !PT ;  /* 0x00000006c3007209 */ /* 0x000fc40007810000 */
[----:B------:R-:W-:Y:S02]  /*9660*/  FMNMX.FTZ R6, R67, R7, !PT ;  /* 0x0000000743067209 */ /* 0x000fe40007810000 */
[----:B------:R-:W-:Y:S02]  /*9670*/  FMNMX.FTZ R3, R108, R3, !PT ;  /* 0x000000036c037209 */ /* 0x000fe40007810000 */
[----:B------:R-:W-:Y:S02]  /*9680*/  LOP3.LUT R8, R33, UR7, R2, 0x96, !PT ;  /* 0x0000000721087c12 */ /* 0x000fe4000f8e9602 */
[----:B------:R-:W-:Y:S02]  /*9690*/  FMNMX.FTZ R0, R192, R0, !PT ;  /* 0x00000000c0007209 */ /* 0x000fe40007810000 */
[----:B------:R-:W-:Y:S02]  /*96a0*/  FMNMX.FTZ R2, R185, R6, !PT ;  /* 0x00000006b9027209 */ /* 0x000fe40007810000 */
[----:B------:R-:W-:-:S02]  /*96b0*/  FMNMX.FTZ R3, R189, R3, !PT ;  /* 0x00000003bd037209 */ /* 0x000fc40007810000 */
[----:B------:R-:W-:Y:S02]  /*96c0*/  LOP3.LUT R6, R43, UR15, R50, 0x96, !PT ;  /* 0x0000000f2b067c12 */ /* 0x000fe4000f8e9632 */
[----:B------:R-:W-:Y:S02]  /*96d0*/  FMNMX.FTZ R7, R64, R0, !PT ;  /* 0x0000000040077209 */ /* 0x000fe40007810000 */
[----:B------:R-:W-:Y:S01]  /*96e0*/  FMNMX.FTZ R2, R184, R2, !PT ;  /* 0x00000002b8027209 */ /* 0x000fe20007810000 */
[----:B------:R-:W-:Y:S01]  /*96f0*/  IMAD.WIDE.U32 R40, R6, -0x326172a9, RZ ;  /* 0xcd9e8d5706287825 */ /* 0x000fe200078e00ff */
[----:B------:R-:W-:Y:S02]  /*9700*/  FMNMX.FTZ R0, R188, R3, !PT ;  /* 0x00000003bc007209 */ /* 0x000fe40007810000 */
[----:B------:R-:W-:Y:S02]  /*9710*/  LOP3.LUT R13, R5, UR16, R242, 0x96, !PT ;  /* 0x00000010050d7c12 */ /* 0x000fe4000f8e96f2 */
[----:B------:R-:W-:Y:S01]  /*9720*/  FMNMX.FTZ R5, R183, R2, !PT ;  /* 0x00000002b7057209 */ /* 0x000fe20007810000 */
[----:B------:R-:W-:Y:S01]  /*9730*/  IMAD.WIDE.U32 R2, R8, -0x326172a9, RZ ;  /* 0xcd9e8d5708027825 */ /* 0x000fe200078e00ff */
[----:B------:R-:W-:-:S02]  /*9740*/  FMNMX.FTZ R0, R187, R0, !PT ;  /* 0x00000000bb007209 */ /* 0x000fc40007810000 */
[----:B------:R-:W-:Y:S02]  /*9750*/  LOP3.LUT R12, R41, UR14, R4, 0x96, !PT ;  /* 0x0000000e290c7c12 */ /* 0x000fe4000f8e9604 */
[----:B------:R-:W-:Y:S02]  /*9760*/  FMNMX.FTZ R4, R45, R5, !PT ;  /* 0x000000052d047209 */ /* 0x000fe40007810000 */
[----:B------:R-:W-:Y:S02]  /*9770*/  FMNMX.FTZ R5, R186, R0, !PT ;  /* 0x00000000ba057209 */ /* 0x000fe40007810000 */
[----:B------:R-:W-:Y:S02]  /*9780*/  FMNMX.FTZ R6, R199, R7, !PT ;  /* 0x00000007c7067209 */ /* 0x000fe40007810000 */
[----:B------:R-:W-:Y:S02]  /*9790*/  LOP3.LUT R0, R3, UR17, R22, 0x96, !PT ;  /* 0x0000001103007c12 */ /* 0x000fe4000f8e9616 */
[----:B------:R-:W-:-:S02]  /*97a0*/  LOP3.LUT R7, R2, 0xffff, RZ, 0xc0, !PT ;  /* 0x0000ffff02077812 */ /* 0x000fc400078ec0ff */
        /* <DEDUP_REMOVED lines=11> */
[----:B------:R-:W-:-:S02]  /*9860*/  FMNMX.FTZ R2, R179, R2, !PT ;  /* 0x00000002b3027209 */ /* 0x000fc40007810000 */
[----:B------:R-:W-:Y:S02]  /*9870*/  SHF.R.U32.HI R7, RZ, 0x8, R7 ;  /* 0x00000008ff077819 */ /* 0x000fe40000011607 */
[----:B------:R-:W-:Y:S02]  /*9880*/  FMNMX.FTZ R5, R207, R3, !PT ;  /* 0x00000003cf057209 */ /* 0x000fe40007810000 */
[----:B------:R-:W-:Y:S02]  /*9890*/  FMNMX.FTZ R4, R211, R4, !PT ;  /* 0x00000004d3047209 */ /* 0x000fe40007810000 */
[----:B------:R-:W-:Y:S02]  /*98a0*/  LOP3.LUT R6, R8, 0xff, RZ, 0xc0, !PT ;  /* 0x000000ff08067812 */ /* 0x000fe400078ec0ff */
[----:B------:R-:W-:Y:S01]  /*98b0*/  FMNMX.FTZ R8, R202, R2, !PT ;  /* 0x00000002ca087209 */ /* 0x000fe20007810000 */
[----:B------:R-:W1:Y:S01]  /*98c0*/  SHFL.BFLY PT, R11, R4, 0x2, 0x1f ;  /* 0x0c401f00040b7f89 */ /* 0x000e6200000e0000 */
[----:B------:R-:W-:-:S02]  /*98d0*/  PRMT R19, R10, 0x5410, R7 ;  /* 0x000054100a137816 */ /* 0x000fc40000000007 */
[--C-:B------:R-:W-:Y:S01]  /*98e0*/  SHF.R.U32.HI R2, RZ, 0x10, R0.reuse ;  /* 0x00000010ff027819 */ /* 0x100fe20000011600 */
[----:B------:R-:W2:Y:S01]  /*98f0*/  SHFL.BFLY PT, R10, R5, 0x2, 0x1f ;  /* 0x0c401f00050a7f89 */ /* 0x000ea200000e0000 */
[----:B------:R-:W-:Y:S02]  /*9900*/  PRMT R22, R6, 0x5410, R9 ;  /* 0x0000541006167816 */ /* 0x000fe40000000009 */
[C---:B------:R-:W-:Y:S02]  /*9910*/  LOP3.LUT R3, R0.reuse, 0xffff, RZ, 0xc0, !PT ;  /* 0x0000ffff00037812 */ /* 0x040fe400078ec0ff */
[----:B------:R-:W-:Y:S02]  /*9920*/  LOP3.LUT R7, R0, 0xff, RZ, 0xc0, !PT ;  /* 0x000000ff00077812 */ /* 0x000fe400078ec0ff */
[----:B------:R-:W-:Y:S02]  /*9930*/  SHF.R.U32.HI R6, RZ, 0x18, R0 ;  /* 0x00000018ff067819 */ /* 0x000fe40000011600 */
[----:B------:R-:W-:-:S02]  /*9940*/  LOP3.LUT R0, R2, 0xff, RZ, 0xc0, !PT ;  /* 0x000000ff02007812 */ /* 0x000fc400078ec0ff */
[----:B------:R-:W-:Y:S02]  /*9950*/  FMNMX.FTZ R2, R201, R8, !PT ;  /* 0x00000008c9027209 */ /* 0x000fe40007810000 */
[----:B------:R-:W-:Y:S02]  /*9960*/  SHF.R.U32.HI R3, RZ, 0x8, R3 ;  /* 0x00000008ff037819 */ /* 0x000fe40000011603 */
[----:B------:R-:W-:Y:S02]  /*9970*/  PRMT R15, R0, 0x5410, R6 ;  /* 0x00005410000f7816 */ /* 0x000fe40000000006 */
[----:B------:R-:W-:Y:S02]  /*9980*/  FMNMX.FTZ R0, R190, R2, !PT ;  /* 0x00000002be007209 */ /* 0x000fe40007810000 */
[----:B------:R-:W-:Y:S01]  /*9990*/  PRMT R14, R7, 0x5410, R3 ;  /* 0x00005410070e7816 */ /* 0x000fe20000000003 */
[----:B------:R-:W-:Y:S01]  /*99a0*/  IMAD.WIDE.U32 R2, R13, -0x2daee0ad, RZ ;  /* 0xd2511f530d027825 */ /* 0x000fe200078e00ff */
[----:B------:R-:W-:-:S02]  /*99b0*/  FMNMX.FTZ R0, R191, R0, !PT ;  /* 0x00000000bf007209 */ /* 0x000fc40007810000 */
[----:B-1----:R-:W-:Y:S01]  /*99c0*/  FMNMX.FTZ R8, R4, R11, !PT ;  /* 0x0000000b04087209 */ /* 0x002fe20007810000 */
[----:B------:R-:W-:Y:S01]  /*99d0*/  IMAD.WIDE.U32 R6, R12, -0x2daee0ad, RZ ;  /* 0xd2511f530c067825 */ /* 0x000fe200078e00ff */
[----:B------:R-:W-:-:S04]  /*99e0*/  LOP3.LUT R9, R3, UR13, R42, 0x96, !PT ;  /* 0x0000000d03097c12 */ /* 0x000fc8000f8e962a */
[----:B------:R-:W-:Y:S02]  /*99f0*/  LOP3.LUT R12, R7, UR11, R2, 0x96, !PT ;  /* 0x0000000b070c7c12 */ /* 0x000fe4000f8e9602 */
[----:B------:R-:W-:Y:S02]  /*9a00*/  FMNMX.FTZ R2, R234, R0, !PT ;  /* 0x00000000ea027209 */ /* 0x000fe40007810000 */
[----:B------:R-:W-:Y:S01]  /*9a10*/  FMNMX.FTZ R0, R102, R194, !PT ;  /* 0x000000c266007209 */ /* 0x000fe20007810000 */
[----:B------:R-:W-:Y:S01]  /*9a20*/  IMAD.WIDE.U32 R24, R12, -0x326172a9, RZ ;  /* 0xcd9e8d570c187825 */ /* 0x000fe200078e00ff */
[----:B--2---:R-:W-:Y:S02]  /*9a30*/  FMNMX.FTZ R7, R5, R10, !PT ;  /* 0x0000000a05077209 */ /* 0x004fe40007810000 */
[----:B------:R-:W-:Y:S01]  /*9a40*/  FMNMX.FTZ R3, R196, R0, !PT ;  /* 0x00000000c4037209 */ /* 0x000fe20007810000 */
[----:B------:R-:W-:Y:S01]  /*9a50*/  IMAD.WIDE.U32 R4, R9, -0x326172a9, RZ ;  /* 0xcd9e8d5709047825 */ /* 0x000fe200078e00ff */
[----:B------:R-:W-:Y:S01]  /*9a60*/  FMNMX.FTZ R2, R231, R2, !PT ;  /* 0x00000002e7027209 */ /* 0x000fe20007810000 */
[----:B------:R-:W1:Y:S01]  /*9a70*/  SHFL.BFLY PT, R10, R7, 0x1, 0x1f ;  /* 0x0c201f00070a7f89 */ /* 0x000e6200000e0000 */
[----:B------:R-:W-:-:S02]  /*9a80*/  FMNMX.FTZ R3, R66, R3, !PT ;  /* 0x0000000342037209 */ /* 0x000fc40007810000 */
[----:B------:R-:W-:Y:S02]  /*9a90*/  FMNMX.FTZ R0, R232, R2, !PT ;  /* 0x00000002e8007209 */ /* 0x000fe40007810000 */
[----:B------:R-:W-:Y:S02]  /*9aa0*/  FMNMX.FTZ R3, R65, R3, !PT ;  /* 0x0000000341037209 */ /* 0x000fe40007810000 */
[----:B------:R-:W-:Y:S02]  /*9ab0*/  LOP3.LUT R2, R5, UR12, R40, 0x96, !PT ;  /* 0x0000000c05027c12 */ /* 0x000fe4000f8e9628 */
[----:B------:R-:W-:Y:S02]  /*9ac0*/  FMNMX.FTZ R5, R200, R3, !PT ;  /* 0x00000003c8057209 */ /* 0x000fe40007810000 */
[----:B------:R-:W-:Y:S01]  /*9ad0*/  LOP3.LUT R4, R25, UR10, R4, 0x96, !PT ;  /* 0x0000000a19047c12 */ /* 0x000fe2000f8e9604 */
[----:B------:R-:W-:Y:S01]  /*9ae0*/  IMAD.WIDE.U32 R2, R2, -0x2daee0ad, RZ ;  /* 0xd2511f5302027825 */ /* 0x000fe200078e00ff */
[----:B------:R-:W-:-:S02]  /*9af0*/  FMNMX.FTZ R5, R182, R5, !PT ;  /* 0x00000005b6057209 */ /* 0x000fc40007810000 */
[----:B------:R-:W-:Y:S01]  /*9b00*/  FMNMX.FTZ R0, R233, R0, !PT ;  /* 0x00000000e9007209 */ /* 0x000fe20007810000 */
[----:B------:R-:W-:Y:S01]  /*9b10*/  IMAD.WIDE.U32 R26, R4, -0x2daee0ad, RZ ;  /* 0xd2511f53041a7825 */ /* 0x000fe200078e00ff */
[----:B------:R-:W-:Y:S02]  /*9b20*/  LOP3.LUT R11, R3, UR9, R6, 0x96, !PT ;  /* 0x00000009030b7c12 */ /* 0x000fe4000f8e9606 */
[----:B------:R-:W-:Y:S01]  /*9b30*/  FMNMX.FTZ R3, R181, R5, !PT ;  /* 0x00000005b5037209 */ /* 0x000fe20007810000 */
[----:B------:R-:W2:Y:S01]  /*9b40*/  SHFL.BFLY PT, R9, R0, 0x2, 0x1f ;  /* 0x0c401f0000097f89 */ /* 0x000ea200000e0000 */
[----:B------:R-:W-:Y:S01]  /*9b50*/  LOP3.LUT R6, R27, UR7, R2, 0x96, !PT ;  /* 0x000000071b067c12 */ /* 0x000fe2000f8e9602 */
[----:B------:R-:W-:Y:S01]  /*9b60*/  IMAD.WIDE.U32 R20, R11, -0x326172a9, RZ ;  /* 0xcd9e8d570b147825 */ /* 0x000fe200078e00ff */
[----:B------:R-:W-:Y:S01]  /*9b70*/  FMNMX.FTZ R3, R180, R3, !PT ;  /* 0x00000003b4037209 */ /* 0x000fe20007810000 */
[----:B------:R-:W3:Y:S01]  /*9b80*/  SHFL.BFLY PT, R5, R8, 0x1, 0x1f ;  /* 0x0c201f0008057f89 */ /* 0x000ee200000e0000 */
[----:B-1----:R-:W-:-:S02]  /*9b90*/  FMNMX.FTZ R246, R7, R10, !PT ;  /* 0x0000000a07f67209 */ /* 0x002fc40007810000 */
[----:B------:R-:W-:Y:S02]  /*9ba0*/  FMNMX.FTZ R3, R206, R3, !PT ;  /* 0x00000003ce037209 */ /* 0x000fe40007810000 */
[C---:B------:R-:W-:Y:S01]  /*9bb0*/  FSETP.NEU.FTZ.AND P4, PT, R246.reuse, -INF , PT ;  /* 0xff800000f600780b */ /* 0x040fe20003f9d000 */
[----:B------:R-:W-:Y:S01]  /*9bc0*/  FMUL.FTZ R28, R246, c[0x0][0x23c] ;  /* 0x00008f00f61c7a20 */ /* 0x000fe20000410000 */
[----:B------:R-:W-:-:S04]  /*9bd0*/  FMNMX.FTZ R2, R205, R3, !PT ;  /* 0x00000003cd027209 */ /* 0x000fc80007810000 */
[----:B------:R-:W-:Y:S02]  /*9be0*/  FMNMX.FTZ R2, R204, R2, !PT ;  /* 0x00000002cc027209 */ /* 0x000fe40007810000 */
[----:B------:R-:W-:Y:S02]  /*9bf0*/  FSEL R28, R28, RZ, P4 ;  /* 0x000000ff1c1c7208 */ /* 0x000fe40002000000 */
[----:B------:R-:W-:-:S04]  /*9c00*/  FMNMX.FTZ R2, R203, R2, !PT ;  /* 0x00000002cb027209 */ /* 0x000fc80007810000 */
[----:B------:R-:W-:Y:S01]  /*9c10*/  FMNMX.FTZ R4, R238, R2, !PT ;  /* 0x00000002ee047209 */ /* 0x000fe20007810000 */
[----:B------:R-:W-:Y:S01]  /*9c20*/  IMAD.WIDE.U32 R2, R6, -0x326172a9, RZ ;  /* 0xcd9e8d5706027825 */ /* 0x000fe200078e00ff */
[----:B--2---:R-:W-:Y:S02]  /*9c30*/  FMNMX.FTZ R0, R0, R9, !PT ;  /* 0x0000000900007209 */ /* 0x004fe40007810000 */
[----:B------:R-:W-:Y:S02]  /*9c40*/  FMNMX.FTZ R6, R237, R4, !PT ;  /* 0x00000004ed067209 */ /* 0x000fe40007810000 */
[----:B------:R-:W-:Y:S01]  /*9c50*/  LOP3.LUT R4, R2, 0xffff, RZ, 0xc0, !PT ;  /* 0x0000ffff02047812 */ /* 0x000fe200078ec0ff */
[----:B------:R-:W1:Y:S01]  /*9c60*/  SHFL.BFLY PT, R9, R0, 0x1, 0x1f ;  /* 0x0c201f0000097f89 */ /* 0x000e6200000e0000 */
[----:B------:R-:W-:Y:S02]  /*9c70*/  FMNMX.FTZ R6, R236, R6, !PT ;  /* 0x00000006ec067209 */ /* 0x000fe40007810000 */
[----:B------:R-:W-:-:S02]  /*9c80*/  SHF.R.U32.HI R7, RZ, 0x8, R4 ;  /* 0x00000008ff077819 */ /* 0x000fc40000011604 */
[----:B------:R-:W-:Y:S01]  /*9c90*/  FMNMX.FTZ R4, R235, R6, !PT ;  /* 0x00000006eb047209 */ /* 0x000fe20007810000 */
[--C-:B------:R-:W-:Y:S01]  /*9ca0*/  FFMA.FTZ R6, R62, c[0x0][0x23c], -R28.reuse ;  /* 0x00008f003e067a23 */ /* 0x100fe2000001081c */
[----:B---3--:R-:W-:Y:S01]  /*9cb0*/  FMNMX.FTZ R245, R8, R5, !PT ;  /* 0x0000000508f57209 */ /* 0x008fe20007810000 */
[----:B------:R-:W-:Y:S02]  /*9cc0*/  FFMA.FTZ R5, R100, c[0x0][0x23c], -R28 ;  /* 0x00008f0064057a23 */ /* 0x000fe4000001081c */
[----:B------:R-:W2:Y:S01]  /*9cd0*/  SHFL.BFLY PT, R8, R4, 0x2, 0x1f ;  /* 0x0c401f0004087f89 */ /* 0x000ea200000e0000 */
[----:B------:R3:W-:Y:S01]  /*9ce0*/  MUFU.EX2 R49, R6 ;  /* 0x0000000600317308 */ /* 0x0007e20000000800 */
[C---:B------:R-:W-:Y:S01]  /*9cf0*/  FMUL.FTZ R29, R245.reuse, c[0x0][0x23c] ;  /* 0x00008f00f51d7a20 */ /* 0x040fe20000410000 */
[----:B------:R-:W-:Y:S01]  /*9d00*/  FSETP.NEU.FTZ.AND P3, PT, R245, -INF , PT ;  /* 0xff800000f500780b */ /* 0x000fe20003f7d000 */
[----:B------:R-:W4:Y:S03]  /*9d10*/  LDC.U8 R100, c[0x0][0x2d8] ;  /* 0x0000b600ff647b82 */ /* 0x000f260000000000 */
[----:B------:R-:W-:-:S02]  /*9d20*/  FSEL R29, R29, RZ, P3 ;  /* 0x000000ff1d1d7208 */ /* 0x000fc40001800000 */
[----:B------:R5:W4:Y:S01]  /*9d30*/  MUFU.EX2 R17, R5 ;  /* 0x0000000500117308 */ /* 0x000b220000000800 */
[----:B-1----:R-:W-:Y:S01]  /*9d40*/  FMNMX.FTZ R244, R0, R9, !PT ;  /* 0x0000000900f47209 */ /* 0x002fe20007810000 */
[----:B---3--:R-:W-:-:S03]  /*9d50*/  FFMA.FTZ R6, R60, c[0x0][0x23c], -R28 ;  /* 0x00008f003c067a23 */ /* 0x008fc6000001081c */
[C---:B------:R-:W-:Y:S01]  /*9d60*/  FSETP.NEU.FTZ.AND P2, PT, R244.reuse, -INF , PT ;  /* 0xff800000f400780b */ /* 0x040fe20003f5d000 */
[----:B------:R-:W-:Y:S02]  /*9d70*/  FMUL.FTZ R30, R244, c[0x0][0x23c] ;  /* 0x00008f00f41e7a20 */ /* 0x000fe40000410000 */
[----:B------:R1:W-:Y:S01]  /*9d80*/  MUFU.EX2 R247, R6 ;  /* 0x0000000600f77308 */ /* 0x0003e20000000800 */
[----:B--2---:R-:W-:Y:S01]  /*9d90*/  FMNMX.FTZ R0, R4, R8, !PT ;  /* 0x0000000804007209 */ /* 0x004fe20007810000 */
[----:B-----5:R-:W-:Y:S01]  /*9da0*/  FFMA.FTZ R5, R61, c[0x0][0x23c], -R28 ;  /* 0x00008f003d057a23 */ /* 0x020fe2000001081c */
[----:B------:R-:W-:Y:S01]  /*9db0*/  FSEL R30, R30, RZ, P2 ;  /* 0x000000ff1e1e7208 */ /* 0x000fe20001000000 */
[----:B------:R-:W-:Y:S01]  /*9dc0*/  FFMA.FTZ R4, R101, c[0x0][0x23c], -R29 ;  /* 0x00008f0065047a23 */ /* 0x000fe2000001081d */
[----:B----4-:R-:W-:-:S03]  /*9dd0*/  MOV R101, R17 ;  /* 0x0000001100657202 */ /* 0x010fc60000000f00 */
[----:B------:R2:W-:Y:S01]  /*9de0*/  MUFU.EX2 R250, R5 ;  /* 0x0000000500fa7308 */ /* 0x0005e20000000800 */
[----:B------:R-:W-:-:S05]  /*9df0*/  PRMT R100, R100, 0x7054, R100 ;  /* 0x0000705464647816 */ /* 0x000fca0000000064 */
[--C-:B------:R-:W-:Y:S01]  /*9e00*/  HSET2.LE.AND R10, R19, R100.reuse, PT ;  /* 0x00000064130a7233 */ /* 0x100fe20003803000 */
[----:B------:R-:W-:Y:S01]  /*9e10*/  IMAD.MOV.U32 R19, RZ, RZ, R37 ;  /* 0x000000ffff137224 */ /* 0x000fe200078e0025 */
[----:B-1----:R-:W1:Y:S01]  /*9e20*/  SHFL.BFLY PT, R6, R0, 0x1, 0x1f ;  /* 0x0c201f0000067f89 */ /* 0x002e6200000e0000 */
[--C-:B------:R-:W-:Y:S02]  /*9e30*/  HSET2.LE.AND R11, R22, R100.reuse, PT ;  /* 0x00000064160b7233 */ /* 0x100fe40003803000 */
[----:B------:R-:W-:Y:S01]  /*9e40*/  HSET2.LE.AND R9, R15, R100, PT ;  /* 0x000000640f097233 */ /* 0x000fe20003803000 */
[----:B--2---:R-:W-:-:S04]  /*9e50*/  LOP3.LUT R5, R2, 0xff, RZ, 0xc0, !PT ;  /* 0x000000ff02057812 */ /* 0x004fc800078ec0ff */
[----:B------:R-:W-:Y:S02]  /*9e60*/  PRMT R12, R5, 0x5410, R7 ;  /* 0x00005410050c7816 */ /* 0x000fe40000000007 */
[--C-:B------:R-:W-:Y:S02]  /*9e70*/  SHF.R.U32.HI R5, RZ, 0x10, R2.reuse ;  /* 0x00000010ff057819 */ /* 0x100fe40000011602 */
[----:B------:R-:W-:Y:S02]  /*9e80*/  SHF.R.U32.HI R2, RZ, 0x18, R2 ;  /* 0x00000018ff027819 */ /* 0x000fe40000011602 */
[----:B------:R-:W-:Y:S01]  /*9e90*/  LOP3.LUT R7, R5, 0xff, RZ, 0xc0, !PT ;  /* 0x000000ff05077812 */ /* 0x000fe200078ec0ff */
[----:B------:R-:W-:Y:S02]  /*9ea0*/  FFMA.FTZ R5, R107, c[0x0][0x23c], -R29 ;  /* 0x00008f006b057a23 */ /* 0x000fe4000001081d */
[----:B------:R-:W-:Y:S01]  /*9eb0*/  IMAD.MOV.U32 R107, RZ, RZ, R38 ;  /* 0x000000ffff6b7224 */ /* 0x000fe200078e0026 */
[----:B------:R-:W-:Y:S01]  /*9ec0*/  PRMT R18, R7, 0x5410, R2 ;  /* 0x0000541007127816 */ /* 0x000fe20000000002 */
[----:B------:R2:W-:Y:S01]  /*9ed0*/  MUFU.EX2 R48, R5 ;  /* 0x0000000500307308 */ /* 0x0005e20000000800 */
[----:B------:R-:W-:-:S02]  /*9ee0*/  LOP3.LUT R2, R3, UR17, R20, 0x96, !PT ;  /* 0x0000001103027c12 */ /* 0x000fc4000f8e9614 */
[----:B-1----:R-:W-:Y:S01]  /*9ef0*/  FMNMX.FTZ R227, R0, R6, !PT ;  /* 0x0000000600e37209 */ /* 0x002fe20007810000 */
[----:B------:R-:W-:Y:S01]  /*9f00*/  FFMA.FTZ R0, R192, c[0x0][0x23c], -R30 ;  /* 0x00008f00c0007a23 */ /* 0x000fe2000001081e */
[----:B------:R-:W-:Y:S02]  /*9f10*/  LOP3.LUT R3, R2, 0xffff, RZ, 0xc0, !PT ;  /* 0x0000ffff02037812 */ /* 0x000fe400078ec0ff */
[C---:B------:R-:W-:Y:S01]  /*9f20*/  FSETP.NEU.FTZ.AND P1, PT, R227.reuse, -INF , PT ;  /* 0xff800000e300780b */ /* 0x040fe20003f3d000 */
[----:B------:R1:W3:Y:S01]  /*9f30*/  MUFU.EX2 R7, R4 ;  /* 0x0000000400077308 */ /* 0x0002e20000000800 */
[----:B------:R-:W-:Y:S01]  /*9f40*/  FMUL.FTZ R31, R227, c[0x0][0x23c] ;  /* 0x00008f00e31f7a20 */ /* 0x000fe20000410000 */
[----:B------:R-:W-:-:S04]  /*9f50*/  MOV R192, R39 ;  /* 0x0000002700c07202 */ /* 0x000fc80000000f00 */
[----:B------:R-:W-:Y:S01]  /*9f60*/  FSEL R31, R31, RZ, P1 ;  /* 0x000000ff1f1f7208 */ /* 0x000fe20000800000 */
[--C-:B--2---:R-:W-:Y:S02]  /*9f70*/  FFMA.FTZ R5, R106, c[0x0][0x23c], -R29.reuse ;  /* 0x00008f006a057a23 */ /* 0x104fe4000001081d */
[----:B------:R2:W-:Y:S01]  /*9f80*/  MUFU.EX2 R106, R0 ;  /* 0x00000000006a7308 */ /* 0x0005e20000000800 */
[----:B-1----:R-:W-:-:S07]  /*9f90*/  FFMA.FTZ R4, R63, c[0x0][0x23c], -R29 ;  /* 0x00008f003f047a23 */ /* 0x002fce000001081d */
[----:B------:R1:W-:Y:S08]  /*9fa0*/  MUFU.EX2 R251, R5 ;  /* 0x0000000500fb7308 */ /* 0x0003f00000000800 */
[----:B------:R4:W-:Y:S01]  /*9fb0*/  MUFU.EX2 R239, R4 ;  /* 0x0000000400ef7308 */ /* 0x0009e20000000800 */
[----:B--2---:R-:W-:Y:S02]  /*9fc0*/  FSEL R0, R246, RZ, P4 ;  /* 0x000000fff6007208 */ /* 0x004fe40002000000 */
[----:B-1----:R-:W-:-:S02]  /*9fd0*/  SHF.R.U32.HI R5, RZ, 0x8, R3 ;  /* 0x00000008ff057819 */ /* 0x002fc40000011603 */
[----:B------:R-:W-:-:S04]  /*9fe0*/  LOP3.LUT R3, R2, 0xff, RZ, 0xc0, !PT ;  /* 0x000000ff02037812 */ /* 0x000fc800078ec0ff */
[----:B------:R-:W-:Y:S01]  /*9ff0*/  PRMT R17, R3, 0x5410, R5 ;  /* 0x0000541003117816 */ /* 0x000fe20000000005 */
[----:B------:R-:W-:Y:S01]  /*a000*/  FFMA.FTZ R3, R193, c[0x0][0x23c], -R30 ;  /* 0x00008f00c1037a23 */ /* 0x000fe2000001081e */
[----:B----4-:R-:W-:Y:S01]  /*a010*/  SHF.R.U32.HI R4, RZ, 0x10, R2 ;  /* 0x00000010ff047819 */ /* 0x010fe20000011602 */
[----:B------:R-:W-:Y:S01]  /*a020*/  FADD.FTZ R5, R105, -R0 ;  /* 0x8000000069057221 */ /* 0x000fe20000010000 */
[----:B------:R-:W-:Y:S01]  /*a030*/  MOV R105, R49 ;  /* 0x0000003100697202 */ /* 0x000fe20000000f00 */
[----:B------:R1:W-:Y:S01]  /*a040*/  MUFU.EX2 R252, R3 ;  /* 0x0000000300fc7308 */ /* 0x0003e20000000800 */
[----:B------:R-:W-:Y:S02]  /*a050*/  FFMA.FTZ R0, R194, c[0x0][0x23c], -R31 ;  /* 0x00008f00c2007a23 */ /* 0x000fe4000001081f */
[----:B---3--:R-:W-:Y:S02]  /*a060*/  IMAD.MOV.U32 R193, RZ, RZ, R7 ;  /* 0x000000ffffc17224 */ /* 0x008fe400078e0007 */
[----:B------:R-:W-:Y:S01]  /*a070*/  FMUL.FTZ R5, R5, c[0x0][0x23c] ;  /* 0x00008f0005057a20 */ /* 0x000fe20000410000 */
[----:B-1----:R-:W-:-:S02]  /*a080*/  SHF.R.U32.HI R3, RZ, 0x18, R2 ;  /* 0x00000018ff037819 */ /* 0x002fc40000011602 */
[----:B------:R-:W-:Y:S01]  /*a090*/  LOP3.LUT R2, R4, 0xff, RZ, 0xc0, !PT ;  /* 0x000000ff04027812 */ /* 0x000fe200078ec0ff */
[--C-:B------:R-:W-:Y:S02]  /*a0a0*/  FFMA.FTZ R4, R195, c[0x0][0x23c], -R30.reuse ;  /* 0x00008f00c3047a23 */ /* 0x100fe4000001081e */
[----:B------:R1:W-:Y:S01]  /*a0b0*/  MUFU.EX2 R195, R0 ;  /* 0x0000000000c37308 */ /* 0x0003e20000000800 */
[----:B------:R-:W-:Y:S01]  /*a0c0*/  PRMT R16, R2, 0x5410, R3 ;  /* 0x0000541002107816 */ /* 0x000fe20000000003 */
[----:B------:R-:W-:Y:S01]  /*a0d0*/  FFMA.FTZ R2, R64, c[0x0][0x23c], -R30 ;  /* 0x00008f0040027a23 */ /* 0x000fe2000001081e */
[----:B------:R-:W-:Y:S01]  /*a0e0*/  FSEL R3, R244, RZ, P2 ;  /* 0x000000fff4037208 */ /* 0x000fe20001000000 */
[----:B------:R-:W-:-:S04]  /*a0f0*/  IMAD.MOV.U32 R64, RZ, RZ, R46 ;  /* 0x000000ffff407224 */ /* 0x000fc800078e002e */
[----:B------:R2:W-:Y:S01]  /*a100*/  MUFU.EX2 R248, R2 ;  /* 0x0000000200f87308 */ /* 0x0005e20000000800 */
[----:B------:R-:W-:Y:S02]  /*a110*/  FADD.FTZ R3, R103, -R3 ;  /* 0x8000000367037221 */ /* 0x000fe40000010000 */
[----:B------:R-:W-:Y:S02]  /*a120*/  IMAD.MOV.U32 R103, RZ, RZ, R48 ;  /* 0x000000ffff677224 */ /* 0x000fe400078e0030 */
[----:B------:R-:W-:-:S03]  /*a130*/  FMUL.FTZ R3, R3, c[0x0][0x23c] ;  /* 0x00008f0003037a20 */ /* 0x000fc60000410000 */
[----:B------:R3:W4:Y:S01]  /*a140*/  MUFU.EX2 R8, R4 ;  /* 0x0000000400087308 */ /* 0x0007220000000800 */
[----:B-1----:R-:W-:Y:S01]  /*a150*/  FFMA.FTZ R0, R196, c[0x0][0x23c], -R31 ;  /* 0x00008f00c4007a23 */ /* 0x002fe2000001081f */
[----:B--2---:R-:W-:-:S06]  /*a160*/  FSEL R2, R245, RZ, P3 ;  /* 0x000000fff5027208 */ /* 0x004fcc0001800000 */
[----:B------:R-:W1:Y:S01]  /*a170*/  MUFU.EX2 R48, R5 ;  /* 0x0000000500307308 */ /* 0x000e620000000800 */
[----:B---3--:R-:W-:Y:S01]  /*a180*/  FADD.FTZ R4, R104, -R2 ;  /* 0x8000000268047221 */ /* 0x008fe20000010000 */
[----:B------:R-:W-:-:S06]  /*a190*/  FSEL R2, R227, RZ, P1 ;  /* 0x000000ffe3027208 */ /* 0x000fcc0000800000 */
[----:B------:R-:W2:Y:S01]  /*a1a0*/  MUFU.EX2 R46, R3 ;  /* 0x00000003002e7308 */ /* 0x000ea20000000800 */
[----:B------:R-:W-:Y:S02]  /*a1b0*/  FMUL.FTZ R4, R4, c[0x0][0x23c] ;  /* 0x00008f0004047a20 */ /* 0x000fe40000410000 */
[----:B------:R-:W-:Y:S02]  /*a1c0*/  FADD.FTZ R7, R102, -R2 ;  /* 0x8000000266077221 */ /* 0x000fe40000010000 */
[----:B------:R-:W-:-:S03]  /*a1d0*/  FFMA.FTZ R2, R66, c[0x0][0x23c], -R31 ;  /* 0x00008f0042027a23 */ /* 0x000fc6000001081f */
[----:B------:R3:W-:Y:S01]  /*a1e0*/  MUFU.EX2 R102, R0 ;  /* 0x0000000000667308 */ /* 0x0007e20000000800 */
[----:B----4-:R-:W-:Y:S01]  /*a1f0*/  IMAD.MOV.U32 R66, RZ, RZ, R8 ;  /* 0x000000ffff427224 */ /* 0x010fe200078e0008 */
[----:B------:R-:W-:Y:S01]  /*a200*/  HSET2.LE.AND R8, R14, R100, PT ;  /* 0x000000640e087233 */ /* 0x000fe20003803000 */
[----:B------:R-:W-:Y:S02]  /*a210*/  FMUL.FTZ R49, R7, c[0x0][0x23c] ;  /* 0x00008f0007317a20 */ /* 0x000fe40000410000 */
[-C--:B-1----:R-:W-:Y:S02]  /*a220*/  FMUL.FTZ R112, R112, R48.reuse ;  /* 0x0000003070707220 */ /* 0x082fe40000410000 */
[----:B------:R-:W-:Y:S01]  /*a230*/  FMUL.FTZ R113, R113, R48 ;  /* 0x0000003071717220 */ /* 0x000fe20000410000 */
[----:B------:R1:W-:Y:S01]  /*a240*/  MUFU.EX2 R104, R2 ;  /* 0x0000000200687308 */ /* 0x0003e20000000800 */
[-C--:B--2---:R-:W-:Y:S01]  /*a250*/  FMUL.FTZ R116, R116, R46.reuse ;  /* 0x0000002e74747220 */ /* 0x084fe20000410000 */
[----:B------:R-:W-:Y:S01]  /*a260*/  LOP3.LUT R3, R23, UR8, R34, 0x96, !PT ;  /* 0x0000000817037c12 */ /* 0x000fe2000f8e9622 */
[----:B------:R-:W-:-:S02]  /*a270*/  FMUL.FTZ R117, R117, R46 ;  /* 0x0000002e75757220 */ /* 0x000fc40000410000 */
[-C--:B------:R-:W-:Y:S02]  /*a280*/  FMUL.FTZ R120, R120, R46.reuse ;  /* 0x0000002e78787220 */ /* 0x080fe40000410000 */
[----:B------:R-:W-:Y:S01]  /*a290*/  FMUL.FTZ R121, R121, R46 ;  /* 0x0000002e79797220 */ /* 0x000fe20000410000 */
[----:B---3--:R-:W-:Y:S01]  /*a2a0*/  F2FP.PACK_AB R0, R247, R105 ;  /* 0x00000069f700723e */ /* 0x008fe200000000ff */
[----:B------:R-:W2:Y:S01]  /*a2b0*/  MUFU.EX2 R47, R4 ;  /* 0x00000004002f7308 */ /* 0x000ea20000000800 */
[----:B------:R-:W-:Y:S02]  /*a2c0*/  FMUL.FTZ R124, R124, R48 ;  /* 0x000000307c7c7220 */ /* 0x000fe40000410000 */
[----:B------:R-:W-:Y:S01]  /*a2d0*/  LOP3.LUT R10, R10, R0, RZ, 0xc0, !PT ;  /* 0x000000000a0a7212 */ /* 0x000fe200078ec0ff */
[-C--:B------:R-:W-:Y:S01]  /*a2e0*/  FMUL.FTZ R125, R125, R48.reuse ;  /* 0x000000307d7d7220 */ /* 0x080fe20000410000 */
[----:B------:R-:W-:Y:S01]  /*a2f0*/  F2FP.PACK_AB R0, R239, R193 ;  /* 0x000000c1ef00723e */ /* 0x000fe200000000ff */
[----:B------:R-:W-:-:S02]  /*a300*/  FMUL.FTZ R128, R128, R48 ;  /* 0x0000003080807220 */ /* 0x000fc40000410000 */
[----:B-1----:R-:W-:Y:S01]  /*a310*/  FFMA.FTZ R2, R65, c[0x0][0x23c], -R31 ;  /* 0x00008f0041027a23 */ /* 0x002fe2000001081f */
[----:B------:R-:W-:Y:S01]  /*a320*/  LOP3.LUT R11, R11, R0, RZ, 0xc0, !PT ;  /* 0x000000000b0b7212 */ /* 0x000fe200078ec0ff */
[----:B------:R-:W1:Y:S01]  /*a330*/  MUFU.EX2 R49, R49 ;  /* 0x0000003100317308 */ /* 0x000e620000000800 */
[----:B------:R-:W-:Y:S01]  /*a340*/  F2FP.PACK_AB R0, R250, R101 ;  /* 0x00000065fa00723e */ /* 0x000fe200000000ff */
[----:B------:R-:W-:Y:S02]  /*a350*/  FMUL.FTZ R129, R129, R48 ;  /* 0x0000003081817220 */ /* 0x000fe40000410000 */
[----:B------:R-:W-:Y:S01]  /*a360*/  FMUL.FTZ R132, R132, R46 ;  /* 0x0000002e84847220 */ /* 0x000fe20000410000 */
[----:B------:R-:W-:Y:S01]  /*a370*/  LOP3.LUT R8, R8, R0, RZ, 0xc0, !PT ;  /* 0x0000000008087212 */ /* 0x000fe200078ec0ff */
[----:B--2---:R-:W-:Y:S01]  /*a380*/  FMUL.FTZ R114, R114, R47 ;  /* 0x0000002f72727220 */ /* 0x004fe20000410000 */
[----:B------:R-:W-:Y:S01]  /*a390*/  F2FP.PACK_AB R0, R251, R103 ;  /* 0x00000067fb00723e */ /* 0x000fe200000000ff */
[----:B------:R2:W3:Y:S01]  /*a3a0*/  MUFU.EX2 R65, R2 ;  /* 0x0000000200417308 */ /* 0x0004e20000000800 */
[----:B------:R-:W-:-:S02]  /*a3b0*/  FMUL.FTZ R115, R115, R47 ;  /* 0x0000002f73737220 */ /* 0x000fc40000410000 */
[----:B------:R-:W-:Y:S01]  /*a3c0*/  LOP3.LUT R9, R9, R0, RZ, 0xc0, !PT ;  /* 0x0000000009097212 */ /* 0x000fe200078ec0ff */
[----:B------:R-:W-:Y:S01]  /*a3d0*/  HSET2.LE.AND R0, R12, R100, PT ;  /* 0x000000640c007233 */ /* 0x000fe20003803000 */
[-C--:B------:R-:W-:Y:S01]  /*a3e0*/  FMUL.FTZ R126, R126, R47.reuse ;  /* 0x0000002f7e7e7220 */ /* 0x080fe20000410000 */
[----:B------:R-:W4:Y:S01]  /*a3f0*/  LDSM.16.MT88.4 R12, [R212+0x9000] ;  /* 0x00900000d40c783b */ /* 0x000f220000004200 */
[----:B------:R-:W-:Y:S02]  /*a400*/  FMUL.FTZ R127, R127, R47 ;  /* 0x0000002f7f7f7220 */ /* 0x000fe40000410000 */
[-C--:B-1----:R-:W-:Y:S02]  /*a410*/  FMUL.FTZ R118, R118, R49.reuse ;  /* 0x0000003176767220 */ /* 0x082fe40000410000 */
[-C--:B------:R-:W-:Y:S02]  /*a420*/  FMUL.FTZ R119, R119, R49.reuse ;  /* 0x0000003177777220 */ /* 0x080fe40000410000 */
[----:B------:R-:W-:-:S02]  /*a430*/  FMUL.FTZ R122, R122, R49 ;  /* 0x000000317a7a7220 */ /* 0x000fc40000410000 */
[----:B------:R-:W-:Y:S01]  /*a440*/  FMUL.FTZ R123, R123, R49 ;  /* 0x000000317b7b7220 */ /* 0x000fe20000410000 */
[----:B--2---:R-:W-:Y:S01]  /*a450*/  F2FP.PACK_AB R2, R248, R106 ;  /* 0x0000006af802723e */ /* 0x004fe200000000ff */
[-C--:B------:R-:W-:Y:S02]  /*a460*/  FMUL.FTZ R130, R130, R47.reuse ;  /* 0x0000002f82827220 */ /* 0x080fe40000410000 */
[----:B------:R-:W-:Y:S01]  /*a470*/  FMUL.FTZ R131, R131, R47 ;  /* 0x0000002f83837220 */ /* 0x000fe20000410000 */
[----:B------:R-:W-:Y:S01]  /*a480*/  LOP3.LUT R6, R0, R2, RZ, 0xc0, !PT ;  /* 0x0000000200067212 */ /* 0x000fe200078ec0ff */
[--C-:B------:R-:W-:Y:S01]  /*a490*/  HSET2.LE.AND R0, R18, R100.reuse, PT ;  /* 0x0000006412007233 */ /* 0x100fe20003803000 */
[----:B---3--:R-:W-:Y:S01]  /*a4a0*/  F2FP.PACK_AB R2, R65, R104 ;  /* 0x000000684102723e */ /* 0x008fe200000000ff */
[----:B------:R-:W-:Y:S02]  /*a4b0*/  IMAD.MOV.U32 R18, RZ, RZ, R36 ;  /* 0x000000ffff127224 */ /* 0x000fe400078e0024 */
[----:B------:R-:W-:Y:S01]  /*a4c0*/  FMUL.FTZ R133, R133, R46 ;  /* 0x0000002e85857220 */ /* 0x000fe20000410000 */
[----:B------:R-:W-:Y:S01]  /*a4d0*/  LOP3.LUT R7, R0, R2, RZ, 0xc0, !PT ;  /* 0x0000000200077212 */ /* 0x000fe200078ec0ff */
[----:B------:R-:W-:Y:S01]  /*a4e0*/  HSET2.LE.AND R0, R17, R100, PT ;  /* 0x0000006411007233 */ /* 0x000fe20003803000 */
[----:B------:R-:W-:Y:S01]  /*a4f0*/  F2FP.PACK_AB R2, R66, R252 ;  /* 0x000000fc4202723e */ /* 0x000fe200000000ff */
[----:B------:R-:W-:-:S02]  /*a500*/  FMUL.FTZ R134, R134, R49 ;  /* 0x0000003186867220 */ /* 0x000fc40000410000 */
[----:B------:R-:W-:Y:S01]  /*a510*/  FMUL.FTZ R135, R135, R49 ;  /* 0x0000003187877220 */ /* 0x000fe20000410000 */
[----:B------:R-:W-:Y:S01]  /*a520*/  LOP3.LUT R4, R0, R2, RZ, 0xc0, !PT ;  /* 0x0000000200047212 */ /* 0x000fe200078ec0ff */
[----:B------:R-:W-:Y:S01]  /*a530*/  HSET2.LE.AND R2, R16, R100, PT ;  /* 0x0000006410027233 */ /* 0x000fe20003803000 */
[----:B------:R-:W-:Y:S01]  /*a540*/  F2FP.PACK_AB R0, R102, R195 ;  /* 0x000000c36600723e */ /* 0x000fe200000000ff */
[-C--:B------:R-:W-:Y:S02]  /*a550*/  FMUL.FTZ R136, R136, R46.reuse ;  /* 0x0000002e88887220 */ /* 0x080fe40000410000 */
[----:B------:R-:W-:Y:S01]  /*a560*/  FMUL.FTZ R137, R137, R46 ;  /* 0x0000002e89897220 */ /* 0x000fe20000410000 */
[----:B------:R-:W-:Y:S01]  /*a570*/  LOP3.LUT R5, R2, R0, RZ, 0xc0, !PT ;  /* 0x0000000002057212 */ /* 0x000fe200078ec0ff */
[-C--:B------:R-:W-:Y:S01]  /*a580*/  FMUL.FTZ R138, R138, R49.reuse ;  /* 0x000000318a8a7220 */ /* 0x080fe20000410000 */
[----:B------:R-:W-:Y:S01]  /*a590*/  LOP3.LUT R2, R21, UR8, R24, 0x96, !PT ;  /* 0x0000000815027c12 */ /* 0x000fe2000f8e9618 */
[----:B------:R-:W-:Y:S01]  /*a5a0*/  FMUL.FTZ R139, R139, R49 ;  /* 0x000000318b8b7220 */ /* 0x000fe20000410000 */
[----:B------:R-:W-:Y:S01]  /*a5b0*/  LDSM.16.MT88.4 R20, [R214+0x9400] ;  /* 0x00940000d614783b */ /* 0x000fe20000004200 */
[----:B------:R-:W-:-:S02]  /*a5c0*/  FMUL.FTZ R140, R140, R48 ;  /* 0x000000308c8c7220 */ /* 0x000fc40000410000 */
[-C--:B------:R-:W-:Y:S01]  /*a5d0*/  FMUL.FTZ R141, R141, R48.reuse ;  /* 0x000000308d8d7220 */ /* 0x080fe20000410000 */
[-C--:B----4-:R-:W-:Y:S01]  /*a5e0*/  HMMA.16816.F32 R36, R8, R12.reuse, R112 ;  /* 0x0000000c0824723c */ /* 0x090fe20000001870 */
[-C--:B------:R-:W-:Y:S02]  /*a5f0*/  FMUL.FTZ R142, R142, R47.reuse ;  /* 0x0000002f8e8e7220 */ /* 0x080fe40000410000 */
[-C--:B------:R-:W-:Y:S02]  /*a600*/  FMUL.FTZ R143, R143, R47.reuse ;  /* 0x0000002f8f8f7220 */ /* 0x080fe40000410000 */
[-C--:B------:R-:W-:Y:S02]  /*a610*/  FMUL.FTZ R144, R144, R48.reuse ;  /* 0x0000003090907220 */ /* 0x080fe40000410000 */
[----:B------:R-:W-:Y:S01]  /*a620*/  FMUL.FTZ R145, R145, R48 ;  /* 0x0000003091917220 */ /* 0x000fe20000410000 */
[----:B------:R-:W-:Y:S01]  /*a630*/  HMMA.16816.F32 R116, R4, R12, R116 ;  /* 0x0000000c0474723c */ /* 0x000fe20000001874 */
[----:B------:R-:W-:-:S02]  /*a640*/  FMUL.FTZ R146, R146, R47 ;  /* 0x0000002f92927220 */ /* 0x000fc40000410000 */
[----:B------:R-:W-:Y:S02]  /*a650*/  FMUL.FTZ R147, R147, R47 ;  /* 0x0000002f93937220 */ /* 0x000fe40000410000 */
[-C--:B------:R-:W-:Y:S02]  /*a660*/  FMUL.FTZ R148, R148, R46.reuse ;  /* 0x0000002e94947220 */ /* 0x080fe40000410000 */
[-C--:B------:R-:W-:Y:S01]  /*a670*/  FMUL.FTZ R149, R149, R46.reuse ;  /* 0x0000002e95957220 */ /* 0x080fe20000410000 */
[----:B------:R-:W-:Y:S01]  /*a680*/  HMMA.16816.F32 R120, R4, R14, R120 ;  /* 0x0000000e0478723c */ /* 0x000fe20000001878 */
[-C--:B------:R-:W-:Y:S02]  /*a690*/  FMUL.FTZ R150, R150, R49.reuse ;  /* 0x0000003196967220 */ /* 0x080fe40000410000 */
[----:B------:R-:W-:Y:S02]  /*a6a0*/  FMUL.FTZ R151, R151, R49 ;  /* 0x0000003197977220 */ /* 0x000fe40000410000 */
[----:B------:R-:W-:-:S02]  /*a6b0*/  FMUL.FTZ R152, R152, R46 ;  /* 0x0000002e98987220 */ /* 0x000fc40000410000 */
[----:B------:R-:W-:Y:S01]  /*a6c0*/  FMUL.FTZ R153, R153, R46 ;  /* 0x0000002e99997220 */ /* 0x000fe20000410000 */
[----:B------:R-:W-:Y:S01]  /*a6d0*/  HMMA.16816.F32 R52, R8, R14, R124 ;  /* 0x0000000e0834723c */ /* 0x000fe2000000187c */
[----:B------:R-:W1:Y:S01]  /*a6e0*/  LDSM.16.MT88.4 R12, [R214+0x9000] ;  /* 0x00900000d60c783b */ /* 0x000e620000004200 */
[-C--:B------:R-:W-:Y:S02]  /*a6f0*/  FMUL.FTZ R154, R154, R49.reuse ;  /* 0x000000319a9a7220 */ /* 0x080fe40000410000 */
[----:B------:R-:W-:Y:S02]  /*a700*/  FMUL.FTZ R155, R155, R49 ;  /* 0x000000319b9b7220 */ /* 0x000fe40000410000 */
[-C--:B------:R-:W-:Y:S01]  /*a710*/  FMUL.FTZ R156, R156, R48.reuse ;  /* 0x000000309c9c7220 */ /* 0x080fe20000410000 */
[----:B------:R-:W-:Y:S01]  /*a720*/  MOV R127, R195 ;  /* 0x000000c3007f7202 */ /* 0x000fe20000000f00 */
[----:B------:R-:W-:Y:S02]  /*a730*/  FMUL.FTZ R157, R157, R48 ;  /* 0x000000309d9d7220 */ /* 0x000fe40000410000 */
[----:B------:R-:W-:-:S02]  /*a740*/  FMUL.FTZ R158, R158, R47 ;  /* 0x0000002f9e9e7220 */ /* 0x000fc40000410000 */
[-C--:B------:R-:W-:Y:S02]  /*a750*/  FMUL.FTZ R159, R159, R47.reuse ;  /* 0x0000002f9f9f7220 */ /* 0x080fe40000410000 */
[-C--:B------:R-:W-:Y:S02]  /*a760*/  FMUL.FTZ R160, R160, R48.reuse ;  /* 0x00000030a0a07220 */ /* 0x080fe40000410000 */
[----:B------:R-:W-:Y:S02]  /*a770*/  FMUL.FTZ R161, R161, R48 ;  /* 0x00000030a1a17220 */ /* 0x000fe40000410000 */
        /* <DEDUP_REMOVED lines=12> */
[----:B-1----:R-:W-:Y:S01]  /*a840*/  HMMA.16816.F32 R128, R8, R12, R128 ;  /* 0x0000000c0880723c */ /* 0x002fe20000001880 */
[-C--:B------:R-:W-:Y:S02]  /*a850*/  FMUL.FTZ R174, R174, R47.reuse ;  /* 0x0000002faeae7220 */ /* 0x080fe40000410000 */
[----:B------:R-:W-:Y:S02]  /*a860*/  FMUL.FTZ R175, R175, R47 ;  /* 0x0000002fafaf7220 */ /* 0x000fe40000410000 */
[----:B------:R-:W-:-:S02]  /*a870*/  FFMA.FTZ R0, R197, c[0x0][0x23c], -R28 ;  /* 0x00008f00c5007a23 */ /* 0x000fc4000001081c */
[----:B------:R-:W-:Y:S01]  /*a880*/  IMAD.MOV.U32 R115, RZ, RZ, R248 ;  /* 0x000000ffff737224 */ /* 0x000fe200078e00f8 */
[C---:B------:R-:W-:Y:S01]  /*a890*/  HMMA.16816.F32 R132, R4.reuse, R12, R132 ;  /* 0x0000000c0484723c */ /* 0x040fe20000001884 */
[----:B------:R1:W-:Y:S01]  /*a8a0*/  MUFU.EX2 R248, R0 ;  /* 0x0000000000f87308 */ /* 0x0003e20000000800 */
[----:B------:R-:W-:Y:S02]  /*a8b0*/  IMAD.MOV.U32 R126, RZ, RZ, R249 ;  /* 0x000000ffff7e7224 */ /* 0x000fe400078e00f9 */
[----:B------:R-:W-:Y:S02]  /*a8c0*/  IMAD.MOV.U32 R125, RZ, RZ, R250 ;  /* 0x000000ffff7d7224 */ /* 0x000fe400078e00fa */
[-C--:B------:R-:W-:Y:S02]  /*a8d0*/  FMUL.FTZ R72, R72, R46.reuse ;  /* 0x0000002e48487220 */ /* 0x080fe40000410000 */
[----:B------:R-:W-:Y:S01]  /*a8e0*/  HMMA.16816.F32 R136, R4, R14, R136 ;  /* 0x0000000e0488723c */ /* 0x000fe20000001888 */
[----:B------:R-:W-:-:S02]  /*a8f0*/  FMUL.FTZ R73, R73, R46 ;  /* 0x0000002e49497220 */ /* 0x000fc40000410000 */
[-C--:B------:R-:W-:Y:S02]  /*a900*/  FMUL.FTZ R74, R74, R49.reuse ;  /* 0x000000314a4a7220 */ /* 0x080fe40000410000 */
[-C--:B------:R-:W-:Y:S02]  /*a910*/  FMUL.FTZ R75, R75, R49.reuse ;  /* 0x000000314b4b7220 */ /* 0x080fe40000410000 */
[-C--:B------:R-:W-:Y:S01]  /*a920*/  FMUL.FTZ R76, R76, R46.reuse ;  /* 0x0000002e4c4c7220 */ /* 0x080fe20000410000 */
[----:B------:R-:W-:Y:S01]  /*a930*/  HMMA.16816.F32 R56, R8, R14, R140 ;  /* 0x0000000e0838723c */ /* 0x000fe2000000188c */
[----:B------:R-:W2:Y:S01]  /*a940*/  LDSM.16.MT88.4 R12, [R212+0xa000] ;  /* 0x00a00000d40c783b */ /* 0x000ea20000004200 */
[----:B-1----:R-:W-:Y:S02]  /*a950*/  FFMA.FTZ R0, R176, c[0x0][0x23c], -R28 ;  /* 0x00008f00b0007a23 */ /* 0x002fe4000001081c */
[----:B------:R-:W-:Y:S02]  /*a960*/  FMUL.FTZ R77, R77, R46 ;  /* 0x0000002e4d4d7220 */ /* 0x000fe40000410000 */
[----:B------:R1:W-:Y:S01]  /*a970*/  MUFU.EX2 R249, R0 ;  /* 0x0000000000f97308 */ /* 0x0003e20000000800 */
[-C--:B------:R-:W-:Y:S01]  /*a980*/  FMUL.FTZ R78, R78, R49.reuse ;  /* 0x000000314e4e7220 */ /* 0x080fe20000410000 */
        /* <DEDUP_REMOVED lines=8> */
[----:B-1----:R-:W-:Y:S02]  /*aa10*/  FFMA.FTZ R0, R109, c[0x0][0x23c], -R28 ;  /* 0x00008f006d007a23 */ /* 0x002fe4000001081c */
[-C--:B------:R-:W-:Y:S02]  /*aa20*/  FMUL.FTZ R94, R94, R49.reuse ;  /* 0x000000315e5e7220 */ /* 0x080fe40000410000 */
[----:B------:R1:W-:Y:S01]  /*aa30*/  MUFU.EX2 R250, R0 ;  /* 0x0000000000fa7308 */ /* 0x0003e20000000800 */
[----:B------:R-:W-:Y:S02]  /*aa40*/  FMUL.FTZ R95, R95, R49 ;  /* 0x000000315f5f7220 */ /* 0x000fe40000410000 */
[----:B------:R-:W-:Y:S02]  /*aa50*/  IMAD.MOV.U32 R112, RZ, RZ, R251 ;  /* 0x000000ffff707224 */ /* 0x000fe400078e00fb */
[-C--:B------:R-:W-:Y:S02]  /*aa60*/  FMUL.FTZ R68, R68, R48.reuse ;  /* 0x0000003044447220 */ /* 0x080fe40000410000 */
[----:B------:R-:W-:-:S02]  /*aa70*/  FMUL.FTZ R69, R69, R48 ;  /* 0x0000003045457220 */ /* 0x000fc40000410000 */
[-C--:B------:R-:W-:Y:S02]  /*aa80*/  FMUL.FTZ R70, R70, R47.reuse ;  /* 0x0000002f46467220 */ /* 0x080fe40000410000 */
[-C--:B------:R-:W-:Y:S02]  /*aa90*/  FMUL.FTZ R71, R71, R47.reuse ;  /* 0x0000002f47477220 */ /* 0x080fe40000410000 */
[-C--:B------:R-:W-:Y:S01]  /*aaa0*/  FMUL.FTZ R80, R80, R48.reuse ;  /* 0x0000003050507220 */ /* 0x080fe20000410000 */
[----:B--2---:R-:W-:Y:S01]  /*aab0*/  HMMA.16816.F32 R144, R8, R12, R144 ;  /* 0x0000000c0890723c */ /* 0x004fe20000001890 */
[----:B------:R-:W-:Y:S02]  /*aac0*/  FMUL.FTZ R81, R81, R48 ;  /* 0x0000003051517220 */ /* 0x000fe40000410000 */
[----:B-1----:R-:W-:Y:S02]  /*aad0*/  FFMA.FTZ R0, R67, c[0x0][0x23c], -R28 ;  /* 0x00008f0043007a23 */ /* 0x002fe4000001081c */
[----:B------:R-:W-:-:S02]  /*aae0*/  FMUL.FTZ R82, R82, R47 ;  /* 0x0000002f52527220 */ /* 0x000fc40000410000 */
[----:B------:R1:W2:Y:S01]  /*aaf0*/  MUFU.EX2 R251, R0 ;  /* 0x0000000000fb7308 */ /* 0x0002a20000000800 */
[C---:B------:R-:W-:Y:S01]  /*ab00*/  HMMA.16816.F32 R148, R4.reuse, R12, R148 ;  /* 0x0000000c0494723c */ /* 0x040fe20000001894 */
[-C--:B------:R-:W-:Y:S02]  /*ab10*/  FMUL.FTZ R83, R83, R47.reuse ;  /* 0x0000002f53537220 */ /* 0x080fe40000410000 */
[-C--:B------:R-:W-:Y:S02]  /*ab20*/  FMUL.FTZ R84, R84, R48.reuse ;  /* 0x0000003054547220 */ /* 0x080fe40000410000 */
[----:B------:R-:W-:Y:S02]  /*ab30*/  FMUL.FTZ R85, R85, R48 ;  /* 0x0000003055557220 */ /* 0x000fe40000410000 */
[-C--:B------:R-:W-:Y:S01]  /*ab40*/  FMUL.FTZ R86, R86, R47.reuse ;  /* 0x0000002f56567220 */ /* 0x080fe20000410000 */
[----:B------:R-:W-:Y:S01]  /*ab50*/  HMMA.16816.F32 R152, R4, R14, R152 ;  /* 0x0000000e0498723c */ /* 0x000fe20000001898 */
[----:B------:R-:W-:-:S02]  /*ab60*/  FMUL.FTZ R87, R87, R47 ;  /* 0x0000002f57577220 */ /* 0x000fc40000410000 */
[-C--:B------:R-:W-:Y:S02]  /*ab70*/  FMUL.FTZ R96, R96, R48.reuse ;  /* 0x0000003060607220 */ /* 0x080fe40000410000 */
[----:B------:R-:W-:Y:S02]  /*ab80*/  FMUL.FTZ R97, R97, R48 ;  /* 0x0000003061617220 */ /* 0x000fe40000410000 */
[----:B-1----:R-:W-:Y:S01]  /*ab90*/  FFMA.FTZ R0, R198, c[0x0][0x23c], -R29 ;  /* 0x00008f00c6007a23 */ /* 0x002fe2000001081d */
[----:B------:R-:W-:Y:S01]  /*aba0*/  HMMA.16816.F32 R60, R8, R14, R156 ;  /* 0x0000000e083c723c */ /* 0x000fe2000000189c */
[----:B------:R-:W1:Y:S01]  /*abb0*/  LDSM.16.MT88.4 R12, [R214+0xa000] ;  /* 0x00a00000d60c783b */ /* 0x000e620000004200 */
[-C--:B------:R-:W-:Y:S02]  /*abc0*/  FMUL.FTZ R98, R98, R47.reuse ;  /* 0x0000002f62627220 */ /* 0x080fe40000410000 */
[----:B------:R-:W-:Y:S02]  /*abd0*/  FMUL.FTZ R99, R99, R47 ;  /* 0x0000002f63637220 */ /* 0x000fe40000410000 */
[----:B------:R-:W-:Y:S01]  /*abe0*/  IMAD.MOV.U32 R113, RZ, RZ, R247 ;  /* 0x000000ffff717224 */ /* 0x000fe200078e00f7 */
[----:B------:R-:W-:Y:S01]  /*abf0*/  MOV R157, R19 ;  /* 0x00000013009d7202 */ /* 0x000fe20000000f00 */
[----:B------:R-:W-:Y:S01]  /*ac00*/  IMAD.MOV.U32 R156, RZ, RZ, R18 ;  /* 0x000000ffff9c7224 */ /* 0x000fe200078e0012 */
[----:B------:R3:W-:Y:S01]  /*ac10*/  MUFU.EX2 R247, R0 ;  /* 0x0000000000f77308 */ /* 0x0007e20000000800 */
[----:B------:R-:W4:Y:S01]  /*ac20*/  LDSM.16.MT88.4 R16, [R214+0xb000] ;  /* 0x00b00000d610783b */ /* 0x000f220000004200 */
[----:B------:R-:W-:-:S02]  /*ac30*/  IMAD.MOV.U32 R142, RZ, RZ, R242 ;  /* 0x000000ffff8e7224 */ /* 0x000fc400078e00f2 */
[----:B------:R-:W-:Y:S02]  /*ac40*/  IMAD.MOV.U32 R143, RZ, RZ, R243 ;  /* 0x000000ffff8f7224 */ /* 0x000fe400078e00f3 */
[----:B------:R-:W-:Y:S02]  /*ac50*/  IMAD.MOV.U32 R141, RZ, RZ, R241 ;  /* 0x000000ffff8d7224 */ /* 0x000fe400078e00f1 */
[----:B------:R-:W-:Y:S02]  /*ac60*/  IMAD.MOV.U32 R114, RZ, RZ, R239 ;  /* 0x000000ffff727224 */ /* 0x000fe400078e00ef */
[----:B------:R-:W-:Y:S02]  /*ac70*/  IMAD.MOV.U32 R143, RZ, RZ, R66 ;  /* 0x000000ffff8f7224 */ /* 0x000fe400078e0042 */
[----:B------:R-:W-:Y:S02]  /*ac80*/  IMAD.MOV.U32 R124, RZ, RZ, R112 ;  /* 0x000000ffff7c7224 */ /* 0x000fe400078e0070 */
[----:B------:R-:W-:Y:S01]  /*ac90*/  IMAD.MOV.U32 R66, RZ, RZ, R64 ;  /* 0x000000ffff427224 */ /* 0x000fe200078e0040 */
[----:B------:R-:W-:Y:S01]  /*aca0*/  MOV R64, R107 ;  /* 0x0000006b00407202 */ /* 0x000fe20000000f00 */
[----:B---3--:R-:W-:-:S02]  /*acb0*/  FFMA.FTZ R0, R111, c[0x0][0x23c], -R29 ;  /* 0x00008f006f007a23 */ /* 0x008fc4000001081d */
[----:B------:R-:W-:Y:S02]  /*acc0*/  IMAD.MOV.U32 R141, RZ, RZ, R105 ;  /* 0x000000ffff8d7224 */ /* 0x000fe400078e0069 */
[----:B------:R3:W-:Y:S01]  /*acd0*/  MUFU.EX2 R242, R0 ;  /* 0x0000000000f27308 */ /* 0x0007e20000000800 */
[----:B------:R-:W-:Y:S02]  /*ace0*/  IMAD.MOV.U32 R159, RZ, RZ, R106 ;  /* 0x000000ffff9f7224 */ /* 0x000fe400078e006a */
[----:B------:R-:W-:-:S04]  /*acf0*/  IMAD.MOV.U32 R112, RZ, RZ, R104 ;  /* 0x000000ffff707224 */ /* 0x000fc800078e0068 */
[----:B------:R-:W-:Y:S01]  /*ad00*/  IMAD.MOV.U32 R158, RZ, RZ, R112 ;  /* 0x000000ffff9e7224 */ /* 0x000fe200078e0070 */
[----:B-1----:R-:W-:Y:S01]  /*ad10*/  HMMA.16816.F32 R160, R8, R12, R160 ;  /* 0x0000000c08a0723c */ /* 0x002fe200000018a0 */
[----:B---3--:R-:W-:-:S07]  /*ad20*/  FFMA.FTZ R0, R110, c[0x0][0x23c], -R29 ;  /* 0x00008f006e007a23 */ /* 0x008fce000001081d */
[C---:B------:R-:W-:Y:S01]  /*ad30*/  HMMA.16816.F32 R164, R4.reuse, R12, R164 ;  /* 0x0000000c04a4723c */ /* 0x040fe200000018a4 */
[----:B------:R1:W-:Y:S07]  /*ad40*/  MUFU.EX2 R243, R0 ;  /* 0x0000000000f37308 */ /* 0x0003ee0000000800 */
[-C--:B------:R-:W-:Y:S08]  /*ad50*/  HMMA.16816.F32 R168, R4, R14.reuse, R168 ;  /* 0x0000000e04a8723c */ /* 0x080ff000000018a8 */
[----:B------:R-:W-:Y:S01]  /*ad60*/  HMMA.16816.F32 R172, R8, R14, R172 ;  /* 0x0000000e08ac723c */ /* 0x000fe200000018ac */
[----:B------:R-:W3:Y:S07]  /*ad70*/  LDSM.16.MT88.4 R12, [R212+0xb000] ;  /* 0x00b00000d40c783b */ /* 0x000eee0000004200 */
[C---:B----4-:R-:W-:Y:S08]  /*ad80*/  HMMA.16816.F32 R88, R4.reuse, R16, R88 ;  /* 0x000000100458723c */ /* 0x050ff00000001858 */
[----:B------:R-:W-:Y:S08]  /*ad90*/  HMMA.16816.F32 R92, R4, R18, R92 ;  /* 0x00000012045c723c */ /* 0x000ff0000000185c */
[C---:B------:R-:W-:Y:S08]  /*ada0*/  HMMA.16816.F32 R84, R8.reuse, R16, R84 ;  /* 0x000000100854723c */ /* 0x040ff00000001854 */
[----:B------:R-:W-:Y:S08]  /*adb0*/  HMMA.16816.F32 R96, R8, R18, R96 ;  /* 0x000000120860723c */ /* 0x000ff00000001860 */
[C---:B---3--:R-:W-:Y:S08]  /*adc0*/  HMMA.16816.F32 R72, R4.reuse, R12, R72 ;  /* 0x0000000c0448723c */ /* 0x048ff00000001848 */
[----:B------:R-:W-:Y:S07]  /*add0*/  HMMA.16816.F32 R76, R4, R14, R76 ;  /* 0x0000000e044c723c */ /* 0x000fee000000184c */
[----:B------:R-:W-:Y:S01]  /*ade0*/  IMAD.WIDE.U32 R4, R3, -0x2daee0ad, RZ ;  /* 0xd2511f5303047825 */ /* 0x000fe200078e00ff */
[----:B------:R-:W-:Y:S03]  /*adf0*/  HMMA.16816.F32 R68, R8, R12, R68 ;  /* 0x0000000c0844723c */ /* 0x000fe60000001844 */
[----:B------:R-:W-:Y:S01]  /*ae00*/  IMAD.WIDE.U32 R2, R2, -0x2daee0ad, RZ ;  /* 0xd2511f5302027825 */ /* 0x000fe200078e00ff */
[----:B------:R-:W-:-:S02]  /*ae10*/  SHF.R.U32.HI R7, RZ, 0x18, R4 ;  /* 0x00000018ff077819 */ /* 0x000fc40000011604 */
[----:B------:R-:W-:Y:S02]  /*ae20*/  LOP3.LUT R6, R5, UR18, R32, 0x96, !PT ;  /* 0x0000001205067c12 */ /* 0x000fe4000f8e9620 */
[----:B------:R-:W-:Y:S01]  /*ae30*/  HMMA.16816.F32 R80, R8, R14, R80 ;  /* 0x0000000e0850723c */ /* 0x000fe20000001850 */
[C---:B------:R-:W-:Y:S01]  /*ae40*/  LOP3.LUT R13, R2.reuse, 0xff, RZ, 0xc0, !PT ;  /* 0x000000ff020d7812 */ /* 0x040fe200078ec0ff */
[----:B------:R-:W-:Y:S01]  /*ae50*/  LDSM.16.MT88.4 R32, [R214+0xb400] ;  /* 0x00b40000d620783b */ /* 0x000fe20000004200 */
[----:B------:R-:W-:Y:S02]  /*ae60*/  SHF.R.U32.HI R12, RZ, 0x18, R2 ;  /* 0x00000018ff0c7819 */ /* 0x000fe40000011602 */
[----:B-1----:R-:W-:Y:S02]  /*ae70*/  LOP3.LUT R0, R3, UR18, R26, 0x96, !PT ;  /* 0x0000001203007c12 */ /* 0x002fe4000f8e961a */
[----:B------:R-:W-:Y:S01]  /*ae80*/  SHF.R.U32.HI R8, RZ, 0x10, R4 ;  /* 0x00000010ff087819 */ /* 0x000fe20000011604 */
[----:B------:R-:W-:Y:S01]  /*ae90*/  LDSM.16.MT88.4 R24, [R212+0xb400] ;  /* 0x00b40000d418783b */ /* 0x000fe20000004200 */
[----:B------:R-:W-:Y:S01]  /*aea0*/  LOP3.LUT R9, R2, 0xffff, RZ, 0xc0, !PT ;  /* 0x0000ffff02097812 */ /* 0x000fe200078ec0ff */
[----:B------:R-:W-:Y:S01]  /*aeb0*/  FFMA.FTZ R3, R108, c[0x0][0x23c], -R29 ;  /* 0x00008f006c037a23 */ /* 0x000fe2000001081d */
[----:B------:R-:W-:-:S02]  /*aec0*/  SHF.R.U32.HI R10, RZ, 0x10, R2 ;  /* 0x00000010ff0a7819 */ /* 0x000fc40000011602 */
[----:B------:R-:W-:Y:S01]  /*aed0*/  LOP3.LUT R2, R8, 0xff, RZ, 0xc0, !PT ;  /* 0x000000ff08027812 */ /* 0x000fe200078ec0ff */
[----:B------:R1:W3:Y:S01]  /*aee0*/  MUFU.EX2 R241, R3 ;  /* 0x0000000300f17308 */ /* 0x0002e20000000800 */
[C---:B------:R-:W-:Y:S02]  /*aef0*/  LOP3.LUT R5, R4.reuse, 0xffff, RZ, 0xc0, !PT ;  /* 0x0000ffff04057812 */ /* 0x040fe400078ec0ff */
[----:B------:R-:W-:Y:S01]  /*af00*/  LOP3.LUT R11, R4, 0xff, RZ, 0xc0, !PT ;  /* 0x000000ff040b7812 */ /* 0x000fe200078ec0ff */
[----:B------:R-:W-:Y:S01]  /*af10*/  FFMA.FTZ R4, R199, c[0x0][0x23c], -R30 ;  /* 0x00008f00c7047a23 */ /* 0x000fe2000001081e */
[----:B------:R-:W-:Y:S02]  /*af20*/  PRMT R8, R2, 0x5410, R7 ;  /* 0x0000541002087816 */ /* 0x000fe40000000007 */
[----:B------:R-:W-:Y:S01]  /*af30*/  LOP3.LUT R2, R6, 0xffff, RZ, 0xc0, !PT ;  /* 0x0000ffff06027812 */ /* 0x000fe200078ec0ff */
[----:B------:R4:W-:Y:S03]  /*af40*/  MUFU.EX2 R240, R4 ;  /* 0x0000000400f07308 */ /* 0x0009e60000000800 */
[----:B------:R-:W-:-:S02]  /*af50*/  SHF.R.U32.HI R7, RZ, 0x8, R2 ;  /* 0x00000008ff077819 */ /* 0x000fc40000011602 */
[----:B------:R-:W-:Y:S02]  /*af60*/  LOP3.LUT R2, R6, 0xff, RZ, 0xc0, !PT ;  /* 0x000000ff06027812 */ /* 0x000fe400078ec0ff */
[----:B-1----:R-:W-:Y:S02]  /*af70*/  SHF.R.U32.HI R3, RZ, 0x8, R5 ;  /* 0x00000008ff037819 */ /* 0x002fe40000011605 */
[----:B------:R-:W-:Y:S02]  /*af80*/  PRMT R7, R2, 0x5410, R7 ;  /* 0x0000541002077816 */ /* 0x000fe40000000007 */
[----:B------:R-:W-:Y:S01]  /*af90*/  PRMT R11, R11, 0x5410, R3 ;  /* 0x000054100b0b7816 */ /* 0x000fe20000000003 */
[----:B------:R-:W-:Y:S01]  /*afa0*/  FFMA.FTZ R3, R177, c[0x0][0x23c], -R30 ;  /* 0x00008f00b1037a23 */ /* 0x000fe2000001081e */
[----:B------:R-:W-:Y:S02]  /*afb0*/  LOP3.LUT R2, R0, 0xffff, RZ, 0xc0, !PT ;  /* 0x0000ffff00027812 */ /* 0x000fe400078ec0ff */
[----:B----4-:R-:W-:Y:S01]  /*afc0*/  LOP3.LUT R4, R10, 0xff, RZ, 0xc0, !PT ;  /* 0x000000ff0a047812 */ /* 0x010fe200078ec0ff */
[----:B------:R1:W-:Y:S01]  /*afd0*/  MUFU.EX2 R199, R3 ;  /* 0x0000000300c77308 */ /* 0x0003e20000000800 */
[----:B------:R-:W-:-:S02]  /*afe0*/  SHF.R.U32.HI R5, RZ, 0x8, R9 ;  /* 0x00000008ff057819 */ /* 0x000fc40000011609 */
[----:B------:R-:W-:Y:S01]  /*aff0*/  PRMT R19, R4, 0x5410, R12 ;  /* 0x0000541004137816 */ /* 0x000fe2000000000c */
[----:B------:R-:W-:Y:S01]  /*b000*/  FFMA.FTZ R4, R178, c[0x0][0x23c], -R30 ;  /* 0x00008f00b2047a23 */ /* 0x000fe2000001081e */
[----:B------:R-:W-:Y:S02]  /*b010*/  PRMT R18, R13, 0x5410, R5 ;  /* 0x000054100d127816 */ /* 0x000fe40000000005 */
[----:B------:R-:W4:Y:S01]  /*b020*/  LDSM.16.MT88.4 R12, [R212+0x9400] ;  /* 0x00940000d40c783b */ /* 0x000f220000004200 */
[----:B------:R5:W-:Y:S01]  /*b030*/  MUFU.EX2 R198, R4 ;  /* 0x0000000400c67308 */ /* 0x000be20000000800 */
[--C-:B-1----:R-:W-:Y:S02]  /*b040*/  SHF.R.U32.HI R3, RZ, 0x10, R6.reuse ;  /* 0x00000010ff037819 */ /* 0x102fe40000011606 */
[----:B------:R-:W-:Y:S02]  /*b050*/  SHF.R.U32.HI R6, RZ, 0x18, R6 ;  /* 0x00000018ff067819 */ /* 0x000fe40000011606 */
[----:B------:R-:W-:-:S02]  /*b060*/  LOP3.LUT R5, R3, 0xff, RZ, 0xc0, !PT ;  /* 0x000000ff03057812 */ /* 0x000fc400078ec0ff */
[----:B------:R-:W-:Y:S02]  /*b070*/  LOP3.LUT R3, R0, 0xff, RZ, 0xc0, !PT ;  /* 0x000000ff00037812 */ /* 0x000fe400078ec0ff */
[----:B-----5:R-:W-:Y:S01]  /*b080*/  SHF.R.U32.HI R4, RZ, 0x8, R2 ;  /* 0x00000008ff047819 */ /* 0x020fe20000011602 */
[----:B------:R-:W-:Y:S01]  /*b090*/  FFMA.FTZ R2, R179, c[0x0][0x23c], -R30 ;  /* 0x00008f00b3027a23 */ /* 0x000fe2000001081e */
[----:B------:R-:W-:Y:S01]  /*b0a0*/  PRMT R6, R5, 0x5410, R6 ;  /* 0x0000541005067816 */ /* 0x000fe20000000006 */
[----:B------:R-:W-:Y:S01]  /*b0b0*/  FFMA.FTZ R5, R200, c[0x0][0x23c], -R31 ;  /* 0x00008f00c8057a23 */ /* 0x000fe2000001081f */
[----:B------:R-:W-:Y:S01]  /*b0c0*/  PRMT R17, R3, 0x5410, R4 ;  /* 0x0000541003117816 */ /* 0x000fe20000000004 */
[----:B------:R1:W5:Y:S01]  /*b0d0*/  MUFU.EX2 R239, R2 ;  /* 0x0000000200ef7308 */ /* 0x0003620000000800 */
[----:B------:R-:W-:Y:S01]  /*b0e0*/  SHF.R.U32.HI R4, RZ, 0x18, R0 ;  /* 0x00000018ff047819 */ /* 0x000fe20000011600 */
[----:B------:R-:W-:-:S06]  /*b0f0*/  IMAD.MOV.U32 R200, RZ, RZ, R65 ;  /* 0x000000ffffc87224 */ /* 0x000fcc00078e0041 */
[----:B------:R3:W-:Y:S01]  /*b100*/  MUFU.EX2 R195, R5 ;  /* 0x0000000500c37308 */ /* 0x0007e20000000800 */
[----:B-1----:R-:W-:Y:S01]  /*b110*/  SHF.R.U32.HI R2, RZ, 0x10, R0 ;  /* 0x00000010ff027819 */ /* 0x002fe20000011600 */
[----:B------:R-:W-:-:S03]  /*b120*/  HSET2.LE.AND R0, R11, R100, PT ;  /* 0x000000640b007233 */ /* 0x000fc60003803000 */
[----:B------:R-:W-:Y:S02]  /*b130*/  LOP3.LUT R3, R2, 0xff, RZ, 0xc0, !PT ;  /* 0x000000ff02037812 */ /* 0x000fe400078ec0ff */
[----:B--2---:R-:W-:Y:S02]  /*b140*/  F2FP.PACK_AB R2, R251, R250 ;  /* 0x000000fafb02723e */ /* 0x004fe400000000ff */
[----:B------:R-:W-:Y:S01]  /*b150*/  PRMT R16, R3, 0x5410, R4 ;  /* 0x0000541003107816 */ /* 0x000fe20000000004 */
[--C-:B------:R-:W-:Y:S01]  /*b160*/  FFMA.FTZ R4, R181, c[0x0][0x23c], -R31.reuse ;  /* 0x00008f00b5047a23 */ /* 0x100fe2000001081f */
[----:B------:R-:W-:Y:S01]  /*b170*/  LOP3.LUT R10, R0, R2, RZ, 0xc0, !PT ;  /* 0x00000002000a7212 */ /* 0x000fe200078ec0ff */
[----:B---3--:R-:W-:Y:S01]  /*b180*/  FFMA.FTZ R5, R180, c[0x0][0x23c], -R31 ;  /* 0x00008f00b4057a23 */ /* 0x008fe2000001081f */
[--C-:B------:R-:W-:Y:S01]  /*b190*/  HSET2.LE.AND R0, R8, R100.reuse, PT ;  /* 0x0000006408007233 */ /* 0x100fe20003803000 */
[----:B------:R-:W-:Y:S01]  /*b1a0*/  F2FP.PACK_AB R2, R241, R243 ;  /* 0x000000f3f102723e */ /* 0x000fe200000000ff */
[----:B------:R1:W-:Y:S01]  /*b1b0*/  MUFU.EX2 R196, R4 ;  /* 0x0000000400c47308 */ /* 0x0003e20000000800 */
[----:B------:R-:W-:-:S02]  /*b1c0*/  HSET2.LE.AND R3, R7, R100, PT ;  /* 0x0000006407037233 */ /* 0x000fc40003803000 */
[----:B------:R-:W-:Y:S01]  /*b1d0*/  LOP3.LUT R11, R0, R2, RZ, 0xc0, !PT ;  /* 0x00000002000b7212 */ /* 0x000fe200078ec0ff */
[----:B------:R-:W-:Y:S01]  /*b1e0*/  HSET2.LE.AND R0, R6, R100, PT ;  /* 0x0000006406007233 */ /* 0x000fe20003803000 */
[----:B------:R-:W-:-:S03]  /*b1f0*/  F2FP.PACK_AB R2, R242, R247 ;  /* 0x000000f7f202723e */ /* 0x000fc600000000ff */
[----:B------:R-:W2:Y:S01]  /*b200*/  MUFU.EX2 R197, R5 ;  /* 0x0000000500c57308 */ /* 0x000ea20000000800 */
[----:B------:R-:W-:Y:S01]  /*b210*/  LOP3.LUT R9, R0, R2, RZ, 0xc0, !PT ;  /* 0x0000000200097212 */ /* 0x000fe200078ec0ff */
[----:B------:R-:W-:Y:S01]  /*b220*/  HSET2.LE.AND R0, R18, R100, PT ;  /* 0x0000006412007233 */ /* 0x000fe20003803000 */
[----:B-----5:R-:W-:-:S04]  /*b230*/  F2FP.PACK_AB R2, R239, R198 ;  /* 0x000000c6ef02723e */ /* 0x020fc800000000ff */
[----:B------:R-:W-:Y:S01]  /*b240*/  LOP3.LUT R6, R0, R2, RZ, 0xc0, !PT ;  /* 0x0000000200067212 */ /* 0x000fe200078ec0ff */
[----:B------:R-:W-:Y:S01]  /*b250*/  HSET2.LE.AND R0, R19, R100, PT ;  /* 0x0000006413007233 */ /* 0x000fe20003803000 */
[----:B-1----:R-:W-:-:S04]  /*b260*/  F2FP.PACK_AB R4, R249, R248 ;  /* 0x000000f8f904723e */ /* 0x002fc800000000ff */
[----:B------:R-:W-:Y:S01]  /*b270*/  LOP3.LUT R8, R3, R4, RZ, 0xc0, !PT ;  /* 0x0000000403087212 */ /* 0x000fe200078ec0ff */
[----:B------:R-:W-:Y:S01]  /*b280*/  FFMA.FTZ R3, R182, c[0x0][0x23c], -R31 ;  /* 0x00008f00b6037a23 */ /* 0x000fe2000001081f */
[----:B--2---:R-:W-:-:S03]  /*b290*/  F2FP.PACK_AB R2, R197, R196 ;  /* 0x000000c4c502723e */ /* 0x004fc600000000ff */
[----:B------:R-:W1:Y:S01]  /*b2a0*/  MUFU.EX2 R194, R3 ;  /* 0x0000000300c27308 */ /* 0x000e620000000800 */
[----:B------:R-:W-:Y:S01]  /*b2b0*/  LOP3.LUT R7, R0, R2, RZ, 0xc0, !PT ;  /* 0x0000000200077212 */ /* 0x000fe200078ec0ff */
[--C-:B------:R-:W-:Y:S01]  /*b2c0*/  HSET2.LE.AND R0, R17, R100.reuse, PT ;  /* 0x0000006411007233 */ /* 0x100fe20003803000 */
[----:B------:R-:W-:Y:S01]  /*b2d0*/  F2FP.PACK_AB R2, R199, R240 ;  /* 0x000000f0c702723e */ /* 0x000fe200000000ff */
[C---:B----4-:R-:W-:Y:S03]  /*b2e0*/  HMMA.16816.F32 R36, R8.reuse, R12, R36 ;  /* 0x0000000c0824723c */ /* 0x050fe60000001824 */
[----:B------:R-:W-:Y:S01]  /*b2f0*/  LOP3.LUT R4, R0, R2, RZ, 0xc0, !PT ;  /* 0x0000000200047212 */ /* 0x000fe200078ec0ff */
[----:B------:R-:W-:Y:S02]  /*b300*/  HSET2.LE.AND R0, R16, R100, PT ;  /* 0x0000006410007233 */ /* 0x000fe40003803000 */
[----:B------:R-:W2:Y:S02]  /*b310*/  LDSM.16.MT88.4 R16, [R212+0xa400] ;  /* 0x00a40000d410783b */ /* 0x000ea40000004200 */
[----:B------:R-:W-:Y:S01]  /*b320*/  HMMA.16816.F32 R52, R8, R14, R52 ;  /* 0x0000000e0834723c */ /* 0x000fe20000001834 */
[----:B-1----:R-:W-:-:S04]  /*b330*/  F2FP.PACK_AB R2, R194, R195 ;  /* 0x000000c3c202723e */ /* 0x002fc800000000ff */
[----:B------:R-:W-:Y:S01]  /*b340*/  LOP3.LUT R5, R0, R2, RZ, 0xc0, !PT ;  /* 0x0000000200057212 */ /* 0x000fe200078ec0ff */
[----:B------:R-:W-:Y:S02]  /*b350*/  IMAD.U32 R0, RZ, RZ, UR29 ;  /* 0x0000001dff007e24 */ /* 0x000fe4000f8e00ff */
[----:B------:R-:W-:Y:S03]  /*b360*/  HMMA.16816.F32 R104, R8, R26, R80 ;  /* 0x0000001a0868723c */ /* 0x000fe60000001850 */
[----:B------:R-:W-:-:S05]  /*b370*/  LOP3.LUT R0, R51, UR4, R0, 0x96, !PT ;  /* 0x0000000433007c12 */ /* 0x000fca000f8e9600 */
[----:B------:R-:W-:Y:S01]  /*b380*/  HMMA.16816.F32 R116, R4, R12, R116 ;  /* 0x0000000c0474723c */ /* 0x000fe20000001874 */
[----:B------:R-:W-:-:S05]  /*b390*/  IMAD.WIDE.U32 R2, R0, -0x326172a9, RZ ;  /* 0xcd9e8d5700027825 */ /* 0x000fca00078e00ff */
[----:B------:R-:W-:Y:S01]  /*b3a0*/  LOP3.LUT R0, R3, UR16, R140, 0x96, !PT ;  /* 0x0000001003007c12 */ /* 0x000fe2000f8e968c */
[----:B------:R-:W-:Y:S01]  /*b3b0*/  IMAD.MOV.U32 R140, RZ, RZ, R193 ;  /* 0x000000ffff8c7224 */ /* 0x000fe200078e00c1 */
[C---:B------:R-:W-:Y:S01]  /*b3c0*/  HMMA.16816.F32 R120, R4.reuse, R14, R120 ;  /* 0x0000000e0478723c */ /* 0x040fe20000001878 */
[----:B------:R-:W1:Y:S07]  /*b3d0*/  LDSM.16.MT88.4 R12, [R214+0xa400] ;  /* 0x00a40000d60c783b */ /* 0x000e6e0000004200 */
[C---:B------:R-:W-:Y:S08]  /*b3e0*/  HMMA.16816.F32 R132, R4.reuse, R20, R132 ;  /* 0x000000140484723c */ /* 0x040ff00000001884 */
[C---:B------:R-:W-:Y:S08]  /*b3f0*/  HMMA.16816.F32 R136, R4.reuse, R22, R136 ;  /* 0x000000160488723c */ /* 0x040ff00000001888 */
[C---:B--2---:R-:W-:Y:S08]  /*b400*/  HMMA.16816.F32 R148, R4.reuse, R16, R148 ;  /* 0x000000100494723c */ /* 0x044ff00000001894 */
[C---:B------:R-:W-:Y:S08]  /*b410*/  HMMA.16816.F32 R152, R4.reuse, R18, R152 ;  /* 0x000000120498723c */ /* 0x040ff00000001898 */
[C---:B------:R-:W-:Y:S08]  /*b420*/  HMMA.16816.F32 R72, R4.reuse, R24, R72 ;  /* 0x000000180448723c */ /* 0x040ff00000001848 */
[C---:B-1----:R-:W-:Y:S08]  /*b430*/  HMMA.16816.F32 R164, R4.reuse, R12, R164 ;  /* 0x0000000c04a4723c */ /* 0x042ff000000018a4 */
[C---:B------:R-:W-:Y:S08]  /*b440*/  HMMA.16816.F32 R168, R4.reuse, R14, R168 ;  /* 0x0000000e04a8723c */ /* 0x040ff000000018a8 */
[C---:B------:R-:W-:Y:S08]  /*b450*/  HMMA.16816.F32 R76, R4.reuse, R26, R76 ;  /* 0x0000001a044c723c */ /* 0x040ff0000000184c */
[C---:B------:R-:W-:Y:S08]  /*b460*/  HMMA.16816.F32 R88, R4.reuse, R32, R88 ;  /* 0x000000200458723c */ /* 0x040ff00000001858 */
[----:B------:R-:W-:Y:S07]  /*b470*/  HMMA.16816.F32 R92, R4, R34, R92 ;  /* 0x00000022045c723c */ /* 0x000fee000000185c */
[----:B------:R-:W-:Y:S01]  /*b480*/  LOP3.LUT R4, R157, UR14, R2, 0x96, !PT ;  /* 0x0000000e9d047c12 */ /* 0x000fe2000f8e9602 */
[----:B------:R-:W-:Y:S01]  /*b490*/  HMMA.16816.F32 R160, R8, R12, R160 ;  /* 0x0000000c08a0723c */ /* 0x000fe200000018a0 */
[----:B------:R-:W-:Y:S01]  /*b4a0*/  LOP3.LUT R5, R3, UR16, R142, 0x96, !PT ;  /* 0x0000001003057c12 */ /* 0x000fe2000f8e968e */
[----:B------:R-:W-:Y:S01]  /*b4b0*/  FFMA.FTZ R7, R184, c[0x0][0x23c], -R28 ;  /* 0x00008f00b8077a23 */ /* 0x000fe2000001081c */
[----:B------:R-:W-:Y:S01]  /*b4c0*/  MOV R142, R102 ;  /* 0x00000066008e7202 */ /* 0x000fe20000000f00 */
[----:B------:R-:W-:-:S02]  /*b4d0*/  IMAD.MOV.U32 R102, RZ, RZ, R192 ;  /* 0x000000ffff667224 */ /* 0x000fc400078e00c0 */
[----:B------:R1:W-:Y:S01]  /*b4e0*/  MUFU.EX2 R192, R7 ;  /* 0x0000000700c07308 */ /* 0x0003e20000000800 */
[----:B------:R-:W-:Y:S01]  /*b4f0*/  LOP3.LUT R12, R41, UR14, R2, 0x96, !PT ;  /* 0x0000000e290c7c12 */ /* 0x000fe2000f8e9602 */
[----:B------:R-:W-:Y:S01]  /*b500*/  HMMA.16816.F32 R144, R8, R16, R144 ;  /* 0x000000100890723c */ /* 0x000fe20000001890 */
[----:B------:R-:W-:-:S04]  /*b510*/  IMAD.WIDE.U32 R2, R0, -0x2daee0ad, RZ ;  /* 0xd2511f5300027825 */ /* 0x000fc800078e00ff */
[----:B------:R-:W-:Y:S01]  /*b520*/  FFMA.FTZ R0, R185, c[0x0][0x23c], -R28 ;  /* 0x00008f00b9007a23 */ /* 0x000fe2000001081c */
[----:B------:R-:W-:Y:S01]  /*b530*/  LOP3.LUT R3, R3, UR13, R44, 0x96, !PT ;  /* 0x0000000d03037c12 */ /* 0x000fe2000f8e962c */
[----:B------:R-:W-:Y:S01]  /*b540*/  IMAD.WIDE.U32 R16, R4, -0x2daee0ad, RZ ;  /* 0xd2511f5304107825 */ /* 0x000fe200078e00ff */
[----:B------:R-:W-:Y:S01]  /*b550*/  HMMA.16816.F32 R172, R8, R14, R172 ;  /* 0x0000000e08ac723c */ /* 0x000fe200000018ac */
[----:B------:R2:W-:Y:S02]  /*b560*/  MUFU.EX2 R193, R0 ;  /* 0x0000000000c17308 */ /* 0x0005e40000000800 */
[----:B------:R-:W-:-:S04]  /*b570*/  IMAD.WIDE.U32 R4, R5, -0x2daee0ad, RZ ;  /* 0xd2511f5305047825 */ /* 0x000fc800078e00ff */
[----:B------:R-:W-:Y:S01]  /*b580*/  IMAD.WIDE.U32 R12, R12, -0x2daee0ad, RZ ;  /* 0xd2511f530c0c7825 */ /* 0x000fe200078e00ff */
[----:B------:R-:W-:Y:S01]  /*b590*/  LOP3.LUT R6, R5, UR13, R42, 0x96, !PT ;  /* 0x0000000d05067c12 */ /* 0x000fe2000f8e962a */
[C---:B------:R-:W-:Y:S02]  /*b5a0*/  HMMA.16816.F32 R128, R8.reuse, R20, R128 ;  /* 0x000000140880723c */ /* 0x040fe40000001880 */
[----:B------:R-:W-:Y:S02]  /*b5b0*/  FFMA.FTZ R5, R45, c[0x0][0x23c], -R28 ;  /* 0x00008f002d057a23 */ /* 0x000fe4000001081c */
[----:B-1----:R-:W-:Y:S02]  /*b5c0*/  IMAD.WIDE.U32 R6, R6, -0x326172a9, RZ ;  /* 0xcd9e8d5706067825 */ /* 0x002fe400078e00ff */
[----:B------:R-:W-:Y:S01]  /*b5d0*/  MUFU.EX2 R184, R5 ;  /* 0x0000000500b87308 */ /* 0x000fe20000000800 */
[----:B--2---:R-:W-:Y:S01]  /*b5e0*/  LOP3.LUT R0, R17, UR11, R2, 0x96, !PT ;  /* 0x0000000b11007c12 */ /* 0x004fe2000f8e9602 */
[----:B------:R-:W-:Y:S01]  /*b5f0*/  IMAD.WIDE.U32 R2, R3, -0x326172a9, RZ ;  /* 0xcd9e8d5703027825 */ /* 0x000fe200078e00ff */
[----:B------:R-:W-:Y:S01]  /*b600*/  HMMA.16816.F32 R56, R8, R22, R56 ;  /* 0x000000160838723c */ /* 0x000fe20000001838 */
[----:B------:R-:W1:Y:S02]  /*b610*/  LDSM.16.MT88.4 R20, [R214+0xa800] ;  /* 0x00a80000d614783b */ /* 0x000e640000004200 */
[----:B------:R-:W-:Y:S01]  /*b620*/  IMAD.WIDE.U32 R50, R0, -0x326172a9, RZ ;  /* 0xcd9e8d5700327825 */ /* 0x000fe200078e00ff */
[----:B------:R-:W-:-:S02]  /*b630*/  LOP3.LUT R3, R3, UR12, R156, 0x96, !PT ;  /* 0x0000000c03037c12 */ /* 0x000fc4000f8e969c */
[----:B------:R-:W-:Y:S01]  /*b640*/  MOV R156, R114 ;  /* 0x00000072009c7202 */ /* 0x000fe20000000f00 */
[----:B------:R-:W-:Y:S01]  /*b650*/  FFMA.FTZ R0, R183, c[0x0][0x23c], -R28 ;  /* 0x00008f00b7007a23 */ /* 0x000fe2000001081c */
[----:B------:R-:W-:Y:S01]  /*b660*/  LOP3.LUT R14, R51, UR10, R2, 0x96, !PT ;  /* 0x0000000a330e7c12 */ /* 0x000fe2000f8e9602 */
[----:B------:R-:W-:Y:S01]  /*b670*/  IMAD.WIDE.U32 R2, R3, -0x2daee0ad, RZ ;  /* 0xd2511f5303027825 */ /* 0x000fe200078e00ff */
[----:B------:R-:W-:Y:S01]  /*b680*/  HMMA.16816.F32 R60, R8, R18, R60 ;  /* 0x00000012083c723c */ /* 0x000fe2000000183c */
[----:B------:R2:W-:Y:S02]  /*b690*/  MUFU.EX2 R185, R0 ;  /* 0x0000000000b97308 */ /* 0x0005e40000000800 */
[----:B------:R-:W-:-:S04]  /*b6a0*/  IMAD.WIDE.U32 R44, R14, -0x2daee0ad, RZ ;  /* 0xd2511f530e2c7825 */ /* 0x000fc800078e00ff */
[----:B------:R-:W-:Y:S01]  /*b6b0*/  IMAD.MOV.U32 R157, RZ, RZ, R113 ;  /* 0x000000ffff9d7224 */ /* 0x000fe200078e0071 */
[----:B------:R-:W-:Y:S01]  /*b6c0*/  LOP3.LUT R2, R45, UR7, R2, 0x96, !PT ;  /* 0x000000072d027c12 */ /* 0x000fe2000f8e9602 */
[----:B------:R-:W-:Y:S01]  /*b6d0*/  HMMA.16816.F32 R68, R8, R24, R68 ;  /* 0x000000180844723c */ /* 0x000fe20000001844 */
[----:B--2---:R-:W-:-:S07]  /*b6e0*/  LOP3.LUT R0, R13, UR11, R4, 0x96, !PT ;  /* 0x0000000b0d007c12 */ /* 0x004fce000f8e9604 */
[C---:B------:R-:W-:Y:S01]  /*b6f0*/  HMMA.16816.F32 R84, R8.reuse, R32, R84 ;  /* 0x000000200854723c */ /* 0x040fe20000001854 */
[----:B------:R-:W-:Y:S01]  /*b700*/  LOP3.LUT R4, R7, UR12, R40, 0x96, !PT ;  /* 0x0000000c07047c12 */ /* 0x000fe2000f8e9628 */
[----:B------:R-:W-:Y:S01]  /*b710*/  FFMA.FTZ R7, R189, c[0x0][0x23c], -R29 ;  /* 0x00008f00bd077a23 */ /* 0x000fe2000001081d */
[----:B------:R-:W-:Y:S01]  /*b720*/  LOP3.LUT R13, R3, UR9, R16, 0x96, !PT ;  /* 0x00000009030d7c12 */ /* 0x000fe2000f8e9610 */
[----:B------:R-:W-:Y:S02]  /*b730*/  IMAD.WIDE.U32 R42, R0, -0x326172a9, RZ ;  /* 0xcd9e8d57002a7825 */ /* 0x000fe400078e00ff */
[----:B------:R2:W-:Y:S02]  /*b740*/  MUFU.EX2 R183, R7 ;  /* 0x0000000700b77308 */ /* 0x0005e40000000800 */
[----:B------:R-:W-:Y:S01]  /*b750*/  IMAD.WIDE.U32 R4, R4, -0x2daee0ad, RZ ;  /* 0xd2511f5304047825 */ /* 0x000fe200078e00ff */
[----:B------:R-:W-:Y:S01]  /*b760*/  LOP3.LUT R0, R43, UR10, R6, 0x96, !PT ;  /* 0x0000000a2b007c12 */ /* 0x000fe2000f8e9606 */
[----:B------:R-:W-:Y:S01]  /*b770*/  HMMA.16816.F32 R80, R8, R34, R96 ;  /* 0x000000220850723c */ /* 0x000fe20000001860 */
[----:B------:R-:W3:Y:S01]  /*b780*/  LDSM.16.MT88.4 R32, [R212+0xb800] ;  /* 0x00b80000d420783b */ /* 0x000ee20000004200 */
[----:B------:R-:W-:Y:S01]  /*b790*/  IMAD.WIDE.U32 R2, R2, -0x326172a9, RZ ;  /* 0xcd9e8d5702027825 */ /* 0x000fe200078e00ff */
[----:B------:R-:W-:-:S03]  /*b7a0*/  LOP3.LUT R14, R5, UR9, R12, 0x96, !PT ;  /* 0x00000009050e7c12 */ /* 0x000fc6000f8e960c */
[----:B------:R-:W-:Y:S01]  /*b7b0*/  IMAD.WIDE.U32 R40, R0, -0x2daee0ad, RZ ;  /* 0xd2511f5300287825 */ /* 0x000fe200078e00ff */
[C---:B------:R-:W-:Y:S02]  /*b7c0*/  LOP3.LUT R6, R2.reuse, 0xffff, RZ, 0xc0, !PT ;  /* 0x0000ffff02067812 */ /* 0x040fe400078ec0ff */
[----:B------:R-:W-:Y:S01]  /*b7d0*/  SHF.R.U32.HI R5, RZ, 0x10, R2 ;  /* 0x00000010ff057819 */ /* 0x000fe20000011602 */
[----:B------:R-:W-:Y:S01]  /*b7e0*/  IMAD.WIDE.U32 R26, R13, -0x326172a9, RZ ;  /* 0xcd9e8d570d1a7825 */ /* 0x000fe200078e00ff */
[----:B------:R-:W-:Y:S02]  /*b7f0*/  LOP3.LUT R9, R2, 0xff, RZ, 0xc0, !PT ;  /* 0x000000ff02097812 */ /* 0x000fe400078ec0ff */
[----:B--2---:R-:W-:Y:S01]  /*b800*/  SHF.R.U32.HI R7, RZ, 0x8, R6 ;  /* 0x00000008ff077819 */ /* 0x004fe20000011606 */
[--C-:B------:R-:W-:Y:S01]  /*b810*/  FFMA.FTZ R0, R188, c[0x0][0x23c], -R29.reuse ;  /* 0x00008f00bc007a23 */ /* 0x100fe2000001081d */
[----:B------:R-:W-:Y:S01]  /*b820*/  LOP3.LUT R6, R5, 0xff, RZ, 0xc0, !PT ;  /* 0x000000ff05067812 */ /* 0x000fe200078ec0ff */
[----:B------:R-:W-:Y:S01]  /*b830*/  FFMA.FTZ R5, R187, c[0x0][0x23c], -R29 ;  /* 0x00008f00bb057a23 */ /* 0x000fe2000001081d */
[----:B------:R-:W-:Y:S01]  /*b840*/  SHF.R.U32.HI R8, RZ, 0x18, R2 ;  /* 0x00000018ff087819 */ /* 0x000fe20000011602 */
[----:B------:R2:W-:Y:S01]  /*b850*/  MUFU.EX2 R182, R0 ;  /* 0x0000000000b67308 */ /* 0x0005e20000000800 */
[----:B------:R-:W-:Y:S01]  /*b860*/  LOP3.LUT R2, R41, UR7, R4, 0x96, !PT ;  /* 0x0000000729027c12 */ /* 0x000fe2000f8e9604 */
[----:B------:R-:W-:Y:S01]  /*b870*/  IMAD.WIDE.U32 R24, R14, -0x326172a9, RZ ;  /* 0xcd9e8d570e187825 */ /* 0x000fe200078e00ff */
[----:B------:R-:W-:-:S02]  /*b880*/  PRMT R10, R6, 0x5410, R8 ;  /* 0x00005410060a7816 */ /* 0x000fc40000000008 */
[----:B------:R-:W-:Y:S01]  /*b890*/  PRMT R11, R9, 0x5410, R7 ;  /* 0x00005410090b7816 */ /* 0x000fe20000000007 */
[----:B------:R-:W-:Y:S01]  /*b8a0*/  IMAD.MOV.U32 R189, RZ, RZ, R115 ;  /* 0x000000ffffbd7224 */ /* 0x000fe200078e0073 */
[----:B------:R-:W-:Y:S01]  /*b8b0*/  MOV R97, R103 ;  /* 0x0000006700617202 */ /* 0x000fe20000000f00 */
[----:B------:R4:W-:Y:S01]  /*b8c0*/  MUFU.EX2 R180, R5 ;  /* 0x0000000500b47308 */ /* 0x0009e20000000800 */
[----:B------:R-:W-:Y:S02]  /*b8d0*/  IMAD.MOV.U32 R99, RZ, RZ, R66 ;  /* 0x000000ffff637224 */ /* 0x000fe400078e0042 */
[----:B------:R-:W-:Y:S02]  /*b8e0*/  IMAD.MOV.U32 R96, RZ, RZ, R64 ;  /* 0x000000ffff607224 */ /* 0x000fe400078e0040 */
[----:B------:R-:W-:Y:S02]  /*b8f0*/  IMAD.MOV.U32 R98, RZ, RZ, R102 ;  /* 0x000000ffff627224 */ /* 0x000fe400078e0066 */
[----:B------:R-:W-:Y:S01]  /*b900*/  IMAD.MOV.U32 R188, RZ, RZ, R101 ;  /* 0x000000ffffbc7224 */ /* 0x000fe200078e0065 */
[----:B--2---:R-:W-:Y:S01]  /*b910*/  LOP3.LUT R0, R3, UR17, R26, 0x96, !PT ;  /* 0x0000001103007c12 */ /* 0x004fe2000f8e961a */
[----:B------:R-:W-:-:S03]  /*b920*/  IMAD.WIDE.U32 R2, R2, -0x326172a9, RZ ;  /* 0xcd9e8d5702027825 */ /* 0x000fc600078e00ff */
[----:B------:R-:W-:Y:S01]  /*b930*/  LOP3.LUT R4, R0, 0xffff, RZ, 0xc0, !PT ;  /* 0x0000ffff00047812 */ /* 0x000fe200078ec0ff */
[----:B------:R-:W-:Y:S01]  /*b940*/  IMAD.MOV.U32 R187, RZ, RZ, R157 ;  /* 0x000000ffffbb7224 */ /* 0x000fe200078e009d */
[----:B------:R-:W-:Y:S01]  /*b950*/  SHF.R.U32.HI R6, RZ, 0x10, R0 ;  /* 0x00000010ff067819 */ /* 0x000fe20000011600 */
[----:B----4-:R-:W-:Y:S01]  /*b960*/  FFMA.FTZ R5, R186, c[0x0][0x23c], -R29 ;  /* 0x00008f00ba057a23 */ /* 0x010fe2000001081d */
[----:B------:R-:W-:Y:S02]  /*b970*/  LOP3.LUT R8, R0, 0xff, RZ, 0xc0, !PT ;  /* 0x000000ff00087812 */ /* 0x000fe400078ec0ff */
[----:B------:R-:W-:Y:S01]  /*b980*/  SHF.R.U32.HI R7, RZ, 0x8, R4 ;  /* 0x00000008ff077819 */ /* 0x000fe20000011604 */
[----:B------:R2:W4:Y:S01]  /*b990*/  MUFU.EX2 R181, R5 ;  /* 0x0000000500b57308 */ /* 0x0005220000000800 */
[----:B------:R-:W-:Y:S01]  /*b9a0*/  LOP3.LUT R4, R6, 0xff, RZ, 0xc0, !PT ;  /* 0x000000ff06047812 */ /* 0x000fe200078ec0ff */
[----:B------:R-:W-:Y:S01]  /*b9b0*/  FFMA.FTZ R6, R202, c[0x0][0x23c], -R30 ;  /* 0x00008f00ca067a23 */ /* 0x000fe2000001081e */
[----:B------:R-:W-:Y:S01]  /*b9c0*/  PRMT R12, R8, 0x5410, R7 ;  /* 0x00005410080c7816 */ /* 0x000fe20000000007 */
[----:B------:R-:W-:Y:S01]  /*b9d0*/  IMAD.MOV.U32 R202, RZ, RZ, R159 ;  /* 0x000000ffffca7224 */ /* 0x000fe200078e009f */
[----:B------:R-:W-:-:S02]  /*b9e0*/  LOP3.LUT R8, R2, 0xff, RZ, 0xc0, !PT ;  /* 0x000000ff02087812 */ /* 0x000fc400078ec0ff */
[----:B------:R-:W-:Y:S01]  /*b9f0*/  MOV R186, R158 ;  /* 0x0000009e00ba7202 */ /* 0x000fe20000000f00 */
[----:B------:R-:W-:Y:S01]  /*ba00*/  MUFU.EX2 R179, R6 ;  /* 0x0000000600b37308 */ /* 0x000fe20000000800 */
[----:B--2---:R-:W-:Y:S02]  /*ba10*/  SHF.R.U32.HI R5, RZ, 0x18, R0 ;  /* 0x00000018ff057819 */ /* 0x004fe40000011600 */
[----:B------:R-:W-:Y:S02]  /*ba20*/  LOP3.LUT R0, R2, 0xffff, RZ, 0xc0, !PT ;  /* 0x0000ffff02007812 */ /* 0x000fe400078ec0ff */
[----:B------:R-:W-:Y:S01]  /*ba30*/  PRMT R9, R4, 0x5410, R5 ;  /* 0x0000541004097816 */ /* 0x000fe20000000005 */
[----:B------:R-:W-:Y:S01]  /*ba40*/  FFMA.FTZ R4, R201, c[0x0][0x23c], -R30 ;  /* 0x00008f00c9047a23 */ /* 0x000fe2000001081e */
[----:B------:R-:W-:Y:S01]  /*ba50*/  SHF.R.U32.HI R7, RZ, 0x8, R0 ;  /* 0x00000008ff077819 */ /* 0x000fe20000011600 */
[----:B------:R-:W-:Y:S01]  /*ba60*/  IMAD.MOV.U32 R201, RZ, RZ, R140 ;  /* 0x000000ffffc97224 */ /* 0x000fe200078e008c */
[----:B------:R-:W-:Y:S01]  /*ba70*/  SHF.R.U32.HI R0, RZ, 0x10, R2 ;  /* 0x00000010ff007819 */ /* 0x000fe20000011602 */
[----:B------:R2:W5:Y:S01]  /*ba80*/  MUFU.EX2 R178, R4 ;  /* 0x0000000400b27308 */ /* 0x0005620000000800 */
[----:B------:R-:W-:-:S02]  /*ba90*/  PRMT R17, R8, 0x5410, R7 ;  /* 0x0000541008117816 */ /* 0x000fc40000000007 */
[----:B------:R-:W-:Y:S01]  /*baa0*/  LOP3.LUT R5, R0, 0xff, RZ, 0xc0, !PT ;  /* 0x000000ff00057812 */ /* 0x000fe200078ec0ff */
[----:B------:R-:W-:Y:S02]  /*bab0*/  FFMA.FTZ R0, R190, c[0x0][0x23c], -R30 ;  /* 0x00008f00be007a23 */ /* 0x000fe4000001081e */
[----:B------:R-:W-:Y:S02]  /*bac0*/  IMAD.MOV.U32 R190, RZ, RZ, R141 ;  /* 0x000000ffffbe7224 */ /* 0x000fe400078e008d */
[----:B------:R1:W-:Y:S01]  /*bad0*/  MUFU.EX2 R176, R0 ;  /* 0x0000000000b07308 */ /* 0x0003e20000000800 */
[----:B--2---:R-:W-:Y:S02]  /*bae0*/  SHF.R.U32.HI R4, RZ, 0x18, R2 ;  /* 0x00000018ff047819 */ /* 0x004fe40000011602 */
[----:B------:R-:W-:Y:S02]  /*baf0*/  LOP3.LUT R2, R3, UR17, R24, 0x96, !PT ;  /* 0x0000001103027c12 */ /* 0x000fe4000f8e9618 */
[----:B------:R-:W-:-:S02]  /*bb00*/  PRMT R16, R5, 0x5410, R4 ;  /* 0x0000541005107816 */ /* 0x000fc40000000004 */
[C---:B------:R-:W-:Y:S02]  /*bb10*/  LOP3.LUT R3, R2.reuse, 0xffff, RZ, 0xc0, !PT ;  /* 0x0000ffff02037812 */ /* 0x040fe400078ec0ff */
[--C-:B-1----:R-:W-:Y:S02]  /*bb20*/  SHF.R.U32.HI R0, RZ, 0x10, R2.reuse ;  /* 0x00000010ff007819 */ /* 0x102fe40000011602 */
[----:B------:R-:W-:Y:S02]  /*bb30*/  LOP3.LUT R5, R2, 0xff, RZ, 0xc0, !PT ;  /* 0x000000ff02057812 */ /* 0x000fe400078ec0ff */
[----:B------:R-:W-:Y:S01]  /*bb40*/  SHF.R.U32.HI R4, RZ, 0x18, R2 ;  /* 0x00000018ff047819 */ /* 0x000fe20000011602 */
[----:B------:R-:W-:Y:S01]  /*bb50*/  FFMA.FTZ R2, R191, c[0x0][0x23c], -R30 ;  /* 0x00008f00bf027a23 */ /* 0x000fe2000001081e */
[----:B------:R-:W-:Y:S01]  /*bb60*/  LOP3.LUT R0, R0, 0xff, RZ, 0xc0, !PT ;  /* 0x000000ff00007812 */ /* 0x000fe200078ec0ff */
[----:B------:R-:W-:Y:S01]  /*bb70*/  IMAD.MOV.U32 R191, RZ, RZ, R142 ;  /* 0x000000ffffbf7224 */ /* 0x000fe200078e008e */
[----:B------:R-:W-:Y:S01]  /*bb80*/  SHF.R.U32.HI R3, RZ, 0x8, R3 ;  /* 0x00000008ff037819 */ /* 0x000fe20000011603 */
[----:B------:R1:W-:Y:S01]  /*bb90*/  MUFU.EX2 R177, R2 ;  /* 0x0000000200b17308 */ /* 0x0003e20000000800 */
[----:B------:R-:W-:Y:S01]  /*bba0*/  PRMT R6, R0, 0x5410, R4 ;  /* 0x0000541000067816 */ /* 0x000fe20000000004 */
[--C-:B------:R-:W-:Y:S01]  /*bbb0*/  HSET2.LE.AND R0, R11, R100.reuse, PT ;  /* 0x000000640b007233 */ /* 0x100fe20003803000 */
[----:B------:R-:W-:Y:S01]  /*bbc0*/  PRMT R7, R5, 0x5410, R3 ;  /* 0x0000541005077816 */ /* 0x000fe20000000003 */
[----:B------:R-:W-:Y:S01]  /*bbd0*/  HSET2.LE.AND R3, R10, R100, PT ;  /* 0x000000640a037233 */ /* 0x000fe20003803000 */
[----:B------:R-:W-:Y:S01]  /*bbe0*/  FFMA.FTZ R5, R205, c[0x0][0x23c], -R31 ;  /* 0x00008f00cd057a23 */ /* 0x000fe2000001081f */
[----:B----4-:R-:W-:Y:S01]  /*bbf0*/  F2FP.PACK_AB R4, R181, R180 ;  /* 0x000000b4b504723e */ /* 0x010fe200000000ff */
[----:B------:R-:W-:-:S02]  /*bc00*/  IMAD.MOV.U32 R205, RZ, RZ, R124 ;  /* 0x000000ffffcd7224 */ /* 0x000fc400078e007c */
[----:B------:R-:W-:Y:S01]  /*bc10*/  MUFU.EX2 R110, R5 ;  /* 0x00000005006e7308 */ /* 0x000fe20000000800 */
[----:B------:R-:W-:Y:S01]  /*bc20*/  LOP3.LUT R11, R3, R4, RZ, 0xc0, !PT ;  /* 0x00000004030b7212 */ /* 0x000fe200078ec0ff */
[----:B------:R-:W-:Y:S02]  /*bc30*/  FFMA.FTZ R3, R204, c[0x0][0x23c], -R31 ;  /* 0x00008f00cc037a23 */ /* 0x000fe4000001081f */
[----:B------:R-:W-:Y:S02]  /*bc40*/  IMAD.MOV.U32 R204, RZ, RZ, R125 ;  /* 0x000000ffffcc7224 */ /* 0x000fe400078e007d */
[--C-:B-1----:R-:W-:Y:S02]  /*bc50*/  FFMA.FTZ R2, R206, c[0x0][0x23c], -R31.reuse ;  /* 0x00008f00ce027a23 */ /* 0x102fe4000001081f */
[----:B------:R1:W-:Y:S01]  /*bc60*/  MUFU.EX2 R108, R3 ;  /* 0x00000003006c7308 */ /* 0x0003e20000000800 */
[----:B------:R-:W-:Y:S02]  /*bc70*/  MOV R206, R143 ;  /* 0x0000008f00ce7202 */ /* 0x000fe40000000f00 */
[----:B------:R-:W-:Y:S05]  /*bc80*/  LDSM.16.MT88.4 R140, [R214+0x9c00] ;  /* 0x009c0000d68c783b */ /* 0x000fea0000004200 */
[----:B------:R2:W4:Y:S01]  /*bc90*/  MUFU.EX2 R109, R2 ;  /* 0x00000002006d7308 */ /* 0x0005220000000800 */
[----:B-1----:R-:W-:-:S02]  /*bca0*/  FFMA.FTZ R3, R203, c[0x0][0x23c], -R31 ;  /* 0x00008f00cb037a23 */ /* 0x002fc4000001081f */
[----:B------:R-:W-:-:S05]  /*bcb0*/  IMAD.MOV.U32 R203, RZ, RZ, R126 ;  /* 0x000000ffffcb7224 */ /* 0x000fca00078e007e */
[----:B------:R-:W1:Y:S01]  /*bcc0*/  MUFU.EX2 R111, R3 ;  /* 0x00000003006f7308 */ /* 0x000e620000000800 */
[----:B--2---:R-:W-:-:S04]  /*bcd0*/  F2FP.PACK_AB R2, R184, R185 ;  /* 0x000000b9b802723e */ /* 0x004fc800000000ff */
[----:B------:R-:W-:Y:S01]  /*bce0*/  LOP3.LUT R10, R0, R2, RZ, 0xc0, !PT ;  /* 0x00000002000a7212 */ /* 0x000fe200078ec0ff */
[--C-:B------:R-:W-:Y:S01]  /*bcf0*/  HSET2.LE.AND R0, R12, R100.reuse, PT ;  /* 0x000000640c007233 */ /* 0x100fe20003803000 */
[----:B------:R-:W-:Y:S01]  /*bd00*/  F2FP.PACK_AB R2, R192, R193 ;  /* 0x000000c1c002723e */ /* 0x000fe200000000ff */
[----:B------:R-:W2:Y:S03]  /*bd10*/  LDSM.16.MT88.4 R12, [R212+0x9800] ;  /* 0x00980000d40c783b */ /* 0x000ea60000004200 */
[----:B------:R-:W-:Y:S01]  /*bd20*/  LOP3.LUT R8, R0, R2, RZ, 0xc0, !PT ;  /* 0x0000000200087212 */ /* 0x000fe200078ec0ff */
[----:B------:R-:W-:Y:S01]  /*bd30*/  HSET2.LE.AND R0, R9, R100, PT ;  /* 0x0000006409007233 */ /* 0x000fe20003803000 */
[----:B------:R-:W-:-:S04]  /*bd40*/  F2FP.PACK_AB R2, R182, R183 ;  /* 0x000000b7b602723e */ /* 0x000fc800000000ff */
[----:B------:R-:W-:Y:S01]  /*bd50*/  LOP3.LUT R9, R0, R2, RZ, 0xc0, !PT ;  /* 0x0000000200097212 */ /* 0x000fe200078ec0ff */
[----:B------:R-:W-:Y:S01]  /*bd60*/  HSET2.LE.AND R0, R7, R100, PT ;  /* 0x0000006407007233 */ /* 0x000fe20003803000 */
[----:B-----5:R-:W-:-:S04]  /*bd70*/  F2FP.PACK_AB R2, R178, R179 ;  /* 0x000000b3b202723e */ /* 0x020fc800000000ff */
[----:B------:R-:W-:Y:S01]  /*bd80*/  LOP3.LUT R4, R0, R2, RZ, 0xc0, !PT ;  /* 0x0000000200047212 */ /* 0x000fe200078ec0ff */
[--C-:B------:R-:W-:Y:S01]  /*bd90*/  HSET2.LE.AND R0, R6, R100.reuse, PT ;  /* 0x0000006406007233 */ /* 0x100fe20003803000 */
[----:B----4-:R-:W-:Y:S01]  /*bda0*/  F2FP.PACK_AB R2, R110, R109 ;  /* 0x0000006d6e02723e */ /* 0x010fe200000000ff */
[----:B------:R-:W-:Y:S03]  /*bdb0*/  HMMA.16816.F32 R160, R8, R20, R160 ;  /* 0x0000001408a0723c */ /* 0x000fe600000018a0 */
[----:B------:R-:W-:Y:S01]  /*bdc0*/  LOP3.LUT R5, R0, R2, RZ, 0xc0, !PT ;  /* 0x0000000200057212 */ /* 0x000fe200078ec0ff */
[----:B------:R-:W-:Y:S01]  /*bdd0*/  HSET2.LE.AND R0, R17, R100, PT ;  /* 0x0000006411007233 */ /* 0x000fe20003803000 */
[----:B------:R-:W-:-:S03]  /*bde0*/  F2FP.PACK_AB R2, R177, R176 ;  /* 0x000000b0b102723e */ /* 0x000fc600000000ff */
[----:B---3--:R-:W-:Y:S01]  /*bdf0*/  HMMA.16816.F32 R68, R8, R32, R68 ;  /* 0x000000200844723c */ /* 0x008fe20000001844 */
[----:B------:R-:W-:Y:S01]  /*be00*/  LOP3.LUT R6, R0, R2, RZ, 0xc0, !PT ;  /* 0x0000000200067212 */ /* 0x000fe200078ec0ff */
[----:B------:R-:W-:Y:S01]  /*be10*/  HSET2.LE.AND R0, R16, R100, PT ;  /* 0x0000006410007233 */ /* 0x000fe20003803000 */
[----:B-1----:R-:W-:Y:S01]  /*be20*/  F2FP.PACK_AB R2, R111, R108 ;  /* 0x0000006c6f02723e */ /* 0x002fe200000000ff */
[----:B------:R-:W1:Y:S03]  /*be30*/  LDSM.16.MT88.4 R16, [R214+0x9800] ;  /* 0x00980000d610783b */ /* 0x000e660000004200 */
[----:B------:R-:W-:Y:S01]  /*be40*/  LOP3.LUT R7, R0, R2, RZ, 0xc0, !PT ;  /* 0x0000000200077212 */ /* 0x000fe200078ec0ff */
[----:B------:R-:W-:Y:S01]  /*be50*/  FFMA.FTZ R0, R228, c[0x0][0x23c], -R28 ;  /* 0x00008f00e4007a23 */ /* 0x000fe2000001081c */
[----:B------:R-:W-:Y:S01]  /*be60*/  LOP3.LUT R2, R27, UR8, R50, 0x96, !PT ;  /* 0x000000081b027c12 */ /* 0x000fe2000f8e9632 */
[----:B------:R-:W-:-:S02]  /*be70*/  IMAD.MOV.U32 R228, RZ, RZ, R127 ;  /* 0x000000ffffe47224 */ /* 0x000fc400078e007f */
[----:B------:R3:W-:Y:S01]  /*be80*/  MUFU.EX2 R51, R0 ;  /* 0x0000000000337308 */ /* 0x0007e20000000800 */
[----:B------:R-:W-:Y:S01]  /*be90*/  LDSM.16.MT88.4 R124, [R212+0x9c00] ;  /* 0x009c0000d47c783b */ /* 0x000fe20000004200 */
[-C--:B--2---:R-:W-:Y:S01]  /*bea0*/  HMMA.16816.F32 R112, R8, R12.reuse, R36 ;  /* 0x0000000c0870723c */ /* 0x084fe20000001824 */
[----:B------:R-:W-:Y:S02]  /*beb0*/  IMAD.WIDE.U32 R2, R2, -0x2daee0ad, RZ ;  /* 0xd2511f5302027825 */ /* 0x000fe400078e00ff */
[----:B------:R-:W-:Y:S05]  /*bec0*/  LDSM.16.MT88.4 R36, [R214+0xb800] ;  /* 0x00b80000d624783b */ /* 0x000fea0000004200 */
[----:B------:R-:W-:Y:S01]  /*bed0*/  HMMA.16816.F32 R116, R4, R12, R116 ;  /* 0x0000000c0474723c */ /* 0x000fe20000001874 */
[----:B---3--:R-:W-:-:S07]  /*bee0*/  FFMA.FTZ R0, R209, c[0x0][0x23c], -R28 ;  /* 0x00008f00d1007a23 */ /* 0x008fce000001081c */
[-C--:B------:R-:W-:Y:S01]  /*bef0*/  HMMA.16816.F32 R120, R4, R14.reuse, R120 ;  /* 0x0000000e0478723c */ /* 0x080fe20000001878 */
[----:B------:R2:W-:Y:S07]  /*bf00*/  MUFU.EX2 R102, R0 ;  /* 0x0000000000667308 */ /* 0x0005ee0000000800 */
[----:B------:R-:W-:Y:S01]  /*bf10*/  HMMA.16816.F32 R64, R8, R14, R52 ;  /* 0x0000000e0840723c */ /* 0x000fe20000001834 */
[----:B------:R-:W3:Y:S07]  /*bf20*/  LDSM.16.MT88.4 R12, [R212+0xa800] ;  /* 0x00a80000d40c783b */ /* 0x000eee0000004200 */
[----:B-1----:R-:W-:Y:S01]  /*bf30*/  HMMA.16816.F32 R132, R4, R16, R132 ;  /* 0x000000100484723c */ /* 0x002fe20000001884 */
[----:B--2---:R-:W-:-:S04]  /*bf40*/  FFMA.FTZ R0, R208, c[0x0][0x23c], -R28 ;  /* 0x00008f00d0007a23 */ /* 0x004fc8000001081c */
[----:B------:R-:W-:Y:S03]  /*bf50*/  MUFU.EX2 R103, R0 ;  /* 0x0000000000677308 */ /* 0x000fe60000000800 */
[C---:B------:R-:W-:Y:S08]  /*bf60*/  HMMA.16816.F32 R136, R4.reuse, R18, R136 ;  /* 0x000000120488723c */ /* 0x040ff00000001888 */
[C---:B------:R-:W-:Y:S07]  /*bf70*/  HMMA.16816.F32 R164, R4.reuse, R20, R164 ;  /* 0x0000001404a4723c */ /* 0x040fee00000018a4 */
[----:B------:R-:W-:Y:S01]  /*bf80*/  FFMA.FTZ R21, R98, R47, R97 ;  /* 0x0000002f62157223 */ /* 0x000fe20000010061 */
[----:B------:R-:W-:Y:S01]  /*bf90*/  HMMA.16816.F32 R168, R4, R22, R168 ;  /* 0x0000001604a8723c */ /* 0x000fe200000018a8 */
[----:B------:R-:W-:-:S07]  /*bfa0*/  FFMA.FTZ R20, R99, R46, R252 ;  /* 0x0000002e63147223 */ /* 0x000fce00000100fc */
[C---:B------:R-:W-:Y:S08]  /*bfb0*/  HMMA.16816.F32 R72, R4.reuse, R32, R72 ;  /* 0x000000200448723c */ /* 0x040ff00000001848 */
[C---:B---3--:R-:W-:Y:S08]  /*bfc0*/  HMMA.16816.F32 R148, R4.reuse, R12, R148 ;  /* 0x0000000c0494723c */ /* 0x048ff00000001894 */
[C---:B------:R-:W-:Y:S08]  /*bfd0*/  HMMA.16816.F32 R152, R4.reuse, R14, R152 ;  /* 0x0000000e0498723c */ /* 0x040ff00000001898 */
[C---:B------:R-:W-:Y:S08]  /*bfe0*/  HMMA.16816.F32 R76, R4.reuse, R34, R76 ;  /* 0x00000022044c723c */ /* 0x040ff0000000184c */
[C---:B------:R-:W-:Y:S08]  /*bff0*/  HMMA.16816.F32 R88, R4.reuse, R36, R88 ;  /* 0x000000240458723c */ /* 0x040ff00000001858 */
[----:B------:R-:W-:Y:S07]  /*c000*/  HMMA.16816.F32 R52, R4, R38, R92 ;  /* 0x000000260434723c */ /* 0x000fee000000185c */
[----:B------:R-:W-:Y:S01]  /*c010*/  LOP3.LUT R6, R25, UR8, R42, 0x96, !PT ;  /* 0x0000000819067c12 */ /* 0x000fe2000f8e962a */
[----:B------:R-:W-:Y:S01]  /*c020*/  HMMA.16816.F32 R128, R8, R16, R128 ;  /* 0x000000100880723c */ /* 0x000fe20000001880 */
[----:B------:R-:W-:Y:S01]  /*c030*/  LOP3.LUT R4, R3, UR18, R44, 0x96, !PT ;  /* 0x0000001203047c12 */ /* 0x000fe2000f8e962c */
[----:B------:R-:W-:-:S04]  /*c040*/  FFMA.FTZ R5, R207, c[0x0][0x23c], -R28 ;  /* 0x00008f00cf057a23 */ /* 0x000fc8000001081c */
[----:B------:R1:W-:Y:S01]  /*c050*/  MUFU.EX2 R101, R5 ;  /* 0x0000000500657308 */ /* 0x0003e20000000800 */
[----:B------:R-:W-:Y:S01]  /*c060*/  LOP3.LUT R17, R2, 0xff, RZ, 0xc0, !PT ;  /* 0x000000ff02117812 */ /* 0x000fe200078ec0ff */
[----:B------:R-:W-:Y:S01]  /*c070*/  HMMA.16816.F32 R144, R8, R12, R144 ;  /* 0x0000000c0890723c */ /* 0x000fe20000001890 */
[----:B------:R-:W-:-:S06]  /*c080*/  SHF.R.U32.HI R16, RZ, 0x10, R2 ;  /* 0x00000010ff107819 */ /* 0x000fcc0000011602 */
[----:B------:R-:W-:Y:S01]  /*c090*/  LOP3.LUT R13, R2, 0xffff, RZ, 0xc0, !PT ;  /* 0x0000ffff020d7812 */ /* 0x000fe200078ec0ff */
[----:B------:R-:W-:Y:S01]  /*c0a0*/  HMMA.16816.F32 R60, R8, R14, R60 ;  /* 0x0000000e083c723c */ /* 0x000fe2000000183c */
[----:B-1----:R-:W-:-:S06]  /*c0b0*/  FFMA.FTZ R5, R210, c[0x0][0x23c], -R29 ;  /* 0x00008f00d2057a23 */ /* 0x002fcc000001081d */
[----:B------:R-:W-:Y:S01]  /*c0c0*/  SHF.R.U32.HI R15, RZ, 0x18, R2 ;  /* 0x00000018ff0f7819 */ /* 0x000fe20000011602 */
[----:B------:R-:W-:Y:S01]  /*c0d0*/  IMAD.WIDE.U32 R2, R6, -0x2daee0ad, RZ ;  /* 0xd2511f5306027825 */ /* 0x000fe200078e00ff */
[C---:B------:R-:W-:Y:S01]  /*c0e0*/  HMMA.16816.F32 R56, R8.reuse, R18, R56 ;  /* 0x000000120838723c */ /* 0x040fe20000001838 */
[----:B------:R1:W-:Y:S03]  /*c0f0*/  MUFU.EX2 R45, R5 ;  /* 0x00000005002d7308 */ /* 0x0003e60000000800 */
[----:B------:R-:W-:Y:S02]  /*c100*/  LOP3.LUT R0, R3, UR18, R40, 0x96, !PT ;  /* 0x0000001203007c12 */ /* 0x000fe4000f8e9628 */
[----:B------:R-:W-:Y:S01]  /*c110*/  LOP3.LUT R6, R2, 0xffff, RZ, 0xc0, !PT ;  /* 0x0000ffff02067812 */ /* 0x000fe200078ec0ff */
[----:B------:R-:W-:Y:S01]  /*c120*/  FFMA.FTZ R3, R230, c[0x0][0x23c], -R29 ;  /* 0x00008f00e6037a23 */ /* 0x000fe2000001081d */
[----:B------:R-:W-:Y:S01]  /*c130*/  LOP3.LUT R14, R2, 0xff, RZ, 0xc0, !PT ;  /* 0x000000ff020e7812 */ /* 0x000fe200078ec0ff */
[C---:B------:R-:W-:Y:S01]  /*c140*/  HMMA.16816.F32 R40, R8.reuse, R22, R172 ;  /* 0x000000160828723c */ /* 0x040fe200000018ac */
[--C-:B------:R-:W-:Y:S01]  /*c150*/  SHF.R.U32.HI R12, RZ, 0x10, R2.reuse ;  /* 0x00000010ff0c7819 */ /* 0x100fe20000011602 */
[----:B------:R2:W-:Y:S01]  /*c160*/  MUFU.EX2 R44, R3 ;  /* 0x00000003002c7308 */ /* 0x0005e20000000800 */
[----:B------:R-:W-:Y:S01]  /*c170*/  SHF.R.U32.HI R7, RZ, 0x18, R2 ;  /* 0x00000018ff077819 */ /* 0x000fe20000011602 */
[----:B------:R-:W-:Y:S01]  /*c180*/  FFMA.FTZ R18, R235, c[0x0][0x23c], -R31 ;  /* 0x00008f00eb127a23 */ /* 0x000fe2000001081f */
[----:B------:R-:W-:Y:S01]  /*c190*/  SHF.R.U32.HI R2, RZ, 0x8, R13 ;  /* 0x00000008ff027819 */ /* 0x000fe2000001160d */
[----:B------:R-:W-:Y:S01]  /*c1a0*/  LDSM.16.MT88.4 R172, [R214+0xac00] ;  /* 0x00ac0000d6ac783b */ /* 0x000fe20000004200 */
[----:B------:R-:W-:Y:S01]  /*c1b0*/  FFMA.FTZ R22, R96, R48, R188 ;  /* 0x0000003060167223 */ /* 0x000fe200000100bc */
[----:B-1----:R-:W-:Y:S01]  /*c1c0*/  SHF.R.U32.HI R5, RZ, 0x18, R4 ;  /* 0x00000018ff057819 */ /* 0x002fe20000011604 */
[----:B------:R-:W-:Y:S01]  /*c1d0*/  IMAD.MOV.U32 R188, RZ, RZ, R156 ;  /* 0x000000ffffbc7224 */ /* 0x000fe200078e009c */
[----:B------:R-:W-:Y:S01]  /*c1e0*/  PRMT R24, R17, 0x5410, R2 ;  /* 0x0000541011187816 */ /* 0x000fe20000000002 */
[----:B------:R-:W-:Y:S01]  /*c1f0*/  MUFU.EX2 R18, R18 ;  /* 0x0000001200127308 */ /* 0x000fe20000000800 */
[----:B------:R-:W-:Y:S01]  /*c200*/  LOP3.LUT R2, R16, 0xff, RZ, 0xc0, !PT ;  /* 0x000000ff10027812 */ /* 0x000fe200078ec0ff */
[----:B------:R-:W-:Y:S01]  /*c210*/  FFMA.FTZ R16, R236, c[0x0][0x23c], -R31 ;  /* 0x00008f00ec107a23 */ /* 0x000fe2000001081f */
[C---:B------:R-:W-:Y:S01]  /*c220*/  HMMA.16816.F32 R84, R8.reuse, R36, R84 ;  /* 0x000000240854723c */ /* 0x040fe20000001854 */
[----:B------:R-:W1:Y:S01]  /*c230*/  LDSM.16.MT88.4 R156, [R212+0xac00] ;  /* 0x00ac0000d49c783b */ /* 0x000e620000004200 */
[----:B------:R-:W-:Y:S01]  /*c240*/  PRMT R19, R2, 0x5410, R15 ;  /* 0x0000541002137816 */ /* 0x000fe2000000000f */
[----:B------:R-:W-:Y:S01]  /*c250*/  FFMA.FTZ R15, R237, c[0x0][0x23c], -R31 ;  /* 0x00008f00ed0f7a23 */ /* 0x000fe2000001081f */
[----:B------:R-:W-:Y:S01]  /*c260*/  LOP3.LUT R2, R12, 0xff, RZ, 0xc0, !PT ;  /* 0x000000ff0c027812 */ /* 0x000fe200078ec0ff */
[----:B--2---:R-:W-:Y:S01]  /*c270*/  FFMA.FTZ R3, R229, c[0x0][0x23c], -R29 ;  /* 0x00008f00e5037a23 */ /* 0x004fe2000001081d */
[----:B------:R-:W-:Y:S02]  /*c280*/  MUFU.EX2 R16, R16 ;  /* 0x0000001000107308 */ /* 0x000fe40000000800 */
[C---:B------:R-:W-:Y:S01]  /*c290*/  HMMA.16816.F32 R36, R8.reuse, R38, R80 ;  /* 0x000000260824723c */ /* 0x040fe20000001850 */
[----:B------:R-:W2:Y:S05]  /*c2a0*/  LDSM.16.MT88.4 R80, [R212+0xbc00] ;  /* 0x00bc0000d450783b */ /* 0x000eaa0000004200 */
[----:B------:R3:W-:Y:S02]  /*c2b0*/  MUFU.EX2 R50, R3 ;  /* 0x0000000300327308 */ /* 0x0007e40000000800 */
[----:B------:R-:W-:Y:S01]  /*c2c0*/  HMMA.16816.F32 R32, R8, R34, R104 ;  /* 0x000000220820723c */ /* 0x000fe20000001868 */
[----:B------:R-:W4:Y:S05]  /*c2d0*/  LDSM.16.MT88.4 R8, [R214+0xbc00] ;  /* 0x00bc0000d608783b */ /* 0x000f2a0000004200 */
[----:B------:R-:W-:Y:S01]  /*c2e0*/  MUFU.EX2 R15, R15 ;  /* 0x0000000f000f7308 */ /* 0x000fe20000000800 */
[----:B------:R-:W-:Y:S01]  /*c2f0*/  MOV R104, R245 ;  /* 0x000000f500687202 */ /* 0x000fe20000000f00 */
[----:B------:R-:W-:Y:S01]  /*c300*/  IMAD.MOV.U32 R105, RZ, RZ, R246 ;  /* 0x000000ffff697224 */ /* 0x000fe200078e00f6 */
[----:B---3--:R-:W-:-:S02]  /*c310*/  SHF.R.U32.HI R3, RZ, 0x8, R6 ;  /* 0x00000008ff037819 */ /* 0x008fc40000011606 */
[----:B------:R-:W-:Y:S02]  /*c320*/  SHF.R.U32.HI R6, RZ, 0x10, R4 ;  /* 0x00000010ff067819 */ /* 0x000fe40000011604 */
[----:B------:R-:W-:Y:S02]  /*c330*/  PRMT R13, R14, 0x5410, R3 ;  /* 0x000054100e0d7816 */ /* 0x000fe40000000003 */
[----:B------:R-:W-:Y:S01]  /*c340*/  PRMT R14, R2, 0x5410, R7 ;  /* 0x00005410020e7816 */ /* 0x000fe20000000007 */
[----:B------:R-:W-:Y:S01]  /*c350*/  FFMA.FTZ R2, R211, c[0x0][0x23c], -R29 ;  /* 0x00008f00d3027a23 */ /* 0x000fe2000001081d */
[C---:B------:R-:W-:Y:S01]  /*c360*/  LOP3.LUT R3, R4.reuse, 0xffff, RZ, 0xc0, !PT ;  /* 0x0000ffff04037812 */ /* 0x040fe200078ec0ff */
[--C-:B------:R-:W-:Y:S01]  /*c370*/  HSET2.LE.AND R13, R13, R100.reuse, PT ;  /* 0x000000640d0d7233 */ /* 0x100fe20003803000 */
[----:B------:R-:W-:Y:S01]  /*c380*/  LOP3.LUT R7, R4, 0xff, RZ, 0xc0, !PT ;  /* 0x000000ff04077812 */ /* 0x000fe200078ec0ff */
[----:B------:R3:W5:Y:S01]  /*c390*/  MUFU.EX2 R28, R2 ;  /* 0x00000002001c7308 */ /* 0x0007620000000800 */
[----:B------:R-:W-:Y:S01]  /*c3a0*/  FFMA.FTZ R4, R234, c[0x0][0x23c], -R30 ;  /* 0x00008f00ea047a23 */ /* 0x000fe2000001081e */
[----:B------:R-:W-:Y:S01]  /*c3b0*/  SHF.R.U32.HI R3, RZ, 0x8, R3 ;  /* 0x00000008ff037819 */ /* 0x000fe20000011603 */
[----:B------:R-:W-:-:S03]  /*c3c0*/  HSET2.LE.AND R14, R14, R100, PT ;  /* 0x000000640e0e7233 */ /* 0x000fc60003803000 */
[----:B------:R-:W-:Y:S01]  /*c3d0*/  PRMT R17, R7, 0x5410, R3 ;  /* 0x0000541007117816 */ /* 0x000fe20000000003 */
[----:B------:R-:W-:Y:S01]  /*c3e0*/  FFMA.FTZ R3, R231, c[0x0][0x23c], -R30 ;  /* 0x00008f00e7037a23 */ /* 0x000fe2000001081e */
[----:B------:R1:W-:Y:S01]  /*c3f0*/  MUFU.EX2 R27, R4 ;  /* 0x00000004001b7308 */ /* 0x0003e20000000800 */
[----:B---3--:R-:W-:-:S07]  /*c400*/  LOP3.LUT R2, R6, 0xff, RZ, 0xc0, !PT ;  /* 0x000000ff06027812 */ /* 0x008fce00078ec0ff */
[----:B------:R3:W2:Y:S01]  /*c410*/  MUFU.EX2 R26, R3 ;  /* 0x00000003001a7308 */ /* 0x0006a20000000800 */
[----:B------:R-:W-:Y:S02]  /*c420*/  LOP3.LUT R6, R0, 0xff, RZ, 0xc0, !PT ;  /* 0x000000ff00067812 */ /* 0x000fe400078ec0ff */
[----:B------:R-:W-:Y:S02]  /*c430*/  PRMT R12, R2, 0x5410, R5 ;  /* 0x00005410020c7816 */ /* 0x000fe40000000005 */
[----:B------:R-:W-:Y:S02]  /*c440*/  LOP3.LUT R2, R0, 0xffff, RZ, 0xc0, !PT ;  /* 0x0000ffff00027812 */ /* 0x000fe400078ec0ff */
[--C-:B-1----:R-:W-:Y:S02]  /*c450*/  SHF.R.U32.HI R4, RZ, 0x10, R0.reuse ;  /* 0x00000010ff047819 */ /* 0x102fe40000011600 */
[----:B------:R-:W-:Y:S02]  /*c460*/  SHF.R.U32.HI R5, RZ, 0x18, R0 ;  /* 0x00000018ff057819 */ /* 0x000fe40000011600 */
[----:B------:R-:W-:Y:S01]  /*c470*/  LOP3.LUT R0, R4, 0xff, RZ, 0xc0, !PT ;  /* 0x000000ff04007812 */ /* 0x000fe200078ec0ff */
[----:B------:R-:W-:Y:S01]  /*c480*/  HSET2.LE.AND R4, R17, R100, PT ;  /* 0x0000006411047233 */ /* 0x000fe20003803000 */
[----:B------:R-:W-:-:S02]  /*c490*/  SHF.R.U32.HI R2, RZ, 0x8, R2 ;  /* 0x00000008ff027819 */ /* 0x000fc40000011602 */
[----:B------:R-:W-:Y:S01]  /*c4a0*/  PRMT R5, R0, 0x5410, R5 ;  /* 0x0000541000057816 */ /* 0x000fe20000000005 */
[----:B---3--:R-:W-:Y:S01]  /*c4b0*/  FFMA.FTZ R3, R232, c[0x0][0x23c], -R30 ;  /* 0x00008f00e8037a23 */ /* 0x008fe2000001081e */
[----:B------:R-:W-:Y:S01]  /*c4c0*/  PRMT R7, R6, 0x5410, R2 ;  /* 0x0000541006077816 */ /* 0x000fe20000000002 */
[----:B------:R-:W-:Y:S01]  /*c4d0*/  FFMA.FTZ R0, R233, c[0x0][0x23c], -R30 ;  /* 0x00008f00e9007a23 */ /* 0x000fe2000001081e */
[--C-:B------:R-:W-:Y:S01]  /*c4e0*/  HSET2.LE.AND R6, R12, R100.reuse, PT ;  /* 0x000000640c067233 */ /* 0x100fe20003803000 */
[----:B------:R-:W-:Y:S01]  /*c4f0*/  FFMA.FTZ R2, R238, c[0x0][0x23c], -R31 ;  /* 0x00008f00ee027a23 */ /* 0x000fe2000001081f */
[----:B------:R1:W-:Y:S01]  /*c500*/  MUFU.EX2 R25, R3 ;  /* 0x0000000300197308 */ /* 0x0003e20000000800 */
[--C-:B------:R-:W-:Y:S02]  /*c510*/  HSET2.LE.AND R7, R7, R100.reuse, PT ;  /* 0x0000006407077233 */ /* 0x100fe40003803000 */
[----:B------:R-:W-:Y:S01]  /*c520*/  HSET2.LE.AND R12, R5, R100, PT ;  /* 0x00000064050c7233 */ /* 0x000fe20003803000 */
[----:B-----5:R-:W-:-:S04]  /*c530*/  F2FP.PACK_AB R5, R28, R45 ;  /* 0x0000002d1c05723e */ /* 0x020fc800000000ff */
[----:B------:R3:W-:Y:S01]  /*c540*/  MUFU.EX2 R23, R0 ;  /* 0x0000000000177308 */ /* 0x0007e20000000800 */
[----:B-1----:R-:W-:-:S07]  /*c550*/  HSET2.LE.AND R3, R19, R100, PT ;  /* 0x0000006413037233 */ /* 0x002fce0003803000 */
[----:B------:R1:W5:Y:S01]  /*c560*/  MUFU.EX2 R19, R2 ;  /* 0x0000000200137308 */ /* 0x0003620000000800 */
[----:B------:R-:W-:Y:S01]  /*c570*/  LOP3.LUT R99, R3, R5, RZ, 0xc0, !PT ;  /* 0x0000000503637212 */ /* 0x000fe200078ec0ff */
[----:B------:R-:W-:Y:S01]  /*c580*/  FADD.FTZ R3, R204, R22 ;  /* 0x00000016cc037221 */ /* 0x000fe20000010000 */
[----:B---3--:R-:W-:-:S03]  /*c590*/  HSET2.LE.AND R0, R24, R100, PT ;  /* 0x0000006418007233 */ /* 0x008fc60003803000 */
[----:B------:R-:W-:-:S04]  /*c5a0*/  FADD.FTZ R3, R190, R3 ;  /* 0x00000003be037221 */ /* 0x000fc80000010000 */
[----:B------:R-:W-:Y:S01]  /*c5b0*/  FADD.FTZ R3, R187, R3 ;  /* 0x00000003bb037221 */ /* 0x000fe20000010000 */
[----:B-1----:R-:W-:-:S03]  /*c5c0*/  F2FP.PACK_AB R2, R101, R103 ;  /* 0x000000676502723e */ /* 0x002fc600000000ff */
[----:B------:R-:W-:Y:S01]  /*c5d0*/  FADD.FTZ R3, R248, R3 ;  /* 0x00000003f8037221 */ /* 0x000fe20000010000 */
[----:B------:R-:W-:Y:S01]  /*c5e0*/  LOP3.LUT R98, R0, R2, RZ, 0xc0, !PT ;  /* 0x0000000200627212 */ /* 0x000fe200078ec0ff */
[----:B------:R-:W-:Y:S01]  /*c5f0*/  FADD.FTZ R2, R205, R21 ;  /* 0x00000015cd027221 */ /* 0x000fe20000010000 */
[----:B------:R-:W-:Y:S01]  /*c600*/  F2FP.PACK_AB R0, R102, R51 ;  /* 0x000000336600723e */ /* 0x000fe200000000ff */
[----:B------:R-:W-:Y:S02]  /*c610*/  FADD.FTZ R3, R249, R3 ;  /* 0x00000003f9037221 */ /* 0x000fe40000010000 */
[----:B------:R-:W-:Y:S01]  /*c620*/  FADD.FTZ R2, R201, R2 ;  /* 0x00000002c9027221 */ /* 0x000fe20000010000 */
[----:B------:R-:W-:Y:S01]  /*c630*/  LOP3.LUT R96, R4, R0, RZ, 0xc0, !PT ;  /* 0x0000000004607212 */ /* 0x000fe200078ec0ff */
[----:B------:R-:W-:Y:S01]  /*c640*/  FADD.FTZ R4, R206, R20 ;  /* 0x00000014ce047221 */ /* 0x000fe20000010000 */
[----:B------:R-:W-:Y:S01]  /*c650*/  F2FP.PACK_AB R0, R50, R44 ;  /* 0x0000002c3200723e */ /* 0x000fe200000000ff */
[----:B------:R-:W-:-:S02]  /*c660*/  FADD.FTZ R2, R188, R2 ;  /* 0x00000002bc027221 */ /* 0x000fc40000010000 */
[----:B------:R-:W-:Y:S01]  /*c670*/  FADD.FTZ R3, R250, R3 ;  /* 0x00000003fa037221 */ /* 0x000fe20000010000 */
[----:B------:R-:W-:Y:S01]  /*c680*/  LOP3.LUT R97, R6, R0, RZ, 0xc0, !PT ;  /* 0x0000000006617212 */ /* 0x000fe200078ec0ff */
[----:B------:R-:W-:Y:S01]  /*c690*/  FADD.FTZ R2, R247, R2 ;  /* 0x00000002f7027221 */ /* 0x000fe20000010000 */
[----:B--2---:R-:W-:Y:S01]  /*c6a0*/  F2FP.PACK_AB R0, R26, R27 ;  /* 0x0000001b1a00723e */ /* 0x004fe200000000ff */
[----:B------:R-:W-:Y:S02]  /*c6b0*/  FADD.FTZ R3, R251, R3 ;  /* 0x00000003fb037221 */ /* 0x000fe40000010000 */
[----:B------:R-:W-:Y:S01]  /*c6c0*/  FADD.FTZ R2, R242, R2 ;  /* 0x00000002f2027221 */ /* 0x000fe20000010000 */
[----:B------:R-:W-:Y:S01]  /*c6d0*/  LOP3.LUT R92, R7, R0, RZ, 0xc0, !PT ;  /* 0x00000000075c7212 */ /* 0x000fe200078ec0ff */
[----:B------:R-:W-:Y:S01]  /*c6e0*/  FADD.FTZ R3, R193, R3 ;  /* 0x00000003c1037221 */ /* 0x000fe20000010000 */
[----:B-----5:R-:W-:Y:S01]  /*c6f0*/  F2FP.PACK_AB R0, R15, R19 ;  /* 0x000000130f00723e */ /* 0x020fe200000000ff */
[----:B------:R-:W-:Y:S01]  /*c700*/  FADD.FTZ R2, R243, R2 ;  /* 0x00000002f3027221 */ /* 0x000fe20000010000 */
[----:B------:R-:W-:Y:S02]  /*c710*/  HMMA.16816.F32 R112, R96, R124, R112 ;  /* 0x0000007c6070723c */ /* 0x000fe40000001870 */
[----:B------:R-:W-:-:S02]  /*c720*/  LOP3.LUT R93, R12, R0, RZ, 0xc0, !PT ;  /* 0x000000000c5d7212 */ /* 0x000fc400078ec0ff */
[----:B------:R-:W-:-:S04]  /*c730*/  F2FP.PACK_AB R0, R23, R25 ;  /* 0x000000191700723e */ /* 0x000fc800000000ff */
[----:B------:R-:W-:Y:S01]  /*c740*/  LOP3.LUT R94, R13, R0, RZ, 0xc0, !PT ;  /* 0x000000000d5e7212 */ /* 0x000fe200078ec0ff */
[----:B------:R-:W-:Y:S01]  /*c750*/  HMMA.16816.F32 R128, R96, R140, R128 ;  /* 0x0000008c6080723c */ /* 0x000fe20000001880 */
[----:B------:R-:W-:-:S04]  /*c760*/  F2FP.PACK_AB R0, R18, R16 ;  /* 0x000000101200723e */ /* 0x000fc800000000ff */
[----:B------:R-:W-:Y:S01]  /*c770*/  LOP3.LUT R95, R14, R0, RZ, 0xc0, !PT ;  /* 0x000000000e5f7212 */ /* 0x000fe200078ec0ff */
[----:B------:R-:W-:Y:S02]  /*c780*/  FFMA.FTZ R0, R203, R49, R228 ;  /* 0x00000031cb007223 */ /* 0x000fe400000100e4 */
[----:B------:R-:W-:Y:S02]  /*c790*/  HMMA.16816.F32 R144, R96, R156, R144 ;  /* 0x0000009c6090723c */ /* 0x000fe40000001890 */
        /* <DEDUP_REMOVED lines=54> */
[----:B------:R1:W-:Y:S01]  /*cb00*/  STL [R1+0x20], R249 ;  /* 0x000020f901007387 */ /* 0x0003e20000100800 */
[----:B------:R-:W-:Y:S01]  /*cb10*/  FADD.FTZ R252, R18, R0 ;  /* 0x0000000012fc7221 */ /* 0x000fe20000010000 */
[----:B------:R-:W-:Y:S01]  /*cb20*/  HMMA.16816.F32 R160, R96, R172, R160 ;  /* 0x000000ac60a0723c */ /* 0x000fe200000018a0 */
[----:B------:R-:W-:Y:S01]  /*cb30*/  IMAD.MOV.U32 R102, RZ, RZ, R227 ;  /* 0x000000ffff667224 */ /* 0x000fe200078e00e3 */
[----:B------:R1:W-:Y:S01]  /*cb40*/  STL [R1+0x48], R251 ;  /* 0x000048fb01007387 */ /* 0x0003e20000100800 */
[----:B------:R-:W-:-:S03]  /*cb50*/  IMAD.MOV.U32 R103, RZ, RZ, R244 ;  /* 0x000000ffff677224 */ /* 0x000fc600078e00f4 */
[----:B------:R1:W-:Y:S02]  /*cb60*/  STL [R1+0x4c], R250 ;  /* 0x00004cfa01007387 */ /* 0x0003e40000100800 */
[----:B------:R-:W-:Y:S02]  /*cb70*/  HMMA.16816.F32 R68, R96, R80, R68 ;  /* 0x000000506044723c */ /* 0x000fe40000001844 */
[----:B------:R1:W-:Y:S06]  /*cb80*/  STL [R1+0x50], R252 ;  /* 0x000050fc01007387 */ /* 0x0003ec0000100800 */
[----:B----4-:R-:W-:Y:S08]  /*cb90*/  HMMA.16816.F32 R88, R92, R8, R88 ;  /* 0x000000085c58723c */ /* 0x010ff00000001858 */
[C---:B------:R-:W-:Y:S08]  /*cba0*/  HMMA.16816.F32 R124, R96.reuse, R126, R64 ;  /* 0x0000007e607c723c */ /* 0x040ff00000001840 */
        /* <DEDUP_REMOVED lines=8> */
[----:B-1----:R-:W2:Y:S04]  /*cc30*/  LDL.64 R186, [R1+0x58] ;  /* 0x0000580001ba7983 */ /* 0x002ea80000100a00 */
[----:B------:R-:W3:Y:S01]  /*cc40*/  LDL.64 R188, [R1+0x10] ;  /* 0x0000100001bc7983 */ /* 0x000ee20000100a00 */
[----:B------:R-:W-:Y:S01]  /*cc50*/  UIADD3 UR25, UR30, -0x3, URZ ;  /* 0xfffffffd1e197890 */ /* 0x000fe2000fffe03f */
[----:B------:R-:W-:-:S04]  /*cc60*/  DEPBAR.LE SB0, 0x0 ;  /* 0x000080000000791a */ /* 0x000fc80000000000 */
[----:B------:R-:W-:Y:S02]  /*cc70*/  USHF.R.S32.HI UR31, URZ, 0x1f, UR25 ;  /* 0x0000001f3f1f7899 */ /* 0x000fe40008011419 */
[----:B------:R-:W-:Y:S02]  /*cc80*/  ULDC.64 UR4, c[0x0][0x1a0] ;  /* 0x0000680000047ab9 */ /* 0x000fe40000000a00 */
[----:B------:R-:W-:Y:S02]  /*cc90*/  UIMAD UR31, UR31, UR4, URZ ;  /* 0x000000041f1f72a4 */ /* 0x000fe4000f8e023f */
[----:B------:R-:W-:Y:S02]  /*cca0*/  UIMAD.WIDE.U32 UR32, UR25, UR4, URZ ;  /* 0x00000004192072a5 */ /* 0x000fe4000f8e003f */
[----:B------:R-:W-:Y:S02]  /*ccb0*/  UIMAD UR5, UR25, UR5, UR31 ;  /* 0x00000005190572a4 */ /* 0x000fe4000f8e021f */
[----:B------:R-:W-:-:S02]  /*ccc0*/  UIADD3 UR4, UR30, -0x3, URZ ;  /* 0xfffffffd1e047890 */ /* 0x000fc4000fffe03f */
[----:B------:R-:W-:Y:S01]  /*ccd0*/  UIADD3 UR5, UR33, UR5, URZ ;  /* 0x0000000521057290 */ /* 0x000fe2000fffe03f */
[----:B------:R-:W-:Y:S01]  /*cce0*/  IMAD.U32 R4, RZ, RZ, UR32 ;  /* 0x00000020ff047e24 */ /* 0x000fe2000f8e00ff */
[----:B------:R-:W-:Y:S01]  /*ccf0*/  UISETP.GT.AND UP0, UPT, UR4, UR19, UPT ;  /* 0x000000130400728c */ /* 0x000fe2000bf04270 */
[----:B------:R-:W-:-:S03]  /*cd00*/  IMAD.U32 R5, RZ, RZ, UR33 ;  /* 0x00000021ff057e24 */ /* 0x000fc6000f8e00ff */
[----:B------:R-:W-:Y:S01]  /*cd10*/  IMAD.U32 R3, RZ, RZ, UR5 ;  /* 0x00000005ff037e24 */ /* 0x000fe2000f8e00ff */
[----:B------:R-:W-:Y:S01]  /*cd20*/  BAR.SYNC.DEFER_BLOCKING 0x0 ;  /* 0x0000000000007b1d */ /* 0x000fe20000010000 */
        /* <DEDUP_REMOVED lines=9> */
[----:B------:R1:W-:Y:S01]  /*cdc0*/  LDGSTS.E.BYPASS.LTC128B.128 [R226+0x9000], [R2.64] ;  /* 0x0900000002e27fae */ /* 0x0003e2000b901d5a */
[----:B------:R-:W-:-:S03]  /*cdd0*/  PLOP3.LUT P0, PT, PT, PT, UP0, 0x80, 0x0 ;  /* 0x000000000000781c */ /* 0x000fc60003f0f008 */
        /* <DEDUP_REMOVED lines=8> */
[----:B------:R-:W-:Y:S04]  /*ce60*/  LDSM.16.M88.4 R20, [R213+0x6800] ;  /* 0x00680000d514783b */ /* 0x000fe80000000200 */
[----:B------:R-:W-:Y:S04]  /*ce70*/  LDSM.16.M88.4 R16, [R213+0x6c00] ;  /* 0x006c0000d510783b */ /* 0x000fe80000000200 */
[----:B------:R-:W-:Y:S04]  /*ce80*/  LDSM.16.M88.4 R44, [R215+0x6000] ;  /* 0x00600000d72c783b */ /* 0x000fe80000000200 */
[----:B--2---:R-:W2:Y:S04]  /*ce90*/  LDSM.16.M88.4 R4, [R216+0x1000] ;  /* 0x00100000d804783b */ /* 0x004ea80000000200 */
[----:B------:R-:W5:Y:S04]  /*cea0*/  LDSM.16.M88.4 R12, [R217+0x1000] ;  /* 0x00100000d90c783b */ /* 0x000f680000000200 */
[----:B------:R-:W1:Y:S04]  /*ceb0*/  LDSM.16.M88.4 R40, [R215+0x6400] ;  /* 0x00640000d728783b */ /* 0x000e680000000200 */
[----:B------:R-:W1:Y:S04]  /*cec0*/  LDSM.16.M88.4 R36, [R215+0x6800] ;  /* 0x00680000d724783b */ /* 0x000e680000000200 */
[----:B------:R-:W1:Y:S01]  /*ced0*/  LDSM.16.M88.4 R32, [R215+0x6c00] ;  /* 0x006c0000d720783b */ /* 0x000e620000000200 */
[C---:B---3--:R-:W-:Y:S03]  /*cee0*/  HMMA.16816.F32 R228, R8.reuse, R28, RZ ;  /* 0x0000001c08e4723c */ /* 0x048fe600000018ff */
[----:B------:R-:W0:Y:S05]  /*cef0*/  LDGDEPBAR ;  /* 0x00000000000079af */ /* 0x000e2a0000000000 */
[C---:B------:R-:W-:Y:S08]  /*cf00*/  HMMA.16816.F32 R208, R8.reuse, R30, RZ ;  /* 0x0000001e08d0723c */ /* 0x040ff000000018ff */
[----:B----4-:R-:W-:Y:S08]  /*cf10*/  HMMA.16816.F32 R204, R8, R24, RZ ;  /* 0x0000001808cc723c */ /* 0x010ff000000018ff */
[C---:B--2---:R-:W-:Y:S08]  /*cf20*/  HMMA.16816.F32 R60, R4.reuse, R28, RZ ;  /* 0x0000001c043c723c */ /* 0x044ff000000018ff */
[C---:B------:R-:W-:Y:S08]  /*cf30*/  HMMA.16816.F32 R56, R4.reuse, R30, RZ ;  /* 0x0000001e0438723c */ /* 0x040ff000000018ff */
[C---:B------:R-:W-:Y:S08]  /*cf40*/  HMMA.16816.F32 R52, R4.reuse, R24, RZ ;  /* 0x000000180434723c */ /* 0x040ff000000018ff */
[C---:B------:R-:W-:Y:S08]  /*cf50*/  HMMA.16816.F32 R48, R4.reuse, R20, RZ ;  /* 0x000000140430723c */ /* 0x040ff000000018ff */
[C---:B------:R-:W-:Y:S08]  /*cf60*/  HMMA.16816.F32 R28, R4.reuse, R16, RZ ;  /* 0x00000010041c723c */ /* 0x040ff000000018ff */
[C---:B------:R-:W-:Y:S08]  /*cf70*/  HMMA.16816.F32 R64, R4.reuse, R26, RZ ;  /* 0x0000001a0440723c */ /* 0x040ff000000018ff */
[C---:B------:R-:W-:Y:S08]  /*cf80*/  HMMA.16816.F32 R100, R4.reuse, R22, RZ ;  /* 0x000000160464723c */ /* 0x040ff000000018ff */
[----:B------:R-:W-:Y:S08]  /*cf90*/  HMMA.16816.F32 R4, R4, R18, RZ ;  /* 0x000000120404723c */ /* 0x000ff000000018ff */
[C---:B------:R-:W-:Y:S01]  /*cfa0*/  HMMA.16816.F32 R200, R8.reuse, R26, RZ ;  /* 0x0000001a08c8723c */ /* 0x040fe200000018ff */
[----:B------:R-:W-:Y:S07]  /*cfb0*/  LDSM.16.M88.4 R24, [R213+0x7400] ;  /* 0x00740000d518783b */ /* 0x000fee0000000200 */
[C---:B------:R-:W-:Y:S08]  /*cfc0*/  HMMA.16816.F32 R196, R8.reuse, R20, RZ ;  /* 0x0000001408c4723c */ /* 0x040ff000000018ff */
[C---:B------:R-:W-:Y:S01]  /*cfd0*/  HMMA.16816.F32 R192, R8.reuse, R22, RZ ;  /* 0x0000001608c0723c */ /* 0x040fe200000018ff */
[----:B------:R-:W-:Y:S07]  /*cfe0*/  LDSM.16.M88.4 R20, [R213+0x7800] ;  /* 0x00780000d514783b */ /* 0x000fee0000000200 */
[C---:B------:R-:W-:Y:S08]  /*cff0*/  HMMA.16816.F32 R188, R8.reuse, R16, RZ ;  /* 0x0000001008bc723c */ /* 0x040ff000000018ff */
[----:B------:R-:W-:Y:S01]  /*d000*/  HMMA.16816.F32 R108, R8, R18, RZ ;  /* 0x00000012086c723c */ /* 0x000fe200000018ff */
[----:B------:R-:W2:Y:S07]  /*d010*/  LDSM.16.M88.4 R8, [R217] ;  /* 0x00000000d908783b */ /* 0x000eae0000000200 */
[C---:B-----5:R-:W-:Y:S08]  /*d020*/  HMMA.16816.F32 R104, R12.reuse, R44, R60 ;  /* 0x0000002c0c68723c */ /* 0x060ff0000000183c */
[C---:B-1----:R-:W-:Y:S08]  /*d030*/  HMMA.16816.F32 R180, R12.reuse, R40, R52 ;  /* 0x000000280cb4723c */ /* 0x042ff00000001834 */
[C---:B------:R-:W-:Y:S08]  /*d040*/  HMMA.16816.F32 R184, R12.reuse, R36, R48 ;  /* 0x000000240cb8723c */ /* 0x040ff00000001830 */
[C---:B------:R-:W-:Y:S01]  /*d050*/  HMMA.16816.F32 R176, R12.reuse, R32, R28 ;  /* 0x000000200cb0723c */ /* 0x040fe2000000181c */
[----:B------:R-:W-:Y:S07]  /*d060*/  LDSM.16.M88.4 R28, [R213+0x7000] ;  /* 0x00700000d51c783b */ /* 0x000fee0000000200 */
[C---:B------:R-:W-:Y:S08]  /*d070*/  HMMA.16816.F32 R48, R12.reuse, R46, R56 ;  /* 0x0000002e0c30723c */ /* 0x040ff00000001838 */
[C---:B------:R-:W-:Y:S08]  /*d080*/  HMMA.16816.F32 R16, R12.reuse, R42, R64 ;  /* 0x0000002a0c10723c */ /* 0x040ff00000001840 */
[C---:B------:R-:W-:Y:S08]  /*d090*/  HMMA.16816.F32 R60, R12.reuse, R38, R100 ;  /* 0x000000260c3c723c */ /* 0x040ff00000001864 */
[----:B------:R-:W-:Y:S01]  /*d0a0*/  HMMA.16816.F32 R52, R12, R34, R4 ;  /* 0x000000220c34723c */ /* 0x000fe20000001804 */
[----:B------:R-:W1:Y:S04]  /*d0b0*/  LDSM.16.M88.4 R4, [R216+0x3000] ;  /* 0x00300000d804783b */ /* 0x000e680000000200 */
[----:B------:R-:W3:Y:S03]  /*d0c0*/  LDSM.16.M88.4 R12, [R213+0x7c00] ;  /* 0x007c0000d50c783b */ /* 0x000ee60000000200 */
        /* <DEDUP_REMOVED lines=9> */
[----:B------:R-:W2:Y:S04]  /*d160*/  LDSM.16.M88.4 R8, [R216+0x2000] ;  /* 0x00200000d808783b */ /* 0x000ea80000000200 */
[----:B------:R-:W-:Y:S03]  /*d170*/  LDSM.16.M88.4 R32, [R215+0x7000] ;  /* 0x00700000d720783b */ /* 0x000fe60000000200 */
[C---:B-1----:R-:W-:Y:S08]  /*d180*/  HMMA.16816.F32 R104, R4.reuse, R28, R104 ;  /* 0x0000001c0468723c */ /* 0x042ff00000001868 */
[C---:B------:R-:W-:Y:S08]  /*d190*/  HMMA.16816.F32 R100, R4.reuse, R24, R180 ;  /* 0x000000180464723c */ /* 0x040ff000000018b4 */
[C---:B------:R-:W-:Y:S08]  /*d1a0*/  HMMA.16816.F32 R184, R4.reuse, R20, R184 ;  /* 0x0000001404b8723c */ /* 0x040ff000000018b8 */
[C---:B---3--:R-:W-:Y:S08]  /*d1b0*/  HMMA.16816.F32 R196, R4.reuse, R12, R176 ;  /* 0x0000000c04c4723c */ /* 0x048ff000000018b0 */
[C---:B------:R-:W-:Y:S01]  /*d1c0*/  HMMA.16816.F32 R64, R4.reuse, R30, R48 ;  /* 0x0000001e0440723c */ /* 0x040fe20000001830 */
[----:B------:R-:W-:Y:S07]  /*d1d0*/  LDSM.16.M88.4 R48, [R215+0x7800] ;  /* 0x00780000d730783b */ /* 0x000fee0000000200 */
[C---:B------:R-:W-:Y:S01]  /*d1e0*/  HMMA.16816.F32 R56, R4.reuse, R26, R16 ;  /* 0x0000001a0438723c */ /* 0x040fe20000001810 */
[----:B------:R-:W-:Y:S07]  /*d1f0*/  LDSM.16.M88.4 R16, [R217+0x2000] ;  /* 0x00200000d910783b */ /* 0x000fee0000000200 */
        /* <DEDUP_REMOVED lines=8> */
[C---:B------:R-:W-:Y:S08]  /*d280*/  HMMA.16816.F32 R204, R8.reuse, R22, R192 ;  /* 0x0000001608cc723c */ /* 0x040ff000000018c0 */
[----:B------:R-:W-:Y:S08]  /*d290*/  HMMA.16816.F32 R192, R8, R14, R108 ;  /* 0x0000000e08c0723c */ /* 0x000ff0000000186c */
[C---:B-1----:R-:W-:Y:S08]  /*d2a0*/  HMMA.16816.F32 R188, R4.reuse, R32, R104 ;  /* 0x0000002004bc723c */ /* 0x042ff00000001868 */
[C---:B------:R-:W-:Y:S08]  /*d2b0*/  HMMA.16816.F32 R176, R4.reuse, R34, R64 ;  /* 0x0000002204b0723c */ /* 0x040ff00000001840 */
[----:B---3--:R-:W-:Y:S08]  /*d2c0*/  HMMA.16816.F32 R108, R4, R52, R100 ;  /* 0x00000034046c723c */ /* 0x008ff00000001864 */
[C---:B------:R-:W-:Y:S01]  /*d2d0*/  HMMA.16816.F32 R232, R8.reuse, R20, R232 ;  /* 0x0000001408e8723c */ /* 0x040fe200000018e8 */
[----:B------:R-:W-:Y:S07]  /*d2e0*/  LDSM.16.M88.4 R20, [R213+0x8400] ;  /* 0x00840000d514783b */ /* 0x000fee0000000200 */
[----:B------:R-:W-:Y:S01]  /*d2f0*/  HMMA.16816.F32 R200, R8, R12, R240 ;  /* 0x0000000c08c8723c */ /* 0x000fe200000018f0 */
[----:B------:R-:W-:Y:S04]  /*d300*/  LDSM.16.M88.4 R8, [R213+0x8000] ;  /* 0x00800000d508783b */ /* 0x000fe80000000200 */
[----:B------:R-:W-:Y:S03]  /*d310*/  LDSM.16.M88.4 R12, [R216+0x4000] ;  /* 0x00400000d80c783b */ /* 0x000fe60000000200 */
[C---:B------:R-:W-:Y:S08]  /*d320*/  HMMA.16816.F32 R104, R4.reuse, R54, R56 ;  /* 0x000000360468723c */ /* 0x040ff00000001838 */
[C---:B------:R-:W-:Y:S08]  /*d330*/  HMMA.16816.F32 R100, R4.reuse, R48, R184 ;  /* 0x000000300464723c */ /* 0x040ff000000018b8 */
[C---:B------:R-:W-:Y:S01]  /*d340*/  HMMA.16816.F32 R64, R4.reuse, R50, R40 ;  /* 0x000000320440723c */ /* 0x040fe20000001828 */
[----:B------:R-:W-:Y:S07]  /*d350*/  LDSM.16.M88.4 R40, [R213+0x8800] ;  /* 0x00880000d528783b */ /* 0x000fee0000000200 */
[C---:B------:R-:W-:Y:S08]  /*d360*/  HMMA.16816.F32 R60, R4.reuse, R44, R196 ;  /* 0x0000002c043c723c */ /* 0x040ff000000018c4 */
[----:B------:R-:W-:Y:S01]  /*d370*/  HMMA.16816.F32 R28, R4, R46, R36 ;  /* 0x0000002e041c723c */ /* 0x000fe20000001824 */
[----:B------:R-:W1:Y:S04]  /*d380*/  LDSM.16.M88.4 R4, [R216+0x5000] ;  /* 0x00500000d804783b */ /* 0x000e680000000200 */
[----:B------:R-:W2:Y:S03]  /*d390*/  LDSM.16.M88.4 R36, [R213+0x8c00] ;  /* 0x008c0000d524783b */ /* 0x000ea60000000200 */
        /* <DEDUP_REMOVED lines=15> */
[C---:B--2---:R-:W-:Y:S08]  /*d490*/  HMMA.16816.F32 R104, R4.reuse, R36, R60 ;  /* 0x000000240468723c */ /* 0x044ff0000000183c */
[----:B------:R-:W-:Y:S01]  /*d4a0*/  HMMA.16816.F32 R100, R4, R38, R28 ;  /* 0x000000260464723c */ /* 0x000fe2000000181c */
[----:B------:R-:W-:Y:S04]  /*d4b0*/  LDSM.16.M88.4 R4, [R217+0x5000] ;  /* 0x00500000d904783b */ /* 0x000fe80000000200 */
[----:B------:R-:W-:Y:S03]  /*d4c0*/  LDSM.16.M88.4 R28, [R215+0x8000] ;  /* 0x00800000d71c783b */ /* 0x000fe60000000200 */
[C---:B------:R-:W-:Y:S08]  /*d4d0*/  HMMA.16816.F32 R52, R12.reuse, R20, R56 ;  /* 0x000000140c34723c */ /* 0x040ff00000001838 */
[C---:B------:R-:W-:Y:S01]  /*d4e0*/  HMMA.16816.F32 R48, R12.reuse, R22, R180 ;  /* 0x000000160c30723c */ /* 0x040fe200000018b4 */
[----:B------:R-:W1:Y:S07]  /*d4f0*/  LDSM.16.M88.4 R20, [R215+0x8800] ;  /* 0x00880000d714783b */ /* 0x000e6e0000000200 */
[C---:B------:R-:W-:Y:S01]  /*d500*/  HMMA.16816.F32 R64, R12.reuse, R8, R24 ;  /* 0x000000080c40723c */ /* 0x040fe20000001818 */
[----:B------:R-:W2:Y:S07]  /*d510*/  LDSM.16.M88.4 R24, [R215+0x8400] ;  /* 0x00840000d718783b */ /* 0x000eae0000000200 */
[----:B------:R-:W-:Y:S01]  /*d520*/  HMMA.16816.F32 R60, R12, R10, R32 ;  /* 0x0000000a0c3c723c */ /* 0x000fe20000001820 */
[----:B------:R-:W3:Y:S01]  /*d530*/  LDSM.16.M88.4 R8, [R217+0x4000] ;  /* 0x00400000d908783b */ /* 0x000ee20000000200 */
[----:B------:R-:W-:-:S06]  /*d540*/  DEPBAR.LE SB0, 0x0 ;  /* 0x000080000000791a */ /* 0x000fcc0000000000 */
        /* <DEDUP_REMOVED lines=8> */
[C---:B--2---:R-:W-:Y:S08]  /*d5d0*/  HMMA.16816.F32 R188, R4.reuse, R24, R188 ;  /* 0x0000001804bc723c */ /* 0x044ff000000018bc */
[C---:B------:R-:W-:Y:S08]  /*d5e0*/  HMMA.16816.F32 R184, R4.reuse, R26, R184 ;  /* 0x0000001a04b8723c */ /* 0x040ff000000018b8 */
[C---:B------:R-:W-:Y:S08]  /*d5f0*/  HMMA.16816.F32 R176, R4.reuse, R20, R176 ;  /* 0x0000001404b0723c */ /* 0x040ff000000018b0 */
[----:B------:R-:W-:Y:S08]  /*d600*/  HMMA.16816.F32 R104, R4, R18, R100 ;  /* 0x000000120468723c */ /* 0x000ff00000001864 */
        /* <DEDUP_REMOVED lines=12> */
[----:B------:R-:W-:-:S02]  /*d6d0*/  UIADD3 UR31, UR30, -0x4, URZ ;  /* 0xfffffffc1e1f7890 */ /* 0x000fc4000fffe03f */
[----:B------:R-:W-:Y:S02]  /*d6e0*/  ULDC.64 UR4, c[0x0][0x198] ;  /* 0x0000660000047ab9 */ /* 0x000fe40000000a00 */
[----:B------:R-:W-:Y:S02]  /*d6f0*/  USHF.R.S32.HI UR30, URZ, 0x1f, UR31 ;  /* 0x0000001f3f1e7899 */ /* 0x000fe4000801141f */
[----:B------:R-:W-:Y:S02]  /*d700*/  UIMAD.WIDE.U32 UR32, UR31, UR4, URZ ;  /* 0x000000041f2072a5 */ /* 0x000fe4000f8e003f */
[----:B------:R-:W-:-:S04]  /*d710*/  UIMAD UR30, UR30, UR4, URZ ;  /* 0x000000041e1e72a4 */ /* 0x000fc8000f8e023f */
[----:B------:R-:W-:Y:S01]  /*d720*/  UIMAD UR5, UR31, UR5, UR30 ;  /* 0x000000051f0572a4 */ /* 0x000fe2000f8e021e */
[----:B------:R-:W-:Y:S02]  /*d730*/  IMAD.U32 R0, RZ, RZ, UR32 ;  /* 0x00000020ff007e24 */ /* 0x000fe4000f8e00ff */
[----:B------:R-:W-:Y:S01]  /*d740*/  IMAD.U32 R4, RZ, RZ, UR32 ;  /* 0x00000020ff047e24 */ /* 0x000fe2000f8e00ff */
[----:B------:R-:W-:-:S06]  /*d750*/  UIADD3 UR5, UR33, UR5, URZ ;  /* 0x0000000521057290 */ /* 0x000fcc000fffe03f */
[----:B--2---:R-:W-:Y:S01]  /*d760*/  IMAD.U32 R3, RZ, RZ, UR5 ;  /* 0x00000005ff037e24 */ /* 0x004fe2000f8e00ff */
[----:B------:R-:W-:-:S04]  /*d770*/  LEA R0, P0, R0, R2, 0x6 ;  /* 0x0000000200007211 */ /* 0x000fc800078030ff */
        /* <DEDUP_REMOVED lines=15> */
.L_x_667:
[----:B-1----:R-:W2:Y:S04]  /*d870*/  LDL R2, [R1+0xc] ;  /* 0x00000c0001027983 */ /* 0x002ea80000100800 */
[----:B------:R-:W3:Y:S04]  /*d880*/  LDL R0, [R1+0x28] ;  /* 0x0000280001007983 */ /* 0x000ee80000100800 */
[----:B------:R-:W4:Y:S04]  /*d890*/  LDL.LU.64 R6, [R1] ;  /* 0x0000000001067983 */ /* 0x000f280000300a00 */
[----:B------:R-:W5:Y:S04]  /*d8a0*/  LDL R4, [R1+0x2c] ;  /* 0x00002c0001047983 */ /* 0x000f680000100800 */
[----:B------:R-:W4:Y:S04]  /*d8b0*/  LDL R5, [R1+0x8] ;  /* 0x0000080001057983 */ /* 0x000f280000100800 */
[----:B------:R-:W1:Y:S02]  /*d8c0*/  S2R R8, SR_TID.X ;  /* 0x0000000000087919 */ /* 0x000e640000002100 */
[----:B-1----:R-:W-:-:S05]  /*d8d0*/  IMAD.SHL.U32 R8, R8, 0x2, RZ ;  /* 0x0000000208087824 */ /* 0x002fca00078e00ff */
[----:B------:R-:W-:Y:S01]  /*d8e0*/  LOP3.LUT R8, R8, 0x6, RZ, 0xc0, !PT ;  /* 0x0000000608087812 */ /* 0x000fe200078ec0ff */
[----:B------:R-:W-:Y:S01]  /*d8f0*/  USHF.L.U32 UR4, UR25, 0x1, URZ ;  /* 0x0000000119047899 */ /* 0x000fe2000800063f */
[----:B--2---:R-:W-:Y:S02]  /*d900*/  IMAD.MOV.U32 R3, RZ, RZ, R2 ;  /* 0x000000ffff037224 */ /* 0x004fe400078e0002 */
[----:B---3--:R-:W-:Y:S02]  /*d910*/  IMAD.MOV.U32 R2, RZ, RZ, R0 ;  /* 0x000000ffff027224 */ /* 0x008fe400078e0000 */
[----:B------:R-:W-:-:S04]  /*d920*/  IMAD.U32 R0, RZ, RZ, UR25 ;  /* 0x00000019ff007e24 */ /* 0x000fc8000f8e00ff */
[----:B------:R-:W-:-:S05]  /*d930*/  IMAD R0, R0, 0x40, R8 ;  /* 0x0000004000007824 */ /* 0x000fca00078e0208 */
[C---:B------:R-:W-:Y:S01]  /*d940*/  ISETP.GE.AND P1, PT, R0.reuse, R225, PT ;  /* 0x000000e10000720c */ /* 0x040fe20003f26270 */
[----:B------:R-:W-:Y:S01]  /*d950*/  IMAD.MOV.U32 R8, RZ, RZ, R2 ;  /* 0x000000ffff087224 */ /* 0x000fe200078e0002 */
[C---:B------:R-:W-:Y:S02]  /*d960*/  IADD3 R2, R0.reuse, 0x1, RZ ;  /* 0x0000000100027810 */ /* 0x040fe40007ffe0ff */
[----:B------:R-:W-:Y:S02]  /*d970*/  ISETP.LT.OR P1, PT, R0, R221, P1 ;  /* 0x000000dd0000720c */ /* 0x000fe40000f21670 */
[----:B------:R-:W-:Y:S02]  /*d980*/  ISETP.GE.AND P6, PT, R2, R225, PT ;  /* 0x000000e10200720c */ /* 0x000fe40003fc6270 */
[----:B------:R-:W-:Y:S02]  /*d990*/  FSEL R16, R64, -INF , !P1 ;  /* 0xff80000040107808 */ /* 0x000fe40004800000 */
[----:B------:R-:W-:-:S02]  /*d9a0*/  ISETP.GE.AND P5, PT, R2, R224, PT ;  /* 0x000000e00200720c */ /* 0x000fc40003fa6270 */
[CC--:B------:R-:W-:Y:S02]  /*d9b0*/  ISETP.GE.AND P4, PT, R2.reuse, R223.reuse, PT ;  /* 0x000000df0200720c */ /* 0x0c0fe40003f86270 */
[----:B------:R-:W-:Y:S02]  /*d9c0*/  ISETP.GE.AND P2, PT, R2, R222, PT ;  /* 0x000000de0200720c */ /* 0x000fe40003f46270 */
[C---:B------:R-:W-:Y:S02]  /*d9d0*/  ISETP.GE.AND P3, PT, R0.reuse, R224, PT ;  /* 0x000000e00000720c */ /* 0x040fe40003f66270 */
[C---:B------:R-:W-:Y:S02]  /*d9e0*/  ISETP.GE.AND P0, PT, R0.reuse, R223, PT ;  /* 0x000000df0000720c */ /* 0x040fe40003f06270 */
[----:B------:R-:W-:Y:S01]  /*d9f0*/  ISETP.GE.AND P1, PT, R0, R222, PT ;  /* 0x000000de0000720c */ /* 0x000fe20003f26270 */
[----:B----4-:R-:W-:Y:S01]  /*da00*/  IMAD.MOV.U32 R201, RZ, RZ, R7 ;  /* 0x000000ffffc97224 */ /* 0x010fe200078e0007 */
[C---:B------:R-:W-:Y:S01]  /*da10*/  ISETP.LT.OR P6, PT, R2.reuse, R221, P6 ;  /* 0x000000dd0200720c */ /* 0x040fe200037c1670 */
[----:B------:R-:W-:Y:S01]  /*da20*/  IMAD.MOV.U32 R7, RZ, RZ, R3 ;  /* 0x000000ffff077224 */ /* 0x000fe200078e0003 */
[----:B------:R-:W-:-:S02]  /*da30*/  ISETP.LT.OR P5, PT, R2, R220, P5 ;  /* 0x000000dc0200720c */ /* 0x000fc40002fa1670 */
[CC--:B------:R-:W-:Y:S02]  /*da40*/  ISETP.LT.OR P4, PT, R2.reuse, R219.reuse, P4 ;  /* 0x000000db0200720c */ /* 0x0c0fe40002781670 */
[----:B------:R-:W-:Y:S02]  /*da50*/  ISETP.LT.OR P2, PT, R2, R218, P2 ;  /* 0x000000da0200720c */ /* 0x000fe40001741670 */
[C---:B------:R-:W-:Y:S02]  /*da60*/  ISETP.LT.OR P3, PT, R0.reuse, R220, P3 ;  /* 0x000000dc0000720c */ /* 0x040fe40001f61670 */
[C---:B------:R-:W-:Y:S02]  /*da70*/  ISETP.LT.OR P0, PT, R0.reuse, R219, P0 ;  /* 0x000000db0000720c */ /* 0x040fe40000701670 */
[C---:B------:R-:W-:Y:S02]  /*da80*/  ISETP.LT.OR P1, PT, R0.reuse, R218, P1 ;  /* 0x000000da0000720c */ /* 0x040fe40000f21670 */
        /* <DEDUP_REMOVED lines=70> */
[----:B------:R-:W-:Y:S01]  /*def0*/  ISETP.GE.AND P1, PT, R3, R222, PT ;  /* 0x000000de0300720c */ /* 0x000fe20003f26270 */
[----:B------:R-:W-:Y:S01]  /*df00*/  IMAD.MOV.U32 R200, RZ, RZ, R6 ;  /* 0x000000ffffc87224 */ /* 0x000fe200078e0006 */
[C---:B------:R-:W-:Y:S01]  /*df10*/  ISETP.LT.OR P6, PT, R2.reuse, R220, P6 ;  /* 0x000000dc0200720c */ /* 0x040fe200037c1670 */
[----:B-----5:R-:W-:Y:S01]  /*df20*/  IMAD.MOV.U32 R6, RZ, RZ, R4 ;  /* 0x000000ffff067224 */ /* 0x020fe200078e0004 */
[----:B------:R-:W-:-:S02]  /*df30*/  ISETP.LT.OR P2, PT, R2, R219, P2 ;  /* 0x000000db0200720c */ /* 0x000fc40001741670 */
[----:B------:R-:W-:Y:S02]  /*df40*/  ISETP.LT.OR P3, PT, R2, R218, P3 ;  /* 0x000000da0200720c */ /* 0x000fe40001f61670 */
[C---:B------:R-:W-:Y:S02]  /*df50*/  ISETP.LT.OR P4, PT, R3.reuse, R221, P4 ;  /* 0x000000dd0300720c */ /* 0x040fe40002781670 */
[C---:B------:R-:W-:Y:S02]  /*df60*/  ISETP.LT.OR P5, PT, R3.reuse, R220, P5 ;  /* 0x000000dc0300720c */ /* 0x040fe40002fa1670 */
[C---:B------:R-:W-:Y:S02]  /*df70*/  ISETP.LT.OR P0, PT, R3.reuse, R219, P0 ;  /* 0x000000db0300720c */ /* 0x040fe40000701670 */
[----:B------:R-:W-:Y:S02]  /*df80*/  ISETP.LT.OR P1, PT, R3, R218, P1 ;  /* 0x000000da0300720c */ /* 0x000fe40000f21670 */
[----:B------:R-:W-:-:S02]  /*df90*/  IADD3 R2, R0, 0x20, RZ ;  /* 0x0000002000027810 */ /* 0x000fc40007ffe0ff */
[C---:B------:R-:W-:Y:S02]  /*dfa0*/  IADD3 R4, R0.reuse, 0x21, RZ ;  /* 0x0000002100047810 */ /* 0x040fe40007ffe0ff */
[----:B------:R-:W-:Y:S02]  /*dfb0*/  IADD3 R3, R0, 0x28, RZ ;  /* 0x0000002800037810 */ /* 0x000fe40007ffe0ff */
[----:B------:R-:W-:Y:S02]  /*dfc0*/  FSEL R189, R50, -INF , !P6 ;  /* 0xff80000032bd7808 */ /* 0x000fe40007000000 */
        /* <DEDUP_REMOVED lines=9> */
[----:B------:R-:W-:Y:S02]  /*e060*/  ISETP.GE.AND P0, PT, R4, R224, PT ;  /* 0x000000e00400720c */ /* 0x000fe40003f06270 */
[----:B------:R-:W-:Y:S02]  /*e070*/  ISETP.GE.AND P1, PT, R3, R225, PT ;  /* 0x000000e10300720c */ /* 0x000fe40003f26270 */
[C---:B------:R-:W-:Y:S02]  /*e080*/  ISETP.LT.OR P6, PT, R2.reuse, R221, P6 ;  /* 0x000000dd0200720c */ /* 0x040fe400037c1670 */
        /* <DEDUP_REMOVED lines=10> */
[C---:B------:R-:W-:Y:S02]  /*e130*/  ISETP.GE.AND P5, PT, R4.reuse, R225, PT ;  /* 0x000000e10400720c */ /* 0x040fe40003fa6270 */
[C---:B------:R-:W-:Y:S02]  /*e140*/  ISETP.GE.AND P0, PT, R4.reuse, R223, PT ;  /* 0x000000df0400720c */ /* 0x040fe40003f06270 */
[----:B------:R-:W-:Y:S02]  /*e150*/  ISETP.GE.AND P6, PT, R4, R222, PT ;  /* 0x000000de0400720c */ /* 0x000fe40003fc6270 */
[----:B------:R-:W-:Y:S01]  /*e160*/  ISETP.GE.AND P1, PT, R2, R224, PT ;  /* 0x000000e00200720c */ /* 0x000fe20003f26270 */
[----:B------:R-:W-:Y:S01]  /*e170*/  IMAD.MOV.U32 R30, RZ, RZ, R5 ;  /* 0x000000ffff1e7224 */ /* 0x000fe200078e0005 */
[----:B------:R-:W-:-:S02]  /*e180*/  ISETP.LT.OR P5, PT, R4, R221, P5 ;  /* 0x000000dd0400720c */ /* 0x000fc40002fa1670 */
[C---:B------:R-:W-:Y:S02]  /*e190*/  ISETP.LT.OR P0, PT, R4.reuse, R219, P0 ;  /* 0x000000db0400720c */ /* 0x040fe40000701670 */
[----:B------:R-:W-:Y:S02]  /*e1a0*/  ISETP.LT.OR P6, PT, R4, R218, P6 ;  /* 0x000000da0400720c */ /* 0x000fe400037c1670 */
[----:B------:R-:W-:Y:S02]  /*e1b0*/  ISETP.LT.OR P1, PT, R2, R220, P1 ;  /* 0x000000dc0200720c */ /* 0x000fe40000f21670 */
[C---:B------:R-:W-:Y:S02]  /*e1c0*/  IADD3 R5, R0.reuse, 0x30, RZ ;  /* 0x0000003000057810 */ /* 0x040fe40007ffe0ff */
[----:B------:R-:W-:Y:S02]  /*e1d0*/  IADD3 R4, R0, 0x31, RZ ;  /* 0x0000003100047810 */ /* 0x000fe40007ffe0ff */
[----:B------:R-:W-:-:S02]  /*e1e0*/  FSEL R238, R43, -INF , !P1 ;  /* 0xff8000002bee7808 */ /* 0x000fc40004800000 */
[----:B------:R-:W-:Y:S02]  /*e1f0*/  FSEL R248, R178, -INF , !P4 ;  /* 0xff800000b2f87808 */ /* 0x000fe40006000000 */
[CC--:B------:R-:W-:Y:S02]  /*e200*/  ISETP.GE.AND P1, PT, R5.reuse, R225.reuse, PT ;  /* 0x000000e10500720c */ /* 0x0c0fe40003f26270 */
[----:B------:R-:W-:Y:S02]  /*e210*/  ISETP.GE.AND P4, PT, R4, R225, PT ;  /* 0x000000e10400720c */ /* 0x000fe40003f86270 */
[----:B------:R-:W-:Y:S02]  /*e220*/  FSEL R239, R176, -INF , !P3 ;  /* 0xff800000b0ef7808 */ /* 0x000fe40005800000 */
[C---:B------:R-:W-:Y:S02]  /*e230*/  ISETP.GE.AND P3, PT, R5.reuse, R224, PT ;  /* 0x000000e00500720c */ /* 0x040fe40003f66270 */
[----:B------:R-:W-:-:S02]  /*e240*/  ISETP.LT.OR P1, PT, R5, R221, P1 ;  /* 0x000000dd0500720c */ /* 0x000fc40000f21670 */
[----:B------:R-:W-:Y:S02]  /*e250*/  ISETP.LT.OR P4, PT, R4, R221, P4 ;  /* 0x000000dd0400720c */ /* 0x000fe40002781670 */
[----:B------:R-:W-:Y:S02]  /*e260*/  FSEL R235, R46, -INF , !P2 ;  /* 0xff8000002eeb7808 */ /* 0x000fe40005000000 */
[----:B------:R-:W-:Y:S02]  /*e270*/  FSEL R232, R45, -INF , !P5 ;  /* 0xff8000002de87808 */ /* 0x000fe40006800000 */
[----:B------:R-:W-:Y:S02]  /*e280*/  ISETP.LT.OR P3, PT, R5, R220, P3 ;  /* 0x000000dc0500720c */ /* 0x000fe40001f61670 */
[----:B------:R-:W-:Y:S02]  /*e290*/  ISETP.GE.AND P2, PT, R3, R224, PT ;  /* 0x000000e00300720c */ /* 0x000fe40003f46270 */
[----:B------:R-:W-:-:S02]  /*e2a0*/  ISETP.GE.AND P5, PT, R2, R225, PT ;  /* 0x000000e10200720c */ /* 0x000fc40003fa6270 */
[----:B------:R-:W-:Y:S02]  /*e2b0*/  FSEL R229, R32, -INF , !P1 ;  /* 0xff80000020e57808 */ /* 0x000fe40004800000 */
[----:B------:R-:W-:Y:S02]  /*e2c0*/  FSEL R228, R33, -INF , !P4 ;  /* 0xff80000021e47808 */ /* 0x000fe40006000000 */
[C---:B------:R-:W-:Y:S02]  /*e2d0*/  ISETP.GE.AND P1, PT, R2.reuse, R223, PT ;  /* 0x000000df0200720c */ /* 0x040fe40003f26270 */
[----:B------:R-:W-:Y:S02]  /*e2e0*/  ISETP.GE.AND P4, PT, R2, R222, PT ;  /* 0x000000de0200720c */ /* 0x000fe40003f86270 */
[----:B------:R-:W-:Y:S02]  /*e2f0*/  FSEL R206, R34, -INF , !P3 ;  /* 0xff80000022ce7808 */ /* 0x000fe40005800000 */
[----:B------:R-:W-:-:S02]  /*e300*/  ISETP.LT.OR P2, PT, R3, R220, P2 ;  /* 0x000000dc0300720c */ /* 0x000fc40001741670 */
[----:B------:R-:W-:Y:S02]  /*e310*/  ISETP.LT.OR P5, PT, R2, R221, P5 ;  /* 0x000000dd0200720c */ /* 0x000fe40002fa1670 */
[----:B------:R-:W-:Y:S02]  /*e320*/  ISETP.GE.AND P3, PT, R4, R224, PT ;  /* 0x000000e00400720c */ /* 0x000fe40003f66270 */
[C---:B------:R-:W-:Y:S02]  /*e330*/  ISETP.LT.OR P1, PT, R2.reuse, R219, P1 ;  /* 0x000000db0200720c */ /* 0x040fe40000f21670 */
[----:B------:R-:W-:Y:S02]  /*e340*/  ISETP.LT.OR P4, PT, R2, R218, P4 ;  /* 0x000000da0200720c */ /* 0x000fe40002781670 */
[----:B------:R-:W-:Y:S02]  /*e350*/  IADD3 R2, R0, 0x38, RZ ;  /* 0x0000003800027810 */ /* 0x000fe40007ffe0ff */
[----:B------:R-:W-:-:S02]  /*e360*/  FSEL R237, R42, -INF , !P2 ;  /* 0xff8000002aed7808 */ /* 0x000fc40005000000 */
[----:B------:R-:W-:Y:S02]  /*e370*/  FSEL R234, R41, -INF , !P5 ;  /* 0xff80000029ea7808 */ /* 0x000fe40006800000 */
[----:B------:R-:W-:Y:S02]  /*e380*/  ISETP.LT.OR P3, PT, R4, R220, P3 ;  /* 0x000000dc0400720c */ /* 0x000fe40001f61670 */
[C---:B------:R-:W-:Y:S02]  /*e390*/  ISETP.GE.AND P2, PT, R3.reuse, R223, PT ;  /* 0x000000df0300720c */ /* 0x040fe40003f46270 */
[----:B------:R-:W-:Y:S02]  /*e3a0*/  ISETP.GE.AND P5, PT, R3, R222, PT ;  /* 0x000000de0300720c */ /* 0x000fe40003fa6270 */
[----:B------:R-:W-:Y:S02]  /*e3b0*/  IADD3 R0, R0, 0x39, RZ ;  /* 0x0000003900007810 */ /* 0x000fe40007ffe0ff */
[----:B------:R-:W-:-:S02]  /*e3c0*/  FSEL R240, R177, -INF , !P0 ;  /* 0xff800000b1f07808 */ /* 0x000fc40004000000 */
[----:B------:R-:W-:Y:S02]  /*e3d0*/  ISETP.GE.AND P0, PT, R2, R225, PT ;  /* 0x000000e10200720c */ /* 0x000fe40003f06270 */
[----:B------:R-:W-:Y:S01]  /*e3e0*/  FSEL R204, R35, -INF , !P3 ;  /* 0xff80000023cc7808 */ /* 0x000fe20005800000 */
[----:B------:R-:W-:Y:S01]  /*e3f0*/  IMAD.WIDE.U32 R242, R8, -0x2daee0ad, RZ ;  /* 0xd2511f5308f27825 */ /* 0x000fe200078e00ff */
[C---:B------:R-:W-:Y:S02]  /*e400*/  ISETP.LT.OR P2, PT, R3.reuse, R219, P2 ;  /* 0x000000db0300720c */ /* 0x040fe40001741670 */
[----:B------:R-:W-:Y:S01]  /*e410*/  ISETP.LT.OR P5, PT, R3, R218, P5 ;  /* 0x000000da0300720c */ /* 0x000fe20002fa1670 */
[----:B------:R-:W-:Y:S01]  /*e420*/  IMAD.U32 R3, RZ, RZ, UR29 ;  /* 0x0000001dff037e24 */ /* 0x000fe2000f8e00ff */
[----:B------:R-:W-:Y:S02]  /*e430*/  ISETP.GE.AND P3, PT, R0, R225, PT ;  /* 0x000000e10000720c */ /* 0x000fe40003f66270 */
[----:B------:R-:W-:-:S02]  /*e440*/  ISETP.LT.OR P0, PT, R2, R221, P0 ;  /* 0x000000dd0200720c */ /* 0x000fc40000701670 */
[----:B------:R-:W-:Y:S02]  /*e450*/  ISETP.LT.OR P3, PT, R0, R221, P3 ;  /* 0x000000dd0000720c */ /* 0x000fe40001f61670 */
[----:B------:R-:W-:Y:S02]  /*e460*/  FSEL R56, R12, -INF , !P0 ;  /* 0xff8000000c387808 */ /* 0x000fe40004000000 */
[----:B------:R-:W-:Y:S02]  /*e470*/  LOP3.LUT R3, R243, UR4, R3, 0x96, !PT ;  /* 0x00000004f3037c12 */ /* 0x000fe4000f8e9603 */
[----:B------:R-:W-:Y:S01]  /*e480*/  ISETP.GE.AND P0, PT, R5, R223, PT ;  /* 0x000000df0500720c */ /* 0x000fe20003f06270 */
[----:B------:R-:W-:Y:S01]  /*e490*/  IMAD.WIDE.U32 R50, R7, -0x326172a9, RZ ;  /* 0xcd9e8d5707327825 */ /* 0x000fe200078e00ff */
[----:B------:R-:W-:Y:S02]  /*e4a0*/  FSEL R33, R13, -INF , !P3 ;  /* 0xff8000000d217808 */ /* 0x000fe40005800000 */
[----:B------:R-:W-:Y:S01]  /*e4b0*/  ISETP.GE.AND P3, PT, R5, R222, PT ;  /* 0x000000de0500720c */ /* 0x000fe20003f66270 */
[----:B------:R-:W-:Y:S01]  /*e4c0*/  IMAD.MOV.U32 R31, RZ, RZ, R6 ;  /* 0x000000ffff1f7224 */ /* 0x000fe200078e0006 */
[----:B------:R-:W-:Y:S01]  /*e4d0*/  FSEL R241, R180, -INF , !P2 ;  /* 0xff800000b4f17808 */ /* 0x000fe20005000000 */
[----:B------:R-:W-:Y:S01]  /*e4e0*/  IMAD.WIDE.U32 R6, R3, -0x326172a9, RZ ;  /* 0xcd9e8d5703067825 */ /* 0x000fe200078e00ff */
[----:B------:R-:W-:-:S02]  /*e4f0*/  ISETP.LT.OR P0, PT, R5, R219, P0 ;  /* 0x000000db0500720c */ /* 0x000fc40000701670 */
[----:B------:R-:W-:Y:S02]  /*e500*/  ISETP.GE.AND P2, PT, R2, R224, PT ;  /* 0x000000e00200720c */ /* 0x000fe40003f46270 */
[----:B------:R-:W-:Y:S02]  /*e510*/  ISETP.LT.OR P3, PT, R5, R218, P3 ;  /* 0x000000da0500720c */ /* 0x000fe40001f61670 */
[----:B------:R-:W-:Y:S02]  /*e520*/  LOP3.LUT R5, R51, R30, RZ, 0x3c, !PT ;  /* 0x0000001e33057212 */ /* 0x000fe400078e3cff */
[----:B------:R-:W-:Y:S02]  /*e530*/  FSEL R199, R108, -INF , !P0 ;  /* 0xff8000006cc77808 */ /* 0x000fe40004000000 */
[----:B------:R-:W-:Y:S02]  /*e540*/  ISETP.LT.OR P2, PT, R2, R220, P2 ;  /* 0x000000dc0200720c */ /* 0x000fe40001741670 */
[----:B------:R-:W-:-:S02]  /*e550*/  FSEL R247, R181, -INF , !P1 ;  /* 0xff800000b5f77808 */ /* 0x000fc40004800000 */
[-C--:B------:R-:W-:Y:S02]  /*e560*/  ISETP.GE.AND P0, PT, R2, R223.reuse, PT ;  /* 0x000000df0200720c */ /* 0x080fe40003f06270 */
[----:B------:R-:W-:Y:S02]  /*e570*/  LOP3.LUT R3, R7, UR16, R50, 0x96, !PT ;  /* 0x0000001007037c12 */ /* 0x000fe4000f8e9632 */
[----:B------:R-:W-:Y:S01]  /*e580*/  ISETP.GE.AND P1, PT, R4, R223, PT ;  /* 0x000000df0400720c */ /* 0x000fe20003f26270 */
[----:B------:R-:W-:Y:S01]  /*e590*/  IMAD R205, R5, -0x2daee0ad, RZ ;  /* 0xd2511f5305cd7824 */ /* 0x000fe200078e02ff */
[----:B------:R-:W-:Y:S01]  /*e5a0*/  FSEL R49, R14, -INF , !P2 ;  /* 0xff8000000e317808 */ /* 0x000fe20005000000 */
[----:B------:R-:W-:Y:S01]  /*e5b0*/  IMAD.WIDE.U32 R8, R3, -0x2daee0ad, RZ ;  /* 0xd2511f5303087825 */ /* 0x000fe200078e00ff */
[----:B------:R-:W-:Y:S02]  /*e5c0*/  ISETP.LT.OR P0, PT, R2, R219, P0 ;  /* 0x000000db0200720c */ /* 0x000fe40000701670 */
[----:B------:R-:W-:-:S02]  /*e5d0*/  LOP3.LUT R5, R201, UR14, R6, 0x96, !PT ;  /* 0x0000000ec9057c12 */ /* 0x000fc4000f8e9606 */
[----:B------:R-:W-:Y:S02]  /*e5e0*/  ISETP.GE.AND P2, PT, R0, R224, PT ;  /* 0x000000e00000720c */ /* 0x000fe40003f46270 */
[----:B------:R-:W-:Y:S01]  /*e5f0*/  ISETP.LT.OR P1, PT, R4, R219, P1 ;  /* 0x000000db0400720c */ /* 0x000fe20000f21670 */
[----:B------:R-:W-:Y:S01]  /*e600*/  IMAD.WIDE.U32 R10, R5, -0x2daee0ad, RZ ;  /* 0xd2511f53050a7825 */ /* 0x000fe200078e00ff */
[----:B------:R-:W-:Y:S02]  /*e610*/  FSEL R53, R104, -INF , !P0 ;  /* 0xff80000068357808 */ /* 0x000fe40004000000 */
[C---:B------:R-:W-:Y:S02]  /*e620*/  ISETP.LT.OR P2, PT, R0.reuse, R220, P2 ;  /* 0x000000dc0000720c */ /* 0x040fe40001741670 */
[----:B------:R-:W-:Y:S02]  /*e630*/  FSEL R54, R109, -INF , !P1 ;  /* 0xff8000006d367808 */ /* 0x000fe40004800000 */
[----:B------:R-:W-:-:S02]  /*e640*/  ISETP.GE.AND P0, PT, R0, R223, PT ;  /* 0x000000df0000720c */ /* 0x000fc40003f06270 */
[-C--:B------:R-:W-:Y:S02]  /*e650*/  ISETP.GE.AND P1, PT, R2, R222.reuse, PT ;  /* 0x000000de0200720c */ /* 0x080fe40003f26270 */
[----:B------:R-:W-:Y:S02]  /*e660*/  LOP3.LUT R3, R9, UR13, R205, 0x96, !PT ;  /* 0x0000000d09037c12 */ /* 0x000fe4000f8e96cd */
[----:B------:R-:W-:Y:S02]  /*e670*/  FSEL R48, R15, -INF , !P2 ;  /* 0xff8000000f307808 */ /* 0x000fe40005000000 */
[----:B------:R-:W-:Y:S02]  /*e680*/  ISETP.LT.OR P0, PT, R0, R219, P0 ;  /* 0x000000db0000720c */ /* 0x000fe40000701670 */
[----:B------:R-:W-:Y:S02]  /*e690*/  ISETP.GE.AND P2, PT, R4, R222, PT ;  /* 0x000000de0400720c */ /* 0x000fe40003f46270 */
[----:B------:R-:W-:Y:S01]  /*e6a0*/  ISETP.LT.OR P1, PT, R2, R218, P1 ;  /* 0x000000da0200720c */ /* 0x000fe20000f21670 */
[----:B------:R-:W-:Y:S01]  /*e6b0*/  IMAD.WIDE.U32 R2, R3, -0x326172a9, RZ ;  /* 0xcd9e8d5703027825 */ /* 0x000fe200078e00ff */
[----:B------:R-:W-:-:S02]  /*e6c0*/  LOP3.LUT R8, R11, UR11, R8, 0x96, !PT ;  /* 0x0000000b0b087c12 */ /* 0x000fc4000f8e9608 */
[----:B------:R-:W-:Y:S01]  /*e6d0*/  FSEL R12, R105, -INF , !P0 ;  /* 0xff800000690c7808 */ /* 0x000fe20004000000 */
[----:B------:R-:W-:Y:S01]  /*e6e0*/  IMAD.WIDE.U32 R108, R31, -0x326172a9, RZ ;  /* 0xcd9e8d571f6c7825 */ /* 0x000fe200078e00ff */
[----:B------:R-:W-:Y:S02]  /*e6f0*/  ISETP.LT.OR P2, PT, R4, R218, P2 ;  /* 0x000000da0400720c */ /* 0x000fe40001741670 */
[----:B------:R-:W-:Y:S01]  /*e700*/  ISETP.GE.AND P0, PT, R0, R222, PT ;  /* 0x000000de0000720c */ /* 0x000fe20003f06270 */
[----:B------:R-:W-:Y:S01]  /*e710*/  IMAD.WIDE.U32 R64, R8, -0x326172a9, RZ ;  /* 0xcd9e8d5708407825 */ /* 0x000fe200078e00ff */
[----:B------:R-:W-:Y:S02]  /*e720*/  FMNMX.FTZ R4, R246, R16, !PT ;  /* 0x00000010f6047209 */ /* 0x000fe40007810000 */
[----:B------:R-:W-:Y:S02]  /*e730*/  LOP3.LUT R3, R3, UR12, R200, 0x96, !PT ;  /* 0x0000000c03037c12 */ /* 0x000fe4000f8e96c8 */
[----:B------:R-:W-:-:S02]  /*e740*/  ISETP.LT.OR P0, PT, R0, R218, P0 ;  /* 0x000000da0000720c */ /* 0x000fc40000701670 */
[----:B------:R-:W-:Y:S02]  /*e750*/  FMNMX.FTZ R0, R245, R20, !PT ;  /* 0x00000014f5007209 */ /* 0x000fe40007810000 */
[----:B------:R-:W-:Y:S02]  /*e760*/  FMNMX.FTZ R4, R17, R4, !PT ;  /* 0x0000000411047209 */ /* 0x000fe40007810000 */
[----:B------:R-:W-:Y:S02]  /*e770*/  LOP3.LUT R5, R109, R30, RZ, 0x3c, !PT ;  /* 0x0000001e6d057212 */ /* 0x000fe400078e3cff */
[----:B------:R-:W-:Y:S01]  /*e780*/  LOP3.LUT R8, R65, UR10, R2, 0x96, !PT ;  /* 0x0000000a41087c12 */ /* 0x000fe2000f8e9602 */
[----:B------:R-:W-:Y:S01]  /*e790*/  IMAD.WIDE.U32 R2, R3, -0x2daee0ad, RZ ;  /* 0xd2511f5303027825 */ /* 0x000fe200078e00ff */
[----:B------:R-:W-:Y:S02]  /*e7a0*/  FMNMX.FTZ R0, R22, R0, !PT ;  /* 0x0000000016007209 */ /* 0x000fe40007810000 */
[----:B------:R-:W-:Y:S01]  /*e7b0*/  FMNMX.FTZ R4, R18, R4, !PT ;  /* 0x0000000412047209 */ /* 0x000fe20007810000 */
[----:B------:R-:W-:Y:S01]  /*e7c0*/  IMAD.WIDE.U32 R46, R5, -0x2daee0ad, RZ ;  /* 0xd2511f53052e7825 */ /* 0x000fe200078e00ff */
[----:B------:R-:W-:-:S02]  /*e7d0*/  LOP3.LUT R10, R3, UR9, R10, 0x96, !PT ;  /* 0x00000009030a7c12 */ /* 0x000fc4000f8e960a */
[----:B------:R-:W-:Y:S01]  /*e7e0*/  FMNMX.FTZ R0, R21, R0, !PT ;  /* 0x0000000015007209 */ /* 0x000fe20007810000 */
[----:B------:R-:W-:Y:S01]  /*e7f0*/  IMAD.WIDE.U32 R66, R8, -0x2daee0ad, RZ ;  /* 0xd2511f5308427825 */ /* 0x000fe200078e00ff */
[----:B------:R-:W-:Y:S02]  /*e800*/  FMNMX.FTZ R3, R19, R4, !PT ;  /* 0x0000000413037209 */ /* 0x000fe40007810000 */
[----:B------:R-:W-:Y:S02]  /*e810*/  LOP3.LUT R5, R47, UR15, R242, 0x96, !PT ;  /* 0x0000000f2f057c12 */ /* 0x000fe4000f8e96f2 */
[----:B------:R-:W-:Y:S02]  /*e820*/  LOP3.LUT R2, R67, UR7, R2, 0x96, !PT ;  /* 0x0000000743027c12 */ /* 0x000fe4000f8e9602 */
[----:B------:R-:W-:Y:S02]  /*e830*/  FMNMX.FTZ R0, R23, R0, !PT ;  /* 0x0000000017007209 */ /* 0x000fe40007810000 */
[----:B------:R-:W-:Y:S01]  /*e840*/  FMNMX.FTZ R3, R192, R3, !PT ;  /* 0x00000003c0037209 */ /* 0x000fe20007810000 */
[----:B------:R-:W-:Y:S01]  /*e850*/  IMAD.WIDE.U32 R40, R5, -0x326172a9, RZ ;  /* 0xcd9e8d5705287825 */ /* 0x000fe200078e00ff */
[----:B------:R-:W-:-:S02]  /*e860*/  FMNMX.FTZ R4, R244, R24, !PT ;  /* 0x00000018f4047209 */ /* 0x000fc40007810000 */
[----:B------:R-:W-:Y:S02]  /*e870*/  FMNMX.FTZ R0, R193, R0, !PT ;  /* 0x00000000c1007209 */ /* 0x000fe40007810000 */
[----:B------:R-:W-:Y:S01]  /*e880*/  FMNMX.FTZ R105, R188, R3, !PT ;  /* 0x00000003bc697209 */ /* 0x000fe20007810000 */
[----:B------:R-:W-:Y:S01]  /*e890*/  IMAD.WIDE.U32 R2, R2, -0x326172a9, RZ ;  /* 0xcd9e8d5702027825 */ /* 0x000fe200078e00ff */
[----:B------:R-:W-:-:S03]  /*e8a0*/  FMNMX.FTZ R4, R27, R4, !PT ;  /* 0x000000041b047209 */ /* 0x000fc60007810000 */
[----:B------:R-:W-:Y:S01]  /*e8b0*/  IMAD.WIDE.U32 R38, R10, -0x326172a9, RZ ;  /* 0xcd9e8d570a267825 */ /* 0x000fe200078e00ff */
[----:B------:R-:W-:Y:S02]  /*e8c0*/  FMNMX.FTZ R5, R190, R0, !PT ;  /* 0x00000000be057209 */ /* 0x000fe40007810000 */
[----:B------:R-:W-:Y:S02]  /*e8d0*/  FMNMX.FTZ R105, R101, R105, !PT ;  /* 0x0000006965697209 */ /* 0x000fe40007810000 */
[----:B------:R-:W-:Y:S02]  /*e8e0*/  LOP3.LUT R11, R7, UR16, R108, 0x96, !PT ;  /* 0x00000010070b7c12 */ /* 0x000fe4000f8e966c */
[----:B------:R-:W-:Y:S02]  /*e8f0*/  LOP3.LUT R10, R41, UR14, R6, 0x96, !PT ;  /* 0x0000000e290a7c12 */ /* 0x000fe4000f8e9606 */
[C---:B------:R-:W-:Y:S02]  /*e900*/  LOP3.LUT R6, R2.reuse, 0xffff, RZ, 0xc0, !PT ;  /* 0x0000ffff02067812 */ /* 0x040fe400078ec0ff */
[----:B------:R-:W-:-:S02]  /*e910*/  LOP3.LUT R8, R2, 0xff, RZ, 0xc0, !PT ;  /* 0x000000ff02087812 */ /* 0x000fc400078ec0ff */
[--C-:B------:R-:W-:Y:S02]  /*e920*/  SHF.R.U32.HI R7, RZ, 0x10, R2.reuse ;  /* 0x00000010ff077819 */ /* 0x100fe40000011602 */
[----:B------:R-:W-:Y:S02]  /*e930*/  SHF.R.U32.HI R9, RZ, 0x18, R2 ;  /* 0x00000018ff097819 */ /* 0x000fe40000011602 */
[----:B------:R-:W-:Y:S02]  /*e940*/  LOP3.LUT R0, R3, UR17, R38, 0x96, !PT ;  /* 0x0000001103007c12 */ /* 0x000fe4000f8e9626 */
        /* <DEDUP_REMOVED lines=9> */
[----:B------:R-:W-:Y:S02]  /*e9e0*/  LOP3.LUT R5, R7, 0xff, RZ, 0xc0, !PT ;  /* 0x000000ff07057812 */ /* 0x000fe400078ec0ff */
[----:B------:R-:W-:Y:S02]  /*e9f0*/  FMNMX.FTZ R7, R194, R2, !PT ;  /* 0x00000002c2077209 */ /* 0x000fe40007810000 */
[----:B------:R-:W-:Y:S02]  /*ea00*/  FMNMX.FTZ R2, R236, R3, !PT ;  /* 0x00000003ec027209 */ /* 0x000fe40007810000 */
[----:B------:R-:W-:Y:S02]  /*ea10*/  FMNMX.FTZ R105, R233, R105, !PT ;  /* 0x00000069e9697209 */ /* 0x000fe40007810000 */
[----:B------:R-:W-:Y:S02]  /*ea20*/  SHF.R.U32.HI R4, RZ, 0x8, R6 ;  /* 0x00000008ff047819 */ /* 0x000fe40000011606 */
[----:B------:R-:W-:-:S02]  /*ea30*/  FMNMX.FTZ R2, R237, R2, !PT ;  /* 0x00000002ed027209 */ /* 0x000fc40007810000 */
[----:B------:R-:W-:Y:S02]  /*ea40*/  FMNMX.FTZ R105, R234, R105, !PT ;  /* 0x00000069ea697209 */ /* 0x000fe40007810000 */
[----:B------:R-:W-:Y:S02]  /*ea50*/  PRMT R38, R8, 0x5410, R4 ;  /* 0x0000541008267816 */ /* 0x000fe40000000004 */
[----:B------:R-:W-:Y:S02]  /*ea60*/  LOP3.LUT R4, R0, 0xffff, RZ, 0xc0, !PT ;  /* 0x0000ffff00047812 */ /* 0x000fe400078ec0ff */
[----:B------:R-:W-:Y:S02]  /*ea70*/  FMNMX.FTZ R2, R238, R2, !PT ;  /* 0x00000002ee027209 */ /* 0x000fe40007810000 */
[----:B------:R-:W-:Y:S02]  /*ea80*/  FMNMX.FTZ R105, R229, R105, !PT ;  /* 0x00000069e5697209 */ /* 0x000fe40007810000 */
[----:B------:R-:W-:-:S02]  /*ea90*/  PRMT R15, R5, 0x5410, R9 ;  /* 0x00005410050f7816 */ /* 0x000fc40000000009 */
[----:B------:R-:W-:Y:S02]  /*eaa0*/  SHF.R.U32.HI R5, RZ, 0x8, R4 ;  /* 0x00000008ff057819 */ /* 0x000fe40000011604 */
[----:B------:R-:W-:Y:S02]  /*eab0*/  LOP3.LUT R6, R0, 0xff, RZ, 0xc0, !PT ;  /* 0x000000ff00067812 */ /* 0x000fe400078ec0ff */
[--C-:B------:R-:W-:Y:S02]  /*eac0*/  SHF.R.U32.HI R3, RZ, 0x10, R0.reuse ;  /* 0x00000010ff037819 */ /* 0x100fe40000011600 */
[----:B------:R-:W-:Y:S02]  /*ead0*/  SHF.R.U32.HI R4, RZ, 0x18, R0 ;  /* 0x00000018ff047819 */ /* 0x000fe40000011600 */
[----:B------:R-:W-:Y:S02]  /*eae0*/  FMNMX.FTZ R0, R206, R2, !PT ;  /* 0x00000002ce007209 */ /* 0x000fe40007810000 */
[----:B------:R-:W-:-:S02]  /*eaf0*/  FMNMX.FTZ R105, R228, R105, !PT ;  /* 0x00000069e4697209 */ /* 0x000fc40007810000 */
[----:B------:R-:W-:Y:S02]  /*eb00*/  FMNMX.FTZ R2, R191, R7, !PT ;  /* 0x00000007bf027209 */ /* 0x000fe40007810000 */
[----:B------:R-:W-:Y:S02]  /*eb10*/  FMNMX.FTZ R0, R204, R0, !PT ;  /* 0x00000000cc007209 */ /* 0x000fe40007810000 */
[----:B------:R-:W-:Y:S02]  /*eb20*/  FMNMX.FTZ R105, R56, R105, !PT ;  /* 0x0000006938697209 */ /* 0x000fe40007810000 */
[----:B------:R-:W-:Y:S02]  /*eb30*/  LOP3.LUT R3, R3, 0xff, RZ, 0xc0, !PT ;  /* 0x000000ff03037812 */ /* 0x000fe400078ec0ff */
[----:B------:R-:W-:Y:S02]  /*eb40*/  PRMT R14, R6, 0x5410, R5 ;  /* 0x00005410060e7816 */ /* 0x000fe40000000005 */
[----:B------:R-:W-:-:S02]  /*eb50*/  FMNMX.FTZ R6, R185, R2, !PT ;  /* 0x00000002b9067209 */ /* 0x000fc40007810000 */
[----:B------:R-:W-:Y:S02]  /*eb60*/  FMNMX.FTZ R0, R49, R0, !PT ;  /* 0x0000000031007209 */ /* 0x000fe40007810000 */
[----:B------:R-:W-:Y:S02]  /*eb70*/  FMNMX.FTZ R105, R33, R105, !PT ;  /* 0x0000006921697209 */ /* 0x000fe40007810000 */
[----:B------:R-:W-:Y:S01]  /*eb80*/  PRMT R13, R3, 0x5410, R4 ;  /* 0x00005410030d7816 */ /* 0x000fe20000000004 */
[----:B------:R-:W-:Y:S01]  /*eb90*/  IMAD.WIDE.U32 R2, R11, -0x2daee0ad, RZ ;  /* 0xd2511f530b027825 */ /* 0x000fe200078e00ff */
[----:B------:R-:W-:-:S03]  /*eba0*/  FMNMX.FTZ R6, R239, R6, !PT ;  /* 0x00000006ef067209 */ /* 0x000fc60007810000 */
[----:B------:R-:W-:Y:S01]  /*ebb0*/  IMAD.WIDE.U32 R4, R10, -0x2daee0ad, RZ ;  /* 0xd2511f530a047825 */ /* 0x000fe200078e00ff */
[----:B------:R-:W-:Y:S01]  /*ebc0*/  FMNMX.FTZ R0, R48, R0, !PT ;  /* 0x0000000030007209 */ /* 0x000fe20007810000 */
[----:B------:R-:W1:Y:S03]  /*ebd0*/  SHFL.BFLY PT, R8, R105, 0x2, 0x1f ;  /* 0x0c401f0069087f89 */ /* 0x000e6600000e0000 */
[----:B------:R-:W-:Y:S02]  /*ebe0*/  LOP3.LUT R7, R5, UR11, R2, 0x96, !PT ;  /* 0x0000000b05077c12 */ /* 0x000fe4000f8e9602 */
[----:B------:R-:W-:Y:S02]  /*ebf0*/  FMNMX.FTZ R2, R240, R6, !PT ;  /* 0x00000006f0027209 */ /* 0x000fe40007810000 */
[----:B------:R-:W2:Y:S01]  /*ec00*/  SHFL.BFLY PT, R6, R0, 0x2, 0x1f ;  /* 0x0c401f0000067f89 */ /* 0x000ea200000e0000 */
[----:B------:R-:W-:Y:S01]  /*ec10*/  LOP3.LUT R3, R3, UR13, R46, 0x96, !PT ;  /* 0x0000000d03037c12 */ /* 0x000fe2000f8e962e */
[----:B------:R-:W-:Y:S01]  /*ec20*/  IMAD.WIDE.U32 R44, R7, -0x326172a9, RZ ;  /* 0xcd9e8d57072c7825 */ /* 0x000fe200078e00ff */
[----:B------:R-:W-:-:S03]  /*ec30*/  FMNMX.FTZ R5, R241, R2, !PT ;  /* 0x00000002f1057209 */ /* 0x000fc60007810000 */
[----:B------:R-:W-:-:S05]  /*ec40*/  IMAD.WIDE.U32 R2, R3, -0x326172a9, RZ ;  /* 0xcd9e8d5703027825 */ /* 0x000fca00078e00ff */
[----:B------:R-:W-:Y:S02]  /*ec50*/  LOP3.LUT R10, R45, UR10, R2, 0x96, !PT ;  /* 0x0000000a2d0a7c12 */ /* 0x000fe4000f8e9602 */
[----:B------:R-:W-:Y:S02]  /*ec60*/  FMNMX.FTZ R2, R227, R28, !PT ;  /* 0x0000001ce3027209 */ /* 0x000fe40007810000 */
[----:B------:R-:W-:Y:S02]  /*ec70*/  FMNMX.FTZ R5, R247, R5, !PT ;  /* 0x00000005f7057209 */ /* 0x000fe40007810000 */
[----:B------:R-:W-:Y:S02]  /*ec80*/  FMNMX.FTZ R2, R29, R2, !PT ;  /* 0x000000021d027209 */ /* 0x000fe40007810000 */
[----:B-1----:R-:W-:Y:S02]  /*ec90*/  FMNMX.FTZ R105, R105, R8, !PT ;  /* 0x0000000869697209 */ /* 0x002fe40007810000 */
[----:B------:R-:W-:-:S02]  /*eca0*/  LOP3.LUT R9, R3, UR12, R40, 0x96, !PT ;  /* 0x0000000c03097c12 */ /* 0x000fc4000f8e9628 */
[----:B------:R-:W-:Y:S02]  /*ecb0*/  FMNMX.FTZ R2, R36, R2, !PT ;  /* 0x0000000224027209 */ /* 0x000fe40007810000 */
[----:B------:R-:W-:Y:S02]  /*ecc0*/  FMNMX.FTZ R3, R199, R5, !PT ;  /* 0x00000005c7037209 */ /* 0x000fe40007810000 */
[----:B--2---:R-:W-:Y:S02]  /*ecd0*/  FMNMX.FTZ R0, R0, R6, !PT ;  /* 0x0000000600007209 */ /* 0x004fe40007810000 */
[----:B------:R-:W1:Y:S01]  /*ece0*/  SHFL.BFLY PT, R6, R105, 0x1, 0x1f ;  /* 0x0c201f0069067f89 */ /* 0x000e6200000e0000 */
[----:B------:R-:W-:Y:S02]  /*ecf0*/  FMNMX.FTZ R2, R37, R2, !PT ;  /* 0x0000000225027209 */ /* 0x000fe40007810000 */
[----:B------:R-:W-:Y:S02]  /*ed00*/  FMNMX.FTZ R3, R54, R3, !PT ;  /* 0x0000000336037209 */ /* 0x000fe40007810000 */
[----:B------:R-:W-:-:S02]  /*ed10*/  FMNMX.FTZ R5, R196, R2, !PT ;  /* 0x00000002c4057209 */ /* 0x000fc40007810000 */
[----:B------:R-:W-:Y:S01]  /*ed20*/  FMNMX.FTZ R103, R53, R3, !PT ;  /* 0x0000000335677209 */ /* 0x000fe20007810000 */
[----:B------:R-:W-:Y:S01]  /*ed30*/  IMAD.WIDE.U32 R2, R9, -0x2daee0ad, RZ ;  /* 0xd2511f5309027825 */ /* 0x000fe200078e00ff */
[----:B------:R-:W-:Y:S01]  /*ed40*/  FMNMX.FTZ R5, R198, R5, !PT ;  /* 0x00000005c6057209 */ /* 0x000fe20007810000 */
[----:B------:R-:W2:Y:S03]  /*ed50*/  SHFL.BFLY PT, R104, R0, 0x1, 0x1f ;  /* 0x0c201f0000687f89 */ /* 0x000ea600000e0000 */
[----:B------:R-:W-:Y:S02]  /*ed60*/  LOP3.LUT R8, R3, UR9, R4, 0x96, !PT ;  /* 0x0000000903087c12 */ /* 0x000fe4000f8e9604 */
[----:B------:R-:W-:Y:S01]  /*ed70*/  FMNMX.FTZ R3, R186, R5, !PT ;  /* 0x00000005ba037209 */ /* 0x000fe20007810000 */
[----:B------:R-:W-:-:S03]  /*ed80*/  IMAD.WIDE.U32 R42, R10, -0x2daee0ad, RZ ;  /* 0xd2511f530a2a7825 */ /* 0x000fc600078e00ff */
[----:B------:R-:W-:Y:S02]  /*ed90*/  FMNMX.FTZ R3, R187, R3, !PT ;  /* 0x00000003bb037209 */ /* 0x000fe40007810000 */
[----:B------:R-:W-:Y:S02]  /*eda0*/  LOP3.LUT R4, R43, UR7, R2, 0x96, !PT ;  /* 0x000000072b047c12 */ /* 0x000fe4000f8e9602 */
[----:B------:R-:W-:Y:S02]  /*edb0*/  FSEL R65, R179, -INF , !P6 ;  /* 0xff800000b3417808 */ /* 0x000fe40007000000 */
[----:B------:R-:W-:Y:S02]  /*edc0*/  FMNMX.FTZ R2, R248, R3, !PT ;  /* 0x00000003f8027209 */ /* 0x000fe40007810000 */
[----:B-1----:R-:W-:Y:S02]  /*edd0*/  FMNMX.FTZ R105, R105, R6, !PT ;  /* 0x0000000669697209 */ /* 0x002fe40007810000 */
[----:B------:R-:W-:-:S02]  /*ede0*/  FSEL R210, R182, -INF , !P5 ;  /* 0xff800000b6d27808 */ /* 0x000fc40006800000 */
[----:B------:R-:W-:Y:S01]  /*edf0*/  FMNMX.FTZ R2, R65, R2, !PT ;  /* 0x0000000241027209 */ /* 0x000fe20007810000 */
[----:B------:R-:W-:Y:S01]  /*ee00*/  FMUL.FTZ R34, R105, c[0x0][0x23c] ;  /* 0x00008f0069227a20 */ /* 0x000fe20000410000 */
[----:B------:R-:W-:Y:S02]  /*ee10*/  FSEL R211, R183, -INF , !P4 ;  /* 0xff800000b7d37808 */ /* 0x000fe40006000000 */
[----:B------:R-:W-:Y:S02]  /*ee20*/  FMNMX.FTZ R2, R210, R2, !PT ;  /* 0x00000002d2027209 */ /* 0x000fe40007810000 */
[----:B------:R-:W-:Y:S02]  /*ee30*/  FSETP.NEU.FTZ.AND P4, PT, R105, -INF , PT ;  /* 0xff8000006900780b */ /* 0x000fe40003f9d000 */
[----:B------:R-:W-:Y:S02]  /*ee40*/  FMNMX.FTZ R103, R12, R103, !PT ;  /* 0x000000670c677209 */ /* 0x000fe40007810000 */
[----:B------:R-:W-:-:S02]  /*ee50*/  FSEL R242, R110, -INF , !P3 ;  /* 0xff8000006ef27808 */ /* 0x000fc40005800000 */
[----:B------:R-:W-:Y:S02]  /*ee60*/  FMNMX.FTZ R2, R211, R2, !PT ;  /* 0x00000002d3027209 */ /* 0x000fe40007810000 */
[----:B------:R-:W-:Y:S01]  /*ee70*/  FSEL R34, R34, RZ, P4 ;  /* 0x000000ff22227208 */ /* 0x000fe20002000000 */
[----:B------:R-:W1:Y:S01]  /*ee80*/  SHFL.BFLY PT, R7, R103, 0x2, 0x1f ;  /* 0x0c401f0067077f89 */ /* 0x000e6200000e0000 */
[----:B--2---:R-:W-:Y:S02]  /*ee90*/  FMNMX.FTZ R104, R0, R104, !PT ;  /* 0x0000006800687209 */ /* 0x004fe40007810000 */
[----:B------:R-:W-:Y:S01]  /*eea0*/  FMNMX.FTZ R102, R242, R2, !PT ;  /* 0x00000002f2667209 */ /* 0x000fe20007810000 */
[----:B------:R-:W-:Y:S02]  /*eeb0*/  FFMA.FTZ R0, R16, c[0x0][0x23c], -R34 ;  /* 0x00008f0010007a23 */ /* 0x000fe40000010822 */
[----:B------:R-:W-:-:S04]  /*eec0*/  IMAD.WIDE.U32 R2, R4, -0x326172a9, RZ ;  /* 0xcd9e8d5704027825 */ /* 0x000fc800078e00ff */
[----:B------:R-:W-:Y:S01]  /*eed0*/  IMAD.MOV.U32 R207, RZ, RZ, R249 ;  /* 0x000000ffffcf7224 */ /* 0x000fe200078e00f9 */
[----:B------:R-:W-:Y:S01]  /*eee0*/  FSEL R249, R111, -INF , !P2 ;  /* 0xff8000006ff97808 */ /* 0x000fe20005000000 */
[----:B------:R2:W-:Y:S01]  /*eef0*/  MUFU.EX2 R55, R0 ;  /* 0x0000000000377308 */ /* 0x0005e20000000800 */
[----:B------:R-:W-:Y:S01]  /*ef00*/  IMAD.MOV.U32 R197, RZ, RZ, R251 ;  /* 0x000000ffffc57224 */ /* 0x000fe200078e00fb */
[----:B------:R-:W-:Y:S02]  /*ef10*/  FSEL R251, R106, -INF , !P1 ;  /* 0xff8000006afb7808 */ /* 0x000fe40004800000 */
[----:B------:R-:W-:Y:S01]  /*ef20*/  FMNMX.FTZ R102, R249, R102, !PT ;  /* 0x00000066f9667209 */ /* 0x000fe20007810000 */
[----:B------:R-:W-:Y:S01]  /*ef30*/  IMAD.MOV.U32 R202, RZ, RZ, R250 ;  /* 0x000000ffffca7224 */ /* 0x000fe200078e00fa */
[----:B------:R-:W-:Y:S01]  /*ef40*/  FSEL R250, R107, -INF , !P0 ;  /* 0xff8000006bfa7808 */ /* 0x000fe20004000000 */
[----:B------:R-:W-:Y:S01]  /*ef50*/  FFMA.FTZ R4, R17, c[0x0][0x23c], -R34 ;  /* 0x00008f0011047a23 */ /* 0x000fe20000010822 */
[----:B------:R-:W-:Y:S01]  /*ef60*/  FMNMX.FTZ R102, R251, R102, !PT ;  /* 0x00000066fb667209 */ /* 0x000fe20007810000 */
[----:B------:R-:W-:Y:S01]  /*ef70*/  FMUL.FTZ R35, R104, c[0x0][0x23c] ;  /* 0x00008f0068237a20 */ /* 0x000fe20000410000 */
[----:B--2---:R-:W-:-:S04]  /*ef80*/  LOP3.LUT R0, R2, 0xffff, RZ, 0xc0, !PT ;  /* 0x0000ffff02007812 */ /* 0x004fc800078ec0ff */
[----:B------:R-:W-:Y:S01]  /*ef90*/  SHF.R.U32.HI R5, RZ, 0x8, R0 ;  /* 0x00000008ff057819 */ /* 0x000fe20000011600 */
[----:B------:R-:W-:Y:S01]  /*efa0*/  FFMA.FTZ R0, R18, c[0x0][0x23c], -R34 ;  /* 0x00008f0012007a23 */ /* 0x000fe20000010822 */
[----:B------:R-:W-:Y:S01]  /*efb0*/  FSETP.NEU.FTZ.AND P2, PT, R104, -INF , PT ;  /* 0xff8000006800780b */ /* 0x000fe20003f5d000 */
[----:B------:R2:W-:Y:S01]  /*efc0*/  MUFU.EX2 R203, R4 ;  /* 0x0000000400cb7308 */ /* 0x0005e20000000800 */
[----:B------:R-:W-:Y:S01]  /*efd0*/  FMNMX.FTZ R102, R250, R102, !PT ;  /* 0x00000066fa667209 */ /* 0x000fe20007810000 */
[----:B------:R-:W-:Y:S01]  /*efe0*/  IMAD.MOV.U32 R110, RZ, RZ, R12 ;  /* 0x000000ffff6e7224 */ /* 0x000fe200078e000c */
[----:B------:R-:W-:-:S05]  /*eff0*/  FSEL R35, R35, RZ, P2 ;  /* 0x000000ff23237208 */ /* 0x000fca0001000000 */
[----:B------:R3:W-:Y:S01]  /*f000*/  MUFU.EX2 R10, R0 ;  /* 0x00000000000a7308 */ /* 0x0007e20000000800 */
[----:B------:R-:W4:Y:S01]  /*f010*/  SHFL.BFLY PT, R6, R102, 0x2, 0x1f ;  /* 0x0c401f0066067f89 */ /* 0x000f2200000e0000 */
[----:B--2---:R-:W-:Y:S01]  /*f020*/  LOP3.LUT R4, R2, 0xff, RZ, 0xc0, !PT ;  /* 0x000000ff02047812 */ /* 0x004fe200078ec0ff */
[----:B------:R-:W-:-:S03]  /*f030*/  IMAD.WIDE.U32 R30, R8, -0x326172a9, RZ ;  /* 0xcd9e8d57081e7825 */ /* 0x000fc600078e00ff */
[----:B------:R-:W-:Y:S02]  /*f040*/  PRMT R12, R4, 0x5410, R5 ;  /* 0x00005410040c7816 */ /* 0x000fe40000000005 */
[----:B---3--:R-:W-:-:S04]  /*f050*/  SHF.R.U32.HI R0, RZ, 0x10, R2 ;  /* 0x00000010ff007819 */ /* 0x008fc80000011602 */
[----:B------:R-:W-:Y:S02]  /*f060*/  LOP3.LUT R5, R0, 0xff, RZ, 0xc0, !PT ;  /* 0x000000ff00057812 */ /* 0x000fe400078ec0ff */
[----:B------:R-:W-:Y:S01]  /*f070*/  SHF.R.U32.HI R0, RZ, 0x18, R2 ;  /* 0x00000018ff007819 */ /* 0x000fe20000011602 */
[----:B------:R-:W-:Y:S01]  /*f080*/  FFMA.FTZ R2, R20, c[0x0][0x23c], -R35 ;  /* 0x00008f0014027a23 */ /* 0x000fe20000010823 */
[----:B-1----:R-:W-:-:S03]  /*f090*/  FMNMX.FTZ R103, R103, R7, !PT ;  /* 0x0000000767677209 */ /* 0x002fc60007810000 */
[----:B------:R1:W-:Y:S02]  /*f0a0*/  MUFU.EX2 R52, R2 ;  /* 0x0000000200347308 */ /* 0x0003e40000000800 */
[----:B------:R-:W2:Y:S01]  /*f0b0*/  SHFL.BFLY PT, R7, R103, 0x1, 0x1f ;  /* 0x0c201f0067077f89 */ /* 0x000ea200000e0000 */
[----:B------:R-:W-:Y:S02]  /*f0c0*/  PRMT R18, R5, 0x5410, R0 ;  /* 0x0000541005127816 */ /* 0x000fe40000000000 */
[----:B-1----:R-:W-:Y:S01]  /*f0d0*/  LOP3.LUT R2, R3, UR17, R30, 0x96, !PT ;  /* 0x0000001103027c12 */ /* 0x002fe2000f8e961e */
[----:B------:R-:W-:-:S04]  /*f0e0*/  FFMA.FTZ R3, R21, c[0x0][0x23c], -R35 ;  /* 0x00008f0015037a23 */ /* 0x000fc80000010823 */
[----:B------:R1:W3:Y:S01]  /*f0f0*/  MUFU.EX2 R5, R3 ;  /* 0x0000000300057308 */ /* 0x0002e20000000800 */
[----:B----4-:R-:W-:Y:S01]  /*f100*/  FMNMX.FTZ R102, R102, R6, !PT ;  /* 0x0000000666667209 */ /* 0x010fe20007810000 */
[--C-:B------:R-:W-:Y:S01]  /*f110*/  FFMA.FTZ R0, R22, c[0x0][0x23c], -R35.reuse ;  /* 0x00008f0016007a23 */ /* 0x100fe20000010823 */
[----:B--2---:R-:W-:Y:S01]  /*f120*/  FMNMX.FTZ R103, R103, R7, !PT ;  /* 0x0000000767677209 */ /* 0x004fe20007810000 */
[----:B------:R-:W-:Y:S02]  /*f130*/  FFMA.FTZ R4, R19, c[0x0][0x23c], -R34 ;  /* 0x00008f0013047a23 */ /* 0x000fe40000010822 */
[----:B-1----:R-:W-:Y:S02]  /*f140*/  FFMA.FTZ R3, R23, c[0x0][0x23c], -R35 ;  /* 0x00008f0017037a23 */ /* 0x002fe40000010823 */
[----:B---3--:R-:W-:Y:S02]  /*f150*/  IMAD.MOV.U32 R23, RZ, RZ, R5 ;  /* 0x000000ffff177224 */ /* 0x008fe400078e0005 */
[----:B------:R-:W1:Y:S01]  /*f160*/  SHFL.BFLY PT, R5, R102, 0x1, 0x1f ;  /* 0x0c201f0066057f89 */ /* 0x000e6200000e0000 */
[----:B------:R2:W-:Y:S01]  /*f170*/  MUFU.EX2 R19, R0 ;  /* 0x0000000000137308 */ /* 0x0005e20000000800 */
[C---:B------:R-:W-:Y:S01]  /*f180*/  FMUL.FTZ R32, R103.reuse, c[0x0][0x23c] ;  /* 0x00008f0067207a20 */ /* 0x040fe20000410000 */
[----:B------:R-:W-:-:S04]  /*f190*/  FSETP.NEU.FTZ.AND P1, PT, R103, -INF , PT ;  /* 0xff8000006700780b */ /* 0x000fc80003f3d000 */
[----:B------:R-:W-:Y:S02]  /*f1a0*/  FSEL R32, R32, RZ, P1 ;  /* 0x000000ff20207208 */ /* 0x000fe40000800000 */
[----:B------:R3:W4:Y:S01]  /*f1b0*/  MUFU.EX2 R9, R4 ;  /* 0x0000000400097308 */ /* 0x0007220000000800 */
[----:B--2---:R-:W-:Y:S01]  /*f1c0*/  LOP3.LUT R0, R2, 0xffff, RZ, 0xc0, !PT ;  /* 0x0000ffff02007812 */ /* 0x004fe200078ec0ff */
[----:B------:R-:W-:-:S06]  /*f1d0*/  IMAD.MOV.U32 R209, RZ, RZ, R207 ;  /* 0x000000ffffd17224 */ /* 0x000fcc00078e00cf */
[----:B------:R2:W5:Y:S01]  /*f1e0*/  MUFU.EX2 R6, R3 ;  /* 0x0000000300067308 */ /* 0x0005620000000800 */
[----:B---3--:R-:W-:Y:S02]  /*f1f0*/  SHF.R.U32.HI R4, RZ, 0x8, R0 ;  /* 0x00000008ff047819 */ /* 0x008fe40000011600 */
[----:B------:R-:W-:Y:S01]  /*f200*/  LOP3.LUT R0, R2, 0xff, RZ, 0xc0, !PT ;  /* 0x000000ff02007812 */ /* 0x000fe200078ec0ff */
[----:B------:R-:W-:-:S03]  /*f210*/  IMAD.MOV.U32 R207, RZ, RZ, R197 ;  /* 0x000000ffffcf7224 */ /* 0x000fc600078e00c5 */
[----:B------:R-:W-:Y:S01]  /*f220*/  PRMT R17, R0, 0x5410, R4 ;  /* 0x0000541000117816 */ /* 0x000fe20000000004 */
[----:B------:R-:W-:Y:S01]  /*f230*/  FFMA.FTZ R0, R24, c[0x0][0x23c], -R32 ;  /* 0x00008f0018007a23 */ /* 0x000fe20000010820 */
[----:B------:R-:W3:Y:S01]  /*f240*/  LDC.U8 R197, c[0x0][0x2d8] ;  /* 0x0000b600ffc57b82 */ /* 0x000ee20000000000 */
[----:B------:R-:W-:Y:S01]  /*f250*/  IMAD.MOV.U32 R208, RZ, RZ, R202 ;  /* 0x000000ffffd07224 */ /* 0x000fe200078e00ca */
[----:B--2---:R-:W-:Y:S01]  /*f260*/  SHF.R.U32.HI R3, RZ, 0x10, R2 ;  /* 0x00000010ff037819 */ /* 0x004fe20000011602 */
[----:B------:R-:W-:Y:S01]  /*f270*/  IMAD.MOV.U32 R202, RZ, RZ, R252 ;  /* 0x000000ffffca7224 */ /* 0x000fe200078e00fc */
[----:B------:R-:W-:Y:S01]  /*f280*/  SHF.R.U32.HI R2, RZ, 0x18, R2 ;  /* 0x00000018ff027819 */ /* 0x000fe20000011602 */
[----:B------:R2:W-:Y:S01]  /*f290*/  MUFU.EX2 R252, R0 ;  /* 0x0000000000fc7308 */ /* 0x0005e20000000800 */
[----:B-1----:R-:W-:Y:S01]  /*f2a0*/  FMNMX.FTZ R102, R102, R5, !PT ;  /* 0x0000000566667209 */ /* 0x002fe20007810000 */
[----:B------:R-:W-:-:S03]  /*f2b0*/  IMAD.MOV.U32 R24, RZ, RZ, R33 ;  /* 0x000000ffff187224 */ /* 0x000fc600078e0021 */
[C---:B------:R-:W-:Y:S01]  /*f2c0*/  FSETP.NEU.FTZ.AND P0, PT, R102.reuse, -INF , PT ;  /* 0xff8000006600780b */ /* 0x040fe20003f1d000 */
[----:B------:R-:W-:Y:S01]  /*f2d0*/  FMUL.FTZ R33, R102, c[0x0][0x23c] ;  /* 0x00008f0066217a20 */ /* 0x000fe20000410000 */
[----:B--2---:R-:W-:-:S04]  /*f2e0*/  LOP3.LUT R0, R3, 0xff, RZ, 0xc0, !PT ;  /* 0x000000ff03007812 */ /* 0x004fc800078ec0ff */
[----:B------:R-:W-:Y:S01]  /*f2f0*/  PRMT R16, R0, 0x5410, R2 ;  /* 0x0000541000107816 */ /* 0x000fe20000000002 */
[--C-:B------:R-:W-:Y:S02]  /*f300*/  FFMA.FTZ R0, R26, c[0x0][0x23c], -R32.reuse ;  /* 0x00008f001a007a23 */ /* 0x100fe40000010820 */
[----:B------:R-:W-:Y:S02]  /*f310*/  FFMA.FTZ R3, R27, c[0x0][0x23c], -R32 ;  /* 0x00008f001b037a23 */ /* 0x000fe40000010820 */
[----:B------:R1:W-:Y:S01]  /*f320*/  MUFU.EX2 R27, R0 ;  /* 0x00000000001b7308 */ /* 0x0003e20000000800 */
[----:B------:R-:W-:Y:S01]  /*f330*/  FSEL R33, R33, RZ, P0 ;  /* 0x000000ff21217208 */ /* 0x000fe20000000000 */
[----:B------:R-:W-:Y:S01]  /*f340*/  IMAD.MOV.U32 R22, RZ, RZ, R10 ;  /* 0x000000ffff167224 */ /* 0x000fe200078e000a */
[----:B---3--:R-:W-:Y:S01]  /*f350*/  PRMT R197, R197, 0x7054, R197 ;  /* 0x00007054c5c57816 */ /* 0x008fe200000000c5 */
[----:B----4-:R-:W-:Y:S01]  /*f360*/  IMAD.MOV.U32 R26, RZ, RZ, R9 ;  /* 0x000000ffff1a7224 */ /* 0x010fe200078e0009 */
[----:B-1----:R-:W-:-:S05]  /*f370*/  FSEL R0, R105, RZ, P4 ;  /* 0x000000ff69007208 */ /* 0x002fca0002000000 */
[----:B------:R-:W-:Y:S02]  /*f380*/  FADD.FTZ R4, R246, -R0 ;  /* 0x80000000f6047221 */ /* 0x000fe40000010000 */
[----:B------:R-:W-:Y:S02]  /*f390*/  FFMA.FTZ R0, R28, c[0x0][0x23c], -R33 ;  /* 0x00008f001c007a23 */ /* 0x000fe40000010821 */
[----:B------:R-:W-:Y:S02]  /*f3a0*/  FFMA.FTZ R2, R25, c[0x0][0x23c], -R32 ;  /* 0x00008f0019027a23 */ /* 0x000fe40000010820 */
[----:B------:R1:W-:Y:S01]  /*f3b0*/  MUFU.EX2 R20, R0 ;  /* 0x0000000000147308 */ /* 0x0003e20000000800 */
[----:B------:R-:W-:Y:S01]  /*f3c0*/  HSET2.LE.AND R10, R38, R197, PT ;  /* 0x000000c5260a7233 */ /* 0x000fe20003803000 */
[----:B-----5:R-:W-:-:S06]  /*f3d0*/  IMAD.MOV.U32 R25, RZ, RZ, R6 ;  /* 0x000000ffff197224 */ /* 0x020fcc00078e0006 */
[----:B------:R-:W-:Y:S01]  /*f3e0*/  MUFU.EX2 R111, R3 ;  /* 0x00000003006f7308 */ /* 0x000fe20000000800 */
[----:B-1----:R-:W-:-:S07]  /*f3f0*/  FFMA.FTZ R0, R29, c[0x0][0x23c], -R33 ;  /* 0x00008f001d007a23 */ /* 0x002fce0000010821 */
[----:B------:R1:W2:Y:S01]  /*f400*/  MUFU.EX2 R3, R2 ;  /* 0x0000000200037308 */ /* 0x0002a20000000800 */
[----:B------:R-:W-:-:S07]  /*f410*/  HSET2.LE.AND R11, R15, R197, PT ;  /* 0x000000c50f0b7233 */ /* 0x000fce0003803000 */
[----:B------:R3:W-:Y:S01]  /*f420*/  MUFU.EX2 R246, R0 ;  /* 0x0000000000f67308 */ /* 0x0007e20000000800 */
[----:B-1----:R-:W-:Y:S02]  /*f430*/  FSEL R2, R104, RZ, P2 ;  /* 0x000000ff68027208 */ /* 0x002fe40001000000 */
[----:B---3--:R-:W-:-:S03]  /*f440*/  F2FP.PACK_AB R0, R26, R22 ;  /* 0x000000161a00723e */ /* 0x008fc600000000ff */
[----:B------:R-:W-:Y:S01]  /*f450*/  FADD.FTZ R5, R245, -R2 ;  /* 0x80000002f5057221 */ /* 0x000fe20000010000 */
[----:B------:R-:W-:Y:S02]  /*f460*/  LOP3.LUT R10, R10, R0, RZ, 0xc0, !PT ;  /* 0x000000000a0a7212 */ /* 0x000fe400078ec0ff */
[----:B------:R-:W-:Y:S02]  /*f470*/  F2FP.PACK_AB R0, R25, R23 ;  /* 0x000000171900723e */ /* 0x000fe400000000ff */
[----:B------:R-:W-:Y:S01]  /*f480*/  FSEL R2, R102, RZ, P0 ;  /* 0x000000ff66027208 */ /* 0x000fe20000000000 */
[--C-:B------:R-:W-:Y:S01]  /*f490*/  HSET2.LE.AND R8, R14, R197.reuse, PT ;  /* 0x000000c50e087233 */ /* 0x100fe20003803000 */
[----:B------:R-:W-:Y:S02]  /*f4a0*/  LOP3.LUT R11, R11, R0, RZ, 0xc0, !PT ;  /* 0x000000000b0b7212 */ /* 0x000fe400078ec0ff */
[----:B------:R-:W-:Y:S01]  /*f4b0*/  F2FP.PACK_AB R0, R203, R55 ;  /* 0x00000037cb00723e */ /* 0x000fe200000000ff */
[----:B------:R-:W-:Y:S01]  /*f4c0*/  FADD.FTZ R7, R227, -R2 ;  /* 0x80000002e3077221 */ /* 0x000fe20000010000 */
[----:B------:R-:W-:Y:S01]  /*f4d0*/  HSET2.LE.AND R9, R13, R197, PT ;  /* 0x000000c50d097233 */ /* 0x000fe20003803000 */
[----:B------:R-:W-:Y:S01]  /*f4e0*/  FFMA.FTZ R2, R36, c[0x0][0x23c], -R33 ;  /* 0x00008f0024027a23 */ /* 0x000fe20000010821 */
[----:B------:R-:W-:Y:S01]  /*f4f0*/  LOP3.LUT R8, R8, R0, RZ, 0xc0, !PT ;  /* 0x0000000008087212 */ /* 0x000fe200078ec0ff */
[----:B--2---:R-:W-:Y:S01]  /*f500*/  IMAD.MOV.U32 R28, RZ, RZ, R3 ;  /* 0x000000ffff1c7224 */ /* 0x004fe200078e0003 */
[----:B------:R-:W-:Y:S01]  /*f510*/  F2FP.PACK_AB R0, R19, R52 ;  /* 0x000000341300723e */ /* 0x000fe200000000ff */
[----:B------:R1:W-:Y:S01]  /*f520*/  MUFU.EX2 R245, R2 ;  /* 0x0000000200f57308 */ /* 0x0003e20000000800 */
[----:B------:R-:W-:-:S02]  /*f530*/  FSEL R3, R103, RZ, P1 ;  /* 0x000000ff67037208 */ /* 0x000fc40000800000 */
[----:B------:R-:W-:Y:S01]  /*f540*/  LOP3.LUT R9, R9, R0, RZ, 0xc0, !PT ;  /* 0x0000000009097212 */ /* 0x000fe200078ec0ff */
[----:B------:R-:W-:Y:S02]  /*f550*/  HSET2.LE.AND R0, R12, R197, PT ;  /* 0x000000c50c007233 */ /* 0x000fe40003803000 */
[----:B------:R-:W-:Y:S01]  /*f560*/  FADD.FTZ R3, R244, -R3 ;  /* 0x80000003f4037221 */ /* 0x000fe20000010000 */
[----:B------:R-:W2:Y:S01]  /*f570*/  LDSM.16.MT88.4 R12, [R212+0x9000] ;  /* 0x00900000d40c783b */ /* 0x000ea20000004200 */
[----:B-1----:R-:W-:-:S04]  /*f580*/  FFMA.FTZ R2, R37, c[0x0][0x23c], -R33 ;  /* 0x00008f0025027a23 */ /* 0x002fc80000010821 */
[----:B------:R1:W3:Y:S01]  /*f590*/  MUFU.EX2 R244, R2 ;  /* 0x0000000200f47308 */ /* 0x0002e20000000800 */
[----:B------:R-:W-:Y:S02]  /*f5a0*/  FMUL.FTZ R63, R7, c[0x0][0x23c] ;  /* 0x00008f00073f7a20 */ /* 0x000fe40000410000 */
[----:B------:R-:W-:Y:S02]  /*f5b0*/  FMUL.FTZ R4, R4, c[0x0][0x23c] ;  /* 0x00008f0004047a20 */ /* 0x000fe40000410000 */
[----:B------:R-:W-:Y:S02]  /*f5c0*/  FMUL.FTZ R5, R5, c[0x0][0x23c] ;  /* 0x00008f0005057a20 */ /* 0x000fe40000410000 */
[----:B------:R-:W-:Y:S01]  /*f5d0*/  FMUL.FTZ R3, R3, c[0x0][0x23c] ;  /* 0x00008f0003037a20 */ /* 0x000fe20000410000 */
[----:B------:R4:W5:Y:S01]  /*f5e0*/  MUFU.EX2 R61, R4 ;  /* 0x00000004003d7308 */ /* 0x0009620000000800 */
[----:B-1----:R-:W-:-:S07]  /*f5f0*/  F2FP.PACK_AB R2, R28, R27 ;  /* 0x0000001b1c02723e */ /* 0x002fce00000000ff */
[----:B------:R1:W1:Y:S01]  /*f600*/  MUFU.EX2 R60, R5 ;  /* 0x00000005003c7308 */ /* 0x0002620000000800 */
[----:B------:R-:W-:Y:S01]  /*f610*/  LOP3.LUT R6, R0, R2, RZ, 0xc0, !PT ;  /* 0x0000000200067212 */ /* 0x000fe200078ec0ff */
[----:B------:R-:W-:Y:S01]  /*f620*/  HSET2.LE.AND R0, R18, R197, PT ;  /* 0x000000c512007233 */ /* 0x000fe20003803000 */
[----:B---3--:R-:W-:-:S05]  /*f630*/  F2FP.PACK_AB R2, R244, R245 ;  /* 0x000000f5f402723e */ /* 0x008fca00000000ff */
[----:B------:R-:W3:Y:S01]  /*f640*/  MUFU.EX2 R62, R3 ;  /* 0x00000003003e7308 */ /* 0x000ee20000000800 */
[----:B------:R-:W-:Y:S01]  /*f650*/  LOP3.LUT R7, R0, R2, RZ, 0xc0, !PT ;  /* 0x0000000200077212 */ /* 0x000fe200078ec0ff */
[----:B------:R-:W-:-:S06]  /*f660*/  HSET2.LE.AND R0, R17, R197, PT ;  /* 0x000000c511007233 */ /* 0x000fcc0003803000 */
[----:B------:R-:W2:Y:S01]  /*f670*/  MUFU.EX2 R63, R63 ;  /* 0x0000003f003f7308 */ /* 0x000ea20000000800 */
[----:B------:R-:W-:-:S04]  /*f680*/  F2FP.PACK_AB R2, R111, R252 ;  /* 0x000000fc6f02723e */ /* 0x000fc800000000ff */
[----:B----4-:R-:W-:Y:S01]  /*f690*/  LOP3.LUT R4, R0, R2, RZ, 0xc0, !PT ;  /* 0x0000000200047212 */ /* 0x010fe200078ec0ff */
[----:B------:R-:W-:Y:S01]  /*f6a0*/  HSET2.LE.AND R2, R16, R197, PT ;  /* 0x000000c510027233 */ /* 0x000fe20003803000 */
[----:B------:R-:W-:Y:S01]  /*f6b0*/  F2FP.PACK_AB R0, R246, R20 ;  /* 0x00000014f600723e */ /* 0x000fe200000000ff */
[-C--:B-----5:R-:W-:Y:S02]  /*f6c0*/  FMUL.FTZ R112, R112, R61.reuse ;  /* 0x0000003d70707220 */ /* 0x0a0fe40000410000 */
[----:B------:R-:W-:Y:S01]  /*f6d0*/  FMUL.FTZ R113, R113, R61 ;  /* 0x0000003d71717220 */ /* 0x000fe20000410000 */
[----:B-1----:R-:W-:Y:S01]  /*f6e0*/  LOP3.LUT R5, R2, R0, RZ, 0xc0, !PT ;  /* 0x0000000002057212 */ /* 0x002fe200078ec0ff */
[-C--:B------:R-:W-:Y:S02]  /*f6f0*/  FMUL.FTZ R114, R114, R60.reuse ;  /* 0x0000003c72727220 */ /* 0x080fe40000410000 */
[----:B------:R-:W-:Y:S02]  /*f700*/  FMUL.FTZ R115, R115, R60 ;  /* 0x0000003c73737220 */ /* 0x000fe40000410000 */
[----:B---3--:R-:W-:-:S02]  /*f710*/  FMUL.FTZ R116, R116, R62 ;  /* 0x0000003e74747220 */ /* 0x008fc40000410000 */
[-C--:B------:R-:W-:Y:S02]  /*f720*/  FMUL.FTZ R117, R117, R62.reuse ;  /* 0x0000003e75757220 */ /* 0x080fe40000410000 */
[-C--:B--2---:R-:W-:Y:S02]  /*f730*/  FMUL.FTZ R118, R118, R63.reuse ;  /* 0x0000003f76767220 */ /* 0x084fe40000410000 */
[-C--:B------:R-:W-:Y:S02]  /*f740*/  FMUL.FTZ R119, R119, R63.reuse ;  /* 0x0000003f77777220 */ /* 0x080fe40000410000 */
[-C--:B------:R-:W-:Y:S02]  /*f750*/  FMUL.FTZ R120, R120, R62.reuse ;  /* 0x0000003e78787220 */ /* 0x080fe40000410000 */
[----:B------:R-:W-:Y:S02]  /*f760*/  FMUL.FTZ R121, R121, R62 ;  /* 0x0000003e79797220 */ /* 0x000fe40000410000 */
[----:B------:R-:W-:-:S02]  /*f770*/  FMUL.FTZ R122, R122, R63 ;  /* 0x0000003f7a7a7220 */ /* 0x000fc40000410000 */
[----:B------:R-:W-:Y:S02]  /*f780*/  FMUL.FTZ R123, R123, R63 ;  /* 0x0000003f7b7b7220 */ /* 0x000fe40000410000 */
[-C--:B------:R-:W-:Y:S02]  /*f790*/  FMUL.FTZ R124, R124, R61.reuse ;  /* 0x0000003d7c7c7220 */ /* 0x080fe40000410000 */
[-C--:B------:R-:W-:Y:S02]  /*f7a0*/  FMUL.FTZ R125, R125, R61.reuse ;  /* 0x0000003d7d7d7220 */ /* 0x080fe40000410000 */
[-C--:B------:R-:W-:Y:S02]  /*f7b0*/  FMUL.FTZ R126, R126, R60.reuse ;  /* 0x0000003c7e7e7220 */ /* 0x080fe40000410000 */
[----:B------:R-:W-:Y:S01]  /*f7c0*/  FMUL.FTZ R127, R127, R60 ;  /* 0x0000003c7f7f7220 */ /* 0x000fe20000410000 */
[-C--:B------:R-:W-:Y:S08]  /*f7d0*/  HMMA.16816.F32 R112, R8, R12.reuse, R112 ;  /* 0x0000000c0870723c */ /* 0x080ff00000001870 */
[C---:B------:R-:W-:Y:S08]  /*f7e0*/  HMMA.16816.F32 R116, R4.reuse, R12, R116 ;  /* 0x0000000c0474723c */ /* 0x040ff00000001874 */
[-C--:B------:R-:W-:Y:S08]  /*f7f0*/  HMMA.16816.F32 R120, R4, R14.reuse, R120 ;  /* 0x0000000e0478723c */ /* 0x080ff00000001878 */
[----:B------:R-:W-:Y:S01]  /*f800*/  HMMA.16816.F32 R124, R8, R14, R124 ;  /* 0x0000000e087c723c */ /* 0x000fe2000000187c */
[----:B------:R-:W1:Y:S01]  /*f810*/  LDSM.16.MT88.4 R12, [R214+0x9000] ;  /* 0x00900000d60c783b */ /* 0x000e620000004200 */
[----:B------:R-:W-:-:S02]  /*f820*/  FMUL.FTZ R128, R128, R61 ;  /* 0x0000003d80807220 */ /* 0x000fc40000410000 */
[----:B------:R-:W-:Y:S02]  /*f830*/  FMUL.FTZ R129, R129, R61 ;  /* 0x0000003d81817220 */ /* 0x000fe40000410000 */
[-C--:B------:R-:W-:Y:S02]  /*f840*/  FMUL.FTZ R130, R130, R60.reuse ;  /* 0x0000003c82827220 */ /* 0x080fe40000410000 */
[----:B------:R-:W-:Y:S02]  /*f850*/  FMUL.FTZ R131, R131, R60 ;  /* 0x0000003c83837220 */ /* 0x000fe40000410000 */
        /* <DEDUP_REMOVED lines=11> */
[----:B------:R-:W-:Y:S01]  /*f910*/  FMUL.FTZ R143, R143, R60 ;  /* 0x0000003c8f8f7220 */ /* 0x000fe20000410000 */
[-C--:B-1----:R-:W-:Y:S08]  /*f920*/  HMMA.16816.F32 R128, R8, R12.reuse, R128 ;  /* 0x0000000c0880723c */ /* 0x082ff00000001880 */
        /* <DEDUP_REMOVED lines=38> */
[----:B------:R-:W-:Y:S02]  /*fb90*/  FMUL.FTZ R173, R173, R61 ;  /* 0x0000003dadad7220 */ /* 0x000fe40000410000 */
[-C--:B------:R-:W-:Y:S02]  /*fba0*/  FMUL.FTZ R174, R174, R60.reuse ;  /* 0x0000003caeae7220 */ /* 0x080fe40000410000 */
[----:B------:R-:W-:Y:S01]  /*fbb0*/  FMUL.FTZ R175, R175, R60 ;  /* 0x0000003cafaf7220 */ /* 0x000fe20000410000 */
[-C--:B-1----:R-:W-:Y:S07]  /*fbc0*/  HMMA.16816.F32 R180, R8, R12.reuse, R160 ;  /* 0x0000000c08b4723c */ /* 0x082fee00000018a0 */
[----:B------:R-:W-:Y:S01]  /*fbd0*/  IMAD.MOV.U32 R163, RZ, RZ, R19 ;  /* 0x000000ffffa37224 */ /* 0x000fe200078e0013 */
[C---:B------:R-:W-:Y:S01]  /*fbe0*/  HMMA.16816.F32 R164, R4.reuse, R12, R164 ;  /* 0x0000000c04a4723c */ /* 0x040fe200000018a4 */
[----:B------:R-:W-:Y:S07]  /*fbf0*/  LDSM.16.MT88.4 R16, [R214+0xb000] ;  /* 0x00b00000d610783b */ /* 0x000fee0000004200 */
[-C--:B------:R-:W-:Y:S08]  /*fc00*/  HMMA.16816.F32 R168, R4, R14.reuse, R168 ;  /* 0x0000000e04a8723c */ /* 0x080ff000000018a8 */
[----:B------:R-:W-:Y:S01]  /*fc10*/  HMMA.16816.F32 R172, R8, R14, R172 ;  /* 0x0000000e08ac723c */ /* 0x000fe200000018ac */
[----:B------:R-:W1:Y:S01]  /*fc20*/  LDSM.16.MT88.4 R12, [R212+0xb000] ;  /* 0x00b00000d40c783b */ /* 0x000e620000004200 */
[----:B------:R-:W-:-:S04]  /*fc30*/  FFMA.FTZ R0, R192, c[0x0][0x23c], -R34 ;  /* 0x00008f00c0007a23 */ /* 0x000fc80000010822 */
[----:B------:R2:W-:Y:S01]  /*fc40*/  MUFU.EX2 R227, R0 ;  /* 0x0000000000e37308 */ /* 0x0005e20000000800 */
[----:B------:R-:W-:Y:S02]  /*fc50*/  IMAD.MOV.U32 R147, RZ, RZ, R228 ;  /* 0x000000ffff937224 */ /* 0x000fe400078e00e4 */
[----:B------:R-:W-:Y:S02]  /*fc60*/  IMAD.MOV.U32 R29, RZ, RZ, R229 ;  /* 0x000000ffff1d7224 */ /* 0x000fe400078e00e5 */
[----:B------:R-:W-:Y:S02]  /*fc70*/  FMUL.FTZ R72, R72, R62 ;  /* 0x0000003e48487220 */ /* 0x000fe40000410000 */
[----:B--2---:R-:W-:-:S04]  /*fc80*/  FFMA.FTZ R0, R188, c[0x0][0x23c], -R34 ;  /* 0x00008f00bc007a23 */ /* 0x004fc80000010822 */
[----:B------:R2:W-:Y:S01]  /*fc90*/  MUFU.EX2 R228, R0 ;  /* 0x0000000000e47308 */ /* 0x0005e20000000800 */
[-C--:B------:R-:W-:Y:S02]  /*fca0*/  FMUL.FTZ R73, R73, R62.reuse ;  /* 0x0000003e49497220 */ /* 0x080fe40000410000 */
[-C--:B------:R-:W-:Y:S02]  /*fcb0*/  FMUL.FTZ R74, R74, R63.reuse ;  /* 0x0000003f4a4a7220 */ /* 0x080fe40000410000 */
[----:B------:R-:W-:Y:S02]  /*fcc0*/  FMUL.FTZ R75, R75, R63 ;  /* 0x0000003f4b4b7220 */ /* 0x000fe40000410000 */
[-C--:B------:R-:W-:Y:S02]  /*fcd0*/  FMUL.FTZ R76, R76, R62.reuse ;  /* 0x0000003e4c4c7220 */ /* 0x080fe40000410000 */
[----:B------:R-:W-:Y:S02]  /*fce0*/  FMUL.FTZ R77, R77, R62 ;  /* 0x0000003e4d4d7220 */ /* 0x000fe40000410000 */
[----:B--2---:R-:W-:-:S02]  /*fcf0*/  FFMA.FTZ R0, R101, c[0x0][0x23c], -R34 ;  /* 0x00008f0065007a23 */ /* 0x004fc40000010822 */
[-C--:B------:R-:W-:Y:S02]  /*fd00*/  FMUL.FTZ R78, R78, R63.reuse ;  /* 0x0000003f4e4e7220 */ /* 0x080fe40000410000 */
[----:B------:R2:W-:Y:S01]  /*fd10*/  MUFU.EX2 R229, R0 ;  /* 0x0000000000e57308 */ /* 0x0005e20000000800 */
[-C--:B------:R-:W-:Y:S02]  /*fd20*/  FMUL.FTZ R79, R79, R63.reuse ;  /* 0x0000003f4f4f7220 */ /* 0x080fe40000410000 */
[-C--:B------:R-:W-:Y:S02]  /*fd30*/  FMUL.FTZ R88, R88, R62.reuse ;  /* 0x0000003e58587220 */ /* 0x080fe40000410000 */
[----:B------:R-:W-:Y:S02]  /*fd40*/  FMUL.FTZ R89, R89, R62 ;  /* 0x0000003e59597220 */ /* 0x000fe40000410000 */
[-C--:B------:R-:W-:Y:S02]  /*fd50*/  FMUL.FTZ R90, R90, R63.reuse ;  /* 0x0000003f5a5a7220 */ /* 0x080fe40000410000 */
[----:B------:R-:W-:-:S02]  /*fd60*/  FMUL.FTZ R91, R91, R63 ;  /* 0x0000003f5b5b7220 */ /* 0x000fc40000410000 */
[-C--:B------:R-:W-:Y:S02]  /*fd70*/  FMUL.FTZ R92, R92, R62.reuse ;  /* 0x0000003e5c5c7220 */ /* 0x080fe40000410000 */
[----:B------:R-:W-:Y:S02]  /*fd80*/  FMUL.FTZ R93, R93, R62 ;  /* 0x0000003e5d5d7220 */ /* 0x000fe40000410000 */
[-C--:B------:R-:W-:Y:S02]  /*fd90*/  FMUL.FTZ R94, R94, R63.reuse ;  /* 0x0000003f5e5e7220 */ /* 0x080fe40000410000 */
[----:B--2---:R-:W-:Y:S02]  /*fda0*/  FFMA.FTZ R0, R100, c[0x0][0x23c], -R34 ;  /* 0x00008f0064007a23 */ /* 0x004fe40000010822 */
[----:B------:R-:W-:Y:S02]  /*fdb0*/  FMUL.FTZ R95, R95, R63 ;  /* 0x0000003f5f5f7220 */ /* 0x000fe40000410000 */
[----:B------:R-:W-:-:S02]  /*fdc0*/  FMUL.FTZ R80, R80, R61 ;  /* 0x0000003d50507220 */ /* 0x000fc40000410000 */
[-C--:B------:R-:W-:Y:S02]  /*fdd0*/  FMUL.FTZ R81, R81, R61.reuse ;  /* 0x0000003d51517220 */ /* 0x080fe40000410000 */
[-C--:B------:R-:W-:Y:S02]  /*fde0*/  FMUL.FTZ R82, R82, R60.reuse ;  /* 0x0000003c52527220 */ /* 0x080fe40000410000 */
[-C--:B------:R-:W-:Y:S01]  /*fdf0*/  FMUL.FTZ R83, R83, R60.reuse ;  /* 0x0000003c53537220 */ /* 0x080fe20000410000 */
[----:B------:R-:W-:Y:S01]  /*fe00*/  LOP3.LUT R3, R39, UR8, R64, 0x96, !PT ;  /* 0x0000000827037c12 */ /* 0x000fe2000f8e9640 */
[-C--:B------:R-:W-:Y:S01]  /*fe10*/  FMUL.FTZ R84, R84, R61.reuse ;  /* 0x0000003d54547220 */ /* 0x080fe20000410000 */
[----:B------:R2:W3:Y:S01]  /*fe20*/  MUFU.EX2 R230, R0 ;  /* 0x0000000000e67308 */ /* 0x0004e20000000800 */
[----:B------:R-:W-:Y:S02]  /*fe30*/  FMUL.FTZ R85, R85, R61 ;  /* 0x0000003d55557220 */ /* 0x000fe40000410000 */
[----:B------:R-:W-:-:S02]  /*fe40*/  FMUL.FTZ R86, R86, R60 ;  /* 0x0000003c56567220 */ /* 0x000fc40000410000 */
[-C--:B------:R-:W-:Y:S01]  /*fe50*/  FMUL.FTZ R87, R87, R60.reuse ;  /* 0x0000003c57577220 */ /* 0x080fe20000410000 */
[----:B------:R-:W-:Y:S01]  /*fe60*/  LOP3.LUT R2, R31, UR8, R44, 0x96, !PT ;  /* 0x000000081f027c12 */ /* 0x000fe2000f8e962c */
[-C--:B------:R-:W-:Y:S02]  /*fe70*/  FMUL.FTZ R68, R68, R61.reuse ;  /* 0x0000003d44447220 */ /* 0x080fe40000410000 */
[-C--:B------:R-:W-:Y:S02]  /*fe80*/  FMUL.FTZ R69, R69, R61.reuse ;  /* 0x0000003d45457220 */ /* 0x080fe40000410000 */
[-C--:B------:R-:W-:Y:S02]  /*fe90*/  FMUL.FTZ R70, R70, R60.reuse ;  /* 0x0000003c46467220 */ /* 0x080fe40000410000 */
[----:B------:R-:W-:Y:S02]  /*fea0*/  FMUL.FTZ R71, R71, R60 ;  /* 0x0000003c47477220 */ /* 0x000fe40000410000 */
[----:B------:R-:W-:-:S02]  /*feb0*/  FMUL.FTZ R96, R96, R61 ;  /* 0x0000003d60607220 */ /* 0x000fc40000410000 */
[----:B--2---:R-:W-:Y:S02]  /*fec0*/  FFMA.FTZ R0, R193, c[0x0][0x23c], -R35 ;  /* 0x00008f00c1007a23 */ /* 0x004fe40000010823 */
[----:B------:R-:W-:Y:S02]  /*fed0*/  FMUL.FTZ R97, R97, R61 ;  /* 0x0000003d61617220 */ /* 0x000fe40000410000 */
[-C--:B------:R-:W-:Y:S02]  /*fee0*/  FMUL.FTZ R98, R98, R60.reuse ;  /* 0x0000003c62627220 */ /* 0x080fe40000410000 */
[----:B------:R-:W-:Y:S01]  /*fef0*/  FMUL.FTZ R99, R99, R60 ;  /* 0x0000003c63637220 */ /* 0x000fe20000410000 */
[----:B-1----:R-:W-:Y:S01]  /*ff00*/  HMMA.16816.F32 R72, R4, R12, R72 ;  /* 0x0000000c0448723c */ /* 0x002fe20000001848 */
[----:B------:R-:W-:Y:S02]  /*ff10*/  IMAD.MOV.U32 R146, RZ, RZ, R55 ;  /* 0x000000ffff927224 */ /* 0x000fe400078e0037 */
[----:B------:R-:W-:-:S02]  /*ff20*/  IMAD.MOV.U32 R144, RZ, RZ, R208 ;  /* 0x000000ffff907224 */ /* 0x000fc400078e00d0 */
[----:B------:R-:W-:Y:S01]  /*ff30*/  IMAD.MOV.U32 R106, RZ, RZ, R54 ;  /* 0x000000ffff6a7224 */ /* 0x000fe200078e0036 */
[----:B------:R1:W-:Y:S01]  /*ff40*/  MUFU.EX2 R208, R0 ;  /* 0x0000000000d07308 */ /* 0x0003e20000000800 */
[----:B------:R-:W-:Y:S01]  /*ff50*/  IMAD.MOV.U32 R162, RZ, RZ, R53 ;  /* 0x000000ffffa27224 */ /* 0x000fe200078e0035 */
[----:B------:R-:W-:Y:S01]  /*ff60*/  HMMA.16816.F32 R76, R4, R14, R76 ;  /* 0x0000000e044c723c */ /* 0x000fe2000000184c */
[----:B------:R-:W-:Y:S02]  /*ff70*/  IMAD.MOV.U32 R161, RZ, RZ, R52 ;  /* 0x000000ffffa17224 */ /* 0x000fe400078e0034 */
[----:B------:R-:W-:-:S05]  /*ff80*/  IMAD.MOV.U32 R21, RZ, RZ, R51 ;  /* 0x000000ffff157224 */ /* 0x000fca00078e0033 */
[----:B------:R-:W-:Y:S01]  /*ff90*/  HMMA.16816.F32 R88, R4, R16, R88 ;  /* 0x000000100458723c */ /* 0x000fe20000001858 */
[----:B------:R-:W-:Y:S02]  /*ffa0*/  IMAD.MOV.U32 R145, RZ, RZ, R209 ;  /* 0x000000ffff917224 */ /* 0x000fe400078e00d1 */
[----:B-1----:R-:W-:-:S05]  /*ffb0*/  FFMA.FTZ R0, R190, c[0x0][0x23c], -R35 ;  /* 0x00008f00be007a23 */ /* 0x002fca0000010823 */
[----:B------:R-:W-:Y:S01]  /*ffc0*/  HMMA.16816.F32 R92, R4, R18, R92 ;  /* 0x00000012045c723c */ /* 0x000fe2000000185c */
[----:B------:R1:W-:Y:S06]  /*ffd0*/  MUFU.EX2 R209, R0 ;  /* 0x0000000000d17308 */ /* 0x0003ec0000000800 */
[----:B------:R-:W-:Y:S01]  /*ffe0*/  IMAD.WIDE.U32 R4, R3, -0x2daee0ad, RZ ;  /* 0xd2511f5303047825 */ /* 0x000fe200078e00ff */
[----:B------:R-:W-:Y:S03]  /*fff0*/  HMMA.16816.F32 R52, R8, R14, R80 ;  /* 0x0000000e0834723c */ /* 0x000fe60000001850 */
[----:B------:R-:W-:-:S04]  /*10000*/  IMAD.WIDE.U32 R2, R2, -0x2daee0ad, RZ ;  /* 0xd2511f5302027825 */ /* 0x000fc800078e00ff */
[----:B------:R-:W-:Y:S02]  /*10010*/  IMAD.MOV.U32 R82, RZ, RZ, R56 ;  /* 0x000000ffff527224 */ /* 0x000fe400078e0038 */
[----:B------:R-:W-:Y:S01]  /*10020*/  IMAD.MOV.U32 R81, RZ, RZ, R20 ;  /* 0x000000ffff517224 */ /* 0x000fe200078e0014 */
[----:B------:R-:W-:Y:S01]  /*10030*/  HMMA.16816.F32 R56, R8, R16, R84 ;  /* 0x000000100838723c */ /* 0x000fe20000001854 */
[----:B------:R-:W-:Y:S02]  /*10040*/  IMAD.MOV.U32 R20, RZ, RZ, R50 ;  /* 0x000000ffff147224 */ /* 0x000fe400078e0032 */
[----:B-1----:R-:W-:-:S04]  /*10050*/  FFMA.FTZ R0, R189, c[0x0][0x23c], -R35 ;  /* 0x00008f00bd007a23 */ /* 0x002fc80000010823 */
[----:B------:R-:W-:Y:S01]  /*10060*/  IMAD.MOV.U32 R85, RZ, RZ, R49 ;  /* 0x000000ffff557224 */ /* 0x000fe200078e0031 */
[----:B------:R-:W-:Y:S01]  /*10070*/  HMMA.16816.F32 R68, R8, R12, R68 ;  /* 0x0000000c0844723c */ /* 0x000fe20000001844 */
[----:B------:R-:W-:Y:S01]  /*10080*/  IMAD.MOV.U32 R84, RZ, RZ, R48 ;  /* 0x000000ffff547224 */ /* 0x000fe200078e0030 */
[----:B------:R-:W-:Y:S01]  /*10090*/  SHF.R.U32.HI R7, RZ, 0x18, R4 ;  /* 0x00000018ff077819 */ /* 0x000fe20000011604 */
[----:B------:R-:W-:-:S05]  /*100a0*/  IMAD.MOV.U32 R83, RZ, RZ, R206 ;  /* 0x000000ffff537224 */ /* 0x000fca00078e00ce */
[----:B------:R-:W-:Y:S01]  /*100b0*/  HMMA.16816.F32 R48, R8, R18, R96 ;  /* 0x000000120830723c */ /* 0x000fe20000001860 */
[----:B------:R-:W-:Y:S02]  /*100c0*/  LOP3.LUT R13, R2, 0xff, RZ, 0xc0, !PT ;  /* 0x000000ff020d7812 */ /* 0x000fe400078ec0ff */
[----:B------:R-:W-:-:S04]  /*100d0*/  SHF.R.U32.HI R12, RZ, 0x18, R2 ;  /* 0x00000018ff0c7819 */ /* 0x000fc80000011602 */
[----:B------:R-:W-:Y:S02]  /*100e0*/  SHF.R.U32.HI R8, RZ, 0x10, R4 ;  /* 0x00000010ff087819 */ /* 0x000fe40000011604 */
[----:B------:R-:W-:Y:S02]  /*100f0*/  LOP3.LUT R9, R2, 0xffff, RZ, 0xc0, !PT ;  /* 0x0000ffff02097812 */ /* 0x000fe400078ec0ff */
[----:B------:R-:W-:Y:S01]  /*10100*/  SHF.R.U32.HI R10, RZ, 0x10, R2 ;  /* 0x00000010ff0a7819 */ /* 0x000fe20000011602 */
[----:B------:R1:W-:Y:S01]  /*10110*/  MUFU.EX2 R206, R0 ;  /* 0x0000000000ce7308 */ /* 0x0003e20000000800 */
[----:B------:R-:W-:Y:S02]  /*10120*/  LOP3.LUT R2, R8, 0xff, RZ, 0xc0, !PT ;  /* 0x000000ff08027812 */ /* 0x000fe400078ec0ff */
[----:B------:R-:W-:Y:S02]  /*10130*/  LOP3.LUT R6, R5, UR18, R66, 0x96, !PT ;  /* 0x0000001205067c12 */ /* 0x000fe4000f8e9642 */
[----:B------:R-:W-:-:S02]  /*10140*/  LOP3.LUT R5, R4, 0xffff, RZ, 0xc0, !PT ;  /* 0x0000ffff04057812 */ /* 0x000fc400078ec0ff */
[----:B------:R-:W-:Y:S01]  /*10150*/  LOP3.LUT R11, R4, 0xff, RZ, 0xc0, !PT ;  /* 0x000000ff040b7812 */ /* 0x000fe200078ec0ff */
[----:B------:R-:W-:Y:S01]  /*10160*/  FFMA.FTZ R4, R195, c[0x0][0x23c], -R32 ;  /* 0x00008f00c3047a23 */ /* 0x000fe20000010820 */
[----:B------:R-:W-:Y:S01]  /*10170*/  PRMT R8, R2, 0x5410, R7 ;  /* 0x0000541002087816 */ /* 0x000fe20000000007 */
[----:B------:R-:W-:Y:S01]  /*10180*/  IMAD.MOV.U32 R160, RZ, RZ, R207 ;  /* 0x000000ffffa07224 */ /* 0x000fe200078e00cf */
[----:B------:R-:W-:Y:S02]  /*10190*/  LOP3.LUT R2, R6, 0xffff, RZ, 0xc0, !PT ;  /* 0x0000ffff06027812 */ /* 0x000fe400078ec0ff */
[----:B-1----:R-:W-:Y:S01]  /*101a0*/  LOP3.LUT R0, R3, UR18, R42, 0x96, !PT ;  /* 0x0000001203007c12 */ /* 0x002fe2000f8e962a */
[----:B------:R-:W-:Y:S02]  /*101b0*/  FFMA.FTZ R3, R184, c[0x0][0x23c], -R35 ;  /* 0x00008f00b8037a23 */ /* 0x000fe40000010823 */
[----:B------:R-:W-:Y:S02]  /*101c0*/  IMAD.MOV.U32 R86, RZ, RZ, R202 ;  /* 0x000000ffff567224 */ /* 0x000fe400078e00ca */
[----:B------:R1:W2:Y:S01]  /*101d0*/  MUFU.EX2 R207, R3 ;  /* 0x0000000300cf7308 */ /* 0x0002a20000000800 */
[----:B------:R-:W-:-:S02]  /*101e0*/  SHF.R.U32.HI R7, RZ, 0x8, R2 ;  /* 0x00000008ff077819 */ /* 0x000fc40000011602 */
[----:B------:R-:W-:-:S05]  /*101f0*/  LOP3.LUT R2, R6, 0xff, RZ, 0xc0, !PT ;  /* 0x000000ff06027812 */ /* 0x000fca00078ec0ff */
[----:B------:R4:W-:Y:S01]  /*10200*/  MUFU.EX2 R202, R4 ;  /* 0x0000000400ca7308 */ /* 0x0009e20000000800 */
[----:B------:R-:W-:Y:S02]  /*10210*/  PRMT R7, R2, 0x5410, R7 ;  /* 0x0000541002077816 */ /* 0x000fe40000000007 */
[----:B-1----:R-:W-:-:S04]  /*10220*/  SHF.R.U32.HI R3, RZ, 0x8, R5 ;  /* 0x00000008ff037819 */ /* 0x002fc80000011605 */
[----:B------:R-:W-:Y:S02]  /*10230*/  PRMT R11, R11, 0x5410, R3 ;  /* 0x000054100b0b7816 */ /* 0x000fe40000000003 */
[----:B----4-:R-:W-:Y:S01]  /*10240*/  LOP3.LUT R4, R10, 0xff, RZ, 0xc0, !PT ;  /* 0x000000ff0a047812 */ /* 0x010fe200078ec0ff */
[----:B------:R-:W-:Y:S01]  /*10250*/  FFMA.FTZ R3, R194, c[0x0][0x23c], -R32 ;  /* 0x00008f00c2037a23 */ /* 0x000fe20000010820 */
[----:B------:R-:W-:Y:S02]  /*10260*/  LOP3.LUT R2, R0, 0xffff, RZ, 0xc0, !PT ;  /* 0x0000ffff00027812 */ /* 0x000fe400078ec0ff */
[----:B------:R-:W-:Y:S01]  /*10270*/  PRMT R19, R4, 0x5410, R12 ;  /* 0x0000541004137816 */ /* 0x000fe2000000000c */
[----:B------:R-:W-:Y:S01]  /*10280*/  FFMA.FTZ R4, R191, c[0x0][0x23c], -R32 ;  /* 0x00008f00bf047a23 */ /* 0x000fe20000010820 */
[----:B------:R-:W-:Y:S01]  /*10290*/  SHF.R.U32.HI R5, RZ, 0x8, R9 ;  /* 0x00000008ff057819 */ /* 0x000fe20000011609 */
[----:B------:R-:W-:Y:S02]  /*102a0*/  IMAD.MOV.U32 R80, RZ, RZ, R204 ;  /* 0x000000ffff507224 */ /* 0x000fe400078e00cc */
[----:B------:R-:W-:Y:S01]  /*102b0*/  IMAD.MOV.U32 R87, RZ, RZ, R203 ;  /* 0x000000ffff577224 */ /* 0x000fe200078e00cb */
[----:B------:R1:W-:Y:S01]  /*102c0*/  MUFU.EX2 R204, R3 ;  /* 0x0000000300cc7308 */ /* 0x0003e20000000800 */
[----:B------:R-:W-:Y:S01]  /*102d0*/  PRMT R18, R13, 0x5410, R5 ;  /* 0x000054100d127816 */ /* 0x000fe20000000005 */
[----:B------:R-:W-:Y:S01]  /*102e0*/  IMAD.MOV.U32 R99, RZ, RZ, R201 ;  /* 0x000000ffff637224 */ /* 0x000fe200078e00c9 */
[----:B------:R-:W4:Y:S05]  /*102f0*/  LDSM.16.MT88.4 R12, [R212+0x9400] ;  /* 0x00940000d40c783b */ /* 0x000f2a0000004200 */
[----:B------:R5:W-:Y:S01]  /*10300*/  MUFU.EX2 R203, R4 ;  /* 0x0000000400cb7308 */ /* 0x000be20000000800 */
[----:B-1----:R-:W-:-:S02]  /*10310*/  SHF.R.U32.HI R3, RZ, 0x10, R6 ;  /* 0x00000010ff037819 */ /* 0x002fc40000011606 */
[----:B------:R-:W-:Y:S02]  /*10320*/  SHF.R.U32.HI R6, RZ, 0x18, R6 ;  /* 0x00000018ff067819 */ /* 0x000fe40000011606 */
[----:B------:R-:W-:Y:S02]  /*10330*/  LOP3.LUT R5, R3, 0xff, RZ, 0xc0, !PT ;  /* 0x000000ff03057812 */ /* 0x000fe400078ec0ff */
[----:B-----5:R-:W-:Y:S01]  /*10340*/  SHF.R.U32.HI R4, RZ, 0x8, R2 ;  /* 0x00000008ff047819 */ /* 0x020fe20000011602 */
[----:B------:R-:W-:Y:S01]  /*10350*/  FFMA.FTZ R2, R185, c[0x0][0x23c], -R32 ;  /* 0x00008f00b9027a23 */ /* 0x000fe20000010820 */
[----:B------:R-:W-:-:S03]  /*10360*/  LOP3.LUT R3, R0, 0xff, RZ, 0xc0, !PT ;  /* 0x000000ff00037812 */ /* 0x000fc600078ec0ff */
[----:B------:R1:W5:Y:S01]  /*10370*/  MUFU.EX2 R201, R2 ;  /* 0x0000000200c97308 */ /* 0x0003620000000800 */
[----:B------:R-:W-:Y:S02]  /*10380*/  PRMT R17, R3, 0x5410, R4 ;  /* 0x0000541003117816 */ /* 0x000fe40000000004 */
[----:B------:R-:W-:Y:S01]  /*10390*/  PRMT R6, R5, 0x5410, R6 ;  /* 0x0000541005067816 */ /* 0x000fe20000000006 */
[----:B------:R-:W-:Y:S01]  /*103a0*/  FFMA.FTZ R5, R196, c[0x0][0x23c], -R33 ;  /* 0x00008f00c4057a23 */ /* 0x000fe20000010821 */
[----:B------:R-:W-:-:S03]  /*103b0*/  SHF.R.U32.HI R4, RZ, 0x18, R0 ;  /* 0x00000018ff047819 */ /* 0x000fc60000011600 */
[----:B------:R2:W-:Y:S01]  /*103c0*/  MUFU.EX2 R196, R5 ;  /* 0x0000000500c47308 */ /* 0x0005e20000000800 */
[----:B-1----:R-:W-:Y:S01]  /*103d0*/  SHF.R.U32.HI R2, RZ, 0x10, R0 ;  /* 0x00000010ff027819 */ /* 0x002fe20000011600 */
[----:B------:R-:W-:-:S03]  /*103e0*/  HSET2.LE.AND R0, R11, R197, PT ;  /* 0x000000c50b007233 */ /* 0x000fc60003803000 */
[----:B------:R-:W-:Y:S02]  /*103f0*/  LOP3.LUT R3, R2, 0xff, RZ, 0xc0, !PT ;  /* 0x000000ff02037812 */ /* 0x000fe400078ec0ff */
[----:B---3--:R-:W-:Y:S02]  /*10400*/  F2FP.PACK_AB R2, R230, R229 ;  /* 0x000000e5e602723e */ /* 0x008fe400000000ff */
[----:B------:R-:W-:Y:S01]  /*10410*/  PRMT R16, R3, 0x5410, R4 ;  /* 0x0000541003107816 */ /* 0x000fe20000000004 */
[--C-:B------:R-:W-:Y:S01]  /*10420*/  FFMA.FTZ R4, R186, c[0x0][0x23c], -R33.reuse ;  /* 0x00008f00ba047a23 */ /* 0x100fe20000010821 */
[----:B------:R-:W-:Y:S01]  /*10430*/  LOP3.LUT R10, R0, R2, RZ, 0xc0, !PT ;  /* 0x00000002000a7212 */ /* 0x000fe200078ec0ff */
[----:B--2---:R-:W-:Y:S01]  /*10440*/  FFMA.FTZ R5, R187, c[0x0][0x23c], -R33 ;  /* 0x00008f00bb057a23 */ /* 0x004fe20000010821 */
[----:B------:R-:W-:Y:S01]  /*10450*/  HSET2.LE.AND R0, R8, R197, PT ;  /* 0x000000c508007233 */ /* 0x000fe20003803000 */
[----:B------:R-:W-:Y:S01]  /*10460*/  F2FP.PACK_AB R2, R207, R206 ;  /* 0x000000cecf02723e */ /* 0x000fe200000000ff */
[----:B------:R-:W-:-:S02]  /*10470*/  IMAD.MOV.U32 R107, RZ, RZ, R199 ;  /* 0x000000ffff6b7224 */ /* 0x000fc400078e00c7 */
[----:B------:R-:W-:Y:S01]  /*10480*/  IMAD.MOV.U32 R98, RZ, RZ, R200 ;  /* 0x000000ffff627224 */ /* 0x000fe200078e00c8 */
[----:B------:R-:W-:Y:S01]  /*10490*/  MUFU.EX2 R199, R5 ;  /* 0x0000000500c77308 */ /* 0x000fe20000000800 */
[--C-:B------:R-:W-:Y:S01]  /*104a0*/  HSET2.LE.AND R3, R7, R197.reuse, PT ;  /* 0x000000c507037233 */ /* 0x100fe20003803000 */
[----:B------:R-:W-:Y:S01]  /*104b0*/  LOP3.LUT R11, R0, R2, RZ, 0xc0, !PT ;  /* 0x00000002000b7212 */ /* 0x000fe200078ec0ff */
[----:B------:R-:W-:Y:S01]  /*104c0*/  HSET2.LE.AND R0, R6, R197, PT ;  /* 0x000000c506007233 */ /* 0x000fe20003803000 */
[----:B------:R-:W-:-:S04]  /*104d0*/  F2FP.PACK_AB R2, R209, R208 ;  /* 0x000000d0d102723e */ /* 0x000fc800000000ff */
[----:B------:R1:W2:Y:S01]  /*104e0*/  MUFU.EX2 R200, R4 ;  /* 0x0000000400c87308 */ /* 0x0002a20000000800 */
[----:B------:R-:W-:Y:S01]  /*104f0*/  LOP3.LUT R9, R0, R2, RZ, 0xc0, !PT ;  /* 0x0000000200097212 */ /* 0x000fe200078ec0ff */
[----:B------:R-:W-:Y:S01]  /*10500*/  HSET2.LE.AND R0, R18, R197, PT ;  /* 0x000000c512007233 */ /* 0x000fe20003803000 */
[----:B-----5:R-:W-:Y:S02]  /*10510*/  F2FP.PACK_AB R2, R201, R203 ;  /* 0x000000cbc902723e */ /* 0x020fe400000000ff */
[----:B-1----:R-:W-:-:S04]  /*10520*/  F2FP.PACK_AB R4, R228, R227 ;  /* 0x000000e3e404723e */ /* 0x002fc800000000ff */
[----:B------:R-:W-:Y:S01]  /*10530*/  LOP3.LUT R8, R3, R4, RZ, 0xc0, !PT ;  /* 0x0000000403087212 */ /* 0x000fe200078ec0ff */
[----:B------:R-:W-:Y:S01]  /*10540*/  FFMA.FTZ R3, R198, c[0x0][0x23c], -R33 ;  /* 0x00008f00c6037a23 */ /* 0x000fe20000010821 */
[----:B------:R-:W-:-:S03]  /*10550*/  LOP3.LUT R6, R0, R2, RZ, 0xc0, !PT ;  /* 0x0000000200067212 */ /* 0x000fc600078ec0ff */
[----:B------:R-:W1:Y:S01]  /*10560*/  MUFU.EX2 R195, R3 ;  /* 0x0000000300c37308 */ /* 0x000e620000000800 */
[----:B------:R-:W-:Y:S01]  /*10570*/  HSET2.LE.AND R0, R19, R197, PT ;  /* 0x000000c513007233 */ /* 0x000fe20003803000 */
[----:B--2---:R-:W-:-:S04]  /*10580*/  F2FP.PACK_AB R2, R199, R200 ;  /* 0x000000c8c702723e */ /* 0x004fc800000000ff */
[----:B------:R-:W-:Y:S01]  /*10590*/  LOP3.LUT R7, R0, R2, RZ, 0xc0, !PT ;  /* 0x0000000200077212 */ /* 0x000fe200078ec0ff */
[----:B------:R-:W-:Y:S01]  /*105a0*/  HSET2.LE.AND R0, R17, R197, PT ;  /* 0x000000c511007233 */ /* 0x000fe20003803000 */
[----:B------:R-:W-:-:S04]  /*105b0*/  F2FP.PACK_AB R2, R204, R202 ;  /* 0x000000cacc02723e */ /* 0x000fc800000000ff */
[----:B------:R-:W-:Y:S01]  /*105c0*/  LOP3.LUT R4, R0, R2, RZ, 0xc0, !PT ;  /* 0x0000000200047212 */ /* 0x000fe200078ec0ff */
[----:B------:R-:W-:Y:S01]  /*105d0*/  HSET2.LE.AND R0, R16, R197, PT ;  /* 0x000000c510007233 */ /* 0x000fe20003803000 */
[----:B----4-:R-:W-:Y:S01]  /*105e0*/  HMMA.16816.F32 R36, R8, R12, R112 ;  /* 0x0000000c0824723c */ /* 0x010fe20000001870 */
[----:B------:R-:W-:Y:S01]  /*105f0*/  IMAD.MOV.U32 R193, RZ, RZ, R85 ;  /* 0x000000ffffc17224 */ /* 0x000fe200078e0055 */
[----:B-1----:R-:W-:Y:S01]  /*10600*/  F2FP.PACK_AB R2, R195, R196 ;  /* 0x000000c4c302723e */ /* 0x002fe200000000ff */
[----:B------:R-:W-:Y:S01]  /*10610*/  IMAD.MOV.U32 R96, RZ, RZ, R111 ;  /* 0x000000ffff607224 */ /* 0x000fe200078e006f */
[----:B------:R-:W1:Y:S02]  /*10620*/  LDSM.16.MT88.4 R16, [R212+0xa400] ;  /* 0x00a40000d410783b */ /* 0x000e640000004200 */
[----:B------:R-:W-:Y:S01]  /*10630*/  LOP3.LUT R5, R0, R2, RZ, 0xc0, !PT ;  /* 0x0000000200057212 */ /* 0x000fe200078ec0ff */
[----:B------:R-:W-:Y:S02]  /*10640*/  IMAD.MOV.U32 R114, RZ, RZ, R98 ;  /* 0x000000ffff727224 */ /* 0x000fe400078e0062 */
[----:B------:R-:W-:-:S02]  /*10650*/  IMAD.MOV.U32 R98, RZ, RZ, R87 ;  /* 0x000000ffff627224 */ /* 0x000fc400078e0057 */
[----:B------:R-:W-:Y:S02]  /*10660*/  IMAD.MOV.U32 R115, RZ, RZ, R99 ;  /* 0x000000ffff737224 */ /* 0x000fe400078e0063 */
[----:B------:R-:W-:Y:S02]  /*10670*/  IMAD.MOV.U32 R87, RZ, RZ, R110 ;  /* 0x000000ffff577224 */ /* 0x000fe400078e006e */
[----:B------:R-:W-:Y:S02]  /*10680*/  IMAD.MOV.U32 R112, RZ, RZ, R108 ;  /* 0x000000ffff707224 */ /* 0x000fe400078e006c */
[----:B------:R-:W-:Y:S01]  /*10690*/  IMAD.MOV.U32 R113, RZ, RZ, R109 ;  /* 0x000000ffff717224 */ /* 0x000fe200078e006d */
[----:B------:R-:W-:Y:S01]  /*106a0*/  HMMA.16816.F32 R116, R4, R12, R116 ;  /* 0x0000000c0474723c */ /* 0x000fe20000001874 */
[----:B------:R-:W-:Y:S02]  /*106b0*/  IMAD.MOV.U32 R85, RZ, RZ, R86 ;  /* 0x000000ffff557224 */ /* 0x000fe400078e0056 */
[----:B------:R-:W-:-:S02]  /*106c0*/  IMAD.MOV.U32 R45, RZ, RZ, R80 ;  /* 0x000000ffff2d7224 */ /* 0x000fc400078e0050 */
[----:B------:R-:W-:Y:S02]  /*106d0*/  IMAD.MOV.U32 R99, RZ, RZ, R81 ;  /* 0x000000ffff637224 */ /* 0x000fe400078e0051 */
[----:B------:R-:W-:Y:S01]  /*106e0*/  IMAD.MOV.U32 R42, RZ, RZ, R29 ;  /* 0x000000ffff2a7224 */ /* 0x000fe200078e001d */
[-C--:B------:R-:W-:Y:S01]  /*106f0*/  HMMA.16816.F32 R108, R8, R14.reuse, R124 ;  /* 0x0000000e086c723c */ /* 0x080fe2000000187c */
[----:B------:R-:W-:Y:S02]  /*10700*/  IMAD.MOV.U32 R100, RZ, RZ, R28 ;  /* 0x000000ffff647224 */ /* 0x000fe400078e001c */
[----:B------:R-:W-:Y:S01]  /*10710*/  IMAD.MOV.U32 R101, RZ, RZ, R25 ;  /* 0x000000ffff657224 */ /* 0x000fe200078e0019 */
[----:B------:R-:W2:Y:S01]  /*10720*/  LDSM.16.MT88.4 R28, [R214+0xb400] ;  /* 0x00b40000d61c783b */ /* 0x000ea20000004200 */
[----:B------:R-:W-:Y:S02]  /*10730*/  IMAD.MOV.U32 R188, RZ, RZ, R26 ;  /* 0x000000ffffbc7224 */ /* 0x000fe400078e001a */
[----:B------:R-:W-:Y:S01]  /*10740*/  IMAD.MOV.U32 R64, RZ, RZ, R27 ;  /* 0x000000ffff407224 */ /* 0x000fe200078e001b */
[----:B------:R-:W-:Y:S01]  /*10750*/  HMMA.16816.F32 R120, R4, R14, R120 ;  /* 0x0000000e0478723c */ /* 0x000fe20000001878 */
[----:B------:R-:W-:Y:S01]  /*10760*/  IMAD.MOV.U32 R86, RZ, RZ, R24 ;  /* 0x000000ffff567224 */ /* 0x000fe200078e0018 */
[----:B------:R-:W3:Y:S01]  /*10770*/  LDSM.16.MT88.4 R12, [R214+0xa400] ;  /* 0x00a40000d60c783b */ /* 0x000ee20000004200 */
[----:B------:R-:W-:-:S02]  /*10780*/  IMAD.MOV.U32 R80, RZ, RZ, R23 ;  /* 0x000000ffff507224 */ /* 0x000fc400078e0017 */
[----:B------:R-:W-:Y:S01]  /*10790*/  IMAD.MOV.U32 R81, RZ, RZ, R22 ;  /* 0x000000ffff517224 */ /* 0x000fe200078e0016 */
[----:B------:R-:W-:Y:S01]  /*107a0*/  LDSM.16.MT88.4 R24, [R212+0xb400] ;  /* 0x00b40000d418783b */ /* 0x000fe20000004200 */
[----:B------:R-:W-:Y:S02]  /*107b0*/  IMAD.MOV.U32 R126, RZ, RZ, R20 ;  /* 0x000000ffff7e7224 */ /* 0x000fe400078e0014 */
[----:B------:R-:W-:Y:S02]  /*107c0*/  IMAD.MOV.U32 R127, RZ, RZ, R21 ;  /* 0x000000ffff7f7224 */ /* 0x000fe400078e0015 */
[----:B------:R-:W4:Y:S01]  /*107d0*/  LDSM.16.MT88.4 R20, [R214+0x9400] ;  /* 0x00940000d614783b */ /* 0x000f220000004200 */
[----:B------:R-:W-:Y:S01]  /*107e0*/  UIADD3 UR4, UR4, 0x1, URZ ;  /* 0x0000000104047890 */ /* 0x000fe2000fffe03f */
[----:B------:R-:W-:-:S05]  /*107f0*/  IMAD.U32 R0, RZ, RZ, UR29 ;  /* 0x0000001dff007e24 */ /* 0x000fca000f8e00ff */
[----:B------:R-:W-:Y:S01]  /*10800*/  LOP3.LUT R0, R243, UR4, R0, 0x96, !PT ;  /* 0x00000004f3007c12 */ /* 0x000fe2000f8e9600 */
[----:B-1----:R-:W-:Y:S04]  /*10810*/  HMMA.16816.F32 R148, R4, R16, R148 ;  /* 0x000000100494723c */ /* 0x002fe80000001894 */
[----:B------:R-:W-:-:S04]  /*10820*/  IMAD.WIDE.U32 R2, R0, -0x326172a9, RZ ;  /* 0xcd9e8d5700027825 */ /* 0x000fc800078e00ff */
[----:B------:R-:W-:Y:S01]  /*10830*/  HMMA.16816.F32 R152, R4, R18, R152 ;  /* 0x000000120498723c */ /* 0x000fe20000001898 */
[----:B------:R-:W-:Y:S01]  /*10840*/  LOP3.LUT R0, R3, UR16, R126, 0x96, !PT ;  /* 0x0000001003007c12 */ /* 0x000fe2000f8e967e */
[----:B------:R-:W-:-:S06]  /*10850*/  IMAD.MOV.U32 R43, RZ, RZ, R147 ;  /* 0x000000ffff2b7224 */ /* 0x000fcc00078e0093 */
[----:B--2---:R-:W-:Y:S01]  /*10860*/  HMMA.16816.F32 R88, R4, R28, R88 ;  /* 0x0000001c0458723c */ /* 0x004fe20000001858 */
[----:B------:R-:W-:-:S07]  /*10870*/  IMAD.MOV.U32 R189, RZ, RZ, R146 ;  /* 0x000000ffffbd7224 */ /* 0x000fce00078e0092 */
[----:B---3--:R-:W-:Y:S01]  /*10880*/  HMMA.16816.F32 R164, R4, R12, R164 ;  /* 0x0000000c04a4723c */ /* 0x008fe200000018a4 */
[----:B------:R-:W-:-:S07]  /*10890*/  IMAD.MOV.U32 R66, RZ, RZ, R145 ;  /* 0x000000ffff427224 */ /* 0x000fce00078e0091 */
[C---:B----4-:R-:W-:Y:S08]  /*108a0*/  HMMA.16816.F32 R132, R4.reuse, R20, R132 ;  /* 0x000000140484723c */ /* 0x050ff00000001884 */
[C---:B------:R-:W-:Y:S08]  /*108b0*/  HMMA.16816.F32 R136, R4.reuse, R22, R136 ;  /* 0x000000160488723c */ /* 0x040ff00000001888 */
[C---:B------:R-:W-:Y:S08]  /*108c0*/  HMMA.16816.F32 R168, R4.reuse, R14, R168 ;  /* 0x0000000e04a8723c */ /* 0x040ff000000018a8 */
[C---:B------:R-:W-:Y:S08]  /*108d0*/  HMMA.16816.F32 R72, R4.reuse, R24, R72 ;  /* 0x000000180448723c */ /* 0x040ff00000001848 */
[C---:B------:R-:W-:Y:S08]  /*108e0*/  HMMA.16816.F32 R76, R4.reuse, R26, R76 ;  /* 0x0000001a044c723c */ /* 0x040ff0000000184c */
[----:B------:R-:W-:Y:S07]  /*108f0*/  HMMA.16816.F32 R92, R4, R30, R92 ;  /* 0x0000001e045c723c */ /* 0x000fee000000185c */
[----:B------:R-:W-:Y:S01]  /*10900*/  LOP3.LUT R4, R115, UR14, R2, 0x96, !PT ;  /* 0x0000000e73047c12 */ /* 0x000fe2000f8e9602 */
[----:B------:R-:W-:Y:S01]  /*10910*/  HMMA.16816.F32 R172, R8, R14, R172 ;  /* 0x0000000e08ac723c */ /* 0x000fe200000018ac */
[----:B------:R-:W-:-:S02]  /*10920*/  LOP3.LUT R5, R3, UR16, R112, 0x96, !PT ;  /* 0x0000001003057c12 */ /* 0x000fc4000f8e9670 */
[----:B------:R-:W-:Y:S01]  /*10930*/  LOP3.LUT R7, R41, UR14, R2, 0x96, !PT ;  /* 0x0000000e29077c12 */ /* 0x000fe2000f8e9602 */
[----:B------:R-:W-:-:S04]  /*10940*/  IMAD.WIDE.U32 R2, R0, -0x2daee0ad, RZ ;  /* 0xd2511f5300027825 */ /* 0x000fc800078e00ff */
[----:B------:R-:W-:Y:S01]  /*10950*/  IMAD.WIDE.U32 R14, R4, -0x2daee0ad, RZ ;  /* 0xd2511f53040e7825 */ /* 0x000fe200078e00ff */
[----:B------:R-:W-:-:S03]  /*10960*/  LOP3.LUT R4, R3, UR13, R205, 0x96, !PT ;  /* 0x0000000d03047c12 */ /* 0x000fc6000f8e96cd */
[----:B------:R-:W-:Y:S02]  /*10970*/  IMAD.MOV.U32 R67, RZ, RZ, R144 ;  /* 0x000000ffff437224 */ /* 0x000fe400078e0090 */
[----:B------:R-:W-:Y:S02]  /*10980*/  IMAD.MOV.U32 R194, RZ, RZ, R42 ;  /* 0x000000ffffc27224 */ /* 0x000fe400078e002a */
[----:B------:R-:W-:Y:S02]  /*10990*/  IMAD.MOV.U32 R190, RZ, RZ, R161 ;  /* 0x000000ffffbe7224 */ /* 0x000fe400078e00a1 */
[----:B------:R-:W-:Y:S01]  /*109a0*/  IMAD.MOV.U32 R42, RZ, RZ, R43 ;  /* 0x000000ffff2a7224 */ /* 0x000fe200078e002b */
[----:B------:R-:W-:Y:S01]  /*109b0*/  LOP3.LUT R0, R15, UR11, R2, 0x96, !PT ;  /* 0x0000000b0f007c12 */ /* 0x000fe2000f8e9602 */
[----:B------:R-:W-:Y:S02]  /*109c0*/  IMAD.MOV.U32 R44, RZ, RZ, R82 ;  /* 0x000000ffff2c7224 */ /* 0x000fe400078e0052 */
[----:B------:R-:W-:-:S02]  /*109d0*/  IMAD.MOV.U32 R43, RZ, RZ, R189 ;  /* 0x000000ffff2b7224 */ /* 0x000fc400078e00bd */
[----:B------:R-:W-:Y:S02]  /*109e0*/  IMAD.MOV.U32 R189, RZ, RZ, R66 ;  /* 0x000000ffffbd7224 */ /* 0x000fe400078e0042 */
[----:B------:R-:W-:Y:S02]  /*109f0*/  IMAD.MOV.U32 R66, RZ, RZ, R67 ;  /* 0x000000ffff427224 */ /* 0x000fe400078e0043 */
[----:B------:R-:W-:Y:S02]  /*10a00*/  IMAD.MOV.U32 R192, RZ, RZ, R84 ;  /* 0x000000ffffc07224 */ /* 0x000fe400078e0054 */
[----:B------:R-:W-:Y:S02]  /*10a10*/  IMAD.MOV.U32 R67, RZ, RZ, R190 ;  /* 0x000000ffff437224 */ /* 0x000fe400078e00be */
[----:B------:R-:W-:Y:S02]  /*10a20*/  IMAD.MOV.U32 R190, RZ, RZ, R44 ;  /* 0x000000ffffbe7224 */ /* 0x000fe400078e002c */
[----:B------:R-:W-:-:S02]  /*10a30*/  FFMA.FTZ R6, R231, c[0x0][0x23c], -R34 ;  /* 0x00008f00e7067a23 */ /* 0x000fc40000010822 */
[----:B------:R-:W-:Y:S02]  /*10a40*/  IMAD.MOV.U32 R44, RZ, RZ, R45 ;  /* 0x000000ffff2c7224 */ /* 0x000fe400078e002d */
[----:B------:R-:W-:-:S04]  /*10a50*/  IMAD.WIDE.U32 R2, R5, -0x2daee0ad, RZ ;  /* 0xd2511f5305027825 */ /* 0x000fc800078e00ff */
[----:B------:R-:W-:Y:S02]  /*10a60*/  IMAD.MOV.U32 R205, RZ, RZ, R80 ;  /* 0x000000ffffcd7224 */ /* 0x000fe400078e0050 */
[----:B------:R-:W-:Y:S02]  /*10a70*/  IMAD.MOV.U32 R231, RZ, RZ, R81 ;  /* 0x000000ffffe77224 */ /* 0x000fe400078e0051 */
[----:B------:R-:W-:Y:S02]  /*10a80*/  IMAD.MOV.U32 R45, RZ, RZ, R193 ;  /* 0x000000ffff2d7224 */ /* 0x000fe400078e00c1 */
[----:B------:R-:W-:Y:S01]  /*10a90*/  IMAD.WIDE.U32 R4, R4, -0x326172a9, RZ ;  /* 0xcd9e8d5704047825 */ /* 0x000fe200078e00ff */
[----:B------:R-:W-:Y:S03]  /*10aa0*/  HMMA.16816.F32 R180, R8, R12, R180 ;  /* 0x0000000c08b4723c */ /* 0x000fe600000018b4 */
[----:B------:R-:W-:-:S04]  /*10ab0*/  IMAD.WIDE.U32 R80, R0, -0x326172a9, RZ ;  /* 0xcd9e8d5700507825 */ /* 0x000fc800078e00ff */
[----:B------:R-:W-:Y:S01]  /*10ac0*/  IMAD.MOV.U32 R193, RZ, RZ, R192 ;  /* 0x000000ffffc17224 */ /* 0x000fe200078e00c0 */
[C---:B------:R-:W-:Y:S01]  /*10ad0*/  HMMA.16816.F32 R144, R8.reuse, R22, R176 ;  /* 0x000000160890723c */ /* 0x040fe200000018b0 */
[----:B------:R1:W-:Y:S01]  /*10ae0*/  MUFU.EX2 R192, R6 ;  /* 0x0000000600c07308 */ /* 0x0003e20000000800 */
[----:B------:R-:W-:Y:S01]  /*10af0*/  FFMA.FTZ R0, R232, c[0x0][0x23c], -R34 ;  /* 0x00008f00e8007a23 */ /* 0x000fe20000010822 */
[----:B------:R-:W-:Y:S01]  /*10b00*/  LOP3.LUT R12, R3, UR13, R46, 0x96, !PT ;  /* 0x0000000d030c7c12 */ /* 0x000fe2000f8e962e */
[----:B------:R-:W-:Y:S01]  /*10b10*/  IMAD.MOV.U32 R97, RZ, RZ, R163 ;  /* 0x000000ffff617224 */ /* 0x000fe200078e00a3 */
[----:B------:R-:W-:Y:S02]  /*10b20*/  LOP3.LUT R3, R5, UR12, R114, 0x96, !PT ;  /* 0x0000000c05037c12 */ /* 0x000fe4000f8e9672 */
[----:B------:R-:W-:Y:S01]  /*10b30*/  LOP3.LUT R4, R81, UR10, R4, 0x96, !PT ;  /* 0x0000000a51047c12 */ /* 0x000fe2000f8e9604 */
[----:B------:R-:W-:Y:S01]  /*10b40*/  HMMA.16816.F32 R176, R8, R18, R156 ;  /* 0x0000001208b0723c */ /* 0x000fe2000000189c */
[----:B------:R-:W-:-:S06]  /*10b50*/  IMAD.MOV.U32 R232, RZ, RZ, R96 ;  /* 0x000000ffffe87224 */ /* 0x000fcc00078e0060 */
[----:B------:R-:W-:Y:S02]  /*10b60*/  IMAD.MOV.U32 R158, RZ, RZ, R193 ;  /* 0x000000ffff9e7224 */ /* 0x000fe400078e00c1 */
[----:B-1----:R-:W-:Y:S01]  /*10b70*/  IMAD.WIDE.U32 R6, R7, -0x2daee0ad, RZ ;  /* 0xd2511f5307067825 */ /* 0x002fe200078e00ff */
[----:B------:R1:W-:Y:S04]  /*10b80*/  MUFU.EX2 R193, R0 ;  /* 0x0000000000c17308 */ /* 0x0003e80000000800 */
[----:B------:R-:W-:Y:S01]  /*10b90*/  LOP3.LUT R7, R7, UR11, R2, 0x96, !PT ;  /* 0x0000000b07077c12 */ /* 0x000fe2000f8e9602 */
[----:B------:R-:W-:-:S04]  /*10ba0*/  IMAD.WIDE.U32 R2, R3, -0x2daee0ad, RZ ;  /* 0xd2511f5303027825 */ /* 0x000fc800078e00ff */
[----:B-1----:R-:W-:Y:S02]  /*10bb0*/  FFMA.FTZ R0, R233, c[0x0][0x23c], -R34 ;  /* 0x00008f00e9007a23 */ /* 0x002fe40000010822 */
[----:B------:R-:W-:Y:S02]  /*10bc0*/  IMAD.MOV.U32 R233, RZ, RZ, R97 ;  /* 0x000000ffffe97224 */ /* 0x000fe400078e0061 */
[----:B------:R-:W-:Y:S01]  /*10bd0*/  IMAD.WIDE.U32 R96, R4, -0x2daee0ad, RZ ;  /* 0xd2511f5304607825 */ /* 0x000fe200078e00ff */
[----:B------:R-:W-:-:S03]  /*10be0*/  LOP3.LUT R15, R3, UR9, R14, 0x96, !PT ;  /* 0x00000009030f7c12 */ /* 0x000fc6000f8e960e */
[----:B------:R-:W-:Y:S01]  /*10bf0*/  IMAD.MOV.U32 R127, RZ, RZ, R194 ;  /* 0x000000ffff7f7224 */ /* 0x000fe200078e00c2 */
[----:B------:R-:W-:Y:S01]  /*10c00*/  LOP3.LUT R2, R97, UR7, R2, 0x96, !PT ;  /* 0x0000000761027c12 */ /* 0x000fe2000f8e9602 */
[----:B------:R1:W-:Y:S01]  /*10c10*/  MUFU.EX2 R194, R0 ;  /* 0x0000000000c27308 */ /* 0x0003e20000000800 */
[----:B------:R-:W-:-:S04]  /*10c20*/  IMAD.WIDE.U32 R4, R12, -0x326172a9, RZ ;  /* 0xcd9e8d570c047825 */ /* 0x000fc800078e00ff */
[----:B------:R-:W-:-:S04]  /*10c30*/  IMAD.WIDE.U32 R46, R7, -0x326172a9, RZ ;  /* 0xcd9e8d57072e7825 */ /* 0x000fc800078e00ff */
[----:B------:R-:W-:Y:S01]  /*10c40*/  IMAD.WIDE.U32 R2, R2, -0x326172a9, RZ ;  /* 0xcd9e8d5702027825 */ /* 0x000fe200078e00ff */
[----:B------:R-:W-:-:S03]  /*10c50*/  LOP3.LUT R7, R47, UR10, R4, 0x96, !PT ;  /* 0x0000000a2f077c12 */ /* 0x000fc6000f8e9604 */
[----:B-1----:R-:W-:Y:S02]  /*10c60*/  FFMA.FTZ R0, R234, c[0x0][0x23c], -R34 ;  /* 0x00008f00ea007a23 */ /* 0x002fe40000010822 */
[----:B------:R-:W-:Y:S02]  /*10c70*/  IMAD.MOV.U32 R234, RZ, RZ, R98 ;  /* 0x000000ffffea7224 */ /* 0x000fe400078e0062 */
[----:B------:R-:W-:Y:S02]  /*10c80*/  IMAD.MOV.U32 R98, RZ, RZ, R85 ;  /* 0x000000ffff627224 */ /* 0x000fe400078e0055 */
[----:B------:R-:W-:Y:S02]  /*10c90*/  IMAD.MOV.U32 R85, RZ, RZ, R107 ;  /* 0x000000ffff557224 */ /* 0x000fe400078e006b */
[----:B------:R1:W2:Y:S01]  /*10ca0*/  MUFU.EX2 R107, R0 ;  /* 0x00000000006b7308 */ /* 0x0002a20000000800 */
[----:B------:R-:W-:Y:S01]  /*10cb0*/  IMAD.MOV.U32 R82, RZ, RZ, R160 ;  /* 0x000000ffff527224 */ /* 0x000fe200078e00a0 */
[C---:B------:R-:W-:Y:S01]  /*10cc0*/  LOP3.LUT R4, R2.reuse, 0xffff, RZ, 0xc0, !PT ;  /* 0x0000ffff02047812 */ /* 0x040fe200078ec0ff */
[----:B------:R-:W-:Y:S01]  /*10cd0*/  IMAD.MOV.U32 R84, RZ, RZ, R162 ;  /* 0x000000ffff547224 */ /* 0x000fe200078e00a2 */
[----:B------:R-:W-:Y:S01]  /*10ce0*/  SHF.R.U32.HI R13, RZ, 0x10, R2 ;  /* 0x00000010ff0d7819 */ /* 0x000fe20000011602 */
[----:B------:R-:W-:Y:S01]  /*10cf0*/  HMMA.16816.F32 R160, R8, R16, R140 ;  /* 0x0000001008a0723c */ /* 0x000fe2000000188c */
[----:B------:R-:W-:Y:S01]  /*10d00*/  IMAD.MOV.U32 R159, RZ, RZ, R45 ;  /* 0x000000ffff9f7224 */ /* 0x000fe200078e002d */
[----:B------:R-:W-:-:S02]  /*10d10*/  LOP3.LUT R14, R2, 0xff, RZ, 0xc0, !PT ;  /* 0x000000ff020e7812 */ /* 0x000fc400078ec0ff */
[----:B------:R-:W-:-:S03]  /*10d20*/  SHF.R.U32.HI R12, RZ, 0x8, R4 ;  /* 0x00000008ff0c7819 */ /* 0x000fc60000011604 */
[----:B------:R-:W-:Y:S02]  /*10d30*/  IMAD.MOV.U32 R140, RZ, RZ, R44 ;  /* 0x000000ffff8c7224 */ /* 0x000fe400078e002c */
[----:B-1----:R-:W-:Y:S02]  /*10d40*/  FFMA.FTZ R0, R235, c[0x0][0x23c], -R35 ;  /* 0x00008f00eb007a23 */ /* 0x002fe40000010823 */
[----:B------:R-:W-:Y:S02]  /*10d50*/  IMAD.MOV.U32 R235, RZ, RZ, R86 ;  /* 0x000000ffffeb7224 */ /* 0x000fe400078e0056 */
[----:B------:R1:W-:Y:S01]  /*10d60*/  MUFU.EX2 R86, R0 ;  /* 0x0000000000567308 */ /* 0x0003e20000000800 */
[----:B------:R-:W-:Y:S01]  /*10d70*/  IMAD.WIDE.U32 R44, R15, -0x326172a9, RZ ;  /* 0xcd9e8d570f2c7825 */ /* 0x000fe200078e00ff */
[----:B------:R-:W-:Y:S02]  /*10d80*/  LOP3.LUT R5, R5, UR12, R40, 0x96, !PT ;  /* 0x0000000c05057c12 */ /* 0x000fe4000f8e9628 */
[----:B------:R-:W-:-:S02]  /*10d90*/  LOP3.LUT R4, R13, 0xff, RZ, 0xc0, !PT ;  /* 0x000000ff0d047812 */ /* 0x000fc400078ec0ff */
[----:B------:R-:W-:Y:S01]  /*10da0*/  SHF.R.U32.HI R2, RZ, 0x18, R2 ;  /* 0x00000018ff027819 */ /* 0x000fe20000011602 */
[----:B------:R-:W-:Y:S02]  /*10db0*/  IMAD.MOV.U32 R126, RZ, RZ, R42 ;  /* 0x000000ffff7e7224 */ /* 0x000fe400078e002a */
[----:B------:R-:W-:Y:S01]  /*10dc0*/  IMAD.MOV.U32 R125, RZ, RZ, R43 ;  /* 0x000000ffff7d7224 */ /* 0x000fe200078e002b */
[----:B------:R-:W-:Y:S01]  /*10dd0*/  PRMT R18, R4, 0x5410, R2 ;  /* 0x0000541004127816 */ /* 0x000fe20000000002 */
[----:B-1----:R-:W-:Y:S02]  /*10de0*/  FFMA.FTZ R0, R236, c[0x0][0x23c], -R35 ;  /* 0x00008f00ec007a23 */ /* 0x002fe40000010823 */
[----:B------:R-:W-:Y:S02]  /*10df0*/  IMAD.MOV.U32 R236, RZ, RZ, R87 ;  /* 0x000000ffffec7224 */ /* 0x000fe400078e0057 */
[----:B------:R1:W-:Y:S01]  /*10e00*/  MUFU.EX2 R87, R0 ;  /* 0x0000000000577308 */ /* 0x0003e20000000800 */
[----:B------:R-:W-:-:S02]  /*10e10*/  FFMA.FTZ R2, R237, c[0x0][0x23c], -R35 ;  /* 0x00008f00ed027a23 */ /* 0x000fc40000010823 */
[----:B------:R-:W-:-:S04]  /*10e20*/  IMAD.WIDE.U32 R4, R5, -0x2daee0ad, RZ ;  /* 0xd2511f5305047825 */ /* 0x000fc800078e00ff */
[----:B------:R-:W-:Y:S01]  /*10e30*/  IMAD.WIDE.U32 R42, R7, -0x2daee0ad, RZ ;  /* 0xd2511f53072a7825 */ /* 0x000fe200078e00ff */
[----:B------:R-:W-:Y:S02]  /*10e40*/  LOP3.LUT R6, R5, UR9, R6, 0x96, !PT ;  /* 0x0000000905067c12 */ /* 0x000fe4000f8e9606 */
[----:B-1----:R-:W-:Y:S01]  /*10e50*/  LOP3.LUT R0, R3, UR17, R44, 0x96, !PT ;  /* 0x0000001103007c12 */ /* 0x002fe2000f8e962c */
[----:B------:R-:W-:-:S03]  /*10e60*/  IMAD.MOV.U32 R44, RZ, RZ, R106 ;  /* 0x000000ffff2c7224 */ /* 0x000fc600078e006a */
[----:B------:R-:W-:Y:S01]  /*10e70*/  LOP3.LUT R3, R0, 0xffff, RZ, 0xc0, !PT ;  /* 0x0000ffff00037812 */ /* 0x000fe200078ec0ff */
[----:B------:R1:W-:Y:S01]  /*10e80*/  MUFU.EX2 R106, R2 ;  /* 0x00000002006a7308 */ /* 0x0003e20000000800 */
[----:B------:R-:W-:Y:S02]  /*10e90*/  FFMA.FTZ R5, R238, c[0x0][0x23c], -R35 ;  /* 0x00008f00ee057a23 */ /* 0x000fe40000010823 */
[----:B------:R-:W-:-:S05]  /*10ea0*/  IMAD.MOV.U32 R157, RZ, RZ, R101 ;  /* 0x000000ffff9d7224 */ /* 0x000fca00078e0065 */
[----:B------:R3:W4:Y:S01]  /*10eb0*/  MUFU.EX2 R101, R5 ;  /* 0x0000000500657308 */ /* 0x0007220000000800 */
[----:B-1----:R-:W-:Y:S02]  /*10ec0*/  LOP3.LUT R2, R43, UR7, R4, 0x96, !PT ;  /* 0x000000072b027c12 */ /* 0x002fe4000f8e9604 */
[----:B------:R-:W-:Y:S02]  /*10ed0*/  SHF.R.U32.HI R4, RZ, 0x8, R3 ;  /* 0x00000008ff047819 */ /* 0x000fe40000011603 */
[----:B------:R-:W-:Y:S01]  /*10ee0*/  LOP3.LUT R3, R0, 0xff, RZ, 0xc0, !PT ;  /* 0x000000ff00037812 */ /* 0x000fe200078ec0ff */
[----:B------:R-:W-:Y:S02]  /*10ef0*/  IMAD.MOV.U32 R237, RZ, RZ, R84 ;  /* 0x000000ffffed7224 */ /* 0x000fe400078e0054 */
[----:B---3--:R-:W-:Y:S01]  /*10f00*/  FFMA.FTZ R5, R239, c[0x0][0x23c], -R32 ;  /* 0x00008f00ef057a23 */ /* 0x008fe20000010820 */
[----:B------:R-:W-:Y:S01]  /*10f10*/  PRMT R15, R3, 0x5410, R4 ;  /* 0x00005410030f7816 */ /* 0x000fe20000000004 */
[----:B------:R-:W-:Y:S01]  /*10f20*/  IMAD.WIDE.U32 R2, R2, -0x326172a9, RZ ;  /* 0xcd9e8d5702027825 */ /* 0x000fe200078e00ff */
[----:B------:R-:W-:Y:S01]  /*10f30*/  SHF.R.U32.HI R7, RZ, 0x18, R0 ;  /* 0x00000018ff077819 */ /* 0x000fe20000011600 */
[----:B------:R1:W-:Y:S02]  /*10f40*/  MUFU.EX2 R84, R5 ;  /* 0x0000000500547308 */ /* 0x0003e40000000800 */
[----:B------:R-:W-:Y:S01]  /*10f50*/  IMAD.WIDE.U32 R40, R6, -0x326172a9, RZ ;  /* 0xcd9e8d5706287825 */ /* 0x000fe200078e00ff */
[----:B------:R-:W-:Y:S03]  /*10f60*/  HMMA.16816.F32 R128, R8, R20, R128 ;  /* 0x000000140880723c */ /* 0x000fe60000001880 */
[----:B------:R-:W-:Y:S01]  /*10f70*/  FFMA.FTZ R4, R240, c[0x0][0x23c], -R32 ;  /* 0x00008f00f0047a23 */ /* 0x000fe20000010820 */
[----:B------:R-:W-:Y:S01]  /*10f80*/  LOP3.LUT R6, R2, 0xff, RZ, 0xc0, !PT ;  /* 0x000000ff02067812 */ /* 0x000fe200078ec0ff */
[----:B------:R-:W-:-:S03]  /*10f90*/  IMAD.MOV.U32 R238, RZ, RZ, R85 ;  /* 0x000000ffffee7224 */ /* 0x000fc600078e0055 */
[----:B------:R-:W-:Y:S01]  /*10fa0*/  HMMA.16816.F32 R184, R8, R24, R68 ;  /* 0x0000001808b8723c */ /* 0x000fe20000001844 */
[----:B------:R3:W5:Y:S01]  /*10fb0*/  MUFU.EX2 R85, R4 ;  /* 0x0000000400557308 */ /* 0x0007620000000800 */
[----:B------:R-:W-:-:S06]  /*10fc0*/  IMAD.MOV.U32 R198, RZ, RZ, R100 ;  /* 0x000000ffffc67224 */ /* 0x000fcc00078e0064 */
[----:B------:R-:W-:Y:S01]  /*10fd0*/  HMMA.16816.F32 R52, R8, R26, R52 ;  /* 0x0000001a0834723c */ /* 0x000fe20000001834 */
[----:B-1----:R-:W-:Y:S01]  /*10fe0*/  SHF.R.U32.HI R5, RZ, 0x10, R0 ;  /* 0x00000010ff057819 */ /* 0x002fe20000011600 */
[----:B------:R-:W1:Y:S01]  /*10ff0*/  LDSM.16.MT88.4 R24, [R212+0x9800] ;  /* 0x00980000d418783b */ /* 0x000e620000004200 */
[----:B------:R-:W-:-:S05]  /*11000*/  LOP3.LUT R0, R2, 0xffff, RZ, 0xc0, !PT ;  /* 0x0000ffff02007812 */ /* 0x000fca00078ec0ff */
[----:B------:R-:W-:Y:S01]  /*11010*/  HMMA.16816.F32 R56, R8, R28, R56 ;  /* 0x0000001c0838723c */ /* 0x000fe20000001838 */
[----:B---3--:R-:W-:Y:S01]  /*11020*/  FFMA.FTZ R4, R241, c[0x0][0x23c], -R32 ;  /* 0x00008f00f1047a23 */ /* 0x008fe20000010820 */
[----:B------:R-:W-:-:S06]  /*11030*/  LOP3.LUT R5, R5, 0xff, RZ, 0xc0, !PT ;  /* 0x000000ff05057812 */ /* 0x000fcc00078ec0ff */
[----:B------:R-:W-:Y:S01]  /*11040*/  HMMA.16816.F32 R48, R8, R30, R48 ;  /* 0x0000001e0830723c */ /* 0x000fe20000001830 */
[----:B------:R-:W-:Y:S01]  /*11050*/  SHF.R.U32.HI R0, RZ, 0x8, R0 ;  /* 0x00000008ff007819 */ /* 0x000fe20000011600 */
[----:B------:R3:W-:Y:S01]  /*11060*/  MUFU.EX2 R100, R4 ;  /* 0x0000000400647308 */ /* 0x0007e20000000800 */
[----:B------:R-:W-:Y:S01]  /*11070*/  PRMT R19, R14, 0x5410, R12 ;  /* 0x000054100e137816 */ /* 0x000fe2000000000c */
[----:B------:R-:W-:Y:S01]  /*11080*/  IMAD.MOV.U32 R243, RZ, RZ, R64 ;  /* 0x000000fffff37224 */ /* 0x000fe200078e0040 */
[----:B------:R-:W1:Y:S02]  /*11090*/  LDSM.16.MT88.4 R20, [R214+0x9800] ;  /* 0x00980000d614783b */ /* 0x000e640000004200 */
[--C-:B------:R-:W-:Y:S02]  /*110a0*/  SHF.R.U32.HI R9, RZ, 0x10, R2.reuse ;  /* 0x00000010ff097819 */ /* 0x100fe40000011602 */
[----:B------:R-:W-:Y:S01]  /*110b0*/  SHF.R.U32.HI R8, RZ, 0x18, R2 ;  /* 0x00000018ff087819 */ /* 0x000fe20000011602 */
[----:B------:R-:W-:Y:S01]  /*110c0*/  IMAD.MOV.U32 R142, RZ, RZ, R67 ;  /* 0x000000ffff8e7224 */ /* 0x000fe200078e0043 */
[----:B------:R-:W-:Y:S01]  /*110d0*/  LOP3.LUT R2, R3, UR17, R40, 0x96, !PT ;  /* 0x0000001103027c12 */ /* 0x000fe2000f8e9628 */
[----:B------:R-:W-:Y:S01]  /*110e0*/  IMAD.MOV.U32 R143, RZ, RZ, R66 ;  /* 0x000000ffff8f7224 */ /* 0x000fe200078e0042 */
[----:B------:R-:W-:Y:S01]  /*110f0*/  PRMT R14, R5, 0x5410, R7 ;  /* 0x00005410050e7816 */ /* 0x000fe20000000007 */
[----:B------:R-:W-:Y:S01]  /*11100*/  LDSM.16.MT88.4 R28, [R212+0xb800] ;  /* 0x00b80000d41c783b */ /* 0x000fe20000004200 */
[----:B------:R-:W-:-:S02]  /*11110*/  SHF.R.U32.HI R3, RZ, 0x10, R2 ;  /* 0x00000010ff037819 */ /* 0x000fc40000011602 */
[----:B------:R-:W-:Y:S02]  /*11120*/  PRMT R17, R6, 0x5410, R0 ;  /* 0x0000541006117816 */ /* 0x000fe40000000000 */
[C---:B---3--:R-:W-:Y:S02]  /*11130*/  LOP3.LUT R4, R2.reuse, 0xffff, RZ, 0xc0, !PT ;  /* 0x0000ffff02047812 */ /* 0x048fe400078ec0ff */
[----:B------:R-:W-:Y:S02]  /*11140*/  LOP3.LUT R7, R2, 0xff, RZ, 0xc0, !PT ;  /* 0x000000ff02077812 */ /* 0x000fe400078ec0ff */
[----:B------:R-:W-:Y:S02]  /*11150*/  SHF.R.U32.HI R6, RZ, 0x18, R2 ;  /* 0x00000018ff067819 */ /* 0x000fe40000011602 */
[----:B------:R-:W-:Y:S02]  /*11160*/  LOP3.LUT R0, R9, 0xff, RZ, 0xc0, !PT ;  /* 0x000000ff09007812 */ /* 0x000fe400078ec0ff */
[----:B------:R-:W-:-:S02]  /*11170*/  LOP3.LUT R2, R3, 0xff, RZ, 0xc0, !PT ;  /* 0x000000ff03027812 */ /* 0x000fc400078ec0ff */
[----:B------:R-:W-:Y:S02]  /*11180*/  SHF.R.U32.HI R4, RZ, 0x8, R4 ;  /* 0x00000008ff047819 */ /* 0x000fe40000011604 */
[----:B------:R-:W-:Y:S01]  /*11190*/  PRMT R16, R0, 0x5410, R8 ;  /* 0x0000541000107816 */ /* 0x000fe20000000008 */
[--C-:B------:R-:W-:Y:S01]  /*111a0*/  HSET2.LE.AND R0, R19, R197.reuse, PT ;  /* 0x000000c513007233 */ /* 0x100fe20003803000 */
[----:B------:R-:W-:Y:S02]  /*111b0*/  PRMT R13, R2, 0x5410, R6 ;  /* 0x00005410020d7816 */ /* 0x000fe40000000006 */
[----:B--2---:R-:W-:Y:S01]  /*111c0*/  F2FP.PACK_AB R2, R107, R194 ;  /* 0x000000c26b02723e */ /* 0x004fe200000000ff */
[--C-:B------:R-:W-:Y:S01]  /*111d0*/  FFMA.FTZ R3, R248, c[0x0][0x23c], -R33.reuse ;  /* 0x00008f00f8037a23 */ /* 0x100fe20000010821 */
[----:B------:R-:W-:Y:S01]  /*111e0*/  PRMT R12, R7, 0x5410, R4 ;  /* 0x00005410070c7816 */ /* 0x000fe20000000004 */
[--C-:B------:R-:W-:Y:S01]  /*111f0*/  FFMA.FTZ R7, R65, c[0x0][0x23c], -R33.reuse ;  /* 0x00008f0041077a23 */ /* 0x100fe20000010821 */
[----:B------:R-:W-:Y:S01]  /*11200*/  LOP3.LUT R10, R0, R2, RZ, 0xc0, !PT ;  /* 0x00000002000a7212 */ /* 0x000fe200078ec0ff */
[----:B------:R-:W-:Y:S01]  /*11210*/  FFMA.FTZ R2, R210, c[0x0][0x23c], -R33 ;  /* 0x00008f00d2027a23 */ /* 0x000fe20000010821 */
[----:B------:R2:W-:Y:S01]  /*11220*/  MUFU.EX2 R64, R3 ;  /* 0x0000000300407308 */ /* 0x0005e20000000800 */
[----:B------:R-:W-:Y:S01]  /*11230*/  FFMA.FTZ R5, R247, c[0x0][0x23c], -R32 ;  /* 0x00008f00f7057a23 */ /* 0x000fe20000010820 */
[----:B------:R-:W-:-:S06]  /*11240*/  HSET2.LE.AND R0, R14, R197, PT ;  /* 0x000000c50e007233 */ /* 0x000fcc0003803000 */
[----:B------:R-:W3:Y:S01]  /*11250*/  MUFU.EX2 R47, R7 ;  /* 0x00000007002f7308 */ /* 0x000ee20000000800 */
[----:B----4-:R-:W-:-:S07]  /*11260*/  F2FP.PACK_AB R4, R101, R106 ;  /* 0x0000006a6504723e */ /* 0x010fce00000000ff */
[----:B------:R4:W-:Y:S01]  /*11270*/  MUFU.EX2 R65, R2 ;  /* 0x0000000200417308 */ /* 0x0009e20000000800 */
[----:B--2---:R-:W-:-:S07]  /*11280*/  HSET2.LE.AND R3, R18, R197, PT ;  /* 0x000000c512037233 */ /* 0x004fce0003803000 */
[----:B------:R2:W1:Y:S01]  /*11290*/  MUFU.EX2 R67, R5 ;  /* 0x0000000500437308 */ /* 0x0004620000000800 */
[----:B----4-:R-:W-:-:S04]  /*112a0*/  F2FP.PACK_AB R2, R87, R86 ;  /* 0x000000565702723e */ /* 0x010fc800000000ff */
[----:B------:R-:W-:Y:S01]  /*112b0*/  LOP3.LUT R9, R0, R2, RZ, 0xc0, !PT ;  /* 0x0000000200097212 */ /* 0x000fe200078ec0ff */
[--C-:B------:R-:W-:Y:S01]  /*112c0*/  HSET2.LE.AND R0, R12, R197.reuse, PT ;  /* 0x000000c50c007233 */ /* 0x100fe20003803000 */
[----:B-----5:R-:W-:Y:S02]  /*112d0*/  F2FP.PACK_AB R2, R85, R84 ;  /* 0x000000545502723e */ /* 0x020fe400000000ff */
[----:B------:R-:W-:Y:S01]  /*112e0*/  LOP3.LUT R11, R3, R4, RZ, 0xc0, !PT ;  /* 0x00000004030b7212 */ /* 0x000fe200078ec0ff */
[--C-:B--2---:R-:W-:Y:S01]  /*112f0*/  HSET2.LE.AND R5, R15, R197.reuse, PT ;  /* 0x000000c50f057233 */ /* 0x104fe20003803000 */
[----:B------:R-:W-:Y:S01]  /*11300*/  LOP3.LUT R4, R0, R2, RZ, 0xc0, !PT ;  /* 0x0000000200047212 */ /* 0x000fe200078ec0ff */
[----:B------:R-:W-:Y:S01]  /*11310*/  HSET2.LE.AND R0, R13, R197, PT ;  /* 0x000000c50d007233 */ /* 0x000fe20003803000 */
[----:B------:R-:W-:Y:S01]  /*11320*/  F2FP.PACK_AB R6, R193, R192 ;  /* 0x000000c0c106723e */ /* 0x000fe200000000ff */
[----:B------:R-:W-:Y:S01]  /*11330*/  FFMA.FTZ R3, R211, c[0x0][0x23c], -R33 ;  /* 0x00008f00d3037a23 */ /* 0x000fe20000010821 */
[----:B---3--:R-:W-:Y:S01]  /*11340*/  F2FP.PACK_AB R2, R47, R64 ;  /* 0x000000402f02723e */ /* 0x008fe200000000ff */
[----:B------:R-:W-:Y:S01]  /*11350*/  LDSM.16.MT88.4 R12, [R214+0xa800] ;  /* 0x00a80000d60c783b */ /* 0x000fe20000004200 */
[----:B------:R-:W-:-:S02]  /*11360*/  LOP3.LUT R8, R5, R6, RZ, 0xc0, !PT ;  /* 0x0000000605087212 */ /* 0x000fc400078ec0ff */
[----:B------:R-:W-:Y:S01]  /*11370*/  LOP3.LUT R5, R0, R2, RZ, 0xc0, !PT ;  /* 0x0000000200057212 */ /* 0x000fe200078ec0ff */
[--C-:B------:R-:W-:Y:S01]  /*11380*/  HSET2.LE.AND R0, R17, R197.reuse, PT ;  /* 0x000000c511007233 */ /* 0x100fe20003803000 */
[----:B-1----:R-:W-:Y:S01]  /*11390*/  F2FP.PACK_AB R2, R67, R100 ;  /* 0x000000644302723e */ /* 0x002fe200000000ff */
[----:B------:R-:W1:Y:S02]  /*113a0*/  MUFU.EX2 R66, R3 ;  /* 0x0000000300427308 */ /* 0x000e640000000800 */
[----:B------:R-:W-:Y:S01]  /*113b0*/  HMMA.16816.F32 R112, R8, R24, R36 ;  /* 0x000000180870723c */ /* 0x000fe20000001824 */
[----:B------:R-:W-:Y:S01]  /*113c0*/  LOP3.LUT R6, R0, R2, RZ, 0xc0, !PT ;  /* 0x0000000200067212 */ /* 0x000fe200078ec0ff */
[----:B------:R-:W-:Y:S01]  /*113d0*/  HSET2.LE.AND R0, R16, R197, PT ;  /* 0x000000c510007233 */ /* 0x000fe20003803000 */
[----:B------:R-:W-:Y:S04]  /*113e0*/  LDSM.16.MT88.4 R36, [R214+0xb800] ;  /* 0x00b80000d624783b */ /* 0x000fe80000004200 */
[----:B------:R-:W2:Y:S01]  /*113f0*/  LDSM.16.MT88.4 R16, [R212+0xa800] ;  /* 0x00a80000d410783b */ /* 0x000ea20000004200 */
[----:B-1----:R-:W-:-:S04]  /*11400*/  F2FP.PACK_AB R2, R66, R65 ;  /* 0x000000414202723e */ /* 0x002fc800000000ff */
[----:B------:R-:W-:Y:S01]  /*11410*/  LOP3.LUT R7, R0, R2, RZ, 0xc0, !PT ;  /* 0x0000000200077212 */ /* 0x000fe200078ec0ff */
[----:B------:R-:W-:-:S04]  /*11420*/  FFMA.FTZ R0, R238, c[0x0][0x23c], -R32 ;  /* 0x00008f00ee007a23 */ /* 0x000fc80000010820 */
[----:B------:R1:W-:Y:S01]  /*11430*/  MUFU.EX2 R40, R0 ;  /* 0x0000000000287308 */ /* 0x0003e20000000800 */
[----:B------:R-:W-:Y:S01]  /*11440*/  LOP3.LUT R2, R41, UR8, R46, 0x96, !PT ;  /* 0x0000000829027c12 */ /* 0x000fe2000f8e962e */
[----:B-1----:R-:W-:-:S06]  /*11450*/  FFMA.FTZ R0, R44, c[0x0][0x23c], -R32 ;  /* 0x00008f002c007a23 */ /* 0x002fcc0000010820 */
[----:B------:R1:W-:Y:S01]  /*11460*/  MUFU.EX2 R43, R0 ;  /* 0x00000000002b7308 */ /* 0x0003e20000000800 */
[----:B------:R-:W-:Y:S01]  /*11470*/  IMAD.WIDE.U32 R2, R2, -0x2daee0ad, RZ ;  /* 0xd2511f5302027825 */ /* 0x000fe200078e00ff */
[----:B------:R-:W-:Y:S03]  /*11480*/  HMMA.16816.F32 R116, R4, R24, R116 ;  /* 0x000000180474723c */ /* 0x000fe60000001874 */
[----:B-1----:R-:W-:-:S04]  /*11490*/  FFMA.FTZ R0, R237, c[0x0][0x23c], -R32 ;  /* 0x00008f00ed007a23 */ /* 0x002fc80000010820 */
[----:B------:R1:W-:Y:S01]  /*114a0*/  MUFU.EX2 R44, R0 ;  /* 0x00000000002c7308 */ /* 0x0003e20000000800 */
[----:B------:R-:W-:Y:S01]  /*114b0*/  HMMA.16816.F32 R120, R4, R26, R120 ;  /* 0x0000001a0478723c */ /* 0x000fe20000001878 */
[----:B------:R-:W-:Y:S02]  /*114c0*/  IMAD.MOV.U32 R124, RZ, RZ, R189 ;  /* 0x000000ffff7c7224 */ /* 0x000fe400078e00bd */
[----:B------:R-:W-:Y:S02]  /*114d0*/  IMAD.MOV.U32 R141, RZ, RZ, R190 ;  /* 0x000000ffff8d7224 */ /* 0x000fe400078e00be */
[----:B------:R-:W-:Y:S02]  /*114e0*/  IMAD.MOV.U32 R156, RZ, RZ, R188 ;  /* 0x000000ffff9c7224 */ /* 0x000fe400078e00bc */
[----:B-1----:R-:W-:-:S04]  /*114f0*/  FFMA.FTZ R0, R236, c[0x0][0x23c], -R32 ;  /* 0x00008f00ec007a23 */ /* 0x002fc80000010820 */
[----:B------:R1:W-:Y:S01]  /*11500*/  MUFU.EX2 R32, R0 ;  /* 0x0000000000207308 */ /* 0x0003e20000000800 */
[C---:B------:R-:W-:Y:S08]  /*11510*/  HMMA.16816.F32 R132, R4.reuse, R20, R132 ;  /* 0x000000140484723c */ /* 0x040ff00000001884 */
[----:B------:R-:W-:Y:S01]  /*11520*/  HMMA.16816.F32 R136, R4, R22, R136 ;  /* 0x000000160488723c */ /* 0x000fe20000001888 */
[----:B-1----:R-:W-:-:S07]  /*11530*/  FFMA.FTZ R0, R242, c[0x0][0x23c], -R33 ;  /* 0x00008f00f2007a23 */ /* 0x002fce0000010821 */
[C---:B--2---:R-:W-:Y:S08]  /*11540*/  HMMA.16816.F32 R148, R4.reuse, R16, R148 ;  /* 0x000000100494723c */ /* 0x044ff00000001894 */
[C---:B------:R-:W-:Y:S08]  /*11550*/  HMMA.16816.F32 R152, R4.reuse, R18, R152 ;  /* 0x000000120498723c */ /* 0x040ff00000001898 */
[C---:B------:R-:W-:Y:S08]  /*11560*/  HMMA.16816.F32 R164, R4.reuse, R12, R164 ;  /* 0x0000000c04a4723c */ /* 0x040ff000000018a4 */
[C---:B------:R-:W-:Y:S08]  /*11570*/  HMMA.16816.F32 R168, R4.reuse, R14, R168 ;  /* 0x0000000e04a8723c */ /* 0x040ff000000018a8 */
[C---:B------:R-:W-:Y:S08]  /*11580*/  HMMA.16816.F32 R72, R4.reuse, R28, R72 ;  /* 0x0000001c0448723c */ /* 0x040ff00000001848 */
[C---:B------:R-:W-:Y:S08]  /*11590*/  HMMA.16816.F32 R76, R4.reuse, R30, R76 ;  /* 0x0000001e044c723c */ /* 0x040ff0000000184c */
[C---:B------:R-:W-:Y:S08]  /*115a0*/  HMMA.16816.F32 R88, R4.reuse, R36, R88 ;  /* 0x000000240458723c */ /* 0x040ff00000001858 */
[----:B------:R-:W-:Y:S07]  /*115b0*/  HMMA.16816.F32 R68, R4, R38, R92 ;  /* 0x000000260444723c */ /* 0x000fee000000185c */
[----:B------:R-:W-:Y:S01]  /*115c0*/  FFMA.FTZ R4, R249, c[0x0][0x23c], -R33 ;  /* 0x00008f00f9047a23 */ /* 0x000fe20000010821 */
[----:B------:R-:W-:Y:S01]  /*115d0*/  HMMA.16816.F32 R108, R8, R26, R108 ;  /* 0x0000001a086c723c */ /* 0x000fe2000000186c */
[----:B------:R1:W-:Y:S01]  /*115e0*/  MUFU.EX2 R27, R0 ;  /* 0x00000000001b7308 */ /* 0x0003e20000000800 */
[----:B------:R-:W-:-:S02]  /*115f0*/  LOP3.LUT R6, R2, 0xffff, RZ, 0xc0, !PT ;  /* 0x0000ffff02067812 */ /* 0x000fc400078ec0ff */
[----:B------:R-:W-:-:S04]  /*11600*/  SHF.R.U32.HI R5, RZ, 0x10, R2 ;  /* 0x00000010ff057819 */ /* 0x000fc80000011602 */
[C---:B------:R-:W-:Y:S01]  /*11610*/  HMMA.16816.F32 R180, R8.reuse, R12, R180 ;  /* 0x0000000c08b4723c */ /* 0x040fe200000018b4 */
[----:B------:R2:W3:Y:S06]  /*11620*/  MUFU.EX2 R26, R4 ;  /* 0x00000004001a7308 */ /* 0x0004ec0000000800 */
[----:B------:R-:W-:Y:S01]  /*11630*/  SHF.R.U32.HI R12, RZ, 0x18, R2 ;  /* 0x00000018ff0c7819 */ /* 0x000fe20000011602 */
[----:B------:R-:W-:Y:S01]  /*11640*/  HMMA.16816.F32 R188, R8, R14, R172 ;  /* 0x0000000e08bc723c */ /* 0x000fe200000018ac */
[----:B-1----:R-:W-:Y:S01]  /*11650*/  LOP3.LUT R0, R3, UR18, R42, 0x96, !PT ;  /* 0x0000001203007c12 */ /* 0x002fe2000f8e962a */
[--C-:B------:R-:W-:Y:S01]  /*11660*/  FFMA.FTZ R7, R250, c[0x0][0x23c], -R33.reuse ;  /* 0x00008f00fa077a23 */ /* 0x100fe20000010821 */
[----:B------:R-:W-:Y:S04]  /*11670*/  LDSM.16.MT88.4 R172, [R214+0xac00] ;  /* 0x00ac0000d6ac783b */ /* 0x000fe80000004200 */
[----:B------:R-:W-:Y:S01]  /*11680*/  LOP3.LUT R15, R2, 0xff, RZ, 0xc0, !PT ;  /* 0x000000ff020f7812 */ /* 0x000fe200078ec0ff */
[----:B------:R-:W-:Y:S01]  /*11690*/  FFMA.FTZ R2, R251, c[0x0][0x23c], -R33 ;  /* 0x00008f00fb027a23 */ /* 0x000fe20000010821 */
[----:B--2---:R-:W-:-:S02]  /*116a0*/  LOP3.LUT R4, R0, 0xffff, RZ, 0xc0, !PT ;  /* 0x0000ffff00047812 */ /* 0x004fc400078ec0ff */
[----:B------:R-:W-:Y:S01]  /*116b0*/  LOP3.LUT R14, R0, 0xff, RZ, 0xc0, !PT ;  /* 0x000000ff000e7812 */ /* 0x000fe200078ec0ff */
[----:B------:R1:W-:Y:S01]  /*116c0*/  MUFU.EX2 R25, R2 ;  /* 0x0000000200197308 */ /* 0x0003e20000000800 */
[--C-:B------:R-:W-:Y:S02]  /*116d0*/  SHF.R.U32.HI R3, RZ, 0x10, R0.reuse ;  /* 0x00000010ff037819 */ /* 0x100fe40000011600 */
[----:B------:R-:W-:Y:S02]  /*116e0*/  SHF.R.U32.HI R13, RZ, 0x18, R0 ;  /* 0x00000018ff0d7819 */ /* 0x000fe40000011600 */
[----:B------:R-:W-:Y:S02]  /*116f0*/  SHF.R.U32.HI R0, RZ, 0x8, R6 ;  /* 0x00000008ff007819 */ /* 0x000fe40000011606 */
[----:B------:R-:W-:Y:S02]  /*11700*/  SHF.R.U32.HI R4, RZ, 0x8, R4 ;  /* 0x00000008ff047819 */ /* 0x000fe40000011604 */
[----:B------:R-:W-:-:S02]  /*11710*/  PRMT R0, R15, 0x5410, R0 ;  /* 0x000054100f007816 */ /* 0x000fc40000000000 */
[----:B------:R-:W-:Y:S02]  /*11720*/  PRMT R4, R14, 0x5410, R4 ;  /* 0x000054100e047816 */ /* 0x000fe40000000004 */
[----:B-1----:R-:W-:Y:S02]  /*11730*/  LOP3.LUT R2, R5, 0xff, RZ, 0xc0, !PT ;  /* 0x000000ff05027812 */ /* 0x002fe400078ec0ff */
[----:B------:R-:W-:Y:S02]  /*11740*/  LOP3.LUT R3, R3, 0xff, RZ, 0xc0, !PT ;  /* 0x000000ff03037812 */ /* 0x000fe400078ec0ff */
[----:B------:R-:W-:Y:S01]  /*11750*/  PRMT R2, R2, 0x5410, R12 ;  /* 0x0000541002027816 */ /* 0x000fe2000000000c */
[----:B------:R1:W2:Y:S01]  /*11760*/  MUFU.EX2 R24, R7 ;  /* 0x0000000700187308 */ /* 0x0002a20000000800 */
[--C-:B------:R-:W-:Y:S01]  /*11770*/  HSET2.LE.AND R5, R0, R197.reuse, PT ;  /* 0x000000c500057233 */ /* 0x100fe20003803000 */
[----:B------:R-:W-:Y:S01]  /*11780*/  PRMT R3, R3, 0x5410, R13 ;  /* 0x0000541003037816 */ /* 0x000fe2000000000d */
[----:B------:R-:W-:Y:S01]  /*11790*/  HSET2.LE.AND R0, R4, R197, PT ;  /* 0x000000c504007233 */ /* 0x000fe20003803000 */
[----:B------:R-:W-:Y:S01]  /*117a0*/  HMMA.16816.F32 R128, R8, R20, R128 ;  /* 0x000000140880723c */ /* 0x000fe20000001880 */
[----:B---3--:R-:W-:-:S07]  /*117b0*/  F2FP.PACK_AB R4, R26, R27 ;  /* 0x0000001b1a04723e */ /* 0x008fce00000000ff */
[----:B------:R-:W-:Y:S01]  /*117c0*/  HMMA.16816.F32 R160, R8, R16, R160 ;  /* 0x0000001008a0723c */ /* 0x000fe200000018a0 */
[----:B------:R-:W-:Y:S01]  /*117d0*/  IMAD.MOV.U32 R21, RZ, RZ, R127 ;  /* 0x000000ffff157224 */ /* 0x000fe200078e007f */
[--C-:B-1----:R-:W-:Y:S01]  /*117e0*/  HSET2.LE.AND R7, R2, R197.reuse, PT ;  /* 0x000000c502077233 */ /* 0x102fe20003803000 */
[----:B------:R-:W-:Y:S01]  /*117f0*/  F2FP.PACK_AB R2, R43, R40 ;  /* 0x000000282b02723e */ /* 0x000fe200000000ff */
[----:B------:R-:W-:-:S03]  /*11800*/  HSET2.LE.AND R3, R3, R197, PT ;  /* 0x000000c503037233 */ /* 0x000fc60003803000 */
[----:B------:R-:W-:Y:S01]  /*11810*/  LOP3.LUT R16, R45, UR8, R80, 0x96, !PT ;  /* 0x000000082d107c12 */ /* 0x000fe2000f8e9650 */
[C---:B------:R-:W-:Y:S01]  /*11820*/  HMMA.16816.F32 R144, R8.reuse, R22, R144 ;  /* 0x000000160890723c */ /* 0x040fe20000001890 */
[----:B------:R-:W-:Y:S01]  /*11830*/  LOP3.LUT R92, R0, R2, RZ, 0xc0, !PT ;  /* 0x00000002005c7212 */ /* 0x000fe200078ec0ff */
[----:B------:R-:W-:Y:S01]  /*11840*/  FFMA.FTZ R0, R21, c[0x0][0x23c], -R34 ;  /* 0x00008f0015007a23 */ /* 0x000fe20000010822 */
[----:B------:R-:W-:Y:S01]  /*11850*/  F2FP.PACK_AB R6, R32, R44 ;  /* 0x0000002c2006723e */ /* 0x000fe200000000ff */
[----:B------:R-:W-:Y:S01]  /*11860*/  IMAD.MOV.U32 R20, RZ, RZ, R126 ;  /* 0x000000ffff147224 */ /* 0x000fe200078e007e */
[----:B------:R-:W-:Y:S01]  /*11870*/  LOP3.LUT R93, R3, R4, RZ, 0xc0, !PT ;  /* 0x00000004035d7212 */ /* 0x000fe200078ec0ff */
[----:B------:R1:W-:Y:S01]  /*11880*/  MUFU.EX2 R21, R0 ;  /* 0x0000000000157308 */ /* 0x0003e20000000800 */
[----:B------:R-:W-:Y:S01]  /*11890*/  IMAD.WIDE.U32 R2, R16, -0x2daee0ad, RZ ;  /* 0xd2511f5310027825 */ /* 0x000fe200078e00ff */
[----:B------:R-:W-:Y:S03]  /*118a0*/  HMMA.16816.F32 R176, R8, R18, R176 ;  /* 0x0000001208b0723c */ /* 0x000fe600000018b0 */
[----:B------:R-:W-:-:S02]  /*118b0*/  IMAD.MOV.U32 R248, RZ, RZ, R141 ;  /* 0x000000fffff87224 */ /* 0x000fc400078e008d */
[----:B------:R-:W-:Y:S01]  /*118c0*/  IMAD.MOV.U32 R240, RZ, RZ, R142 ;  /* 0x000000fffff07224 */ /* 0x000fe200078e008e */
[----:B------:R-:W-:Y:S02]  /*118d0*/  LDSM.16.MT88.4 R12, [R214+0xbc00] ;  /* 0x00bc0000d60c783b */ /* 0x000fe40000004200 */
[----:B------:R-:W-:Y:S01]  /*118e0*/  HMMA.16816.F32 R184, R8, R28, R184 ;  /* 0x0000001c08b8723c */ /* 0x000fe200000018b8 */
[----:B-1----:R-:W-:-:S07]  /*118f0*/  FFMA.FTZ R0, R20, c[0x0][0x23c], -R34 ;  /* 0x00008f0014007a23 */ /* 0x002fce0000010822 */
[----:B------:R-:W-:Y:S01]  /*11900*/  HMMA.16816.F32 R52, R8, R30, R52 ;  /* 0x0000001e0834723c */ /* 0x000fe20000001834 */
[----:B------:R1:W3:Y:S01]  /*11910*/  MUFU.EX2 R20, R0 ;  /* 0x0000000000147308 */ /* 0x0002e20000000800 */
[----:B------:R-:W-:-:S06]  /*11920*/  FFMA.FTZ R4, R248, c[0x0][0x23c], -R34 ;  /* 0x00008f00f8047a23 */ /* 0x000fcc0000010822 */
[----:B------:R-:W-:Y:S01]  /*11930*/  HMMA.16816.F32 R56, R8, R36, R56 ;  /* 0x000000240838723c */ /* 0x000fe20000001838 */
[----:B------:R-:W-:Y:S01]  /*11940*/  IMAD.MOV.U32 R247, RZ, RZ, R235 ;  /* 0x000000fffff77224 */ /* 0x000fe200078e00eb */
[----:B------:R-:W-:-:S06]  /*11950*/  LOP3.LUT R94, R5, R6, RZ, 0xc0, !PT ;  /* 0x00000006055e7212 */ /* 0x000fcc00078ec0ff */
[----:B------:R-:W-:Y:S01]  /*11960*/  HMMA.16816.F32 R48, R8, R38, R48 ;  /* 0x000000260830723c */ /* 0x000fe20000001830 */
[----:B-1----:R-:W-:Y:S02]  /*11970*/  LOP3.LUT R0, R3, UR18, R96, 0x96, !PT ;  /* 0x0000001203007c12 */ /* 0x002fe4000f8e9660 */
[----:B------:R-:W-:-:S04]  /*11980*/  LOP3.LUT R3, R2, 0xffff, RZ, 0xc0, !PT ;  /* 0x0000ffff02037812 */ /* 0x000fc800078ec0ff */
[----:B--2---:R-:W-:Y:S01]  /*11990*/  F2FP.PACK_AB R8, R24, R25 ;  /* 0x000000191808723e */ /* 0x004fe200000000ff */
[----:B------:R-:W-:Y:S01]  /*119a0*/  FFMA.FTZ R23, R82, R60, R240 ;  /* 0x0000003c52177223 */ /* 0x000fe200000100f0 */
[----:B------:R-:W-:Y:S02]  /*119b0*/  LOP3.LUT R5, R2, 0xff, RZ, 0xc0, !PT ;  /* 0x000000ff02057812 */ /* 0x000fe400078ec0ff */
[----:B------:R-:W-:Y:S01]  /*119c0*/  LOP3.LUT R95, R7, R8, RZ, 0xc0, !PT ;  /* 0x00000008075f7212 */ /* 0x000fe200078ec0ff */
[----:B------:R-:W-:Y:S01]  /*119d0*/  IMAD.MOV.U32 R240, RZ, RZ, R83 ;  /* 0x000000fffff07224 */ /* 0x000fe200078e0053 */
[----:B------:R-:W-:Y:S01]  /*119e0*/  SHF.R.U32.HI R3, RZ, 0x8, R3 ;  /* 0x00000008ff037819 */ /* 0x000fe20000011603 */
[----:B------:R1:W-:Y:S01]  /*119f0*/  MUFU.EX2 R18, R4 ;  /* 0x0000000400127308 */ /* 0x0003e20000000800 */
[----:B------:R-:W-:Y:S01]  /*11a00*/  SHF.R.U32.HI R7, RZ, 0x10, R2 ;  /* 0x00000010ff077819 */ /* 0x000fe20000011602 */
[----:B------:R-:W-:Y:S01]  /*11a10*/  FFMA.FTZ R6, R247, c[0x0][0x23c], -R34 ;  /* 0x00008f00f7067a23 */ /* 0x000fe20000010822 */
[----:B------:R-:W-:Y:S01]  /*11a20*/  PRMT R8, R5, 0x5410, R3 ;  /* 0x0000541005087816 */ /* 0x000fe20000000003 */
[----:B------:R-:W-:Y:S01]  /*11a30*/  IMAD.MOV.U32 R239, RZ, RZ, R140 ;  /* 0x000000ffffef7224 */ /* 0x000fe200078e008c */
[----:B------:R-:W-:Y:S01]  /*11a40*/  LDSM.16.MT88.4 R80, [R212+0xbc00] ;  /* 0x00bc0000d450783b */ /* 0x000fe20000004200 */
[----:B------:R-:W-:-:S02]  /*11a50*/  FFMA.FTZ R3, R240, c[0x0][0x23c], -R35 ;  /* 0x00008f00f0037a23 */ /* 0x000fc40000010823 */
[----:B------:R2:W4:Y:S01]  /*11a60*/  MUFU.EX2 R17, R6 ;  /* 0x0000000600117308 */ /* 0x0005220000000800 */
[----:B-1----:R-:W-:Y:S02]  /*11a70*/  SHF.R.U32.HI R4, RZ, 0x18, R2 ;  /* 0x00000018ff047819 */ /* 0x002fe40000011602 */
[----:B------:R-:W-:-:S05]  /*11a80*/  LOP3.LUT R2, R7, 0xff, RZ, 0xc0, !PT ;  /* 0x000000ff07027812 */ /* 0x000fca00078ec0ff */
[----:B------:R1:W-:Y:S01]  /*11a90*/  MUFU.EX2 R9, R3 ;  /* 0x0000000300097308 */ /* 0x0003e20000000800 */
[----:B--2---:R-:W-:Y:S01]  /*11aa0*/  PRMT R6, R2, 0x5410, R4 ;  /* 0x0000541002067816 */ /* 0x004fe20000000004 */
[----:B------:R-:W-:-:S06]  /*11ab0*/  FFMA.FTZ R2, R239, c[0x0][0x23c], -R35 ;  /* 0x00008f00ef027a23 */ /* 0x000fcc0000010823 */
[----:B------:R2:W5:Y:S01]  /*11ac0*/  MUFU.EX2 R11, R2 ;  /* 0x00000002000b7308 */ /* 0x0005620000000800 */
[----:B-1----:R-:W-:Y:S01]  /*11ad0*/  LOP3.LUT R3, R0, 0xffff, RZ, 0xc0, !PT ;  /* 0x0000ffff00037812 */ /* 0x002fe200078ec0ff */
[----:B------:R-:W-:-:S03]  /*11ae0*/  IMAD.MOV.U32 R237, RZ, RZ, R158 ;  /* 0x000000ffffed7224 */ /* 0x000fc600078e009e */
[----:B------:R-:W-:Y:S01]  /*11af0*/  SHF.R.U32.HI R3, RZ, 0x8, R3 ;  /* 0x00000008ff037819 */ /* 0x000fe20000011603 */
[----:B------:R-:W-:Y:S01]  /*11b00*/  IMAD.MOV.U32 R238, RZ, RZ, R159 ;  /* 0x000000ffffee7224 */ /* 0x000fe200078e009f */
[----:B--2---:R-:W-:-:S03]  /*11b10*/  LOP3.LUT R2, R0, 0xff, RZ, 0xc0, !PT ;  /* 0x000000ff00027812 */ /* 0x004fc600078ec0ff */
[----:B------:R-:W-:Y:S01]  /*11b20*/  FFMA.FTZ R4, R238, c[0x0][0x23c], -R35 ;  /* 0x00008f00ee047a23 */ /* 0x000fe20000010823 */
[----:B------:R-:W-:Y:S02]  /*11b30*/  PRMT R3, R2, 0x5410, R3 ;  /* 0x0000541002037816 */ /* 0x000fe40000000003 */
[--C-:B------:R-:W-:Y:S01]  /*11b40*/  SHF.R.U32.HI R2, RZ, 0x10, R0.reuse ;  /* 0x00000010ff027819 */ /* 0x100fe20000011600 */
[----:B------:R-:W-:Y:S01]  /*11b50*/  FFMA.FTZ R5, R237, c[0x0][0x23c], -R35 ;  /* 0x00008f00ed057a23 */ /* 0x000fe20000010823 */
[----:B------:R-:W-:Y:S02]  /*11b60*/  SHF.R.U32.HI R0, RZ, 0x18, R0 ;  /* 0x00000018ff007819 */ /* 0x000fe40000011600 */
[----:B------:R-:W-:Y:S01]  /*11b70*/  LOP3.LUT R2, R2, 0xff, RZ, 0xc0, !PT ;  /* 0x000000ff02027812 */ /* 0x000fe200078ec0ff */
[----:B------:R5:W-:Y:S03]  /*11b80*/  MUFU.EX2 R16, R4 ;  /* 0x0000000400107308 */ /* 0x000be60000000800 */
[----:B------:R-:W-:-:S05]  /*11b90*/  PRMT R2, R2, 0x5410, R0 ;  /* 0x0000541002027816 */ /* 0x000fca0000000000 */
[----:B------:R1:W2:Y:S01]  /*11ba0*/  MUFU.EX2 R10, R5 ;  /* 0x00000005000a7308 */ /* 0x0002a20000000800 */
[--C-:B------:R-:W-:Y:S02]  /*11bb0*/  HSET2.LE.AND R0, R3, R197.reuse, PT ;  /* 0x000000c503007233 */ /* 0x100fe40003803000 */
[--C-:B------:R-:W-:Y:S01]  /*11bc0*/  HSET2.LE.AND R3, R2, R197.reuse, PT ;  /* 0x000000c502037233 */ /* 0x100fe20003803000 */
[----:B---3--:R-:W-:Y:S01]  /*11bd0*/  F2FP.PACK_AB R2, R20, R21 ;  /* 0x000000151402723e */ /* 0x008fe200000000ff */
[----:B------:R-:W-:Y:S02]  /*11be0*/  IMAD.MOV.U32 R210, RZ, RZ, R124 ;  /* 0x000000ffffd27224 */ /* 0x000fe400078e007c */
[----:B------:R-:W-:Y:S01]  /*11bf0*/  IMAD.MOV.U32 R211, RZ, RZ, R125 ;  /* 0x000000ffffd37224 */ /* 0x000fe200078e007d */
[----:B------:R-:W-:Y:S01]  /*11c00*/  LOP3.LUT R96, R0, R2, RZ, 0xc0, !PT ;  /* 0x0000000200607212 */ /* 0x000fe200078ec0ff */
[----:B------:R-:W-:Y:S01]  /*11c10*/  IMAD.MOV.U32 R241, RZ, RZ, R143 ;  /* 0x000000fffff17224 */ /* 0x000fe200078e008f */
[----:B----4-:R-:W-:Y:S01]  /*11c20*/  F2FP.PACK_AB R0, R17, R18 ;  /* 0x000000121100723e */ /* 0x010fe200000000ff */
[----:B------:R-:W-:Y:S01]  /*11c30*/  IMAD.MOV.U32 R237, RZ, RZ, R98 ;  /* 0x000000ffffed7224 */ /* 0x000fe200078e0062 */
[----:B-----5:R-:W-:Y:S01]  /*11c40*/  F2FP.PACK_AB R4, R11, R9 ;  /* 0x000000090b04723e */ /* 0x020fe200000000ff */
[----:B------:R-:W-:Y:S01]  /*11c50*/  IMAD.MOV.U32 R238, RZ, RZ, R99 ;  /* 0x000000ffffee7224 */ /* 0x000fe200078e0063 */
[----:B------:R-:W-:-:S02]  /*11c60*/  HSET2.LE.AND R6, R6, R197, PT ;  /* 0x000000c506067233 */ /* 0x000fc40003803000 */
[----:B-1----:R-:W-:Y:S01]  /*11c70*/  HSET2.LE.AND R5, R8, R197, PT ;  /* 0x000000c508057233 */ /* 0x002fe20003803000 */
[----:B------:R-:W-:Y:S01]  /*11c80*/  IMAD.MOV.U32 R236, RZ, RZ, R234 ;  /* 0x000000ffffec7224 */ /* 0x000fe200078e00ea */
[----:B--2---:R-:W-:Y:S01]  /*11c90*/  F2FP.PACK_AB R2, R10, R16 ;  /* 0x000000100a02723e */ /* 0x004fe200000000ff */
[----:B------:R-:W-:Y:S02]  /*11ca0*/  FFMA.FTZ R22, R210, R61, R211 ;  /* 0x0000003dd2167223 */ /* 0x000fe400000100d3 */
[----:B------:R-:W-:Y:S01]  /*11cb0*/  IMAD.MOV.U32 R235, RZ, RZ, R233 ;  /* 0x000000ffffeb7224 */ /* 0x000fe200078e00e9 */
[----:B------:R-:W-:Y:S01]  /*11cc0*/  LOP3.LUT R98, R5, R0, RZ, 0xc0, !PT ;  /* 0x0000000005627212 */ /* 0x000fe200078ec0ff */
[----:B------:R-:W-:Y:S01]  /*11cd0*/  IMAD.MOV.U32 R234, RZ, RZ, R232 ;  /* 0x000000ffffea7224 */ /* 0x000fe200078e00e8 */
[----:B------:R-:W-:Y:S01]  /*11ce0*/  LOP3.LUT R97, R3, R4, RZ, 0xc0, !PT ;  /* 0x0000000403617212 */ /* 0x000fe200078ec0ff */
[----:B------:R-:W-:Y:S01]  /*11cf0*/  FFMA.FTZ R19, R241, R62, R252 ;  /* 0x0000003ef1137223 */ /* 0x000fe200000100fc */
[----:B------:R-:W1:Y:S01]  /*11d00*/  LDSM.16.MT88.4 R140, [R214+0x9c00] ;  /* 0x009c0000d68c783b */ /* 0x000e620000004200 */
[----:B------:R-:W-:Y:S01]  /*11d10*/  FFMA.FTZ R0, R237, R63, R238 ;  /* 0x0000003fed007223 */ /* 0x000fe200000100ee */
[----:B------:R-:W-:Y:S01]  /*11d20*/  LOP3.LUT R99, R6, R2, RZ, 0xc0, !PT ;  /* 0x0000000206637212 */ /* 0x000fe200078ec0ff */
[----:B------:R-:W-:Y:S01]  /*11d30*/  IMAD.MOV.U32 R233, RZ, RZ, R231 ;  /* 0x000000ffffe97224 */ /* 0x000fe200078e00e7 */
[----:B------:R-:W2:Y:S01]  /*11d40*/  LDSM.16.MT88.4 R124, [R212+0x9c00] ;  /* 0x009c0000d47c783b */ /* 0x000ea20000004200 */
[----:B------:R-:W-:-:S02]  /*11d50*/  FADD.FTZ R4, R236, R22 ;  /* 0x00000016ec047221 */ /* 0x000fc40000010000 */
[----:B------:R-:W-:Y:S02]  /*11d60*/  IMAD.MOV.U32 R232, RZ, RZ, R205 ;  /* 0x000000ffffe87224 */ /* 0x000fe400078e00cd */
[----:B------:R-:W-:Y:S02]  /*11d70*/  FADD.FTZ R3, R235, R23 ;  /* 0x00000017eb037221 */ /* 0x000fe40000010000 */
[----:B------:R-:W-:Y:S02]  /*11d80*/  IMAD.MOV.U32 R231, RZ, RZ, R243 ;  /* 0x000000ffffe77224 */ /* 0x000fe400078e00f3 */
[----:B------:R-:W-:Y:S02]  /*11d90*/  FADD.FTZ R2, R234, R19 ;  /* 0x00000013ea027221 */ /* 0x000fe40000010000 */
[----:B------:R-:W-:Y:S02]  /*11da0*/  FADD.FTZ R0, R246, R0 ;  /* 0x00000000f6007221 */ /* 0x000fe40000010000 */
[----:B------:R-:W-:-:S02]  /*11db0*/  IMAD.MOV.U32 R205, RZ, RZ, R156 ;  /* 0x000000ffffcd7224 */ /* 0x000fc400078e009c */
[----:B------:R-:W-:Y:S02]  /*11dc0*/  FADD.FTZ R7, R233, R4 ;  /* 0x00000004e9077221 */ /* 0x000fe40000010000 */
[----:B------:R-:W-:Y:S02]  /*11dd0*/  IMAD.MOV.U32 R243, RZ, RZ, R157 ;  /* 0x000000fffff37224 */ /* 0x000fe400078e009d */
[----:B------:R-:W-:Y:S01]  /*11de0*/  FADD.FTZ R6, R232, R3 ;  /* 0x00000003e8067221 */ /* 0x000fe20000010000 */
[----:B------:R-:W3:Y:S01]  /*11df0*/  LDSM.16.MT88.4 R156, [R212+0xac00] ;  /* 0x00ac0000d49c783b */ /* 0x000ee20000004200 */
        /* <DEDUP_REMOVED lines=54> */
[C---:B-1----:R-:W-:Y:S01]  /*12160*/  HMMA.16816.F32 R132, R92.reuse, R140, R132 ;  /* 0x0000008c5c84723c */ /* 0x042fe20000001884 */
[----:B------:R1:W-:Y:S04]  /*12170*/  STL [R1+0x20], R5 ;  /* 0x0000200501007387 */ /* 0x0003e80000100800 */
[----:B------:R1:W-:Y:S03]  /*12180*/  STL [R1+0x48], R3 ;  /* 0x0000480301007387 */ /* 0x0003e60000100800 */
[----:B------:R-:W-:Y:S01]  /*12190*/  HMMA.16816.F32 R136, R92, R142, R136 ;  /* 0x0000008e5c88723c */ /* 0x000fe20000001888 */
[----:B------:R1:W-:Y:S04]  /*121a0*/  STL [R1+0x50], R0 ;  /* 0x0000500001007387 */ /* 0x0003e80000100800 */
[----:B------:R1:W-:Y:S03]  /*121b0*/  STL [R1+0x4c], R2 ;  /* 0x00004c0201007387 */ /* 0x0003e60000100800 */
[----:B------:R-:W-:Y:S08]  /*121c0*/  HMMA.16816.F32 R128, R96, R140, R128 ;  /* 0x0000008c6080723c */ /* 0x000ff00000001880 */
[C---:B--2---:R-:W-:Y:S08]  /*121d0*/  HMMA.16816.F32 R116, R92.reuse, R124, R116 ;  /* 0x0000007c5c74723c */ /* 0x044ff00000001874 */
[C---:B------:R-:W-:Y:S08]  /*121e0*/  HMMA.16816.F32 R120, R92.reuse, R126, R120 ;  /* 0x0000007e5c78723c */ /* 0x040ff00000001878 */
[C---:B---3--:R-:W-:Y:S08]  /*121f0*/  HMMA.16816.F32 R148, R92.reuse, R156, R148 ;  /* 0x0000009c5c94723c */ /* 0x048ff00000001894 */
[C---:B------:R-:W-:Y:S08]  /*12200*/  HMMA.16816.F32 R152, R92.reuse, R158, R152 ;  /* 0x0000009e5c98723c */ /* 0x040ff00000001898 */
[C---:B------:R-:W-:Y:S08]  /*12210*/  HMMA.16816.F32 R164, R92.reuse, R172, R164 ;  /* 0x000000ac5ca4723c */ /* 0x040ff000000018a4 */
[C---:B------:R-:W-:Y:S08]  /*12220*/  HMMA.16816.F32 R168, R92.reuse, R174, R168 ;  /* 0x000000ae5ca8723c */ /* 0x040ff000000018a8 */
[C---:B------:R-:W-:Y:S08]  /*12230*/  HMMA.16816.F32 R72, R92.reuse, R80, R72 ;  /* 0x000000505c48723c */ /* 0x040ff00000001848 */
[C---:B------:R-:W-:Y:S08]  /*12240*/  HMMA.16816.F32 R76, R92.reuse, R82, R76 ;  /* 0x000000525c4c723c */ /* 0x040ff0000000184c */
[----:B------:R-:W-:Y:S08]  /*12250*/  HMMA.16816.F32 R88, R92, R12, R88 ;  /* 0x0000000c5c58723c */ /* 0x000ff00000001858 */
[----:B------:R-:W-:Y:S08]  /*12260*/  HMMA.16816.F32 R140, R96, R142, R144 ;  /* 0x0000008e608c723c */ /* 0x000ff00000001890 */
        /* <DEDUP_REMOVED lines=11> */
.L_x_665:
[----:B-1----:R-:W-:-:S06]  /*12320*/  UISETP.GT.AND UP0, UPT, UR25, UR19, UPT ;  /* 0x000000131900728c */ /* 0x002fcc000bf04270 */
[----:B------:R-:W-:-:S13]  /*12330*/  PLOP3.LUT P0, PT, PT, PT, UP0, 0x80, 0x0 ;  /* 0x000000000000781c */ /* 0x000fda0003f0f008 */
[----:B------:R-:W-:Y:S05]  /*12340*/  @!P0 BRA `(.L_x_668) ;  /* 0x00005d1000008947 */ /* 0x000fea0003800000 */
[----:B------:R-:W2:Y:S01]  /*12350*/  LDL.LU R9, [R1+0x2c] ;  /* 0x00002c0001097983 */ /* 0x000ea20000300800 */
[----:B------:R-:W1:Y:S01]  /*12360*/  LDC.U8 R0, c[0x0][0x2d8] ;  /* 0x0000b600ff007b82 */ /* 0x000e620000000000 */
[----:B------:R-:W-:Y:S01]  /*12370*/  UMOV UR30, 0x5 ;  /* 0x00000005001e7882 */ /* 0x000fe20000000000 */
[----:B------:R-:W-:Y:S01]  /*12380*/  MOV R100, R104 ;  /* 0x0000006800647202 */ /* 0x000fe20000000f00 */
[----:B------:R-:W3:Y:S01]  /*12390*/  LDL.LU R2, [R1+0x8] ;  /* 0x0000080001027983 */ /* 0x000ee20000300800 */
[----:B------:R-:W-:Y:S01]  /*123a0*/  ULDC.64 UR4, c[0x0][0x1a0] ;  /* 0x0000680000047ab9 */ /* 0x000fe20000000a00 */
[----:B------:R-:W-:Y:S01]  /*123b0*/  MOV R3, R105 ;  /* 0x0000006900037202 */ /* 0x000fe20000000f00 */
[----:B------:R-:W-:Y:S01]  /*123c0*/  USHF.L.U32 UR32, UR4, 0x5, URZ ;  /* 0x0000000504207899 */ /* 0x000fe2000800063f */
[----:B------:R-:W4:Y:S01]  /*123d0*/  LDL.LU R8, [R1+0x28] ;  /* 0x0000280001087983 */ /* 0x000f220000300800 */
[----:B------:R-:W-:Y:S01]  /*123e0*/  USHF.L.U64.HI UR5, UR4, UR30, UR5 ;  /* 0x0000001e04057299 */ /* 0x000fe20008010205 */
[----:B------:R-:W-:-:S02]  /*123f0*/  MOV R107, R102 ;  /* 0x00000066006b7202 */ /* 0x000fc40000000f00 */
[----:B------:R-:W5:Y:S01]  /*12400*/  LDL.LU.64 R6, [R1+0x10] ;  /* 0x0000100001067983 */ /* 0x000f620000300a00 */
[----:B------:R-:W-:Y:S01]  /*12410*/  MOV R106, R103 ;  /* 0x00000067006a7202 */ /* 0x000fe20000000f00 */
[----:B------:R-:W-:Y:S02]  /*12420*/  USHF.L.U64.HI UR31, UR32, 0x1, UR5 ;  /* 0x00000001201f7899 */ /* 0x000fe40008010205 */
[----:B------:R-:W5:Y:S01]  /*12430*/  LDL.LU.64 R4, [R1+0x58] ;  /* 0x0000580001047983 */ /* 0x000f620000300a00 */
[----:B------:R-:W-:-:S03]  /*12440*/  USHF.L.U32 UR32, UR32, 0x1, URZ ;  /* 0x0000000120207899 */ /* 0x000fc6000800063f */
[----:B------:R-:W2:Y:S01]  /*12450*/  LDL.LU R10, [R1+0xc] ;  /* 0x00000c00010a7983 */ /* 0x000ea20000300800 */
[----:B-1----:R-:W-:Y:S01]  /*12460*/  PRMT R0, R0, 0x7054, R0 ;  /* 0x0000705400007816 */ /* 0x002fe20000000000 */
[----:B--2---:R-:W-:-:S04]  /*12470*/  IMAD.WIDE.U32 R12, R10, -0x326172a9, RZ ;  /* 0xcd9e8d570a0c7825 */ /* 0x004fc800078e00ff */
[----:B------:R-:W-:Y:S01]  /*12480*/  IMAD.WIDE.U32 R10, R9, -0x326172a9, RZ ;  /* 0xcd9e8d57090a7825 */ /* 0x000fe200078e00ff */
[-C--:B---3--:R-:W-:Y:S01]  /*12490*/  LOP3.LUT R0, R13, R2.reuse, RZ, 0x3c, !PT ;  /* 0x000000020d007212 */ /* 0x088fe200078e3cff */
[----:B------:R4:W-:Y:S03]  /*124a0*/  STL.64 [R1+0x40], R12 ;  /* 0x0000400c01007387 */ /* 0x0009e60000100a00 */
[----:B------:R-:W-:Y:S01]  /*124b0*/  LOP3.LUT R2, R11, R2, RZ, 0x3c, !PT ;  /* 0x000000020b027212 */ /* 0x000fe200078e3cff */
[----:B------:R1:W-:Y:S01]  /*124c0*/  STL.64 [R1+0x38], R10 ;  /* 0x0000380a01007387 */ /* 0x0003e20000100a00 */
[----:B-----5:R-:W-:Y:S01]  /*124d0*/  MOV R5, R7 ;  /* 0x0000000700057202 */ /* 0x020fe20000000f00 */
[----:B----4-:R-:W-:-:S04]  /*124e0*/  IMAD.WIDE.U32 R12, R8, -0x2daee0ad, RZ ;  /* 0xd2511f53080c7825 */ /* 0x010fc800078e00ff */
[----:B-1----:R-:W-:Y:S01]  /*124f0*/  IMAD.WIDE.U32 R10, R0, -0x2daee0ad, RZ ;  /* 0xd2511f53000a7825 */ /* 0x002fe200078e00ff */
[----:B------:R1:W-:Y:S03]  /*12500*/  STL.64 [R1+0x18], R12 ;  /* 0x0000180c01007387 */ /* 0x0003e60000100a00 */
[----:B------:R-:W-:Y:S01]  /*12510*/  IMAD.WIDE.U32 R8, R2, -0x2daee0ad, RZ ;  /* 0xd2511f5302087825 */ /* 0x000fe200078e00ff */
[----:B------:R1:W-:Y:S04]  /*12520*/  STL.64 [R1+0x30], R10 ;  /* 0x0000300a01007387 */ /* 0x0003e80000100a00 */
[----:B------:R1:W-:Y:S04]  /*12530*/  STL.64 [R1+0x58], R4 ;  /* 0x0000580401007387 */ /* 0x0003e80000100a00 */
[----:B------:R1:W-:Y:S01]  /*12540*/  STL.64 [R1+0x28], R8 ;  /* 0x0000280801007387 */ /* 0x0003e20000100a00 */
[----:B------:R-:W-:Y:S05]  /*12550*/  BRA `(.L_x_669) ;  /* 0x000001d000007947 */ /* 0x000fea0003800000 */
.L_x_671:
[----:B------:R-:W2:Y:S01]  /*12560*/  LDL.64 R228, [R1+0x68] ;  /* 0x0000680001e47983 */ /* 0x000ea20000100a00 */
[----:B------:R-:W-:Y:S02]  /*12570*/  ULDC.64 UR4, c[0x0][0x198] ;  /* 0x0000660000047ab9 */ /* 0x000fe40000000a00 */
[----:B------:R-:W-:Y:S01]  /*12580*/  UIADD3 UR33, UR25, -0x2, URZ ;  /* 0xfffffffe19217890 */ /* 0x000fe2000fffe03f */
[----:B------:R-:W3:Y:S03]  /*12590*/  LDL.64 R104, [R1+0x60] ;  /* 0x0000600001687983 */ /* 0x000ee60000100a00 */
[----:B------:R-:W-:Y:S02]  /*125a0*/  USHF.R.S32.HI UR25, URZ, 0x1f, UR33 ;  /* 0x0000001f3f197899 */ /* 0x000fe40008011421 */
[----:B------:R-:W-:Y:S02]  /*125b0*/  UIMAD.WIDE.U32 UR34, UR33, UR4, URZ ;  /* 0x00000004212272a5 */ /* 0x000fe4000f8e003f */
[----:B------:R-:W-:Y:S04]  /*125c0*/  UIMAD UR25, UR25, UR4, URZ ;  /* 0x00000004191972a4 */ /* 0x000fe8000f8e023f */
[----:B------:R-:W-:Y:S01]  /*125d0*/  UIMAD UR25, UR33, UR5, UR25 ;  /* 0x00000005211972a4 */ /* 0x000fe2000f8e0219 */
[----:B------:R-:W-:Y:S02]  /*125e0*/  IMAD.U32 R0, RZ, RZ, UR34 ;  /* 0x00000022ff007e24 */ /* 0x000fe4000f8e00ff */
[----:B------:R-:W-:Y:S01]  /*125f0*/  IMAD.U32 R101, RZ, RZ, UR34 ;  /* 0x00000022ff657e24 */ /* 0x000fe2000f8e00ff */
[----:B------:R-:W-:Y:S06]  /*12600*/  UIADD3 UR25, UR35, UR25, URZ ;  /* 0x0000001923197290 */ /* 0x000fec000fffe03f */
[----:B------:R-:W-:Y:S01]  /*12610*/  IMAD.U32 R2, RZ, RZ, UR25 ;  /* 0x00000019ff027e24 */ /* 0x000fe2000f8e00ff */
        /* <DEDUP_REMOVED lines=17> */
.L_x_669:
[----:B-1----:R-:W2:Y:S01]  /*12730*/  LDL.64 R4, [R1+0x58] ;  /* 0x0000580001047983 */ /* 0x002ea20000100a00 */
[----:B------:R-:W-:Y:S04]  /*12740*/  DEPBAR.LE SB0, 0x0 ;  /* 0x000080000000791a */ /* 0x000fe80000000000 */
[----:B------:R-:W-:Y:S01]  /*12750*/  UIADD3 UR30, UR25, -0x1, URZ ;  /* 0xffffffff191e7890 */ /* 0x000fe2000fffe03f */
[----:B------:R-:W-:Y:S03]  /*12760*/  BAR.SYNC.DEFER_BLOCKING 0x0 ;  /* 0x0000000000007b1d */ /* 0x000fe60000010000 */
[----:B------:R-:W-:Y:S02]  /*12770*/  USHF.R.S32.HI UR5, URZ, 0x1f, UR30 ;  /* 0x0000001f3f057899 */ /* 0x000fe4000801141e */
[----:B------:R-:W-:Y:S01]  /*12780*/  UIMAD UR4, UR22, UR30, URZ ;  /* 0x0000001e160472a4 */ /* 0x000fe2000f8e023f */
[----:B------:R-:W-:Y:S01]  /*12790*/  IMAD.U32 R6, RZ, RZ, UR30 ;  /* 0x0000001eff067e24 */ /* 0x000fe2000f8e00ff */
[----:B------:R-:W-:Y:S02]  /*127a0*/  UISETP.GT.AND UP0, UPT, UR30, UR19, UPT ;  /* 0x000000131e00728c */ /* 0x000fe4000bf04270 */
[----:B------:R-:W-:Y:S01]  /*127b0*/  UIMAD UR4, UR5, UR23, UR4 ;  /* 0x00000017050472a4 */ /* 0x000fe2000f8e0204 */
[----:B--2---:R-:W-:Y:S05]  /*127c0*/  IMAD.WIDE.U32 R6, R6, UR23, R4 ;  /* 0x0000001706067c25 */ /* 0x004fea000f8e0004 */
[C---:B------:R-:W-:Y:S02]  /*127d0*/  LEA R4, P0, R6.reuse, c[0x0][0x170], 0x1 ;  /* 0x00005c0006047a11 */ /* 0x040fe400078008ff */
[----:B------:R-:W-:Y:S04]  /*127e0*/  IADD3 R0, R7, UR4, RZ ;  /* 0x0000000407007c10 */ /* 0x000fe8000fffe0ff */
[----:B------:R-:W-:Y:S02]  /*127f0*/  LEA.HI.X R5, R6, c[0x0][0x174], R0, 0x1, P0 ;  /* 0x00005d0006057a11 */ /* 0x000fe400000f0c00 */
[----:B------:R-:W-:Y:S03]  /*12800*/  IADD3 R6, P0, R4, UR32, RZ ;  /* 0x0000002004067c10 */ /* 0x000fe6000ff1e0ff */
[----:B------:R-:W-:Y:S01]  /*12810*/  @!PT LDS RZ, [RZ] ;  /* 0x00000000fffff984 */ /* 0x000fe20000000800 */
[----:B------:R-:W-:Y:S01]  /*12820*/  @!PT LDS RZ, [RZ] ;  /* 0x00000000fffff984 */ /* 0x000fe20000000800 */
[----:B------:R-:W-:Y:S01]  /*12830*/  @!PT LDS RZ, [RZ] ;  /* 0x00000000fffff984 */ /* 0x000fe20000000800 */
[----:B------:R1:W-:Y:S01]  /*12840*/  LDGSTS.E.BYPASS.LTC128B.128 [R226+0x9000], [R4.64] ;  /* 0x0900000004e27fae */ /* 0x0003e2000b901d5a */
[----:B------:R-:W-:Y:S02]  /*12850*/  IADD3.X R7, R5, UR31, RZ, P0, !PT ;  /* 0x0000001f05077c10 */ /* 0x000fe400087fe4ff */
[----:B------:R-:W-:Y:S03]  /*12860*/  PLOP3.LUT P0, PT, PT, PT, UP0, 0x80, 0x0 ;  /* 0x000000000000781c */ /* 0x000fe60003f0f008 */
[----:B------:R1:W-:Y:S06]  /*12870*/  LDGSTS.E.BYPASS.LTC128B.128 [R226+0xa000], [R4.64+0x40] ;  /* 0x0a00004004e27fae */ /* 0x0003ec000b901d5a */
[----:B------:R1:W-:Y:S06]  /*12880*/  LDGSTS.E.BYPASS.LTC128B.128 [R226+0xb000], [R4.64+0x80] ;  /* 0x0b00008004e27fae */ /* 0x0003ec000b901d5a */
[----:B------:R1:W-:Y:S06]  /*12890*/  LDGSTS.E.BYPASS.LTC128B.128 [R226+0x9800], [R6.64] ;  /* 0x0980000006e27fae */ /* 0x0003ec000b901d5a */
[----:B------:R1:W-:Y:S06]  /*128a0*/  LDGSTS.E.BYPASS.LTC128B.128 [R226+0xa800], [R6.64+0x40] ;  /* 0x0a80004006e27fae */ /* 0x0003ec000b901d5a */
[----:B------:R1:W-:Y:S06]  /*128b0*/  LDGSTS.E.BYPASS.LTC128B.128 [R226+0xb800], [R6.64+0x80] ;  /* 0x0b80008006e27fae */ /* 0x0003ec000b901d5a */
[----:B------:R-:W-:Y:S06]  /*128c0*/  LDSM.16.M88.4 R64, [R216] ;  /* 0x00000000d840783b */ /* 0x000fec0000000200 */
[----:B------:R-:W1:Y:S06]  /*128d0*/  LDSM.16.M88.4 R16, [R213+0x6000] ;  /* 0x00600000d510783b */ /* 0x000e6c0000000200 */
[----:B------:R-:W2:Y:S06]  /*128e0*/  LDSM.16.M88.4 R60, [R216+0x1000] ;  /* 0x00100000d83c783b */ /* 0x000eac0000000200 */
[----:B------:R-:W3:Y:S06]  /*128f0*/  LDSM.16.M88.4 R32, [R213+0x6400] ;  /* 0x00640000d520783b */ /* 0x000eec0000000200 */
[----:B------:R-:W0:Y:S06]  /*12900*/  LDGDEPBAR ;  /* 0x00000000000079af */ /* 0x000e2c0000000000 */
[----:B------:R-:W4:Y:S06]  /*12910*/  LDSM.16.M88.4 R48, [R213+0x6800] ;  /* 0x00680000d530783b */ /* 0x000f2c0000000200 */
[----:B------:R-:W5:Y:S06]  /*12920*/  LDSM.16.M88.4 R108, [R213+0x6c00] ;  /* 0x006c0000d56c783b */ /* 0x000f6c0000000200 */
        /* <DEDUP_REMOVED lines=9> */
[----:B------:R-:W-:Y:S05]  /*129c0*/  LDSM.16.M88.4 R196, [R216+0x2000] ;  /* 0x00200000d8c4783b */ /* 0x000fea0000000200 */
[-C--:B---3--:R-:W-:Y:S01]  /*129d0*/  HMMA.16816.F32 R20, R64, R32.reuse, RZ ;  /* 0x000000204014723c */ /* 0x088fe200000018ff */
[----:B------:R-:W-:Y:S06]  /*129e0*/  LDSM.16.M88.4 R200, [R213+0x7000] ;  /* 0x00700000d5c8783b */ /* 0x000fec0000000200 */
[----:B------:R-:W-:Y:S01]  /*129f0*/  LDSM.16.M88.4 R204, [R216+0x3000] ;  /* 0x00300000d8cc783b */ /* 0x000fe20000000200 */
[C---:B------:R-:W-:Y:S05]  /*12a00*/  HMMA.16816.F32 R24, R60.reuse, R32, RZ ;  /* 0x000000203c18723c */ /* 0x040fea00000018ff */
[----:B------:R-:W-:Y:S03]  /*12a10*/  LDSM.16.M88.4 R208, [R213+0x7400] ;  /* 0x00740000d5d0783b */ /* 0x000fe60000000200 */
[-C--:B------:R-:W-:Y:S08]  /*12a20*/  HMMA.16816.F32 R28, R60, R34.reuse, RZ ;  /* 0x000000223c1c723c */ /* 0x080ff000000018ff */
[C---:B------:R-:W-:Y:S08]  /*12a30*/  HMMA.16816.F32 R32, R64.reuse, R34, RZ ;  /* 0x000000224020723c */ /* 0x040ff000000018ff */
[-C--:B----4-:R-:W-:Y:S08]  /*12a40*/  HMMA.16816.F32 R36, R64, R48.reuse, RZ ;  /* 0x000000304024723c */ /* 0x090ff000000018ff */
[C---:B------:R-:W-:Y:S08]  /*12a50*/  HMMA.16816.F32 R40, R60.reuse, R48, RZ ;  /* 0x000000303c28723c */ /* 0x040ff000000018ff */
[-C--:B------:R-:W-:Y:S08]  /*12a60*/  HMMA.16816.F32 R44, R60, R50.reuse, RZ ;  /* 0x000000323c2c723c */ /* 0x080ff000000018ff */
[C---:B------:R-:W-:Y:S08]  /*12a70*/  HMMA.16816.F32 R48, R64.reuse, R50, RZ ;  /* 0x000000324030723c */ /* 0x040ff000000018ff */
[-C--:B-----5:R-:W-:Y:S08]  /*12a80*/  HMMA.16816.F32 R52, R64, R108.reuse, RZ ;  /* 0x0000006c4034723c */ /* 0x0a0ff000000018ff */
        /* <DEDUP_REMOVED lines=19> */
[-C--:B---3--:R-:W-:Y:S08]  /*12bc0*/  HMMA.16816.F32 R52, R176, R108.reuse, R52 ;  /* 0x0000006cb034723c */ /* 0x088ff00000001834 */
[C---:B------:R-:W-:Y:S08]  /*12bd0*/  HMMA.16816.F32 R56, R184.reuse, R108, R56 ;  /* 0x0000006cb838723c */ /* 0x040ff00000001838 */
[-C--:B------:R-:W-:Y:S01]  /*12be0*/  HMMA.16816.F32 R60, R184, R110.reuse, R60 ;  /* 0x0000006eb83c723c */ /* 0x080fe2000000183c */
[----:B------:R-:W-:Y:S07]  /*12bf0*/  LDSM.16.M88.4 R184, [R217+0x3000] ;  /* 0x00300000d9b8783b */ /* 0x000fee0000000200 */
[----:B------:R-:W-:Y:S01]  /*12c00*/  HMMA.16816.F32 R64, R176, R110, R64 ;  /* 0x0000006eb040723c */ /* 0x000fe20000001840 */
[----:B------:R-:W-:Y:S06]  /*12c10*/  LDSM.16.M88.4 R108, [R217+0x2000] ;  /* 0x00200000d96c783b */ /* 0x000fec0000000200 */
[----:B------:R-:W3:Y:S01]  /*12c20*/  LDSM.16.M88.4 R176, [R215+0x7000] ;  /* 0x00700000d7b0783b */ /* 0x000ee20000000200 */
        /* <DEDUP_REMOVED lines=15> */
[-C--:B--2---:R-:W-:Y:S08]  /*12d20*/  HMMA.16816.F32 R52, R196, R188.reuse, R52 ;  /* 0x000000bcc434723c */ /* 0x084ff00000001834 */
[C---:B------:R-:W-:Y:S08]  /*12d30*/  HMMA.16816.F32 R56, R204.reuse, R188, R56 ;  /* 0x000000bccc38723c */ /* 0x040ff00000001838 */
[-C--:B------:R-:W-:Y:S01]  /*12d40*/  HMMA.16816.F32 R60, R204, R190.reuse, R60 ;  /* 0x000000becc3c723c */ /* 0x080fe2000000183c */
[----:B------:R-:W-:Y:S07]  /*12d50*/  LDSM.16.M88.4 R204, [R216+0x5000] ;  /* 0x00500000d8cc783b */ /* 0x000fee0000000200 */
[----:B------:R-:W-:Y:S01]  /*12d60*/  HMMA.16816.F32 R64, R196, R190, R64 ;  /* 0x000000bec440723c */ /* 0x000fe20000001840 */
[----:B------:R-:W-:Y:S06]  /*12d70*/  LDSM.16.M88.4 R188, [R216+0x4000] ;  /* 0x00400000d8bc783b */ /* 0x000fec0000000200 */
        /* <DEDUP_REMOVED lines=22> */
[----:B------:R-:W-:Y:S01]  /*12ee0*/  LDSM.16.M88.4 R200, [R215+0x8400] ;  /* 0x00840000d7c8783b */ /* 0x000fe20000000200 */
[-C--:B--2---:R-:W-:Y:S08]  /*12ef0*/  HMMA.16816.F32 R4, R188, R196.reuse, R4 ;  /* 0x000000c4bc04723c */ /* 0x084ff00000001804 */
[C---:B------:R-:W-:Y:S08]  /*12f00*/  HMMA.16816.F32 R8, R204.reuse, R196, R8 ;  /* 0x000000c4cc08723c */ /* 0x040ff00000001808 */
[-C--:B------:R-:W-:Y:S08]  /*12f10*/  HMMA.16816.F32 R12, R204, R198.reuse, R12 ;  /* 0x000000c6cc0c723c */ /* 0x080ff0000000180c */
[C---:B------:R-:W-:Y:S01]  /*12f20*/  HMMA.16816.F32 R16, R188.reuse, R198, R16 ;  /* 0x000000c6bc10723c */ /* 0x040fe20000001810 */
[----:B------:R-:W2:Y:S07]  /*12f30*/  LDSM.16.M88.4 R196, [R217+0x5000] ;  /* 0x00500000d9c4783b */ /* 0x000eae0000000200 */
[-C--:B---3--:R-:W-:Y:S08]  /*12f40*/  HMMA.16816.F32 R20, R188, R176.reuse, R20 ;  /* 0x000000b0bc14723c */ /* 0x088ff00000001814 */
[C---:B------:R-:W-:Y:S08]  /*12f50*/  HMMA.16816.F32 R24, R204.reuse, R176, R24 ;  /* 0x000000b0cc18723c */ /* 0x040ff00000001818 */
[-C--:B------:R-:W-:Y:S08]  /*12f60*/  HMMA.16816.F32 R28, R204, R178.reuse, R28 ;  /* 0x000000b2cc1c723c */ /* 0x080ff0000000181c */
[C---:B------:R-:W-:Y:S01]  /*12f70*/  HMMA.16816.F32 R32, R188.reuse, R178, R32 ;  /* 0x000000b2bc20723c */ /* 0x040fe20000001820 */
[----:B------:R-:W3:Y:S01]  /*12f80*/  LDSM.16.M88.4 R176, [R215+0x8c00] ;  /* 0x008c0000d7b0783b */ /* 0x000ee20000000200 */
[----:B------:R-:W-:Y:S05]  /*12f90*/  DEPBAR.LE SB0, 0x0 ;  /* 0x000080000000791a */ /* 0x000fea0000000000 */
[----:B------:R-:W-:Y:S01]  /*12fa0*/  BAR.SYNC.DEFER_BLOCKING 0x0 ;  /* 0x0000000000007b1d */ /* 0x000fe20000010000 */
[-C--:B-1----:R-:W-:Y:S08]  /*12fb0*/  HMMA.16816.F32 R36, R188, R108.reuse, R36 ;  /* 0x0000006cbc24723c */ /* 0x082ff00000001824 */
[C---:B------:R-:W-:Y:S08]  /*12fc0*/  HMMA.16816.F32 R40, R204.reuse, R108, R40 ;  /* 0x0000006ccc28723c */ /* 0x040ff00000001828 */
[-C--:B------:R-:W-:Y:S08]  /*12fd0*/  HMMA.16816.F32 R44, R204, R110.reuse, R44 ;  /* 0x0000006ecc2c723c */ /* 0x080ff0000000182c */
[C---:B------:R-:W-:Y:S08]  /*12fe0*/  HMMA.16816.F32 R48, R188.reuse, R110, R48 ;  /* 0x0000006ebc30723c */ /* 0x040ff00000001830 */
[-C--:B------:R-:W-:Y:S08]  /*12ff0*/  HMMA.16816.F32 R52, R188, R180.reuse, R52 ;  /* 0x000000b4bc34723c */ /* 0x080ff00000001834 */
[C---:B------:R-:W-:Y:S08]  /*13000*/  HMMA.16816.F32 R56, R204.reuse, R180, R56 ;  /* 0x000000b4cc38723c */ /* 0x040ff00000001838 */
[-C--:B------:R-:W-:Y:S08]  /*13010*/  HMMA.16816.F32 R60, R204, R182.reuse, R60 ;  /* 0x000000b6cc3c723c */ /* 0x080ff0000000183c */
[----:B------:R-:W-:Y:S08]  /*13020*/  HMMA.16816.F32 R64, R188, R182, R64 ;  /* 0x000000b6bc40723c */ /* 0x000ff00000001840 */
[-C--:B------:R-:W-:Y:S08]  /*13030*/  HMMA.16816.F32 R4, R184, R192.reuse, R4 ;  /* 0x000000c0b804723c */ /* 0x080ff00000001804 */
[C---:B--2---:R-:W-:Y:S08]  /*13040*/  HMMA.16816.F32 R8, R196.reuse, R192, R8 ;  /* 0x000000c0c408723c */ /* 0x044ff00000001808 */
        /* <DEDUP_REMOVED lines=13> */
[----:B------:R-:W-:Y:S01]  /*13120*/  HMMA.16816.F32 R64, R184, R178, R64 ;  /* 0x000000b2b840723c */ /* 0x000fe20000001840 */
[----:B------:R-:W-:-:S07]  /*13130*/  @P0 BRA `(.L_x_671) ;  /* 0xfffff42000000947 */ /* 0x000fce000383ffff */
.L_x_670:
[----:B------:R-:W2:Y:S01]  /*13140*/  S2R R2, SR_TID.X ;  /* 0x0000000000027919 */ /* 0x000ea20000002100 */
[----:B------:R-:W-:Y:S01]  /*13150*/  IMAD.U32 R0, RZ, RZ, UR30 ;  /* 0x0000001eff007e24 */ /* 0x000fe2000f8e00ff */
[----:B------:R-:W-:Y:S02]  /*13160*/  USHF.L.U32 UR4, UR30, 0x1, URZ ;  /* 0x000000011e047899 */ /* 0x000fe4000800063f */
[----:B------:R-:W-:Y:S02]  /*13170*/  UISETP.GT.AND UP0, UPT, UR30, UR19, UPT ;  /* 0x000000131e00728c */ /* 0x000fe4000bf04270 */
[----:B------:R-:W-:Y:S02]  /*13180*/  UMOV UR25, UR30 ;  /* 0x0000001e00197c82 */ /* 0x000fe40008000000 */
[----:B------:R-:W-:Y:S04]  /*13190*/  STL [R1+0x9c], R226 ;  /* 0x00009ce201007387 */ /* 0x000fe80000100800 */
[----:B------:R-:W-:Y:S04]  /*131a0*/  STL [R1+0x98], R217 ;  /* 0x000098d901007387 */ /* 0x000fe80000100800 */
[----:B------:R-:W-:Y:S04]  /*131b0*/  STL [R1+0x94], R216 ;  /* 0x000094d801007387 */ /* 0x000fe80000100800 */
[----:B------:R3:W-:Y:S01]  /*131c0*/  STL [R1+0x90], R215 ;  /* 0x000090d701007387 */ /* 0x0007e20000100800 */
[----:B--2---:R-:W-:Y:S03]  /*131d0*/  IMAD.SHL.U32 R2, R2, 0x2, RZ ;  /* 0x0000000202027824 */ /* 0x004fe600078e00ff */
[----:B------:R2:W-:Y:S02]  /*131e0*/  STL [R1+0x8c], R213 ;  /* 0x00008cd501007387 */ /* 0x0005e40000100800 */
[----:B------:R-:W-:Y:S02]  /*131f0*/  LOP3.LUT R2, R2, 0x6, RZ, 0xc0, !PT ;  /* 0x0000000602027812 */ /* 0x000fe400078ec0ff */
[----:B------:R-:W4:Y:S03]  /*13200*/  LDL.64 R232, [R1+0x18] ;  /* 0x0000180001e87983 */ /* 0x000f260000100a00 */
[----:B------:R-:W-:Y:S03]  /*13210*/  IMAD R0, R0, 0x40, R2 ;  /* 0x0000004000007824 */ /* 0x000fe600078e0202 */
[----:B------:R-:W-:Y:S02]  /*13220*/  STL [R1+0xa0], R221 ;  /* 0x0000a0dd01007387 */ /* 0x000fe40000100800 */
[C---:B-1----:R-:W-:Y:S02]  /*13230*/  IADD3 R105, R0.reuse, 0x1, RZ ;  /* 0x0000000100697810 */ /* 0x042fe40007ffe0ff */
[CC--:B------:R-:W-:Y:S02]  /*13240*/  ISETP.GE.AND P3, PT, R0.reuse, R221.reuse, PT ;  /* 0x000000dd0000720c */ /* 0x0c0fe40003f66270 */
[C---:B------:R-:W-:Y:S02]  /*13250*/  ISETP.GE.AND P2, PT, R105.reuse, R221, PT ;  /* 0x000000dd6900720c */ /* 0x040fe40003f46270 */
[CC--:B------:R-:W-:Y:S02]  /*13260*/  ISETP.GE.AND P0, PT, R105.reuse, R220.reuse, PT ;  /* 0x000000dc6900720c */ /* 0x0c0fe40003f06270 */
[C---:B------:R-:W-:Y:S02]  /*13270*/  ISETP.GE.AND P1, PT, R0.reuse, R220, PT ;  /* 0x000000dc0000720c */ /* 0x040fe40003f26270 */
[C---:B------:R-:W-:Y:S02]  /*13280*/  IADD3 R104, R0.reuse, 0x8, RZ ;  /* 0x0000000800687810 */ /* 0x040fe40007ffe0ff */
[C---:B------:R-:W-:Y:S02]  /*13290*/  IADD3 R103, R0.reuse, 0x9, RZ ;  /* 0x0000000900677810 */ /* 0x040fe40007ffe0ff */
[CC--:B------:R-:W-:Y:S02]  /*132a0*/  ISETP.GE.OR P3, PT, R0.reuse, R225.reuse, !P3 ;  /* 0x000000e10000720c */ /* 0x0c0fe40005f66670 */
[C---:B------:R-:W-:Y:S02]  /*132b0*/  ISETP.GE.OR P2, PT, R105.reuse, R225, !P2 ;  /* 0x000000e16900720c */ /* 0x040fe40005746670 */
[-C--:B------:R-:W-:Y:S02]  /*132c0*/  ISETP.GE.OR P0, PT, R105, R224.reuse, !P0 ;  /* 0x000000e06900720c */ /* 0x080fe40004706670 */
[----:B------:R-:W-:Y:S02]  /*132d0*/  ISETP.GE.OR P1, PT, R0, R224, !P1 ;  /* 0x000000e00000720c */ /* 0x000fe40004f26670 */
[----:B------:R-:W-:Y:S02]  /*132e0*/  FSEL R177, R4, -INF , !P3 ;  /* 0xff80000004b17808 */ /* 0x000fe40005800000 */
[----:B------:R-:W-:Y:S02]  /*132f0*/  FSEL R179, R5, -INF , !P2 ;  /* 0xff80000005b37808 */ /* 0x000fe40005000000 */
[----:B------:R-:W-:Y:S02]  /*13300*/  FSEL R180, R7, -INF , !P0 ;  /* 0xff80000007b47808 */ /* 0x000fe40004000000 */
[-C--:B------:R-:W-:Y:S02]  /*13310*/  ISETP.GE.AND P3, PT, R104, R221.reuse, PT ;  /* 0x000000dd6800720c */ /* 0x080fe40003f66270 */
[C---:B------:R-:W-:Y:S02]  /*13320*/  ISETP.GE.AND P2, PT, R103.reuse, R221, PT ;  /* 0x000000dd6700720c */ /* 0x040fe40003f46270 */
[CC--:B------:R-:W-:Y:S02]  /*13330*/  ISETP.GE.AND P0, PT, R103.reuse, R220.reuse, PT ;  /* 0x000000dc6700720c */ /* 0x0c0fe40003f06270 */
[----:B------:R-:W-:Y:S02]  /*13340*/  FSEL R178, R6, -INF , !P1 ;  /* 0xff80000006b27808 */ /* 0x000fe40004800000 */
[C---:B------:R-:W-:Y:S02]  /*13350*/  ISETP.GE.AND P1, PT, R104.reuse, R220, PT ;  /* 0x000000dc6800720c */ /* 0x040fe40003f26270 */
[-C--:B------:R-:W-:Y:S02]  /*13360*/  ISETP.GE.OR P3, PT, R104, R225.reuse, !P3 ;  /* 0x000000e16800720c */ /* 0x080fe40005f66670 */
[C---:B------:R-:W-:Y:S02]  /*13370*/  ISETP.GE.OR P2, PT, R103.reuse, R225, !P2 ;  /* 0x000000e16700720c */ /* 0x040fe40005746670 */
[-C--:B------:R-:W-:Y:S02]  /*13380*/  ISETP.GE.OR P0, PT, R103, R224.reuse, !P0 ;  /* 0x000000e06700720c */ /* 0x080fe40004706670 */
[C---:B------:R-:W-:Y:S02]  /*13390*/  IADD3 R102, R0.reuse, 0x10, RZ ;  /* 0x0000001000667810 */ /* 0x040fe40007ffe0ff */
[----:B------:R-:W-:Y:S02]  /*133a0*/  IADD3 R101, R0, 0x11, RZ ;  /* 0x0000001100657810 */ /* 0x000fe40007ffe0ff */
[----:B------:R-:W-:Y:S02]  /*133b0*/  ISETP.GE.OR P1, PT, R104, R224, !P1 ;  /* 0x000000e06800720c */ /* 0x000fe40004f26670 */
[----:B------:R-:W-:Y:S02]  /*133c0*/  FSEL R109, R16, -INF , !P3 ;  /* 0xff800000106d7808 */ /* 0x000fe40005800000 */
[----:B------:R-:W-:Y:S02]  /*133d0*/  FSEL R110, R17, -INF , !P2 ;  /* 0xff800000116e7808 */ /* 0x000fe40005000000 */
[-C--:B------:R-:W-:Y:S02]  /*133e0*/  ISETP.GE.AND P3, PT, R102, R221.reuse, PT ;  /* 0x000000dd6600720c */ /* 0x080fe40003f66270 */
[----:B------:R-:W-:Y:S02]  /*133f0*/  ISETP.GE.AND P2, PT, R101, R221, PT ;  /* 0x000000dd6500720c */ /* 0x000fe40003f46270 */
[----:B------:R-:W-:Y:S02]  /*13400*/  FSEL R111, R19, -INF , !P0 ;  /* 0xff800000136f7808 */ /* 0x000fe40004000000 */
[C---:B------:R-:W-:Y:S02]  /*13410*/  ISETP.GE.AND P0, PT, R101.reuse, R220, PT ;  /* 0x000000dc6500720c */ /* 0x040fe40003f06270 */
[----:B------:R-:W-:Y:S02]  /*13420*/  FSEL R176, R18, -INF , !P1 ;  /* 0xff80000012b07808 */ /* 0x000fe40004800000 */
[C---:B------:R-:W-:Y:S02]  /*13430*/  IADD3 R19, R0.reuse, 0x18, RZ ;  /* 0x0000001800137810 */ /* 0x040fe40007ffe0ff */
[----:B------:R-:W-:Y:S02]  /*13440*/  IADD3 R18, R0, 0x19, RZ ;  /* 0x0000001900127810 */ /* 0x000fe40007ffe0ff */
[-C--:B------:R-:W-:Y:S02]  /*13450*/  ISETP.GE.OR P3, PT, R102, R225.reuse, !P3 ;  /* 0x000000e16600720c */ /* 0x080fe40005f66670 */
[C---:B------:R-:W-:Y:S02]  /*13460*/  ISETP.GE.OR P2, PT, R101.reuse, R225, !P2 ;  /* 0x000000e16500720c */ /* 0x040fe40005746670 */
[----:B------:R-:W-:Y:S02]  /*13470*/  ISETP.GE.OR P0, PT, R101, R224, !P0 ;  /* 0x000000e06500720c */ /* 0x000fe40004706670 */
[----:B------:R-:W-:Y:S02]  /*13480*/  FSEL R203, R20, -INF , !P3 ;  /* 0xff80000014cb7808 */ /* 0x000fe40005800000 */
[----:B------:R-:W-:Y:S02]  /*13490*/  FSEL R205, R21, -INF , !P2 ;  /* 0xff80000015cd7808 */ /* 0x000fe40005000000 */
[----:B------:R-:W-:Y:S02]  /*134a0*/  FSEL R209, R23, -INF , !P0 ;  /* 0xff80000017d17808 */ /* 0x000fe40004000000 */
[CC--:B------:R-:W-:Y:S02]  /*134b0*/  ISETP.GE.AND P3, PT, R19.reuse, R221.reuse, PT ;  /* 0x000000dd1300720c */ /* 0x0c0fe40003f66270 */
[C---:B------:R-:W-:Y:S02]  /*134c0*/  ISETP.GE.AND P2, PT, R18.reuse, R221, PT ;  /* 0x000000dd1200720c */ /* 0x040fe40003f46270 */
[----:B------:R-:W-:Y:S02]  /*134d0*/  ISETP.GE.AND P0, PT, R18, R220, PT ;  /* 0x000000dc1200720c */ /* 0x000fe40003f06270 */
[C---:B------:R-:W-:Y:S02]  /*134e0*/  IADD3 R17, R0.reuse, 0x20, RZ ;  /* 0x0000002000117810 */ /* 0x040fe40007ffe0ff */
[----:B------:R-:W-:Y:S02]  /*134f0*/  IADD3 R16, R0, 0x21, RZ ;  /* 0x0000002100107810 */ /* 0x000fe40007ffe0ff */
[-C--:B------:R-:W-:Y:S02]  /*13500*/  ISETP.GE.OR P3, PT, R19, R225.reuse, !P3 ;  /* 0x000000e11300720c */ /* 0x080fe40005f66670 */
[C---:B------:R-:W-:Y:S02]  /*13510*/  ISETP.GE.OR P2, PT, R18.reuse, R225, !P2 ;  /* 0x000000e11200720c */ /* 0x040fe40005746670 */
        /* <DEDUP_REMOVED lines=18> */
[CC--:B------:R-:W-:Y:S02]  /*13640*/  ISETP.GE.OR P2, PT, R6.reuse, R225.reuse, !P2 ;  /* 0x000000e10600720c */ /* 0x0c0fe40005746670 */
[----:B------:R-:W-:Y:S02]  /*13650*/  ISETP.GE.OR P0, PT, R6, R224, !P0 ;  /* 0x000000e00600720c */ /* 0x000fe40004706670 */
[----:B------:R-:W-:Y:S02]  /*13660*/  ISETP.GE.OR P3, PT, R7, R225, !P3 ;  /* 0x000000e10700720c */ /* 0x000fe40005f66670 */
[C---:B------:R-:W-:Y:S02]  /*13670*/  IADD3 R5, R0.reuse, 0x30, RZ ;  /* 0x0000003000057810 */ /* 0x040fe40007ffe0ff */
[----:B------:R-:W-:Y:S02]  /*13680*/  IADD3 R4, R0, 0x31, RZ ;  /* 0x0000003100047810 */ /* 0x000fe40007ffe0ff */
[----:B------:R-:W-:Y:S02]  /*13690*/  FSEL R229, R48, -INF , !P3 ;  /* 0xff80000030e57808 */ /* 0x000fe40005800000 */
[----:B------:R-:W-:Y:S02]  /*136a0*/  FSEL R230, R49, -INF , !P2 ;  /* 0xff80000031e67808 */ /* 0x000fe40005000000 */
[----:B------:R-:W-:Y:S02]  /*136b0*/  FSEL R237, R51, -INF , !P0 ;  /* 0xff80000033ed7808 */ /* 0x000fe40004000000 */
[C---:B------:R-:W-:Y:S02]  /*136c0*/  ISETP.GE.AND P0, PT, R0.reuse, R219, PT ;  /* 0x000000db0000720c */ /* 0x040fe40003f06270 */
[----:B------:R-:W-:Y:S02]  /*136d0*/  ISETP.GE.AND P3, PT, R0, R218, PT ;  /* 0x000000da0000720c */ /* 0x000fe40003f66270 */
[CC--:B------:R-:W-:Y:S02]  /*136e0*/  ISETP.GE.AND P4, PT, R5.reuse, R220.reuse, PT ;  /* 0x000000dc0500720c */ /* 0x0c0fe40003f86270 */
        /* <DEDUP_REMOVED lines=9> */
[-C--:B------:R-:W-:Y:S02]  /*13780*/  ISETP.GE.AND P1, PT, R102, R220.reuse, PT ;  /* 0x000000dc6600720c */ /* 0x080fe40003f26270 */
[----:B------:R-:W-:Y:S02]  /*13790*/  ISETP.GE.AND P2, PT, R0, R220, PT ;  /* 0x000000dc0000720c */ /* 0x000fe40003f46270 */
[C---:B------:R-:W-:Y:S02]  /*137a0*/  ISETP.GE.AND P4, PT, R105.reuse, R219, PT ;  /* 0x000000db6900720c */ /* 0x040fe40003f86270 */
[-C--:B------:R-:W-:Y:S02]  /*137b0*/  ISETP.GE.OR P1, PT, R102, R224.reuse, !P1 ;  /* 0x000000e06600720c */ /* 0x080fe40004f26670 */
[----:B------:R-:W-:Y:S02]  /*137c0*/  ISETP.GE.OR P4, PT, R105, R223, !P4 ;  /* 0x000000df6900720c */ /* 0x000fe40006786670 */
[----:B------:R-:W-:Y:S02]  /*137d0*/  ISETP.GE.OR P2, PT, R0, R224, !P2 ;  /* 0x000000e00000720c */ /* 0x000fe40005746670 */
[----:B------:R-:W-:Y:S02]  /*137e0*/  FSEL R21, R9, -INF , !P4 ;  /* 0xff80000009157808 */ /* 0x000fe40006000000 */
[----:B------:R-:W-:Y:S02]  /*137f0*/  FSEL R207, R22, -INF , !P1 ;  /* 0xff80000016cf7808 */ /* 0x000fe40004800000 */
[----:B------:R-:W-:Y:S02]  /*13800*/  ISETP.GE.AND P1, PT, R19, R220, PT ;  /* 0x000000dc1300720c */ /* 0x000fe40003f26270 */
[----:B------:R-:W-:Y:S02]  /*13810*/  FSEL R249, R67, -INF , !P2 ;  /* 0xff80000043f97808 */ /* 0x000fe40005000000 */
[----:B------:R-:W-:Y:S02]  /*13820*/  ISETP.GE.AND P4, PT, R101, R219, PT ;  /* 0x000000db6500720c */ /* 0x000fe40003f86270 */
[C---:B------:R-:W-:Y:S02]  /*13830*/  ISETP.GE.AND P2, PT, R104.reuse, R218, PT ;  /* 0x000000da6800720c */ /* 0x040fe40003f46270 */
[----:B------:R-:W-:Y:S02]  /*13840*/  ISETP.GE.OR P1, PT, R19, R224, !P1 ;  /* 0x000000e01300720c */ /* 0x000fe40004f26670 */
[----:B------:R-:W-:Y:S02]  /*13850*/  ISETP.GE.OR P4, PT, R101, R223, !P4 ;  /* 0x000000df6500720c */ /* 0x000fe40006786670 */
[----:B------:R-:W-:Y:S02]  /*13860*/  ISETP.GE.OR P2, PT, R104, R222, !P2 ;  /* 0x000000de6800720c */ /* 0x000fe40005746670 */
[----:B------:R-:W-:Y:S02]  /*13870*/  ISETP.GE.AND P5, PT, R4, R221, PT ;  /* 0x000000dd0400720c */ /* 0x000fe40003fa6270 */
[----:B------:R-:W-:Y:S02]  /*13880*/  FSEL R22, R10, -INF , !P3 ;  /* 0xff8000000a167808 */ /* 0x000fe40005800000 */
[----:B------:R-:W-:Y:S02]  /*13890*/  FSEL R200, R34, -INF , !P1 ;  /* 0xff80000022c87808 */ /* 0x000fe40004800000 */
[----:B------:R-:W-:Y:S02]  /*138a0*/  FSEL R211, R25, -INF , !P4 ;  /* 0xff80000019d37808 */ /* 0x000fe40006000000 */
[CC--:B------:R-:W-:Y:S02]  /*138b0*/  ISETP.GE.AND P4, PT, R17.reuse, R219.reuse, PT ;  /* 0x000000db1100720c */ /* 0x0c0fe40003f86270 */
[----:B------:R-:W-:Y:S02]  /*138c0*/  ISETP.GE.AND P3, PT, R102, R218, PT ;  /* 0x000000da6600720c */ /* 0x000fe40003f66270 */
[----:B------:R-:W-:Y:S02]  /*138d0*/  FSEL R34, R14, -INF , !P2 ;  /* 0xff8000000e227808 */ /* 0x000fe40005000000 */
[----:B------:R-:W-:Y:S02]  /*138e0*/  ISETP.GE.AND P2, PT, R18, R219, PT ;  /* 0x000000db1200720c */ /* 0x000fe40003f46270 */
[----:B------:R-:W-:Y:S02]  /*138f0*/  ISETP.GE.OR P5, PT, R4, R225, !P5 ;  /* 0x000000e10400720c */ /* 0x000fe40006fa6670 */
[-C--:B------:R-:W-:Y:S02]  /*13900*/  ISETP.GE.OR P4, PT, R17, R223.reuse, !P4 ;  /* 0x000000df1100720c */ /* 0x080fe40006786670 */
[----:B------:R-:W-:Y:S02]  /*13910*/  ISETP.GE.OR P3, PT, R102, R222, !P3 ;  /* 0x000000de6600720c */ /* 0x000fe40005f66670 */
[----:B------:R-:W-:Y:S02]  /*13920*/  ISETP.GE.OR P2, PT, R18, R223, !P2 ;  /* 0x000000df1200720c */ /* 0x000fe40005746670 */
[----:B------:R-:W-:Y:S02]  /*13930*/  FSEL R35, R53, -INF , !P5 ;  /* 0xff80000035237808 */ /* 0x000fe40006800000 */
[----:B------:R-:W-:Y:S02]  /*13940*/  ISETP.GE.AND P5, PT, R2, R220, PT ;  /* 0x000000dc0200720c */ /* 0x000fe40003fa6270 */
[----:B------:R-:W-:Y:S02]  /*13950*/  FSEL R204, R29, -INF , !P2 ;  /* 0xff8000001dcc7808 */ /* 0x000fe40005000000 */
[----:B------:R-:W-:Y:S02]  /*13960*/  FSEL R227, R26, -INF , !P3 ;  /* 0xff8000001ae37808 */ /* 0x000fe40005800000 */
[-C--:B------:R-:W-:Y:S02]  /*13970*/  ISETP.GE.AND P3, PT, R17, R218.reuse, PT ;  /* 0x000000da1100720c */ /* 0x080fe40003f66270 */
[----:B------:R-:W-:Y:S02]  /*13980*/  FSEL R238, R40, -INF , !P4 ;  /* 0xff80000028ee7808 */ /* 0x000fe40006000000 */
[----:B------:R-:W-:Y:S01]  /*13990*/  ISETP.GE.AND P4, PT, R6, R218, PT ;  /* 0x000000da0600720c */ /* 0x000fe20003f86270 */
[----:B------:R-:W1:Y:S01]  /*139a0*/  LDC.U8 R40, c[0x0][0x2d8] ;  /* 0x0000b600ff287b82 */ /* 0x000e620000000000 */
[----:B------:R-:W-:Y:S02]  /*139b0*/  ISETP.GE.AND P2, PT, R7, R219, PT ;  /* 0x000000db0700720c */ /* 0x000fe40003f46270 */
[----:B------:R-:W-:Y:S02]  /*139c0*/  ISETP.GE.OR P5, PT, R2, R224, !P5 ;  /* 0x000000e00200720c */ /* 0x000fe40006fa6670 */
[----:B------:R-:W-:Y:S02]  /*139d0*/  ISETP.GE.AND P1, PT, R17, R220, PT ;  /* 0x000000dc1100720c */ /* 0x000fe40003f26270 */
[----:B------:R-:W-:Y:S02]  /*139e0*/  ISETP.GE.AND P6, PT, R5, R221, PT ;  /* 0x000000dd0500720c */ /* 0x000fe40003fc6270 */
[-C--:B------:R-:W-:Y:S02]  /*139f0*/  ISETP.GE.OR P3, PT, R17, R222.reuse, !P3 ;  /* 0x000000de1100720c */ /* 0x080fe40005f66670 */
[----:B------:R-:W-:Y:S02]  /*13a00*/  ISETP.GE.OR P4, PT, R6, R222, !P4 ;  /* 0x000000de0600720c */ /* 0x000fe40006786670 */
[----:B------:R-:W-:Y:S02]  /*13a10*/  ISETP.GE.OR P2, PT, R7, R223, !P2 ;  /* 0x000000df0700720c */ /* 0x000fe40005746670 */
[----:B------:R-:W-:Y:S02]  /*13a20*/  FSEL R49, R66, -INF , !P5 ;  /* 0xff80000042317808 */ /* 0x000fe40006800000 */
[----:B------:R-:W-:Y:S02]  /*13a30*/  ISETP.GE.AND P5, PT, R103, R219, PT ;  /* 0x000000db6700720c */ /* 0x000fe40003fa6270 */
[----:B------:R-:W-:Y:S02]  /*13a40*/  ISETP.GE.OR P1, PT, R17, R224, !P1 ;  /* 0x000000e01100720c */ /* 0x000fe40004f26670 */
[----:B------:R-:W-:Y:S02]  /*13a50*/  ISETP.GE.OR P6, PT, R5, R225, !P6 ;  /* 0x000000e10500720c */ /* 0x000fe400077c6670 */
[----:B------:R-:W-:Y:S02]  /*13a60*/  FSEL R243, R42, -INF , !P3 ;  /* 0xff8000002af37808 */ /* 0x000fe40005800000 */
[----:B---3--:R-:W-:Y:S02]  /*13a70*/  FSEL R215, R47, -INF , !P4 ;  /* 0xff8000002fd77808 */ /* 0x008fe40006000000 */
[-C--:B------:R-:W-:Y:S02]  /*13a80*/  ISETP.GE.AND P3, PT, R5, R218.reuse, PT ;  /* 0x000000da0500720c */ /* 0x080fe40003f66270 */
[----:B------:R-:W-:Y:S02]  /*13a90*/  FSEL R247, R44, -INF , !P2 ;  /* 0xff8000002cf77808 */ /* 0x000fe40005000000 */
[----:B------:R-:W-:Y:S02]  /*13aa0*/  ISETP.GE.AND P2, PT, R4, R218, PT ;  /* 0x000000da0400720c */ /* 0x000fe40003f46270 */
[----:B------:R-:W-:Y:S02]  /*13ab0*/  ISETP.GE.AND P4, PT, R0, R219, PT ;  /* 0x000000db0000720c */ /* 0x000fe40003f86270 */
[----:B------:R-:W-:Y:S02]  /*13ac0*/  ISETP.GE.OR P5, PT, R103, R223, !P5 ;  /* 0x000000df6700720c */ /* 0x000fe40006fa6670 */
[----:B------:R-:W-:Y:S02]  /*13ad0*/  FSEL R244, R38, -INF , !P1 ;  /* 0xff80000026f47808 */ /* 0x000fe40004800000 */
[----:B------:R-:W-:Y:S01]  /*13ae0*/  FSEL R52, R52, -INF , !P6 ;  /* 0xff80000034347808 */ /* 0x000fe20007000000 */
[----:B------:R-:W-:Y:S01]  /*13af0*/  LDSM.16.MT88.4 R36, [R214+0x9000] ;  /* 0x00900000d624783b */ /* 0x000fe20000004200 */
[----:B------:R-:W-:Y:S02]  /*13b00*/  ISETP.GE.AND P6, PT, R0, R221, PT ;  /* 0x000000dd0000720c */ /* 0x000fe40003fc6270 */
[----:B------:R-:W-:Y:S02]  /*13b10*/  ISETP.GE.AND P1, PT, R7, R220, PT ;  /* 0x000000dc0700720c */ /* 0x000fe40003f26270 */
[-C--:B------:R-:W-:Y:S02]  /*13b20*/  ISETP.GE.OR P3, PT, R5, R222.reuse, !P3 ;  /* 0x000000de0500720c */ /* 0x080fe40005f66670 */
[----:B------:R-:W-:Y:S02]  /*13b30*/  ISETP.GE.OR P2, PT, R4, R222, !P2 ;  /* 0x000000de0400720c */ /* 0x000fe40005746670 */
[C---:B------:R-:W-:Y:S02]  /*13b40*/  ISETP.GE.OR P4, PT, R0.reuse, R223, !P4 ;  /* 0x000000df0000720c */ /* 0x040fe40006786670 */
[----:B------:R-:W-:Y:S02]  /*13b50*/  FSEL R33, R13, -INF , !P5 ;  /* 0xff8000000d217808 */ /* 0x000fe40006800000 */
[----:B------:R-:W-:Y:S02]  /*13b60*/  ISETP.GE.AND P5, PT, R19, R219, PT ;  /* 0x000000db1300720c */ /* 0x000fe40003fa6270 */
[----:B------:R-:W-:Y:S02]  /*13b70*/  ISETP.GE.OR P1, PT, R7, R224, !P1 ;  /* 0x000000e00700720c */ /* 0x000fe40004f26670 */
[----:B------:R-:W-:Y:S02]  /*13b80*/  ISETP.GE.OR P6, PT, R0, R225, !P6 ;  /* 0x000000e10000720c */ /* 0x000fe400077c6670 */
[----:B------:R-:W-:Y:S02]  /*13b90*/  FSEL R216, R61, -INF , !P4 ;  /* 0xff8000003dd87808 */ /* 0x000fe40006000000 */
[----:B------:R-:W-:Y:S02]  /*13ba0*/  FSEL R61, R58, -INF , !P3 ;  /* 0xff8000003a3d7808 */ /* 0x000fe40005800000 */
[----:B------:R-:W-:Y:S02]  /*13bb0*/  FSEL R242, R59, -INF , !P2 ;  /* 0xff8000003bf27808 */ /* 0x000fe40005000000 */
[----:B------:R-:W-:Y:S01]  /*13bc0*/  ISETP.GE.OR P5, PT, R19, R223, !P5 ;  /* 0x000000df1300720c */ /* 0x000fe20006fa6670 */
[----:B------:R-:W3:Y:S01]  /*13bd0*/  LDL.64 R58, [R1+0x40] ;  /* 0x00004000013a7983 */ /* 0x000ee20000100a00 */
[----:B------:R-:W-:Y:S02]  /*13be0*/  FSEL R235, R50, -INF , !P1 ;  /* 0xff80000032eb7808 */ /* 0x000fe40004800000 */
[----:B------:R-:W-:Y:S02]  /*13bf0*/  FSEL R50, R65, -INF , !P6 ;  /* 0xff80000041327808 */ /* 0x000fe40007000000 */
[----:B------:R-:W-:Y:S02]  /*13c00*/  ISETP.GE.AND P6, PT, R104, R219, PT ;  /* 0x000000db6800720c */ /* 0x000fe40003fc6270 */
[----:B------:R-:W-:Y:S02]  /*13c10*/  FSEL R202, R28, -INF , !P5 ;  /* 0xff8000001cca7808 */ /* 0x000fe40006800000 */
[----:B------:R-:W-:Y:S01]  /*13c20*/  ISETP.GE.AND P5, PT, R16, R218, PT ;  /* 0x000000da1000720c */ /* 0x000fe20003fa6270 */
[----:B------:R-:W3:Y:S01]  /*13c30*/  LDL.64 R28, [R1+0x30] ;  /* 0x00003000011c7983 */ /* 0x000ee20000100a00 */
[----:B------:R-:W-:Y:S02]  /*13c40*/  ISETP.GE.OR P6, PT, R104, R223, !P6 ;  /* 0x000000df6800720c */ /* 0x000fe400077c6670 */
[----:B------:R-:W-:Y:S02]  /*13c50*/  ISETP.GE.OR P5, PT, R16, R222, !P5 ;  /* 0x000000de1000720c */ /* 0x000fe40006fa6670 */
[----:B------:R-:W-:Y:S02]  /*13c60*/  FSEL R32, R12, -INF , !P6 ;  /* 0xff8000000c207808 */ /* 0x000fe40007000000 */
[----:B------:R-:W-:Y:S02]  /*13c70*/  ISETP.GE.AND P6, PT, R101, R218, PT ;  /* 0x000000da6500720c */ /* 0x000fe40003fc6270 */
[----:B------:R-:W-:Y:S02]  /*13c80*/  FSEL R245, R43, -INF , !P5 ;  /* 0xff8000002bf57808 */ /* 0x000fe40006800000 */
[----:B------:R-:W4:Y:S01]  /*13c90*/  LDL.64 R42, [R1+0x28] ;  /* 0x00002800012a7983 */ /* 0x000f220000100a00 */
[----:B------:R-:W-:Y:S02]  /*13ca0*/  ISETP.GE.OR P6, PT, R101, R222, !P6 ;  /* 0x000000de6500720c */ /* 0x000fe400077c6670 */
[----:B------:R-:W-:Y:S02]  /*13cb0*/  ISETP.GE.AND P1, PT, R2, R221, PT ;  /* 0x000000dd0200720c */ /* 0x000fe40003f26270 */
[----:B------:R-:W-:Y:S02]  /*13cc0*/  FSEL R228, R27, -INF , !P6 ;  /* 0xff8000001be47808 */ /* 0x000fe40007000000 */
[----:B------:R-:W-:Y:S02]  /*13cd0*/  ISETP.GE.AND P6, PT, R16, R219, PT ;  /* 0x000000db1000720c */ /* 0x000fe40003fc6270 */
[----:B------:R-:W-:Y:S02]  /*13ce0*/  ISETP.GE.OR P1, PT, R2, R225, !P1 ;  /* 0x000000e10200720c */ /* 0x000fe40004f26670 */
[----:B------:R-:W-:Y:S02]  /*13cf0*/  ISETP.GE.OR P6, PT, R16, R223, !P6 ;  /* 0x000000df1000720c */ /* 0x000fe400077c6670 */
[----:B------:R-:W3:Y:S01]  /*13d00*/  LDL.64 R16, [R1+0x38] ;  /* 0x0000380001107983 */ /* 0x000ee20000100a00 */
[----:B--2---:R-:W-:Y:S02]  /*13d10*/  FSEL R213, R64, -INF , !P1 ;  /* 0xff80000040d57808 */ /* 0x004fe40004800000 */
[C---:B------:R-:W-:Y:S02]  /*13d20*/  ISETP.GE.AND P1, PT, R105.reuse, R218, PT ;  /* 0x000000da6900720c */ /* 0x040fe40003f26270 */
[----:B------:R-:W-:Y:S02]  /*13d30*/  FSEL R20, R8, -INF , !P0 ;  /* 0xff80000008147808 */ /* 0x000fe40004000000 */
        /* <DEDUP_REMOVED lines=16> */
[----:B------:R-:W-:Y:S02]  /*13e40*/  FSEL R15, R15, -INF , !P0 ;  /* 0xff8000000f0f7808 */ /* 0x000fe40004000000 */
[----:B------:R-:W-:Y:S02]  /*13e50*/  FMNMX.FTZ R105, R240, R105, !PT ;  /* 0x00000069f0697209 */ /* 0x000fe40007810000 */
[----:B------:R-:W-:Y:S02]  /*13e60*/  ISETP.GE.AND P0, PT, R19, R218, PT ;  /* 0x000000da1300720c */ /* 0x000fe40003f06270 */
[----:B------:R-:W-:Y:S02]  /*13e70*/  FMNMX.FTZ R8, R209, R8, !PT ;  /* 0x00000008d1087209 */ /* 0x000fe40007810000 */
[----:B------:R-:W-:Y:S02]  /*13e80*/  FMNMX.FTZ R105, R241, R105, !PT ;  /* 0x00000069f1697209 */ /* 0x000fe40007810000 */
[----:B------:R-:W-:Y:S02]  /*13e90*/  ISETP.GE.OR P0, PT, R19, R222, !P0 ;  /* 0x000000de1300720c */ /* 0x000fe40004706670 */
[----:B------:R-:W-:Y:S02]  /*13ea0*/  FMNMX.FTZ R8, R200, R8, !PT ;  /* 0x00000008c8087209 */ /* 0x000fe40007810000 */
[----:B------:R-:W-:Y:S02]  /*13eb0*/  FMNMX.FTZ R105, R229, R105, !PT ;  /* 0x00000069e5697209 */ /* 0x000fe40007810000 */
[----:B------:R-:W-:Y:S02]  /*13ec0*/  FSEL R206, R30, -INF , !P0 ;  /* 0xff8000001ece7808 */ /* 0x000fe40004000000 */
[----:B------:R-:W-:Y:S02]  /*13ed0*/  FMNMX.FTZ R8, R201, R8, !PT ;  /* 0x00000008c9087209 */ /* 0x000fe40007810000 */
[C---:B------:R-:W-:Y:S02]  /*13ee0*/  ISETP.GE.AND P0, PT, R7.reuse, R218, PT ;  /* 0x000000da0700720c */ /* 0x040fe40003f06270 */
[----:B------:R-:W-:Y:S02]  /*13ef0*/  FMNMX.FTZ R105, R230, R105, !PT ;  /* 0x00000069e6697209 */ /* 0x000fe40007810000 */
[----:B------:R-:W-:Y:S02]  /*13f00*/  ISETP.GE.OR P0, PT, R7, R222, !P0 ;  /* 0x000000de0700720c */ /* 0x000fe40004706670 */
[----:B------:R-:W-:Y:S02]  /*13f10*/  FMNMX.FTZ R7, R244, R8, !PT ;  /* 0x00000008f4077209 */ /* 0x000fe40007810000 */
[----:B------:R-:W-:Y:S02]  /*13f20*/  FMNMX.FTZ R105, R52, R105, !PT ;  /* 0x0000006934697209 */ /* 0x000fe40007810000 */
[----:B------:R-:W-:Y:S02]  /*13f30*/  FSEL R23, R11, -INF , !P1 ;  /* 0xff8000000b177808 */ /* 0x000fe40004800000 */
[----:B------:R-:W-:Y:S02]  /*13f40*/  ISETP.GE.AND P1, PT, R102, R219, PT ;  /* 0x000000db6600720c */ /* 0x000fe40003f26270 */
[----:B------:R-:W-:Y:S02]  /*13f50*/  FMNMX.FTZ R7, R248, R7, !PT ;  /* 0x00000007f8077209 */ /* 0x000fe40007810000 */
        /* <DEDUP_REMOVED lines=9> */
[----:B------:R-:W-:Y:S01]  /*13ff0*/  FMNMX.FTZ R7, R48, R7, !PT ;  /* 0x0000000730077209 */ /* 0x000fe20007810000 */
[----:B------:R-:W2:Y:S01]  /*14000*/  SHFL.BFLY PT, R8, R105, 0x2, 0x1f ;  /* 0x0c401f0069087f89 */ /* 0x000ea200000e0000 */
[----:B------:R-:W-:Y:S02]  /*14010*/  FSEL R208, R31, -INF , !P1 ;  /* 0xff8000001fd07808 */ /* 0x000fe40004800000 */
[----:B------:R-:W-:Y:S02]  /*14020*/  ISETP.GE.AND P1, PT, R6, R219, PT ;  /* 0x000000db0600720c */ /* 0x000fe40003f26270 */
[----:B------:R-:W-:Y:S02]  /*14030*/  FMNMX.FTZ R104, R246, R7, !PT ;  /* 0x00000007f6687209 */ /* 0x000fe40007810000 */
[----:B------:R-:W-:Y:S02]  /*14040*/  ISETP.GE.OR P1, PT, R6, R223, !P1 ;  /* 0x000000df0600720c */ /* 0x000fe40004f26670 */
[----:B------:R-:W-:Y:S02]  /*14050*/  FMNMX.FTZ R6, R20, R106, !PT ;  /* 0x0000006a14067209 */ /* 0x000fe40007810000 */
[----:B------:R-:W-:Y:S02]  /*14060*/  FMNMX.FTZ R104, R49, R104, !PT ;  /* 0x0000006831687209 */ /* 0x000fe40007810000 */
[----:B------:R-:W-:Y:S02]  /*14070*/  FMNMX.FTZ R6, R21, R6, !PT ;  /* 0x0000000615067209 */ /* 0x000fe40007810000 */
[----:B------:R-:W-:Y:S02]  /*14080*/  FMNMX.FTZ R104, R249, R104, !PT ;  /* 0x00000068f9687209 */ /* 0x000fe40007810000 */
[----:B------:R-:W-:Y:S02]  /*14090*/  FSEL R239, R41, -INF , !P6 ;  /* 0xff80000029ef7808 */ /* 0x000fe40007000000 */
[CC--:B------:R-:W-:Y:S01]  /*140a0*/  ISETP.GE.AND P6, PT, R5.reuse, R219.reuse, PT ;  /* 0x000000db0500720c */ /* 0x0c0fe20003fc6270 */
[----:B------:R-:W1:Y:S01]  /*140b0*/  SHFL.BFLY PT, R7, R104, 0x2, 0x1f ;  /* 0x0c401f0068077f89 */ /* 0x000e6200000e0000 */
[----:B------:R-:W-:Y:S01]  /*140c0*/  ISETP.GE.AND P5, PT, R4, R219, PT ;  /* 0x000000db0400720c */ /* 0x000fe20003fa6270 */
[----:B------:R-:W1:Y:S01]  /*140d0*/  LDC.U8 R41, c[0x0][0x2d8] ;  /* 0x0000b600ff297b82 */ /* 0x000e620000000000 */
[----:B------:R-:W-:Y:S02]  /*140e0*/  ISETP.GE.OR P6, PT, R5, R223, !P6 ;  /* 0x000000df0500720c */ /* 0x000fe400077c6670 */
[----:B------:R-:W-:Y:S02]  /*140f0*/  FMNMX.FTZ R5, R32, R6, !PT ;  /* 0x0000000620057209 */ /* 0x000fe40007810000 */
[----:B--2---:R-:W-:Y:S02]  /*14100*/  FMNMX.FTZ R105, R105, R8, !PT ;  /* 0x0000000869697209 */ /* 0x004fe40007810000 */
[----:B------:R-:W-:Y:S02]  /*14110*/  FMNMX.FTZ R6, R33, R5, !PT ;  /* 0x0000000521067209 */ /* 0x000fe40007810000 */
[----:B------:R-:W-:Y:S02]  /*14120*/  FMNMX.FTZ R5, R22, R107, !PT ;  /* 0x0000006b16057209 */ /* 0x000fe40007810000 */
[----:B------:R-:W-:Y:S02]  /*14130*/  ISETP.GE.OR P5, PT, R4, R223, !P5 ;  /* 0x000000df0400720c */ /* 0x000fe40006fa6670 */
[----:B------:R-:W-:Y:S02]  /*14140*/  FMNMX.FTZ R5, R23, R5, !PT ;  /* 0x0000000517057209 */ /* 0x000fe40007810000 */
[----:B------:R-:W-:Y:S02]  /*14150*/  FSEL R250, R45, -INF , !P1 ;  /* 0xff8000002dfa7808 */ /* 0x000fe40004800000 */
[----:B------:R-:W-:Y:S02]  /*14160*/  FMNMX.FTZ R4, R34, R5, !PT ;  /* 0x0000000522047209 */ /* 0x000fe40007810000 */
[----:B------:R-:W2:Y:S01]  /*14170*/  SHFL.BFLY PT, R5, R105, 0x1, 0x1f ;  /* 0x0c201f0069057f89 */ /* 0x000ea200000e0000 */
[----:B------:R-:W-:Y:S02]  /*14180*/  FSEL R251, R46, -INF , !P0 ;  /* 0xff8000002efb7808 */ /* 0x000fe40004000000 */
[----:B------:R-:W-:Y:S02]  /*14190*/  FMNMX.FTZ R4, R15, R4, !PT ;  /* 0x000000040f047209 */ /* 0x000fe40007810000 */
[C---:B------:R-:W-:Y:S02]  /*141a0*/  ISETP.GE.AND P0, PT, R2.reuse, R218, PT ;  /* 0x000000da0200720c */ /* 0x040fe40003f06270 */
[----:B------:R-:W-:Y:S02]  /*141b0*/  FMNMX.FTZ R4, R227, R4, !PT ;  /* 0x00000004e3047209 */ /* 0x000fe40007810000 */
[C---:B------:R-:W-:Y:S02]  /*141c0*/  ISETP.GE.AND P1, PT, R2.reuse, R219, PT ;  /* 0x000000db0200720c */ /* 0x040fe40003f26270 */
[C---:B------:R-:W-:Y:S02]  /*141d0*/  ISETP.GE.OR P0, PT, R2.reuse, R222, !P0 ;  /* 0x000000de0200720c */ /* 0x040fe40004706670 */
[----:B------:R-:W-:Y:S02]  /*141e0*/  ISETP.GE.OR P1, PT, R2, R223, !P1 ;  /* 0x000000df0200720c */ /* 0x000fe40004f26670 */
[----:B------:R-:W-:Y:S02]  /*141f0*/  FMNMX.FTZ R2, R228, R4, !PT ;  /* 0x00000004e4027209 */ /* 0x000fe40007810000 */
[----:B-1----:R-:W-:Y:S02]  /*14200*/  FMNMX.FTZ R104, R104, R7, !PT ;  /* 0x0000000768687209 */ /* 0x002fe40007810000 */
[----:B------:R-:W-:Y:S02]  /*14210*/  FMNMX.FTZ R2, R206, R2, !PT ;  /* 0x00000002ce027209 */ /* 0x000fe40007810000 */
[----:B------:R-:W-:Y:S01]  /*14220*/  FSEL R31, R60, -INF , !P1 ;  /* 0xff8000003c1f7808 */ /* 0x000fe20004800000 */
[----:B------:R-:W1:Y:S01]  /*14230*/  SHFL.BFLY PT, R4, R104, 0x1, 0x1f ;  /* 0x0c201f0068047f89 */ /* 0x000e6200000e0000 */
[----:B------:R-:W-:Y:S02]  /*14240*/  FMNMX.FTZ R2, R208, R2, !PT ;  /* 0x00000002d0027209 */ /* 0x000fe40007810000 */
[----:B--2---:R-:W-:Y:S02]  /*14250*/  FMNMX.FTZ R105, R105, R5, !PT ;  /* 0x0000000569697209 */ /* 0x004fe40007810000 */
[----:B------:R-:W-:Y:S02]  /*14260*/  FMNMX.FTZ R2, R243, R2, !PT ;  /* 0x00000002f3027209 */ /* 0x000fe40007810000 */
[----:B------:R-:W-:Y:S01]  /*14270*/  FSEL R217, R62, -INF , !P0 ;  /* 0xff8000003ed97808 */ /* 0x000fe20004000000 */
[----:B------:R-:W-:Y:S01]  /*14280*/  FMUL.FTZ R184, R105, c[0x0][0x23c] ;  /* 0x00008f0069b87a20 */ /* 0x000fe20000410000 */
[----:B------:R-:W-:Y:S02]  /*14290*/  FMNMX.FTZ R2, R245, R2, !PT ;  /* 0x00000002f5027209 */ /* 0x000fe40007810000 */
[----:B------:R-:W-:Y:S02]  /*142a0*/  FSETP.NEU.FTZ.AND P3, PT, R105, -INF , PT ;  /* 0xff8000006900780b */ /* 0x000fe40003f7d000 */
[----:B------:R-:W-:Y:S02]  /*142b0*/  FMNMX.FTZ R2, R251, R2, !PT ;  /* 0x00000002fb027209 */ /* 0x000fe40007810000 */
[----:B------:R-:W-:Y:S02]  /*142c0*/  FSEL R184, R184, RZ, P3 ;  /* 0x000000ffb8b87208 */ /* 0x000fe40001800000 */
[----:B------:R-:W-:Y:S02]  /*142d0*/  FMNMX.FTZ R2, R215, R2, !PT ;  /* 0x00000002d7027209 */ /* 0x000fe40007810000 */
[C---:B------:R-:W-:Y:S02]  /*142e0*/  ISETP.GE.AND P1, PT, R0.reuse, R218, PT ;  /* 0x000000da0000720c */ /* 0x040fe40003f26270 */
[----:B------:R-:W-:Y:S02]  /*142f0*/  FMNMX.FTZ R2, R61, R2, !PT ;  /* 0x000000023d027209 */ /* 0x000fe40007810000 */
[----:B------:R-:W-:Y:S02]  /*14300*/  ISETP.GE.OR P1, PT, R0, R222, !P1 ;  /* 0x000000de0000720c */ /* 0x000fe40004f26670 */
[----:B-1----:R-:W-:Y:S01]  /*14310*/  FMNMX.FTZ R104, R104, R4, !PT ;  /* 0x0000000468687209 */ /* 0x002fe20007810000 */
[--C-:B------:R-:W-:Y:S01]  /*14320*/  FFMA.FTZ R4, R110, c[0x0][0x23c], -R184.reuse ;  /* 0x00008f006e047a23 */ /* 0x100fe200000108b8 */
[----:B------:R-:W-:Y:S01]  /*14330*/  FMNMX.FTZ R0, R242, R2, !PT ;  /* 0x00000002f2007209 */ /* 0x000fe20007810000 */
[----:B------:R-:W-:Y:S01]  /*14340*/  FFMA.FTZ R2, R109, c[0x0][0x23c], -R184 ;  /* 0x00008f006d027a23 */ /* 0x000fe200000108b8 */
[----:B------:R-:W-:Y:S01]  /*14350*/  FMNMX.FTZ R6, R210, R6, !PT ;  /* 0x00000006d2067209 */ /* 0x000fe20007810000 */
[C---:B------:R-:W-:Y:S01]  /*14360*/  FMUL.FTZ R185, R104.reuse, c[0x0][0x23c] ;  /* 0x00008f0068b97a20 */ /* 0x040fe20000410000 */
[----:B------:R1:W-:Y:S01]  /*14370*/  MUFU.EX2 R109, R4 ;  /* 0x00000004006d7308 */ /* 0x0003e20000000800 */
[----:B------:R-:W-:Y:S02]  /*14380*/  FSETP.NEU.FTZ.AND P2, PT, R104, -INF , PT ;  /* 0xff8000006800780b */ /* 0x000fe40003f5d000 */
[----:B------:R-:W-:Y:S02]  /*14390*/  FMNMX.FTZ R6, R211, R6, !PT ;  /* 0x00000006d3067209 */ /* 0x000fe40007810000 */
[----:B------:R-:W-:Y:S02]  /*143a0*/  FSEL R185, R185, RZ, P2 ;  /* 0x000000ffb9b97208 */ /* 0x000fe40001000000 */
[----:B------:R-:W-:Y:S02]  /*143b0*/  FMNMX.FTZ R103, R202, R6, !PT ;  /* 0x00000006ca677209 */ /* 0x000fe40007810000 */
[----:B------:R-:W-:Y:S01]  /*143c0*/  FSEL R56, R56, -INF , !P6 ;  /* 0xff80000038387808 */ /* 0x000fe20007000000 */
[----:B------:R2:W2:Y:S01]  /*143d0*/  MUFU.EX2 R221, R2 ;  /* 0x0000000200dd7308 */ /* 0x0004a20000000800 */
[----:B------:R-:W-:Y:S02]  /*143e0*/  FMNMX.FTZ R103, R204, R103, !PT ;  /* 0x00000067cc677209 */ /* 0x000fe40007810000 */
[----:B------:R-:W-:Y:S02]  /*143f0*/  FMNMX.FTZ R0, R217, R0, !PT ;  /* 0x00000000d9007209 */ /* 0x000fe40007810000 */
[----:B------:R-:W-:Y:S02]  /*14400*/  FMNMX.FTZ R103, R238, R103, !PT ;  /* 0x00000067ee677209 */ /* 0x000fe40007810000 */
[----:B------:R-:W-:Y:S02]  /*14410*/  PRMT R40, R40, 0x7054, R41 ;  /* 0x0000705428287816 */ /* 0x000fe40000000029 */
[----:B------:R-:W-:Y:S02]  /*14420*/  FMNMX.FTZ R103, R239, R103, !PT ;  /* 0x00000067ef677209 */ /* 0x000fe40007810000 */
[----:B------:R-:W-:Y:S01]  /*14430*/  FSEL R234, R57, -INF , !P5 ;  /* 0xff80000039ea7808 */ /* 0x000fe20006800000 */
[----:B------:R-:W-:Y:S01]  /*14440*/  IMAD.MOV.U32 R57, RZ, RZ, R56 ;  /* 0x000000ffff397224 */ /* 0x000fe200078e0038 */
[----:B------:R-:W-:Y:S01]  /*14450*/  FSEL R108, R63, -INF , !P1 ;  /* 0xff8000003f6c7808 */ /* 0x000fe20004800000 */
[--C-:B-1----:R-:W-:Y:S01]  /*14460*/  FFMA.FTZ R4, R176, c[0x0][0x23c], -R185.reuse ;  /* 0x00008f00b0047a23 */ /* 0x102fe200000108b9 */
[----:B------:R-:W-:Y:S02]  /*14470*/  FMNMX.FTZ R103, R247, R103, !PT ;  /* 0x00000067f7677209 */ /* 0x000fe40007810000 */
[----:B------:R-:W-:Y:S01]  /*14480*/  FMNMX.FTZ R0, R108, R0, !PT ;  /* 0x000000006c007209 */ /* 0x000fe20007810000 */
[----:B------:R1:W-:Y:S01]  /*14490*/  MUFU.EX2 R25, R4 ;  /* 0x0000000400197308 */ /* 0x0003e20000000800 */
[----:B------:R-:W-:Y:S04]  /*144a0*/  FMNMX.FTZ R103, R250, R103, !PT ;  /* 0x00000067fa677209 */ /* 0x000fe80007810000 */
[----:B------:R-:W-:Y:S01]  /*144b0*/  FMNMX.FTZ R103, R57, R103, !PT ;  /* 0x0000006739677209 */ /* 0x000fe20007810000 */
[----:B--2---:R-:W2:Y:S03]  /*144c0*/  SHFL.BFLY PT, R2, R0, 0x2, 0x1f ;  /* 0x0c401f0000027f89 */ /* 0x004ea600000e0000 */
[----:B------:R-:W-:Y:S04]  /*144d0*/  FMNMX.FTZ R103, R234, R103, !PT ;  /* 0x00000067ea677209 */ /* 0x000fe80007810000 */
[----:B------:R-:W-:Y:S04]  /*144e0*/  FMNMX.FTZ R103, R31, R103, !PT ;  /* 0x000000671f677209 */ /* 0x000fe80007810000 */
[----:B------:R-:W-:Y:S05]  /*144f0*/  FMNMX.FTZ R103, R216, R103, !PT ;  /* 0x00000067d8677209 */ /* 0x000fea0007810000 */
[----:B------:R-:W2:Y:S01]  /*14500*/  SHFL.BFLY PT, R5, R103, 0x2, 0x1f ;  /* 0x0c401f0067057f89 */ /* 0x000ea200000e0000 */
[--C-:B-1----:R-:W-:Y:S04]  /*14510*/  FFMA.FTZ R4, R111, c[0x0][0x23c], -R185.reuse ;  /* 0x00008f006f047a23 */ /* 0x102fe800000108b9 */
[----:B------:R1:W-:Y:S01]  /*14520*/  MUFU.EX2 R27, R4 ;  /* 0x00000004001b7308 */ /* 0x0003e20000000800 */
[----:B--2---:R-:W-:Y:S01]  /*14530*/  FMNMX.FTZ R0, R0, R2, !PT ;  /* 0x0000000200007209 */ /* 0x004fe20007810000 */
[--C-:B------:R-:W-:Y:S08]  /*14540*/  FFMA.FTZ R2, R177, c[0x0][0x23c], -R184.reuse ;  /* 0x00008f00b1027a23 */ /* 0x100ff000000108b8 */
[----:B------:R2:W-:Y:S01]  /*14550*/  MUFU.EX2 R226, R2 ;  /* 0x0000000200e27308 */ /* 0x0005e20000000800 */
[----:B------:R-:W-:Y:S05]  /*14560*/  FMNMX.FTZ R103, R103, R5, !PT ;  /* 0x0000000567677209 */ /* 0x000fea0007810000 */
[----:B------:R-:W4:Y:S01]  /*14570*/  SHFL.BFLY PT, R5, R103, 0x1, 0x1f ;  /* 0x0c201f0067057f89 */ /* 0x000f2200000e0000 */
[----:B-1----:R-:W-:Y:S04]  /*14580*/  FFMA.FTZ R4, R179, c[0x0][0x23c], -R184 ;  /* 0x00008f00b3047a23 */ /* 0x002fe800000108b8 */
[----:B------:R-:W1:Y:S03]  /*14590*/  MUFU.EX2 R26, R4 ;  /* 0x00000004001a7308 */ /* 0x000e660000000800 */
[----:B--2---:R-:W2:Y:S01]  /*145a0*/  SHFL.BFLY PT, R2, R0, 0x1, 0x1f ;  /* 0x0c201f0000027f89 */ /* 0x004ea200000e0000 */
[----:B----4-:R-:W-:Y:S02]  /*145b0*/  LOP3.LUT R7, R43, UR15, R232, 0x96, !PT ;  /* 0x0000000f2b077c12 */ /* 0x010fe4000f8e96e8 */
[----:B------:R-:W-:Y:S01]  /*145c0*/  FMNMX.FTZ R103, R103, R5, !PT ;  /* 0x0000000567677209 */ /* 0x000fe20007810000 */
[--C-:B------:R-:W-:Y:S01]  /*145d0*/  FFMA.FTZ R5, R178, c[0x0][0x23c], -R185.reuse ;  /* 0x00008f00b2057a23 */ /* 0x100fe200000108b9 */
[----:B------:R-:W-:Y:S01]  /*145e0*/  F2FP.PACK_AB R178, R109, R221 ;  /* 0x000000dd6db2723e */ /* 0x000fe200000000ff */
[----:B------:R-:W-:Y:S01]  /*145f0*/  IMAD.WIDE.U32 R192, R7, -0x326172a9, RZ ;  /* 0xcd9e8d5707c07825 */ /* 0x000fe200078e00ff */
[C---:B------:R-:W-:Y:S01]  /*14600*/  FSETP.NEU.FTZ.AND P1, PT, R103.reuse, -INF , PT ;  /* 0xff8000006700780b */ /* 0x040fe20003f3d000 */
[----:B------:R4:W-:Y:S01]  /*14610*/  MUFU.EX2 R60, R5 ;  /* 0x00000005003c7308 */ /* 0x0009e20000000800 */
[----:B-1----:R-:W-:Y:S01]  /*14620*/  F2FP.PACK_AB R176, R26, R226 ;  /* 0x000000e21ab0723e */ /* 0x002fe200000000ff */
[----:B------:R-:W-:Y:S02]  /*14630*/  IMAD.U32 R4, RZ, RZ, UR29 ;  /* 0x0000001dff047e24 */ /* 0x000fe4000f8e00ff */
[----:B------:R-:W-:Y:S01]  /*14640*/  FMUL.FTZ R186, R103, c[0x0][0x23c] ;  /* 0x00008f0067ba7a20 */ /* 0x000fe20000410000 */
[----:B--2---:R-:W-:Y:S02]  /*14650*/  FMNMX.FTZ R102, R0, R2, !PT ;  /* 0x0000000200667209 */ /* 0x004fe40007810000 */
[----:B------:R-:W-:Y:S01]  /*14660*/  LOP3.LUT R6, R233, UR4, R4, 0x96, !PT ;  /* 0x00000004e9067c12 */ /* 0x000fe2000f8e9604 */
[----:B------:R-:W-:Y:S01]  /*14670*/  FFMA.FTZ R4, R180, c[0x0][0x23c], -R185 ;  /* 0x00008f00b4047a23 */ /* 0x000fe200000108b9 */
[----:B------:R-:W-:Y:S01]  /*14680*/  FSEL R186, R186, RZ, P1 ;  /* 0x000000ffbaba7208 */ /* 0x000fe20000800000 */
[----:B------:R-:W-:Y:S01]  /*14690*/  FMUL.FTZ R187, R102, c[0x0][0x23c] ;  /* 0x00008f0066bb7a20 */ /* 0x000fe20000410000 */
[----:B------:R-:W-:Y:S01]  /*146a0*/  UIADD3 UR4, UR4, 0x1, URZ ;  /* 0x0000000104047890 */ /* 0x000fe2000fffe03f */
[----:B------:R-:W-:Y:S01]  /*146b0*/  IMAD.WIDE.U32 R8, R6, -0x326172a9, RZ ;  /* 0xcd9e8d5706087825 */ /* 0x000fe200078e00ff */
[----:B------:R1:W2:Y:S01]  /*146c0*/  MUFU.EX2 R24, R4 ;  /* 0x0000000400187308 */ /* 0x0002a20000000800 */
[----:B------:R-:W-:Y:S02]  /*146d0*/  FSETP.NEU.FTZ.AND P0, PT, R102, -INF , PT ;  /* 0xff8000006600780b */ /* 0x000fe40003f1d000 */
[----:B------:R-:W-:Y:S01]  /*146e0*/  FFMA.FTZ R2, R20, c[0x0][0x23c], -R186 ;  /* 0x00008f0014027a23 */ /* 0x000fe200000108ba */
[----:B---3--:R-:W-:Y:S02]  /*146f0*/  LOP3.LUT R0, R9, UR16, R58, 0x96, !PT ;  /* 0x0000001009007c12 */ /* 0x008fe4000f8e963a */
[----:B------:R-:W-:Y:S02]  /*14700*/  FSEL R187, R187, RZ, P0 ;  /* 0x000000ffbbbb7208 */ /* 0x000fe40000000000 */
[----:B------:R-:W-:Y:S01]  /*14710*/  LOP3.LUT R6, R9, UR16, R16, 0x96, !PT ;  /* 0x0000001009067c12 */ /* 0x000fe2000f8e9610 */
[----:B------:R-:W-:Y:S01]  /*14720*/  IMAD.WIDE.U32 R12, R0, -0x2daee0ad, RZ ;  /* 0xd2511f53000c7825 */ /* 0x000fe200078e00ff */
[----:B----4-:R-:W-:Y:S01]  /*14730*/  LOP3.LUT R5, R29, UR15, R232, 0x96, !PT ;  /* 0x0000000f1d057c12 */ /* 0x010fe2000f8e96e8 */
[----:B------:R3:W-:Y:S01]  /*14740*/  MUFU.EX2 R18, R2 ;  /* 0x0000000200127308 */ /* 0x0007e20000000800 */
[----:B------:R-:W-:Y:S01]  /*14750*/  LOP3.LUT R7, R193, UR14, R8, 0x96, !PT ;  /* 0x0000000ec1077c12 */ /* 0x000fe2000f8e9608 */
[----:B------:R-:W-:Y:S02]  /*14760*/  FFMA.FTZ R0, R21, c[0x0][0x23c], -R186 ;  /* 0x00008f0015007a23 */ /* 0x000fe400000108ba */
[----:B------:R-:W-:Y:S04]  /*14770*/  IMAD.WIDE.U32 R194, R5, -0x326172a9, RZ ;  /* 0xcd9e8d5705c27825 */ /* 0x000fe800078e00ff */
[----:B------:R-:W-:Y:S02]  /*14780*/  IMAD.WIDE.U32 R10, R6, -0x2daee0ad, RZ ;  /* 0xd2511f53060a7825 */ /* 0x000fe400078e00ff */
[----:B------:R4:W4:Y:S02]  /*14790*/  MUFU.EX2 R236, R0 ;  /* 0x0000000000ec7308 */ /* 0x0009240000000800 */
[----:B------:R-:W-:Y:S01]  /*147a0*/  IMAD.WIDE.U32 R6, R7, -0x2daee0ad, RZ ;  /* 0xd2511f5307067825 */ /* 0x000fe200078e00ff */
[----:B-1----:R-:W-:Y:S02]  /*147b0*/  LOP3.LUT R4, R195, UR14, R8, 0x96, !PT ;  /* 0x0000000ec3047c12 */ /* 0x002fe4000f8e9608 */
[----:B------:R-:W-:Y:S02]  /*147c0*/  LOP3.LUT R8, R13, UR13, R28, 0x96, !PT ;  /* 0x0000000d0d087c12 */ /* 0x000fe4000f8e961c */
[----:B--2---:R-:W-:Y:S01]  /*147d0*/  F2FP.PACK_AB R177, R24, R60 ;  /* 0x0000003c18b1723e */ /* 0x004fe200000000ff */
[----:B------:R-:W-:Y:S05]  /*147e0*/  IMAD.WIDE.U32 R4, R4, -0x2daee0ad, RZ ;  /* 0xd2511f5304047825 */ /* 0x000fea00078e00ff */
[----:B------:R-:W-:Y:S02]  /*147f0*/  LOP3.LUT R5, R5, UR11, R12, 0x96, !PT ;  /* 0x0000000b05057c12 */ /* 0x000fe4000f8e960c */
[----:B---3--:R-:W-:Y:S03]  /*14800*/  LOP3.LUT R2, R11, UR13, R42, 0x96, !PT ;  /* 0x0000000d0b027c12 */ /* 0x008fe6000f8e962a */
        /* <DEDUP_REMOVED lines=29> */
[----:B------:R-:W-:Y:S02]  /*149e0*/  LOP3.LUT R4, R5, UR17, R66, 0x96, !PT ;  /* 0x0000001105047c12 */ /* 0x000fe4000f8e9642 */
[----:B------:R-:W-:Y:S01]  /*149f0*/  SHF.R.U32.HI R5, RZ, 0x8, R2 ;  /* 0x00000008ff057819 */ /* 0x000fe20000011602 */
[----:B------:R-:W-:Y:S01]  /*14a00*/  MUFU.EX2 R62, R8 ;  /* 0x00000008003e7308 */ /* 0x000fe20000000800 */
[----:B------:R-:W-:Y:S02]  /*14a10*/  LOP3.LUT R2, R9, 0xff, RZ, 0xc0, !PT ;  /* 0x000000ff09027812 */ /* 0x000fe400078ec0ff */
[----:B------:R-:W-:Y:S01]  /*14a20*/  PRMT R13, R13, 0x5410, R5 ;  /* 0x000054100d0d7816 */ /* 0x000fe20000000005 */
[----:B--2---:R-:W-:Y:S01]  /*14a30*/  FFMA.FTZ R0, R33, c[0x0][0x23c], -R186 ;  /* 0x00008f0021007a23 */ /* 0x004fe200000108ba */
[----:B------:R-:W-:Y:S05]  /*14a40*/  PRMT R12, R2, 0x5410, R12 ;  /* 0x00005410020c7816 */ /* 0x000fea000000000c */
[----:B------:R1:W-:Y:S01]  /*14a50*/  MUFU.EX2 R30, R0 ;  /* 0x00000000001e7308 */ /* 0x0003e20000000800 */
[--C-:B------:R-:W-:Y:S01]  /*14a60*/  HSET2.LE.AND R179, R12, R40.reuse, PT ;  /* 0x000000280cb37233 */ /* 0x100fe20003803000 */
[----:B----4-:R-:W-:Y:S01]  /*14a70*/  LOP3.LUT R7, R191, UR7, R10, 0x96, !PT ;  /* 0x00000007bf077c12 */ /* 0x010fe2000f8e960a */
[----:B------:R-:W-:Y:S01]  /*14a80*/  IMAD.MOV.U32 R191, RZ, RZ, R213 ;  /* 0x000000ffffbf7224 */ /* 0x000fe200078e00d5 */
[----:B------:R-:W-:Y:S03]  /*14a90*/  LOP3.LUT R10, R11, UR9, R6, 0x96, !PT ;  /* 0x000000090b0a7c12 */ /* 0x000fe6000f8e9606 */
[----:B------:R-:W-:Y:S04]  /*14aa0*/  IMAD.WIDE.U32 R6, R7, -0x326172a9, RZ ;  /* 0xcd9e8d5707067825 */ /* 0x000fe800078e00ff */
[----:B------:R-:W-:Y:S01]  /*14ab0*/  IMAD.WIDE.U32 R196, R10, -0x326172a9, RZ ;  /* 0xcd9e8d570ac47825 */ /* 0x000fe200078e00ff */
[--C-:B------:R-:W-:Y:S02]  /*14ac0*/  SHF.R.U32.HI R11, RZ, 0x10, R6.reuse ;  /* 0x00000010ff0b7819 */ /* 0x100fe40000011606 */
[C---:B------:R-:W-:Y:S02]  /*14ad0*/  LOP3.LUT R10, R6.reuse, 0xffff, RZ, 0xc0, !PT ;  /* 0x0000ffff060a7812 */ /* 0x040fe400078ec0ff */
[----:B------:R-:W-:Y:S02]  /*14ae0*/  LOP3.LUT R14, R6, 0xff, RZ, 0xc0, !PT ;  /* 0x000000ff060e7812 */ /* 0x000fe400078ec0ff */
[----:B------:R-:W-:Y:S02]  /*14af0*/  SHF.R.U32.HI R9, RZ, 0x18, R6 ;  /* 0x00000018ff097819 */ /* 0x000fe40000011606 */
[----:B------:R-:W-:Y:S02]  /*14b00*/  LOP3.LUT R6, R7, UR17, R196, 0x96, !PT ;  /* 0x0000001107067c12 */ /* 0x000fe4000f8e96c4 */
[----:B-1----:R-:W-:Y:S02]  /*14b10*/  FSEL R0, R105, RZ, P3 ;  /* 0x000000ff69007208 */ /* 0x002fe40001800000 */
[----:B------:R-:W-:Y:S02]  /*14b20*/  LOP3.LUT R5, R11, 0xff, RZ, 0xc0, !PT ;  /* 0x000000ff0b057812 */ /* 0x000fe400078ec0ff */
[----:B------:R-:W-:Y:S01]  /*14b30*/  LOP3.LUT R110, R197, UR8, R110, 0x96, !PT ;  /* 0x00000008c56e7c12 */ /* 0x000fe2000f8e966e */
[----:B------:R-:W-:Y:S01]  /*14b40*/  FADD.FTZ R2, -R0, R3 ;  /* 0x0000000300027221 */ /* 0x000fe20000010100 */
[----:B------:R-:W-:Y:S01]  /*14b50*/  PRMT R183, R5, 0x5410, R9 ;  /* 0x0000541005b77816 */ /* 0x000fe20000000009 */
[----:B------:R-:W-:Y:S01]  /*14b60*/  FFMA.FTZ R3, R15, c[0x0][0x23c], -R187 ;  /* 0x00008f000f037a23 */ /* 0x000fe200000108bb */
[----:B------:R-:W-:Y:S01]  /*14b70*/  LOP3.LUT R0, R4, 0xffff, RZ, 0xc0, !PT ;  /* 0x0000ffff04007812 */ /* 0x000fe200078ec0ff */
[----:B------:R-:W-:Y:S01]  /*14b80*/  FMUL.FTZ R2, R2, c[0x0][0x23c] ;  /* 0x00008f0002027a20 */ /* 0x000fe20000410000 */
[----:B------:R-:W-:Y:S01]  /*14b90*/  SHF.R.U32.HI R7, RZ, 0x8, R10 ;  /* 0x00000008ff077819 */ /* 0x000fe2000001160a */
[----:B------:R1:W-:Y:S01]  /*14ba0*/  MUFU.EX2 R63, R3 ;  /* 0x00000003003f7308 */ /* 0x0003e20000000800 */
[----:B------:R-:W-:Y:S01]  /*14bb0*/  LOP3.LUT R8, R4, 0xff, RZ, 0xc0, !PT ;  /* 0x000000ff04087812 */ /* 0x000fe200078ec0ff */
[--C-:B------:R-:W-:Y:S01]  /*14bc0*/  HSET2.LE.AND R183, R183, R40.reuse, PT ;  /* 0x00000028b7b77233 */ /* 0x100fe20003803000 */
[----:B------:R-:W-:Y:S02]  /*14bd0*/  PRMT R14, R14, 0x5410, R7 ;  /* 0x000054100e0e7816 */ /* 0x000fe40000000007 */
[----:B------:R-:W-:Y:S03]  /*14be0*/  SHF.R.U32.HI R7, RZ, 0x18, R4 ;  /* 0x00000018ff077819 */ /* 0x000fe60000011604 */
[--C-:B------:R-:W-:Y:S01]  /*14bf0*/  HSET2.LE.AND R182, R14, R40.reuse, PT ;  /* 0x000000280eb67233 */ /* 0x100fe20003803000 */
[----:B-1----:R-:W-:Y:S02]  /*14c00*/  SHF.R.U32.HI R3, RZ, 0x8, R0 ;  /* 0x00000008ff037819 */ /* 0x002fe40000011600 */
[----:B------:R-:W-:Y:S02]  /*14c10*/  FSEL R0, R104, RZ, P2 ;  /* 0x000000ff68007208 */ /* 0x000fe40001000000 */
[----:B------:R-:W-:Y:S02]  /*14c20*/  PRMT R10, R8, 0x5410, R3 ;  /* 0x00005410080a7816 */ /* 0x000fe40000000003 */
[----:B------:R-:W-:Y:S01]  /*14c30*/  LOP3.LUT R8, R6, 0xff, RZ, 0xc0, !PT ;  /* 0x000000ff06087812 */ /* 0x000fe200078ec0ff */
[----:B------:R-:W-:Y:S01]  /*14c40*/  FADD.FTZ R0, -R0, R100 ;  /* 0x0000006400007221 */ /* 0x000fe20000010100 */
[----:B------:R-:W-:Y:S01]  /*14c50*/  SHF.R.U32.HI R3, RZ, 0x10, R4 ;  /* 0x00000010ff037819 */ /* 0x000fe20000011604 */
[----:B------:R-:W1:Y:S03]  /*14c60*/  MUFU.EX2 R100, R2 ;  /* 0x0000000200647308 */ /* 0x000e660000000800 */
[----:B------:R-:W-:Y:S02]  /*14c70*/  LOP3.LUT R5, R3, 0xff, RZ, 0xc0, !PT ;  /* 0x000000ff03057812 */ /* 0x000fe400078ec0ff */
[----:B------:R-:W-:Y:S02]  /*14c80*/  FSEL R3, R102, RZ, P0 ;  /* 0x000000ff66037208 */ /* 0x000fe40000000000 */
[----:B------:R-:W-:Y:S02]  /*14c90*/  PRMT R9, R5, 0x5410, R7 ;  /* 0x0000541005097816 */ /* 0x000fe40000000007 */
[----:B------:R-:W-:Y:S02]  /*14ca0*/  SHF.R.U32.HI R7, RZ, 0x18, R6 ;  /* 0x00000018ff077819 */ /* 0x000fe40000011606 */
[----:B------:R-:W-:Y:S02]  /*14cb0*/  F2FP.PACK_AB R5, R27, R25 ;  /* 0x000000191b05723e */ /* 0x000fe400000000ff */
[----:B------:R-:W-:Y:S02]  /*14cc0*/  PLOP3.LUT P0, PT, PT, PT, UP0, 0x80, 0x0 ;  /* 0x000000000000781c */ /* 0x000fe40003f0f008 */
[----:B------:R-:W-:Y:S02]  /*14cd0*/  LOP3.LUT R179, R179, R5, RZ, 0xc0, !PT ;  /* 0x00000005b3b37212 */ /* 0x000fe400078ec0ff */
[----:B------:R-:W-:Y:S01]  /*14ce0*/  F2FP.PACK_AB R5, R236, R18 ;  /* 0x00000012ec05723e */ /* 0x000fe200000000ff */
[----:B-1----:R-:W-:Y:S01]  /*14cf0*/  FMUL.FTZ R32, R100, R140 ;  /* 0x0000008c64207220 */ /* 0x002fe20000410000 */
[----:B------:R-:W-:Y:S01]  /*14d00*/  LOP3.LUT R2, R6, 0xffff, RZ, 0xc0, !PT ;  /* 0x0000ffff06027812 */ /* 0x000fe200078ec0ff */
[----:B------:R-:W-:Y:S02]  /*14d10*/  FMUL.FTZ R33, R100, R141 ;  /* 0x0000008d64217220 */ /* 0x000fe40000410000 */
[----:B------:R-:W-:Y:S01]  /*14d20*/  IMAD.MOV.U32 R140, RZ, RZ, R63 ;  /* 0x000000ffff8c7224 */ /* 0x000fe200078e003f */
[----:B------:R-:W-:Y:S01]  /*14d30*/  SHF.R.U32.HI R4, RZ, 0x8, R2 ;  /* 0x00000008ff047819 */ /* 0x000fe20000011602 */
[----:B------:R-:W-:Y:S01]  /*14d40*/  FMUL.FTZ R2, R0, c[0x0][0x23c] ;  /* 0x00008f0000027a20 */ /* 0x000fe20000410000 */
[----:B------:R-:W-:Y:S01]  /*14d50*/  FSEL R0, R103, RZ, P1 ;  /* 0x000000ff67007208 */ /* 0x000fe20000800000 */
[----:B------:R-:W-:Y:S01]  /*14d60*/  IMAD.MOV.U32 R141, RZ, RZ, R109 ;  /* 0x000000ffff8d7224 */ /* 0x000fe200078e006d */
[----:B------:R-:W-:Y:S01]  /*14d70*/  PRMT R8, R8, 0x5410, R4 ;  /* 0x0000541008087816 */ /* 0x000fe20000000004 */
[----:B------:R-:W-:Y:S01]  /*14d80*/  FMUL.FTZ R65, R100, R173 ;  /* 0x000000ad64417220 */ /* 0x000fe20000410000 */
[----:B------:R1:W2:Y:S01]  /*14d90*/  MUFU.EX2 R101, R2 ;  /* 0x0000000200657308 */ /* 0x0002a20000000800 */
[----:B------:R-:W-:Y:S01]  /*14da0*/  FADD.FTZ R0, -R0, R106 ;  /* 0x0000006a00007221 */ /* 0x000fe20000010100 */
[--C-:B------:R-:W-:Y:S01]  /*14db0*/  HSET2.LE.AND R4, R13, R40.reuse, PT ;  /* 0x000000280d047233 */ /* 0x100fe20003803000 */
[----:B------:R-:W-:Y:S01]  /*14dc0*/  IMAD.MOV.U32 R106, RZ, RZ, R16 ;  /* 0x000000ffff6a7224 */ /* 0x000fe200078e0010 */
[--C-:B------:R-:W-:Y:S01]  /*14dd0*/  HSET2.LE.AND R180, R8, R40.reuse, PT ;  /* 0x0000002808b47233 */ /* 0x100fe20003803000 */
[----:B------:R-:W-:Y:S01]  /*14de0*/  FMUL.FTZ R0, R0, c[0x0][0x23c] ;  /* 0x00008f0000007a20 */ /* 0x000fe20000410000 */
[----:B------:R-:W-:Y:S01]  /*14df0*/  F2FP.PACK_AB R8, R63, R62 ;  /* 0x0000003e3f08723e */ /* 0x000fe200000000ff */
[----:B------:R-:W-:Y:S01]  /*14e00*/  FMUL.FTZ R16, R100, R124 ;  /* 0x0000007c64107220 */ /* 0x000fe20000410000 */
[----:B------:R-:W-:Y:S01]  /*14e10*/  LOP3.LUT R178, R4, R178, RZ, 0xc0, !PT ;  /* 0x000000b204b27212 */ /* 0x000fe200078ec0ff */
[----:B------:R-:W-:Y:S01]  /*14e20*/  IMAD.MOV.U32 R124, RZ, RZ, R30 ;  /* 0x000000ffff7c7224 */ /* 0x000fe200078e001e */
[----:B------:R-:W-:Y:S01]  /*14e30*/  LOP3.LUT R180, R180, R5, RZ, 0xc0, !PT ;  /* 0x00000005b4b47212 */ /* 0x000fe200078ec0ff */
[C---:B------:R-:W-:Y:S01]  /*14e40*/  FMUL.FTZ R5, R100.reuse, R113 ;  /* 0x0000007164057220 */ /* 0x040fe20000410000 */
[----:B------:R-:W-:Y:S01]  /*14e50*/  LOP3.LUT R183, R183, R8, RZ, 0xc0, !PT ;  /* 0x00000008b7b77212 */ /* 0x000fe200078ec0ff */
[C---:B------:R-:W-:Y:S01]  /*14e60*/  FMUL.FTZ R68, R100.reuse, R68 ;  /* 0x0000004464447220 */ /* 0x040fe20000410000 */
[--C-:B------:R-:W-:Y:S01]  /*14e70*/  HSET2.LE.AND R4, R9, R40.reuse, PT ;  /* 0x0000002809047233 */ /* 0x100fe20003803000 */
[C---:B------:R-:W-:Y:S02]  /*14e80*/  FMUL.FTZ R69, R100.reuse, R69 ;  /* 0x0000004564457220 */ /* 0x040fe40000410000 */
[C---:B------:R-:W-:Y:S02]  /*14e90*/  FMUL.FTZ R80, R100.reuse, R80 ;  /* 0x0000005064507220 */ /* 0x040fe40000410000 */
[----:B------:R-:W-:Y:S01]  /*14ea0*/  FMUL.FTZ R81, R100, R81 ;  /* 0x0000005164517220 */ /* 0x000fe20000410000 */
[----:B------:R-:W-:Y:S01]  /*14eb0*/  LOP3.LUT R177, R4, R177, RZ, 0xc0, !PT ;  /* 0x000000b104b17212 */ /* 0x000fe200078ec0ff */
[C---:B------:R-:W-:Y:S02]  /*14ec0*/  FMUL.FTZ R4, R100.reuse, R112 ;  /* 0x0000007064047220 */ /* 0x040fe40000410000 */
[C---:B------:R-:W-:Y:S02]  /*14ed0*/  FMUL.FTZ R84, R100.reuse, R84 ;  /* 0x0000005464547220 */ /* 0x040fe40000410000 */
[----:B-1----:R-:W-:Y:S01]  /*14ee0*/  FADD.FTZ R2, -R3, R107 ;  /* 0x0000006b03027221 */ /* 0x002fe20000010100 */
[----:B------:R-:W-:Y:S01]  /*14ef0*/  SHF.R.U32.HI R3, RZ, 0x10, R6 ;  /* 0x00000010ff037819 */ /* 0x000fe20000011606 */
[----:B------:R-:W-:Y:S02]  /*14f00*/  IMAD.MOV.U32 R107, RZ, RZ, R17 ;  /* 0x000000ffff6b7224 */ /* 0x000fe400078e0011 */
[----:B------:R-:W-:Y:S01]  /*14f10*/  FMUL.FTZ R17, R100, R125 ;  /* 0x0000007d64117220 */ /* 0x000fe20000410000 */
[----:B------:R-:W-:Y:S01]  /*14f20*/  LOP3.LUT R6, R3, 0xff, RZ, 0xc0, !PT ;  /* 0x000000ff03067812 */ /* 0x000fe200078ec0ff */
[----:B------:R-:W-:Y:S01]  /*14f30*/  IMAD.MOV.U32 R125, RZ, RZ, R35 ;  /* 0x000000ffff7d7224 */ /* 0x000fe200078e0023 */
[----:B------:R1:W4:Y:S01]  /*14f40*/  MUFU.EX2 R3, R0 ;  /* 0x0000000000037308 */ /* 0x0003220000000800 */
[C---:B--2---:R-:W-:Y:S01]  /*14f50*/  FMUL.FTZ R34, R101.reuse, R142 ;  /* 0x0000008e65227220 */ /* 0x044fe20000410000 */
[----:B------:R-:W-:Y:S01]  /*14f60*/  PRMT R6, R6, 0x5410, R7 ;  /* 0x0000541006067816 */ /* 0x000fe20000000007 */
[C---:B------:R-:W-:Y:S02]  /*14f70*/  FMUL.FTZ R7, R101.reuse, R115 ;  /* 0x0000007365077220 */ /* 0x040fe40000410000 */
[C---:B------:R-:W-:Y:S02]  /*14f80*/  FMUL.FTZ R35, R101.reuse, R143 ;  /* 0x0000008f65237220 */ /* 0x040fe40000410000 */
[C---:B------:R-:W-:Y:S01]  /*14f90*/  FMUL.FTZ R51, R101.reuse, R159 ;  /* 0x0000009f65337220 */ /* 0x040fe20000410000 */
[--C-:B------:R-:W-:Y:S01]  /*14fa0*/  HSET2.LE.AND R181, R6, R40.reuse, PT ;  /* 0x0000002806b57233 */ /* 0x100fe20003803000 */
[----:B------:R-:W-:Y:S01]  /*14fb0*/  FMUL.FTZ R66, R101, R174 ;  /* 0x000000ae65427220 */ /* 0x000fe20000410000 */
[----:B------:R-:W-:Y:S01]  /*14fc0*/  F2FP.PACK_AB R6, R231, R19 ;  /* 0x00000013e706723e */ /* 0x000fe200000000ff */
[C---:B------:R-:W-:Y:S02]  /*14fd0*/  FMUL.FTZ R70, R101.reuse, R70 ;  /* 0x0000004665467220 */ /* 0x040fe40000410000 */
[----:B------:R-:W-:Y:S01]  /*14fe0*/  FMUL.FTZ R71, R101, R71 ;  /* 0x0000004765477220 */ /* 0x000fe20000410000 */
[----:B------:R-:W-:Y:S01]  /*14ff0*/  LOP3.LUT R181, R181, R6, RZ, 0xc0, !PT ;  /* 0x00000006b5b57212 */ /* 0x000fe200078ec0ff */
[C---:B------:R-:W-:Y:S02]  /*15000*/  FMUL.FTZ R6, R101.reuse, R114 ;  /* 0x0000007265067220 */ /* 0x040fe40000410000 */
[C---:B------:R-:W-:Y:S01]  /*15010*/  FMUL.FTZ R82, R101.reuse, R82 ;  /* 0x0000005265527220 */ /* 0x040fe20000410000 */
[----:B------:R-:W-:Y:S01]  /*15020*/  LDSM.16.MT88.4 R112, [R214+0xa000] ;  /* 0x00a00000d670783b */ /* 0x000fe20000004200 */
[C---:B------:R-:W-:Y:S02]  /*15030*/  FMUL.FTZ R83, R101.reuse, R83 ;  /* 0x0000005365537220 */ /* 0x040fe40000410000 */
[----:B------:R-:W-:Y:S02]  /*15040*/  FMUL.FTZ R85, R100, R85 ;  /* 0x0000005564557220 */ /* 0x000fe40000410000 */
[----:B------:R-:W-:Y:S02]  /*15050*/  FMUL.FTZ R86, R101, R86 ;  /* 0x0000005665567220 */ /* 0x000fe40000410000 */
[----:B-1----:R-:W-:Y:S01]  /*15060*/  FMUL.FTZ R0, R2, c[0x0][0x23c] ;  /* 0x00008f0002007a20 */ /* 0x002fe20000410000 */
[----:B------:R-:W-:Y:S01]  /*15070*/  HSET2.LE.AND R2, R10, R40, PT ;  /* 0x000000280a027233 */ /* 0x000fe20003803000 */
[C---:B----4-:R-:W-:Y:S02]  /*15080*/  FMUL.FTZ R8, R3.reuse, R116 ;  /* 0x0000007403087220 */ /* 0x050fe40000410000 */
[C---:B------:R-:W-:Y:S02]  /*15090*/  FMUL.FTZ R9, R3.reuse, R117 ;  /* 0x0000007503097220 */ /* 0x040fe40000410000 */
[----:B------:R-:W-:Y:S01]  /*150a0*/  FMUL.FTZ R12, R3, R120 ;  /* 0x00000078030c7220 */ /* 0x000fe20000410000 */
[----:B------:R-:W1:Y:S01]  /*150b0*/  MUFU.EX2 R0, R0 ;  /* 0x0000000000007308 */ /* 0x000e620000000800 */
[----:B------:R-:W-:Y:S01]  /*150c0*/  IMAD.MOV.U32 R120, RZ, RZ, R18 ;  /* 0x000000ffff787224 */ /* 0x000fe200078e0012 */
[----:B------:R-:W-:Y:S01]  /*150d0*/  LOP3.LUT R176, R2, R176, RZ, 0xc0, !PT ;  /* 0x000000b002b07212 */ /* 0x000fe200078ec0ff */
[----:B------:R-:W-:Y:S01]  /*150e0*/  FMUL.FTZ R18, R101, R126 ;  /* 0x0000007e65127220 */ /* 0x000fe20000410000 */
[----:B------:R-:W-:Y:S01]  /*150f0*/  F2FP.PACK_AB R2, R30, R252 ;  /* 0x000000fc1e02723e */ /* 0x000fe200000000ff */
[C---:B------:R-:W-:Y:S02]  /*15100*/  FMUL.FTZ R45, R3.reuse, R153 ;  /* 0x00000099032d7220 */ /* 0x040fe40000410000 */
[C---:B------:R-:W-:Y:S01]  /*15110*/  FMUL.FTZ R13, R3.reuse, R121 ;  /* 0x00000079030d7220 */ /* 0x040fe20000410000 */
[----:B------:R-:W-:Y:S01]  /*15120*/  LOP3.LUT R182, R182, R2, RZ, 0xc0, !PT ;  /* 0x00000002b6b67212 */ /* 0x000fe200078ec0ff */
[----:B------:R-:W-:Y:S01]  /*15130*/  FFMA.FTZ R2, R198, c[0x0][0x23c], -R184 ;  /* 0x00008f00c6027a23 */ /* 0x000fe200000108b8 */
[-C--:B---3--:R-:W-:Y:S01]  /*15140*/  HMMA.16816.F32 R4, R176, R20.reuse, R4 ;  /* 0x00000014b004723c */ /* 0x088fe20000001804 */
[----:B------:R-:W-:Y:S02]  /*15150*/  IMAD.MOV.U32 R116, RZ, RZ, R42 ;  /* 0x000000ffff747224 */ /* 0x000fe400078e002a */
[----:B------:R-:W-:Y:S02]  /*15160*/  IMAD.MOV.U32 R117, RZ, RZ, R43 ;  /* 0x000000ffff757224 */ /* 0x000fe400078e002b */
[C---:B------:R-:W-:Y:S02]  /*15170*/  FMUL.FTZ R41, R3.reuse, R149 ;  /* 0x0000009503297220 */ /* 0x040fe40000410000 */
[----:B------:R-:W-:Y:S02]  /*15180*/  FMUL.FTZ R44, R3, R152 ;  /* 0x00000098032c7220 */ /* 0x000fe40000410000 */
[----:B------:R-:W-:Y:S03]  /*15190*/  IMAD.MOV.U32 R121, RZ, RZ, R50 ;  /* 0x000000ffff797224 */ /* 0x000fe600078e0032 */
[C---:B------:R-:W-:Y:S02]  /*151a0*/  FMUL.FTZ R50, R101.reuse, R158 ;  /* 0x0000009e65327220 */ /* 0x040fe40000410000 */
[C---:B-1----:R-:W-:Y:S02]  /*151b0*/  FMUL.FTZ R10, R0.reuse, R118 ;  /* 0x00000076000a7220 */ /* 0x042fe40000410000 */
[C---:B------:R-:W-:Y:S02]  /*151c0*/  FMUL.FTZ R11, R0.reuse, R119 ;  /* 0x00000077000b7220 */ /* 0x040fe40000410000 */
[C---:B------:R-:W-:Y:S02]  /*151d0*/  FMUL.FTZ R14, R0.reuse, R122 ;  /* 0x0000007a000e7220 */ /* 0x040fe40000410000 */
[----:B------:R-:W-:Y:S02]  /*151e0*/  IMAD.MOV.U32 R122, RZ, RZ, R27 ;  /* 0x000000ffff7a7224 */ /* 0x000fe400078e001b */
[C---:B------:R-:W-:Y:S01]  /*151f0*/  FMUL.FTZ R27, R0.reuse, R135 ;  /* 0x00000087001b7220 */ /* 0x040fe20000410000 */
[C---:B------:R-:W-:Y:S01]  /*15200*/  HMMA.16816.F32 R8, R180.reuse, R20, R8 ;  /* 0x00000014b408723c */ /* 0x040fe20000001808 */
[----:B------:R-:W-:Y:S02]  /*15210*/  FMUL.FTZ R15, R0, R123 ;  /* 0x0000007b000f7220 */ /* 0x000fe40000410000 */
[----:B------:R-:W-:Y:S02]  /*15220*/  IMAD.MOV.U32 R119, RZ, RZ, R19 ;  /* 0x000000ffff777224 */ /* 0x000fe400078e0013 */
[----:B------:R-:W-:Y:S02]  /*15230*/  FMUL.FTZ R19, R101, R127 ;  /* 0x0000007f65137220 */ /* 0x000fe40000410000 */
[C---:B------:R-:W-:Y:S01]  /*15240*/  FMUL.FTZ R20, R100.reuse, R128 ;  /* 0x0000008064147220 */ /* 0x040fe20000410000 */
[-C--:B------:R-:W-:Y:S01]  /*15250*/  HMMA.16816.F32 R12, R180, R22.reuse, R12 ;  /* 0x00000016b40c723c */ /* 0x080fe2000000180c */
[----:B------:R-:W-:Y:S03]  /*15260*/  IMAD.MOV.U32 R128, RZ, RZ, R28 ;  /* 0x000000ffff807224 */ /* 0x000fe600078e001c */
[C---:B------:R-:W-:Y:S02]  /*15270*/  FMUL.FTZ R28, R3.reuse, R136 ;  /* 0x00000088031c7220 */ /* 0x040fe40000410000 */
[----:B------:R-:W-:Y:S01]  /*15280*/  FMUL.FTZ R21, R100, R129 ;  /* 0x0000008164157220 */ /* 0x000fe20000410000 */
[----:B------:R1:W-:Y:S01]  /*15290*/  MUFU.EX2 R136, R2 ;  /* 0x0000000200887308 */ /* 0x0003e20000000800 */
[C---:B------:R-:W-:Y:S01]  /*152a0*/  FMUL.FTZ R47, R0.reuse, R155 ;  /* 0x0000009b002f7220 */ /* 0x040fe20000410000 */
[C---:B------:R-:W-:Y:S03]  /*152b0*/  HMMA.16816.F32 R16, R176.reuse, R22, R16 ;  /* 0x00000016b010723c */ /* 0x040fe60000001810 */
[----:B------:R-:W-:Y:S02]  /*152c0*/  IMAD.MOV.U32 R118, RZ, RZ, R25 ;  /* 0x000000ffff767224 */ /* 0x000fe400078e0019 */
[----:B------:R-:W-:Y:S02]  /*152d0*/  FMUL.FTZ R25, R3, R133 ;  /* 0x0000008503197220 */ /* 0x000fe40000410000 */
[C---:B------:R-:W-:Y:S02]  /*152e0*/  FMUL.FTZ R22, R101.reuse, R130 ;  /* 0x0000008265167220 */ /* 0x040fe40000410000 */
[----:B------:R-:W-:Y:S03]  /*152f0*/  FMUL.FTZ R23, R101, R131 ;  /* 0x0000008365177220 */ /* 0x000fe60000410000 */
[----:B------:R-:W-:Y:S02]  /*15300*/  IMAD.MOV.U32 R131, RZ, RZ, R52 ;  /* 0x000000ffff837224 */ /* 0x000fe400078e0034 */
[----:B------:R-:W-:Y:S01]  /*15310*/  IMAD.MOV.U32 R130, RZ, RZ, R24 ;  /* 0x000000ffff827224 */ /* 0x000fe200078e0018 */
[----:B------:R-:W2:Y:S01]  /*15320*/  LDSM.16.MT88.4 R52, [R212+0xa000] ;  /* 0x00a00000d434783b */ /* 0x000ea20000004200 */
[----:B------:R-:W-:Y:S01]  /*15330*/  FMUL.FTZ R24, R3, R132 ;  /* 0x0000008403187220 */ /* 0x000fe20000410000 */
[-C--:B------:R-:W-:Y:S01]  /*15340*/  HMMA.16816.F32 R20, R176, R36.reuse, R20 ;  /* 0x00000024b014723c */ /* 0x080fe20000001814 */
[----:B------:R-:W-:Y:S02]  /*15350*/  IMAD.MOV.U32 R133, RZ, RZ, R26 ;  /* 0x000000ffff857224 */ /* 0x000fe400078e001a */
[C---:B------:R-:W-:Y:S02]  /*15360*/  FMUL.FTZ R26, R0.reuse, R134 ;  /* 0x00000086001a7220 */ /* 0x040fe40000410000 */
[----:B-1----:R-:W-:Y:S02]  /*15370*/  FFMA.FTZ R2, R199, c[0x0][0x23c], -R184 ;  /* 0x00008f00c7027a23 */ /* 0x002fe400000108b8 */
[----:B------:R-:W-:Y:S02]  /*15380*/  IMAD.MOV.U32 R123, RZ, RZ, R31 ;  /* 0x000000ffff7b7224 */ /* 0x000fe400078e001f */
[----:B------:R-:W-:Y:S01]  /*15390*/  IMAD.MOV.U32 R129, RZ, RZ, R29 ;  /* 0x000000ffff817224 */ /* 0x000fe200078e001d */
[----:B------:R1:W-:Y:S01]  /*153a0*/  MUFU.EX2 R56, R2 ;  /* 0x0000000200387308 */ /* 0x0003e20000000800 */
[C---:B------:R-:W-:Y:S01]  /*153b0*/  HMMA.16816.F32 R24, R180.reuse, R36, R24 ;  /* 0x00000024b418723c */ /* 0x040fe20000001818 */
[C---:B------:R-:W-:Y:S02]  /*153c0*/  FMUL.FTZ R29, R3.reuse, R137 ;  /* 0x00000089031d7220 */ /* 0x040fe40000410000 */
[C---:B------:R-:W-:Y:S02]  /*153d0*/  FMUL.FTZ R30, R0.reuse, R138 ;  /* 0x0000008a001e7220 */ /* 0x040fe40000410000 */
[C---:B------:R-:W-:Y:S02]  /*153e0*/  FMUL.FTZ R31, R0.reuse, R139 ;  /* 0x0000008b001f7220 */ /* 0x040fe40000410000 */
[----:B------:R-:W-:Y:S02]  /*153f0*/  FMUL.FTZ R46, R0, R154 ;  /* 0x0000009a002e7220 */ /* 0x000fe40000410000 */
[C---:B------:R-:W-:Y:S03]  /*15400*/  FMUL.FTZ R36, R100.reuse, R144 ;  /* 0x0000009064247220 */ /* 0x040fe60000410000 */
[----:B------:R-:W-:Y:S01]  /*15410*/  FMUL.FTZ R37, R100, R145 ;  /* 0x0000009164257220 */ /* 0x000fe20000410000 */
[-C--:B------:R-:W-:Y:S01]  /*15420*/  HMMA.16816.F32 R28, R180, R38.reuse, R28 ;  /* 0x00000026b41c723c */ /* 0x080fe2000000181c */
[----:B------:R-:W-:Y:S02]  /*15430*/  IMAD.MOV.U32 R134, RZ, RZ, R40 ;  /* 0x000000ffff867224 */ /* 0x000fe400078e0028 */
[----:B------:R-:W-:Y:S02]  /*15440*/  FMUL.FTZ R40, R3, R148 ;  /* 0x0000009403287220 */ /* 0x000fe40000410000 */
[C---:B------:R-:W-:Y:S02]  /*15450*/  FMUL.FTZ R42, R0.reuse, R150 ;  /* 0x00000096002a7220 */ /* 0x040fe40000410000 */
[----:B------:R-:W-:Y:S01]  /*15460*/  FMUL.FTZ R43, R0, R151 ;  /* 0x00000097002b7220 */ /* 0x000fe20000410000 */
[C---:B------:R-:W-:Y:S01]  /*15470*/  HMMA.16816.F32 R32, R176.reuse, R38, R32 ;  /* 0x00000026b020723c */ /* 0x040fe20000001820 */
[----:B------:R-:W-:Y:S03]  /*15480*/  IMAD.MOV.U32 R127, RZ, RZ, R49 ;  /* 0x000000ffff7f7224 */ /* 0x000fe600078e0031 */
[----:B-1----:R-:W-:Y:S02]  /*15490*/  FFMA.FTZ R2, R200, c[0x0][0x23c], -R185 ;  /* 0x00008f00c8027a23 */ /* 0x002fe400000108b9 */
[----:B------:R-:W-:Y:S02]  /*154a0*/  IMAD.MOV.U32 R132, RZ, RZ, R48 ;  /* 0x000000ffff847224 */ /* 0x000fe400078e0030 */
[C---:B------:R-:W-:Y:S01]  /*154b0*/  FMUL.FTZ R38, R101.reuse, R146 ;  /* 0x0000009265267220 */ /* 0x040fe20000410000 */
[----:B------:R1:W3:Y:S03]  /*154c0*/  MUFU.EX2 R135, R2 ;  /* 0x0000000200877308 */ /* 0x0002e60000000800 */
[----:B------:R-:W-:Y:S02]  /*154d0*/  FMUL.FTZ R39, R101, R147 ;  /* 0x0000009365277220 */ /* 0x000fe40000410000 */
[C---:B------:R-:W-:Y:S02]  /*154e0*/  FMUL.FTZ R48, R100.reuse, R156 ;  /* 0x0000009c64307220 */ /* 0x040fe40000410000 */
[----:B------:R-:W-:Y:S02]  /*154f0*/  FMUL.FTZ R49, R100, R157 ;  /* 0x0000009d64317220 */ /* 0x000fe40000410000 */
[----:B------:R-:W-:Y:S01]  /*15500*/  IMAD.MOV.U32 R156, RZ, RZ, R120 ;  /* 0x000000ffff9c7224 */ /* 0x000fe200078e0078 */
[-C--:B--2---:R-:W-:Y:S01]  /*15510*/  HMMA.16816.F32 R36, R176, R52.reuse, R36 ;  /* 0x00000034b024723c */ /* 0x084fe20000001824 */
[----:B------:R-:W-:Y:S02]  /*15520*/  IMAD.MOV.U32 R199, RZ, RZ, R119 ;  /* 0x000000ffffc77224 */ /* 0x000fe400078e0077 */
[----:B------:R-:W-:Y:S02]  /*15530*/  IMAD.MOV.U32 R145, RZ, RZ, R118 ;  /* 0x000000ffff917224 */ /* 0x000fe400078e0076 */
[----:B------:R-:W-:Y:S02]  /*15540*/  IMAD.MOV.U32 R120, RZ, RZ, R58 ;  /* 0x000000ffff787224 */ /* 0x000fe400078e003a */
[----:B------:R-:W-:Y:S01]  /*15550*/  FMUL.FTZ R58, R0, R166 ;  /* 0x000000a6003a7220 */ /* 0x000fe20000410000 */
[C---:B------:R-:W-:Y:S01]  /*15560*/  HMMA.16816.F32 R40, R180.reuse, R52, R40 ;  /* 0x00000034b428723c */ /* 0x040fe20000001828 */
[----:B------:R-:W-:Y:S03]  /*15570*/  IMAD.MOV.U32 R166, RZ, RZ, R116 ;  /* 0x000000ffffa67224 */ /* 0x000fe600078e0074 */
[----:B------:R-:W-:Y:S02]  /*15580*/  IMAD.MOV.U32 R139, RZ, RZ, R62 ;  /* 0x000000ffff8b7224 */ /* 0x000fe400078e003e */
[----:B-1----:R-:W-:Y:S02]  /*15590*/  FFMA.FTZ R2, R201, c[0x0][0x23c], -R185 ;  /* 0x00008f00c9027a23 */ /* 0x002fe400000108b9 */
[C---:B------:R-:W-:Y:S01]  /*155a0*/  FMUL.FTZ R52, R100.reuse, R160 ;  /* 0x000000a064347220 */ /* 0x040fe20000410000 */
[-C--:B------:R-:W-:Y:S01]  /*155b0*/  HMMA.16816.F32 R44, R180, R54.reuse, R44 ;  /* 0x00000036b42c723c */ /* 0x080fe2000000182c */
[----:B------:R1:W2:Y:S02]  /*155c0*/  MUFU.EX2 R126, R2 ;  /* 0x00000002007e7308 */ /* 0x0002a40000000800 */
[----:B------:R-:W-:Y:S02]  /*155d0*/  FMUL.FTZ R53, R100, R161 ;  /* 0x000000a164357220 */ /* 0x000fe40000410000 */
[C---:B------:R-:W-:Y:S02]  /*155e0*/  FMUL.FTZ R62, R0.reuse, R170 ;  /* 0x000000aa003e7220 */ /* 0x040fe40000410000 */
[----:B------:R-:W-:Y:S01]  /*155f0*/  IMAD.MOV.U32 R170, RZ, RZ, R106 ;  /* 0x000000ffffaa7224 */ /* 0x000fe200078e006a */
[C---:B------:R-:W-:Y:S01]  /*15600*/  HMMA.16816.F32 R48, R176.reuse, R54, R48 ;  /* 0x00000036b030723c */ /* 0x040fe20000001830 */
[C---:B------:R-:W-:Y:S03]  /*15610*/  FMUL.FTZ R63, R0.reuse, R171 ;  /* 0x000000ab003f7220 */ /* 0x040fe60000410000 */
[----:B------:R-:W-:Y:S01]  /*15620*/  IMAD.MOV.U32 R171, RZ, RZ, R107 ;  /* 0x000000ffffab7224 */ /* 0x000fe200078e006b */
[----:B------:R-:W-:Y:S01]  /*15630*/  LOP3.LUT R106, R67, UR8, R64, 0x96, !PT ;  /* 0x00000008436a7c12 */ /* 0x000fe2000f8e9640 */
[----:B------:R-:W-:Y:S02]  /*15640*/  IMAD.MOV.U32 R138, RZ, RZ, R252 ;  /* 0x000000ffff8a7224 */ /* 0x000fe400078e00fc */
[C---:B------:R-:W-:Y:S04]  /*15650*/  FMUL.FTZ R54, R101.reuse, R162 ;  /* 0x000000a265367220 */ /* 0x040fe80000410000 */
[----:B------:R-:W-:Y:S02]  /*15660*/  FMUL.FTZ R55, R101, R163 ;  /* 0x000000a365377220 */ /* 0x000fe40000410000 */
[----:B---3--:R-:W-:Y:S02]  /*15670*/  IMAD.MOV.U32 R162, RZ, RZ, R135 ;  /* 0x000000ffffa27224 */ /* 0x008fe400078e0087 */
[----:B------:R-:W-:Y:S02]  /*15680*/  IMAD.MOV.U32 R159, RZ, RZ, R131 ;  /* 0x000000ffff9f7224 */ /* 0x000fe400078e0083 */
[----:B-1----:R-:W-:Y:S01]  /*15690*/  FFMA.FTZ R2, R203, c[0x0][0x23c], -R184 ;  /* 0x00008f00cb027a23 */ /* 0x002fe200000108b8 */
[-C--:B------:R-:W-:Y:S01]  /*156a0*/  HMMA.16816.F32 R52, R176, R112.reuse, R52 ;  /* 0x00000070b034723c */ /* 0x080fe20000001834 */
[----:B------:R-:W-:Y:S02]  /*156b0*/  IMAD.MOV.U32 R203, RZ, RZ, R121 ;  /* 0x000000ffffcb7224 */ /* 0x000fe400078e0079 */
[----:B------:R1:W-:Y:S01]  /*156c0*/  MUFU.EX2 R153, R2 ;  /* 0x0000000200997308 */ /* 0x0003e20000000800 */
[----:B------:R-:W-:Y:S02]  /*156d0*/  IMAD.MOV.U32 R121, RZ, RZ, R59 ;  /* 0x000000ffff797224 */ /* 0x000fe400078e003b */
[----:B------:R-:W-:Y:S02]  /*156e0*/  FMUL.FTZ R59, R0, R167 ;  /* 0x000000a7003b7220 */ /* 0x000fe40000410000 */
[----:B------:R-:W-:Y:S02]  /*156f0*/  IMAD.MOV.U32 R167, RZ, RZ, R117 ;  /* 0x000000ffffa77224 */ /* 0x000fe400078e0075 */
[----:B------:R-:W3:Y:S02]  /*15700*/  LDSM.16.MT88.4 R116, [R212+0xb000] ;  /* 0x00b00000d474783b */ /* 0x000ee40000004200 */
[----:B------:R-:W-:Y:S02]  /*15710*/  IMAD.MOV.U32 R163, RZ, RZ, R56 ;  /* 0x000000ffffa37224 */ /* 0x000fe400078e0038 */
[C---:B------:R-:W-:Y:S02]  /*15720*/  FMUL.FTZ R56, R3.reuse, R164 ;  /* 0x000000a403387220 */ /* 0x040fe40000410000 */
[----:B--2---:R-:W-:Y:S02]  /*15730*/  IMAD.MOV.U32 R164, RZ, RZ, R126 ;  /* 0x000000ffffa47224 */ /* 0x004fe400078e007e */
[----:B------:R-:W-:Y:S02]  /*15740*/  IMAD.MOV.U32 R126, RZ, RZ, R125 ;  /* 0x000000ffff7e7224 */ /* 0x000fe400078e007d */
[----:B------:R-:W-:Y:S02]  /*15750*/  IMAD.MOV.U32 R125, RZ, RZ, R124 ;  /* 0x000000ffff7d7224 */ /* 0x000fe400078e007c */
[----:B------:R-:W-:Y:S02]  /*15760*/  IMAD.MOV.U32 R124, RZ, RZ, R123 ;  /* 0x000000ffff7c7224 */ /* 0x000fe400078e007b */
[----:B------:R-:W-:Y:S02]  /*15770*/  IMAD.MOV.U32 R123, RZ, RZ, R57 ;  /* 0x000000ffff7b7224 */ /* 0x000fe400078e0039 */
[----:B------:R-:W-:Y:S02]  /*15780*/  FMUL.FTZ R57, R3, R165 ;  /* 0x000000a503397220 */ /* 0x000fe40000410000 */
[----:B-1----:R-:W-:Y:S02]  /*15790*/  FFMA.FTZ R2, R205, c[0x0][0x23c], -R184 ;  /* 0x00008f00cd027a23 */ /* 0x002fe400000108b8 */
[----:B------:R-:W-:Y:S02]  /*157a0*/  IMAD.WIDE.U32 R106, R106, -0x2daee0ad, RZ ;  /* 0xd2511f536a6a7825 */ /* 0x000fe400078e00ff */
[----:B------:R1:W-:Y:S01]  /*157b0*/  MUFU.EX2 R155, R2 ;  /* 0x00000002009b7308 */ /* 0x0003e20000000800 */
[C---:B------:R-:W-:Y:S01]  /*157c0*/  HMMA.16816.F32 R56, R180.reuse, R112, R56 ;  /* 0x00000070b438723c */ /* 0x040fe20000001838 */
[----:B------:R-:W-:Y:S01]  /*157d0*/  IMAD.MOV.U32 R149, RZ, RZ, R126 ;  /* 0x000000ffff957224 */ /* 0x000fe200078e007e */
[----:B------:R-:W-:Y:S01]  /*157e0*/  SHF.R.U32.HI R126, RZ, 0x18, R106 ;  /* 0x00000018ff7e7819 */ /* 0x000fe2000001166a */
[----:B------:R-:W-:Y:S01]  /*157f0*/  IMAD.MOV.U32 R147, RZ, RZ, R125 ;  /* 0x000000ffff937224 */ /* 0x000fe200078e007d */
[----:B------:R-:W-:Y:S01]  /*15800*/  LOP3.LUT R109, R107, UR18, R188, 0x96, !PT ;  /* 0x000000126b6d7c12 */ /* 0x000fe2000f8e96bc */
[----:B------:R-:W-:Y:S01]  /*15810*/  IMAD.MOV.U32 R148, RZ, RZ, R124 ;  /* 0x000000ffff947224 */ /* 0x000fe200078e007c */
[C---:B------:R-:W-:Y:S01]  /*15820*/  LOP3.LUT R111, R106.reuse, 0xffff, RZ, 0xc0, !PT ;  /* 0x0000ffff6a6f7812 */ /* 0x040fe200078ec0ff */
[----:B------:R-:W-:Y:S01]  /*15830*/  IMAD.MOV.U32 R137, RZ, RZ, R61 ;  /* 0x000000ffff897224 */ /* 0x000fe200078e003d */
[----:B------:R-:W-:Y:S01]  /*15840*/  SHF.R.U32.HI R124, RZ, 0x10, R106 ;  /* 0x00000010ff7c7819 */ /* 0x000fe2000001166a */
[----:B------:R-:W-:Y:S03]  /*15850*/  FMUL.FTZ R61, R3, R169 ;  /* 0x000000a9033d7220 */ /* 0x000fe60000410000 */
[----:B------:R-:W-:Y:S01]  /*15860*/  LOP3.LUT R125, R106, 0xff, RZ, 0xc0, !PT ;  /* 0x000000ff6a7d7812 */ /* 0x000fe200078ec0ff */
[----:B------:R-:W-:Y:S01]  /*15870*/  IMAD.WIDE.U32 R106, R110, -0x2daee0ad, RZ ;  /* 0xd2511f536e6a7825 */ /* 0x000fe200078e00ff */
[----:B------:R-:W-:Y:S02]  /*15880*/  LOP3.LUT R110, R124, 0xff, RZ, 0xc0, !PT ;  /* 0x000000ff7c6e7812 */ /* 0x000fe400078ec0ff */
[----:B------:R-:W-:Y:S01]  /*15890*/  SHF.R.U32.HI R111, RZ, 0x8, R111 ;  /* 0x00000008ff6f7819 */ /* 0x000fe2000001166f */
[----:B------:R-:W-:Y:S01]  /*158a0*/  IMAD.MOV.U32 R161, RZ, RZ, R136 ;  /* 0x000000ffffa17224 */ /* 0x000fe200078e0088 */
[----:B------:R-:W-:Y:S01]  /*158b0*/  PRMT R124, R110, 0x5410, R126 ;  /* 0x000054106e7c7816 */ /* 0x000fe2000000007e */
[----:B------:R-:W-:Y:S01]  /*158c0*/  IMAD.MOV.U32 R136, RZ, RZ, R60 ;  /* 0x000000ffff887224 */ /* 0x000fe200078e003c */
[----:B------:R-:W-:Y:S01]  /*158d0*/  PRMT R125, R125, 0x5410, R111 ;  /* 0x000054107d7d7816 */ /* 0x000fe2000000006f */
[----:B------:R-:W-:Y:S02]  /*158e0*/  FMUL.FTZ R60, R3, R168 ;  /* 0x000000a8033c7220 */ /* 0x000fe40000410000 */
[----:B-1----:R-:W-:Y:S02]  /*158f0*/  FFMA.FTZ R2, R207, c[0x0][0x23c], -R185 ;  /* 0x00008f00cf027a23 */ /* 0x002fe400000108b9 */
[----:B------:R-:W-:Y:S01]  /*15900*/  IMAD.MOV.U32 R143, RZ, RZ, R123 ;  /* 0x000000ffff8f7224 */ /* 0x000fe200078e007b */
[----:B------:R-:W-:Y:S01]  /*15910*/  LOP3.LUT R123, R106, 0xff, RZ, 0xc0, !PT ;  /* 0x000000ff6a7b7812 */ /* 0x000fe200078ec0ff */
[----:B------:R1:W-:Y:S01]  /*15920*/  MUFU.EX2 R154, R2 ;  /* 0x00000002009a7308 */ /* 0x0003e20000000800 */
[-C--:B------:R-:W-:Y:S01]  /*15930*/  HMMA.16816.F32 R60, R180, R114.reuse, R60 ;  /* 0x00000072b43c723c */ /* 0x080fe2000000183c */
[----:B------:R-:W-:Y:S01]  /*15940*/  IMAD.MOV.U32 R142, RZ, RZ, R122 ;  /* 0x000000ffff8e7224 */ /* 0x000fe200078e007a */
[----:B------:R-:W-:Y:S01]  /*15950*/  SHF.R.U32.HI R122, RZ, 0x10, R106 ;  /* 0x00000010ff7a7819 */ /* 0x000fe2000001166a */
[----:B------:R-:W-:Y:S02]  /*15960*/  FMUL.FTZ R64, R100, R172 ;  /* 0x000000ac64407220 */ /* 0x000fe40000410000 */
[----:B------:R-:W-:Y:S01]  /*15970*/  IMAD.MOV.U32 R172, RZ, RZ, R120 ;  /* 0x000000ffffac7224 */ /* 0x000fe200078e0078 */
[----:B------:R-:W-:Y:S01]  /*15980*/  LOP3.LUT R120, R106, 0xffff, RZ, 0xc0, !PT ;  /* 0x0000ffff6a787812 */ /* 0x000fe200078ec0ff */
[----:B------:R-:W-:Y:S01]  /*15990*/  IMAD.MOV.U32 R173, RZ, RZ, R121 ;  /* 0x000000ffffad7224 */ /* 0x000fe200078e0079 */
[----:B------:R-:W-:Y:S01]  /*159a0*/  SHF.R.U32.HI R121, RZ, 0x18, R106 ;  /* 0x00000018ff797819 */ /* 0x000fe2000001166a */
[----:B------:R-:W-:Y:S03]  /*159b0*/  FFMA.FTZ R106, R206, c[0x0][0x23c], -R187 ;  /* 0x00008f00ce6a7a23 */ /* 0x000fe600000108bb */
[----:B------:R-:W-:Y:S02]  /*159c0*/  IMAD.MOV.U32 R152, RZ, RZ, R246 ;  /* 0x000000ffff987224 */ /* 0x000fe400078e00f6 */
[----:B------:R-:W-:Y:S01]  /*159d0*/  FMUL.FTZ R67, R101, R175 ;  /* 0x000000af65437220 */ /* 0x000fe20000410000 */
[----:B------:R2:W-:Y:S01]  /*159e0*/  MUFU.EX2 R246, R106 ;  /* 0x0000006a00f67308 */ /* 0x0005e20000000800 */
[----:B------:R-:W-:Y:S02]  /*159f0*/  IMAD.MOV.U32 R165, RZ, RZ, R134 ;  /* 0x000000ffffa57224 */ /* 0x000fe400078e0086 */
[----:B------:R-:W-:Y:S02]  /*15a00*/  IMAD.MOV.U32 R158, RZ, RZ, R130 ;  /* 0x000000ffff9e7224 */ /* 0x000fe400078e0082 */
[----:B------:R-:W-:Y:S01]  /*15a10*/  IMAD.MOV.U32 R168, RZ, RZ, R128 ;  /* 0x000000ffffa87224 */ /* 0x000fe200078e0080 */
[C---:B------:R-:W-:Y:S01]  /*15a20*/  HMMA.16816.F32 R64, R176.reuse, R114, R64 ;  /* 0x00000072b040723c */ /* 0x040fe20000001840 */
[----:B------:R-:W4:Y:S01]  /*15a30*/  LDSM.16.MT88.4 R112, [R214+0xb000] ;  /* 0x00b00000d670783b */ /* 0x000f220000004200 */
[----:B-1----:R-:W-:Y:S02]  /*15a40*/  FFMA.FTZ R2, R209, c[0x0][0x23c], -R185 ;  /* 0x00008f00d1027a23 */ /* 0x002fe400000108b9 */
[----:B------:R-:W-:Y:S02]  /*15a50*/  IMAD.MOV.U32 R169, RZ, RZ, R129 ;  /* 0x000000ffffa97224 */ /* 0x000fe400078e0081 */
[----:B------:R1:W1:Y:S01]  /*15a60*/  MUFU.EX2 R160, R2 ;  /* 0x0000000200a07308 */ /* 0x0002620000000800 */
[----:B------:R-:W-:Y:S01]  /*15a70*/  IMAD.MOV.U32 R144, RZ, RZ, R133 ;  /* 0x000000ffff907224 */ /* 0x000fe200078e0085 */
[-C--:B---3--:R-:W-:Y:S01]  /*15a80*/  HMMA.16816.F32 R68, R176, R116.reuse, R68 ;  /* 0x00000074b044723c */ /* 0x088fe20000001844 */
[----:B------:R-:W-:Y:S01]  /*15a90*/  IMAD.MOV.U32 R150, RZ, RZ, R249 ;  /* 0x000000ffff967224 */ /* 0x000fe200078e00f9 */
[----:B------:R-:W-:Y:S02]  /*15aa0*/  LDSM.16.MT88.4 R128, [R214+0x9400] ;  /* 0x00940000d680783b */ /* 0x000fe40000004200 */
[C---:B------:R-:W-:Y:S02]  /*15ab0*/  FMUL.FTZ R72, R3.reuse, R72 ;  /* 0x0000004803487220 */ /* 0x040fe40000410000 */
[C---:B------:R-:W-:Y:S02]  /*15ac0*/  FMUL.FTZ R73, R3.reuse, R73 ;  /* 0x0000004903497220 */ /* 0x040fe40000410000 */
[C---:B------:R-:W-:Y:S04]  /*15ad0*/  FMUL.FTZ R74, R0.reuse, R74 ;  /* 0x0000004a004a7220 */ /* 0x040fe80000410000 */
[----:B------:R-:W-:Y:S01]  /*15ae0*/  FMUL.FTZ R75, R0, R75 ;  /* 0x0000004b004b7220 */ /* 0x000fe20000410000 */
[----:B--2---:R-:W-:Y:S01]  /*15af0*/  LOP3.LUT R106, R122, 0xff, RZ, 0xc0, !PT ;  /* 0x000000ff7a6a7812 */ /* 0x004fe200078ec0ff */
[----:B------:R-:W-:Y:S02]  /*15b00*/  FFMA.FTZ R110, R208, c[0x0][0x23c], -R187 ;  /* 0x00008f00d06e7a23 */ /* 0x000fe400000108bb */
[----:B------:R-:W-:Y:S02]  /*15b10*/  IMAD.MOV.U32 R200, RZ, RZ, R242 ;  /* 0x000000ffffc87224 */ /* 0x000fe400078e00f2 */
[----:B------:R2:W-:Y:S01]  /*15b20*/  MUFU.EX2 R242, R110 ;  /* 0x0000006e00f27308 */ /* 0x0005e20000000800 */
[C---:B------:R-:W-:Y:S01]  /*15b30*/  HMMA.16816.F32 R72, R180.reuse, R116, R72 ;  /* 0x00000074b448723c */ /* 0x040fe20000001848 */
[C---:B------:R-:W-:Y:S02]  /*15b40*/  FMUL.FTZ R76, R3.reuse, R76 ;  /* 0x0000004c034c7220 */ /* 0x040fe40000410000 */
[--C-:B-1----:R-:W-:Y:S02]  /*15b50*/  FFMA.FTZ R2, R202, c[0x0][0x23c], -R186.reuse ;  /* 0x00008f00ca027a23 */ /* 0x102fe400000108ba */
[----:B------:R-:W-:Y:S02]  /*15b60*/  FMUL.FTZ R77, R3, R77 ;  /* 0x0000004d034d7220 */ /* 0x000fe40000410000 */
[C---:B------:R-:W-:Y:S02]  /*15b70*/  FMUL.FTZ R78, R0.reuse, R78 ;  /* 0x0000004e004e7220 */ /* 0x040fe40000410000 */
[----:B------:R1:W-:Y:S03]  /*15b80*/  MUFU.EX2 R252, R2 ;  /* 0x0000000200fc7308 */ /* 0x0003e60000000800 */
[----:B------:R-:W-:Y:S02]  /*15b90*/  FMUL.FTZ R79, R0, R79 ;  /* 0x0000004f004f7220 */ /* 0x000fe40000410000 */
[----:B------:R-:W-:Y:S01]  /*15ba0*/  IMAD.MOV.U32 R201, RZ, RZ, R127 ;  /* 0x000000ffffc97224 */ /* 0x000fe200078e007f */
[----:B------:R-:W-:Y:S01]  /*15bb0*/  PRMT R127, R106, 0x5410, R121 ;  /* 0x000054106a7f7816 */ /* 0x000fe20000000079 */
[----:B------:R-:W-:Y:S02]  /*15bc0*/  FFMA.FTZ R106, R210, c[0x0][0x23c], -R186 ;  /* 0x00008f00d26a7a23 */ /* 0x000fe400000108ba */
[----:B------:R-:W-:Y:S01]  /*15bd0*/  IMAD.MOV.U32 R151, RZ, RZ, R236 ;  /* 0x000000ffff977224 */ /* 0x000fe200078e00ec */
[-C--:B------:R-:W-:Y:S01]  /*15be0*/  HMMA.16816.F32 R76, R180, R118.reuse, R76 ;  /* 0x00000076b44c723c */ /* 0x080fe2000000184c */
[----:B------:R3:W-:Y:S01]  /*15bf0*/  MUFU.EX2 R236, R106 ;  /* 0x0000006a00ec7308 */ /* 0x0007e20000000800 */
[----:B------:R-:W-:Y:S01]  /*15c00*/  IMAD.MOV.U32 R157, RZ, RZ, R132 ;  /* 0x000000ffff9d7224 */ /* 0x000fe200078e0084 */
[--C-:B------:R-:W-:Y:S01]  /*15c10*/  HSET2.LE.AND R127, R127, R165.reuse, PT ;  /* 0x000000a57f7f7233 */ /* 0x100fe20003803000 */
[----:B------:R-:W-:Y:S01]  /*15c20*/  LDSM.16.MT88.4 R132, [R212+0xa400] ;  /* 0x00a40000d484783b */ /* 0x000fe20000004200 */
[----:B------:R-:W-:Y:S01]  /*15c30*/  IMAD.MOV.U32 R202, RZ, RZ, R215 ;  /* 0x000000ffffca7224 */ /* 0x000fe200078e00d7 */
[----:B--2---:R-:W-:Y:S01]  /*15c40*/  SHF.R.U32.HI R110, RZ, 0x10, R109 ;  /* 0x00000010ff6e7819 */ /* 0x004fe2000001166d */
[----:B------:R-:W-:Y:S01]  /*15c50*/  IMAD.MOV.U32 R198, RZ, RZ, R234 ;  /* 0x000000ffffc67224 */ /* 0x000fe200078e00ea */
[C---:B------:R-:W-:Y:S01]  /*15c60*/  HMMA.16816.F32 R80, R176.reuse, R118, R80 ;  /* 0x00000076b050723c */ /* 0x040fe20000001850 */
[----:B------:R-:W-:Y:S03]  /*15c70*/  IMAD.MOV.U32 R175, RZ, RZ, R233 ;  /* 0x000000ffffaf7224 */ /* 0x000fe600078e00e9 */
[----:B------:R-:W-:Y:S01]  /*15c80*/  FMUL.FTZ R87, R101, R87 ;  /* 0x0000005765577220 */ /* 0x000fe20000410000 */
[----:B------:R-:W-:Y:S01]  /*15c90*/  LOP3.LUT R110, R110, 0xff, RZ, 0xc0, !PT ;  /* 0x000000ff6e6e7812 */ /* 0x000fe200078ec0ff */
[----:B------:R-:W-:Y:S01]  /*15ca0*/  IMAD.MOV.U32 R174, RZ, RZ, R232 ;  /* 0x000000ffffae7224 */ /* 0x000fe200078e00e8 */
[----:B-1----:R-:W-:Y:S01]  /*15cb0*/  LOP3.LUT R2, R107, UR18, R190, 0x96, !PT ;  /* 0x000000126b027c12 */ /* 0x002fe2000f8e96be */
[----:B------:R-:W-:Y:S01]  /*15cc0*/  FFMA.FTZ R107, R204, c[0x0][0x23c], -R186 ;  /* 0x00008f00cc6b7a23 */ /* 0x000fe200000108ba */
[----:B------:R-:W-:Y:S02]  /*15cd0*/  LOP3.LUT R119, R109, 0xff, RZ, 0xc0, !PT ;  /* 0x000000ff6d777812 */ /* 0x000fe400078ec0ff */
[-C--:B----4-:R-:W-:Y:S01]  /*15ce0*/  HMMA.16816.F32 R84, R176, R112.reuse, R84 ;  /* 0x00000070b054723c */ /* 0x090fe20000001854 */
[----:B------:R1:W-:Y:S01]  /*15cf0*/  MUFU.EX2 R249, R107 ;  /* 0x0000006b00f97308 */ /* 0x0003e20000000800 */
[----:B------:R-:W-:Y:S01]  /*15d00*/  SHF.R.U32.HI R116, RZ, 0x10, R2 ;  /* 0x00000010ff747819 */ /* 0x000fe20000011602 */
[C---:B------:R-:W-:Y:S01]  /*15d10*/  FMUL.FTZ R88, R3.reuse, R88 ;  /* 0x0000005803587220 */ /* 0x040fe20000410000 */
[----:B------:R-:W-:Y:S01]  /*15d20*/  SHF.R.U32.HI R118, RZ, 0x18, R109 ;  /* 0x00000018ff767819 */ /* 0x000fe2000001166d */
[----:B------:R-:W-:Y:S01]  /*15d30*/  FMUL.FTZ R89, R3, R89 ;  /* 0x0000005903597220 */ /* 0x000fe20000410000 */
[----:B------:R-:W-:Y:S01]  /*15d40*/  LOP3.LUT R117, R2, 0xff, RZ, 0xc0, !PT ;  /* 0x000000ff02757812 */ /* 0x000fe200078ec0ff */
[----:B---3--:R-:W-:Y:S01]  /*15d50*/  FFMA.FTZ R106, R211, c[0x0][0x23c], -R186 ;  /* 0x00008f00d36a7a23 */ /* 0x008fe200000108ba */
[----:B------:R-:W-:Y:S01]  /*15d60*/  SHF.R.U32.HI R111, RZ, 0x18, R2 ;  /* 0x00000018ff6f7819 */ /* 0x000fe20000011602 */
[C---:B------:R-:W-:Y:S02]  /*15d70*/  FMUL.FTZ R90, R0.reuse, R90 ;  /* 0x0000005a005a7220 */ /* 0x040fe40000410000 */
[----:B------:R2:W3:Y:S01]  /*15d80*/  MUFU.EX2 R234, R106 ;  /* 0x0000006a00ea7308 */ /* 0x0004e20000000800 */
[----:B------:R-:W-:Y:S01]  /*15d90*/  FMUL.FTZ R91, R0, R91 ;  /* 0x0000005b005b7220 */ /* 0x000fe20000410000 */
[----:B------:R-:W-:Y:S01]  /*15da0*/  PRMT R110, R110, 0x5410, R118 ;  /* 0x000054106e6e7816 */ /* 0x000fe20000000076 */
[--C-:B------:R-:W-:Y:S01]  /*15db0*/  HSET2.LE.AND R118, R125, R165.reuse, PT ;  /* 0x000000a57d767233 */ /* 0x100fe20003803000 */
[C---:B------:R-:W-:Y:S02]  /*15dc0*/  FMUL.FTZ R92, R3.reuse, R92 ;  /* 0x0000005c035c7220 */ /* 0x040fe40000410000 */
[----:B------:R-:W-:Y:S02]  /*15dd0*/  FMUL.FTZ R93, R3, R93 ;  /* 0x0000005d035d7220 */ /* 0x000fe40000410000 */
[C---:B------:R-:W-:Y:S01]  /*15de0*/  HMMA.16816.F32 R88, R180.reuse, R112, R88 ;  /* 0x00000070b458723c */ /* 0x040fe20000001858 */
[C---:B------:R-:W-:Y:S02]  /*15df0*/  FMUL.FTZ R94, R0.reuse, R94 ;  /* 0x0000005e005e7220 */ /* 0x040fe40000410000 */
[----:B------:R-:W-:Y:S02]  /*15e00*/  FMUL.FTZ R95, R0, R95 ;  /* 0x0000005f005f7220 */ /* 0x000fe40000410000 */
[C---:B------:R-:W-:Y:S01]  /*15e10*/  FMUL.FTZ R96, R100.reuse, R96 ;  /* 0x0000006064607220 */ /* 0x040fe20000410000 */
[----:B-1----:R-:W-:Y:S01]  /*15e20*/  SHF.R.U32.HI R107, RZ, 0x8, R120 ;  /* 0x00000008ff6b7819 */ /* 0x002fe20000011678 */
[----:B------:R-:W-:Y:S02]  /*15e30*/  FMUL.FTZ R97, R100, R97 ;  /* 0x0000006164617220 */ /* 0x000fe40000410000 */
[----:B------:R-:W-:Y:S01]  /*15e40*/  FMUL.FTZ R98, R101, R98 ;  /* 0x0000006265627220 */ /* 0x000fe20000410000 */
[-C--:B------:R-:W-:Y:S01]  /*15e50*/  HMMA.16816.F32 R92, R180, R114.reuse, R92 ;  /* 0x00000072b45c723c */ /* 0x080fe2000000185c */
[----:B------:R-:W-:Y:S01]  /*15e60*/  LDSM.16.MT88.4 R180, [R212+0xbc00] ;  /* 0x00bc0000d4b4783b */ /* 0x000fe20000004200 */
[----:B------:R-:W-:Y:S01]  /*15e70*/  PRMT R126, R123, 0x5410, R107 ;  /* 0x000054107b7e7816 */ /* 0x000fe2000000006b */
[----:B------:R-:W-:Y:S01]  /*15e80*/  FMUL.FTZ R99, R101, R99 ;  /* 0x0000006365637220 */ /* 0x000fe20000410000 */
[----:B------:R-:W-:Y:S01]  /*15e90*/  LOP3.LUT R107, R109, 0xffff, RZ, 0xc0, !PT ;  /* 0x0000ffff6d6b7812 */ /* 0x000fe200078ec0ff */
[----:B------:R-:W-:Y:S01]  /*15ea0*/  IMAD.MOV.U32 R146, RZ, RZ, R231 ;  /* 0x000000ffff927224 */ /* 0x000fe200078e00e7 */
[----:B------:R-:W-:Y:S01]  /*15eb0*/  LOP3.LUT R109, R2, 0xffff, RZ, 0xc0, !PT ;  /* 0x0000ffff026d7812 */ /* 0x000fe200078ec0ff */
[--C-:B--2---:R-:W-:Y:S01]  /*15ec0*/  HSET2.LE.AND R106, R124, R165.reuse, PT ;  /* 0x000000a57c6a7233 */ /* 0x104fe20003803000 */
[----:B------:R-:W-:Y:S01]  /*15ed0*/  LOP3.LUT R2, R116, 0xff, RZ, 0xc0, !PT ;  /* 0x000000ff74027812 */ /* 0x000fe200078ec0ff */
[----:B------:R-:W1:Y:S01]  /*15ee0*/  LDSM.16.MT88.4 R120, [R212+0x9400] ;  /* 0x00940000d478783b */ /* 0x000e620000004200 */
[----:B------:R-:W-:Y:S02]  /*15ef0*/  HMMA.16816.F32 R96, R176, R114, R96 ;  /* 0x00000072b060723c */ /* 0x000fe40000001860 */
[----:B------:R-:W-:Y:S01]  /*15f00*/  PRMT R111, R2, 0x5410, R111 ;  /* 0x00005410026f7816 */ /* 0x000fe2000000006f */
[----:B------:R-:W-:Y:S01]  /*15f10*/  FFMA.FTZ R2, R227, c[0x0][0x23c], -R187 ;  /* 0x00008f00e3027a23 */ /* 0x000fe200000108bb */
[----:B------:R-:W-:Y:S01]  /*15f20*/  SHF.R.U32.HI R107, RZ, 0x8, R107 ;  /* 0x00000008ff6b7819 */ /* 0x000fe2000001166b */
[----:B------:R-:W-:Y:S01]  /*15f30*/  IMAD.MOV.U32 R174, RZ, RZ, R172 ;  /* 0x000000ffffae7224 */ /* 0x000fe200078e00ac */
[----:B------:R-:W-:Y:S01]  /*15f40*/  SHF.R.U32.HI R109, RZ, 0x8, R109 ;  /* 0x00000008ff6d7819 */ /* 0x000fe2000001166d */
[----:B------:R2:W-:Y:S01]  /*15f50*/  MUFU.EX2 R233, R2 ;  /* 0x0000000200e97308 */ /* 0x0005e20000000800 */
[----:B------:R-:W-:Y:S01]  /*15f60*/  PRMT R116, R119, 0x5410, R107 ;  /* 0x0000541077747816 */ /* 0x000fe2000000006b */
[----:B------:R-:W-:Y:S01]  /*15f70*/  FFMA.FTZ R107, R228, c[0x0][0x23c], -R187 ;  /* 0x00008f00e46b7a23 */ /* 0x000fe200000108bb */
[----:B------:R-:W4:Y:S02]  /*15f80*/  LDSM.16.MT88.4 R112, [R214+0xa400] ;  /* 0x00a40000d670783b */ /* 0x000f240000004200 */
[----:B------:R-:W-:Y:S01]  /*15f90*/  F2FP.PACK_AB R119, R164, R162 ;  /* 0x000000a2a477723e */ /* 0x000fe200000000ff */
[--C-:B------:R-:W-:Y:S01]  /*15fa0*/  HSET2.LE.AND R116, R116, R165.reuse, PT ;  /* 0x000000a574747233 */ /* 0x100fe20003803000 */
[----:B------:R-:W-:Y:S01]  /*15fb0*/  PRMT R109, R117, 0x5410, R109 ;  /* 0x00005410756d7816 */ /* 0x000fe2000000006d */
[--C-:B------:R-:W-:Y:S01]  /*15fc0*/  HSET2.LE.AND R125, R111, R165.reuse, PT ;  /* 0x000000a56f7d7233 */ /* 0x100fe20003803000 */
[----:B------:R-:W-:Y:S01]  /*15fd0*/  LOP3.LUT R119, R106, R119, RZ, 0xc0, !PT ;  /* 0x000000776a777212 */ /* 0x000fe200078ec0ff */
[----:B------:R1:W1:Y:S01]  /*15fe0*/  MUFU.EX2 R232, R107 ;  /* 0x0000006b00e87308 */ /* 0x0002620000000800 */
[--C-:B------:R-:W-:Y:S01]  /*15ff0*/  HSET2.LE.AND R106, R110, R165.reuse, PT ;  /* 0x000000a56e6a7233 */ /* 0x100fe20003803000 */
[----:B------:R-:W-:Y:S01]  /*16000*/  F2FP.PACK_AB R117, R160, R154 ;  /* 0x0000009aa075723e */ /* 0x000fe200000000ff */
[--C-:B------:R-:W-:Y:S01]  /*16010*/  HSET2.LE.AND R124, R109, R165.reuse, PT ;  /* 0x000000a56d7c7233 */ /* 0x100fe20003803000 */
[----:B------:R-:W-:Y:S02]  /*16020*/  IMAD.MOV.U32 R172, RZ, RZ, R170 ;  /* 0x000000ffffac7224 */ /* 0x000fe400078e00aa */
[----:B------:R-:W-:Y:S01]  /*16030*/  LOP3.LUT R117, R106, R117, RZ, 0xc0, !PT ;  /* 0x000000756a757212 */ /* 0x000fe200078ec0ff */
[----:B------:R-:W-:Y:S01]  /*16040*/  IMAD.MOV.U32 R170, RZ, RZ, R168 ;  /* 0x000000ffffaa7224 */ /* 0x000fe200078e00a8 */
[----:B---3--:R-:W-:Y:S01]  /*16050*/  F2FP.PACK_AB R106, R234, R236 ;  /* 0x000000ecea6a723e */ /* 0x008fe200000000ff */
[----:B------:R-:W-:Y:S02]  /*16060*/  IMAD.MOV.U32 R168, RZ, RZ, R166 ;  /* 0x000000ffffa87224 */ /* 0x000fe400078e00a6 */
[----:B------:R-:W-:Y:S01]  /*16070*/  IMAD.MOV.U32 R166, RZ, RZ, R203 ;  /* 0x000000ffffa67224 */ /* 0x000fe200078e00cb */
[----:B------:R-:W-:Y:S01]  /*16080*/  LOP3.LUT R124, R124, R106, RZ, 0xc0, !PT ;  /* 0x0000006a7c7c7212 */ /* 0x000fe200078ec0ff */
[----:B------:R-:W-:Y:S01]  /*16090*/  FFMA.FTZ R106, R240, c[0x0][0x23c], -R184 ;  /* 0x00008f00f06a7a23 */ /* 0x000fe200000108b8 */
[----:B--2---:R-:W-:Y:S01]  /*160a0*/  F2FP.PACK_AB R2, R163, R161 ;  /* 0x000000a1a302723e */ /* 0x004fe200000000ff */
[----:B------:R-:W-:Y:S02]  /*160b0*/  IMAD.MOV.U32 R203, RZ, RZ, R201 ;  /* 0x000000ffffcb7224 */ /* 0x000fe400078e00c9 */
[----:B------:R-:W-:Y:S01]  /*160c0*/  MUFU.EX2 R211, R106 ;  /* 0x0000006a00d37308 */ /* 0x000fe20000000800 */
[----:B------:R-:W-:Y:S01]  /*160d0*/  LOP3.LUT R118, R118, R2, RZ, 0xc0, !PT ;  /* 0x0000000276767212 */ /* 0x000fe200078ec0ff */
[----:B------:R-:W-:Y:S01]  /*160e0*/  IMAD.MOV.U32 R201, RZ, RZ, R159 ;  /* 0x000000ffffc97224 */ /* 0x000fe200078e009f */
[----:B------:R-:W-:Y:S01]  /*160f0*/  F2FP.PACK_AB R2, R155, R153 ;  /* 0x000000999b02723e */ /* 0x000fe200000000ff */
[----:B------:R-:W-:Y:S02]  /*16100*/  IMAD.MOV.U32 R159, RZ, RZ, R157 ;  /* 0x000000ffff9f7224 */ /* 0x000fe400078e009d */
[----:B------:R-:W-:Y:S01]  /*16110*/  IMAD.MOV.U32 R157, RZ, RZ, R144 ;  /* 0x000000ffff9d7224 */ /* 0x000fe200078e0090 */
[----:B------:R-:W-:Y:S01]  /*16120*/  LOP3.LUT R116, R116, R2, RZ, 0xc0, !PT ;  /* 0x0000000274747212 */ /* 0x000fe200078ec0ff */
[--C-:B-1----:R-:W-:Y:S01]  /*16130*/  HSET2.LE.AND R107, R126, R165.reuse, PT ;  /* 0x000000a57e6b7233 */ /* 0x102fe20003803000 */
[----:B------:R-:W-:Y:S01]  /*16140*/  F2FP.PACK_AB R2, R242, R246 ;  /* 0x000000f6f202723e */ /* 0x000fe200000000ff */
[----:B------:R-:W-:Y:S01]  /*16150*/  IMAD.MOV.U32 R144, RZ, RZ, R221 ;  /* 0x000000ffff907224 */ /* 0x000fe200078e00dd */
[----:B------:R-:W-:Y:S01]  /*16160*/  F2FP.PACK_AB R126, R249, R252 ;  /* 0x000000fcf97e723e */ /* 0x000fe200000000ff */
[----:B------:R1:W5:Y:S01]  /*16170*/  LDL.LU R221, [R1+0xa0] ;  /* 0x0000a00001dd7983 */ /* 0x0003620000300800 */
[----:B------:R-:W-:Y:S01]  /*16180*/  LOP3.LUT R127, R127, R2, RZ, 0xc0, !PT ;  /* 0x000000027f7f7212 */ /* 0x000fe200078ec0ff */
[-C--:B------:R-:W-:Y:S01]  /*16190*/  HMMA.16816.F32 R4, R116, R120.reuse, R4 ;  /* 0x000000787404723c */ /* 0x080fe20000001804 */
[----:B------:R-:W-:Y:S01]  /*161a0*/  FFMA.FTZ R2, R229, c[0x0][0x23c], -R184 ;  /* 0x00008f00e5027a23 */ /* 0x000fe200000108b8 */
[----:B------:R-:W-:Y:S01]  /*161b0*/  LOP3.LUT R126, R107, R126, RZ, 0xc0, !PT ;  /* 0x0000007e6b7e7212 */ /* 0x000fe200078ec0ff */
[----:B------:R-:W-:Y:S01]  /*161c0*/  IMAD.MOV.U32 R240, RZ, RZ, R162 ;  /* 0x000000fffff07224 */ /* 0x000fe200078e00a2 */
[----:B------:R-:W-:Y:S01]  /*161d0*/  F2FP.PACK_AB R107, R232, R233 ;  /* 0x000000e9e86b723e */ /* 0x000fe200000000ff */
[----:B------:R2:W-:Y:S03]  /*161e0*/  MUFU.EX2 R231, R2 ;  /* 0x0000000200e77308 */ /* 0x0005e60000000800 */
[----:B------:R-:W-:Y:S07]  /*161f0*/  LOP3.LUT R125, R125, R107, RZ, 0xc0, !PT ;  /* 0x0000006b7d7d7212 */ /* 0x000fee00078ec0ff */
[C---:B------:R-:W-:Y:S08]  /*16200*/  HMMA.16816.F32 R8, R124.reuse, R120, R8 ;  /* 0x000000787c08723c */ /* 0x040ff00000001808 */
[-C--:B------:R-:W-:Y:S01]  /*16210*/  HMMA.16816.F32 R12, R124, R122.reuse, R12 ;  /* 0x0000007a7c0c723c */ /* 0x080fe2000000180c */
[----:B--2---:R-:W-:Y:S07]  /*16220*/  FFMA.FTZ R2, R230, c[0x0][0x23c], -R184 ;  /* 0x00008f00e6027a23 */ /* 0x004fee00000108b8 */
[C---:B------:R-:W-:Y:S01]  /*16230*/  HMMA.16816.F32 R16, R116.reuse, R122, R16 ;  /* 0x0000007a7410723c */ /* 0x040fe20000001810 */
[----:B------:R-:W2:Y:S01]  /*16240*/  LDSM.16.MT88.4 R120, [R212+0xb400] ;  /* 0x00b40000d478783b */ /* 0x000ea20000004200 */
[----:B------:R3:W-:Y:S06]  /*16250*/  MUFU.EX2 R230, R2 ;  /* 0x0000000200e67308 */ /* 0x0007ec0000000800 */
[-C--:B------:R-:W-:Y:S08]  /*16260*/  HMMA.16816.F32 R20, R116, R128.reuse, R20 ;  /* 0x000000807414723c */ /* 0x080ff00000001814 */
[C---:B------:R-:W-:Y:S08]  /*16270*/  HMMA.16816.F32 R24, R124.reuse, R128, R24 ;  /* 0x000000807c18723c */ /* 0x040ff00000001818 */
[-C--:B------:R-:W-:Y:S01]  /*16280*/  HMMA.16816.F32 R28, R124, R130.reuse, R28 ;  /* 0x000000827c1c723c */ /* 0x080fe2000000181c */
[--C-:B---3--:R-:W-:Y:S03]  /*16290*/  FFMA.FTZ R2, R235, c[0x0][0x23c], -R185.reuse ;  /* 0x00008f00eb027a23 */ /* 0x108fe600000108b9 */
[----:B------:R-:W-:Y:S04]  /*162a0*/  IMAD.MOV.U32 R235, RZ, RZ, R164 ;  /* 0x000000ffffeb7224 */ /* 0x000fe800078e00a4 */
[C---:B------:R-:W-:Y:S01]  /*162b0*/  HMMA.16816.F32 R32, R116.reuse, R130, R32 ;  /* 0x000000827420723c */ /* 0x040fe20000001820 */
[----:B------:R3:W-:Y:S07]  /*162c0*/  MUFU.EX2 R229, R2 ;  /* 0x0000000200e57308 */ /* 0x0007ee0000000800 */
[-C--:B------:R-:W-:Y:S08]  /*162d0*/  HMMA.16816.F32 R36, R116, R132.reuse, R36 ;  /* 0x000000847424723c */ /* 0x080ff00000001824 */
[C---:B------:R-:W-:Y:S08]  /*162e0*/  HMMA.16816.F32 R40, R124.reuse, R132, R40 ;  /* 0x000000847c28723c */ /* 0x040ff00000001828 */
[-C--:B------:R-:W-:Y:S01]  /*162f0*/  HMMA.16816.F32 R44, R124, R134.reuse, R44 ;  /* 0x000000867c2c723c */ /* 0x080fe2000000182c */
[----:B---3--:R-:W-:Y:S03]  /*16300*/  FFMA.FTZ R2, R237, c[0x0][0x23c], -R185 ;  /* 0x00008f00ed027a23 */ /* 0x008fe600000108b9 */
[----:B------:R-:W-:Y:S01]  /*16310*/  IMAD.MOV.U32 R237, RZ, RZ, R163 ;  /* 0x000000ffffed7224 */ /* 0x000fe200078e00a3 */
[----:B------:R3:W1:Y:S03]  /*16320*/  MUFU.EX2 R228, R2 ;  /* 0x0000000200e47308 */ /* 0x0006660000000800 */
[C---:B------:R-:W-:Y:S08]  /*16330*/  HMMA.16816.F32 R48, R116.reuse, R134, R48 ;  /* 0x000000867430723c */ /* 0x040ff00000001830 */
[-C--:B----4-:R-:W-:Y:S08]  /*16340*/  HMMA.16816.F32 R52, R116, R112.reuse, R52 ;  /* 0x000000707434723c */ /* 0x090ff00000001834 */
[C---:B------:R-:W-:Y:S01]  /*16350*/  HMMA.16816.F32 R56, R124.reuse, R112, R56 ;  /* 0x000000707c38723c */ /* 0x040fe20000001838 */
[----:B---3--:R-:W-:Y:S07]  /*16360*/  IMAD.U32 R2, RZ, RZ, UR29 ;  /* 0x0000001dff027e24 */ /* 0x008fee000f8e00ff */
[-C--:B------:R-:W-:Y:S01]  /*16370*/  HMMA.16816.F32 R60, R124, R114.reuse, R60 ;  /* 0x000000727c3c723c */ /* 0x080fe2000000183c */
[----:B------:R-:W-:Y:S03]  /*16380*/  LOP3.LUT R106, R175, UR4, R2, 0x96, !PT ;  /* 0x00000004af6a7c12 */ /* 0x000fe6000f8e9602 */
[----:B------:R-:W-:Y:S02]  /*16390*/  FFMA.FTZ R2, R241, c[0x0][0x23c], -R184 ;  /* 0x00008f00f1027a23 */ /* 0x000fe400000108b8 */
[----:B------:R-:W-:Y:S02]  /*163a0*/  IMAD.MOV.U32 R175, RZ, RZ, R173 ;  /* 0x000000ffffaf7224 */ /* 0x000fe400078e00ad */
[C---:B------:R-:W-:Y:S01]  /*163b0*/  HMMA.16816.F32 R64, R116.reuse, R114, R64 ;  /* 0x000000727440723c */ /* 0x040fe20000001840 */
[----:B------:R-:W-:Y:S01]  /*163c0*/  IMAD.WIDE.U32 R112, R106, -0x326172a9, RZ ;  /* 0xcd9e8d576a707825 */ /* 0x000fe200078e00ff */
[----:B------:R3:W-:Y:S03]  /*163d0*/  MUFU.EX2 R227, R2 ;  /* 0x0000000200e37308 */ /* 0x0007e60000000800 */
[----:B------:R-:W-:Y:S01]  /*163e0*/  FFMA.FTZ R106, R244, c[0x0][0x23c], -R185 ;  /* 0x00008f00f46a7a23 */ /* 0x000fe200000108b9 */
[----:B------:R-:W-:Y:S01]  /*163f0*/  LOP3.LUT R107, R113, UR16, R172, 0x96, !PT ;  /* 0x00000010716b7c12 */ /* 0x000fe2000f8e96ac */
[----:B------:R-:W-:Y:S01]  /*16400*/  IMAD.MOV.U32 R173, RZ, RZ, R171 ;  /* 0x000000ffffad7224 */ /* 0x000fe200078e00ab */
[----:B------:R-:W-:Y:S01]  /*16410*/  LOP3.LUT R109, R193, UR14, R112, 0x96, !PT ;  /* 0x0000000ec16d7c12 */ /* 0x000fe2000f8e9670 */
[----:B------:R-:W-:Y:S01]  /*16420*/  IMAD.MOV.U32 R171, RZ, RZ, R169 ;  /* 0x000000ffffab7224 */ /* 0x000fe200078e00a9 */
[-C--:B--2---:R-:W-:Y:S02]  /*16430*/  HMMA.16816.F32 R68, R116, R120.reuse, R68 ;  /* 0x000000787444723c */ /* 0x084fe40000001844 */
[----:B------:R-:W-:Y:S01]  /*16440*/  IMAD.MOV.U32 R169, RZ, RZ, R167 ;  /* 0x000000ffffa97224 */ /* 0x000fe200078e00a7 */
[----:B------:R2:W-:Y:S01]  /*16450*/  MUFU.EX2 R210, R106 ;  /* 0x0000006a00d27308 */ /* 0x0005e20000000800 */
[----:B------:R-:W-:Y:S01]  /*16460*/  IMAD.MOV.U32 R167, RZ, RZ, R166 ;  /* 0x000000ffffa77224 */ /* 0x000fe200078e00a6 */
[----:B------:R-:W-:Y:S01]  /*16470*/  LOP3.LUT R110, R195, UR14, R112, 0x96, !PT ;  /* 0x0000000ec36e7c12 */ /* 0x000fe2000f8e9670 */
[----:B------:R-:W-:Y:S02]  /*16480*/  IMAD.MOV.U32 R166, RZ, RZ, R203 ;  /* 0x000000ffffa67224 */ /* 0x000fe400078e00cb */
[----:B------:R-:W-:Y:S01]  /*16490*/  IMAD.MOV.U32 R203, RZ, RZ, R201 ;  /* 0x000000ffffcb7224 */ /* 0x000fe200078e00c9 */
[C---:B------:R-:W-:Y:S03]  /*164a0*/  HMMA.16816.F32 R72, R124.reuse, R120, R72 ;  /* 0x000000787c48723c */ /* 0x040fe60000001848 */
[----:B------:R-:W-:Y:S02]  /*164b0*/  IMAD.MOV.U32 R201, RZ, RZ, R159 ;  /* 0x000000ffffc97224 */ /* 0x000fe400078e009f */
[----:B------:R-:W-:Y:S02]  /*164c0*/  IMAD.MOV.U32 R159, RZ, RZ, R157 ;  /* 0x000000ffff9f7224 */ /* 0x000fe400078e009d */
[----:B------:R-:W-:Y:S01]  /*164d0*/  IMAD.MOV.U32 R157, RZ, RZ, R152 ;  /* 0x000000ffff9d7224 */ /* 0x000fe200078e0098 */
[----:B---3--:R-:W-:Y:S01]  /*164e0*/  LOP3.LUT R2, R113, UR16, R174, 0x96, !PT ;  /* 0x0000001071027c12 */ /* 0x008fe2000f8e96ae */
[----:B------:R-:W-:Y:S01]  /*164f0*/  IMAD.MOV.U32 R152, RZ, RZ, R200 ;  /* 0x000000ffff987224 */ /* 0x000fe200078e00c8 */
[----:B------:R-:W3:Y:S01]  /*16500*/  LDSM.16.MT88.4 R112, [R214+0xb400] ;  /* 0x00b40000d670783b */ /* 0x000ee20000004200 */
[-C--:B------:R-:W-:Y:S01]  /*16510*/  HMMA.16816.F32 R76, R124, R122.reuse, R76 ;  /* 0x0000007a7c4c723c */ /* 0x080fe2000000184c */
[----:B------:R-:W-:Y:S02]  /*16520*/  IMAD.MOV.U32 R200, RZ, RZ, R151 ;  /* 0x000000ffffc87224 */ /* 0x000fe400078e0097 */
[----:B------:R-:W-:Y:S02]  /*16530*/  IMAD.MOV.U32 R151, RZ, RZ, R226 ;  /* 0x000000ffff977224 */ /* 0x000fe400078e00e2 */
[----:B------:R-:W-:Y:S02]  /*16540*/  IMAD.WIDE.U32 R130, R107, -0x2daee0ad, RZ ;  /* 0xd2511f536b827825 */ /* 0x000fe400078e00ff */
[----:B------:R4:W5:Y:S01]  /*16550*/  LDL.LU R226, [R1+0x9c] ;  /* 0x00009c0001e27983 */ /* 0x0009620000300800 */
[C---:B------:R-:W-:Y:S01]  /*16560*/  HMMA.16816.F32 R80, R116.reuse, R122, R80 ;  /* 0x0000007a7450723c */ /* 0x040fe20000001850 */
[----:B--2---:R-:W-:Y:S03]  /*16570*/  IMAD.WIDE.U32 R106, R109, -0x2daee0ad, RZ ;  /* 0xd2511f536d6a7825 */ /* 0x004fe600078e00ff */
[----:B------:R-:W-:Y:S01]  /*16580*/  LOP3.LUT R109, R131, UR13, R168, 0x96, !PT ;  /* 0x0000000d836d7c12 */ /* 0x000fe2000f8e96a8 */
[----:B------:R-:W-:Y:S01]  /*16590*/  IMAD.MOV.U32 R205, RZ, RZ, R167 ;  /* 0x000000ffffcd7224 */ /* 0x000fe200078e00a7 */
[----:B------:R-:W-:Y:S01]  /*165a0*/  LOP3.LUT R107, R107, UR11, R130, 0x96, !PT ;  /* 0x0000000b6b6b7c12 */ /* 0x000fe2000f8e9682 */
[----:B------:R-:W-:Y:S02]  /*165b0*/  IMAD.MOV.U32 R167, RZ, RZ, R166 ;  /* 0x000000ffffa77224 */ /* 0x000fe400078e00a6 */
[----:B------:R-:W-:Y:S03]  /*165c0*/  IMAD.MOV.U32 R166, RZ, RZ, R203 ;  /* 0x000000ffffa67224 */ /* 0x000fe600078e00cb */
[----:B------:R-:W-:Y:S02]  /*165d0*/  IMAD.MOV.U32 R203, RZ, RZ, R201 ;  /* 0x000000ffffcb7224 */ /* 0x000fe400078e00c9 */
[----:B------:R-:W-:Y:S02]  /*165e0*/  IMAD.MOV.U32 R201, RZ, RZ, R157 ;  /* 0x000000ffffc97224 */ /* 0x000fe400078e009d */
[----:B------:R-:W-:Y:S02]  /*165f0*/  IMAD.MOV.U32 R157, RZ, RZ, R152 ;  /* 0x000000ffff9d7224 */ /* 0x000fe400078e0098 */
[----:B------:R-:W-:Y:S02]  /*16600*/  IMAD.MOV.U32 R152, RZ, RZ, R200 ;  /* 0x000000ffff987224 */ /* 0x000fe400078e00c8 */
[----:B------:R-:W-:Y:S02]  /*16610*/  IMAD.MOV.U32 R200, RZ, RZ, R151 ;  /* 0x000000ffffc87224 */ /* 0x000fe400078e0097 */
[----:B------:R-:W-:Y:S02]  /*16620*/  IMAD.MOV.U32 R151, RZ, RZ, R150 ;  /* 0x000000ffff977224 */ /* 0x000fe400078e0096 */
[----:B------:R-:W-:Y:S02]  /*16630*/  IMAD.MOV.U32 R150, RZ, RZ, R217 ;  /* 0x000000ffff967224 */ /* 0x000fe400078e00d9 */
[----:B------:R-:W-:Y:S01]  /*16640*/  IMAD.WIDE.U32 R132, R2, -0x2daee0ad, RZ ;  /* 0xd2511f5302847825 */ /* 0x000fe200078e00ff */
[----:B------:R4:W5:Y:S03]  /*16650*/  LDL.LU R217, [R1+0x98] ;  /* 0x0000980001d97983 */ /* 0x0009660000300800 */
[----:B------:R-:W-:Y:S01]  /*16660*/  FFMA.FTZ R2, R248, c[0x0][0x23c], -R185 ;  /* 0x00008f00f8027a23 */ /* 0x000fe200000108b9 */
[-C--:B---3--:R-:W-:Y:S01]  /*16670*/  HMMA.16816.F32 R84, R116, R112.reuse, R84 ;  /* 0x000000707454723c */ /* 0x088fe20000001854 */
[----:B------:R-:W-:Y:S01]  /*16680*/  IMAD.MOV.U32 R207, RZ, RZ, R205 ;  /* 0x000000ffffcf7224 */ /* 0x000fe200078e00cd */
[----:B------:R-:W-:Y:S01]  /*16690*/  LOP3.LUT R128, R133, UR13, R170, 0x96, !PT ;  /* 0x0000000d85807c12 */ /* 0x000fe2000f8e96aa */
[----:B------:R-:W-:Y:S01]  /*166a0*/  IMAD.MOV.U32 R205, RZ, RZ, R167 ;  /* 0x000000ffffcd7224 */ /* 0x000fe200078e00a7 */
[----:B------:R2:W3:Y:S01]  /*166b0*/  MUFU.EX2 R209, R2 ;  /* 0x0000000200d17308 */ /* 0x0004e20000000800 */
[----:B------:R-:W-:Y:S02]  /*166c0*/  IMAD.MOV.U32 R167, RZ, RZ, R166 ;  /* 0x000000ffffa77224 */ /* 0x000fe400078e00a6 */
[----:B------:R-:W-:Y:S01]  /*166d0*/  IMAD.MOV.U32 R166, RZ, RZ, R203 ;  /* 0x000000ffffa67224 */ /* 0x000fe200078e00cb */
[C---:B------:R-:W-:Y:S01]  /*166e0*/  HMMA.16816.F32 R88, R124.reuse, R112, R88 ;  /* 0x000000707c58723c */ /* 0x040fe20000001858 */
[----:B------:R-:W-:Y:S03]  /*166f0*/  IMAD.MOV.U32 R203, RZ, RZ, R201 ;  /* 0x000000ffffcb7224 */ /* 0x000fe600078e00c9 */
[----:B------:R-:W-:Y:S02]  /*16700*/  IMAD.MOV.U32 R201, RZ, RZ, R157 ;  /* 0x000000ffffc97224 */ /* 0x000fe400078e009d */
[----:B------:R-:W-:Y:S02]  /*16710*/  IMAD.MOV.U32 R157, RZ, RZ, R152 ;  /* 0x000000ffff9d7224 */ /* 0x000fe400078e0098 */
[-C--:B------:R-:W-:Y:S01]  /*16720*/  HMMA.16816.F32 R92, R124, R114.reuse, R92 ;  /* 0x000000727c5c723c */ /* 0x080fe2000000185c */
[----:B------:R-:W-:Y:S01]  /*16730*/  IMAD.MOV.U32 R152, RZ, RZ, R200 ;  /* 0x000000ffff987224 */ /* 0x000fe200078e00c8 */
[----:B------:R-:W-:Y:S02]  /*16740*/  LDSM.16.MT88.4 R124, [R214+0x9800] ;  /* 0x00980000d67c783b */ /* 0x000fe40000004200 */
[----:B------:R-:W-:Y:S02]  /*16750*/  IMAD.MOV.U32 R200, RZ, RZ, R151 ;  /* 0x000000ffffc87224 */ /* 0x000fe400078e0097 */
[----:B------:R-:W-:Y:S02]  /*16760*/  IMAD.MOV.U32 R151, RZ, RZ, R150 ;  /* 0x000000ffff977224 */ /* 0x000fe400078e0096 */
[----:B------:R-:W-:Y:S01]  /*16770*/  HMMA.16816.F32 R96, R116, R114, R96 ;  /* 0x000000727460723c */ /* 0x000fe20000001860 */
[----:B------:R-:W-:Y:S01]  /*16780*/  IMAD.MOV.U32 R150, RZ, RZ, R149 ;  /* 0x000000ffff967224 */ /* 0x000fe200078e0095 */
[----:B------:R-:W1:Y:S02]  /*16790*/  LDSM.16.MT88.4 R116, [R212+0x9800] ;  /* 0x00980000d474783b */ /* 0x000e640000004200 */
[----:B------:R-:W-:Y:S02]  /*167a0*/  IMAD.MOV.U32 R149, RZ, RZ, R148 ;  /* 0x000000ffff957224 */ /* 0x000fe400078e0094 */
[----:B------:R-:W-:Y:S02]  /*167b0*/  IMAD.MOV.U32 R148, RZ, RZ, R143 ;  /* 0x000000ffff947224 */ /* 0x000fe400078e008f */
[----:B------:R-:W-:Y:S04]  /*167c0*/  IMAD.MOV.U32 R143, RZ, RZ, R142 ;  /* 0x000000ffff8f7224 */ /* 0x000fe800078e008e */
[----:B------:R-:W-:Y:S02]  /*167d0*/  IMAD.MOV.U32 R142, RZ, RZ, R141 ;  /* 0x000000ffff8e7224 */ /* 0x000fe400078e008d */
[----:B------:R-:W-:Y:S02]  /*167e0*/  IMAD.MOV.U32 R141, RZ, RZ, R140 ;  /* 0x000000ffff8d7224 */ /* 0x000fe400078e008c */
[----:B------:R-:W-:Y:S02]  /*167f0*/  IMAD.MOV.U32 R140, RZ, RZ, R139 ;  /* 0x000000ffff8c7224 */ /* 0x000fe400078e008b */
[----:B------:R-:W-:Y:S02]  /*16800*/  IMAD.MOV.U32 R139, RZ, RZ, R138 ;  /* 0x000000ffff8b7224 */ /* 0x000fe400078e008a */
[----:B------:R-:W-:Y:S02]  /*16810*/  IMAD.MOV.U32 R138, RZ, RZ, R216 ;  /* 0x000000ffff8a7224 */ /* 0x000fe400078e00d8 */
[----:B------:R-:W-:Y:S01]  /*16820*/  IMAD.MOV.U32 R168, RZ, RZ, R152 ;  /* 0x000000ffffa87224 */ /* 0x000fe200078e0098 */
[----:B------:R4:W5:Y:S01]  /*16830*/  LDL.LU R216, [R1+0x94] ;  /* 0x0000940001d87983 */ /* 0x0009620000300800 */
[----:B------:R-:W-:Y:S02]  /*16840*/  IMAD.MOV.U32 R196, RZ, RZ, R167 ;  /* 0x000000ffffc47224 */ /* 0x000fe400078e00a7 */
[----:B------:R-:W-:Y:S01]  /*16850*/  IMAD.MOV.U32 R167, RZ, RZ, R138 ;  /* 0x000000ffffa77224 */ /* 0x000fe200078e008a */
[----:B------:R4:W5:Y:S01]  /*16860*/  LDL.LU R215, [R1+0x90] ;  /* 0x0000900001d77983 */ /* 0x0009620000300800 */
[----:B------:R-:W-:Y:S02]  /*16870*/  IMAD.MOV.U32 R152, RZ, RZ, R139 ;  /* 0x000000ffff987224 */ /* 0x000fe400078e008b */
[----:B------:R-:W-:Y:S01]  /*16880*/  IMAD.WIDE.U32 R138, R107, -0x326172a9, RZ ;  /* 0xcd9e8d576b8a7825 */ /* 0x000fe200078e00ff */
[----:B------:R4:W5:Y:S03]  /*16890*/  LDL.LU R213, [R1+0x8c] ;  /* 0x00008c0001d57983 */ /* 0x0009660000300800 */
[----:B------:R-:W-:Y:S02]  /*168a0*/  FFMA.FTZ R107, R238, c[0x0][0x23c], -R186 ;  /* 0x00008f00ee6b7a23 */ /* 0x000fe400000108ba */
[----:B------:R-:W-:Y:S02]  /*168b0*/  IMAD.WIDE.U32 R110, R110, -0x2daee0ad, RZ ;  /* 0xd2511f536e6e7825 */ /* 0x000fe400078e00ff */
[----:B------:R1:W-:Y:S02]  /*168c0*/  MUFU.EX2 R208, R107 ;  /* 0x0000006b00d07308 */ /* 0x0003e40000000800 */
[----:B------:R-:W-:Y:S01]  /*168d0*/  IMAD.WIDE.U32 R120, R128, -0x326172a9, RZ ;  /* 0xcd9e8d5780787825 */ /* 0x000fe200078e00ff */
[----:B------:R-:W-:Y:S03]  /*168e0*/  LOP3.LUT R111, R111, UR11, R132, 0x96, !PT ;  /* 0x0000000b6f6f7c12 */ /* 0x000fe6000f8e9684 */
[----:B------:R-:W-:Y:S01]  /*168f0*/  IMAD.WIDE.U32 R128, R109, -0x326172a9, RZ ;  /* 0xcd9e8d576d807825 */ /* 0x000fe200078e00ff */
[----:B--2---:R-:W-:Y:S03]  /*16900*/  LOP3.LUT R2, R121, UR12, R194, 0x96, !PT ;  /* 0x0000000c79027c12 */ /* 0x004fe6000f8e96c2 */
[----:B------:R-:W-:Y:S02]  /*16910*/  IMAD.MOV.U32 R197, RZ, RZ, R166 ;  /* 0x000000ffffc57224 */ /* 0x000fe400078e00a6 */
[----:B------:R-:W-:Y:S02]  /*16920*/  IMAD.MOV.U32 R166, RZ, RZ, R137 ;  /* 0x000000ffffa67224 */ /* 0x000fe400078e0089 */
[----:B------:R-:W-:Y:S02]  /*16930*/  IMAD.MOV.U32 R175, RZ, RZ, R200 ;  /* 0x000000ffffaf7224 */ /* 0x000fe400078e00c8 */
[----:B------:R-:W-:Y:S02]  /*16940*/  IMAD.MOV.U32 R200, RZ, RZ, R136 ;  /* 0x000000ffffc87224 */ /* 0x000fe400078e0088 */
[----:B------:R-:W-:Y:S04]  /*16950*/  IMAD.WIDE.U32 R136, R111, -0x326172a9, RZ ;  /* 0xcd9e8d576f887825 */ /* 0x000fe800078e00ff */
[----:B------:R-:W-:Y:S01]  /*16960*/  IMAD.MOV.U32 R188, RZ, RZ, R207 ;  /* 0x000000ffffbc7224 */ /* 0x000fe200078e00cf */
[----:B------:R-:W-:Y:S01]  /*16970*/  LOP3.LUT R109, R137, UR10, R120, 0x96, !PT ;  /* 0x0000000a896d7c12 */ /* 0x000fe2000f8e9678 */
[----:B------:R-:W-:Y:S01]  /*16980*/  IMAD.MOV.U32 R169, RZ, RZ, R151 ;  /* 0x000000ffffa97224 */ /* 0x000fe200078e0097 */
[----:B-1----:R-:W-:Y:S01]  /*16990*/  LOP3.LUT R107, R139, UR10, R128, 0x96, !PT ;  /* 0x0000000a8b6b7c12 */ /* 0x002fe2000f8e9680 */
[----:B------:R-:W-:Y:S01]  /*169a0*/  IMAD.MOV.U32 R151, RZ, RZ, R140 ;  /* 0x000000ffff977224 */ /* 0x000fe200078e008c */
[----:B------:R-:W-:Y:S01]  /*169b0*/  LOP3.LUT R120, R129, UR12, R192, 0x96, !PT ;  /* 0x0000000c81787c12 */ /* 0x000fe2000f8e96c0 */
[----:B------:R-:W-:Y:S01]  /*169c0*/  IMAD.WIDE.U32 R128, R2, -0x2daee0ad, RZ ;  /* 0xd2511f5302807825 */ /* 0x000fe200078e00ff */
[----:B------:R-:W2:Y:S03]  /*169d0*/  LDL.LU R137, [R1+0x20] ;  /* 0x0000200001897983 */ /* 0x000ea60000300800 */
[----:B------:R-:W-:Y:S01]  /*169e0*/  FFMA.FTZ R2, R239, c[0x0][0x23c], -R186 ;  /* 0x00008f00ef027a23 */ /* 0x000fe200000108ba */
[----:B------:R-:W-:Y:S01]  /*169f0*/  LOP3.LUT R111, R129, UR9, R110, 0x96, !PT ;  /* 0x00000009816f7c12 */ /* 0x000fe2000f8e966e */
[----:B------:R-:W-:Y:S02]  /*16a00*/  IMAD.WIDE.U32 R134, R109, -0x2daee0ad, RZ ;  /* 0xd2511f536d867825 */ /* 0x000fe400078e00ff */
[----:B------:R1:W1:Y:S02]  /*16a10*/  MUFU.EX2 R207, R2 ;  /* 0x0000000200cf7308 */ /* 0x0002640000000800 */
[----:B------:R-:W-:Y:S04]  /*16a20*/  IMAD.WIDE.U32 R120, R120, -0x2daee0ad, RZ ;  /* 0xd2511f5378787825 */ /* 0x000fe800078e00ff */
[----:B------:R-:W-:Y:S02]  /*16a30*/  IMAD.MOV.U32 R173, RZ, RZ, R150 ;  /* 0x000000ffffad7224 */ /* 0x000fe400078e0096 */
[----:B------:R-:W-:Y:S02]  /*16a40*/  IMAD.MOV.U32 R150, RZ, RZ, R141 ;  /* 0x000000ffff967224 */ /* 0x000fe400078e008d */
[----:B------:R-:W-:Y:S01]  /*16a50*/  IMAD.WIDE.U32 R140, R107, -0x2daee0ad, RZ ;  /* 0xd2511f536b8c7825 */ /* 0x000fe200078e00ff */
[----:B------:R-:W-:Y:S03]  /*16a60*/  LOP3.LUT R107, R135, UR7, R128, 0x96, !PT ;  /* 0x00000007876b7c12 */ /* 0x000fe6000f8e9680 */
[----:B------:R-:W-:Y:S01]  /*16a70*/  IMAD.MOV.U32 R189, RZ, RZ, R205 ;  /* 0x000000ffffbd7224 */ /* 0x000fe200078e00cd */
[----:B------:R-:W-:Y:S01]  /*16a80*/  LOP3.LUT R110, R141, UR7, R120, 0x96, !PT ;  /* 0x000000078d6e7c12 */ /* 0x000fe2000f8e9678 */
[----:B------:R-:W-:Y:S01]  /*16a90*/  IMAD.MOV.U32 R171, RZ, RZ, R149 ;  /* 0x000000ffffab7224 */ /* 0x000fe200078e0095 */
[----:B------:R-:W-:Y:S01]  /*16aa0*/  LOP3.LUT R120, R121, UR9, R106, 0x96, !PT ;  /* 0x0000000979787c12 */ /* 0x000fe2000f8e966a */
[----:B------:R-:W-:Y:S04]  /*16ab0*/  IMAD.WIDE.U32 R106, R107, -0x326172a9, RZ ;  /* 0xcd9e8d576b6a7825 */ /* 0x000fe800078e00ff */
[----:B------:R-:W-:Y:S01]  /*16ac0*/  IMAD.MOV.U32 R149, RZ, RZ, R142 ;  /* 0x000000ffff957224 */ /* 0x000fe200078e008e */
[--C-:B------:R-:W-:Y:S01]  /*16ad0*/  SHF.R.U32.HI R128, RZ, 0x10, R106.reuse ;  /* 0x00000010ff807819 */ /* 0x100fe2000001166a */
[--C-:B-1----:R-:W-:Y:S01]  /*16ae0*/  FFMA.FTZ R2, R243, c[0x0][0x23c], -R187.reuse ;  /* 0x00008f00f3027a23 */ /* 0x102fe200000108bb */
[----:B------:R-:W-:Y:S01]  /*16af0*/  SHF.R.U32.HI R129, RZ, 0x18, R106 ;  /* 0x00000018ff817819 */ /* 0x000fe2000001166a */
[----:B------:R-:W-:Y:S01]  /*16b00*/  IMAD.MOV.U32 R170, RZ, RZ, R148 ;  /* 0x000000ffffaa7224 */ /* 0x000fe200078e0094 */
[C---:B------:R-:W-:Y:S01]  /*16b10*/  LOP3.LUT R121, R106.reuse, 0xff, RZ, 0xc0, !PT ;  /* 0x000000ff6a797812 */ /* 0x040fe200078ec0ff */
[----:B------:R1:W-:Y:S01]  /*16b20*/  MUFU.EX2 R206, R2 ;  /* 0x0000000200ce7308 */ /* 0x0003e20000000800 */
[----:B------:R-:W-:Y:S01]  /*16b30*/  LOP3.LUT R109, R106, 0xffff, RZ, 0xc0, !PT ;  /* 0x0000ffff6a6d7812 */ /* 0x000fe200078ec0ff */
[----:B------:R-:W-:Y:S01]  /*16b40*/  FFMA.FTZ R106, R245, c[0x0][0x23c], -R187 ;  /* 0x00008f00f56a7a23 */ /* 0x000fe200000108bb */
[----:B------:R-:W-:Y:S01]  /*16b50*/  LOP3.LUT R113, R128, 0xff, RZ, 0xc0, !PT ;  /* 0x000000ff80717812 */ /* 0x000fe200078ec0ff */
[----:B------:R-:W-:Y:S02]  /*16b60*/  IMAD.MOV.U32 R148, RZ, RZ, R143 ;  /* 0x000000ffff947224 */ /* 0x000fe400078e008f */
[----:B------:R-:W-:Y:S01]  /*16b70*/  IMAD.WIDE.U32 R142, R111, -0x326172a9, RZ ;  /* 0xcd9e8d576f8e7825 */ /* 0x000fe200078e00ff */
[----:B------:R-:W-:Y:S03]  /*16b80*/  PRMT R113, R113, 0x5410, R129 ;  /* 0x0000541071717816 */ /* 0x000fe60000000081 */
[----:B------:R3:W3:Y:S01]  /*16b90*/  MUFU.EX2 R205, R106 ;  /* 0x0000006a00cd7308 */ /* 0x0006e20000000800 */
[----:B------:R-:W-:Y:S01]  /*16ba0*/  IMAD.WIDE.U32 R110, R110, -0x326172a9, RZ ;  /* 0xcd9e8d576e6e7825 */ /* 0x000fe200078e00ff */
[--C-:B------:R-:W-:Y:S03]  /*16bb0*/  HSET2.LE.AND R115, R113, R165.reuse, PT ;  /* 0x000000a571737233 */ /* 0x100fe60003803000 */
[----:B------:R-:W-:Y:S01]  /*16bc0*/  IMAD.WIDE.U32 R132, R120, -0x326172a9, RZ ;  /* 0xcd9e8d5778847825 */ /* 0x000fe200078e00ff */
[C---:B------:R-:W-:Y:S02]  /*16bd0*/  LOP3.LUT R112, R110.reuse, 0xffff, RZ, 0xc0, !PT ;  /* 0x0000ffff6e707812 */ /* 0x040fe400078ec0ff */
[--C-:B------:R-:W-:Y:S01]  /*16be0*/  SHF.R.U32.HI R120, RZ, 0x10, R110.reuse ;  /* 0x00000010ff787819 */ /* 0x100fe2000001166e */
[----:B------:R-:W-:Y:S01]  /*16bf0*/  IMAD.MOV.U32 R172, RZ, RZ, R201 ;  /* 0x000000ffffac7224 */ /* 0x000fe200078e00c9 */
[----:B------:R-:W-:Y:S01]  /*16c00*/  LOP3.LUT R123, R110, 0xff, RZ, 0xc0, !PT ;  /* 0x000000ff6e7b7812 */ /* 0x000fe200078ec0ff */
[----:B------:R-:W-:Y:S01]  /*16c10*/  IMAD.MOV.U32 R174, RZ, RZ, R203 ;  /* 0x000000ffffae7224 */ /* 0x000fe200078e00cb */
[----:B------:R-:W-:Y:S01]  /*16c20*/  SHF.R.U32.HI R122, RZ, 0x18, R110 ;  /* 0x00000018ff7a7819 */ /* 0x000fe2000001166e */
[----:B------:R-:W-:Y:S01]  /*16c30*/  IMAD.MOV.U32 R243, RZ, RZ, R150 ;  /* 0x000000fffff37224 */ /* 0x000fe200078e0096 */
[----:B-1----:R-:W-:Y:S01]  /*16c40*/  LOP3.LUT R2, R107, UR17, R142, 0x96, !PT ;  /* 0x000000116b027c12 */ /* 0x002fe2000f8e968e */
[----:B------:R-:W-:Y:S01]  /*16c50*/  FFMA.FTZ R107, R247, c[0x0][0x23c], -R186 ;  /* 0x00008f00f76b7a23 */ /* 0x000fe200000108ba */
[----:B------:R-:W-:Y:S01]  /*16c60*/  LOP3.LUT R110, R111, UR17, R132, 0x96, !PT ;  /* 0x000000116f6e7c12 */ /* 0x000fe2000f8e9684 */
[----:B------:R-:W-:Y:S01]  /*16c70*/  IMAD.MOV.U32 R241, RZ, RZ, R161 ;  /* 0x000000fffff17224 */ /* 0x000fe200078e00a1 */
[----:B------:R-:W-:Y:S01]  /*16c80*/  LOP3.LUT R111, R120, 0xff, RZ, 0xc0, !PT ;  /* 0x000000ff786f7812 */ /* 0x000fe200078ec0ff */
[----:B------:R1:W-:Y:S01]  /*16c90*/  MUFU.EX2 R204, R107 ;  /* 0x0000006b00cc7308 */ /* 0x0003e20000000800 */
[----:B------:R-:W-:Y:S01]  /*16ca0*/  SHF.R.U32.HI R112, RZ, 0x8, R112 ;  /* 0x00000008ff707819 */ /* 0x000fe20000011670 */
[----:B------:R-:W-:Y:S01]  /*16cb0*/  IMAD.MOV.U32 R244, RZ, RZ, R160 ;  /* 0x000000fffff47224 */ /* 0x000fe200078e00a0 */
[----:B------:R-:W-:Y:S01]  /*16cc0*/  LOP3.LUT R120, R2, 0xff, RZ, 0xc0, !PT ;  /* 0x000000ff02787812 */ /* 0x000fe200078ec0ff */
[----:B------:R-:W-:Y:S01]  /*16cd0*/  IMAD.MOV.U32 R245, RZ, RZ, R147 ;  /* 0x000000fffff57224 */ /* 0x000fe200078e0093 */
[----:B---3--:R-:W-:Y:S01]  /*16ce0*/  SHF.R.U32.HI R106, RZ, 0x8, R109 ;  /* 0x00000008ff6a7819 */ /* 0x008fe2000001166d */
[----:B------:R-:W-:Y:S01]  /*16cf0*/  IMAD.MOV.U32 R248, RZ, RZ, R155 ;  /* 0x000000fffff87224 */ /* 0x000fe200078e009b */
[----:B------:R-:W-:Y:S01]  /*16d00*/  SHF.R.U32.HI R109, RZ, 0x10, R2 ;  /* 0x00000010ff6d7819 */ /* 0x000fe20000011602 */
[----:B------:R-:W-:Y:S01]  /*16d10*/  IMAD.MOV.U32 R238, RZ, RZ, R154 ;  /* 0x000000ffffee7224 */ /* 0x000fe200078e009a */
[----:B------:R-:W-:Y:S01]  /*16d20*/  PRMT R130, R121, 0x5410, R106 ;  /* 0x0000541079827816 */ /* 0x000fe2000000006a */
[----:B------:R-:W-:Y:S01]  /*16d30*/  FFMA.FTZ R121, R250, c[0x0][0x23c], -R186 ;  /* 0x00008f00fa797a23 */ /* 0x000fe200000108ba */
[----:B------:R-:W-:Y:S01]  /*16d40*/  LOP3.LUT R106, R2, 0xffff, RZ, 0xc0, !PT ;  /* 0x0000ffff026a7812 */ /* 0x000fe200078ec0ff */
[----:B------:R-:W-:Y:S01]  /*16d50*/  IMAD.MOV.U32 R247, RZ, RZ, R148 ;  /* 0x000000fffff77224 */ /* 0x000fe200078e0094 */
[----:B------:R-:W-:Y:S01]  /*16d60*/  PRMT R123, R123, 0x5410, R112 ;  /* 0x000054107b7b7816 */ /* 0x000fe20000000070 */
[----:B------:R-:W3:Y:S01]  /*16d70*/  MUFU.EX2 R203, R121 ;  /* 0x0000007900cb7308 */ /* 0x000ee20000000800 */
[----:B------:R-:W-:Y:S01]  /*16d80*/  SHF.R.U32.HI R106, RZ, 0x8, R106 ;  /* 0x00000008ff6a7819 */ /* 0x000fe2000001166a */
[--C-:B------:R-:W-:Y:S01]  /*16d90*/  HSET2.LE.AND R114, R130, R165.reuse, PT ;  /* 0x000000a582727233 */ /* 0x100fe20003803000 */
[----:B------:R-:W-:Y:S01]  /*16da0*/  PRMT R132, R111, 0x5410, R122 ;  /* 0x000054106f847816 */ /* 0x000fe2000000007a */
[--C-:B------:R-:W-:Y:S01]  /*16db0*/  HSET2.LE.AND R122, R123, R165.reuse, PT ;  /* 0x000000a57b7a7233 */ /* 0x100fe20003803000 */
[----:B------:R-:W-:Y:S01]  /*16dc0*/  PRMT R112, R120, 0x5410, R106 ;  /* 0x0000541078707816 */ /* 0x000fe2000000006a */
[----:B------:R-:W3:Y:S01]  /*16dd0*/  LDSM.16.MT88.4 R128, [R212+0xa800] ;  /* 0x00a80000d480783b */ /* 0x000ee20000004200 */
[----:B------:R-:W-:Y:S01]  /*16de0*/  SHF.R.U32.HI R106, RZ, 0x10, R110 ;  /* 0x00000010ff6a7819 */ /* 0x000fe2000001166e */
[--C-:B------:R-:W-:Y:S01]  /*16df0*/  HSET2.LE.AND R123, R132, R165.reuse, PT ;  /* 0x000000a5847b7233 */ /* 0x100fe20003803000 */
[----:B------:R-:W-:Y:S01]  /*16e00*/  LOP3.LUT R111, R110, 0xff, RZ, 0xc0, !PT ;  /* 0x000000ff6e6f7812 */ /* 0x000fe200078ec0ff */
[--C-:B------:R-:W-:Y:S01]  /*16e10*/  HSET2.LE.AND R112, R112, R165.reuse, PT ;  /* 0x000000a570707233 */ /* 0x100fe20003803000 */
[----:B-1----:R-:W-:Y:S01]  /*16e20*/  SHF.R.U32.HI R107, RZ, 0x18, R2 ;  /* 0x00000018ff6b7819 */ /* 0x002fe20000011602 */
[----:B------:R-:W-:Y:S01]  /*16e30*/  IMAD.MOV.U32 R239, RZ, RZ, R153 ;  /* 0x000000ffffef7224 */ /* 0x000fe200078e0099 */
[----:B------:R-:W-:Y:S01]  /*16e40*/  LOP3.LUT R2, R109, 0xff, RZ, 0xc0, !PT ;  /* 0x000000ff6d027812 */ /* 0x000fe200078ec0ff */
[----:B------:R-:W-:Y:S03]  /*16e50*/  IMAD.MOV.U32 R250, RZ, RZ, R149 ;  /* 0x000000fffffa7224 */ /* 0x000fe600078e0095 */
[----:B------:R-:W-:Y:S01]  /*16e60*/  PRMT R120, R2, 0x5410, R107 ;  /* 0x0000541002787816 */ /* 0x000fe2000000006b */
[----:B------:R-:W-:Y:S01]  /*16e70*/  FFMA.FTZ R2, R251, c[0x0][0x23c], -R187 ;  /* 0x00008f00fb027a23 */ /* 0x000fe200000108bb */
[----:B------:R-:W-:Y:S01]  /*16e80*/  LOP3.LUT R107, R106, 0xff, RZ, 0xc0, !PT ;  /* 0x000000ff6a6b7812 */ /* 0x000fe200078ec0ff */
[----:B------:R-:W-:Y:S01]  /*16e90*/  IMAD.MOV.U32 R251, RZ, RZ, R151 ;  /* 0x000000fffffb7224 */ /* 0x000fe200078e0097 */
[----:B------:R-:W-:Y:S01]  /*16ea0*/  F2FP.PACK_AB R106, R228, R229 ;  /* 0x000000e5e46a723e */ /* 0x000fe200000000ff */
[----:B------:R1:W-:Y:S01]  /*16eb0*/  MUFU.EX2 R201, R2 ;  /* 0x0000000200c97308 */ /* 0x0003e20000000800 */
[--C-:B------:R-:W-:Y:S02]  /*16ec0*/  HSET2.LE.AND R113, R120, R165.reuse, PT ;  /* 0x000000a578717233 */ /* 0x100fe40003803000 */
[----:B------:R-:W-:Y:S02]  /*16ed0*/  LOP3.LUT R115, R115, R106, RZ, 0xc0, !PT ;  /* 0x0000006a73737212 */ /* 0x000fe400078ec0ff */
[----:B------:R-:W-:Y:S04]  /*16ee0*/  F2FP.PACK_AB R106, R209, R210 ;  /* 0x000000d2d16a723e */ /* 0x000fe800000000ff */
[----:B------:R-:W-:Y:S02]  /*16ef0*/  LOP3.LUT R113, R113, R106, RZ, 0xc0, !PT ;  /* 0x0000006a71717212 */ /* 0x000fe400078ec0ff */
[----:B------:R-:W-:Y:S02]  /*16f00*/  LOP3.LUT R106, R133, UR8, R138, 0x96, !PT ;  /* 0x00000008856a7c12 */ /* 0x000fe4000f8e968a */
[----:B-1----:R-:W-:Y:S02]  /*16f10*/  LOP3.LUT R2, R110, 0xffff, RZ, 0xc0, !PT ;  /* 0x0000ffff6e027812 */ /* 0x002fe400078ec0ff */
[----:B------:R-:W-:Y:S02]  /*16f20*/  SHF.R.U32.HI R110, RZ, 0x18, R110 ;  /* 0x00000018ff6e7819 */ /* 0x000fe4000001166e */
[----:B------:R-:W-:Y:S01]  /*16f30*/  SHF.R.U32.HI R109, RZ, 0x8, R2 ;  /* 0x00000008ff6d7819 */ /* 0x000fe20000011602 */
[----:B------:R-:W-:Y:S01]  /*16f40*/  FFMA.FTZ R2, R202, c[0x0][0x23c], -R187 ;  /* 0x00008f00ca027a23 */ /* 0x000fe200000108bb */
[----:B------:R-:W-:Y:S02]  /*16f50*/  PRMT R107, R107, 0x5410, R110 ;  /* 0x000054106b6b7816 */ /* 0x000fe4000000006e */
[----:B------:R-:W-:Y:S01]  /*16f60*/  PRMT R109, R111, 0x5410, R109 ;  /* 0x000054106f6d7816 */ /* 0x000fe2000000006d */
[----:B------:R1:W1:Y:S01]  /*16f70*/  MUFU.EX2 R202, R2 ;  /* 0x0000000200ca7308 */ /* 0x0002620000000800 */
[----:B------:R-:W-:Y:S01]  /*16f80*/  LOP3.LUT R110, R143, UR8, R136, 0x96, !PT ;  /* 0x000000088f6e7c12 */ /* 0x000fe2000f8e9688 */
[--C-:B------:R-:W-:Y:S01]  /*16f90*/  HSET2.LE.AND R121, R107, R165.reuse, PT ;  /* 0x000000a56b797233 */ /* 0x100fe20003803000 */
[----:B------:R-:W-:Y:S01]  /*16fa0*/  F2FP.PACK_AB R107, R207, R208 ;  /* 0x000000d0cf6b723e */ /* 0x000fe200000000ff */
[--C-:B------:R-:W-:Y:S01]  /*16fb0*/  HSET2.LE.AND R120, R109, R165.reuse, PT ;  /* 0x000000a56d787233 */ /* 0x100fe20003803000 */
[----:B------:R-:W-:Y:S01]  /*16fc0*/  F2FP.PACK_AB R109, R205, R206 ;  /* 0x000000cecd6d723e */ /* 0x000fe200000000ff */
[----:B------:R-:W-:Y:S01]  /*16fd0*/  IMAD.WIDE.U32 R110, R110, -0x2daee0ad, RZ ;  /* 0xd2511f536e6e7825 */ /* 0x000fe200078e00ff */
[----:B------:R-:W2:Y:S02]  /*16fe0*/  LDL.LU R136, [R1+0x48] ;  /* 0x0000480001887983 */ /* 0x000ea40000300800 */
[----:B------:R-:W-:Y:S01]  /*16ff0*/  LOP3.LUT R120, R120, R107, RZ, 0xc0, !PT ;  /* 0x0000006b78787212 */ /* 0x000fe200078ec0ff */
[----:B------:R-:W-:Y:S01]  /*17000*/  IMAD.WIDE.U32 R106, R106, -0x2daee0ad, RZ ;  /* 0xd2511f536a6a7825 */ /* 0x000fe200078e00ff */
[----:B------:R-:W-:Y:S01]  /*17010*/  LOP3.LUT R121, R121, R109, RZ, 0xc0, !PT ;  /* 0x0000006d79797212 */ /* 0x000fe200078ec0ff */
[----:B------:R-:W2:Y:S01]  /*17020*/  LDL.LU R135, [R1+0x4c] ;  /* 0x00004c0001877983 */ /* 0x000ea20000300800 */
[----:B------:R-:W-:Y:S02]  /*17030*/  SHF.R.U32.HI R133, RZ, 0x18, R110 ;  /* 0x00000018ff857819 */ /* 0x000fe4000001166e */
[----:B------:R-:W-:Y:S02]  /*17040*/  LOP3.LUT R132, R106, 0xff, RZ, 0xc0, !PT ;  /* 0x000000ff6a847812 */ /* 0x000fe400078ec0ff */
[----:B------:R-:W-:Y:S02]  /*17050*/  LOP3.LUT R109, R111, UR18, R134, 0x96, !PT ;  /* 0x000000126f6d7c12 */ /* 0x000fe4000f8e9686 */
[----:B------:R-:W-:Y:S02]  /*17060*/  LOP3.LUT R111, R110, 0xffff, RZ, 0xc0, !PT ;  /* 0x0000ffff6e6f7812 */ /* 0x000fe400078ec0ff */
[----:B-1----:R-:W-:Y:S04]  /*17070*/  F2FP.PACK_AB R2, R230, R231 ;  /* 0x000000e7e602723e */ /* 0x002fe800000000ff */
[----:B------:R-:W-:Y:S02]  /*17080*/  LOP3.LUT R114, R114, R2, RZ, 0xc0, !PT ;  /* 0x0000000272727212 */ /* 0x000fe400078ec0ff */
[----:B------:R-:W-:Y:S04]  /*17090*/  F2FP.PACK_AB R2, R227, R211 ;  /* 0x000000d3e302723e */ /* 0x000fe800000000ff */
[----:B------:R-:W-:Y:S02]  /*170a0*/  LOP3.LUT R112, R112, R2, RZ, 0xc0, !PT ;  /* 0x0000000270707212 */ /* 0x000fe400078ec0ff */
[----:B---3--:R-:W-:Y:S04]  /*170b0*/  F2FP.PACK_AB R2, R203, R204 ;  /* 0x000000cccb02723e */ /* 0x008fe800000000ff */
[----:B------:R-:W-:Y:S01]  /*170c0*/  LOP3.LUT R122, R122, R2, RZ, 0xc0, !PT ;  /* 0x000000027a7a7212 */ /* 0x000fe200078ec0ff */
[-C--:B------:R-:W-:Y:S01]  /*170d0*/  HMMA.16816.F32 R4, R112, R116.reuse, R4 ;  /* 0x000000747004723c */ /* 0x080fe20000001804 */
[----:B------:R-:W-:Y:S04]  /*170e0*/  F2FP.PACK_AB R2, R202, R201 ;  /* 0x000000c9ca02723e */ /* 0x000fe800000000ff */
[----:B------:R-:W-:Y:S01]  /*170f0*/  LOP3.LUT R123, R123, R2, RZ, 0xc0, !PT ;  /* 0x000000027b7b7212 */ /* 0x000fe200078ec0ff */
[----:B------:R-:W-:Y:S02]  /*17100*/  FFMA.FTZ R2, R191, c[0x0][0x23c], -R184 ;  /* 0x00008f00bf027a23 */ /* 0x000fe400000108b8 */
[----:B------:R-:W-:Y:S04]  /*17110*/  IMAD.MOV.U32 R191, RZ, RZ, R188 ;  /* 0x000000ffffbf7224 */ /* 0x000fe800078e00bc */
        /* <DEDUP_REMOVED lines=10> */
[----:B------:R-:W1:Y:S03]  /*171c0*/  LDSM.16.MT88.4 R116, [R214+0xa800] ;  /* 0x00a80000d674783b */ /* 0x000e660000004200 */
[----:B------:R-:W-:Y:S02]  /*171d0*/  IMAD.MOV.U32 R167, RZ, RZ, R166 ;  /* 0x000000ffffa77224 */ /* 0x000fe400078e00a6 */
[----:B------:R-:W-:Y:S02]  /*171e0*/  IMAD.MOV.U32 R166, RZ, RZ, R200 ;  /* 0x000000ffffa67224 */ /* 0x000fe400078e00c8 */
[-C--:B------:R-:W-:Y:S01]  /*171f0*/  HMMA.16816.F32 R20, R112, R124.reuse, R20 ;  /* 0x0000007c7014723c */ /* 0x080fe20000001814 */
[----:B------:R3:W-:Y:S07]  /*17200*/  MUFU.EX2 R200, R2 ;  /* 0x0000000200c87308 */ /* 0x0007ee0000000800 */
[C---:B------:R-:W-:Y:S08]  /*17210*/  HMMA.16816.F32 R24, R120.reuse, R124, R24 ;  /* 0x0000007c7818723c */ /* 0x040ff00000001818 */
[-C--:B------:R-:W-:Y:S08]  /*17220*/  HMMA.16816.F32 R28, R120, R126.reuse, R28 ;  /* 0x0000007e781c723c */ /* 0x080ff0000000181c */
[C---:B------:R-:W-:Y:S01]  /*17230*/  HMMA.16816.F32 R32, R112.reuse, R126, R32 ;  /* 0x0000007e7020723c */ /* 0x040fe20000001820 */
[----:B------:R-:W4:Y:S03]  /*17240*/  LDSM.16.MT88.4 R124, [R212+0xb800] ;  /* 0x00b80000d47c783b */ /* 0x000f260000004200 */
[----:B---3--:R-:W-:Y:S02]  /*17250*/  FFMA.FTZ R2, R191, c[0x0][0x23c], -R184 ;  /* 0x00008f00bf027a23 */ /* 0x008fe400000108b8 */
        /* <DEDUP_REMOVED lines=8> */
[----:B------:R-:W-:Y:S01]  /*172e0*/  IMAD.MOV.U32 R156, RZ, RZ, R199 ;  /* 0x000000ffff9c7224 */ /* 0x000fe200078e00c7 */
[----:B------:R-:W-:Y:S01]  /*172f0*/  LOP3.LUT R129, R106, 0xffff, RZ, 0xc0, !PT ;  /* 0x0000ffff6a817812 */ /* 0x000fe200078ec0ff */
[-C--:B------:R-:W-:Y:S01]  /*17300*/  HMMA.16816.F32 R44, R120, R130.reuse, R44 ;  /* 0x00000082782c723c */ /* 0x080fe2000000182c */
[----:B------:R3:W-:Y:S03]  /*17310*/  MUFU.EX2 R199, R2 ;  /* 0x0000000200c77308 */ /* 0x0007e60000000800 */
[----:B------:R-:W-:Y:S04]  /*17320*/  LOP3.LUT R128, R110, 0xff, RZ, 0xc0, !PT ;  /* 0x000000ff6e807812 */ /* 0x000fe800078ec0ff */
[C---:B------:R-:W-:Y:S07]  /*17330*/  HMMA.16816.F32 R48, R112.reuse, R130, R48 ;  /* 0x000000827030723c */ /* 0x040fee0000001830 */
[----:B------:R-:W-:Y:S01]  /*17340*/  SHF.R.U32.HI R130, RZ, 0x10, R110 ;  /* 0x00000010ff827819 */ /* 0x000fe2000001166e */
[-C--:B-1----:R-:W-:Y:S01]  /*17350*/  HMMA.16816.F32 R52, R112, R116.reuse, R52 ;  /* 0x000000747034723c */ /* 0x082fe20000001834 */
[--C-:B------:R-:W-:Y:S03]  /*17360*/  SHF.R.U32.HI R131, RZ, 0x18, R106.reuse ;  /* 0x00000018ff837819 */ /* 0x100fe6000001166a */
[----:B------:R-:W-:Y:S02]  /*17370*/  SHF.R.U32.HI R110, RZ, 0x8, R111 ;  /* 0x00000008ff6e7819 */ /* 0x000fe4000001166f */
[----:B------:R-:W-:Y:S01]  /*17380*/  SHF.R.U32.HI R111, RZ, 0x10, R106 ;  /* 0x00000010ff6f7819 */ /* 0x000fe2000001166a */
[----:B------:R-:W-:Y:S01]  /*17390*/  FFMA.FTZ R106, R172, c[0x0][0x23c], -R187 ;  /* 0x00008f00ac6a7a23 */ /* 0x000fe200000108bb */
[C---:B------:R-:W-:Y:S01]  /*173a0*/  HMMA.16816.F32 R56, R120.reuse, R116, R56 ;  /* 0x000000747838723c */ /* 0x040fe20000001838 */
[----:B---3--:R-:W-:Y:S03]  /*173b0*/  FFMA.FTZ R2, R188, c[0x0][0x23c], -R185 ;  /* 0x00008f00bc027a23 */ /* 0x008fe600000108b9 */
[----:B------:R-:W-:Y:S01]  /*173c0*/  IMAD.MOV.U32 R188, RZ, RZ, R189 ;  /* 0x000000ffffbc7224 */ /* 0x000fe200078e00bd */
[----:B------:R-:W-:Y:S01]  /*173d0*/  PRMT R134, R128, 0x5410, R110 ;  /* 0x0000541080867816 */ /* 0x000fe2000000006e */
[----:B------:R-:W-:Y:S01]  /*173e0*/  IMAD.MOV.U32 R189, RZ, RZ, R196 ;  /* 0x000000ffffbd7224 */ /* 0x000fe200078e00c4 */
[----:B------:R-:W-:Y:S01]  /*173f0*/  LOP3.LUT R111, R111, 0xff, RZ, 0xc0, !PT ;  /* 0x000000ff6f6f7812 */ /* 0x000fe200078ec0ff */
[-C--:B------:R-:W-:Y:S01]  /*17400*/  HMMA.16816.F32 R60, R120, R118.reuse, R60 ;  /* 0x00000076783c723c */ /* 0x080fe2000000183c */
[----:B------:R-:W-:Y:S03]  /*17410*/  IMAD.MOV.U32 R196, RZ, RZ, R174 ;  /* 0x000000ffffc47224 */ /* 0x000fe600078e00ae */
[----:B------:R-:W-:Y:S01]  /*17420*/  IMAD.MOV.U32 R174, RZ, RZ, R198 ;  /* 0x000000ffffae7224 */ /* 0x000fe200078e00c6 */
[----:B------:R-:W-:Y:S01]  /*17430*/  LOP3.LUT R110, R109, 0xff, RZ, 0xc0, !PT ;  /* 0x000000ff6d6e7812 */ /* 0x000fe200078ec0ff */
[----:B------:R1:W-:Y:S01]  /*17440*/  MUFU.EX2 R198, R2 ;  /* 0x0000000200c67308 */ /* 0x0003e20000000800 */
[----:B------:R-:W-:Y:S01]  /*17450*/  PRMT R131, R111, 0x5410, R131 ;  /* 0x000054106f837816 */ /* 0x000fe20000000083 */
[C---:B------:R-:W-:Y:S01]  /*17460*/  HMMA.16816.F32 R64, R112.reuse, R118, R64 ;  /* 0x000000767040723c */ /* 0x040fe20000001840 */
[----:B------:R-:W3:Y:S03]  /*17470*/  LDSM.16.MT88.4 R116, [R214+0xb800] ;  /* 0x00b80000d674783b */ /* 0x000ee60000004200 */
[----:B------:R-:W-:Y:S01]  /*17480*/  SHF.R.U32.HI R111, RZ, 0x18, R109 ;  /* 0x00000018ff6f7819 */ /* 0x000fe2000001166d */
[--C-:B------:R-:W-:Y:S03]  /*17490*/  HSET2.LE.AND R179, R131, R165.reuse, PT ;  /* 0x000000a583b37233 */ /* 0x100fe60003803000 */
[-C--:B----4-:R-:W-:Y:S08]  /*174a0*/  HMMA.16816.F32 R68, R112, R124.reuse, R68 ;  /* 0x0000007c7044723c */ /* 0x090ff00000001844 */
[C---:B------:R-:W-:Y:S01]  /*174b0*/  HMMA.16816.F32 R72, R120.reuse, R124, R72 ;  /* 0x0000007c7848723c */ /* 0x040fe20000001848 */
[----:B-1----:R-:W-:Y:S06]  /*174c0*/  FFMA.FTZ R2, R191, c[0x0][0x23c], -R185 ;  /* 0x00008f00bf027a23 */ /* 0x002fec00000108b9 */
[----:B------:R-:W-:Y:S01]  /*174d0*/  LOP3.LUT R125, R130, 0xff, RZ, 0xc0, !PT ;  /* 0x000000ff827d7812 */ /* 0x000fe200078ec0ff */
[-C--:B------:R-:W-:Y:S01]  /*174e0*/  HMMA.16816.F32 R76, R120, R126.reuse, R76 ;  /* 0x0000007e784c723c */ /* 0x080fe2000000184c */
[----:B------:R-:W4:Y:S03]  /*174f0*/  LDL.LU R130, [R1+0x50] ;  /* 0x0000500001827983 */ /* 0x000f260000300800 */
[----:B------:R-:W-:Y:S01]  /*17500*/  IMAD.MOV.U32 R191, RZ, RZ, R197 ;  /* 0x000000ffffbf7224 */ /* 0x000fe200078e00c5 */
[----:B------:R-:W-:Y:S01]  /*17510*/  SHF.R.U32.HI R124, RZ, 0x8, R129 ;  /* 0x00000008ff7c7819 */ /* 0x000fe20000011681 */
[----:B------:R1:W-:Y:S01]  /*17520*/  MUFU.EX2 R197, R2 ;  /* 0x0000000200c57308 */ /* 0x0003e20000000800 */
[----:B------:R-:W-:Y:S01]  /*17530*/  PRMT R133, R125, 0x5410, R133 ;  /* 0x000054107d857816 */ /* 0x000fe20000000085 */
[C---:B------:R-:W-:Y:S01]  /*17540*/  HMMA.16816.F32 R80, R112.reuse, R126, R80 ;  /* 0x0000007e7050723c */ /* 0x040fe20000001850 */
[----:B------:R-:W-:Y:S02]  /*17550*/  PRMT R132, R132, 0x5410, R124 ;  /* 0x0000541084847816 */ /* 0x000fe4000000007c */
[----:B------:R-:W2:Y:S03]  /*17560*/  LDSM.16.MT88.4 R124, [R212+0x9c00] ;  /* 0x009c0000d47c783b */ /* 0x000ea60000004200 */
[--C-:B------:R-:W-:Y:S02]  /*17570*/  HSET2.LE.AND R178, R132, R165.reuse, PT ;  /* 0x000000a584b27233 */ /* 0x100fe40003803000 */
[-C--:B---3--:R-:W-:Y:S08]  /*17580*/  HMMA.16816.F32 R84, R112, R116.reuse, R84 ;  /* 0x000000747054723c */ /* 0x088ff00000001854 */
[C---:B------:R-:W-:Y:S01]  /*17590*/  HMMA.16816.F32 R88, R120.reuse, R116, R88 ;  /* 0x000000747858723c */ /* 0x040fe20000001858 */
[----:B-1----:R-:W-:Y:S03]  /*175a0*/  FFMA.FTZ R2, R188, c[0x0][0x23c], -R184 ;  /* 0x00008f00bc027a23 */ /* 0x002fe600000108b8 */
[----:B------:R-:W-:Y:S04]  /*175b0*/  IMAD.MOV.U32 R188, RZ, RZ, R189 ;  /* 0x000000ffffbc7224 */ /* 0x000fe800078e00bd */
[-C--:B------:R-:W-:Y:S01]  /*175c0*/  HMMA.16816.F32 R92, R120, R118.reuse, R92 ;  /* 0x00000076785c723c */ /* 0x080fe2000000185c */
[----:B------:R-:W-:Y:S02]  /*175d0*/  IMAD.MOV.U32 R189, RZ, RZ, R196 ;  /* 0x000000ffffbd7224 */ /* 0x000fe400078e00c4 */
[----:B------:R1:W-:Y:S01]  /*175e0*/  MUFU.EX2 R196, R2 ;  /* 0x0000000200c47308 */ /* 0x0003e20000000800 */
[----:B------:R-:W-:Y:S04]  /*175f0*/  FFMA.FTZ R184, R191, c[0x0][0x23c], -R184 ;  /* 0x00008f00bfb87a23 */ /* 0x000fe800000108b8 */
[----:B------:R-:W-:Y:S05]  /*17600*/  HMMA.16816.F32 R96, R112, R118, R96 ;  /* 0x000000767060723c */ /* 0x000fea0000001860 */
[----:B------:R-:W-:Y:S01]  /*17610*/  MUFU.EX2 R195, R184 ;  /* 0x000000b800c37308 */ /* 0x000fe20000000800 */
[--C-:B-1----:R-:W-:Y:S02]  /*17620*/  FFMA.FTZ R2, R188, c[0x0][0x23c], -R185.reuse ;  /* 0x00008f00bc027a23 */ /* 0x102fe400000108b9 */
[----:B------:R-:W-:Y:S07]  /*17630*/  FFMA.FTZ R185, R189, c[0x0][0x23c], -R185 ;  /* 0x00008f00bdb97a23 */ /* 0x000fee00000108b9 */
[----:B------:R-:W-:Y:S10]  /*17640*/  MUFU.EX2 R188, R106 ;  /* 0x0000006a00bc7308 */ /* 0x000ff40000000800 */
[----:B------:R1:W-:Y:S10]  /*17650*/  MUFU.EX2 R194, R2 ;  /* 0x0000000200c27308 */ /* 0x0003f40000000800 */
[----:B------:R-:W3:Y:S01]  /*17660*/  MUFU.EX2 R193, R185 ;  /* 0x000000b900c17308 */ /* 0x000ee20000000800 */
[--C-:B-1----:R-:W-:Y:S09]  /*17670*/  FFMA.FTZ R2, R175, c[0x0][0x23c], -R186.reuse ;  /* 0x00008f00af027a23 */ /* 0x102ff200000108ba */
[----:B------:R1:W-:Y:S02]  /*17680*/  MUFU.EX2 R192, R2 ;  /* 0x0000000200c07308 */ /* 0x0003e40000000800 */
[----:B-1----:R-:W-:Y:S08]  /*17690*/  FFMA.FTZ R2, R174, c[0x0][0x23c], -R186 ;  /* 0x00008f00ae027a23 */ /* 0x002ff000000108ba */
[----:B------:R1:W1:Y:S02]  /*176a0*/  MUFU.EX2 R191, R2 ;  /* 0x0000000200bf7308 */ /* 0x0002640000000800 */
[----:B-1----:R-:W-:Y:S01]  /*176b0*/  LOP3.LUT R2, R107, UR18, R140, 0x96, !PT ;  /* 0x000000126b027c12 */ /* 0x002fe2000f8e968c */
[----:B------:R-:W-:Y:S01]  /*176c0*/  FFMA.FTZ R107, R173, c[0x0][0x23c], -R187 ;  /* 0x00008f00ad6b7a23 */ /* 0x000fe200000108bb */
[----:B------:R-:W1:Y:S06]  /*176d0*/  LDSM.16.MT88.4 R140, [R214+0x9c00] ;  /* 0x009c0000d68c783b */ /* 0x000e6c0000004200 */
[----:B------:R2:W-:Y:S02]  /*176e0*/  MUFU.EX2 R189, R107 ;  /* 0x0000006b00bd7308 */ /* 0x0005e40000000800 */
[----:B------:R-:W-:Y:S01]  /*176f0*/  LDSM.16.MT88.4 R172, [R214+0xac00] ;  /* 0x00ac0000d6ac783b */ /* 0x000fe20000004200 */
[----:B--2---:R-:W-:Y:S04]  /*17700*/  LOP3.LUT R107, R109, 0xffff, RZ, 0xc0, !PT ;  /* 0x0000ffff6d6b7812 */ /* 0x004fe800078ec0ff */
[----:B------:R-:W-:Y:S01]  /*17710*/  SHF.R.U32.HI R106, RZ, 0x8, R107 ;  /* 0x00000008ff6a7819 */ /* 0x000fe2000001166b */
[--C-:B------:R-:W-:Y:S02]  /*17720*/  FFMA.FTZ R107, R171, c[0x0][0x23c], -R186.reuse ;  /* 0x00008f00ab6b7a23 */ /* 0x100fe400000108ba */
[----:B------:R-:W-:Y:S01]  /*17730*/  FFMA.FTZ R186, R170, c[0x0][0x23c], -R186 ;  /* 0x00008f00aaba7a23 */ /* 0x000fe200000108ba */
[----:B------:R-:W-:Y:S01]  /*17740*/  PRMT R129, R110, 0x5410, R106 ;  /* 0x000054106e817816 */ /* 0x000fe2000000006a */
[----:B------:R2:W-:Y:S01]  /*17750*/  MUFU.EX2 R185, R107 ;  /* 0x0000006b00b97308 */ /* 0x0005e20000000800 */
[C---:B------:R-:W-:Y:S02]  /*17760*/  LOP3.LUT R106, R2.reuse, 0xffff, RZ, 0xc0, !PT ;  /* 0x0000ffff026a7812 */ /* 0x040fe400078ec0ff */
[----:B------:R-:W-:Y:S02]  /*17770*/  SHF.R.U32.HI R110, RZ, 0x10, R109 ;  /* 0x00000010ff6e7819 */ /* 0x000fe4000001166d */
[----:B------:R-:W-:Y:S02]  /*17780*/  LOP3.LUT R109, R2, 0xff, RZ, 0xc0, !PT ;  /* 0x000000ff026d7812 */ /* 0x000fe400078ec0ff */
[----:B------:R-:W-:Y:S02]  /*17790*/  LOP3.LUT R110, R110, 0xff, RZ, 0xc0, !PT ;  /* 0x000000ff6e6e7812 */ /* 0x000fe400078ec0ff */
[----:B------:R-:W-:Y:S01]  /*177a0*/  SHF.R.U32.HI R106, RZ, 0x8, R106 ;  /* 0x00000008ff6a7819 */ /* 0x000fe2000001166a */
[----:B------:R-:W1:Y:S01]  /*177b0*/  MUFU.EX2 R186, R186 ;  /* 0x000000ba00ba7308 */ /* 0x000e620000000800 */
[----:B------:R-:W-:Y:S01]  /*177c0*/  PRMT R128, R110, 0x5410, R111 ;  /* 0x000054106e807816 */ /* 0x000fe2000000006f */
[--C-:B------:R-:W-:Y:S01]  /*177d0*/  HSET2.LE.AND R110, R134, R165.reuse, PT ;  /* 0x000000a5866e7233 */ /* 0x100fe20003803000 */
[----:B------:R-:W-:Y:S01]  /*177e0*/  PRMT R176, R109, 0x5410, R106 ;  /* 0x000054106db07816 */ /* 0x000fe2000000006a */
[--C-:B------:R-:W-:Y:S01]  /*177f0*/  HSET2.LE.AND R111, R133, R165.reuse, PT ;  /* 0x000000a5856f7233 */ /* 0x100fe20003803000 */
[----:B------:R-:W-:Y:S01]  /*17800*/  FFMA.FTZ R106, R101, R136, R167 ;  /* 0x00000088656a7223 */ /* 0x000fe200000100a7 */
[--C-:B------:R-:W-:Y:S01]  /*17810*/  HSET2.LE.AND R109, R128, R165.reuse, PT ;  /* 0x000000a5806d7233 */ /* 0x100fe20003803000 */
[----:B------:R-:W-:Y:S01]  /*17820*/  FFMA.FTZ R101, R3, R135, R166 ;  /* 0x0000008703657223 */ /* 0x000fe200000100a6 */
[----:B---3--:R-:W-:Y:S01]  /*17830*/  F2FP.PACK_AB R3, R193, R194 ;  /* 0x000000c2c103723e */ /* 0x008fe200000000ff */
[--C-:B------:R-:W-:Y:S01]  /*17840*/  HSET2.LE.AND R176, R176, R165.reuse, PT ;  /* 0x000000a5b0b07233 */ /* 0x100fe20003803000 */
[----:B------:R-:W-:Y:S02]  /*17850*/  IMAD.MOV.U32 R167, RZ, RZ, R158 ;  /* 0x000000ffffa77224 */ /* 0x000fe400078e009e */
[----:B------:R-:W-:Y:S01]  /*17860*/  LOP3.LUT R109, R109, R3, RZ, 0xc0, !PT ;  /* 0x000000036d6d7212 */ /* 0x000fe200078ec0ff */
[----:B------:R-:W-:Y:S01]  /*17870*/  IMAD.MOV.U32 R166, RZ, RZ, R157 ;  /* 0x000000ffffa67224 */ /* 0x000fe200078e009d */
[----:B--2---:R-:W-:Y:S01]  /*17880*/  SHF.R.U32.HI R107, RZ, 0x10, R2 ;  /* 0x00000010ff6b7819 */ /* 0x004fe20000011602 */
[----:B------:R-:W-:Y:S01]  /*17890*/  FADD.FTZ R106, R167, R106 ;  /* 0x0000006aa76a7221 */ /* 0x000fe20000010000 */
[----:B------:R-:W-:Y:S01]  /*178a0*/  SHF.R.U32.HI R2, RZ, 0x18, R2 ;  /* 0x00000018ff027819 */ /* 0x000fe20000011602 */
[----:B------:R-:W-:Y:S01]  /*178b0*/  FADD.FTZ R101, R166, R101 ;  /* 0x00000065a6657221 */ /* 0x000fe20000010000 */
[----:B------:R-:W-:Y:S04]  /*178c0*/  LOP3.LUT R107, R107, 0xff, RZ, 0xc0, !PT ;  /* 0x000000ff6b6b7812 */ /* 0x000fe800078ec0ff */
[----:B------:R-:W-:Y:S01]  /*178d0*/  PRMT R177, R107, 0x5410, R2 ;  /* 0x000054106bb17816 */ /* 0x000fe20000000002 */
[--C-:B------:R-:W-:Y:S02]  /*178e0*/  FFMA.FTZ R2, R169, c[0x0][0x23c], -R187.reuse ;  /* 0x00008f00a9027a23 */ /* 0x100fe400000108bb */
[----:B------:R-:W-:Y:S01]  /*178f0*/  FFMA.FTZ R187, R108, c[0x0][0x23c], -R187 ;  /* 0x00008f006cbb7a23 */ /* 0x000fe200000108bb */
[--C-:B------:R-:W-:Y:S01]  /*17900*/  HSET2.LE.AND R108, R129, R165.reuse, PT ;  /* 0x000000a5816c7233 */ /* 0x100fe20003803000 */
[----:B------:R2:W-:Y:S01]  /*17910*/  MUFU.EX2 R184, R2 ;  /* 0x0000000200b87308 */ /* 0x0005e20000000800 */
[----:B------:R-:W-:Y:S01]  /*17920*/  HSET2.LE.AND R177, R177, R165, PT ;  /* 0x000000a5b1b17233 */ /* 0x000fe20003803000 */
[----:B------:R-:W-:Y:S01]  /*17930*/  FFMA.FTZ R107, R100, R137, R168 ;  /* 0x00000089646b7223 */ /* 0x000fe200000100a8 */
[----:B------:R-:W-:Y:S01]  /*17940*/  F2FP.PACK_AB R100, R191, R192 ;  /* 0x000000c0bf64723e */ /* 0x000fe200000000ff */
[----:B------:R-:W-:Y:S03]  /*17950*/  IMAD.MOV.U32 R168, RZ, RZ, R159 ;  /* 0x000000ffffa87224 */ /* 0x000fe600078e009f */
[----:B------:R-:W-:Y:S01]  /*17960*/  LOP3.LUT R176, R176, R100, RZ, 0xc0, !PT ;  /* 0x00000064b0b07212 */ /* 0x000fe200078ec0ff */
[----:B------:R-:W-:Y:S02]  /*17970*/  IMAD.MOV.U32 R100, RZ, RZ, R152 ;  /* 0x000000ffff647224 */ /* 0x000fe400078e0098 */
[----:B------:R-:W3:Y:S01]  /*17980*/  MUFU.EX2 R187, R187 ;  /* 0x000000bb00bb7308 */ /* 0x000ee20000000800 */
[----:B------:R-:W-:Y:S01]  /*17990*/  FADD.FTZ R107, R168, R107 ;  /* 0x0000006ba86b7221 */ /* 0x000fe20000010000 */
[----:B--2---:R-:W-:Y:S04]  /*179a0*/  F2FP.PACK_AB R2, R199, R200 ;  /* 0x000000c8c702723e */ /* 0x004fe800000000ff */
[----:B------:R-:W-:Y:S02]  /*179b0*/  LOP3.LUT R110, R110, R2, RZ, 0xc0, !PT ;  /* 0x000000026e6e7212 */ /* 0x000fe400078ec0ff */
[----:B------:R-:W-:Y:S04]  /*179c0*/  F2FP.PACK_AB R2, R195, R196 ;  /* 0x000000c4c302723e */ /* 0x000fe800000000ff */
[----:B------:R-:W-:Y:S02]  /*179d0*/  LOP3.LUT R108, R108, R2, RZ, 0xc0, !PT ;  /* 0x000000026c6c7212 */ /* 0x000fe400078ec0ff */
[----:B-1----:R-:W-:Y:S02]  /*179e0*/  F2FP.PACK_AB R2, R186, R185 ;  /* 0x000000b9ba02723e */ /* 0x002fe400000000ff */
[----:B---3--:R-:W-:Y:S02]  /*179f0*/  F2FP.PACK_AB R3, R187, R184 ;  /* 0x000000b8bb03723e */ /* 0x008fe400000000ff */
[----:B------:R-:W-:Y:S01]  /*17a00*/  LOP3.LUT R178, R178, R2, RZ, 0xc0, !PT ;  /* 0x00000002b2b27212 */ /* 0x000fe200078ec0ff */
[----:B------:R-:W-:Y:S01]  /*17a10*/  IMAD.MOV.U32 R2, RZ, RZ, R145 ;  /* 0x000000ffff027224 */ /* 0x000fe200078e0091 */
[----:B------:R-:W-:Y:S01]  /*17a20*/  LOP3.LUT R179, R179, R3, RZ, 0xc0, !PT ;  /* 0x00000003b3b37212 */ /* 0x000fe200078ec0ff */
[----:B------:R-:W-:Y:S02]  /*17a30*/  IMAD.MOV.U32 R3, RZ, RZ, R144 ;  /* 0x000000ffff037224 */ /* 0x000fe400078e0090 */
        /* <DEDUP_REMOVED lines=8> */
[----:B------:R-:W-:Y:S02]  /*17ac0*/  IMAD.MOV.U32 R107, RZ, RZ, R102 ;  /* 0x000000ffff6b7224 */ /* 0x000fe400078e0066 */
[----:B------:R-:W-:Y:S02]  /*17ad0*/  FADD.FTZ R3, R241, R3 ;  /* 0x00000003f1037221 */ /* 0x000fe40000010000 */
[----:B------:R-:W-:Y:S02]  /*17ae0*/  IMAD.MOV.U32 R106, RZ, RZ, R103 ;  /* 0x000000ffff6a7224 */ /* 0x000fe400078e0067 */
[----:B------:R-:W-:Y:S02]  /*17af0*/  FADD.FTZ R3, R237, R3 ;  /* 0x00000003ed037221 */ /* 0x000fe40000010000 */
[----:B----4-:R-:W-:Y:S01]  /*17b00*/  FFMA.FTZ R190, R0, R130, R156 ;  /* 0x0000008200be7223 */ /* 0x010fe2000001009c */
[----:B------:R-:W-:Y:S01]  /*17b10*/  F2FP.PACK_AB R0, R197, R198 ;  /* 0x000000c6c500723e */ /* 0x000fe200000000ff */
[----:B------:R-:W1:Y:S03]  /*17b20*/  LDSM.16.MT88.4 R156, [R212+0xac00] ;  /* 0x00ac0000d49c783b */ /* 0x000e660000004200 */
[----:B------:R-:W-:Y:S02]  /*17b30*/  LOP3.LUT R111, R111, R0, RZ, 0xc0, !PT ;  /* 0x000000006f6f7212 */ /* 0x000fe400078ec0ff */
[----:B------:R-:W-:Y:S04]  /*17b40*/  F2FP.PACK_AB R0, R188, R189 ;  /* 0x000000bdbc00723e */ /* 0x000fe800000000ff */
[----:B------:R-:W-:Y:S01]  /*17b50*/  LOP3.LUT R177, R177, R0, RZ, 0xc0, !PT ;  /* 0x00000000b1b17212 */ /* 0x000fe200078ec0ff */
[-C--:B------:R-:W-:Y:S01]  /*17b60*/  HMMA.16816.F32 R112, R108, R124.reuse, R4 ;  /* 0x0000007c6c70723c */ /* 0x080fe20000001804 */
[----:B------:R-:W2:Y:S01]  /*17b70*/  LDSM.16.MT88.4 R4, [R214+0xbc00] ;  /* 0x00bc0000d604783b */ /* 0x000ea20000004200 */
[----:B------:R-:W-:Y:S04]  /*17b80*/  IMAD.MOV.U32 R0, RZ, RZ, R146 ;  /* 0x000000ffff007224 */ /* 0x000fe800078e0092 */
[----:B------:R-:W-:Y:S02]  /*17b90*/  FADD.FTZ R0, R0, R190 ;  /* 0x000000be00007221 */ /* 0x000fe40000010000 */
        /* <DEDUP_REMOVED lines=33> */
[----:B------:R-:W-:Y:S02]  /*17db0*/  IMAD.MOV.U32 R100, RZ, RZ, R104 ;  /* 0x000000ffff647224 */ /* 0x000fe400078e0068 */
[-C--:B------:R-:W-:Y:S01]  /*17dc0*/  HMMA.16816.F32 R152, R176, R158.reuse, R44 ;  /* 0x0000009eb098723c */ /* 0x080fe2000000182c */
[----:B------:R-:W-:Y:S04]  /*17dd0*/  FADD.FTZ R0, R246, R0 ;  /* 0x00000000f6007221 */ /* 0x000fe80000010000 */
[----:B------:R-:W-:Y:S03]  /*17de0*/  FADD.FTZ R0, R242, R0 ;  /* 0x00000000f2007221 */ /* 0x000fe60000010000 */
[C---:B------:R-:W-:Y:S01]  /*17df0*/  HMMA.16816.F32 R156, R108.reuse, R158, R48 ;  /* 0x0000009e6c9c723c */ /* 0x040fe20000001830 */
[----:B------:R-:W-:Y:S04]  /*17e00*/  FADD.FTZ R0, R206, R0 ;  /* 0x00000000ce007221 */ /* 0x000fe80000010000 */
[----:B------:R-:W-:Y:S02]  /*17e10*/  FADD.FTZ R8, R205, R0 ;  /* 0x00000000cd087221 */ /* 0x000fe40000010000 */
[----:B------:R-:W-:Y:S01]  /*17e20*/  FADD.FTZ R0, R204, R9 ;  /* 0x00000009cc007221 */ /* 0x000fe20000010000 */
        /* <DEDUP_REMOVED lines=35> */
.L_x_668:
[----:B------:R-:W2:Y:S01]  /*18060*/  LDL.LU R5, [R1+0x20] ;  /* 0x0000200001057983 */ /* 0x000ea20000300800 */
[----:B------:R-:W1:Y:S01]  /*18070*/  S2UR UR7, SR_CTAID.Y ;  /* 0x00000000000779c3 */ /* 0x000e620000002600 */
[----:B------:R-:W-:-:S02]  /*18080*/  UISETP.NE.AND UP4, UPT, UR24, -0x1, UPT ;  /* 0xffffffff1800788c */ /* 0x000fc4000bf85270 */
[----:B------:R-:W3:Y:S01]  /*18090*/  LDL.LU R4, [R1+0x48] ;  /* 0x0000480001047983 */ /* 0x000ee20000300800 */
[----:B------:R-:W-:-:S03]  /*180a0*/  ULDC.64 UR4, c[0x0][0x1e8] ;  /* 0x00007a0000047ab9 */ /* 0x000fc60000000a00 */
[----:B------:R-:W4:Y:S04]  /*180b0*/  LDL.LU R8, [R1+0x4c] ;  /* 0x00004c0001087983 */ /* 0x000f280000300800 */
[----:B------:R-:W5:Y:S01]  /*180c0*/  LDL.LU R7, [R1+0x50] ;  /* 0x0000500001077983 */ /* 0x000f620000300800 */
[----:B------:R-:W-:Y:S01]  /*180d0*/  ULDC.U8 UR11, c[0x0][0x329] ;  /* 0x0000ca40000b7ab9 */ /* 0x000fe20000000000 */
[----:B------:R-:W-:Y:S01]  /*180e0*/  BSSY B0, `(.L_x_672) ;  /* 0x0000170000007945 */ /* 0x000fe20003800000 */
[----:B------:R-:W-:Y:S02]  /*180f0*/  UISETP.NE.AND UP3, UPT, UR11, URZ, UPT ;  /* 0x0000003f0b00728c */ /* 0x000fe4000bf65270 */
[----:B------:R-:W-:Y:S02]  /*18100*/  ULDC.U8 UR10, c[0x0][0x328] ;  /* 0x0000ca00000a7ab9 */ /* 0x000fe40000000000 */
[----:B------:R-:W-:-:S02]  /*18110*/  @UP4 UIMAD.WIDE.U32 UR14, UR24, UR4, URZ ;  /* 0x00000004180e42a5 */ /* 0x000fc4000f8e003f */
[----:B------:R-:W-:Y:S02]  /*18120*/  UISETP.NE.AND UP2, UPT, UR10, URZ, UPT ;  /* 0x0000003f0a00728c */ /* 0x000fe4000bf45270 */
[----:B------:R-:W-:Y:S02]  /*18130*/  @UP4 UIMAD UR8, UR24, UR5, UR15 ;  /* 0x00000005180842a4 */ /* 0x000fe4000f8e020f */
[----:B-1----:R-:W-:Y:S02]  /*18140*/  @!UP4 USHF.R.S32.HI UR12, URZ, 0x1f, UR7 ;  /* 0x0000001f3f0cc899 */ /* 0x002fe40008011407 */
[----:B------:R-:W-:Y:S01]  /*18150*/  @!UP3 UISETP.NE.AND UP1, UPT, UR10, URZ, UPT ;  /* 0x0000003f0a00b28c */ /* 0x000fe2000bf25270 */
[----:B------:R-:W1:Y:S01]  /*18160*/  S2UR UR10, SR_CTAID.X ;  /* 0x00000000000a79c3 */ /* 0x000e620000002500 */
[----:B------:R-:W-:Y:S02]  /*18170*/  ULDC.64 UR4, c[0x0][0x1e0] ;  /* 0x0000780000047ab9 */ /* 0x000fe40000000a00 */
[----:B------:R-:W-:-:S02]  /*18180*/  UISETP.EQ.AND UP2, UPT, UR11, URZ, UP2 ;  /* 0x0000003f0b00728c */ /* 0x000fc40009742270 */
[----:B------:R-:W-:Y:S02]  /*18190*/  @!UP4 UIMAD UR12, UR12, UR4, URZ ;  /* 0x000000040c0cc2a4 */ /* 0x000fe4000f8e023f */
[----:B------:R-:W-:Y:S01]  /*181a0*/  ULDC UR9, c[0x0][0x214] ;  /* 0x0000850000097ab9 */ /* 0x000fe20000000800 */
[----:B------:R-:W1:Y:S01]  /*181b0*/  S2UR UR11, SR_CTAID.Z ;  /* 0x00000000000b79c3 */ /* 0x000e620000002700 */
        /* <DEDUP_REMOVED lines=17> */
[----:B------:R-:W-:Y:S02]  /*182d0*/  UIMAD UR15, UR11, UR15, UR4 ;  /* 0x0000000f0b0f72a4 */ /* 0x000fe4000f8e0204 */
        /* <DEDUP_REMOVED lines=11> */
[----:B---3--:R-:W2:Y:S01]  /*18390*/  SHFL.BFLY PT, R0, R4, 0x2, 0x1f ;  /* 0x0c401f0004007f89 */ /* 0x008ea200000e0000 */
[----:B-1----:R-:W-:-:S03]  /*183a0*/  FADD.FTZ R2, R2, R5 ;  /* 0x0000000502027221 */ /* 0x002fc60000010000 */
[----:B-----5:R-:W-:Y:S01]  /*183b0*/  SHFL.BFLY PT, R5, R7, 0x2, 0x1f ;  /* 0x0c401f0007057f89 */ /* 0x020fe200000e0000 */
[----:B--2---:R-:W-:-:S03]  /*183c0*/  FADD.FTZ R0, R0, R4 ;  /* 0x0000000400007221 */ /* 0x004fc60000010000 */
[----:B------:R-:W1:Y:S04]  /*183d0*/  SHFL.BFLY PT, R3, R2, 0x1, 0x1f ;  /* 0x0c201f0002037f89 */ /* 0x000e6800000e0000 */
[----:B----4-:R-:W2:Y:S04]  /*183e0*/  SHFL.BFLY PT, R4, R8, 0x2, 0x1f ;  /* 0x0c401f0008047f89 */ /* 0x010ea800000e0000 */
[----:B------:R-:W3:Y:S01]  /*183f0*/  SHFL.BFLY PT, R6, R0, 0x1, 0x1f ;  /* 0x0c201f0000067f89 */ /* 0x000ee200000e0000 */
[----:B-1----:R-:W-:Y:S01]  /*18400*/  FADD.FTZ R50, R2, R3 ;  /* 0x0000000302327221 */ /* 0x002fe20000010000 */
[----:B------:R-:W-:Y:S01]  /*18410*/  MOV R3, 0x3f800000 ;  /* 0x3f80000000037802 */ /* 0x000fe20000000f00 */
[----:B------:R-:W-:-:S02]  /*18420*/  FADD.FTZ R2, R5, R7 ;  /* 0x0000000705027221 */ /* 0x000fc40000010000 */
[----:B--2---:R-:W-:Y:S01]  /*18430*/  FADD.FTZ R4, R4, R8 ;  /* 0x0000000804047221 */ /* 0x004fe20000010000 */
[----:B------:R-:W-:Y:S01]  /*18440*/  FSETP.NE.FTZ.AND P5, PT, R50, RZ, PT ;  /* 0x000000ff3200720b */ /* 0x000fe20003fb5000 */
[----:B---3--:R-:W-:-:S03]  /*18450*/  FADD.FTZ R49, R0, R6 ;  /* 0x0000000600317221 */ /* 0x008fc60000010000 */
[----:B------:R-:W1:Y:S01]  /*18460*/  SHFL.BFLY PT, R5, R4, 0x1, 0x1f ;  /* 0x0c201f0004057f89 */ /* 0x000e6200000e0000 */
[----:B------:R-:W-:-:S03]  /*18470*/  MOV R0, 0x3f800000 ;  /* 0x3f80000000007802 */ /* 0x000fc60000000f00 */
[----:B------:R-:W2:Y:S01]  /*18480*/  SHFL.BFLY PT, R6, R2, 0x1, 0x1f ;  /* 0x0c201f0002067f89 */ /* 0x000ea200000e0000 */
[----:B------:R-:W-:-:S04]  /*18490*/  FSETP.NE.FTZ.AND P4, PT, R49, RZ, PT ;  /* 0x000000ff3100720b */ /* 0x000fc80003f95000 */
[----:B------:R-:W3:Y:S09]  /*184a0*/  @P5 MUFU.RCP R0, R50 ;  /* 0x0000003200005308 */ /* 0x000ef20000001000 */
[----:B------:R-:W4:Y:S01]  /*184b0*/  @P4 MUFU.RCP R3, R49 ;  /* 0x0000003100034308 */ /* 0x000f220000001000 */
[----:B-1----:R-:W-:-:S02]  /*184c0*/  FADD.FTZ R101, R4, R5 ;  /* 0x0000000504657221 */ /* 0x002fc40000010000 */
[----:B---3--:R-:W-:Y:S02]  /*184d0*/  FMUL.FTZ R0, R0, c[0x0][0x2dc] ;  /* 0x0000b70000007a20 */ /* 0x008fe40000410000 */
[----:B--2---:R-:W-:Y:S01]  /*184e0*/  FADD.FTZ R100, R2, R6 ;  /* 0x0000000602647221 */ /* 0x004fe20000010000 */
[----:B------:R-:W-:Y:S01]  /*184f0*/  FSETP.NE.FTZ.AND P3, PT, R101, RZ, PT ;  /* 0x000000ff6500720b */ /* 0x000fe20003f75000 */
[----:B------:R-:W-:Y:S01]  /*18500*/  FMUL.FTZ R21, R0, R69 ;  /* 0x0000004500157220 */ /* 0x000fe20000410000 */
[----:B------:R-:W-:Y:S01]  /*18510*/  MOV R2, 0x3f800000 ;  /* 0x3f80000000027802 */ /* 0x000fe20000000f00 */
[----:B------:R-:W1:Y:S01]  /*18520*/  S2R R69, SR_TID.X ;  /* 0x0000000000457919 */ /* 0x000e620000002100 */
[----:B------:R-:W-:Y:S01]  /*18530*/  FSETP.NE.FTZ.AND P2, PT, R100, RZ, PT ;  /* 0x000000ff6400720b */ /* 0x000fe20003f55000 */
[C---:B------:R-:W-:Y:S02]  /*18540*/  FMUL.FTZ R112, R0.reuse, R112 ;  /* 0x0000007000707220 */ /* 0x040fe40000410000 */
[----:B------:R-:W-:-:S02]  /*18550*/  FMUL.FTZ R46, R0, R113 ;  /* 0x00000071002e7220 */ /* 0x000fc40000410000 */
[C---:B------:R-:W-:Y:S02]  /*18560*/  FMUL.FTZ R124, R0.reuse, R124 ;  /* 0x0000007c007c7220 */ /* 0x040fe40000410000 */
[----:B------:R-:W-:Y:S01]  /*18570*/  FMUL.FTZ R44, R0, R125 ;  /* 0x0000007d002c7220 */ /* 0x000fe20000410000 */
[----:B------:R-:W-:Y:S01]  /*18580*/  F2FP.PACK_AB R46, R46, R112 ;  /* 0x000000702e2e723e */ /* 0x000fe200000000ff */
[----:B------:R-:W2:Y:S01]  /*18590*/  @P3 MUFU.RCP R2, R101 ;  /* 0x0000006500023308 */ /* 0x000ea20000001000 */
[C---:B------:R-:W-:Y:S02]  /*185a0*/  FMUL.FTZ R128, R0.reuse, R128 ;  /* 0x0000008000807220 */ /* 0x040fe40000410000 */
[----:B------:R-:W-:Y:S01]  /*185b0*/  FMUL.FTZ R42, R0, R129 ;  /* 0x00000081002a7220 */ /* 0x000fe20000410000 */
        /* <DEDUP_REMOVED lines=8> */
[----:B-1----:R-:W-:Y:S01]  /*18640*/  SHF.R.S32.HI R5, RZ, 0x1f, R69 ;  /* 0x0000001fff057819 */ /* 0x002fe20000011445 */
[----:B------:R-:W-:Y:S01]  /*18650*/  FMUL.FTZ R33, R0, R157 ;  /* 0x0000009d00217220 */ /* 0x000fe20000410000 */
[----:B------:R-:W-:Y:S01]  /*18660*/  F2FP.PACK_AB R36, R36, R144 ;  /* 0x000000902424723e */ /* 0x000fe200000000ff */
[C---:B------:R-:W-:Y:S01]  /*18670*/  FMUL.FTZ R160, R0.reuse, R160 ;  /* 0x000000a000a07220 */ /* 0x040fe20000410000 */
[----:B------:R-:W-:Y:S01]  /*18680*/  LEA.HI R4, R5, R69, RZ, 0x2 ;  /* 0x0000004505047211 */ /* 0x000fe200078f10ff */
        /* <DEDUP_REMOVED lines=10> */
[C---:B------:R-:W-:Y:S01]  /*18730*/  FMUL.FTZ R84, R0.reuse, R84 ;  /* 0x0000005400547220 */ /* 0x040fe20000410000 */
[----:B------:R-:W-:Y:S01]  /*18740*/  LEA.HI R68, R5, R69, RZ, 0x5 ;  /* 0x0000004505447211 */ /* 0x000fe200078f28ff */
[----:B------:R-:W-:Y:S01]  /*18750*/  FMUL.FTZ R12, R0, R85 ;  /* 0x00000055000c7220 */ /* 0x000fe20000410000 */
[----:B------:R-:W-:Y:S01]  /*18760*/  F2FP.PACK_AB R16, R16, R80 ;  /* 0x000000501010723e */ /* 0x000fe200000000ff */
[C---:B------:R-:W-:Y:S01]  /*18770*/  FMUL.FTZ R96, R0.reuse, R96 ;  /* 0x0000006000607220 */ /* 0x040fe20000410000 */
[----:B------:R-:W-:Y:S01]  /*18780*/  SHF.R.S32.HI R17, RZ, 0x5, R68 ;  /* 0x00000005ff117819 */ /* 0x000fe20000011444 */
[----:B------:R-:W-:Y:S01]  /*18790*/  FMUL.FTZ R8, R0, R97 ;  /* 0x0000006100087220 */ /* 0x000fe20000410000 */
[----:B------:R-:W-:Y:S01]  /*187a0*/  MOV R0, 0x3f800000 ;  /* 0x3f80000000007802 */ /* 0x000fe20000000f00 */
[----:B----4-:R-:W-:Y:S01]  /*187b0*/  FMUL.FTZ R3, R3, c[0x0][0x2dc] ;  /* 0x0000b70003037a20 */ /* 0x010fe20000410000 */
[----:B------:R-:W-:Y:S01]  /*187c0*/  F2FP.PACK_AB R12, R12, R84 ;  /* 0x000000540c0c723e */ /* 0x000fe200000000ff */
[----:B--2---:R-:W-:Y:S01]  /*187d0*/  FMUL.FTZ R2, R2, c[0x0][0x2dc] ;  /* 0x0000b70002027a20 */ /* 0x004fe20000410000 */
[----:B------:R-:W-:Y:S01]  /*187e0*/  F2FP.PACK_AB R8, R8, R96 ;  /* 0x000000600808723e */ /* 0x000fe200000000ff */
[C---:B------:R-:W-:Y:S01]  /*187f0*/  FMUL.FTZ R114, R3.reuse, R114 ;  /* 0x0000007203727220 */ /* 0x040fe20000410000 */
[----:B------:R-:W1:Y:S01]  /*18800*/  @P2 MUFU.RCP R0, R100 ;  /* 0x0000006400002308 */ /* 0x000e620000001000 */
[----:B------:R-:W-:-:S02]  /*18810*/  FMUL.FTZ R45, R3, R115 ;  /* 0x00000073032d7220 */ /* 0x000fc40000410000 */
[C---:B------:R-:W-:Y:S02]  /*18820*/  FMUL.FTZ R126, R3.reuse, R126 ;  /* 0x0000007e037e7220 */ /* 0x040fe40000410000 */
        /* <DEDUP_REMOVED lines=69> */
[----:B-1----:R-:W-:Y:S01]  /*18c80*/  FMUL.FTZ R0, R0, c[0x0][0x2dc] ;  /* 0x0000b70000007a20 */ /* 0x002fe20000410000 */
[----:B------:R-:W-:Y:S02]  /*18c90*/  F2FP.PACK_AB R10, R10, R88 ;  /* 0x000000580a0a723e */ /* 0x000fe400000000ff */
[----:B------:R-:W-:Y:S01]  /*18ca0*/  LEA.HI R2, R2, R3, RZ, 0x3 ;  /* 0x0000000302027211 */ /* 0x000fe200078f18ff */
[----:B------:R-:W-:Y:S01]  /*18cb0*/  FMUL.FTZ R118, R0, R118 ;  /* 0x0000007600767220 */ /* 0x000fe20000410000 */
[----:B------:R-:W-:Y:S01]  /*18cc0*/  F2FP.PACK_AB R6, R6, R92 ;  /* 0x0000005c0606723e */ /* 0x000fe200000000ff */
[----:B------:R-:W-:Y:S01]  /*18cd0*/  FMUL.FTZ R119, R0, R119 ;  /* 0x0000007700777220 */ /* 0x000fe20000410000 */
[----:B------:R-:W-:Y:S01]  /*18ce0*/  LOP3.LUT R2, R2, 0xfffffff8, RZ, 0xc0, !PT ;  /* 0xfffffff802027812 */ /* 0x000fe200078ec0ff */
[----:B------:R-:W-:-:S02]  /*18cf0*/  FMUL.FTZ R122, R0, R122 ;  /* 0x0000007a007a7220 */ /* 0x000fc40000410000 */
[C---:B------:R-:W-:Y:S01]  /*18d00*/  FMUL.FTZ R123, R0.reuse, R123 ;  /* 0x0000007b007b7220 */ /* 0x040fe20000410000 */
[----:B------:R-:W-:Y:S01]  /*18d10*/  IADD3 R2, R3, -R2, RZ ;  /* 0x8000000203027210 */ /* 0x000fe20007ffe0ff */
[----:B------:R-:W-:Y:S01]  /*18d20*/  FMUL.FTZ R134, R0, R134 ;  /* 0x0000008600867220 */ /* 0x000fe20000410000 */
[----:B------:R-:W-:Y:S01]  /*18d30*/  LOP3.LUT R3, R4, 0xfffffffc, RZ, 0xc0, !PT ;  /* 0xfffffffc04037812 */ /* 0x000fe200078ec0ff */
        /* <DEDUP_REMOVED lines=116> */
[----:B------:R3:W4:Y:S04]  /*19480*/  LDS.128 R28, [R226] ;  /* 0x00000000e21c7984 */ /* 0x0007280000000c00 */
        /* <DEDUP_REMOVED lines=16> */
[----:B---34-:R-:W3:Y:S01]  /*19590*/  LDL.LU R106, [R1+0x88] ;  /* 0x00008800016a7983 */ /* 0x018ee20000300800 */
[----:B------:R-:W-:-:S04]  /*195a0*/  SHF.R.S32.HI R0, RZ, 0x1f, R17 ;  /* 0x0000001fff007819 */ /* 0x000fc80000011411 */
[----:B------:R-:W-:-:S04]  /*195b0*/  LEA.HI R0, R0, R17, RZ, 0x2 ;  /* 0x0000001100007211 */ /* 0x000fc800078f10ff */
[----:B------:R-:W-:-:S05]  /*195c0*/  LOP3.LUT R0, R0, 0xffffffc, RZ, 0xc0, !PT ;  /* 0x0ffffffc00007812 */ /* 0x000fca00078ec0ff */
[----:B------:R-:W-:-:S04]  /*195d0*/  IMAD.IADD R0, R17, 0x1, -R0 ;  /* 0x0000000111007824 */ /* 0x000fc800078e0a00 */
[----:B---3--:R-:W-:-:S05]  /*195e0*/  IMAD R0, R0, 0x10, R106 ;  /* 0x0000001000007824 */ /* 0x008fca00078e026a */
        /* <DEDUP_REMOVED lines=31> */
.L_x_673:
[----:B---34-:R-:W-:Y:S05]  /*197e0*/  BSYNC B0 ;  /* 0x0000000000007941 */ /* 0x018fea0003800000 */
.L_x_672:
[----:B------:R-:W3:Y:S04]  /*197f0*/  LDL.LU.64 R4, [R1+0x78] ;  /* 0x0000780001047983 */ /* 0x000ee80000300a00 */
[----:B------:R-:W4:Y:S04]  /*19800*/  S2R R3, SR_TID.X ;  /* 0x0000000000037919 */ /* 0x000f280000002100 */
[----:B------:R-:W2:Y:S01]  /*19810*/  S2R R8, SR_CTAID.Z ;  /* 0x0000000000087919 */ /* 0x000ea20000002700 */
[----:B------:R-:W-:-:S02]  /*19820*/  USHF.R.S32.HI UR7, URZ, 0x1f, UR11 ;  /* 0x0000001f3f077899 */ /* 0x000fc4000801140b */
[----:B------:R-:W-:Y:S01]  /*19830*/  ULDC.64 UR4, c[0x0][0x1f0] ;  /* 0x00007c0000047ab9 */ /* 0x000fe20000000a00 */
[----:B------:R1:W5:Y:S01]  /*19840*/  LDL.64 R12, [R1+0x70] ;  /* 0x00007000010c7983 */ /* 0x0003620000100a00 */
[----:B------:R-:W-:Y:S01]  /*19850*/  UIMAD UR4, UR7, UR4, URZ ;  /* 0x00000004070472a4 */ /* 0x000fe2000f8e023f */
[----:B------:R-:W-:Y:S03]  /*19860*/  BSSY B0, `(.L_x_674) ;  /* 0x0000015000007945 */ /* 0x000fe60003800000 */
[----:B------:R-:W-:Y:S01]  /*19870*/  UIMAD UR4, UR11, UR5, UR4 ;  /* 0x000000050b0472a4 */ /* 0x000fe2000f8e0204 */
[----:B----4-:R-:W-:-:S04]  /*19880*/  SHF.R.S32.HI R0, RZ, 0x1f, R3 ;  /* 0x0000001fff007819 */ /* 0x010fc80000011403 */
[----:B------:R-:W-:-:S04]  /*19890*/  LEA.HI R0, R0, R3, RZ, 0x2 ;  /* 0x0000000300007211 */ /* 0x000fc800078f10ff */
[----:B------:R-:W-:Y:S02]  /*198a0*/  SHF.R.S32.HI R0, RZ, 0x2, R0 ;  /* 0x00000002ff007819 */ /* 0x000fe40000011400 */
[----:B---3--:R-:W-:-:S04]  /*198b0*/  IADD3 R2, P0, R4, UR14, RZ ;  /* 0x0000000e04027c10 */ /* 0x008fc8000ff1e0ff */
[----:B------:R-:W-:Y:S02]  /*198c0*/  IADD3.X R3, R5, UR8, RZ, P0, !PT ;  /* 0x0000000805037c10 */ /* 0x000fe400087fe4ff */
[----:B------:R-:W-:-:S03]  /*198d0*/  ISETP.GE.AND P0, PT, R0, UR6, PT ;  /* 0x0000000600007c0c */ /* 0x000fc6000bf06270 */
[----:B--2---:R-:W-:-:S05]  /*198e0*/  IMAD.WIDE.U32 R8, R8, c[0x0][0x1f0], R2 ;  /* 0x00007c0008087a25 */ /* 0x004fca00078e0002 */
[----:B------:R-:W-:-:S05]  /*198f0*/  IADD3 R7, R9, UR4, RZ ;  /* 0x0000000409077c10 */ /* 0x000fca000fffe0ff */
[----:B------:R-:W-:Y:S05]  /*19900*/  @P0 BRA `(.L_x_675) ;  /* 0x000000a000000947 */ /* 0x000fea0003800000 */
[----:B-1----:R-:W-:Y:S01]  /*19910*/  MOV R6, R8 ;  /* 0x0000000800067202 */ /* 0x002fe20000000f00 */
[----:B-----5:R-:W-:-:S04]  /*19920*/  IMAD R0, R13, c[0x0][0x1e8], RZ ;  /* 0x00007a000d007a24 */ /* 0x020fc800078e02ff */
        /* <DEDUP_REMOVED lines=8> */
.L_x_675:
[----:B-1----:R-:W-:Y:S05]  /*199b0*/  BSYNC B0 ;  /* 0x0000000000007941 */ /* 0x002fea0003800000 */
.L_x_674:
[----:B------:R-:W2:Y:S01]  /*199c0*/  LDL.LU R0, [R1+0x54] ;  /* 0x0000540001007983 */ /* 0x000ea20000300800 */
[----:B------:R-:W-:Y:S01]  /*199d0*/  BSSY B0, `(.L_x_676) ;  /* 0x0000010000007945 */ /* 0x000fe20003800000 */
[----:B--2---:R-:W-:-:S13]  /*199e0*/  ISETP.GE.AND P0, PT, R0, UR6, PT ;  /* 0x0000000600007c0c */ /* 0x004fda000bf06270 */
[----:B------:R-:W-:Y:S05]  /*199f0*/  @P0 BRA `(.L_x_677) ;  /* 0x000000d000000947 */ /* 0x000fea0003800000 */
[----:B-----5:R-:W-:Y:S01]  /*19a00*/  IADD3 R10, P0, R12, 0x20, RZ ;  /* 0x000000200c0a7810 */ /* 0x020fe20007f1e0ff */
        /* <DEDUP_REMOVED lines=12> */
.L_x_677:
[----:B------:R-:W-:Y:S05]  /*19ad0*/  BSYNC B0 ;  /* 0x0000000000007941 */ /* 0x000fea0003800000 */
.L_x_676:
[----:B------:R-:W2:Y:S01]  /*19ae0*/  LDL.LU R0, [R1+0x80] ;  /* 0x0000800001007983 */ /* 0x000ea20000300800 */
[----:B------:R-:W-:Y:S01]  /*19af0*/  BSSY B0, `(.L_x_678) ;  /* 0x0000010000007945 */ /* 0x000fe20003800000 */
[----:B--2---:R-:W-:-:S13]  /*19b00*/  ISETP.GE.AND P0, PT, R0, UR6, PT ;  /* 0x0000000600007c0c */ /* 0x004fda000bf06270 */
[----:B------:R-:W-:Y:S05]  /*19b10*/  @P0 BRA `(.L_x_679) ;  /* 0x000000d000000947 */ /* 0x000fea0003800000 */
[----:B-----5:R-:W-:Y:S01]  /*19b20*/  IADD3 R10, P0, R12, 0x40, RZ ;  /* 0x000000400c0a7810 */ /* 0x020fe20007f1e0ff */
        /* <DEDUP_REMOVED lines=12> */
.L_x_679:
[----:B------:R-:W-:Y:S05]  /*19bf0*/  BSYNC B0 ;  /* 0x0000000000007941 */ /* 0x000fea0003800000 */
.L_x_678:
[----:B------:R-:W2:Y:S02]  /*19c00*/  LDL.LU R0, [R1+0x84] ;  /* 0x0000840001007983 */ /* 0x000ea40000300800 */
[----:B--2---:R-:W-:-:S13]  /*19c10*/  ISETP.GE.AND P0, PT, R0, UR6, PT ;  /* 0x0000000600007c0c */ /* 0x004fda000bf06270 */
[----:B------:R-:W-:Y:S05]  /*19c20*/  @P0 EXIT ;  /* 0x000000000000094d */ /* 0x000fea0003800000 */
        /* <DEDUP_REMOVED lines=14> */
.L_x_680:
        /* <DEDUP_REMOVED lines=15> */
.L_x_1043:


//--------------------- .text._ZN5flash16flash_fwd_kernelI23Flash_fwd_kernel_traitsILi96ELi128ELi64ELi4ELb0ELb0EN7cutlass6half_tE19Flash_kernel_traitsILi96ELi128ELi64ELi4ES3_EELb0ELb0ELb1ELb0ELb0ELb1ELb1ELb0EEEvNS_16Flash_fwd_paramsE --------------------------
	.section	.text._ZN5flash16flash_fwd_kernelI23Flash_fwd_kernel_traitsILi96ELi128ELi64ELi4ELb0ELb0EN7cutlass6half_tE19Flash_kernel_traitsILi96ELi128ELi64ELi4ES3_EELb0ELb0ELb1ELb0ELb0ELb1ELb1ELb0EEEvNS_16Flash_fwd_paramsE,"ax",@progbits
	.sectioninfo	@"SHI_REGISTERS=255"
	.align	128
        .global         _ZN5flash16flash_fwd_kernelI23Flash_fwd_kernel_traitsILi96ELi128ELi64ELi4ELb0ELb0EN7cutlass6half_tE19Flash_kernel_traitsILi96ELi128ELi64ELi4ES3_EELb0ELb0ELb1ELb0ELb0ELb1ELb1ELb0EEEvNS_16Flash_fwd_paramsE
        .type           _ZN5flash16flash_fwd_kernelI23Flash_fwd_kernel_traitsILi96ELi128ELi64ELi4ELb0ELb0EN7cutlass6half_tE19Flash_kernel_traitsILi96ELi128ELi64ELi4ES3_EELb0ELb0ELb1ELb0ELb0ELb1ELb1ELb0EEEvNS_16Flash_fwd_paramsE,@function
        .size           _ZN5flash16flash_fwd_kernelI23Flash_fwd_kernel_traitsILi96ELi128ELi64ELi4ELb0ELb0EN7cutlass6half_tE19Flash_kernel_traitsILi96ELi128ELi64ELi4ES3_EELb0ELb0ELb1ELb0ELb0ELb1ELb1ELb0EEEvNS_16Flash_fwd_paramsE,(.L_x_1044 - _ZN5flash16flash_fwd_kernelI23Flash_fwd_kernel_traitsILi96ELi128ELi64ELi4ELb0ELb0EN7cutlass6half_tE19Flash_kernel_traitsILi96ELi128ELi64ELi4ES3_EELb0ELb0ELb1ELb0ELb0ELb1ELb1ELb0EEEvNS_16Flash_fwd_paramsE)
        .other          _ZN5flash16flash_fwd_kernelI23Flash_fwd_kernel_traitsILi96ELi128ELi64ELi4ELb0ELb0EN7cutlass6half_tE19Flash_kernel_traitsILi96ELi128ELi64ELi4ES3_EELb0ELb0ELb1ELb0ELb0ELb1ELb1ELb0EEEvNS_16Flash_fwd_paramsE,@"STO_CUDA_ENTRY STV_DEFAULT"
_ZN5flash16flash_fwd_kernelI23Flash_fwd_kernel_traitsILi96ELi128ELi64ELi4ELb0ELb0EN7cutlass6half_tE19Flash_kernel_traitsILi96ELi128ELi64ELi4ES3_EELb0ELb0ELb1ELb0ELb0ELb1ELb1ELb0EEEvNS_16Flash_fwd_paramsE:
.text._ZN5flash16flash_fwd_kernelI23Flash_fwd_kernel_traitsILi96ELi128ELi64ELi4ELb0ELb0EN7cutlass6half_tE19Flash_kernel_traitsILi96ELi128ELi64ELi4ES3_EELb0ELb0ELb1ELb0ELb0ELb1ELb1ELb0EEEvNS_16Flash_fwd_paramsE:
        /* <DEDUP_REMOVED lines=35> */
.L_x_681:
[----:B------:R-:W-:Y:S02]  /*0230*/  MOV R0, c[0x0][0x218] ;  /* 0x0000860000007a02 */ /* 0x000fe40000000f00 */
.L_x_682:
        /* <DEDUP_REMOVED lines=32> */
[----:B------:R1:W-:-:S12]  /*0440*/  STL [R1], R199 ;  /* 0x000000c701007387 */ /* 0x0003d80000100800 */
        /* <DEDUP_REMOVED lines=65> */
.L_x_685:
[----:B------:R-:W-:Y:S05]  /*0860*/  BSYNC B0 ;  /* 0x0000000000007941 */ /* 0x000fea0003800000 */
.L_x_684:
        /* <DEDUP_REMOVED lines=17> */
.L_x_687:
[----:B------:R-:W-:Y:S05]  /*0980*/  BSYNC B0 ;  /* 0x0000000000007941 */ /* 0x000fea0003800000 */
.L_x_686:
        /* <DEDUP_REMOVED lines=17> */
.L_x_689:
[----:B------:R-:W-:Y:S05]  /*0aa0*/  BSYNC B0 ;  /* 0x0000000000007941 */ /* 0x000fea0003800000 */
.L_x_688:
        /* <DEDUP_REMOVED lines=17> */
.L_x_691:
[----:B------:R-:W-:Y:S05]  /*0bc0*/  BSYNC B0 ;  /* 0x0000000000007941 */ /* 0x000fea0003800000 */
.L_x_690:
        /* <DEDUP_REMOVED lines=35> */
.L_x_683:
        /* <DEDUP_REMOVED lines=27> */
.L_x_692:
        /* <DEDUP_REMOVED lines=42> */
.L_x_693:
        /* <DEDUP_REMOVED lines=30> */
[-C--:B------:R-:W-:Y:S01]  /*1430*/  ISETP.GE.AND P4, PT, R14, R32.reuse, PT ;  /* 0x000000200e00720c */ /* 0x080fe20003f86270 */
        /* <DEDUP_REMOVED lines=9> */
[----:B------:R-:W-:Y:S01]  /*14d0*/  ISETP.GE.AND P0, PT, R2, R32, PT ;  /* 0x000000200200720c */ /* 0x000fe20003f06270 */
        /* <DEDUP_REMOVED lines=99> */
[----:B------:R3:W-:Y:S02]  /*1b10*/  @!P2 LDGSTS.E.BYPASS.LTC128B.128 [R234+0x1800], [R8.64] ;  /* 0x0180000008eaafae */ /* 0x0007e4000b901d4e */
[----:B------:R-:W-:Y:S01]  /*1b20*/  IMAD.IADD R19, R7, 0x1, -R14 ;  /* 0x0000000107137824 */ /* 0x000fe200078e0a0e */
[----:B------:R-:W-:Y:S01]  /*1b30*/  IADD3.X R7, R21, R3, R15, P4, !PT ;  /* 0x0000000315077210 */ /* 0x000fe200027fe40f */
[----:B------:R-:W-:Y:S01]  /*1b40*/  IMAD.IADD R171, R29, 0x1, R0 ;  /* 0x000000011dab7824 */ /* 0x000fe200078e0200 */
[----:B------:R-:W-:Y:S01]  /*1b50*/  SHF.R.S32.HI R21, RZ, 0x1, R13 ;  /* 0x00000001ff157819 */ /* 0x000fe2000001140d */
[----:B------:R-:W-:Y:S01]  /*1b60*/  IMAD.MOV.U32 R170, RZ, RZ, R28 ;  /* 0x000000ffffaa7224 */ /* 0x000fe200078e001c */
[--C-:B------:R-:W-:Y:S01]  /*1b70*/  SHF.R.S32.HI R13, RZ, 0x1, R12.reuse ;  /* 0x00000001ff0d7819 */ /* 0x100fe2000001140c */
[----:B------:R3:W-:Y:S01]  /*1b80*/  @!P2 LDGSTS.E.BYPASS.LTC128B.128 [R234+0x3800], [R8.64+0x40] ;  /* 0x0380004008eaafae */ /* 0x0007e2000b901d4e */
[----:B------:R-:W-:Y:S01]  /*1b90*/  SHF.R.S32.HI R12, RZ, 0x1f, R12 ;  /* 0x0000001fff0c7819 */ /* 0x000fe2000001140c */
[----:B------:R-:W-:-:S02]  /*1ba0*/  IMAD.WIDE.U32 R2, R236, UR10, R170 ;  /* 0x0000000aec027c25 */ /* 0x000fc4000f8e00aa */
[----:B------:R3:W-:Y:S01]  /*1bb0*/  @!P2 LDGSTS.E.BYPASS.LTC128B.128 [R234+0x5800], [R8.64+0x80] ;  /* 0x0580008008eaafae */ /* 0x0007e2000b901d4e */
[----:B------:R-:W-:Y:S01]  /*1bc0*/  LEA.HI R5, R12, R13, RZ, 0x2 ;  /* 0x0000000d0c057211 */ /* 0x000fe200078f10ff */
[----:B------:R-:W-:Y:S01]  /*1bd0*/  IMAD.IADD R12, R3, 0x1, R24 ;  /* 0x00000001030c7824 */ /* 0x000fe200078e0218 */
[C---:B------:R-:W-:Y:S01]  /*1be0*/  @!P6 LEA R4, P4, R2.reuse, c[0x0][0x168], 0x1 ;  /* 0x00005a000204ea11 */ /* 0x040fe200078808ff */
[----:B------:R-:W-:Y:S01]  /*1bf0*/  IMAD.SHL.U32 R0, R21, 0x40, RZ ;  /* 0x0000004015007824 */ /* 0x000fe200078e00ff */
[----:B------:R-:W-:Y:S01]  /*1c00*/  LOP3.LUT R16, R5, 0xfffffffc, RZ, 0xc0, !PT ;  /* 0xfffffffc05107812 */ /* 0x000fe200078ec0ff */
[----:B------:R-:W-:Y:S01]  /*1c10*/  IMAD.SHL.U32 R15, R23, 0x8, RZ ;  /* 0x00000008170f7824 */ /* 0x000fe200078e00ff */
[C---:B------:R-:W-:Y:S01]  /*1c20*/  @!P6 LEA.HI.X R5, R2.reuse, c[0x0][0x16c], R12, 0x1, P4 ;  /* 0x00005b000205ea11 */ /* 0x040fe200020f0c0c */
[----:B------:R4:W-:Y:S01]  /*1c30*/  STL.64 [R1+0x28], R28 ;  /* 0x0000281c01007387 */ /* 0x0009e20000100a00 */
        /* <DEDUP_REMOVED lines=18> */
[----:B------:R-:W-:Y:S01]  /*1d60*/  LOP3.LUT R0, R0, 0xc0, RZ, 0xc0, !PT ;  /* 0x000000c000007812 */ /* 0x000fe200078ec0ff */
[----:B----4-:R-:W-:Y:S01]  /*1d70*/  IMAD.WIDE.U32 R28, R18, c[0x0][0x1b8], R6 ;  /* 0x00006e00121c7a25 */ /* 0x010fe200078e0006 */
[----:B------:R-:W0:Y:S03]  /*1d80*/  LDGDEPBAR ;  /* 0x00000000000079af */ /* 0x000e260000000000 */
[----:B------:R-:W-:Y:S01]  /*1d90*/  IMAD.IADD R27, R29, 0x1, R12 ;  /* 0x000000011d1b7824 */ /* 0x000fe200078e020c */
[----:B------:R-:W-:Y:S01]  /*1da0*/  STL.64 [R1+0x20], R170 ;  /* 0x000020aa01007387 */ /* 0x000fe20000100a00 */
[----:B------:R-:W-:Y:S02]  /*1db0*/  IMAD.MOV.U32 R26, RZ, RZ, R28 ;  /* 0x000000ffff1a7224 */ /* 0x000fe400078e001c */
[----:B------:R-:W-:Y:S01]  /*1dc0*/  IMAD R7, R22, 0x8, R19 ;  /* 0x0000000816077824 */ /* 0x000fe200078e0213 */
[----:B------:R-:W-:Y:S01]  /*1dd0*/  STL.64 [R1+0x48], R28 ;  /* 0x0000481c01007387 */ /* 0x000fe20000100a00 */
[----:B-----5:R-:W-:-:S03]  /*1de0*/  IMAD.SHL.U32 R5, R20, 0x20, RZ ;  /* 0x0000002014057824 */ /* 0x020fc600078e00ff */
[----:B------:R-:W-:Y:S01]  /*1df0*/  STL.64 [R1+0x18], R26 ;  /* 0x0000181a01007387 */ /* 0x000fe20000100a00 */
[----:B------:R-:W-:Y:S01]  /*1e00*/  IMAD.SHL.U32 R4, R22, 0x8, RZ ;  /* 0x0000000816047824 */ /* 0x000fe200078e00ff */
[----:B------:R-:W-:-:S04]  /*1e10*/  LOP3.LUT R74, R5, 0xffffff00, RZ, 0xc0, !PT ;  /* 0xffffff00054a7812 */ /* 0x000fc800078ec0ff */
[----:B------:R-:W-:Y:S02]  /*1e20*/  LOP3.LUT R6, R0, 0x8, R4, 0xf8, !PT ;  /* 0x0000000800067812 */ /* 0x000fe400078ef804 */
[----:B------:R-:W-:Y:S01]  /*1e30*/  SHF.R.U32.HI R5, RZ, 0x3, R0 ;  /* 0x00000003ff057819 */ /* 0x000fe20000011600 */
[----:B---3--:R-:W-:Y:S02]  /*1e40*/  IMAD R8, R164, 0x200, R74 ;  /* 0x00000200a4087824 */ /* 0x008fe400078e024a */
[----:B-1----:R-:W-:Y:S01]  /*1e50*/  IMAD.WIDE.U32 R2, R236, UR12, R26 ;  /* 0x0000000cec027c25 */ /* 0x002fe2000f8e001a */
[----:B------:R-:W-:-:S04]  /*1e60*/  DEPBAR.LE SB0, 0x0 ;  /* 0x000080000000791a */ /* 0x000fc80000000000 */
[----:B------:R-:W-:Y:S01]  /*1e70*/  BAR.SYNC.DEFER_BLOCKING 0x0 ;  /* 0x0000000000007b1d */ /* 0x000fe20000010000 */
[----:B------:R-:W-:Y:S01]  /*1e80*/  IMAD.IADD R0, R3, 0x1, R25 ;  /* 0x0000000103007824 */ /* 0x000fe200078e0219 */
[C---:B------:R-:W-:Y:S01]  /*1e90*/  @!P5 LEA R4, P2, R2.reuse, c[0x0][0x170], 0x1 ;  /* 0x00005c000204da11 */ /* 0x040fe200078408ff */
[----:B------:R-:W-:Y:S01]  /*1ea0*/  IMAD R8, R75, 0x20, R8 ;  /* 0x000000204b087824 */ /* 0x000fe200078e0208 */
[----:B------:R-:W-:Y:S02]  /*1eb0*/  @!P0 IADD3 R3, P1, R2, UR4, RZ ;  /* 0x0000000402038c10 */ /* 0x000fe4000ff3e0ff */
[----:B------:R-:W-:Y:S02]  /*1ec0*/  LOP3.LUT R169, R6, R5, RZ, 0x3c, !PT ;  /* 0x0000000506a97212 */ /* 0x000fe400078e3cff */
[----:B------:R-:W-:Y:S02]  /*1ed0*/  @!P5 LEA.HI.X R5, R2, c[0x0][0x174], R0, 0x1, P2 ;  /* 0x00005d000205da11 */ /* 0x000fe400010f0c00 */
[----:B------:R-:W-:Y:S01]  /*1ee0*/  @!P0 IADD3.X R2, R0, UR5, RZ, P1, !PT ;  /* 0x0000000500028c10 */ /* 0x000fe20008ffe4ff */
[----:B------:R-:W-:Y:S01]  /*1ef0*/  IMAD.U32 R0, R7, 0x20, R14 ;  /* 0x0000002007007824 */ /* 0x000fe200078e000e */
[----:B------:R-:W-:-:S03]  /*1f00*/  @!P0 LEA R6, P1, R3, c[0x0][0x170], 0x1 ;  /* 0x00005c0003068a11 */ /* 0x000fc600078208ff */
[----:B------:R-:W-:Y:S01]  /*1f10*/  IMAD.SHL.U32 R221, R0, 0x2, RZ ;  /* 0x0000000200dd7824 */ /* 0x000fe200078e00ff */
[----:B------:R-:W-:Y:S01]  /*1f20*/  @!P0 LEA.HI.X R7, R3, c[0x0][0x174], R2, 0x1, P1 ;  /* 0x00005d0003078a11 */ /* 0x000fe200008f0c02 */
[----:B------:R-:W-:Y:S01]  /*1f30*/  IMAD.IADD R2, R169, 0x1, R8 ;  /* 0x00000001a9027824 */ /* 0x000fe200078e0208 */
[----:B------:R-:W-:-:S03]  /*1f40*/  LOP3.LUT P1, RZ, R16, 0x2, RZ, 0xc0, !PT ;  /* 0x0000000210ff7812 */ /* 0x000fc6000782c0ff */
[----:B------:R-:W-:Y:S02]  /*1f50*/  IMAD.SHL.U32 R224, R2, 0x2, RZ ;  /* 0x0000000202e07824 */ /* 0x000fe400078e00ff */
[----:B------:R-:W-:Y:S01]  /*1f60*/  IMAD.MOV.U32 R2, RZ, RZ, 0x10 ;  /* 0x00000010ff027424 */ /* 0x000fe200078e00ff */
[----:B------:R-:W-:Y:S04]  /*1f70*/  @P5 STS [R234+0x9000], RZ ;  /* 0x009000ffea005388 */ /* 0x000fe80000000800 */
[----:B------:R-:W-:Y:S04]  /*1f80*/  @P5 STS [R234+0x9004], RZ ;  /* 0x009004ffea005388 */ /* 0x000fe80000000800 */
[----:B------:R-:W-:Y:S04]  /*1f90*/  @P5 STS.64 [R234+0x9008], RZ ;  /* 0x009008ffea005388 */ /* 0x000fe80000000a00 */
        /* <DEDUP_REMOVED lines=18> */
[----:B--2---:R-:W-:Y:S01]  /*20c0*/  LDSM.16.M88.4 R8, [R224] ;  /* 0x00000000e008783b */ /* 0x004fe20000000200 */
[C---:B------:R-:W-:Y:S02]  /*20d0*/  SEL R0, R2.reuse, 0xfffffff0, !P0 ;  /* 0xfffffff002007807 */ /* 0x040fe40004000000 */
[----:B------:R-:W-:Y:S01]  /*20e0*/  SEL R2, R2, 0xfffffff0, !P1 ;  /* 0xfffffff002027807 */ /* 0x000fe20004800000 */
[----:B------:R-:W2:Y:S02]  /*20f0*/  LDSM.16.M88.4 R12, [R221+0x6000] ;  /* 0x00600000dd0c783b */ /* 0x000ea40000000200 */
[----:B------:R-:W-:Y:S02]  /*2100*/  IMAD R223, R0, 0x2, R221 ;  /* 0x0000000200df7824 */ /* 0x000fe400078e02dd */
[----:B------:R-:W-:Y:S01]  /*2110*/  IMAD R225, R2, 0x2, R224 ;  /* 0x0000000202e17824 */ /* 0x000fe200078e02e0 */
[----:B------:R-:W3:Y:S04]  /*2120*/  LDSM.16.M88.4 R32, [R221+0x6400] ;  /* 0x00640000dd20783b */ /* 0x000ee80000000200 */
[----:B------:R-:W-:Y:S04]  /*2130*/  LDSM.16.M88.4 R28, [R221+0x6800] ;  /* 0x00680000dd1c783b */ /* 0x000fe80000000200 */
[----:B------:R-:W-:Y:S04]  /*2140*/  LDSM.16.M88.4 R36, [R221+0x6c00] ;  /* 0x006c0000dd24783b */ /* 0x000fe80000000200 */
[----:B------:R-:W-:Y:S04]  /*2150*/  LDSM.16.M88.4 R20, [R225] ;  /* 0x00000000e114783b */ /* 0x000fe80000000200 */
[----:B-1----:R-:W1:Y:S04]  /*2160*/  LDSM.16.M88.4 R4, [R224+0x1000] ;  /* 0x00100000e004783b */ /* 0x002e680000000200 */
[----:B------:R-:W4:Y:S04]  /*2170*/  LDSM.16.M88.4 R40, [R223+0x6000] ;  /* 0x00600000df28783b */ /* 0x000f280000000200 */
[----:B------:R-:W5:Y:S04]  /*2180*/  LDSM.16.M88.4 R16, [R225+0x1000] ;  /* 0x00100000e110783b */ /* 0x000f680000000200 */
[----:B------:R-:W4:Y:S04]  /*2190*/  LDSM.16.M88.4 R52, [R223+0x6400] ;  /* 0x00640000df34783b */ /* 0x000f280000000200 */
[----:B------:R-:W4:Y:S01]  /*21a0*/  LDSM.16.M88.4 R68, [R223+0x6800] ;  /* 0x00680000df44783b */ /* 0x000f220000000200 */
[C---:B--2---:R-:W-:Y:S03]  /*21b0*/  HMMA.16816.F32 R44, R8.reuse, R12, RZ ;  /* 0x0000000c082c723c */ /* 0x044fe600000018ff */
[----:B------:R-:W2:Y:S04]  /*21c0*/  LDSM.16.M88.4 R92, [R223+0x6c00] ;  /* 0x006c0000df5c783b */ /* 0x000ea80000000200 */
[----:B------:R-:W-:Y:S01]  /*21d0*/  LDSM.16.M88.4 R76, [R221+0x7000] ;  /* 0x00700000dd4c783b */ /* 0x000fe20000000200 */
[C---:B------:R-:W-:Y:S03]  /*21e0*/  HMMA.16816.F32 R112, R8.reuse, R14, RZ ;  /* 0x0000000e0870723c */ /* 0x040fe600000018ff */
[----:B------:R-:W2:Y:S04]  /*21f0*/  LDSM.16.M88.4 R24, [R224+0x2000] ;  /* 0x00200000e018783b */ /* 0x000ea80000000200 */
[----:B------:R-:W-:Y:S01]  /*2200*/  LDSM.16.M88.4 R64, [R223+0x7000] ;  /* 0x00700000df40783b */ /* 0x000fe20000000200 */
[----:B---3--:R-:W-:Y:S03]  /*2210*/  HMMA.16816.F32 R100, R8, R32, RZ ;  /* 0x000000200864723c */ /* 0x008fe600000018ff */
[----:B------:R-:W0:Y:S05]  /*2220*/  LDGDEPBAR ;  /* 0x00000000000079af */ /* 0x000e2a0000000000 */
[C---:B-1----:R-:W-:Y:S08]  /*2230*/  HMMA.16816.F32 R56, R4.reuse, R12, RZ ;  /* 0x0000000c0438723c */ /* 0x042ff000000018ff */
[C---:B------:R-:W-:Y:S01]  /*2240*/  HMMA.16816.F32 R104, R4.reuse, R14, RZ ;  /* 0x0000000e0468723c */ /* 0x040fe200000018ff */
[----:B------:R-:W1:Y:S07]  /*2250*/  LDSM.16.M88.4 R12, [R224+0x3000] ;  /* 0x00300000e00c783b */ /* 0x000e6e0000000200 */
[C---:B------:R-:W-:Y:S08]  /*2260*/  HMMA.16816.F32 R96, R4.reuse, R32, RZ ;  /* 0x000000200460723c */ /* 0x040ff000000018ff */
[C---:B------:R-:W-:Y:S08]  /*2270*/  HMMA.16816.F32 R84, R4.reuse, R28, RZ ;  /* 0x0000001c0454723c */ /* 0x040ff000000018ff */
[C---:B------:R-:W-:Y:S08]  /*2280*/  HMMA.16816.F32 R60, R4.reuse, R36, RZ ;  /* 0x00000024043c723c */ /* 0x040ff000000018ff */
[C---:B------:R-:W-:Y:S08]  /*2290*/  HMMA.16816.F32 R88, R4.reuse, R34, RZ ;  /* 0x000000220458723c */ /* 0x040ff000000018ff */
[C---:B------:R-:W-:Y:S08]  /*22a0*/  HMMA.16816.F32 R80, R4.reuse, R30, RZ ;  /* 0x0000001e0450723c */ /* 0x040ff000000018ff */
[----:B------:R-:W-:Y:S08]  /*22b0*/  HMMA.16816.F32 R48, R4, R38, RZ ;  /* 0x000000260430723c */ /* 0x000ff000000018ff */
[----:B----4-:R-:W-:Y:S01]  /*22c0*/  HMMA.16816.F32 R4, R20, R40, R44 ;  /* 0x000000281404723c */ /* 0x010fe2000000182c */
[----:B------:R-:W-:Y:S07]  /*22d0*/  LDSM.16.M88.4 R44, [R221+0x7400] ;  /* 0x00740000dd2c783b */ /* 0x000fee0000000200 */
[C---:B------:R-:W-:Y:S08]  /*22e0*/  HMMA.16816.F32 R136, R8.reuse, R34, RZ ;  /* 0x000000220888723c */ /* 0x040ff000000018ff */
[C---:B------:R-:W-:Y:S08]  /*22f0*/  HMMA.16816.F32 R108, R8.reuse, R28, RZ ;  /* 0x0000001c086c723c */ /* 0x040ff000000018ff */
[C---:B------:R-:W-:Y:S01]  /*2300*/  HMMA.16816.F32 R132, R8.reuse, R30, RZ ;  /* 0x0000001e0884723c */ /* 0x040fe200000018ff */
[----:B------:R-:W-:Y:S07]  /*2310*/  LDSM.16.M88.4 R28, [R224+0x4000] ;  /* 0x00400000e01c783b */ /* 0x000fee0000000200 */
[C---:B------:R-:W-:Y:S08]  /*2320*/  HMMA.16816.F32 R116, R8.reuse, R36, RZ ;  /* 0x000000240874723c */ /* 0x040ff000000018ff */
[----:B------:R-:W-:Y:S01]  /*2330*/  HMMA.16816.F32 R144, R8, R38, RZ ;  /* 0x000000260890723c */ /* 0x000fe200000018ff */
[----:B------:R-:W3:Y:S04]  /*2340*/  LDSM.16.M88.4 R8, [R225+0x2000] ;  /* 0x00200000e108783b */ /* 0x000ee80000000200 */
[----:B------:R-:W-:Y:S03]  /*2350*/  LDSM.16.M88.4 R36, [R224+0x5000] ;  /* 0x00500000e024783b */ /* 0x000fe60000000200 */
[C---:B-----5:R-:W-:Y:S01]  /*2360*/  HMMA.16816.F32 R32, R16.reuse, R40, R56 ;  /* 0x000000281020723c */ /* 0x060fe20000001838 */
[----:B------:R-:W-:Y:S07]  /*2370*/  LDSM.16.M88.4 R56, [R221+0x7c00] ;  /* 0x007c0000dd38783b */ /* 0x000fee0000000200 */
[C---:B------:R-:W-:Y:S08]  /*2380*/  HMMA.16816.F32 R160, R16.reuse, R52, R96 ;  /* 0x0000003410a0723c */ /* 0x040ff00000001860 */
[C---:B------:R-:W-:Y:S08]  /*2390*/  HMMA.16816.F32 R156, R16.reuse, R68, R84 ;  /* 0x00000044109c723c */ /* 0x040ff00000001854 */
[C---:B--2---:R-:W-:Y:S01]  /*23a0*/  HMMA.16816.F32 R148, R16.reuse, R92, R60 ;  /* 0x0000005c1094723c */ /* 0x044fe2000000183c */
[----:B------:R-:W-:Y:S07]  /*23b0*/  LDSM.16.M88.4 R60, [R221+0x8000] ;  /* 0x00800000dd3c783b */ /* 0x000fee0000000200 */
[C---:B------:R-:W-:Y:S08]  /*23c0*/  HMMA.16816.F32 R124, R16.reuse, R42, R104 ;  /* 0x0000002a107c723c */ /* 0x040ff00000001868 */
[C---:B------:R-:W-:Y:S08]  /*23d0*/  HMMA.16816.F32 R128, R16.reuse, R54, R88 ;  /* 0x000000361080723c */ /* 0x040ff00000001858 */
[C---:B------:R-:W-:Y:S08]  /*23e0*/  HMMA.16816.F32 R152, R16.reuse, R70, R80 ;  /* 0x000000461098723c */ /* 0x040ff00000001850 */
[----:B------:R-:W-:Y:S01]  /*23f0*/  HMMA.16816.F32 R140, R16, R94, R48 ;  /* 0x0000005e108c723c */ /* 0x000fe20000001830 */
[----:B------:R-:W-:Y:S07]  /*2400*/  LDSM.16.M88.4 R48, [R223+0x8000] ;  /* 0x00800000df30783b */ /* 0x000fee0000000200 */
[-C--:B------:R-:W-:Y:S01]  /*2410*/  HMMA.16816.F32 R16, R24, R76.reuse, R4 ;  /* 0x0000004c1810723c */ /* 0x080fe20000001804 */
[----:B------:R-:W2:Y:S07]  /*2420*/  LDSM.16.M88.4 R4, [R225+0x3000] ;  /* 0x00300000e104783b */ /* 0x000eae0000000200 */
[----:B-1----:R-:W-:Y:S01]  /*2430*/  HMMA.16816.F32 R80, R12, R76, R32 ;  /* 0x0000004c0c50723c */ /* 0x002fe20000001820 */
[----:B------:R-:W1:Y:S07]  /*2440*/  LDSM.16.M88.4 R32, [R225+0x4000] ;  /* 0x00400000e120783b */ /* 0x000e6e0000000200 */
[----:B------:R-:W-:Y:S01]  /*2450*/  HMMA.16816.F32 R84, R20, R42, R112 ;  /* 0x0000002a1454723c */ /* 0x000fe20000001870 */
[----:B------:R-:W4:Y:S07]  /*2460*/  LDSM.16.M88.4 R40, [R221+0x7800] ;  /* 0x00780000dd28783b */ /* 0x000f2e0000000200 */
[----:B---3--:R-:W-:Y:S08]  /*2470*/  HMMA.16816.F32 R16, R8, R64, R16 ;  /* 0x000000400810723c */ /* 0x008ff00000001810 */
[C---:B------:R-:W-:Y:S08]  /*2480*/  HMMA.16816.F32 R108, R20.reuse, R68, R108 ;  /* 0x00000044146c723c */ /* 0x040ff0000000186c */
[----:B------:R-:W-:Y:S08]  /*2490*/  HMMA.16816.F32 R88, R20, R70, R132 ;  /* 0x000000461458723c */ /* 0x000ff00000001884 */
[----:B--2---:R-:W-:Y:S08]  /*24a0*/  HMMA.16816.F32 R68, R4, R64, R80 ;  /* 0x000000400444723c */ /* 0x004ff00000001850 */
[C---:B------:R-:W-:Y:S08]  /*24b0*/  HMMA.16816.F32 R120, R20.reuse, R52, R100 ;  /* 0x000000341478723c */ /* 0x040ff00000001864 */
[----:B------:R-:W-:Y:S08]  /*24c0*/  HMMA.16816.F32 R96, R20, R54, R136 ;  /* 0x000000361460723c */ /* 0x000ff00000001888 */
[----:B------:R-:W-:Y:S08]  /*24d0*/  HMMA.16816.F32 R80, R24, R78, R84 ;  /* 0x0000004e1850723c */ /* 0x000ff00000001854 */
[----:B------:R-:W-:Y:S01]  /*24e0*/  HMMA.16816.F32 R52, R28, R60, R16 ;  /* 0x0000003c1c34723c */ /* 0x000fe20000001810 */
[----:B------:R-:W2:Y:S07]  /*24f0*/  LDSM.16.M88.4 R16, [R225+0x5000] ;  /* 0x00500000e110783b */ /* 0x000eae0000000200 */
[C---:B------:R-:W-:Y:S08]  /*2500*/  HMMA.16816.F32 R100, R20.reuse, R92, R116 ;  /* 0x0000005c1464723c */ /* 0x040ff00000001874 */
[----:B------:R-:W-:Y:S08]  /*2510*/  HMMA.16816.F32 R104, R20, R94, R144 ;  /* 0x0000005e1468723c */ /* 0x000ff00000001890 */
[----:B------:R-:W-:Y:S08]  /*2520*/  HMMA.16816.F32 R84, R12, R78, R124 ;  /* 0x0000004e0c54723c */ /* 0x000ff0000000187c */
[----:B------:R-:W-:Y:S08]  /*2530*/  HMMA.16816.F32 R20, R36, R60, R68 ;  /* 0x0000003c2414723c */ /* 0x000ff00000001844 */
[----:B------:R-:W-:Y:S08]  /*2540*/  HMMA.16816.F32 R68, R8, R66, R80 ;  /* 0x000000420844723c */ /* 0x000ff00000001850 */
[----:B-1----:R-:W-:Y:S01]  /*2550*/  HMMA.16816.F32 R80, R32, R48, R52 ;  /* 0x000000302050723c */ /* 0x002fe20000001834 */
[----:B------:R-:W1:Y:S07]  /*2560*/  LDSM.16.M88.4 R52, [R223+0x7400] ;  /* 0x00740000df34783b */ /* 0x000e6e0000000200 */
[----:B------:R-:W-:Y:S08]  /*2570*/  HMMA.16816.F32 R76, R24, R44, R120 ;  /* 0x0000002c184c723c */ /* 0x000ff00000001878 */
[----:B------:R-:W-:Y:S08]  /*2580*/  HMMA.16816.F32 R64, R4, R66, R84 ;  /* 0x000000420440723c */ /* 0x000ff00000001854 */
[----:B------:R-:W-:Y:S01]  /*2590*/  HMMA.16816.F32 R92, R12, R44, R160 ;  /* 0x0000002c0c5c723c */ /* 0x000fe200000018a0 */
[----:B------:R-:W-:-:S07]  /*25a0*/  FMUL.FTZ R0, R80, c[0x0][0x2ec] ;  /* 0x0000bb0050007a20 */ /* 0x000fce0000410000 */
[-C--:B------:R-:W-:Y:S01]  /*25b0*/  HMMA.16816.F32 R112, R12, R46.reuse, R128 ;  /* 0x0000002e0c70723c */ /* 0x080fe20000001880 */
[----:B------:R3:W5:Y:S07]  /*25c0*/  MUFU.TANH R129, R0 ;  /* 0x0000000000817308 */ /* 0x00076e0000002400 */
[----:B------:R-:W-:Y:S08]  /*25d0*/  HMMA.16816.F32 R96, R24, R46, R96 ;  /* 0x0000002e1860723c */ /* 0x000ff00000001860 */
[----:B----4-:R-:W-:Y:S01]  /*25e0*/  HMMA.16816.F32 R156, R12, R40, R156 ;  /* 0x000000280c9c723c */ /* 0x010fe2000000189c */
[----:B---3--:R-:W-:-:S04]  /*25f0*/  FMUL.FTZ R0, R81, c[0x0][0x2ec] ;  /* 0x0000bb0051007a20 */ /* 0x008fc80000410000 */
[----:B------:R3:W-:Y:S03]  /*2600*/  MUFU.TANH R130, R0 ;  /* 0x0000000000827308 */ /* 0x0007e60000002400 */
[C---:B------:R-:W-:Y:S08]  /*2610*/  HMMA.16816.F32 R148, R12.reuse, R56, R148 ;  /* 0x000000380c94723c */ /* 0x040ff00000001894 */
[----:B------:R-:W-:Y:S01]  /*2620*/  HMMA.16816.F32 R116, R12, R42, R152 ;  /* 0x0000002a0c74723c */ /* 0x000fe20000001898 */
[----:B---3--:R-:W-:-:S07]  /*2630*/  FMUL.FTZ R0, R82, c[0x0][0x2ec] ;  /* 0x0000bb0052007a20 */ /* 0x008fce0000410000 */
[----:B------:R-:W-:Y:S01]  /*2640*/  HMMA.16816.F32 R140, R12, R58, R140 ;  /* 0x0000003a0c8c723c */ /* 0x000fe2000000188c */
[----:B------:R3:W4:Y:S07]  /*2650*/  MUFU.TANH R128, R0 ;  /* 0x0000000000807308 */ /* 0x00072e0000002400 */
[----:B--2---:R-:W-:Y:S01]  /*2660*/  HMMA.16816.F32 R44, R16, R48, R20 ;  /* 0x00000030102c723c */ /* 0x004fe20000001814 */
[----:B------:R-:W2:Y:S07]  /*2670*/  LDSM.16.M88.4 R20, [R221+0x8400] ;  /* 0x00840000dd14783b */ /* 0x000eae0000000200 */
[----:B------:R-:W-:Y:S01]  /*2680*/  HMMA.16816.F32 R12, R28, R62, R68 ;  /* 0x0000003e1c0c723c */ /* 0x000fe20000001844 */
[----:B---3--:R-:W-:-:S02]  /*2690*/  FMUL.FTZ R0, R83, c[0x0][0x2ec] ;  /* 0x0000bb0053007a20 */ /* 0x008fc40000410000 */
[----:B------:R-:W-:Y:S02]  /*26a0*/  LDSM.16.M88.4 R80, [R223+0x7c00] ;  /* 0x007c0000df50783b */ /* 0x000fe40000000200 */
[----:B------:R3:W-:Y:S03]  /*26b0*/  MUFU.TANH R127, R0 ;  /* 0x00000000007f7308 */ /* 0x0007e60000002400 */
[----:B-1----:R-:W-:Y:S08]  /*26c0*/  HMMA.16816.F32 R68, R8, R52, R76 ;  /* 0x000000340844723c */ /* 0x002ff0000000184c */
[----:B------:R-:W-:Y:S01]  /*26d0*/  HMMA.16816.F32 R60, R36, R62, R64 ;  /* 0x0000003e243c723c */ /* 0x000fe20000001840 */
[----:B---3--:R-:W-:-:S07]  /*26e0*/  FMUL.FTZ R0, R44, c[0x0][0x2ec] ;  /* 0x0000bb002c007a20 */ /* 0x008fce0000410000 */
[C---:B------:R-:W-:Y:S01]  /*26f0*/  HMMA.16816.F32 R108, R24.reuse, R40, R108 ;  /* 0x00000028186c723c */ /* 0x040fe2000000186c */
[----:B------:R1:W-:Y:S07]  /*2700*/  MUFU.TANH R125, R0 ;  /* 0x00000000007d7308 */ /* 0x0003ee0000002400 */
[----:B------:R-:W-:Y:S01]  /*2710*/  HMMA.16816.F32 R88, R24, R42, R88 ;  /* 0x0000002a1858723c */ /* 0x000fe20000001858 */
[----:B------:R-:W3:Y:S07]  /*2720*/  LDSM.16.M88.4 R40, [R223+0x8400] ;  /* 0x00840000df28783b */ /* 0x000eee0000000200 */
[----:B------:R-:W-:Y:S01]  /*2730*/  HMMA.16816.F32 R76, R32, R50, R12 ;  /* 0x00000032204c723c */ /* 0x000fe2000000180c */
[----:B-1----:R-:W-:Y:S01]  /*2740*/  FMUL.FTZ R0, R45, c[0x0][0x2ec] ;  /* 0x0000bb002d007a20 */ /* 0x002fe20000410000 */
[----:B------:R-:W1:Y:S03]  /*2750*/  LDSM.16.M88.4 R12, [R223+0x7800] ;  /* 0x00780000df0c783b */ /* 0x000e660000000200 */
[----:B------:R2:W-:Y:S03]  /*2760*/  MUFU.TANH R126, R0 ;  /* 0x00000000007e7308 */ /* 0x0005e60000002400 */
[----:B------:R-:W-:Y:S08]  /*2770*/  HMMA.16816.F32 R64, R4, R52, R92 ;  /* 0x000000340440723c */ /* 0x000ff0000000185c */
[----:B------:R-:W-:Y:S01]  /*2780*/  HMMA.16816.F32 R60, R16, R50, R60 ;  /* 0x00000032103c723c */ /* 0x000fe2000000183c */
[----:B--2---:R-:W-:-:S07]  /*2790*/  FMUL.FTZ R0, R46, c[0x0][0x2ec] ;  /* 0x0000bb002e007a20 */ /* 0x004fce0000410000 */
[C---:B------:R-:W-:Y:S01]  /*27a0*/  HMMA.16816.F32 R100, R24.reuse, R56, R100 ;  /* 0x000000381864723c */ /* 0x040fe20000001864 */
[----:B------:R2:W1:Y:S07]  /*27b0*/  MUFU.TANH R120, R0 ;  /* 0x0000000000787308 */ /* 0x00046e0000002400 */
[----:B------:R-:W-:Y:S08]  /*27c0*/  HMMA.16816.F32 R104, R24, R58, R104 ;  /* 0x0000003a1868723c */ /* 0x000ff00000001868 */
[----:B------:R-:W-:Y:S01]  /*27d0*/  HMMA.16816.F32 R24, R36, R20, R64 ;  /* 0x000000142418723c */ /* 0x000fe20000001840 */
[----:B--2---:R-:W-:-:S04]  /*27e0*/  FMUL.FTZ R0, R47, c[0x0][0x2ec] ;  /* 0x0000bb002f007a20 */ /* 0x004fc80000410000 */
[----:B------:R2:W1:Y:S03]  /*27f0*/  MUFU.TANH R122, R0 ;  /* 0x00000000007a7308 */ /* 0x0004660000002400 */
[----:B------:R-:W-:Y:S08]  /*2800*/  HMMA.16816.F32 R44, R28, R20, R68 ;  /* 0x000000141c2c723c */ /* 0x000ff00000001844 */
[----:B------:R-:W-:Y:S01]  /*2810*/  HMMA.16816.F32 R48, R8, R54, R96 ;  /* 0x000000360830723c */ /* 0x000fe20000001860 */
[----:B--2---:R-:W-:-:S07]  /*2820*/  FMUL.FTZ R0, R76, c[0x0][0x2ec] ;  /* 0x0000bb004c007a20 */ /* 0x004fce0000410000 */
[----:B------:R-:W-:Y:S01]  /*2830*/  HMMA.16816.F32 R68, R4, R54, R112 ;  /* 0x000000360444723c */ /* 0x000fe20000001870 */
[----:B------:R2:W1:Y:S01]  /*2840*/  MUFU.TANH R121, R0 ;  /* 0x0000000000797308 */ /* 0x0004620000002400 */
[----:B------:R-:W4:Y:S06]  /*2850*/  LDSM.16.M88.4 R52, [R221+0x8800] ;  /* 0x00880000dd34783b */ /* 0x000f2c0000000200 */
[-C--:B---3--:R-:W-:Y:S08]  /*2860*/  HMMA.16816.F32 R44, R32, R40.reuse, R44 ;  /* 0x00000028202c723c */ /* 0x088ff0000000182c */
[----:B------:R-:W-:Y:S01]  /*2870*/  HMMA.16816.F32 R56, R16, R40, R24 ;  /* 0x000000281038723c */ /* 0x000fe20000001818 */
[----:B--2---:R-:W-:-:S04]  /*2880*/  FMUL.FTZ R0, R77, c[0x0][0x2ec] ;  /* 0x0000bb004d007a20 */ /* 0x004fc80000410000 */
[----:B------:R2:W-:Y:S03]  /*2890*/  MUFU.TANH R124, R0 ;  /* 0x00000000007c7308 */ /* 0x0005e60000002400 */
[----:B------:R-:W-:Y:S08]  /*28a0*/  HMMA.16816.F32 R24, R28, R22, R48 ;  /* 0x000000161c18723c */ /* 0x000ff00000001830 */
[----:B------:R-:W-:Y:S01]  /*28b0*/  HMMA.16816.F32 R92, R4, R80, R148 ;  /* 0x00000050045c723c */ /* 0x000fe20000001894 */
[----:B--2---:R-:W-:-:S07]  /*28c0*/  FMUL.FTZ R0, R78, c[0x0][0x2ec] ;  /* 0x0000bb004e007a20 */ /* 0x004fce0000410000 */
[----:B-1----:R-:W-:Y:S01]  /*28d0*/  HMMA.16816.F32 R48, R8, R12, R108 ;  /* 0x0000000c0830723c */ /* 0x002fe2000000186c */
[----:B------:R1:W2:Y:S01]  /*28e0*/  MUFU.TANH R123, R0 ;  /* 0x00000000007b7308 */ /* 0x0002a20000002400 */
[----:B------:R-:W-:-:S06]  /*28f0*/  FMUL.FTZ R3, R58, c[0x0][0x2ec] ;  /* 0x0000bb003a037a20 */ /* 0x000fcc0000410000 */
[C---:B------:R-:W-:Y:S01]  /*2900*/  HMMA.16816.F32 R64, R4.reuse, R12, R156 ;  /* 0x0000000c0440723c */ /* 0x040fe2000000189c */
[----:B------:R3:W-:Y:S07]  /*2910*/  MUFU.TANH R136, R3 ;  /* 0x0000000300887308 */ /* 0x0007ee0000002400 */
[----:B------:R-:W-:Y:S01]  /*2920*/  HMMA.16816.F32 R84, R4, R14, R116 ;  /* 0x0000000e0454723c */ /* 0x000fe20000001874 */
[----:B-1----:R-:W-:-:S04]  /*2930*/  FMUL.FTZ R0, R79, c[0x0][0x2ec] ;  /* 0x0000bb004f007a20 */ /* 0x002fc80000410000 */
[----:B------:R1:W-:Y:S03]  /*2940*/  MUFU.TANH R115, R0 ;  /* 0x0000000000737308 */ /* 0x0003e60000002400 */
[----:B------:R-:W-:Y:S01]  /*2950*/  HMMA.16816.F32 R140, R4, R82, R140 ;  /* 0x00000052048c723c */ /* 0x000fe2000000188c */
[----:B---3--:R-:W-:-:S04]  /*2960*/  FMUL.FTZ R3, R59, c[0x0][0x2ec] ;  /* 0x0000bb003b037a20 */ /* 0x008fc80000410000 */
[----:B------:R3:W-:Y:S03]  /*2970*/  MUFU.TANH R96, R3 ;  /* 0x0000000300607308 */ /* 0x0007e60000002400 */
[----:B------:R-:W-:Y:S01]  /*2980*/  HMMA.16816.F32 R4, R32, R42, R24 ;  /* 0x0000002a2004723c */ /* 0x000fe20000001818 */
[----:B-1----:R-:W-:-:S07]  /*2990*/  FMUL.FTZ R0, R60, c[0x0][0x2ec] ;  /* 0x0000bb003c007a20 */ /* 0x002fce0000410000 */
[----:B------:R-:W-:Y:S01]  /*29a0*/  HMMA.16816.F32 R20, R36, R22, R68 ;  /* 0x000000162414723c */ /* 0x000fe20000001844 */
[----:B------:R1:W1:Y:S01]  /*29b0*/  MUFU.TANH R113, R0 ;  /* 0x0000000000717308 */ /* 0x0002620000002400 */
[----:B---3--:R-:W-:-:S06]  /*29c0*/  IMAD R3, R164, 0x10, R168 ;  /* 0x00000010a4037824 */ /* 0x008fcc00078e02a8 */
[----:B----4-:R-:W-:Y:S08]  /*29d0*/  HMMA.16816.F32 R48, R28, R52, R48 ;  /* 0x000000341c30723c */ /* 0x010ff00000001830 */
[----:B------:R-:W-:Y:S01]  /*29e0*/  FMUL.FTZ R4, R4, c[0x0][0x2ec] ;  /* 0x0000bb0004047a20 */ /* 0x000fe20000410000 */
[----:B------:R-:W-:Y:S01]  /*29f0*/  HMMA.16816.F32 R76, R8, R14, R88 ;  /* 0x0000000e084c723c */ /* 0x000fe20000001858 */
[----:B-1----:R-:W-:-:S02]  /*2a00*/  FMUL.FTZ R0, R61, c[0x0][0x2ec] ;  /* 0x0000bb003d007a20 */ /* 0x002fc40000410000 */
[----:B------:R1:W-:Y:S01]  /*2a10*/  MUFU.TANH R139, R4 ;  /* 0x00000004008b7308 */ /* 0x0003e20000002400 */
[----:B------:R-:W-:Y:S02]  /*2a20*/  FMUL.FTZ R5, R5, c[0x0][0x2ec] ;  /* 0x0000bb0005057a20 */ /* 0x000fe40000410000 */
[----:B------:R-:W-:Y:S02]  /*2a30*/  FMUL.FTZ R13, R7, c[0x0][0x2ec] ;  /* 0x0000bb00070d7a20 */ /* 0x000fe40000410000 */
[----:B------:R-:W-:Y:S01]  /*2a40*/  HMMA.16816.F32 R40, R16, R42, R20 ;  /* 0x0000002a1028723c */ /* 0x000fe20000001814 */
[----:B------:R-:W-:Y:S02]  /*2a50*/  FMUL.FTZ R6, R6, c[0x0][0x2ec] ;  /* 0x0000bb0006067a20 */ /* 0x000fe40000410000 */
[----:B------:R3:W-:Y:S01]  /*2a60*/  MUFU.TANH R114, R0 ;  /* 0x0000000000727308 */ /* 0x0007e20000002400 */
[----:B------:R-:W-:-:S04]  /*2a70*/  IMAD R88, R75, 0x20, R74 ;  /* 0x000000204b587824 */ /* 0x000fc800078e024a */
[----:B------:R-:W-:Y:S01]  /*2a80*/  HMMA.16816.F32 R24, R36, R52, R64 ;  /* 0x000000342418723c */ /* 0x000fe20000001840 */
[----:B-1----:R-:W-:Y:S02]  /*2a90*/  IADD3 R4, R72, 0x1, -R73 ;  /* 0x0000000148047810 */ /* 0x002fe40007ffe849 */
[----:B------:R-:W-:Y:S01]  /*2aa0*/  MUFU.TANH R137, R5 ;  /* 0x0000000500897308 */ /* 0x000fe20000002400 */
[----:B---3--:R-:W-:-:S07]  /*2ab0*/  FMUL.FTZ R0, R62, c[0x0][0x2ec] ;  /* 0x0000bb003e007a20 */ /* 0x008fce0000410000 */
[----:B------:R-:W-:Y:S08]  /*2ac0*/  MUFU.TANH R164, R6 ;  /* 0x0000000600a47308 */ /* 0x000ff00000002400 */
[----:B------:R1:W3:Y:S08]  /*2ad0*/  MUFU.TANH R99, R0 ;  /* 0x0000000000637308 */ /* 0x0002f00000002400 */
[----:B------:R-:W-:Y:S01]  /*2ae0*/  MUFU.TANH R138, R13 ;  /* 0x0000000d008a7308 */ /* 0x000fe20000002400 */
[----:B-1----:R-:W-:-:S02]  /*2af0*/  FMUL.FTZ R0, R63, c[0x0][0x2ec] ;  /* 0x0000bb003f007a20 */ /* 0x002fc40000410000 */
[----:B------:R-:W-:Y:S05]  /*2b00*/  HMMA.16816.F32 R60, R8, R80, R100 ;  /* 0x00000050083c723c */ /* 0x000fea0000001864 */
[----:B------:R1:W4:Y:S02]  /*2b10*/  MUFU.TANH R112, R0 ;  /* 0x0000000000707308 */ /* 0x0003240000002400 */
[----:B-1----:R-:W-:-:S06]  /*2b20*/  FMUL.FTZ R0, R44, c[0x0][0x2ec] ;  /* 0x0000bb002c007a20 */ /* 0x002fcc0000410000 */
[----:B------:R1:W1:Y:S02]  /*2b30*/  MUFU.TANH R149, R0 ;  /* 0x0000000000957308 */ /* 0x0002640000002400 */
[----:B-1----:R-:W-:-:S06]  /*2b40*/  FMUL.FTZ R0, R45, c[0x0][0x2ec] ;  /* 0x0000bb002d007a20 */ /* 0x002fcc0000410000 */
[----:B------:R1:W-:Y:S02]  /*2b50*/  MUFU.TANH R148, R0 ;  /* 0x0000000000947308 */ /* 0x0003e40000002400 */
[----:B-1----:R-:W-:-:S06]  /*2b60*/  FMUL.FTZ R0, R46, c[0x0][0x2ec] ;  /* 0x0000bb002e007a20 */ /* 0x002fcc0000410000 */
[----:B------:R1:W1:Y:S02]  /*2b70*/  MUFU.TANH R152, R0 ;  /* 0x0000000000987308 */ /* 0x0002640000002400 */
[----:B-1----:R-:W-:Y:S02]  /*2b80*/  FMUL.FTZ R0, R47, c[0x0][0x2ec] ;  /* 0x0000bb002f007a20 */ /* 0x002fe40000410000 */
[----:B------:R-:W1:Y:S04]  /*2b90*/  LDSM.16.M88.4 R44, [R223+0x8800] ;  /* 0x00880000df2c783b */ /* 0x000e680000000200 */
[----:B------:R2:W-:Y:S02]  /*2ba0*/  MUFU.TANH R166, R0 ;  /* 0x0000000000a67308 */ /* 0x0005e40000002400 */
[----:B--2---:R-:W-:-:S06]  /*2bb0*/  FMUL.FTZ R0, R56, c[0x0][0x2ec] ;  /* 0x0000bb0038007a20 */ /* 0x004fcc0000410000 */
[----:B------:R2:W1:Y:S02]  /*2bc0*/  MUFU.TANH R97, R0 ;  /* 0x0000000000617308 */ /* 0x0004640000002400 */
[----:B--2---:R-:W-:Y:S01]  /*2bd0*/  FMUL.FTZ R0, R57, c[0x0][0x2ec] ;  /* 0x0000bb0039007a20 */ /* 0x004fe20000410000 */
[----:B-1----:R-:W-:Y:S05]  /*2be0*/  HMMA.16816.F32 R24, R16, R44, R24 ;  /* 0x0000002c1018723c */ /* 0x002fea0000001818 */
[----:B------:R1:W2:Y:S03]  /*2bf0*/  MUFU.TANH R98, R0 ;  /* 0x0000000000627308 */ /* 0x0002a60000002400 */
[----:B------:R-:W-:Y:S01]  /*2c00*/  HMMA.16816.F32 R56, R8, R82, R104 ;  /* 0x000000520838723c */ /* 0x000fe20000001868 */
[----:B------:R-:W-:Y:S01]  /*2c10*/  LDSM.16.M88.4 R8, [R223+0x8c00] ;  /* 0x008c0000df08783b */ /* 0x000fe20000000200 */
[----:B-1----:R-:W-:-:S05]  /*2c20*/  LOP3.LUT R0, R167, 0xffffffe0, RZ, 0xc0, !PT ;  /* 0xffffffe0a7007812 */ /* 0x002fca00078ec0ff */
[C---:B------:R-:W-:Y:S02]  /*2c30*/  IMAD.IADD R0, R165.reuse, 0x1, -R0 ;  /* 0x00000001a5007824 */ /* 0x040fe400078e0a00 */
[----:B------:R-:W-:-:S03]  /*2c40*/  IMAD.SHL.U32 R165, R165, 0x2, RZ ;  /* 0x00000002a5a57824 */ /* 0x000fc600078e00ff */
[----:B------:R-:W-:Y:S02]  /*2c50*/  SHF.R.S32.HI R12, RZ, 0x1f, R0 ;  /* 0x0000001fff0c7819 */ /* 0x000fe40000011400 */
[----:B------:R-:W-:Y:S02]  /*2c60*/  LOP3.LUT R23, R165, 0x6, RZ, 0xc0, !PT ;  /* 0x00000006a5177812 */ /* 0x000fe400078ec0ff */
[----:B------:R-:W-:Y:S02]  /*2c70*/  LEA.HI R0, R12, R0, RZ, 0x2 ;  /* 0x000000000c007211 */ /* 0x000fe400078f10ff */
[----:B------:R-:W-:Y:S02]  /*2c80*/  IADD3 R12, R4, c[0x0][0x2e8], RZ ;  /* 0x0000ba00040c7a10 */ /* 0x000fe40007ffe0ff */
[----:B------:R-:W-:-:S05]  /*2c90*/  SHF.R.S32.HI R172, RZ, 0x2, R0 ;  /* 0x00000002ffac7819 */ /* 0x000fca0000011400 */
[----:B------:R-:W-:Y:S01]  /*2ca0*/  IMAD.IADD R0, R3, 0x1, R172 ;  /* 0x0000000103007824 */ /* 0x000fe200078e02ac */
[----:B------:R-:W-:Y:S01]  /*2cb0*/  IADD3 R3, R72, -c[0x0][0x2e4], -R73 ;  /* 0x8000b90048037a10 */ /* 0x000fe20007ffe849 */
[----:B------:R-:W-:Y:S02]  /*2cc0*/  STL [R1+0x54], R172 ;  /* 0x000054ac01007387 */ /* 0x000fe40000100800 */
[C---:B------:R-:W-:Y:S01]  /*2cd0*/  IMAD.IADD R7, R0.reuse, 0x1, R12 ;  /* 0x0000000100077824 */ /* 0x040fe200078e020c */
[C---:B------:R-:W-:Y:S01]  /*2ce0*/  IADD3 R5, R0.reuse, 0x8, RZ ;  /* 0x0000000800057810 */ /* 0x040fe20007ffe0ff */
[C---:B------:R-:W-:Y:S01]  /*2cf0*/  IMAD.IADD R22, R0.reuse, 0x1, R3 ;  /* 0x0000000100167824 */ /* 0x040fe200078e0203 */
[C---:B------:R-:W-:Y:S02]  /*2d00*/  IADD3 R4, R0.reuse, 0x40, RZ ;  /* 0x0000004000047810 */ /* 0x040fe40007ffe0ff */
[----:B------:R-:W-:Y:S01]  /*2d10*/  IADD3 R0, R0, 0x48, RZ ;  /* 0x0000004800007810 */ /* 0x000fe20007ffe0ff */
[--C-:B------:R-:W-:Y:S01]  /*2d20*/  IMAD.IADD R21, R3, 0x1, R5.reuse ;  /* 0x0000000103157824 */ /* 0x100fe200078e0205 */
[----:B------:R-:W-:Y:S01]  /*2d30*/  IMNMX R233, R7, R72, PT ;  /* 0x0000004807e97217 */ /* 0x000fe20003800200 */
[C---:B------:R-:W-:Y:S01]  /*2d40*/  IMAD.IADD R20, R3.reuse, 0x1, R4 ;  /* 0x0000000103147824 */ /* 0x040fe200078e0204 */
[----:B------:R-:W-:Y:S01]  /*2d50*/  IMNMX R229, RZ, R22, !PT ;  /* 0x00000016ffe57217 */ /* 0x000fe20007800200 */
[C---:B------:R-:W-:Y:S01]  /*2d60*/  IMAD.IADD R6, R12.reuse, 0x1, R5 ;  /* 0x000000010c067824 */ /* 0x040fe200078e0205 */
[----:B------:R-:W-:Y:S01]  /*2d70*/  IMNMX R228, RZ, R21, !PT ;  /* 0x00000015ffe47217 */ /* 0x000fe20007800200 */
[----:B------:R-:W-:Y:S01]  /*2d80*/  IMAD.IADD R3, R3, 0x1, R0 ;  /* 0x0000000103037824 */ /* 0x000fe200078e0200 */
[----:B------:R-:W-:Y:S01]  /*2d90*/  IMNMX R227, RZ, R20, !PT ;  /* 0x00000014ffe37217 */ /* 0x000fe20007800200 */
[----:B------:R-:W-:Y:S01]  /*2da0*/  IMAD.IADD R5, R12, 0x1, R4 ;  /* 0x000000010c057824 */ /* 0x000fe200078e0204 */
[-C--:B------:R-:W-:Y:S01]  /*2db0*/  IMNMX R232, R6, R72.reuse, PT ;  /* 0x0000004806e87217 */ /* 0x080fe20003800200 */
[----:B------:R-:W-:Y:S01]  /*2dc0*/  IMAD.IADD R0, R12, 0x1, R0 ;  /* 0x000000010c007824 */ /* 0x000fe200078e0200 */
[----:B------:R-:W-:Y:S01]  /*2dd0*/  IMNMX R226, RZ, R3, !PT ;  /* 0x00000003ffe27217 */ /* 0x000fe20007800200 */
[----:B------:R-:W-:Y:S01]  /*2de0*/  HMMA.16816.F32 R12, R32, R44, R48 ;  /* 0x0000002c200c723c */ /* 0x000fe20000001830 */
[----:B------:R-:W-:Y:S01]  /*2df0*/  IMAD R4, R236, 0x40, R23 ;  /* 0x00000040ec047824 */ /* 0x000fe200078e0217 */
[-C--:B------:R-:W-:Y:S01]  /*2e00*/  IMNMX R231, R5, R72.reuse, PT ;  /* 0x0000004805e77217 */ /* 0x080fe20003800200 */
[----:B------:R-:W-:Y:S01]  /*2e10*/  FMUL.FTZ R5, R41, c[0x0][0x2ec] ;  /* 0x0000bb0029057a20 */ /* 0x000fe20000410000 */
[----:B------:R-:W-:Y:S01]  /*2e20*/  IMNMX R230, R0, R72, PT ;  /* 0x0000004800e67217 */ /* 0x000fe20003800200 */
[----:B------:R-:W-:Y:S01]  /*2e30*/  FMUL.FTZ R23, R40, c[0x0][0x2ec] ;  /* 0x0000bb0028177a20 */ /* 0x000fe20000410000 */
[C---:B------:R-:W-:Y:S01]  /*2e40*/  IADD3 R0, R4.reuse, 0x1, RZ ;  /* 0x0000000104007810 */ /* 0x040fe20007ffe0ff */
[----:B------:R1:W-:Y:S01]  /*2e50*/  MUFU.TANH R91, R5 ;  /* 0x00000005005b7308 */ /* 0x0003e20000002400 */
[-C--:B------:R-:W-:Y:S01]  /*2e60*/  ISETP.GE.AND P0, PT, R4, R233.reuse, PT ;  /* 0x000000e90400720c */ /* 0x080fe20003f06270 */
[----:B------:R-:W-:Y:S01]  /*2e70*/  FMUL.FTZ R3, R42, c[0x0][0x2ec] ;  /* 0x0000bb002a037a20 */ /* 0x000fe20000410000 */
[----:B------:R-:W-:-:S02]  /*2e80*/  ISETP.GE.AND P1, PT, R0, R233, PT ;  /* 0x000000e90000720c */ /* 0x000fc40003f26270 */
[C---:B------:R-:W-:Y:S02]  /*2e90*/  ISETP.GE.AND P4, PT, R0.reuse, R232, PT ;  /* 0x000000e80000720c */ /* 0x040fe40003f86270 */
[C---:B------:R-:W-:Y:S01]  /*2ea0*/  ISETP.GE.AND P6, PT, R0.reuse, R231, PT ;  /* 0x000000e70000720c */ /* 0x040fe20003fc6270 */
[----:B------:R2:W2:Y:S01]  /*2eb0*/  MUFU.TANH R90, R23 ;  /* 0x00000017005a7308 */ /* 0x0004a20000002400 */
[C---:B------:R-:W-:Y:S02]  /*2ec0*/  ISETP.GE.AND P3, PT, R0.reuse, R230, PT ;  /* 0x000000e60000720c */ /* 0x040fe40003f66270 */
[C---:B------:R-:W-:Y:S02]  /*2ed0*/  ISETP.LT.OR P1, PT, R0.reuse, R229, P1 ;  /* 0x000000e50000720c */ /* 0x040fe40000f21670 */
[C---:B------:R-:W-:Y:S02]  /*2ee0*/  ISETP.LT.OR P4, PT, R0.reuse, R228, P4 ;  /* 0x000000e40000720c */ /* 0x040fe40002781670 */
[C---:B------:R-:W-:Y:S01]  /*2ef0*/  ISETP.LT.OR P6, PT, R0.reuse, R227, P6 ;  /* 0x000000e30000720c */ /* 0x040fe200037c1670 */
[----:B------:R3:W3:Y:S01]  /*2f00*/  MUFU.TANH R80, R3 ;  /* 0x0000000300507308 */ /* 0x0006e20000002400 */
[----:B------:R-:W-:Y:S01]  /*2f10*/  ISETP.LT.OR P3, PT, R0, R226, P3 ;  /* 0x000000e20000720c */ /* 0x000fe20001f61670 */
[----:B------:R-:W-:Y:S01]  /*2f20*/  FMUL.FTZ R0, R12, c[0x0][0x2ec] ;  /* 0x0000bb000c007a20 */ /* 0x000fe20000410000 */
[C---:B------:R-:W-:Y:S01]  /*2f30*/  ISETP.LT.OR P0, PT, R4.reuse, R229, P0 ;  /* 0x000000e50400720c */ /* 0x040fe20000701670 */
[----:B------:R-:W-:Y:S01]  /*2f40*/  FMUL.FTZ R6, R13, c[0x0][0x2ec] ;  /* 0x0000bb000d067a20 */ /* 0x000fe20000410000 */
[----:B------:R-:W-:Y:S01]  /*2f50*/  ISETP.GE.AND P5, PT, R4, R232, PT ;  /* 0x000000e80400720c */ /* 0x000fe20003fa6270 */
[----:B-1----:R-:W-:Y:S01]  /*2f60*/  FMUL.FTZ R5, R14, c[0x0][0x2ec] ;  /* 0x0000bb000e057a20 */ /* 0x002fe20000410000 */
[----:B-----5:R-:W-:Y:S01]  /*2f70*/  FSEL R67, R129, -INF , !P0 ;  /* 0xff80000081437808 */ /* 0x020fe20004000000 */
[----:B------:R-:W-:Y:S01]  /*2f80*/  FMUL.FTZ R7, R15, c[0x0][0x2ec] ;  /* 0x0000bb000f077a20 */ /* 0x000fe20000410000 */
[----:B--2---:R-:W-:Y:S01]  /*2f90*/  HMMA.16816.F32 R20, R36, R54, R84 ;  /* 0x000000362414723c */ /* 0x004fe20000001854 */
[C---:B------:R-:W-:Y:S01]  /*2fa0*/  ISETP.GE.AND P0, PT, R4.reuse, R230, PT ;  /* 0x000000e60400720c */ /* 0x040fe20003f06270 */
[----:B------:R1:W-:Y:S01]  /*2fb0*/  MUFU.TANH R81, R0 ;  /* 0x0000000000517308 */ /* 0x0003e20000002400 */
[----:B------:R-:W-:-:S02]  /*2fc0*/  ISETP.LT.OR P5, PT, R4, R228, P5 ;  /* 0x000000e40400720c */ /* 0x000fc40002fa1670 */
[----:B------:R-:W-:Y:S01]  /*2fd0*/  ISETP.LT.OR P0, PT, R4, R226, P0 ;  /* 0x000000e20400720c */ /* 0x000fe20000701670 */
[----:B---3--:R-:W-:Y:S02]  /*2fe0*/  FMUL.FTZ R3, R43, c[0x0][0x2ec] ;  /* 0x0000bb002b037a20 */ /* 0x008fe40000410000 */
[----:B------:R-:W-:Y:S01]  /*2ff0*/  HMMA.16816.F32 R12, R28, R54, R76 ;  /* 0x000000361c0c723c */ /* 0x000fe2000000184c */
[----:B------:R-:W-:Y:S01]  /*3000*/  FSEL R72, R128, -INF , !P5 ;  /* 0xff80000080487808 */ /* 0x000fe20006800000 */
[----:B------:R2:W-:Y:S01]  /*3010*/  MUFU.TANH R89, R6 ;  /* 0x0000000600597308 */ /* 0x0005e20000002400 */
[----:B------:R-:W-:Y:S02]  /*3020*/  FSEL R65, R120, -INF , !P0 ;  /* 0xff80000078417808 */ /* 0x000fe40004000000 */
[----:B------:R-:W-:Y:S02]  /*3030*/  FSEL R66, R130, -INF , !P1 ;  /* 0xff80000082427808 */ /* 0x000fe40004800000 */
[----:B------:R-:W-:-:S02]  /*3040*/  FSEL R73, R127, -INF , !P4 ;  /* 0xff8000007f497808 */ /* 0x000fc40006000000 */
[C---:B------:R-:W-:Y:S01]  /*3050*/  ISETP.GE.AND P2, PT, R4.reuse, R231, PT ;  /* 0x000000e70400720c */ /* 0x040fe20003f46270 */
[----:B------:R3:W5:Y:S01]  /*3060*/  MUFU.TANH R101, R3 ;  /* 0x0000000300657308 */ /* 0x0007620000002400 */
[C---:B-1----:R-:W-:Y:S02]  /*3070*/  IADD3 R0, R4.reuse, 0x9, RZ ;  /* 0x0000000904007810 */ /* 0x042fe40007ffe0ff */
[----:B------:R-:W-:Y:S02]  /*3080*/  ISETP.LT.OR P2, PT, R4, R227, P2 ;  /* 0x000000e30400720c */ /* 0x000fe40001741670 */
[----:B------:R-:W-:Y:S02]  /*3090*/  FSEL R52, R126, -INF , !P6 ;  /* 0xff8000007e347808 */ /* 0x000fe40007000000 */
[----:B------:R-:W-:Y:S01]  /*30a0*/  FSEL R53, R125, -INF , !P2 ;  /* 0xff8000007d357808 */ /* 0x000fe20005000000 */
[----:B------:R1:W1:Y:S01]  /*30b0*/  MUFU.TANH R79, R5 ;  /* 0x00000005004f7308 */ /* 0x0002620000002400 */
[----:B--2---:R-:W-:Y:S01]  /*30c0*/  FMUL.FTZ R6, R26, c[0x0][0x2ec] ;  /* 0x0000bb001a067a20 */ /* 0x004fe20000410000 */
[----:B------:R-:W-:-:S02]  /*30d0*/  FSEL R64, R122, -INF , !P3 ;  /* 0xff8000007a407808 */ /* 0x000fc40005800000 */
[----:B------:R-:W-:Y:S02]  /*30e0*/  ISETP.GE.AND P2, PT, R0, R233, PT ;  /* 0x000000e90000720c */ /* 0x000fe40003f46270 */
[----:B------:R-:W-:Y:S01]  /*30f0*/  HMMA.16816.F32 R48, R32, R46, R12 ;  /* 0x0000002e2030723c */ /* 0x000fe2000000180c */
[----:B------:R-:W2:Y:S01]  /*3100*/  LDSM.16.M88.4 R12, [R221+0x8c00] ;  /* 0x008c0000dd0c783b */ /* 0x000ea20000000200 */
[----:B---3--:R-:W-:Y:S01]  /*3110*/  IADD3 R3, R4, 0x8, RZ ;  /* 0x0000000804037810 */ /* 0x008fe20007ffe0ff */
[----:B------:R-:W-:Y:S01]  /*3120*/  MUFU.TANH R69, R6 ;  /* 0x0000000600457308 */ /* 0x000fe20000002400 */
[----:B------:R-:W-:Y:S01]  /*3130*/  ISETP.GE.AND P6, PT, R0, R232, PT ;  /* 0x000000e80000720c */ /* 0x000fe20003fc6270 */
[----:B------:R-:W-:-:S04]  /*3140*/  DEPBAR.LE SB0, 0x0 ;  /* 0x000080000000791a */ /* 0x000fc80000000000 */
[----:B------:R-:W-:Y:S01]  /*3150*/  ISETP.GE.AND P5, PT, R3, R233, PT ;  /* 0x000000e90300720c */ /* 0x000fe20003fa6270 */
[----:B-1----:R-:W-:Y:S01]  /*3160*/  FMUL.FTZ R5, R27, c[0x0][0x2ec] ;  /* 0x0000bb001b057a20 */ /* 0x002fe20000410000 */
[C---:B------:R-:W-:Y:S01]  /*3170*/  ISETP.GE.AND P0, PT, R3.reuse, R232, PT ;  /* 0x000000e80300720c */ /* 0x040fe20003f06270 */
[----:B------:R-:W-:Y:S01]  /*3180*/  MUFU.TANH R82, R7 ;  /* 0x0000000700527308 */ /* 0x000fe20000002400 */
[C---:B------:R-:W-:Y:S02]  /*3190*/  ISETP.GE.AND P1, PT, R3.reuse, R231, PT ;  /* 0x000000e70300720c */ /* 0x040fe40003f26270 */
[C---:B------:R-:W-:Y:S02]  /*31a0*/  ISETP.GE.AND P4, PT, R3.reuse, R230, PT ;  /* 0x000000e60300720c */ /* 0x040fe40003f86270 */
[C---:B------:R-:W-:Y:S02]  /*31b0*/  ISETP.LT.OR P5, PT, R3.reuse, R229, P5 ;  /* 0x000000e50300720c */ /* 0x040fe40002fa1670 */
[C---:B------:R-:W-:Y:S01]  /*31c0*/  ISETP.LT.OR P0, PT, R3.reuse, R228, P0 ;  /* 0x000000e40300720c */ /* 0x040fe20000701670 */
[----:B------:R1:W-:Y:S01]  /*31d0*/  MUFU.TANH R76, R5 ;  /* 0x00000005004c7308 */ /* 0x0003e20000002400 */
[----:B------:R-:W-:-:S02]  /*31e0*/  ISETP.LT.OR P1, PT, R3, R227, P1 ;  /* 0x000000e30300720c */ /* 0x000fc40000f21670 */
[----:B------:R-:W-:Y:S01]  /*31f0*/  ISETP.LT.OR P4, PT, R3, R226, P4 ;  /* 0x000000e20300720c */ /* 0x000fe20002781670 */
[----:B------:R-:W-:Y:S01]  /*3200*/  FMUL.FTZ R3, R24, c[0x0][0x2ec] ;  /* 0x0000bb0018037a20 */ /* 0x000fe20000410000 */
[----:B------:R-:W-:Y:S02]  /*3210*/  FSEL R68, R121, -INF , !P5 ;  /* 0xff80000079447808 */ /* 0x000fe40006800000 */
[C---:B------:R-:W-:Y:S01]  /*3220*/  ISETP.GE.AND P3, PT, R0.reuse, R231, PT ;  /* 0x000000e70000720c */ /* 0x040fe20003f66270 */
[----:B------:R3:W3:Y:S01]  /*3230*/  MUFU.TANH R77, R3 ;  /* 0x00000003004d7308 */ /* 0x0006e20000002400 */
[C---:B------:R-:W-:Y:S02]  /*3240*/  ISETP.GE.AND P5, PT, R0.reuse, R230, PT ;  /* 0x000000e60000720c */ /* 0x040fe40003fa6270 */
[C---:B------:R-:W-:Y:S02]  /*3250*/  ISETP.LT.OR P2, PT, R0.reuse, R229, P2 ;  /* 0x000000e50000720c */ /* 0x040fe40001741670 */
[----:B------:R-:W-:-:S02]  /*3260*/  ISETP.LT.OR P6, PT, R0, R228, P6 ;  /* 0x000000e40000720c */ /* 0x000fc400037c1670 */
[----:B------:R-:W-:Y:S01]  /*3270*/  ISETP.LT.OR P3, PT, R0, R227, P3 ;  /* 0x000000e30000720c */ /* 0x000fe20001f61670 */
[----:B-1----:R-:W-:Y:S01]  /*3280*/  FMUL.FTZ R5, R48, c[0x0][0x2ec] ;  /* 0x0000bb0030057a20 */ /* 0x002fe20000410000 */
[----:B------:R-:W-:Y:S02]  /*3290*/  ISETP.LT.OR P5, PT, R0, R226, P5 ;  /* 0x000000e20000720c */ /* 0x000fe40002fa1670 */
[----:B------:R-:W-:Y:S01]  /*32a0*/  IADD3 R0, R4, 0x10, RZ ;  /* 0x0000001004007810 */ /* 0x000fe20007ffe0ff */
[----:B------:R1:W-:Y:S01]  /*32b0*/  MUFU.TANH R74, R5 ;  /* 0x00000005004a7308 */ /* 0x0003e20000002400 */
[----:B------:R-:W-:Y:S01]  /*32c0*/  FSEL R70, R123, -INF , !P0 ;  /* 0xff8000007b467808 */ /* 0x000fe20004000000 */
[----:B--2---:R-:W-:Y:S01]  /*32d0*/  HMMA.16816.F32 R40, R36, R12, R92 ;  /* 0x0000000c2428723c */ /* 0x004fe2000000185c */
[----:B------:R-:W-:Y:S01]  /*32e0*/  ISETP.GE.AND P0, PT, R0, R233, PT ;  /* 0x000000e90000720c */ /* 0x000fe20003f06270 */
[----:B---3--:R-:W-:Y:S01]  /*32f0*/  FMUL.FTZ R3, R25, c[0x0][0x2ec] ;  /* 0x0000bb0019037a20 */ /* 0x008fe20000410000 */
[----:B------:R-:W-:-:S02]  /*3300*/  FSEL R45, R113, -INF , !P1 ;  /* 0xff800000712d7808 */ /* 0x000fc40004800000 */
[----:B------:R-:W-:Y:S01]  /*3310*/  FSEL R54, R99, -INF , !P4 ;  /* 0xff80000063367808 */ /* 0x000fe20006000000 */
[----:B------:R2:W3:Y:S01]  /*3320*/  MUFU.TANH R78, R3 ;  /* 0x00000003004e7308 */ /* 0x0004e20000002400 */
[----:B------:R-:W-:Y:S01]  /*3330*/  FSEL R55, R124, -INF , !P2 ;  /* 0xff8000007c377808 */ /* 0x000fe20005000000 */
[----:B------:R-:W-:Y:S01]  /*3340*/  HMMA.16816.F32 R24, R16, R46, R20 ;  /* 0x0000002e1018723c */ /* 0x000fe20000001814 */
[C---:B------:R-:W-:Y:S02]  /*3350*/  ISETP.LT.OR P0, PT, R0.reuse, R229, P0 ;  /* 0x000000e50000720c */ /* 0x040fe40000701670 */
[C---:B------:R-:W-:Y:S02]  /*3360*/  ISETP.GE.AND P1, PT, R0.reuse, R232, PT ;  /* 0x000000e80000720c */ /* 0x040fe40003f26270 */
[C---:B------:R-:W-:Y:S01]  /*3370*/  ISETP.GE.AND P4, PT, R0.reuse, R231, PT ;  /* 0x000000e70000720c */ /* 0x040fe20003f86270 */
[----:B-1----:R-:W-:Y:S01]  /*3380*/  FMUL.FTZ R5, R49, c[0x0][0x2ec] ;  /* 0x0000bb0031057a20 */ /* 0x002fe20000410000 */
[----:B------:R-:W-:Y:S01]  /*3390*/  ISETP.GE.AND P2, PT, R0, R230, PT ;  /* 0x000000e60000720c */ /* 0x000fe20003f46270 */
[----:B------:R-:W-:Y:S01]  /*33a0*/  HMMA.16816.F32 R20, R28, R12, R60 ;  /* 0x0000000c1c14723c */ /* 0x000fe2000000183c */
[----:B------:R-:W-:Y:S01]  /*33b0*/  FSEL R71, R115, -INF , !P6 ;  /* 0xff80000073477808 */ /* 0x000fe20007000000 */
[----:B------:R1:W-:Y:S01]  /*33c0*/  MUFU.TANH R75, R5 ;  /* 0x00000005004b7308 */ /* 0x0003e20000002400 */
[----:B------:R-:W-:-:S02]  /*33d0*/  FSEL R44, R114, -INF , !P3 ;  /* 0xff800000722c7808 */ /* 0x000fc40005800000 */
[----:B----4-:R-:W-:Y:S02]  /*33e0*/  FSEL R47, R112, -INF , !P5 ;  /* 0xff800000702f7808 */ /* 0x010fe40006800000 */
[----:B--2---:R-:W-:Y:S01]  /*33f0*/  IADD3 R3, R4, 0x11, RZ ;  /* 0x0000001104037810 */ /* 0x004fe20007ffe0ff */
[-C--:B------:R-:W-:Y:S01]  /*3400*/  HMMA.16816.F32 R28, R28, R14.reuse, R56 ;  /* 0x0000000e1c1c723c */ /* 0x080fe20000001838 */
[----:B------:R-:W-:Y:S02]  /*3410*/  FSEL R149, R149, -INF , !P0 ;  /* 0xff80000095957808 */ /* 0x000fe40004000000 */
[C---:B------:R-:W-:Y:S02]  /*3420*/  ISETP.LT.OR P1, PT, R0.reuse, R228, P1 ;  /* 0x000000e40000720c */ /* 0x040fe40000f21670 */
[C---:B------:R-:W-:Y:S02]  /*3430*/  ISETP.LT.OR P4, PT, R0.reuse, R227, P4 ;  /* 0x000000e30000720c */ /* 0x040fe40002781670 */
[----:B------:R-:W-:Y:S01]  /*3440*/  ISETP.LT.OR P2, PT, R0, R226, P2 ;  /* 0x000000e20000720c */ /* 0x000fe20001741670 */
[----:B------:R-:W-:Y:S01]  /*3450*/  HMMA.16816.F32 R36, R36, R14, R140 ;  /* 0x0000000e2424723c */ /* 0x000fe2000000188c */
[C---:B------:R-:W-:Y:S01]  /*3460*/  ISETP.GE.AND P6, PT, R3.reuse, R233, PT ;  /* 0x000000e90300720c */ /* 0x040fe20003fc6270 */
[----:B-1----:R-:W-:Y:S01]  /*3470*/  FMUL.FTZ R5, R50, c[0x0][0x2ec] ;  /* 0x0000bb0032057a20 */ /* 0x002fe20000410000 */
[----:B------:R-:W-:-:S02]  /*3480*/  ISETP.GE.AND P3, PT, R3, R232, PT ;  /* 0x000000e80300720c */ /* 0x000fc40003f66270 */
[C---:B------:R-:W-:Y:S01]  /*3490*/  ISETP.GE.AND P5, PT, R3.reuse, R231, PT ;  /* 0x000000e70300720c */ /* 0x040fe20003fa6270 */
[----:B------:R1:W2:Y:S01]  /*34a0*/  MUFU.TANH R50, R5 ;  /* 0x0000000500327308 */ /* 0x0002a20000002400 */
[C---:B------:R-:W-:Y:S01]  /*34b0*/  ISETP.GE.AND P0, PT, R3.reuse, R230, PT ;  /* 0x000000e60300720c */ /* 0x040fe20003f06270 */
[C---:B------:R-:W-:Y:S01]  /*34c0*/  HMMA.16816.F32 R20, R32.reuse, R8, R20 ;  /* 0x000000082014723c */ /* 0x040fe20000001814 */
[----:B------:R-:W-:Y:S02]  /*34d0*/  IADD3 R0, R4, 0x18, RZ ;  /* 0x0000001804007810 */ /* 0x000fe40007ffe0ff */
[C---:B------:R-:W-:Y:S02]  /*34e0*/  ISETP.LT.OR P6, PT, R3.reuse, R229, P6 ;  /* 0x000000e50300720c */ /* 0x040fe400037c1670 */
[C---:B------:R-:W-:Y:S02]  /*34f0*/  ISETP.LT.OR P3, PT, R3.reuse, R228, P3 ;  /* 0x000000e40300720c */ /* 0x040fe40001f61670 */
[C---:B------:R-:W-:Y:S01]  /*3500*/  ISETP.LT.OR P5, PT, R3.reuse, R227, P5 ;  /* 0x000000e30300720c */ /* 0x040fe20002fa1670 */
[----:B------:R-:W-:Y:S01]  /*3510*/  HMMA.16816.F32 R32, R32, R10, R28 ;  /* 0x0000000a2020723c */ /* 0x000fe2000000181c */
[----:B------:R-:W-:Y:S01]  /*3520*/  ISETP.LT.OR P0, PT, R3, R226, P0 ;  /* 0x000000e20300720c */ /* 0x000fe20000701670 */
[----:B------:R-:W-:Y:S01]  /*3530*/  FMUL.FTZ R3, R51, c[0x0][0x2ec] ;  /* 0x0000bb0033037a20 */ /* 0x000fe20000410000 */
[----:B------:R-:W-:-:S02]  /*3540*/  FSEL R152, R152, -INF , !P1 ;  /* 0xff80000098987808 */ /* 0x000fc40004800000 */
[----:B------:R-:W-:Y:S01]  /*3550*/  FSEL R61, R97, -INF , !P4 ;  /* 0xff800000613d7808 */ /* 0x000fe20006000000 */
[----:B------:R4:W-:Y:S01]  /*3560*/  MUFU.TANH R60, R3 ;  /* 0x00000003003c7308 */ /* 0x0009e20000002400 */
[----:B------:R-:W-:Y:S01]  /*3570*/  ISETP.GE.AND P1, PT, R0, R233, PT ;  /* 0x000000e90000720c */ /* 0x000fe20003f26270 */
[----:B-1----:R-:W-:Y:S01]  /*3580*/  FMUL.FTZ R5, R24, c[0x0][0x2ec] ;  /* 0x0000bb0018057a20 */ /* 0x002fe20000410000 */
[C---:B------:R-:W-:Y:S02]  /*3590*/  ISETP.GE.AND P4, PT, R0.reuse, R232, PT ;  /* 0x000000e80000720c */ /* 0x040fe40003f86270 */
[C---:B------:R-:W-:Y:S02]  /*35a0*/  ISETP.LT.OR P1, PT, R0.reuse, R229, P1 ;  /* 0x000000e50000720c */ /* 0x040fe40000f21670 */
[----:B------:R-:W-:Y:S01]  /*35b0*/  ISETP.LT.OR P4, PT, R0, R228, P4 ;  /* 0x000000e40000720c */ /* 0x000fe20002781670 */
[----:B------:R1:W1:Y:S01]  /*35c0*/  MUFU.TANH R48, R5 ;  /* 0x0000000500307308 */ /* 0x0002620000002400 */
[----:B------:R-:W-:Y:S01]  /*35d0*/  FSEL R166, R166, -INF , !P3 ;  /* 0xff800000a6a67808 */ /* 0x000fe20005800000 */
[----:B------:R-:W-:Y:S01]  /*35e0*/  FMUL.FTZ R6, R21, c[0x0][0x2ec] ;  /* 0x0000bb0015067a20 */ /* 0x000fe20000410000 */
[----:B------:R-:W-:Y:S01]  /*35f0*/  FSEL R107, R96, -INF , !P0 ;  /* 0xff800000606b7808 */ /* 0x000fe20004000000 */
[----:B------:R-:W-:Y:S01]  /*3600*/  FMUL.FTZ R7, R23, c[0x0][0x2ec] ;  /* 0x0000bb0017077a20 */ /* 0x000fe20000410000 */
[----:B------:R-:W-:-:S02]  /*3610*/  FSEL R139, R139, -INF , !P1 ;  /* 0xff8000008b8b7808 */ /* 0x000fc40004800000 */
[----:B------:R-:W-:Y:S01]  /*3620*/  FSEL R164, R164, -INF , !P4 ;  /* 0xff800000a4a47808 */ /* 0x000fe20006000000 */
[----:B------:R-:W-:Y:S01]  /*3630*/  MUFU.TANH R6, R6 ;  /* 0x0000000600067308 */ /* 0x000fe20000002400 */
[----:B----4-:R-:W-:Y:S01]  /*3640*/  IADD3 R3, R4, 0x19, RZ ;  /* 0x0000001904037810 */ /* 0x010fe20007ffe0ff */
[----:B------:R-:W-:Y:S01]  /*3650*/  FMUL.FTZ R34, R34, c[0x0][0x2ec] ;  /* 0x0000bb0022227a20 */ /* 0x000fe20000410000 */
[----:B------:R-:W-:Y:S01]  /*3660*/  FSEL R136, R136, -INF , !P2 ;  /* 0xff80000088887808 */ /* 0x000fe20005000000 */
[----:B------:R-:W-:Y:S01]  /*3670*/  FMUL.FTZ R32, R32, c[0x0][0x2ec] ;  /* 0x0000bb0020207a20 */ /* 0x000fe20000410000 */
[----:B------:R-:W-:Y:S01]  /*3680*/  ISETP.GE.AND P3, PT, R3, R233, PT ;  /* 0x000000e90300720c */ /* 0x000fe20003f66270 */
[----:B------:R-:W-:Y:S01]  /*3690*/  FMUL.FTZ R33, R33, c[0x0][0x2ec] ;  /* 0x0000bb0021217a20 */ /* 0x000fe20000410000 */
[----:B------:R-:W-:Y:S01]  /*36a0*/  ISETP.GE.AND P0, PT, R3, R232, PT ;  /* 0x000000e80300720c */ /* 0x000fe20003f06270 */
[----:B-1----:R-:W-:Y:S01]  /*36b0*/  FMUL.FTZ R5, R25, c[0x0][0x2ec] ;  /* 0x0000bb0019057a20 */ /* 0x002fe20000410000 */
[C---:B------:R-:W-:Y:S01]  /*36c0*/  ISETP.GE.AND P1, PT, R3.reuse, R231, PT ;  /* 0x000000e70300720c */ /* 0x040fe20003f26270 */
[----:B------:R-:W-:Y:S01]  /*36d0*/  MUFU.TANH R34, R34 ;  /* 0x0000002200227308 */ /* 0x000fe20000002400 */
[----:B------:R-:W-:Y:S01]  /*36e0*/  ISETP.GE.AND P4, PT, R3, R230, PT ;  /* 0x000000e60300720c */ /* 0x000fe20003f86270 */
[----:B------:R-:W-:Y:S01]  /*36f0*/  FMUL.FTZ R35, R35, c[0x0][0x2ec] ;  /* 0x0000bb0023237a20 */ /* 0x000fe20000410000 */
[----:B------:R-:W-:-:S02]  /*3700*/  ISETP.LT.OR P3, PT, R3, R229, P3 ;  /* 0x000000e50300720c */ /* 0x000fc40001f61670 */
[C---:B------:R-:W-:Y:S02]  /*3710*/  ISETP.LT.OR P0, PT, R3.reuse, R228, P0 ;  /* 0x000000e40300720c */ /* 0x040fe40000701670 */
[C---:B------:R-:W-:Y:S01]  /*3720*/  ISETP.LT.OR P1, PT, R3.reuse, R227, P1 ;  /* 0x000000e30300720c */ /* 0x040fe20000f21670 */
[----:B------:R1:W-:Y:S01]  /*3730*/  MUFU.TANH R49, R5 ;  /* 0x0000000500317308 */ /* 0x0003e20000002400 */
[----:B------:R-:W-:Y:S01]  /*3740*/  ISETP.LT.OR P4, PT, R3, R226, P4 ;  /* 0x000000e20300720c */ /* 0x000fe20002781670 */
[----:B------:R-:W-:Y:S01]  /*3750*/  FMUL.FTZ R3, R27, c[0x0][0x2ec] ;  /* 0x0000bb001b037a20 */ /* 0x000fe20000410000 */
[----:B------:R-:W-:Y:S02]  /*3760*/  FSEL R148, R148, -INF , !P6 ;  /* 0xff80000094947808 */ /* 0x000fe40007000000 */
[C---:B------:R-:W-:Y:S02]  /*3770*/  ISETP.GE.AND P2, PT, R0.reuse, R231, PT ;  /* 0x000000e70000720c */ /* 0x040fe40003f46270 */
[C---:B------:R-:W-:Y:S01]  /*3780*/  ISETP.GE.AND P6, PT, R0.reuse, R230, PT ;  /* 0x000000e60000720c */ /* 0x040fe20003fc6270 */
[----:B------:R4:W-:Y:S01]  /*3790*/  MUFU.TANH R13, R3 ;  /* 0x00000003000d7308 */ /* 0x0009e20000002400 */
[----:B------:R-:W-:-:S02]  /*37a0*/  ISETP.LT.OR P2, PT, R0, R227, P2 ;  /* 0x000000e30000720c */ /* 0x000fc40001741670 */
[----:B------:R-:W-:Y:S02]  /*37b0*/  ISETP.LT.OR P6, PT, R0, R226, P6 ;  /* 0x000000e20000720c */ /* 0x000fe400037c1670 */
[----:B------:R-:W-:Y:S02]  /*37c0*/  IADD3 R0, R4, 0x20, RZ ;  /* 0x0000002004007810 */ /* 0x000fe40007ffe0ff */
[----:B------:R-:W-:Y:S01]  /*37d0*/  FSEL R100, R98, -INF , !P5 ;  /* 0xff80000062647808 */ /* 0x000fe20006800000 */
[----:B-1----:R-:W-:Y:S01]  /*37e0*/  FMUL.FTZ R5, R26, c[0x0][0x2ec] ;  /* 0x0000bb001a057a20 */ /* 0x002fe20000410000 */
[----:B------:R-:W-:Y:S01]  /*37f0*/  FSEL R56, R90, -INF , !P2 ;  /* 0xff8000005a387808 */ /* 0x000fe20005000000 */
[----:B------:R-:W-:Y:S01]  /*3800*/  HMMA.16816.F32 R24, R16, R8, R40 ;  /* 0x000000081018723c */ /* 0x000fe20000001828 */
[C---:B------:R-:W-:Y:S01]  /*3810*/  ISETP.GE.AND P5, PT, R0.reuse, R233, PT ;  /* 0x000000e90000720c */ /* 0x040fe20003fa6270 */
[----:B------:R1:W1:Y:S01]  /*3820*/  MUFU.TANH R46, R5 ;  /* 0x00000005002e7308 */ /* 0x0002620000002400 */
[----:B------:R-:W-:-:S02]  /*3830*/  ISETP.GE.AND P2, PT, R0, R232, PT ;  /* 0x000000e80000720c */ /* 0x000fc40003f46270 */
[----:B------:R-:W-:Y:S01]  /*3840*/  ISETP.LT.OR P5, PT, R0, R229, P5 ;  /* 0x000000e50000720c */ /* 0x000fe20002fa1670 */
[----:B----4-:R-:W-:Y:S01]  /*3850*/  FMUL.FTZ R3, R20, c[0x0][0x2ec] ;  /* 0x0000bb0014037a20 */ /* 0x010fe20000410000 */
[----:B------:R-:W-:Y:S01]  /*3860*/  ISETP.LT.OR P2, PT, R0, R228, P2 ;  /* 0x000000e40000720c */ /* 0x000fe20001741670 */
[----:B------:R-:W-:Y:S01]  /*3870*/  HMMA.16816.F32 R16, R16, R10, R36 ;  /* 0x0000000a1010723c */ /* 0x000fe20000001824 */
[----:B------:R-:W-:Y:S01]  /*3880*/  FSEL R106, R80, -INF , !P6 ;  /* 0xff800000506a7808 */ /* 0x000fe20007000000 */
[----:B------:R4:W2:Y:S01]  /*3890*/  MUFU.TANH R12, R3 ;  /* 0x00000003000c7308 */ /* 0x0008a20000002400 */
[----:B------:R-:W-:Y:S02]  /*38a0*/  FSEL R137, R137, -INF , !P3 ;  /* 0xff80000089897808 */ /* 0x000fe40005800000 */
[----:B------:R-:W-:Y:S02]  /*38b0*/  FSEL R138, R138, -INF , !P0 ;  /* 0xff8000008a8a7808 */ /* 0x000fe40004000000 */
[----:B------:R-:W-:-:S02]  /*38c0*/  ISETP.GE.AND P6, PT, R0, R231, PT ;  /* 0x000000e70000720c */ /* 0x000fc40003fc6270 */
[----:B------:R-:W-:Y:S01]  /*38d0*/  ISETP.GE.AND P3, PT, R0, R230, PT ;  /* 0x000000e60000720c */ /* 0x000fe20003f66270 */
[----:B-1----:R-:W-:Y:S01]  /*38e0*/  FMUL.FTZ R5, R22, c[0x0][0x2ec] ;  /* 0x0000bb0016057a20 */ /* 0x002fe20000410000 */
[----:B-----5:R-:W-:Y:S01]  /*38f0*/  FSEL R101, R101, -INF , !P4 ;  /* 0xff80000065657808 */ /* 0x020fe20006000000 */
[----:B------:R-:W-:Y:S01]  /*3900*/  MUFU.TANH R7, R7 ;  /* 0x0000000700077308 */ /* 0x000fe20000002400 */
[----:B------:R-:W-:Y:S02]  /*3910*/  FSEL R181, R81, -INF , !P5 ;  /* 0xff80000051b57808 */ /* 0x000fe40006800000 */
[----:B------:R-:W-:Y:S01]  /*3920*/  FSEL R186, R79, -INF , !P2 ;  /* 0xff8000004fba7808 */ /* 0x000fe20005000000 */
[----:B------:R-:W-:Y:S01]  /*3930*/  FMUL.FTZ R24, R24, c[0x0][0x2ec] ;  /* 0x0000bb0018187a20 */ /* 0x000fe20000410000 */
[----:B------:R-:W-:Y:S01]  /*3940*/  ISETP.LT.OR P6, PT, R0, R227, P6 ;  /* 0x000000e30000720c */ /* 0x000fe200037c1670 */
[----:B------:R-:W-:Y:S01]  /*3950*/  FMUL.FTZ R26, R26, c[0x0][0x2ec] ;  /* 0x0000bb001a1a7a20 */ /* 0x000fe20000410000 */
[----:B----4-:R-:W-:Y:S01]  /*3960*/  IADD3 R3, R4, 0x21, RZ ;  /* 0x0000002104037810 */ /* 0x010fe20007ffe0ff */
[----:B------:R-:W1:Y:S01]  /*3970*/  MUFU.TANH R5, R5 ;  /* 0x0000000500057308 */ /* 0x000e620000002400 */
[----:B------:R-:W-:Y:S01]  /*3980*/  ISETP.LT.OR P3, PT, R0, R226, P3 ;  /* 0x000000e20000720c */ /* 0x000fe20001f61670 */
[----:B------:R-:W-:Y:S01]  /*3990*/  FMUL.FTZ R25, R25, c[0x0][0x2ec] ;  /* 0x0000bb0019197a20 */ /* 0x000fe20000410000 */
[----:B------:R-:W-:Y:S01]  /*39a0*/  ISETP.GE.AND P0, PT, R3, R233, PT ;  /* 0x000000e90300720c */ /* 0x000fe20003f06270 */
[----:B------:R-:W-:Y:S01]  /*39b0*/  FMUL.FTZ R27, R27, c[0x0][0x2ec] ;  /* 0x0000bb001b1b7a20 */ /* 0x000fe20000410000 */
[C---:B------:R-:W-:Y:S01]  /*39c0*/  ISETP.GE.AND P4, PT, R3.reuse, R232, PT ;  /* 0x000000e80300720c */ /* 0x040fe20003f86270 */
[----:B------:R-:W-:Y:S01]  /*39d0*/  FMUL.FTZ R16, R16, c[0x0][0x2ec] ;  /* 0x0000bb0010107a20 */ /* 0x000fe20000410000 */
[C---:B------:R-:W-:Y:S01]  /*39e0*/  ISETP.GE.AND P5, PT, R3.reuse, R231, PT ;  /* 0x000000e70300720c */ /* 0x040fe20003fa6270 */
[----:B------:R-:W4:Y:S01]  /*39f0*/  MUFU.TANH R24, R24 ;  /* 0x0000001800187308 */ /* 0x000f220000002400 */
[----:B------:R-:W-:Y:S01]  /*3a00*/  ISETP.GE.AND P2, PT, R3, R230, PT ;  /* 0x000000e60300720c */ /* 0x000fe20003f46270 */
[----:B------:R-:W-:Y:S01]  /*3a10*/  FMUL.FTZ R17, R17, c[0x0][0x2ec] ;  /* 0x0000bb0011117a20 */ /* 0x000fe20000410000 */
[----:B------:R-:W-:Y:S01]  /*3a20*/  ISETP.LT.OR P0, PT, R3, R229, P0 ;  /* 0x000000e50300720c */ /* 0x000fe20000701670 */
[----:B------:R-:W-:Y:S01]  /*3a30*/  FMUL.FTZ R19, R19, c[0x0][0x2ec] ;  /* 0x0000bb0013137a20 */ /* 0x000fe20000410000 */
[----:B------:R-:W-:-:S02]  /*3a40*/  IADD3 R0, R4, 0x28, RZ ;  /* 0x0000002804007810 */ /* 0x000fc40007ffe0ff */
[C---:B------:R-:W-:Y:S01]  /*3a50*/  ISETP.LT.OR P4, PT, R3.reuse, R228, P4 ;  /* 0x000000e40300720c */ /* 0x040fe20002781670 */
[----:B------:R-:W5:Y:S01]  /*3a60*/  MUFU.TANH R26, R26 ;  /* 0x0000001a001a7308 */ /* 0x000f620000002400 */
[C---:B------:R-:W-:Y:S02]  /*3a70*/  ISETP.LT.OR P5, PT, R3.reuse, R227, P5 ;  /* 0x000000e30300720c */ /* 0x040fe40002fa1670 */
[----:B------:R-:W-:Y:S02]  /*3a80*/  ISETP.LT.OR P2, PT, R3, R226, P2 ;  /* 0x000000e20300720c */ /* 0x000fe40001741670 */
[----:B------:R-:W-:Y:S02]  /*3a90*/  FSEL R51, R91, -INF , !P1 ;  /* 0xff8000005b337808 */ /* 0x000fe40004800000 */
[----:B------:R-:W-:Y:S01]  /*3aa0*/  FSEL R168, R77, -INF , !P6 ;  /* 0xff8000004da87808 */ /* 0x000fe20007000000 */
[----:B------:R-:W1:Y:S01]  /*3ab0*/  MUFU.TANH R25, R25 ;  /* 0x0000001900197308 */ /* 0x000e620000002400 */
[----:B------:R-:W-:-:S02]  /*3ac0*/  FSEL R174, R69, -INF , !P3 ;  /* 0xff80000045ae7808 */ /* 0x000fc40005800000 */
[----:B------:R-:W-:Y:S02]  /*3ad0*/  FSEL R178, R89, -INF , !P0 ;  /* 0xff80000059b27808 */ /* 0x000fe40004000000 */
[----:B------:R-:W-:Y:S02]  /*3ae0*/  IADD3 R3, R4, 0x29, RZ ;  /* 0x0000002904037810 */ /* 0x000fe40007ffe0ff */
[C---:B------:R-:W-:Y:S01]  /*3af0*/  ISETP.GE.AND P1, PT, R0.reuse, R233, PT ;  /* 0x000000e90000720c */ /* 0x040fe20003f26270 */
[----:B------:R-:W1:Y:S01]  /*3b00*/  MUFU.TANH R27, R27 ;  /* 0x0000001b001b7308 */ /* 0x000e620000002400 */
[C---:B------:R-:W-:Y:S02]  /*3b10*/  ISETP.GE.AND P6, PT, R0.reuse, R232, PT ;  /* 0x000000e80000720c */ /* 0x040fe40003fc6270 */
[C---:B------:R-:W-:Y:S02]  /*3b20*/  ISETP.GE.AND P3, PT, R0.reuse, R231, PT ;  /* 0x000000e70000720c */ /* 0x040fe40003f66270 */
[----:B------:R-:W-:-:S02]  /*3b30*/  ISETP.GE.AND P0, PT, R0, R230, PT ;  /* 0x000000e60000720c */ /* 0x000fc40003f06270 */
[----:B------:R-:W-:Y:S01]  /*3b40*/  FSEL R180, R82, -INF , !P4 ;  /* 0xff80000052b47808 */ /* 0x000fe20006000000 */
[----:B------:R-:W1:Y:S01]  /*3b50*/  MUFU.TANH R32, R32 ;  /* 0x0000002000207308 */ /* 0x000e620000002400 */
[----:B------:R-:W-:Y:S02]  /*3b60*/  ISETP.GE.AND P4, PT, R3, R233, PT ;  /* 0x000000e90300720c */ /* 0x000fe40003f86270 */
[C---:B------:R-:W-:Y:S02]  /*3b70*/  ISETP.LT.OR P1, PT, R0.reuse, R229, P1 ;  /* 0x000000e50000720c */ /* 0x040fe40000f21670 */
[C---:B------:R-:W-:Y:S02]  /*3b80*/  ISETP.LT.OR P6, PT, R0.reuse, R228, P6 ;  /* 0x000000e40000720c */ /* 0x040fe400037c1670 */
[C---:B------:R-:W-:Y:S01]  /*3b90*/  ISETP.LT.OR P3, PT, R0.reuse, R227, P3 ;  /* 0x000000e30000720c */ /* 0x040fe20001f61670 */
[----:B------:R-:W-:Y:S01]  /*3ba0*/  MUFU.TANH R33, R33 ;  /* 0x0000002100217308 */ /* 0x000fe20000002400 */
[----:B------:R-:W-:-:S02]  /*3bb0*/  ISETP.LT.OR P0, PT, R0, R226, P0 ;  /* 0x000000e20000720c */ /* 0x000fc40000701670 */
[----:B------:R-:W-:Y:S02]  /*3bc0*/  IADD3 R0, R4, 0x30, RZ ;  /* 0x0000003004007810 */ /* 0x000fe40007ffe0ff */
[----:B------:R-:W-:Y:S02]  /*3bd0*/  ISETP.LT.OR P4, PT, R3, R229, P4 ;  /* 0x000000e50300720c */ /* 0x000fe40002781670 */
[----:B---3--:R-:W-:Y:S01]  /*3be0*/  FSEL R165, R78, -INF , !P5 ;  /* 0xff8000004ea57808 */ /* 0x008fe20006800000 */
[----:B------:R-:W-:Y:S01]  /*3bf0*/  MUFU.TANH R35, R35 ;  /* 0x0000002300237308 */ /* 0x000fe20000002400 */
[----:B------:R-:W-:Y:S02]  /*3c00*/  FSEL R173, R76, -INF , !P2 ;  /* 0xff8000004cad7808 */ /* 0x000fe40005000000 */
[----:B------:R-:W-:Y:S02]  /*3c10*/  FSEL R176, R74, -INF , !P1 ;  /* 0xff8000004ab07808 */ /* 0x000fe40004800000 */
[----:B--2---:R-:W-:-:S02]  /*3c20*/  FSEL R179, R50, -INF , !P6 ;  /* 0xff80000032b37808 */ /* 0x004fc40007000000 */
[----:B------:R-:W-:Y:S01]  /*3c30*/  FSEL R15, R48, -INF , !P3 ;  /* 0xff800000300f7808 */ /* 0x000fe20005800000 */
[----:B------:R-:W2:Y:S01]  /*3c40*/  MUFU.TANH R16, R16 ;  /* 0x0000001000107308 */ /* 0x000ea20000002400 */
[C---:B------:R-:W-:Y:S02]  /*3c50*/  ISETP.GE.AND P5, PT, R0.reuse, R233, PT ;  /* 0x000000e90000720c */ /* 0x040fe40003fa6270 */
[C---:B------:R-:W-:Y:S02]  /*3c60*/  ISETP.GE.AND P2, PT, R3.reuse, R232, PT ;  /* 0x000000e80300720c */ /* 0x040fe40003f46270 */
[C---:B------:R-:W-:Y:S02]  /*3c70*/  ISETP.GE.AND P1, PT, R3.reuse, R231, PT ;  /* 0x000000e70300720c */ /* 0x040fe40003f26270 */
[----:B------:R-:W-:Y:S01]  /*3c80*/  ISETP.GE.AND P6, PT, R3, R230, PT ;  /* 0x000000e60300720c */ /* 0x000fe20003fc6270 */
[----:B------:R-:W-:Y:S01]  /*3c90*/  MUFU.TANH R17, R17 ;  /* 0x0000001100117308 */ /* 0x000fe20000002400 */
[----:B------:R-:W-:-:S02]  /*3ca0*/  ISETP.GE.AND P3, PT, R0, R232, PT ;  /* 0x000000e80000720c */ /* 0x000fc40003f66270 */
[----:B------:R-:W-:Y:S02]  /*3cb0*/  FSEL R172, R46, -INF , !P0 ;  /* 0xff8000002eac7808 */ /* 0x000fe40004000000 */
[----:B------:R-:W-:Y:S02]  /*3cc0*/  FSEL R175, R75, -INF , !P4 ;  /* 0xff8000004baf7808 */ /* 0x000fe40006000000 */
[C---:B------:R-:W-:Y:S01]  /*3cd0*/  ISETP.GE.AND P0, PT, R0.reuse, R231, PT ;  /* 0x000000e70000720c */ /* 0x040fe20003f06270 */
[----:B------:R-:W-:Y:S01]  /*3ce0*/  MUFU.TANH R19, R19 ;  /* 0x0000001300137308 */ /* 0x000fe20000002400 */
[----:B------:R-:W-:Y:S01]  /*3cf0*/  BAR.SYNC.DEFER_BLOCKING 0x0 ;  /* 0x0000000000007b1d */ /* 0x000fe20000010000 */
[----:B------:R-:W-:Y:S02]  /*3d00*/  ISETP.GE.AND P4, PT, R0, R230, PT ;  /* 0x000000e60000720c */ /* 0x000fe40003f86270 */
[C---:B------:R-:W-:Y:S02]  /*3d10*/  ISETP.LT.OR P2, PT, R3.reuse, R228, P2 ;  /* 0x000000e40300720c */ /* 0x040fe40001741670 */
[----:B------:R-:W-:-:S02]  /*3d20*/  ISETP.LT.OR P1, PT, R3, R227, P1 ;  /* 0x000000e30300720c */ /* 0x000fc40000f21670 */
[----:B------:R-:W-:Y:S02]  /*3d30*/  ISETP.LT.OR P6, PT, R3, R226, P6 ;  /* 0x000000e20300720c */ /* 0x000fe400037c1670 */
[C---:B------:R-:W-:Y:S02]  /*3d40*/  ISETP.LT.OR P5, PT, R0.reuse, R229, P5 ;  /* 0x000000e50000720c */ /* 0x040fe40002fa1670 */
[----:B------:R-:W-:Y:S02]  /*3d50*/  ISETP.LT.OR P3, PT, R0, R228, P3 ;  /* 0x000000e40000720c */ /* 0x000fe40001f61670 */
[----:B------:R-:W-:Y:S02]  /*3d60*/  IADD3 R3, R4, 0x31, RZ ;  /* 0x0000003104037810 */ /* 0x000fe40007ffe0ff */
[C---:B------:R-:W-:Y:S02]  /*3d70*/  ISETP.LT.OR P0, PT, R0.reuse, R227, P0 ;  /* 0x000000e30000720c */ /* 0x040fe40000701670 */
[----:B------:R-:W-:-:S02]  /*3d80*/  ISETP.LT.OR P4, PT, R0, R226, P4 ;  /* 0x000000e20000720c */ /* 0x000fc40002781670 */
[----:B------:R-:W-:Y:S02]  /*3d90*/  IADD3 R0, R4, 0x38, RZ ;  /* 0x0000003804007810 */ /* 0x000fe40007ffe0ff */
[----:B------:R-:W-:Y:S02]  /*3da0*/  FSEL R177, R60, -INF , !P2 ;  /* 0xff8000003cb17808 */ /* 0x000fe40005000000 */
[----:B------:R-:W-:Y:S02]  /*3db0*/  FSEL R167, R13, -INF , !P6 ;  /* 0xff8000000da77808 */ /* 0x000fe40007000000 */
[----:B------:R-:W-:Y:S02]  /*3dc0*/  FSEL R192, R12, -INF , !P5 ;  /* 0xff8000000cc07808 */ /* 0x000fe40006800000 */
[----:B-1----:R-:W-:Y:S02]  /*3dd0*/  FSEL R198, R5, -INF , !P3 ;  /* 0xff80000005c67808 */ /* 0x002fe40005800000 */
[----:B------:R-:W-:-:S02]  /*3de0*/  ISETP.GE.AND P2, PT, R3, R233, PT ;  /* 0x000000e90300720c */ /* 0x000fc40003f46270 */
[C---:B------:R-:W-:Y:S02]  /*3df0*/  ISETP.GE.AND P6, PT, R3.reuse, R232, PT ;  /* 0x000000e80300720c */ /* 0x040fe40003fc6270 */
[C---:B------:R-:W-:Y:S02]  /*3e00*/  ISETP.GE.AND P5, PT, R3.reuse, R231, PT ;  /* 0x000000e70300720c */ /* 0x040fe40003fa6270 */
[C---:B------:R-:W-:Y:S02]  /*3e10*/  ISETP.GE.AND P3, PT, R3.reuse, R230, PT ;  /* 0x000000e60300720c */ /* 0x040fe40003f66270 */
[----:B----4-:R-:W-:Y:S02]  /*3e20*/  FSEL R185, R24, -INF , !P0 ;  /* 0xff80000018b97808 */ /* 0x010fe40004000000 */
[----:B------:R-:W-:Y:S02]  /*3e30*/  ISETP.GE.AND P0, PT, R0, R232, PT ;  /* 0x000000e80000720c */ /* 0x000fe40003f06270 */
[----:B------:R-:W-:-:S02]  /*3e40*/  ISETP.LT.OR P2, PT, R3, R229, P2 ;  /* 0x000000e50300720c */ /* 0x000fc40001741670 */
[C---:B------:R-:W-:Y:S02]  /*3e50*/  ISETP.LT.OR P6, PT, R3.reuse, R228, P6 ;  /* 0x000000e40300720c */ /* 0x040fe400037c1670 */
[C---:B------:R-:W-:Y:S02]  /*3e60*/  ISETP.LT.OR P5, PT, R3.reuse, R227, P5 ;  /* 0x000000e30300720c */ /* 0x040fe40002fa1670 */
[----:B------:R-:W-:Y:S01]  /*3e70*/  ISETP.LT.OR P3, PT, R3, R226, P3 ;  /* 0x000000e20300720c */ /* 0x000fe20001f61670 */
[----:B------:R-:W-:Y:S01]  /*3e80*/  FMUL.FTZ R3, R18, c[0x0][0x2ec] ;  /* 0x0000bb0012037a20 */ /* 0x000fe20000410000 */
[----:B------:R-:W-:Y:S02]  /*3e90*/  ISETP.LT.OR P0, PT, R0, R228, P0 ;  /* 0x000000e40000720c */ /* 0x000fe40000701670 */
[----:B------:R-:W-:Y:S02]  /*3ea0*/  FSEL R14, R49, -INF , !P1 ;  /* 0xff800000310e7808 */ /* 0x000fe40004800000 */
[----:B-----5:R-:W-:Y:S01]  /*3eb0*/  FSEL R190, R26, -INF , !P4 ;  /* 0xff8000001abe7808 */ /* 0x020fe20006000000 */
[----:B------:R-:W1:Y:S01]  /*3ec0*/  MUFU.TANH R3, R3 ;  /* 0x0000000300037308 */ /* 0x000e620000002400 */
[----:B------:R-:W-:-:S02]  /*3ed0*/  FSEL R191, R6, -INF , !P2 ;  /* 0xff80000006bf7808 */ /* 0x000fc40005000000 */
[C---:B------:R-:W-:Y:S02]  /*3ee0*/  ISETP.GE.AND P1, PT, R0.reuse, R233, PT ;  /* 0x000000e90000720c */ /* 0x040fe40003f26270 */
[C---:B------:R-:W-:Y:S02]  /*3ef0*/  ISETP.GE.AND P4, PT, R0.reuse, R231, PT ;  /* 0x000000e70000720c */ /* 0x040fe40003f86270 */
[----:B------:R-:W-:Y:S02]  /*3f00*/  ISETP.GE.AND P2, PT, R0, R230, PT ;  /* 0x000000e60000720c */ /* 0x000fe40003f46270 */
[----:B------:R-:W-:Y:S02]  /*3f10*/  FSEL R195, R34, -INF , !P0 ;  /* 0xff80000022c37808 */ /* 0x000fe40004000000 */
[----:B------:R-:W-:Y:S02]  /*3f20*/  ISETP.GT.AND P0, PT, R236, UR8, PT ;  /* 0x00000008ec007c0c */ /* 0x000fe4000bf04270 */
[----:B------:R-:W-:-:S02]  /*3f30*/  ISETP.LT.OR P1, PT, R0, R229, P1 ;  /* 0x000000e50000720c */ /* 0x000fc40000f21670 */
[C---:B------:R-:W-:Y:S02]  /*3f40*/  ISETP.LT.OR P4, PT, R0.reuse, R227, P4 ;  /* 0x000000e30000720c */ /* 0x040fe40002781670 */
        /* <DEDUP_REMOVED lines=8> */
[C---:B------:R-:W-:Y:S02]  /*3fd0*/  ISETP.GE.AND P3, PT, R0.reuse, R231, PT ;  /* 0x000000e70000720c */ /* 0x040fe40003f66270 */
[C---:B------:R-:W-:Y:S02]  /*3fe0*/  ISETP.GE.AND P1, PT, R0.reuse, R230, PT ;  /* 0x000000e60000720c */ /* 0x040fe40003f26270 */
[----:B------:R-:W-:-:S02]  /*3ff0*/  ISETP.LT.OR P6, PT, R0, R229, P6 ;  /* 0x000000e50000720c */ /* 0x000fc400037c1670 */
[C---:B------:R-:W-:Y:S02]  /*4000*/  ISETP.LT.OR P5, PT, R0.reuse, R228, P5 ;  /* 0x000000e40000720c */ /* 0x040fe40002fa1670 */
[C---:B------:R-:W-:Y:S02]  /*4010*/  ISETP.LT.OR P3, PT, R0.reuse, R227, P3 ;  /* 0x000000e30000720c */ /* 0x040fe40001f61670 */
[----:B------:R-:W-:Y:S01]  /*4020*/  ISETP.LT.OR P1, PT, R0, R226, P1 ;  /* 0x000000e20000720c */ /* 0x000fe20000f21670 */
[----:B------:R-:W-:Y:S01]  /*4030*/  IMAD.IADD R0, R169, 0x1, R88 ;  /* 0x00000001a9007824 */ /* 0x000fe200078e0258 */
[----:B--2---:R-:W-:Y:S02]  /*4040*/  FSEL R182, R16, -INF , !P4 ;  /* 0xff80000010b67808 */ /* 0x004fe40006000000 */
[----:B-1----:R-:W-:Y:S02]  /*4050*/  FSEL R187, R3, -INF , !P2 ;  /* 0xff80000003bb7808 */ /* 0x002fe40005000000 */
[----:B------:R-:W-:-:S02]  /*4060*/  FSEL R193, R33, -INF , !P6 ;  /* 0xff80000021c17808 */ /* 0x000fc40007000000 */
[----:B------:R-:W-:Y:S02]  /*4070*/  FSEL R196, R35, -INF , !P5 ;  /* 0xff80000023c47808 */ /* 0x000fe40006800000 */
[----:B------:R-:W-:Y:S02]  /*4080*/  FSEL R183, R17, -INF , !P3 ;  /* 0xff80000011b77808 */ /* 0x000fe40005800000 */
[----:B------:R-:W-:Y:S01]  /*4090*/  FSEL R188, R19, -INF , !P1 ;  /* 0xff80000013bc7808 */ /* 0x000fe20004800000 */
[----:B------:R-:W-:Y:S05]  /*40a0*/  @!P0 BRA `(.L_x_694) ;  /* 0x0000016000008947 */ /* 0x000fea0003800000 */
[----:B------:R-:W-:Y:S01]  /*40b0*/  IADD3 R8, R199, -0x2, RZ ;  /* 0xfffffffec7087810 */ /* 0x000fe20007ffe0ff */
[----:B------:R-:W-:Y:S02]  /*40c0*/  IMAD.U32 R10, RZ, RZ, UR6 ;  /* 0x00000006ff0a7e24 */ /* 0x000fe4000f8e00ff */
[----:B------:R-:W-:Y:S01]  /*40d0*/  IMAD.U32 R7, RZ, RZ, UR7 ;  /* 0x00000007ff077e24 */ /* 0x000fe2000f8e00ff */
[----:B------:R-:W-:Y:S01]  /*40e0*/  SHF.R.S32.HI R4, RZ, 0x1f, R8 ;  /* 0x0000001fff047819 */ /* 0x000fe20000011408 */
[----:B------:R-:W-:-:S02]  /*40f0*/  IMAD R3, R8, UR9, RZ ;  /* 0x0000000908037c24 */ /* 0x000fc4000f8e02ff */
        /* <DEDUP_REMOVED lines=17> */
.L_x_694:
        /* <DEDUP_REMOVED lines=100> */
[----:B------:R5:W-:Y:S01]  /*4850*/  MUFU.EX2 R251, R0 ;  /* 0x0000000000fb7308 */ /* 0x000be20000000800 */
[----:B--2---:R-:W-:-:S07]  /*4860*/  FFMA.FTZ R6, R65, c[0x0][0x23c], -R3 ;  /* 0x00008f0041067a23 */ /* 0x004fce0000010803 */
[----:B------:R-:W-:Y:S01]  /*4870*/  MUFU.EX2 R252, R2 ;  /* 0x0000000200fc7308 */ /* 0x000fe20000000800 */
[----:B-1----:R-:W-:Y:S02]  /*4880*/  FMNMX.FTZ R105, R4, R5, !PT ;  /* 0x0000000504697209 */ /* 0x002fe40007810000 */
[----:B----4-:R-:W-:Y:S01]  /*4890*/  F2FP.PACK_AB R4, R39, R38 ;  /* 0x000000262704723e */ /* 0x010fe200000000ff */
[----:B-----5:R-:W-:-:S04]  /*48a0*/  FFMA.FTZ R0, R54, c[0x0][0x23c], -R3 ;  /* 0x00008f0036007a23 */ /* 0x020fc80000010803 */
        /* <DEDUP_REMOVED lines=36> */
[----:B--2---:R-:W-:-:S05]  /*4af0*/  F2FP.PACK_AB R9, R238, R239 ;  /* 0x000000efee09723e */ /* 0x004fca00000000ff */
[----:B------:R-:W-:Y:S01]  /*4b00*/  FFMA.FTZ R4, R61, c[0x0][0x23c], -R12 ;  /* 0x00008f003d047a23 */ /* 0x000fe2000001080c */
[----:B------:R1:W-:Y:S08]  /*4b10*/  MUFU.EX2 R241, R8 ;  /* 0x0000000800f17308 */ /* 0x0003f00000000800 */
[----:B------:R2:W-:Y:S01]  /*4b20*/  MUFU.EX2 R240, R4 ;  /* 0x0000000400f07308 */ /* 0x0005e20000000800 */
[----:B-1----:R-:W-:-:S07]  /*4b30*/  FFMA.FTZ R8, R71, c[0x0][0x23c], -R2 ;  /* 0x00008f0047087a23 */ /* 0x002fce0000010802 */
[----:B------:R1:W3:Y:S01]  /*4b40*/  MUFU.EX2 R246, R8 ;  /* 0x0000000800f67308 */ /* 0x0002e20000000800 */
[----:B--2---:R-:W-:Y:S01]  /*4b50*/  FFMA.FTZ R4, R100, c[0x0][0x23c], -R12 ;  /* 0x00008f0064047a23 */ /* 0x004fe2000001080c */
[----:B------:R-:W-:-:S06]  /*4b60*/  MOV R100, R39 ;  /* 0x0000002700647202 */ /* 0x000fcc0000000f00 */
[----:B------:R2:W-:Y:S01]  /*4b70*/  MUFU.EX2 R245, R4 ;  /* 0x0000000400f57308 */ /* 0x0005e20000000800 */
[----:B-1----:R-:W-:Y:S02]  /*4b80*/  F2FP.PACK_AB R8, R242, R247 ;  /* 0x000000f7f208723e */ /* 0x002fe400000000ff */
[----:B---3--:R-:W-:Y:S01]  /*4b90*/  F2FP.PACK_AB R11, R246, R241 ;  /* 0x000000f1f60b723e */ /* 0x008fe200000000ff */
[----:B--2---:R-:W-:-:S06]  /*4ba0*/  FFMA.FTZ R4, R56, c[0x0][0x23c], -R12 ;  /* 0x00008f0038047a23 */ /* 0x004fcc000001080c */
[C---:B------:R-:W-:Y:S01]  /*4bb0*/  HMMA.16816.F32 R68, R8.reuse, R24, RZ ;  /* 0x000000180844723c */ /* 0x040fe200000018ff */
[----:B------:R1:W-:Y:S07]  /*4bc0*/  MUFU.EX2 R244, R4 ;  /* 0x0000000400f47308 */ /* 0x0003ee0000000800 */
[C---:B------:R-:W-:Y:S01]  /*4bd0*/  HMMA.16816.F32 R132, R8.reuse, R26, RZ ;  /* 0x0000001a0884723c */ /* 0x040fe200000018ff */
[----:B------:R-:W-:Y:S07]  /*4be0*/  LDSM.16.MT88.4 R24, [R220+0xa400] ;  /* 0x00a40000dc18783b */ /* 0x000fee0000004200 */
[----:B------:R-:W-:Y:S01]  /*4bf0*/  HMMA.16816.F32 R60, R8, R16, RZ ;  /* 0x00000010083c723c */ /* 0x000fe200000018ff */
[----:B-1----:R-:W-:-:S04]  /*4c00*/  FFMA.FTZ R4, R51, c[0x0][0x23c], -R12 ;  /* 0x00008f0033047a23 */ /* 0x002fc8000001080c */
[----:B------:R1:W2:Y:S03]  /*4c10*/  MUFU.EX2 R243, R4 ;  /* 0x0000000400f37308 */ /* 0x0002a60000000800 */
[C---:B------:R-:W-:Y:S01]  /*4c20*/  HMMA.16816.F32 R128, R8.reuse, R18, RZ ;  /* 0x000000120880723c */ /* 0x040fe200000018ff */
[----:B------:R-:W-:Y:S07]  /*4c30*/  LDSM.16.MT88.4 R16, [R222+0x9400] ;  /* 0x00940000de10783b */ /* 0x000fee0000004200 */
[----:B------:R-:W-:Y:S01]  /*4c40*/  HMMA.16816.F32 R56, R8, R20, RZ ;  /* 0x000000140838723c */ /* 0x000fe200000018ff */
[----:B-1----:R-:W-:-:S07]  /*4c50*/  FFMA.FTZ R4, R136, c[0x0][0x23c], -R3 ;  /* 0x00008f0088047a23 */ /* 0x002fce0000010803 */
[C---:B------:R-:W-:Y:S01]  /*4c60*/  HMMA.16816.F32 R124, R8.reuse, R22, RZ ;  /* 0x00000016087c723c */ /* 0x040fe200000018ff */
[----:B------:R-:W1:Y:S01]  /*4c70*/  LDSM.16.MT88.4 R20, [R220+0x9400] ;  /* 0x00940000dc14783b */ /* 0x000e620000004200 */
[----:B--2---:R-:W-:Y:S01]  /*4c80*/  F2FP.PACK_AB R6, R243, R244 ;  /* 0x000000f4f306723e */ /* 0x004fe200000000ff */
[----:B------:R2:W-:Y:S05]  /*4c90*/  MUFU.EX2 R218, R4 ;  /* 0x0000000400da7308 */ /* 0x0005ea0000000800 */
[C---:B------:R-:W-:Y:S08]  /*4ca0*/  HMMA.16816.F32 R52, R8.reuse, R28, RZ ;  /* 0x0000001c0834723c */ /* 0x040ff000000018ff */
[----:B------:R-:W-:Y:S01]  /*4cb0*/  HMMA.16816.F32 R140, R8, R30, RZ ;  /* 0x0000001e088c723c */ /* 0x000fe200000018ff */
[----:B------:R-:W3:Y:S01]  /*4cc0*/  LDSM.16.MT88.4 R28, [R222+0xa400] ;  /* 0x00a40000de1c783b */ /* 0x000ee20000004200 */
[----:B--2---:R-:W-:Y:S01]  /*4cd0*/  FFMA.FTZ R4, R107, c[0x0][0x23c], -R3 ;  /* 0x00008f006b047a23 */ /* 0x004fe20000010803 */
[----:B------:R-:W-:-:S03]  /*4ce0*/  MOV R107, R37 ;  /* 0x00000025006b7202 */ /* 0x000fc60000000f00 */
[----:B------:R2:W4:Y:S02]  /*4cf0*/  MUFU.EX2 R237, R4 ;  /* 0x0000000400ed7308 */ /* 0x0005240000000800 */
[C---:B------:R-:W-:Y:S08]  /*4d00*/  HMMA.16816.F32 R48, R8.reuse, R32, RZ ;  /* 0x000000200830723c */ /* 0x040ff000000018ff */
[----:B------:R-:W-:Y:S01]  /*4d10*/  HMMA.16816.F32 R144, R8, R34, RZ ;  /* 0x000000220890723c */ /* 0x000fe200000018ff */
[----:B------:R-:W5:Y:S01]  /*4d20*/  LDSM.16.MT88.4 R32, [R220+0xb400] ;  /* 0x00b40000dc20783b */ /* 0x000f620000004200 */
[----:B--2---:R-:W-:-:S06]  /*4d30*/  FFMA.FTZ R4, R106, c[0x0][0x23c], -R3 ;  /* 0x00008f006a047a23 */ /* 0x004fcc0000010803 */
[----:B------:R-:W-:Y:S01]  /*4d40*/  HMMA.16816.F32 R44, R8, R40, RZ ;  /* 0x00000028082c723c */ /* 0x000fe200000018ff */
[----:B------:R-:W-:Y:S01]  /*4d50*/  MOV R106, R38 ;  /* 0x00000026006a7202 */ /* 0x000fe20000000f00 */
[----:B------:R2:W-:Y:S01]  /*4d60*/  MUFU.EX2 R235, R4 ;  /* 0x0000000400eb7308 */ /* 0x0005e20000000800 */
[----:B----4-:R-:W-:Y:S01]  /*4d70*/  F2FP.PACK_AB R5, R237, R218 ;  /* 0x000000daed05723e */ /* 0x010fe200000000ff */
[----:B--2---:R-:W-:Y:S01]  /*4d80*/  FFMA.FTZ R4, R101, c[0x0][0x23c], -R3 ;  /* 0x00008f0065047a23 */ /* 0x004fe20000010803 */
[----:B------:R-:W-:Y:S02]  /*4d90*/  MOV R101, R36 ;  /* 0x0000002400657202 */ /* 0x000fe40000000f00 */
[----:B------:R-:W2:Y:S03]  /*4da0*/  LDSM.16.MT88.4 R36, [R222+0xb400] ;  /* 0x00b40000de24783b */ /* 0x000ea60000004200 */
[----:B------:R4:W1:Y:S02]  /*4db0*/  MUFU.EX2 R219, R4 ;  /* 0x0000000400db7308 */ /* 0x0008640000000800 */
[----:B----4-:R-:W-:Y:S01]  /*4dc0*/  FFMA.FTZ R4, R149, c[0x0][0x23c], -R0 ;  /* 0x00008f0095047a23 */ /* 0x010fe20000010800 */
[----:B-1----:R-:W-:-:S05]  /*4dd0*/  F2FP.PACK_AB R7, R219, R235 ;  /* 0x000000ebdb07723e */ /* 0x002fca00000000ff */
[----:B------:R1:W-:Y:S02]  /*4de0*/  MUFU.EX2 R217, R4 ;  /* 0x0000000400d97308 */ /* 0x0003e40000000800 */
[--C-:B-1----:R-:W-:Y:S02]  /*4df0*/  FFMA.FTZ R4, R148, c[0x0][0x23c], -R0.reuse ;  /* 0x00008f0094047a23 */ /* 0x102fe40000010800 */
[----:B------:R-:W-:Y:S04]  /*4e00*/  HMMA.16816.F32 R148, R8, R42, RZ ;  /* 0x0000002a0894723c */ /* 0x000fe800000018ff */
[----:B------:R1:W4:Y:S03]  /*4e10*/  MUFU.EX2 R216, R4 ;  /* 0x0000000400d87308 */ /* 0x0003260000000800 */
[----:B------:R-:W-:-:S05]  /*4e20*/  FFMA.FTZ R8, R139, c[0x0][0x23c], -R0 ;  /* 0x00008f008b087a23 */ /* 0x000fca0000010800 */
[----:B------:R2:W-:Y:S01]  /*4e30*/  MUFU.EX2 R215, R8 ;  /* 0x0000000800d77308 */ /* 0x0005e20000000800 */
[----:B-1----:R-:W-:-:S07]  /*4e40*/  F2FP.PACK_AB R4, R245, R240 ;  /* 0x000000f0f504723e */ /* 0x002fce00000000ff */
        /* <DEDUP_REMOVED lines=8> */
[C---:B---3--:R-:W-:Y:S08]  /*4ed0*/  HMMA.16816.F32 R112, R4.reuse, R28, R108 ;  /* 0x0000001c0470723c */ /* 0x048ff0000000186c */
[----:B-----5:R-:W-:Y:S01]  /*4ee0*/  HMMA.16816.F32 R108, R4, R32, R96 ;  /* 0x00000020046c723c */ /* 0x020fe20000001860 */
[----:B-1----:R-:W-:Y:S01]  /*4ef0*/  FFMA.FTZ R8, R166, c[0x0][0x23c], -R2 ;  /* 0x00008f00a6087a23 */ /* 0x002fe20000010802 */
[----:B------:R-:W-:Y:S01]  /*4f00*/  MOV R166, R13 ;  /* 0x0000000d00a67202 */ /* 0x000fe20000000f00 */
[----:B------:R-:W-:-:S02]  /*4f10*/  FFMA.FTZ R13, R172, c[0x0][0x23c], -R3 ;  /* 0x00008f00ac0d7a23 */ /* 0x000fc40000010803 */
[----:B------:R1:W2:Y:S03]  /*4f20*/  MUFU.EX2 R213, R8 ;  /* 0x0000000800d57308 */ /* 0x0002a60000000800 */
[C---:B------:R-:W-:Y:S05]  /*4f30*/  HMMA.16816.F32 R96, R4.reuse, R36, R92 ;  /* 0x000000240460723c */ /* 0x040fea000000185c */
[----:B------:R3:W-:Y:S03]  /*4f40*/  MUFU.EX2 R202, R13 ;  /* 0x0000000d00ca7308 */ /* 0x0007e60000000800 */
[----:B------:R-:W-:Y:S01]  /*4f50*/  HMMA.16816.F32 R92, R4, R26, R80 ;  /* 0x0000001a045c723c */ /* 0x000fe20000001850 */
[----:B-1----:R-:W-:-:S07]  /*4f60*/  FFMA.FTZ R8, R164, c[0x0][0x23c], -R2 ;  /* 0x00008f00a4087a23 */ /* 0x002fce0000010802 */
[----:B------:R-:W-:Y:S01]  /*4f70*/  HMMA.16816.F32 R88, R4, R30, R76 ;  /* 0x0000001e0458723c */ /* 0x000fe2000000184c */
[----:B------:R1:W-:Y:S01]  /*4f80*/  MUFU.EX2 R211, R8 ;  /* 0x0000000800d37308 */ /* 0x0003e20000000800 */
[----:B---3--:R-:W-:-:S06]  /*4f90*/  FFMA.FTZ R13, R167, c[0x0][0x23c], -R3 ;  /* 0x00008f00a70d7a23 */ /* 0x008fcc0000010803 */
[----:B------:R-:W-:Y:S01]  /*4fa0*/  HMMA.16816.F32 R80, R4, R38, R64 ;  /* 0x000000260450723c */ /* 0x000fe20000001840 */
[----:B------:R3:W-:Y:S01]  /*4fb0*/  MUFU.EX2 R203, R13 ;  /* 0x0000000d00cb7308 */ /* 0x0007e20000000800 */
[----:B-1----:R-:W-:-:S06]  /*4fc0*/  FFMA.FTZ R8, R138, c[0x0][0x23c], -R2 ;  /* 0x00008f008a087a23 */ /* 0x002fcc0000010802 */
[----:B------:R-:W-:Y:S01]  /*4fd0*/  HMMA.16816.F32 R136, R4, R18, R84 ;  /* 0x000000120488723c */ /* 0x000fe20000001854 */
[----:B------:R1:W5:Y:S01]  /*4fe0*/  MUFU.EX2 R210, R8 ;  /* 0x0000000800d27308 */ /* 0x0003620000000800 */
[----:B---3--:R-:W-:-:S06]  /*4ff0*/  FFMA.FTZ R13, R181, c[0x0][0x23c], -R0 ;  /* 0x00008f00b50d7a23 */ /* 0x008fcc0000010800 */
[----:B------:R-:W-:Y:S01]  /*5000*/  HMMA.16816.F32 R84, R4, R34, R72 ;  /* 0x000000220454723c */ /* 0x000fe20000001848 */
[----:B------:R3:W-:Y:S06]  /*5010*/  MUFU.EX2 R201, R13 ;  /* 0x0000000d00c97308 */ /* 0x0007ec0000000800 */
[----:B----4-:R-:W-:Y:S02]  /*5020*/  F2FP.PACK_AB R4, R216, R217 ;  /* 0x000000d9d804723e */ /* 0x010fe400000000ff */
[----:B--2---:R-:W-:Y:S01]  /*5030*/  F2FP.PACK_AB R5, R213, R212 ;  /* 0x000000d4d505723e */ /* 0x004fe200000000ff */
[----:B-1----:R-:W-:Y:S01]  /*5040*/  FFMA.FTZ R8, R168, c[0x0][0x23c], -R12 ;  /* 0x00008f00a8087a23 */ /* 0x002fe2000001080c */
[----:B------:R-:W-:-:S02]  /*5050*/  F2FP.PACK_AB R6, R214, R215 ;  /* 0x000000d7d606723e */ /* 0x000fc400000000ff */
[----:B-----5:R-:W-:Y:S01]  /*5060*/  F2FP.PACK_AB R7, R210, R211 ;  /* 0x000000d3d207723e */ /* 0x020fe200000000ff */
[----:B------:R1:W-:Y:S01]  /*5070*/  MUFU.EX2 R209, R8 ;  /* 0x0000000800d17308 */ /* 0x0003e20000000800 */
[----:B---3--:R-:W-:-:S05]  /*5080*/  FFMA.FTZ R13, R178, c[0x0][0x23c], -R0 ;  /* 0x00008f00b20d7a23 */ /* 0x008fca0000010800 */
[C---:B------:R-:W-:Y:S02]  /*5090*/  HMMA.16816.F32 R72, R4.reuse, R16, R60 ;  /* 0x000000100448723c */ /* 0x040fe4000000183c */
[----:B------:R2:W-:Y:S06]  /*50a0*/  MUFU.EX2 R200, R13 ;  /* 0x0000000d00c87308 */ /* 0x0005ec0000000800 */
[----:B------:R-:W-:Y:S01]  /*50b0*/  HMMA.16816.F32 R76, R4, R20, R68 ;  /* 0x00000014044c723c */ /* 0x000fe20000001844 */
[----:B-1----:R-:W-:-:S04]  /*50c0*/  FFMA.FTZ R8, R165, c[0x0][0x23c], -R12 ;  /* 0x00008f00a5087a23 */ /* 0x002fc8000001080c */
[----:B------:R1:W3:Y:S03]  /*50d0*/  MUFU.EX2 R208, R8 ;  /* 0x0000000800d07308 */ /* 0x0002e60000000800 */
[----:B------:R-:W-:Y:S01]  /*50e0*/  HMMA.16816.F32 R60, R4, R32, R48 ;  /* 0x00000020043c723c */ /* 0x000fe20000001830 */
[----:B--2---:R-:W-:-:S04]  /*50f0*/  FFMA.FTZ R13, R176, c[0x0][0x23c], -R0 ;  /* 0x00008f00b00d7a23 */ /* 0x004fc80000010800 */
[----:B------:R2:W-:Y:S03]  /*5100*/  MUFU.EX2 R199, R13 ;  /* 0x0000000d00c77308 */ /* 0x0005e60000000800 */
[----:B------:R-:W-:Y:S01]  /*5110*/  HMMA.16816.F32 R68, R4, R24, R56 ;  /* 0x000000180444723c */ /* 0x000fe20000001838 */
[----:B-1----:R-:W-:-:S07]  /*5120*/  FFMA.FTZ R8, R15, c[0x0][0x23c], -R12 ;  /* 0x00008f000f087a23 */ /* 0x002fce000001080c */
[----:B------:R-:W-:Y:S01]  /*5130*/  HMMA.16816.F32 R64, R4, R28, R52 ;  /* 0x0000001c0440723c */ /* 0x000fe20000001834 */
[----:B------:R1:W-:Y:S01]  /*5140*/  MUFU.EX2 R207, R8 ;  /* 0x0000000800cf7308 */ /* 0x0003e20000000800 */
[----:B--2---:R-:W-:-:S06]  /*5150*/  FFMA.FTZ R13, R175, c[0x0][0x23c], -R0 ;  /* 0x00008f00af0d7a23 */ /* 0x004fcc0000010800 */
[C---:B------:R-:W-:Y:S01]  /*5160*/  HMMA.16816.F32 R48, R4.reuse, R18, R128 ;  /* 0x000000120430723c */ /* 0x040fe20000001880 */
[----:B------:R-:W2:Y:S01]  /*5170*/  LDSM.16.MT88.4 R16, [R220+0x9800] ;  /* 0x00980000dc10783b */ /* 0x000ea20000004200 */
[----:B------:R4:W-:Y:S06]  /*5180*/  MUFU.EX2 R181, R13 ;  /* 0x0000000d00b57308 */ /* 0x0009ec0000000800 */
[----:B------:R-:W-:Y:S01]  /*5190*/  HMMA.16816.F32 R168, R4, R36, R44 ;  /* 0x0000002404a8723c */ /* 0x000fe2000000182c */
[----:B-1----:R-:W-:-:S04]  /*51a0*/  FFMA.FTZ R8, R14, c[0x0][0x23c], -R12 ;  /* 0x00008f000e087a23 */ /* 0x002fc8000001080c */
[----:B------:R1:W5:Y:S03]  /*51b0*/  MUFU.EX2 R206, R8 ;  /* 0x0000000800ce7308 */ /* 0x0003660000000800 */
[----:B------:R-:W-:Y:S01]  /*51c0*/  HMMA.16816.F32 R56, R4, R22, R132 ;  /* 0x000000160438723c */ /* 0x000fe20000001884 */
[----:B------:R-:W2:Y:S01]  /*51d0*/  LDSM.16.MT88.4 R20, [R220+0xa800] ;  /* 0x00a80000dc14783b */ /* 0x000ea20000004200 */
[----:B----4-:R-:W-:Y:S01]  /*51e0*/  FFMA.FTZ R13, R186, c[0x0][0x23c], -R2 ;  /* 0x00008f00ba0d7a23 */ /* 0x010fe20000010802 */
[----:B------:R-:W-:-:S03]  /*51f0*/  MOV R186, R166 ;  /* 0x000000a600ba7202 */ /* 0x000fc60000000f00 */
[----:B------:R4:W-:Y:S02]  /*5200*/  MUFU.EX2 R178, R13 ;  /* 0x0000000d00b27308 */ /* 0x0009e40000000800 */
[C---:B------:R-:W-:Y:S01]  /*5210*/  HMMA.16816.F32 R40, R4.reuse, R30, R140 ;  /* 0x0000001e0428723c */ /* 0x040fe2000000188c */
[----:B------:R-:W2:Y:S04]  /*5220*/  LDSM.16.MT88.4 R28, [R220+0xb800] ;  /* 0x00b80000dc1c783b */ /* 0x000ea80000004200 */
[----:B------:R-:W-:Y:S01]  /*5230*/  LDSM.16.MT88.4 R140, [R222+0x9c00] ;  /* 0x009c0000de8c783b */ /* 0x000fe20000004200 */
[----:B-1----:R-:W-:Y:S02]  /*5240*/  FFMA.FTZ R8, R174, c[0x0][0x23c], -R3 ;  /* 0x00008f00ae087a23 */ /* 0x002fe40000010803 */
[----:B------:R-:W-:Y:S01]  /*5250*/  HMMA.16816.F32 R52, R4, R34, R144 ;  /* 0x000000220434723c */ /* 0x000fe20000001890 */
[----:B------:R-:W1:Y:S01]  /*5260*/  LDSM.16.MT88.4 R32, [R222+0xb800] ;  /* 0x00b80000de20783b */ /* 0x000e620000004200 */
[----:B------:R3:W-:Y:S01]  /*5270*/  MUFU.EX2 R205, R8 ;  /* 0x0000000800cd7308 */ /* 0x0007e20000000800 */
[----:B----4-:R-:W-:Y:S01]  /*5280*/  FFMA.FTZ R13, R180, c[0x0][0x23c], -R2 ;  /* 0x00008f00b40d7a23 */ /* 0x010fe20000010802 */
[----:B------:R-:W-:-:S04]  /*5290*/  MOV R180, R101 ;  /* 0x0000006500b47202 */ /* 0x000fc80000000f00 */
[C---:B------:R-:W-:Y:S01]  /*52a0*/  HMMA.16816.F32 R44, R4.reuse, R26, R124 ;  /* 0x0000001a042c723c */ /* 0x040fe2000000187c */
[----:B------:R-:W-:Y:S01]  /*52b0*/  LDSM.16.MT88.4 R24, [R222+0xa800] ;  /* 0x00a80000de18783b */ /* 0x000fe20000004200 */
[----:B------:R4:W-:Y:S03]  /*52c0*/  MUFU.EX2 R176, R13 ;  /* 0x0000000d00b07308 */ /* 0x0009e60000000800 */
[----:B------:R-:W-:Y:S03]  /*52d0*/  LDSM.16.MT88.4 R124, [R220+0x9c00] ;  /* 0x009c0000dc7c783b */ /* 0x000fe60000004200 */
[----:B------:R-:W-:Y:S01]  /*52e0*/  HMMA.16816.F32 R36, R4, R38, R148 ;  /* 0x000000260424723c */ /* 0x000fe20000001894 */
[----:B---3--:R-:W-:Y:S02]  /*52f0*/  FFMA.FTZ R8, R173, c[0x0][0x23c], -R3 ;  /* 0x00008f00ad087a23 */ /* 0x008fe40000010803 */
[----:B------:R-:W-:Y:S02]  /*5300*/  LDSM.16.MT88.4 R172, [R222+0xac00] ;  /* 0x00ac0000deac783b */ /* 0x000fe40000004200 */
[----:B------:R3:W2:Y:S02]  /*5310*/  MUFU.EX2 R204, R8 ;  /* 0x0000000800cc7308 */ /* 0x0006a40000000800 */
[----:B------:R-:W-:-:S02]  /*5320*/  F2FP.PACK_AB R4, R208, R209 ;  /* 0x000000d1d004723e */ /* 0x000fc400000000ff */
[----:B-----5:R-:W-:Y:S01]  /*5330*/  F2FP.PACK_AB R6, R206, R207 ;  /* 0x000000cfce06723e */ /* 0x020fe200000000ff */
[--C-:B----4-:R-:W-:Y:S01]  /*5340*/  FFMA.FTZ R13, R179, c[0x0][0x23c], -R2.reuse ;  /* 0x00008f00b30d7a23 */ /* 0x110fe20000010802 */
[----:B------:R-:W-:Y:S02]  /*5350*/  MOV R179, R107 ;  /* 0x0000006b00b37202 */ /* 0x000fe40000000f00 */
[----:B------:R-:W-:Y:S01]  /*5360*/  F2FP.PACK_AB R7, R203, R202 ;  /* 0x000000cacb07723e */ /* 0x000fe200000000ff */
[----:B------:R4:W-:Y:S01]  /*5370*/  MUFU.EX2 R107, R13 ;  /* 0x0000000d006b7308 */ /* 0x0009e20000000800 */
[----:B---3--:R-:W3:Y:S01]  /*5380*/  LDSM.16.MT88.4 R8, [R222+0x9800] ;  /* 0x00980000de08783b */ /* 0x008ee20000004200 */
[----:B--2---:R-:W-:Y:S01]  /*5390*/  F2FP.PACK_AB R5, R204, R205 ;  /* 0x000000cdcc05723e */ /* 0x004fe200000000ff */
[----:B----4-:R-:W-:Y:S01]  /*53a0*/  FFMA.FTZ R13, R177, c[0x0][0x23c], -R2 ;  /* 0x00008f00b10d7a23 */ /* 0x010fe20000010802 */
[----:B------:R-:W-:-:S05]  /*53b0*/  MOV R177, R106 ;  /* 0x0000006a00b17202 */ /* 0x000fca0000000f00 */
[C---:B------:R-:W-:Y:S01]  /*53c0*/  HMMA.16816.F32 R116, R4.reuse, R16, R160 ;  /* 0x000000100474723c */ /* 0x040fe200000018a0 */
[----:B------:R-:W2:Y:S07]  /*53d0*/  MUFU.EX2 R106, R13 ;  /* 0x0000000d006a7308 */ /* 0x000eae0000000800 */
[C---:B------:R-:W-:Y:S08]  /*53e0*/  HMMA.16816.F32 R148, R4.reuse, R20, R152 ;  /* 0x000000140494723c */ /* 0x040ff00000001898 */
[C---:B------:R-:W-:Y:S08]  /*53f0*/  HMMA.16816.F32 R144, R4.reuse, R28, R108 ;  /* 0x0000001c0490723c */ /* 0x040ff0000000186c */
[C---:B-1----:R-:W-:Y:S08]  /*5400*/  HMMA.16816.F32 R160, R4.reuse, R32, R96 ;  /* 0x0000002004a0723c */ /* 0x042ff00000001860 */
[C---:B---3--:R-:W-:Y:S01]  /*5410*/  HMMA.16816.F32 R132, R4.reuse, R8, R156 ;  /* 0x000000080484723c */ /* 0x048fe2000000189c */
        /* <DEDUP_REMOVED lines=8> */
[----:B------:R-:W3:Y:S06]  /*54a0*/  LDSM.16.MT88.4 R80, [R220+0xbc00] ;  /* 0x00bc0000dc50783b */ /* 0x000eec0000004200 */
[----:B------:R-:W-:-:S02]  /*54b0*/  F2FP.PACK_AB R4, R200, R201 ;  /* 0x000000c9c804723e */ /* 0x000fc400000000ff */
[----:B------:R-:W-:Y:S02]  /*54c0*/  F2FP.PACK_AB R5, R176, R178 ;  /* 0x000000b2b005723e */ /* 0x000fe400000000ff */
[----:B------:R-:W-:Y:S02]  /*54d0*/  F2FP.PACK_AB R6, R181, R199 ;  /* 0x000000c7b506723e */ /* 0x000fe400000000ff */
[----:B--2---:R-:W-:-:S07]  /*54e0*/  F2FP.PACK_AB R7, R106, R107 ;  /* 0x0000006b6a07723e */ /* 0x004fce00000000ff */
[C---:B------:R-:W-:Y:S07]  /*54f0*/  HMMA.16816.F32 R128, R4.reuse, R8, R72 ;  /* 0x000000080480723c */ /* 0x040fee0000001848 */
[--C-:B------:R-:W-:Y:S01]  /*5500*/  FFMA.FTZ R8, R185, c[0x0][0x23c], -R12.reuse ;  /* 0x00008f00b9087a23 */ /* 0x100fe2000001080c */
[----:B------:R-:W-:Y:S01]  /*5510*/  MOV R185, R100 ;  /* 0x0000006400b97202 */ /* 0x000fe20000000f00 */
[C---:B------:R-:W-:Y:S02]  /*5520*/  HMMA.16816.F32 R44, R4.reuse, R22, R44 ;  /* 0x00000016042c723c */ /* 0x040fe4000000182c */
[----:B------:R2:W-:Y:S06]  /*5530*/  MUFU.EX2 R101, R8 ;  /* 0x0000000800657308 */ /* 0x0005ec0000000800 */
[C---:B------:R-:W-:Y:S08]  /*5540*/  HMMA.16816.F32 R68, R4.reuse, R20, R68 ;  /* 0x000000140444723c */ /* 0x040ff00000001844 */
[----:B------:R-:W-:Y:S01]  /*5550*/  HMMA.16816.F32 R56, R4, R18, R56 ;  /* 0x000000120438723c */ /* 0x000fe20000001838 */
[----:B--2---:R-:W-:-:S04]  /*5560*/  FFMA.FTZ R8, R184, c[0x0][0x23c], -R12 ;  /* 0x00008f00b8087a23 */ /* 0x004fc8000001080c */
[----:B------:R2:W4:Y:S03]  /*5570*/  MUFU.EX2 R100, R8 ;  /* 0x0000000800647308 */ /* 0x0005260000000800 */
[C---:B------:R-:W-:Y:S08]  /*5580*/  HMMA.16816.F32 R112, R4.reuse, R16, R76 ;  /* 0x000000100470723c */ /* 0x040ff0000000184c */
[----:B------:R-:W-:Y:S01]  /*5590*/  HMMA.16816.F32 R48, R4, R10, R48 ;  /* 0x0000000a0430723c */ /* 0x000fe20000001830 */
[----:B--2---:R-:W-:Y:S01]  /*55a0*/  FFMA.FTZ R8, R182, c[0x0][0x23c], -R12 ;  /* 0x00008f00b6087a23 */ /* 0x004fe2000001080c */
[----:B----4-:R-:W-:-:S06]  /*55b0*/  F2FP.PACK_AB R92, R100, R101 ;  /* 0x00000065645c723e */ /* 0x010fcc00000000ff */
[C---:B------:R-:W-:Y:S01]  /*55c0*/  HMMA.16816.F32 R64, R4.reuse, R24, R64 ;  /* 0x000000180440723c */ /* 0x040fe20000001840 */
[----:B------:R2:W-:Y:S07]  /*55d0*/  MUFU.EX2 R22, R8 ;  /* 0x0000000800167308 */ /* 0x0005ee0000000800 */
        /* <DEDUP_REMOVED lines=8> */
[----:B------:R-:W-:Y:S01]  /*5660*/  HMMA.16816.F32 R36, R4, R34, R36 ;  /* 0x000000220424723c */ /* 0x000fe20000001824 */
[----:B------:R-:W2:Y:S01]  /*5670*/  LDSM.16.MT88.4 R4, [R222+0xbc00] ;  /* 0x00bc0000de04783b */ /* 0x000ea20000004200 */
        /* <DEDUP_REMOVED lines=32> */
[----:B---3--:R-:W-:Y:S01]  /*5880*/  HMMA.16816.F32 R72, R92, R80, R144 ;  /* 0x000000505c48723c */ /* 0x008fe20000001890 */
[----:B------:R-:W-:-:S04]  /*5890*/  FADD.FTZ R3, R217, R3 ;  /* 0x00000003d9037221 */ /* 0x000fc80000010000 */
[----:B------:R-:W-:-:S03]  /*58a0*/  FADD.FTZ R3, R216, R3 ;  /* 0x00000003d8037221 */ /* 0x000fc60000010000 */
[----:B------:R-:W-:Y:S01]  /*58b0*/  HMMA.16816.F32 R76, R92, R82, R108 ;  /* 0x000000525c4c723c */ /* 0x000fe2000000186c */
[----:B-1----:R-:W-:-:S07]  /*58c0*/  FFMA.FTZ R0, R197, c[0x0][0x23c], -R2 ;  /* 0x00008f00c5007a23 */ /* 0x002fce0000010802 */
[C---:B--2---:R-:W-:Y:S01]  /*58d0*/  HMMA.16816.F32 R88, R92.reuse, R4, R160 ;  /* 0x000000045c58723c */ /* 0x044fe200000018a0 */
        /* <DEDUP_REMOVED lines=80> */
[----:B------:R-:W2:Y:S01]  /*5de0*/  LDL R252, [R1] ;  /* 0x0000000001fc7983 */ /* 0x000ea20000100800 */
[----:B------:R-:W-:-:S04]  /*5df0*/  DEPBAR.LE SB0, 0x0 ;  /* 0x000080000000791a */ /* 0x000fc80000000000 */
[----:B------:R-:W3:Y:S01]  /*5e00*/  LDL.64 R184, [R1+0x18] ;  /* 0x0000180001b87983 */ /* 0x000ee20000100a00 */
[----:B------:R-:W-:-:S03]  /*5e10*/  IMAD.U32 R6, RZ, RZ, UR4 ;  /* 0x00000004ff067e24 */ /* 0x000fc6000f8e00ff */
[----:B------:R-:W-:Y:S01]  /*5e20*/  BAR.SYNC.DEFER_BLOCKING 0x0 ;  /* 0x0000000000007b1d */ /* 0x000fe20000010000 */
[----:B--2---:R-:W-:-:S04]  /*5e30*/  IADD3 R236, R252, -0x2, RZ ;  /* 0xfffffffefcec7810 */ /* 0x004fc80007ffe0ff */
[----:B-1----:R-:W-:Y:S01]  /*5e40*/  SHF.R.S32.HI R0, RZ, 0x1f, R236 ;  /* 0x0000001fff007819 */ /* 0x002fe200000114ec */
        /* <DEDUP_REMOVED lines=20> */
[----:B------:R-:W3:Y:S04]  /*5f90*/  LDSM.16.M88.4 R8, [R224+0x1000] ;  /* 0x00100000e008783b */ /* 0x000ee80000000200 */
[----:B------:R-:W4:Y:S04]  /*5fa0*/  LDSM.16.M88.4 R28, [R221+0x6400] ;  /* 0x00640000dd1c783b */ /* 0x000f280000000200 */
[----:B------:R-:W5:Y:S04]  /*5fb0*/  LDSM.16.M88.4 R24, [R221+0x6800] ;  /* 0x00680000dd18783b */ /* 0x000f680000000200 */
[----:B------:R-:W1:Y:S04]  /*5fc0*/  LDSM.16.M88.4 R20, [R221+0x6c00] ;  /* 0x006c0000dd14783b */ /* 0x000e680000000200 */
[----:B------:R-:W1:Y:S04]  /*5fd0*/  LDSM.16.M88.4 R12, [R224] ;  /* 0x00000000e00c783b */ /* 0x000e680000000200 */
[----:B--2---:R-:W-:Y:S04]  /*5fe0*/  LDSM.16.M88.4 R4, [R225+0x1000] ;  /* 0x00100000e104783b */ /* 0x004fe80000000200 */
[----:B------:R-:W2:Y:S04]  /*5ff0*/  LDSM.16.M88.4 R36, [R223+0x6800] ;  /* 0x00680000df24783b */ /* 0x000ea80000000200 */
[----:B------:R-:W2:Y:S04]  /*6000*/  LDSM.16.M88.4 R48, [R223+0x6c00] ;  /* 0x006c0000df30783b */ /* 0x000ea80000000200 */
[----:B------:R-:W2:Y:S04]  /*6010*/  LDSM.16.M88.4 R44, [R223+0x6000] ;  /* 0x00600000df2c783b */ /* 0x000ea80000000200 */
[----:B------:R-:W2:Y:S04]  /*6020*/  LDSM.16.M88.4 R40, [R223+0x6400] ;  /* 0x00640000df28783b */ /* 0x000ea80000000200 */
[----:B------:R-:W2:Y:S01]  /*6030*/  LDSM.16.M88.4 R16, [R225] ;  /* 0x00000000e110783b */ /* 0x000ea20000000200 */
[C---:B---3--:R-:W-:Y:S03]  /*6040*/  HMMA.16816.F32 R108, R8.reuse, R32, RZ ;  /* 0x00000020086c723c */ /* 0x048fe600000018ff */
[----:B------:R-:W0:Y:S05]  /*6050*/  LDGDEPBAR ;  /* 0x00000000000079af */ /* 0x000e2a0000000000 */
[C---:B----4-:R-:W-:Y:S08]  /*6060*/  HMMA.16816.F32 R60, R8.reuse, R28, RZ ;  /* 0x0000001c083c723c */ /* 0x050ff000000018ff */
[C---:B-----5:R-:W-:Y:S08]  /*6070*/  HMMA.16816.F32 R56, R8.reuse, R24, RZ ;  /* 0x000000180838723c */ /* 0x060ff000000018ff */
[C---:B-1----:R-:W-:Y:S08]  /*6080*/  HMMA.16816.F32 R52, R8.reuse, R20, RZ ;  /* 0x000000140834723c */ /* 0x042ff000000018ff */
[C---:B------:R-:W-:Y:S08]  /*6090*/  HMMA.16816.F32 R64, R8.reuse, R34, RZ ;  /* 0x000000220840723c */ /* 0x040ff000000018ff */
[C---:B------:R-:W-:Y:S08]  /*60a0*/  HMMA.16816.F32 R176, R8.reuse, R30, RZ ;  /* 0x0000001e08b0723c */ /* 0x040ff000000018ff */
[C---:B------:R-:W-:Y:S08]  /*60b0*/  HMMA.16816.F32 R180, R8.reuse, R26, RZ ;  /* 0x0000001a08b4723c */ /* 0x040ff000000018ff */
[----:B------:R-:W-:Y:S08]  /*60c0*/  HMMA.16816.F32 R8, R8, R22, RZ ;  /* 0x000000160808723c */ /* 0x000ff000000018ff */
[C---:B------:R-:W-:Y:S08]  /*60d0*/  HMMA.16816.F32 R188, R12.reuse, R24, RZ ;  /* 0x000000180cbc723c */ /* 0x040ff000000018ff */
[C---:B------:R-:W-:Y:S08]  /*60e0*/  HMMA.16816.F32 R216, R12.reuse, R20, RZ ;  /* 0x000000140cd8723c */ /* 0x040ff000000018ff */
[C---:B------:R-:W-:Y:S08]  /*60f0*/  HMMA.16816.F32 R200, R12.reuse, R32, RZ ;  /* 0x000000200cc8723c */ /* 0x040ff000000018ff */
[----:B------:R-:W-:Y:S08]  /*6100*/  HMMA.16816.F32 R240, R12, R34, RZ ;  /* 0x000000220cf0723c */ /* 0x000ff000000018ff */
[C---:B--2---:R-:W-:Y:S08]  /*6110*/  HMMA.16816.F32 R192, R4.reuse, R36, R56 ;  /* 0x0000002404c0723c */ /* 0x044ff00000001838 */
[----:B------:R-:W-:Y:S08]  /*6120*/  HMMA.16816.F32 R184, R4, R48, R52 ;  /* 0x0000003004b8723c */ /* 0x000ff00000001834 */
[----:B------:R-:W-:Y:S08]  /*6130*/  HMMA.16816.F32 R196, R12, R28, RZ ;  /* 0x0000001c0cc4723c */ /* 0x000ff000000018ff */
        /* <DEDUP_REMOVED lines=10> */
[----:B------:R-:W-:Y:S01]  /*61e0*/  HMMA.16816.F32 R196, R16, R40, R196 ;  /* 0x0000002810c4723c */ /* 0x000fe200000018c4 */
[----:B------:R-:W-:-:S02]  /*61f0*/  IMAD.MOV.U32 R44, RZ, RZ, R4 ;  /* 0x000000ffff2c7224 */ /* 0x000fc400078e0004 */
[----:B------:R-:W-:Y:S02]  /*6200*/  IMAD.MOV.U32 R37, RZ, RZ, R6 ;  /* 0x000000ffff257224 */ /* 0x000fe400078e0006 */
[----:B------:R-:W-:Y:S02]  /*6210*/  IMAD.MOV.U32 R36, RZ, RZ, R7 ;  /* 0x000000ffff247224 */ /* 0x000fe400078e0007 */
[----:B------:R-:W-:Y:S01]  /*6220*/  IMAD.MOV.U32 R41, RZ, RZ, R5 ;  /* 0x000000ffff297224 */ /* 0x000fe200078e0005 */
[C---:B------:R-:W-:Y:S01]  /*6230*/  HMMA.16816.F32 R248, R12.reuse, R26, RZ ;  /* 0x0000001a0cf8723c */ /* 0x040fe200000018ff */
[----:B------:R-:W-:Y:S04]  /*6240*/  LDSM.16.M88.4 R4, [R224+0x3000] ;  /* 0x00300000e004783b */ /* 0x000fe80000000200 */
[----:B------:R-:W1:Y:S03]  /*6250*/  LDSM.16.M88.4 R24, [R221+0x7800] ;  /* 0x00780000dd18783b */ /* 0x000e660000000200 */
[C---:B------:R-:W-:Y:S01]  /*6260*/  HMMA.16816.F32 R244, R12.reuse, R30, RZ ;  /* 0x0000001e0cf4723c */ /* 0x040fe200000018ff */
[----:B------:R-:W-:Y:S07]  /*6270*/  LDSM.16.M88.4 R28, [R221+0x7c00] ;  /* 0x007c0000dd1c783b */ /* 0x000fee0000000200 */
[----:B------:R-:W-:Y:S01]  /*6280*/  HMMA.16816.F32 R212, R12, R22, RZ ;  /* 0x000000160cd4723c */ /* 0x000fe200000018ff */
[----:B------:R-:W2:Y:S04]  /*6290*/  LDSM.16.M88.4 R12, [R224+0x2000] ;  /* 0x00200000e00c783b */ /* 0x000ea80000000200 */
[----:B------:R-:W3:Y:S01]  /*62a0*/  LDSM.16.M88.4 R20, [R221+0x7400] ;  /* 0x00740000dd14783b */ /* 0x000ee20000000200 */
[----:B------:R-:W-:-:S02]  /*62b0*/  IMAD.MOV.U32 R100, RZ, RZ, R108 ;  /* 0x000000ffff647224 */ /* 0x000fc400078e006c */
[----:B------:R-:W-:Y:S02]  /*62c0*/  IMAD.MOV.U32 R49, RZ, RZ, R109 ;  /* 0x000000ffff317224 */ /* 0x000fe400078e006d */
[----:B------:R-:W-:Y:S02]  /*62d0*/  IMAD.MOV.U32 R48, RZ, RZ, R110 ;  /* 0x000000ffff307224 */ /* 0x000fe400078e006e */
[----:B------:R-:W-:Y:S02]  /*62e0*/  IMAD.MOV.U32 R45, RZ, RZ, R111 ;  /* 0x000000ffff2d7224 */ /* 0x000fe400078e006f */
        /* <DEDUP_REMOVED lines=12> */
[----:B------:R-:W-:-:S05]  /*63b0*/  IMAD.MOV.U32 R246, RZ, RZ, R37 ;  /* 0x000000fffff67224 */ /* 0x000fca00078e0025 */
[----:B-1----:R-:W-:Y:S01]  /*63c0*/  HMMA.16816.F32 R44, R4, R26, R52 ;  /* 0x0000001a042c723c */ /* 0x002fe20000001834 */
[----:B------:R-:W-:-:S07]  /*63d0*/  IMAD.MOV.U32 R247, RZ, RZ, R36 ;  /* 0x000000fffff77224 */ /* 0x000fce00078e0024 */
[----:B------:R-:W-:Y:S01]  /*63e0*/  HMMA.16816.F32 R216, R16, R38, R248 ;  /* 0x0000002610d8723c */ /* 0x000fe200000018f8 */
[----:B------:R-:W-:Y:S04]  /*63f0*/  LDSM.16.M88.4 R16, [R223+0x7000] ;  /* 0x00700000df10783b */ /* 0x000fe80000000200 */
[----:B------:R-:W-:Y:S03]  /*6400*/  LDSM.16.M88.4 R36, [R223+0x7400] ;  /* 0x00740000df24783b */ /* 0x000fe60000000200 */
[C---:B------:R-:W-:Y:S01]  /*6410*/  HMMA.16816.F32 R188, R4.reuse, R8, R208 ;  /* 0x0000000804bc723c */ /* 0x040fe200000018d0 */
[----:B------:R-:W-:Y:S02]  /*6420*/  IMAD.MOV.U32 R248, RZ, RZ, R40 ;  /* 0x000000fffff87224 */ /* 0x000fe400078e0028 */
[----:B------:R-:W-:Y:S05]  /*6430*/  LDSM.16.M88.4 R40, [R223+0x7800] ;  /* 0x00780000df28783b */ /* 0x000fea0000000200 */
[----:B------:R-:W-:Y:S01]  /*6440*/  HMMA.16816.F32 R180, R4, R10, R64 ;  /* 0x0000000a04b4723c */ /* 0x000fe20000001840 */
[----:B------:R-:W-:Y:S07]  /*6450*/  LDSM.16.M88.4 R64, [R223+0x7c00] ;  /* 0x007c0000df40783b */ /* 0x000fee0000000200 */
[C---:B--2---:R-:W-:Y:S08]  /*6460*/  HMMA.16816.F32 R48, R12.reuse, R8, R60 ;  /* 0x000000080c30723c */ /* 0x044ff0000000183c */
[----:B------:R-:W-:Y:S01]  /*6470*/  HMMA.16816.F32 R52, R12, R10, R108 ;  /* 0x0000000a0c34723c */ /* 0x000fe2000000186c */
[----:B------:R-:W1:Y:S07]  /*6480*/  LDSM.16.M88.4 R8, [R225+0x2000] ;  /* 0x00200000e108783b */ /* 0x000e6e0000000200 */
[C---:B---3--:R-:W-:Y:S08]  /*6490*/  HMMA.16816.F32 R204, R4.reuse, R20, R204 ;  /* 0x0000001404cc723c */ /* 0x048ff000000018cc */
[C---:B------:R-:W-:Y:S08]  /*64a0*/  HMMA.16816.F32 R192, R4.reuse, R24, R192 ;  /* 0x0000001804c0723c */ /* 0x040ff000000018c0 */
[C---:B------:R-:W-:Y:S08]  /*64b0*/  HMMA.16816.F32 R184, R4.reuse, R28, R184 ;  /* 0x0000001c04b8723c */ /* 0x040ff000000018b8 */
[C---:B------:R-:W-:Y:S08]  /*64c0*/  HMMA.16816.F32 R176, R4.reuse, R22, R56 ;  /* 0x0000001604b0723c */ /* 0x040ff00000001838 */
[----:B------:R-:W-:Y:S01]  /*64d0*/  HMMA.16816.F32 R32, R4, R30, R32 ;  /* 0x0000001e0420723c */ /* 0x000fe20000001820 */
[----:B------:R-:W2:Y:S01]  /*64e0*/  LDSM.16.M88.4 R4, [R225+0x3000] ;  /* 0x00300000e104783b */ /* 0x000ea20000000200 */
[----:B------:R-:W-:-:S02]  /*64f0*/  IMAD.MOV.U32 R240, RZ, RZ, R100 ;  /* 0x000000fffff07224 */ /* 0x000fc400078e0064 */
[----:B------:R-:W-:Y:S02]  /*6500*/  IMAD.MOV.U32 R249, RZ, RZ, R3 ;  /* 0x000000fffff97224 */ /* 0x000fe400078e0003 */
[----:B------:R-:W-:Y:S02]  /*6510*/  IMAD.MOV.U32 R250, RZ, RZ, R2 ;  /* 0x000000fffffa7224 */ /* 0x000fe400078e0002 */
[----:B------:R-:W-:Y:S01]  /*6520*/  IMAD.MOV.U32 R251, RZ, RZ, R0 ;  /* 0x000000fffffb7224 */ /* 0x000fe200078e0000 */
[C---:B------:R-:W-:Y:S08]  /*6530*/  HMMA.16816.F32 R108, R12.reuse, R22, R200 ;  /* 0x000000160c6c723c */ /* 0x040ff000000018c8 */
[C---:B------:R-:W-:Y:S08]  /*6540*/  HMMA.16816.F32 R60, R12.reuse, R20, R248 ;  /* 0x000000140c3c723c */ /* 0x040ff000000018f8 */
[C---:B------:R-:W-:Y:S08]  /*6550*/  HMMA.16816.F32 R200, R12.reuse, R24, R244 ;  /* 0x000000180cc8723c */ /* 0x040ff000000018f4 */
[C---:B------:R-:W-:Y:S01]  /*6560*/  HMMA.16816.F32 R216, R12.reuse, R26, R216 ;  /* 0x0000001a0cd8723c */ /* 0x040fe200000018d8 */
[----:B------:R-:W-:Y:S07]  /*6570*/  LDSM.16.M88.4 R24, [R223+0x8000] ;  /* 0x00800000df18783b */ /* 0x000fee0000000200 */
[C---:B------:R-:W-:Y:S08]  /*6580*/  HMMA.16816.F32 R208, R12.reuse, R28, R240 ;  /* 0x0000001c0cd0723c */ /* 0x040ff000000018f0 */
[----:B------:R-:W-:Y:S01]  /*6590*/  HMMA.16816.F32 R196, R12, R30, R196 ;  /* 0x0000001e0cc4723c */ /* 0x000fe200000018c4 */
[----:B------:R-:W-:Y:S04]  /*65a0*/  LDSM.16.M88.4 R28, [R221+0x8000] ;  /* 0x00800000dd1c783b */ /* 0x000fe80000000200 */
[----:B------:R-:W3:Y:S03]  /*65b0*/  LDSM.16.M88.4 R12, [R224+0x4000] ;  /* 0x00400000e00c783b */ /* 0x000ee60000000200 */
        /* <DEDUP_REMOVED lines=9> */
[----:B------:R-:W1:Y:S04]  /*6650*/  LDSM.16.M88.4 R4, [R224+0x5000] ;  /* 0x00500000e004783b */ /* 0x000e680000000200 */
[----:B------:R-:W-:Y:S03]  /*6660*/  LDSM.16.M88.4 R32, [R221+0x8400] ;  /* 0x00840000dd20783b */ /* 0x000fe60000000200 */
[----:B------:R-:W-:Y:S01]  /*6670*/  HMMA.16816.F32 R52, R8, R18, R52 ;  /* 0x000000120834723c */ /* 0x000fe20000001834 */
[----:B------:R-:W2:Y:S07]  /*6680*/  LDSM.16.M88.4 R16, [R225+0x4000] ;  /* 0x00400000e110783b */ /* 0x000eae0000000200 */
[-C--:B---3--:R-:W-:Y:S01]  /*6690*/  HMMA.16816.F32 R44, R12, R28.reuse, R20 ;  /* 0x0000001c0c2c723c */ /* 0x088fe20000001814 */
[----:B------:R-:W3:Y:S07]  /*66a0*/  LDSM.16.M88.4 R20, [R225+0x5000] ;  /* 0x00500000e114783b */ /* 0x000eee0000000200 */
[----:B-1----:R-:W-:Y:S11]  /*66b0*/  HMMA.16816.F32 R48, R4, R28, R56 ;  /* 0x0000001c0430723c */ /* 0x002ff60000001838 */
[----:B------:R-:W-:Y:S05]  /*66c0*/  @!UPT UIADD3 URZ, URZ, URZ, URZ ;  /* 0x0000003f3f3ff290 */ /* 0x000fea000fffe03f */
[----:B--2---:R-:W-:Y:S08]  /*66d0*/  HMMA.16816.F32 R44, R16, R24, R44 ;  /* 0x00000018102c723c */ /* 0x004ff0000000182c */
[-C--:B------:R-:W-:Y:S08]  /*66e0*/  HMMA.16816.F32 R56, R4, R30.reuse, R180 ;  /* 0x0000001e0438723c */ /* 0x080ff000000018b4 */
[----:B------:R-:W-:Y:S08]  /*66f0*/  HMMA.16816.F32 R28, R12, R30, R52 ;  /* 0x0000001e0c1c723c */ /* 0x000ff00000001834 */
[----:B---3--:R-:W-:Y:S01]  /*6700*/  HMMA.16816.F32 R48, R20, R24, R48 ;  /* 0x000000181430723c */ /* 0x008fe20000001830 */
[----:B------:R-:W-:-:S04]  /*6710*/  FMUL.FTZ R0, R44, c[0x0][0x2ec] ;  /* 0x0000bb002c007a20 */ /* 0x000fc80000410000 */
[----:B------:R1:W2:Y:S03]  /*6720*/  MUFU.TANH R241, R0 ;  /* 0x0000000000f17308 */ /* 0x0002a60000002400 */
[----:B------:R-:W-:Y:S01]  /*6730*/  HMMA.16816.F32 R60, R8, R36, R60 ;  /* 0x00000024083c723c */ /* 0x000fe2000000183c */
[----:B-1----:R-:W-:-:S04]  /*6740*/  FMUL.FTZ R0, R45, c[0x0][0x2ec] ;  /* 0x0000bb002d007a20 */ /* 0x002fc80000410000 */
[----:B------:R1:W-:Y:S03]  /*6750*/  MUFU.TANH R242, R0 ;  /* 0x0000000000f27308 */ /* 0x0003e60000002400 */
[----:B------:R-:W-:Y:S01]  /*6760*/  HMMA.16816.F32 R28, R16, R26, R28 ;  /* 0x0000001a101c723c */ /* 0x000fe2000000181c */
[----:B-1----:R-:W-:-:S04]  /*6770*/  FMUL.FTZ R0, R46, c[0x0][0x2ec] ;  /* 0x0000bb002e007a20 */ /* 0x002fc80000410000 */
[----:B------:R1:W-:Y:S02]  /*6780*/  MUFU.TANH R235, R0 ;  /* 0x0000000000eb7308 */ /* 0x0003e40000002400 */
[----:B-1----:R-:W-:Y:S02]  /*6790*/  FMUL.FTZ R0, R47, c[0x0][0x2ec] ;  /* 0x0000bb002f007a20 */ /* 0x002fe40000410000 */
[----:B------:R-:W-:Y:S01]  /*67a0*/  HMMA.16816.F32 R44, R20, R26, R56 ;  /* 0x0000001a142c723c */ /* 0x000fe20000001838 */
[----:B------:R-:W1:Y:S03]  /*67b0*/  LDSM.16.M88.4 R24, [R223+0x8400] ;  /* 0x00840000df18783b */ /* 0x000e660000000200 */
[----:B------:R3:W-:Y:S02]  /*67c0*/  MUFU.TANH R240, R0 ;  /* 0x0000000000f07308 */ /* 0x0007e40000002400 */
[----:B---3--:R-:W-:-:S06]  /*67d0*/  FMUL.FTZ R0, R48, c[0x0][0x2ec] ;  /* 0x0000bb0030007a20 */ /* 0x008fcc0000410000 */
[----:B------:R3:W4:Y:S01]  /*67e0*/  MUFU.TANH R101, R0 ;  /* 0x0000000000657308 */ /* 0x0007220000002400 */
[----:B------:R-:W-:Y:S08]  /*67f0*/  HMMA.16816.F32 R108, R8, R38, R108 ;  /* 0x00000026086c723c */ /* 0x000ff0000000186c */
[----:B------:R-:W-:Y:S01]  /*6800*/  HMMA.16816.F32 R36, R12, R32, R60 ;  /* 0x000000200c24723c */ /* 0x000fe2000000183c */
[----:B---3--:R-:W-:-:S04]  /*6810*/  FMUL.FTZ R0, R49, c[0x0][0x2ec] ;  /* 0x0000bb0031007a20 */ /* 0x008fc80000410000 */
[----:B------:R3:W-:Y:S03]  /*6820*/  MUFU.TANH R237, R0 ;  /* 0x0000000000ed7308 */ /* 0x0007e60000002400 */
[----:B------:R-:W-:Y:S01]  /*6830*/  HMMA.16816.F32 R52, R4, R32, R204 ;  /* 0x000000200434723c */ /* 0x000fe200000018cc */
[----:B---3--:R-:W-:-:S04]  /*6840*/  FMUL.FTZ R0, R50, c[0x0][0x2ec] ;  /* 0x0000bb0032007a20 */ /* 0x008fc80000410000 */
[----:B------:R3:W-:Y:S02]  /*6850*/  MUFU.TANH R100, R0 ;  /* 0x0000000000647308 */ /* 0x0007e40000002400 */
[----:B---3--:R-:W-:-:S06]  /*6860*/  FMUL.FTZ R0, R51, c[0x0][0x2ec] ;  /* 0x0000bb0033007a20 */ /* 0x008fcc0000410000 */
[----:B------:R3:W-:Y:S02]  /*6870*/  MUFU.TANH R205, R0 ;  /* 0x0000000000cd7308 */ /* 0x0007e40000002400 */
[----:B---3--:R-:W-:-:S06]  /*6880*/  FMUL.FTZ R0, R28, c[0x0][0x2ec] ;  /* 0x0000bb001c007a20 */ /* 0x008fcc0000410000 */
[----:B------:R3:W5:Y:S01]  /*6890*/  MUFU.TANH R106, R0 ;  /* 0x00000000006a7308 */ /* 0x0007620000002400 */
[----:B-1----:R-:W-:Y:S01]  /*68a0*/  HMMA.16816.F32 R36, R16, R24, R36 ;  /* 0x000000181024723c */ /* 0x002fe20000001824 */
[----:B---3--:R-:W-:-:S06]  /*68b0*/  FMUL.FTZ R0, R29, c[0x0][0x2ec] ;  /* 0x0000bb001d007a20 */ /* 0x008fcc0000410000 */
[----:B------:R1:W-:Y:S02]  /*68c0*/  MUFU.TANH R246, R0 ;  /* 0x0000000000f67308 */ /* 0x0003e40000002400 */
[----:B-1----:R-:W-:-:S06]  /*68d0*/  FMUL.FTZ R0, R30, c[0x0][0x2ec] ;  /* 0x0000bb001e007a20 */ /* 0x002fcc0000410000 */
[----:B------:R1:W3:Y:S02]  /*68e0*/  MUFU.TANH R207, R0 ;  /* 0x0000000000cf7308 */ /* 0x0002e40000002400 */
[----:B-1----:R-:W-:Y:S01]  /*68f0*/  FMUL.FTZ R0, R31, c[0x0][0x2ec] ;  /* 0x0000bb001f007a20 */ /* 0x002fe20000410000 */
[----:B------:R-:W-:Y:S01]  /*6900*/  HMMA.16816.F32 R52, R20, R24, R52 ;  /* 0x000000181434723c */ /* 0x000fe20000001834 */
[----:B------:R-:W1:Y:S04]  /*6910*/  LDSM.16.M88.4 R28, [R221+0x8800] ;  /* 0x00880000dd1c783b */ /* 0x000e680000000200 */
[----:B------:R2:W-:Y:S02]  /*6920*/  MUFU.TANH R245, R0 ;  /* 0x0000000000f57308 */ /* 0x0005e40000002400 */
[----:B--2---:R-:W-:-:S06]  /*6930*/  FMUL.FTZ R0, R44, c[0x0][0x2ec] ;  /* 0x0000bb002c007a20 */ /* 0x004fcc0000410000 */
[----:B------:R2:W1:Y:S01]  /*6940*/  MUFU.TANH R238, R0 ;  /* 0x0000000000ee7308 */ /* 0x0004620000002400 */
[----:B------:R-:W-:Y:S01]  /*6950*/  HMMA.16816.F32 R48, R12, R34, R108 ;  /* 0x000000220c30723c */ /* 0x000fe2000000186c */
[----:B--2---:R-:W-:-:S06]  /*6960*/  FMUL.FTZ R0, R45, c[0x0][0x2ec] ;  /* 0x0000bb002d007a20 */ /* 0x004fcc0000410000 */
[----:B------:R2:W-:Y:S02]  /*6970*/  MUFU.TANH R247, R0 ;  /* 0x0000000000f77308 */ /* 0x0005e40000002400 */
[----:B--2---:R-:W-:-:S06]  /*6980*/  FMUL.FTZ R0, R46, c[0x0][0x2ec] ;  /* 0x0000bb002e007a20 */ /* 0x004fcc0000410000 */
[----:B------:R2:W1:Y:S02]  /*6990*/  MUFU.TANH R206, R0 ;  /* 0x0000000000ce7308 */ /* 0x0004640000002400 */
[----:B--2---:R-:W-:-:S06]  /*69a0*/  FMUL.FTZ R0, R47, c[0x0][0x2ec] ;  /* 0x0000bb002f007a20 */ /* 0x004fcc0000410000 */
[----:B------:R2:W1:Y:S01]  /*69b0*/  MUFU.TANH R244, R0 ;  /* 0x0000000000f47308 */ /* 0x0004620000002400 */
[----:B------:R-:W-:Y:S01]  /*69c0*/  HMMA.16816.F32 R44, R4, R34, R176 ;  /* 0x00000022042c723c */ /* 0x000fe200000018b0 */
[----:B------:R-:W1:Y:S01]  /*69d0*/  LDSM.16.M88.4 R32, [R223+0x8800] ;  /* 0x00880000df20783b */ /* 0x000e620000000200 */
[----:B--2---:R-:W-:-:S05]  /*69e0*/  FMUL.FTZ R0, R36, c[0x0][0x2ec] ;  /* 0x0000bb0024007a20 */ /* 0x004fca0000410000 */
[----:B------:R2:W-:Y:S01]  /*69f0*/  MUFU.TANH R239, R0 ;  /* 0x0000000000ef7308 */ /* 0x0005e20000002400 */
[----:B------:R-:W-:Y:S01]  /*6a00*/  HMMA.16816.F32 R56, R8, R40, R200 ;  /* 0x000000280838723c */ /* 0x000fe200000018c8 */
[----:B--2---:R-:W-:-:S06]  /*6a10*/  FMUL.FTZ R0, R37, c[0x0][0x2ec] ;  /* 0x0000bb0025007a20 */ /* 0x004fcc0000410000 */
[----:B------:R2:W-:Y:S02]  /*6a20*/  MUFU.TANH R243, R0 ;  /* 0x0000000000f37308 */ /* 0x0005e40000002400 */
[----:B--2---:R-:W-:-:S06]  /*6a30*/  FMUL.FTZ R0, R38, c[0x0][0x2ec] ;  /* 0x0000bb0026007a20 */ /* 0x004fcc0000410000 */
[----:B------:R2:W-:Y:S02]  /*6a40*/  MUFU.TANH R204, R0 ;  /* 0x0000000000cc7308 */ /* 0x0005e40000002400 */
[----:B--2---:R-:W-:Y:S02]  /*6a50*/  FMUL.FTZ R0, R39, c[0x0][0x2ec] ;  /* 0x0000bb0027007a20 */ /* 0x004fe40000410000 */
[----:B------:R-:W-:Y:S04]  /*6a60*/  HMMA.16816.F32 R36, R16, R26, R48 ;  /* 0x0000001a1024723c */ /* 0x000fe80000001830 */
[----:B------:R2:W-:Y:S02]  /*6a70*/  MUFU.TANH R203, R0 ;  /* 0x0000000000cb7308 */ /* 0x0005e40000002400 */
[----:B--2---:R-:W-:-:S06]  /*6a80*/  FMUL.FTZ R0, R52, c[0x0][0x2ec] ;  /* 0x0000bb0034007a20 */ /* 0x004fcc0000410000 */
[----:B------:R2:W1:Y:S01]  /*6a90*/  MUFU.TANH R202, R0 ;  /* 0x0000000000ca7308 */ /* 0x0004620000002400 */
[----:B------:R-:W-:Y:S01]  /*6aa0*/  HMMA.16816.F32 R44, R20, R26, R44 ;  /* 0x0000001a142c723c */ /* 0x000fe2000000182c */
[----:B--2---:R-:W-:-:S06]  /*6ab0*/  FMUL.FTZ R0, R53, c[0x0][0x2ec] ;  /* 0x0000bb0035007a20 */ /* 0x004fcc0000410000 */
[----:B------:R2:W-:Y:S01]  /*6ac0*/  MUFU.TANH R201, R0 ;  /* 0x0000000000c97308 */ /* 0x0005e20000002400 */
[----:B-1----:R-:W-:Y:S01]  /*6ad0*/  HMMA.16816.F32 R24, R12, R28, R56 ;  /* 0x0000001c0c18723c */ /* 0x002fe20000001838 */
[----:B--2---:R-:W-:-:S06]  /*6ae0*/  FMUL.FTZ R0, R54, c[0x0][0x2ec] ;  /* 0x0000bb0036007a20 */ /* 0x004fcc0000410000 */
[----:B------:R1:W2:Y:S02]  /*6af0*/  MUFU.TANH R182, R0 ;  /* 0x0000000000b67308 */ /* 0x0002a40000002400 */
[----:B-1----:R-:W-:Y:S02]  /*6b00*/  FMUL.FTZ R0, R55, c[0x0][0x2ec] ;  /* 0x0000bb0037007a20 */ /* 0x002fe40000410000 */
[----:B------:R-:W-:Y:S07]  /*6b10*/  HMMA.16816.F32 R52, R4, R30, R188 ;  /* 0x0000001e0434723c */ /* 0x000fee00000018bc */
[----:B------:R-:W-:-:S02]  /*6b20*/  IMAD.MOV.U32 R191, RZ, RZ, R252 ;  /* 0x000000ffffbf7224 */ /* 0x000fc400078e00fc */
[----:B------:R-:W1:Y:S01]  /*6b30*/  S2R R252, SR_TID.X ;  /* 0x0000000000fc7919 */ /* 0x000e620000002100 */
[----:B------:R2:W1:Y:S01]  /*6b40*/  MUFU.TANH R181, R0 ;  /* 0x0000000000b57308 */ /* 0x0004620000002400 */
[C---:B------:R-:W-:Y:S08]  /*6b50*/  HMMA.16816.F32 R40, R8.reuse, R42, R216 ;  /* 0x0000002a0828723c */ /* 0x040ff000000018d8 */
[----:B------:R-:W-:Y:S01]  /*6b60*/  HMMA.16816.F32 R60, R8, R64, R208 ;  /* 0x00000040083c723c */ /* 0x000fe200000018d0 */
[----:B--2---:R-:W-:-:S07]  /*6b70*/  FMUL.FTZ R0, R36, c[0x0][0x2ec] ;  /* 0x0000bb0024007a20 */ /* 0x004fce0000410000 */
[----:B------:R-:W-:Y:S01]  /*6b80*/  HMMA.16816.F32 R48, R8, R66, R196 ;  /* 0x000000420830723c */ /* 0x000fe200000018c4 */
[----:B------:R2:W1:Y:S07]  /*6b90*/  MUFU.TANH R183, R0 ;  /* 0x0000000000b77308 */ /* 0x00046e0000002400 */
[----:B------:R-:W-:Y:S01]  /*6ba0*/  HMMA.16816.F32 R8, R4, R28, R192 ;  /* 0x0000001c0408723c */ /* 0x000fe200000018c0 */
[----:B--2---:R-:W-:-:S04]  /*6bb0*/  FMUL.FTZ R0, R37, c[0x0][0x2ec] ;  /* 0x0000bb0025007a20 */ /* 0x004fc80000410000 */
[----:B------:R2:W-:Y:S01]  /*6bc0*/  MUFU.TANH R200, R0 ;  /* 0x0000000000c87308 */ /* 0x0005e20000002400 */
[----:B-1----:R-:W-:Y:S01]  /*6bd0*/  IMAD.SHL.U32 R252, R252, 0x2, RZ ;  /* 0x00000002fcfc7824 */ /* 0x002fe200078e00ff */
[----:B------:R-:W-:Y:S01]  /*6be0*/  IADD3 R2, R191, -0x2, RZ ;  /* 0xfffffffebf027810 */ /* 0x000fe20007ffe0ff */
[----:B--2---:R-:W-:-:S05]  /*6bf0*/  FMUL.FTZ R0, R38, c[0x0][0x2ec] ;  /* 0x0000bb0026007a20 */ /* 0x004fca0000410000 */
[----:B------:R1:W2:Y:S01]  /*6c00*/  MUFU.TANH R179, R0 ;  /* 0x0000000000b37308 */ /* 0x0002a20000002400 */
[----:B------:R-:W-:Y:S01]  /*6c10*/  LOP3.LUT R252, R252, 0x6, RZ, 0xc0, !PT ;  /* 0x00000006fcfc7812 */ /* 0x000fe200078ec0ff */
[----:B-1----:R-:W-:Y:S02]  /*6c20*/  FMUL.FTZ R0, R39, c[0x0][0x2ec] ;  /* 0x0000bb0027007a20 */ /* 0x002fe40000410000 */
[----:B------:R-:W-:Y:S01]  /*6c30*/  HMMA.16816.F32 R36, R16, R32, R24 ;  /* 0x000000201024723c */ /* 0x000fe20000001818 */
[----:B------:R-:W1:Y:S03]  /*6c40*/  LDSM.16.M88.4 R24, [R221+0x8c00] ;  /* 0x008c0000dd18783b */ /* 0x000e660000000200 */
[----:B------:R2:W-:Y:S01]  /*6c50*/  MUFU.TANH R199, R0 ;  /* 0x0000000000c77308 */ /* 0x0005e20000002400 */
[----:B------:R-:W-:Y:S01]  /*6c60*/  ISETP.GT.AND P0, PT, R2, UR8, PT ;  /* 0x0000000802007c0c */ /* 0x000fe2000bf04270 */
[----:B------:R-:W-:-:S02]  /*6c70*/  FMUL.FTZ R3, R45, c[0x0][0x2ec] ;  /* 0x0000bb002d037a20 */ /* 0x000fc40000410000 */
[----:B------:R-:W-:Y:S01]  /*6c80*/  HMMA.16816.F32 R8, R20, R32, R8 ;  /* 0x000000201408723c */ /* 0x000fe20000001808 */
[----:B--2---:R-:W-:-:S04]  /*6c90*/  FMUL.FTZ R0, R44, c[0x0][0x2ec] ;  /* 0x0000bb002c007a20 */ /* 0x004fc80000410000 */
[----:B------:R2:W1:Y:S02]  /*6ca0*/  MUFU.TANH R178, R0 ;  /* 0x0000000000b27308 */ /* 0x0004640000002400 */
[----:B--2---:R-:W-:-:S05]  /*6cb0*/  IMAD R0, R2, 0x40, R252 ;  /* 0x0000004002007824 */ /* 0x004fca00078e02fc */
[C---:B------:R-:W-:Y:S02]  /*6cc0*/  IADD3 R2, R0.reuse, 0x1, RZ ;  /* 0x0000000100027810 */ /* 0x040fe40007ffe0ff */
[-C--:B------:R-:W-:Y:S02]  /*6cd0*/  ISETP.GE.AND P3, PT, R0, R233.reuse, PT ;  /* 0x000000e90000720c */ /* 0x080fe40003f66270 */
[C---:B------:R-:W-:Y:S02]  /*6ce0*/  ISETP.GE.AND P4, PT, R2.reuse, R233, PT ;  /* 0x000000e90200720c */ /* 0x040fe40003f86270 */
[C---:B------:R-:W-:Y:S02]  /*6cf0*/  ISETP.GE.AND P2, PT, R2.reuse, R232, PT ;  /* 0x000000e80200720c */ /* 0x040fe40003f46270 */
[C---:B------:R-:W-:Y:S02]  /*6d00*/  ISETP.GE.AND P6, PT, R2.reuse, R231, PT ;  /* 0x000000e70200720c */ /* 0x040fe40003fc6270 */
[----:B------:R-:W-:-:S02]  /*6d10*/  ISETP.GE.AND P5, PT, R2, R230, PT ;  /* 0x000000e60200720c */ /* 0x000fc40003fa6270 */
[-C--:B------:R-:W-:Y:S01]  /*6d20*/  ISETP.LT.OR P3, PT, R0, R229.reuse, P3 ;  /* 0x000000e50000720c */ /* 0x080fe20001f61670 */
[----:B------:R2:W-:Y:S01]  /*6d30*/  MUFU.TANH R180, R3 ;  /* 0x0000000300b47308 */ /* 0x0005e20000002400 */
[C---:B------:R-:W-:Y:S02]  /*6d40*/  ISETP.LT.OR P4, PT, R2.reuse, R229, P4 ;  /* 0x000000e50200720c */ /* 0x040fe40002781670 */
[C---:B------:R-:W-:Y:S02]  /*6d50*/  ISETP.LT.OR P2, PT, R2.reuse, R228, P2 ;  /* 0x000000e40200720c */ /* 0x040fe40001741670 */
[C---:B------:R-:W-:Y:S02]  /*6d60*/  ISETP.LT.OR P6, PT, R2.reuse, R227, P6 ;  /* 0x000000e30200720c */ /* 0x040fe400037c1670 */
[----:B------:R-:W-:Y:S01]  /*6d70*/  ISETP.LT.OR P5, PT, R2, R226, P5 ;  /* 0x000000e20200720c */ /* 0x000fe20002fa1670 */
[----:B------:R-:W-:Y:S01]  /*6d80*/  FMUL.FTZ R2, R36, c[0x0][0x2ec] ;  /* 0x0000bb0024027a20 */ /* 0x000fe20000410000 */
[----:B------:R-:W-:-:S02]  /*6d90*/  FSEL R59, R241, -INF , !P3 ;  /* 0xff800000f13b7808 */ /* 0x000fc40005800000 */
[C---:B------:R-:W-:Y:S01]  /*6da0*/  ISETP.GE.AND P3, PT, R0.reuse, R231, PT ;  /* 0x000000e70000720c */ /* 0x040fe20003f66270 */
[----:B------:R-:W-:Y:S01]  /*6db0*/  HMMA.16816.F32 R28, R12, R30, R40 ;  /* 0x0000001e0c1c723c */ /* 0x000fe20000001828 */
[----:B--2---:R-:W-:Y:S01]  /*6dc0*/  FMUL.FTZ R3, R47, c[0x0][0x2ec] ;  /* 0x0000bb002f037a20 */ /* 0x004fe20000410000 */
[----:B------:R2:W-:Y:S01]  /*6dd0*/  MUFU.TANH R111, R2 ;  /* 0x00000002006f7308 */ /* 0x0005e20000002400 */
[----:B------:R-:W-:-:S04]  /*6de0*/  ISETP.LT.OR P3, PT, R0, R227, P3 ;  /* 0x000000e30000720c */ /* 0x000fc80001f61670 */
[----:B------:R-:W-:-:S03]  /*6df0*/  FMUL.FTZ R40, R46, c[0x0][0x2ec] ;  /* 0x0000bb002e287a20 */ /* 0x000fc60000410000 */
[----:B------:R1:W-:Y:S01]  /*6e00*/  MUFU.TANH R177, R3 ;  /* 0x0000000300b17308 */ /* 0x0003e20000002400 */
[----:B----4-:R-:W-:Y:S02]  /*6e10*/  FSEL R46, R101, -INF , !P3 ;  /* 0xff800000652e7808 */ /* 0x010fe40005800000 */
[----:B--2---:R-:W-:Y:S01]  /*6e20*/  IADD3 R2, R0, 0x8, RZ ;  /* 0x0000000800027810 */ /* 0x004fe20007ffe0ff */
[----:B-1----:R-:W-:-:S03]  /*6e30*/  FMUL.FTZ R3, R37, c[0x0][0x2ec] ;  /* 0x0000bb0025037a20 */ /* 0x002fc60000410000 */
[C---:B------:R-:W-:Y:S01]  /*6e40*/  ISETP.GE.AND P3, PT, R2.reuse, R233, PT ;  /* 0x000000e90200720c */ /* 0x040fe20003f66270 */
[----:B------:R1:W-:Y:S03]  /*6e50*/  MUFU.TANH R176, R3 ;  /* 0x0000000300b07308 */ /* 0x0003e60000002400 */
[----:B------:R-:W-:Y:S01]  /*6e60*/  ISETP.LT.OR P3, PT, R2, R229, P3 ;  /* 0x000000e50200720c */ /* 0x000fe20001f61670 */
[----:B------:R-:W-:Y:S01]  /*6e70*/  FMUL.FTZ R32, R38, c[0x0][0x2ec] ;  /* 0x0000bb0026207a20 */ /* 0x000fe20000410000 */
[----:B------:R-:W-:Y:S01]  /*6e80*/  ISETP.GE.AND P1, PT, R0, R232, PT ;  /* 0x000000e80000720c */ /* 0x000fe20003f26270 */
[----:B------:R-:W-:Y:S02]  /*6e90*/  FMUL.FTZ R11, R11, c[0x0][0x2ec] ;  /* 0x0000bb000b0b7a20 */ /* 0x000fe40000410000 */
[----:B-1----:R-:W-:-:S04]  /*6ea0*/  FMUL.FTZ R3, R39, c[0x0][0x2ec] ;  /* 0x0000bb0027037a20 */ /* 0x002fc80000410000 */
[----:B------:R1:W-:Y:S01]  /*6eb0*/  MUFU.TANH R110, R3 ;  /* 0x00000003006e7308 */ /* 0x0003e20000002400 */
[----:B------:R-:W-:Y:S01]  /*6ec0*/  HMMA.16816.F32 R36, R12, R24, R60 ;  /* 0x000000180c24723c */ /* 0x000fe2000000183c */
[----:B------:R-:W-:-:S06]  /*6ed0*/  ISETP.LT.OR P1, PT, R0, R228, P1 ;  /* 0x000000e40000720c */ /* 0x000fcc0000f21670 */
[----:B-----5:R-:W-:Y:S01]  /*6ee0*/  FSEL R60, R106, -INF , !P3 ;  /* 0xff8000006a3c7808 */ /* 0x020fe20005800000 */
[----:B-1----:R-:W-:-:S04]  /*6ef0*/  FMUL.FTZ R3, R8, c[0x0][0x2ec] ;  /* 0x0000bb0008037a20 */ /* 0x002fc80000410000 */
[----:B------:R1:W-:Y:S01]  /*6f00*/  MUFU.TANH R106, R3 ;  /* 0x00000003006a7308 */ /* 0x0003e20000002400 */
[----:B------:R-:W-:Y:S02]  /*6f10*/  FSEL R65, R235, -INF , !P1 ;  /* 0xff800000eb417808 */ /* 0x000fe40004800000 */
[----:B------:R-:W-:Y:S01]  /*6f20*/  ISETP.GE.AND P1, PT, R0, R230, PT ;  /* 0x000000e60000720c */ /* 0x000fe20003f26270 */
[----:B------:R-:W-:Y:S04]  /*6f30*/  HMMA.16816.F32 R28, R16, R34, R28 ;  /* 0x00000022101c723c */ /* 0x000fe8000000181c */
[----:B------:R-:W-:Y:S01]  /*6f40*/  MUFU.TANH R101, R11 ;  /* 0x0000000b00657308 */ /* 0x000fe20000002400 */
[----:B-1----:R-:W-:-:S07]  /*6f50*/  FMUL.FTZ R3, R9, c[0x0][0x2ec] ;  /* 0x0000bb0009037a20 */ /* 0x002fce0000410000 */
[----:B------:R1:W-:Y:S01]  /*6f60*/  MUFU.TANH R108, R3 ;  /* 0x00000003006c7308 */ /* 0x0003e20000002400 */
[----:B------:R-:W-:Y:S02]  /*6f70*/  ISETP.LT.OR P1, PT, R0, R226, P1 ;  /* 0x000000e20000720c */ /* 0x000fe40000f21670 */
[----:B------:R-:W-:Y:S02]  /*6f80*/  FSEL R64, R242, -INF , !P4 ;  /* 0xff800000f2407808 */ /* 0x000fe40006000000 */
[----:B------:R-:W-:Y:S02]  /*6f90*/  FSEL R57, R100, -INF , !P1 ;  /* 0xff80000064397808 */ /* 0x000fe40004800000 */
[----:B------:R-:W-:Y:S01]  /*6fa0*/  FSEL R66, R240, -INF , !P2 ;  /* 0xff800000f0427808 */ /* 0x000fe20005000000 */
[----:B-1----:R-:W-:Y:S02]  /*6fb0*/  FMUL.FTZ R3, R10, c[0x0][0x2ec] ;  /* 0x0000bb000a037a20 */ /* 0x002fe40000410000 */
[----:B------:R-:W1:Y:S01]  /*6fc0*/  LDSM.16.M88.4 R8, [R223+0x8c00] ;  /* 0x008c0000df08783b */ /* 0x000e620000000200 */
[----:B------:R-:W-:-:S02]  /*6fd0*/  ISETP.GE.AND P1, PT, R2, R232, PT ;  /* 0x000000e80200720c */ /* 0x000fc40003f26270 */
[C---:B------:R-:W-:Y:S02]  /*6fe0*/  ISETP.GE.AND P4, PT, R2.reuse, R231, PT ;  /* 0x000000e70200720c */ /* 0x040fe40003f86270 */
[C---:B------:R-:W-:Y:S02]  /*6ff0*/  ISETP.GE.AND P2, PT, R2.reuse, R230, PT ;  /* 0x000000e60200720c */ /* 0x040fe40003f46270 */
[----:B------:R-:W-:Y:S02]  /*7000*/  FSEL R56, R237, -INF , !P6 ;  /* 0xff800000ed387808 */ /* 0x000fe40007000000 */
[----:B------:R-:W-:Y:S01]  /*7010*/  FSEL R58, R205, -INF , !P5 ;  /* 0xff800000cd3a7808 */ /* 0x000fe20006800000 */
[----:B------:R2:W4:Y:S01]  /*7020*/  MUFU.TANH R107, R40 ;  /* 0x00000028006b7308 */ /* 0x0005220000002400 */
[----:B------:R-:W-:Y:S01]  /*7030*/  ISETP.LT.OR P1, PT, R2, R228, P1 ;  /* 0x000000e40200720c */ /* 0x000fe20000f21670 */
[----:B------:R-:W-:-:S04]  /*7040*/  DEPBAR.LE SB0, 0x0 ;  /* 0x000080000000791a */ /* 0x000fc80000000000 */
[----:B------:R-:W-:Y:S01]  /*7050*/  BAR.SYNC.DEFER_BLOCKING 0x0 ;  /* 0x0000000000007b1d */ /* 0x000fe20000010000 */
[C---:B------:R-:W-:Y:S02]  /*7060*/  ISETP.LT.OR P4, PT, R2.reuse, R227, P4 ;  /* 0x000000e30200720c */ /* 0x040fe40002781670 */
[----:B------:R-:W-:Y:S02]  /*7070*/  ISETP.LT.OR P2, PT, R2, R226, P2 ;  /* 0x000000e20200720c */ /* 0x000fe40001741670 */
[----:B------:R-:W-:Y:S02]  /*7080*/  IADD3 R2, R0, 0x9, RZ ;  /* 0x0000000900027810 */ /* 0x000fe40007ffe0ff */
[----:B---3--:R-:W-:Y:S02]  /*7090*/  FSEL R61, R207, -INF , !P1 ;  /* 0xff800000cf3d7808 */ /* 0x008fe40004800000 */
        /* <DEDUP_REMOVED lines=8> */
[----:B------:R-:W-:Y:S01]  /*7120*/  IADD3 R2, R0, 0x10, RZ ;  /* 0x0000001000027810 */ /* 0x000fe20007ffe0ff */
[----:B------:R3:W5:Y:S01]  /*7130*/  MUFU.TANH R109, R32 ;  /* 0x00000020006d7308 */ /* 0x0007620000002400 */
[----:B--2---:R-:W-:Y:S01]  /*7140*/  HMMA.16816.F32 R40, R12, R26, R48 ;  /* 0x0000001a0c28723c */ /* 0x004fe20000001830 */
[----:B------:R-:W-:Y:S02]  /*7150*/  FSEL R45, R238, -INF , !P4 ;  /* 0xff800000ee2d7808 */ /* 0x000fe40006000000 */
[----:B------:R-:W-:-:S04]  /*7160*/  ISETP.GE.AND P4, PT, R2, R233, PT ;  /* 0x000000e90200720c */ /* 0x000fc80003f86270 */
[----:B------:R2:W1:Y:S01]  /*7170*/  MUFU.TANH R67, R3 ;  /* 0x0000000300437308 */ /* 0x0004620000002400 */
[----:B------:R-:W-:Y:S02]  /*7180*/  FSEL R48, R206, -INF , !P2 ;  /* 0xff800000ce307808 */ /* 0x000fe40005000000 */
[----:B------:R-:W-:Y:S02]  /*7190*/  FSEL R49, R246, -INF , !P6 ;  /* 0xff800000f6317808 */ /* 0x000fe40007000000 */
[----:B------:R-:W-:Y:S02]  /*71a0*/  FSEL R50, R245, -INF , !P5 ;  /* 0xff800000f5327808 */ /* 0x000fe40006800000 */
[C---:B------:R-:W-:Y:S01]  /*71b0*/  ISETP.GE.AND P2, PT, R2.reuse, R232, PT ;  /* 0x000000e80200720c */ /* 0x040fe20003f46270 */
[----:B---3--:R-:W-:Y:S01]  /*71c0*/  HMMA.16816.F32 R32, R20, R34, R52 ;  /* 0x000000221420723c */ /* 0x008fe20000001834 */
[C---:B------:R-:W-:Y:S02]  /*71d0*/  ISETP.GE.AND P6, PT, R2.reuse, R231, PT ;  /* 0x000000e70200720c */ /* 0x040fe40003fc6270 */
[----:B------:R-:W-:Y:S01]  /*71e0*/  ISETP.GE.AND P5, PT, R2, R230, PT ;  /* 0x000000e60200720c */ /* 0x000fe20003fa6270 */
[----:B--2---:R-:W-:Y:S01]  /*71f0*/  FMUL.FTZ R3, R28, c[0x0][0x2ec] ;  /* 0x0000bb001c037a20 */ /* 0x004fe20000410000 */
[----:B------:R-:W-:-:S02]  /*7200*/  ISETP.LT.OR P4, PT, R2, R229, P4 ;  /* 0x000000e50200720c */ /* 0x000fc40002781670 */
[C---:B------:R-:W-:Y:S01]  /*7210*/  ISETP.LT.OR P2, PT, R2.reuse, R228, P2 ;  /* 0x000000e40200720c */ /* 0x040fe20001741670 */
[----:B------:R2:W3:Y:S01]  /*7220*/  MUFU.TANH R63, R3 ;  /* 0x00000003003f7308 */ /* 0x0004e20000002400 */
[C---:B------:R-:W-:Y:S02]  /*7230*/  ISETP.LT.OR P6, PT, R2.reuse, R227, P6 ;  /* 0x000000e30200720c */ /* 0x040fe400037c1670 */
[----:B------:R-:W-:Y:S02]  /*7240*/  ISETP.LT.OR P5, PT, R2, R226, P5 ;  /* 0x000000e20200720c */ /* 0x000fe40002fa1670 */
[----:B------:R-:W-:Y:S02]  /*7250*/  IADD3 R2, R0, 0x11, RZ ;  /* 0x0000001100027810 */ /* 0x000fe40007ffe0ff */
[----:B------:R-:W-:Y:S02]  /*7260*/  FSEL R44, R247, -INF , !P3 ;  /* 0xff800000f72c7808 */ /* 0x000fe40005800000 */
[----:B------:R-:W-:-:S02]  /*7270*/  FSEL R47, R244, -INF , !P1 ;  /* 0xff800000f42f7808 */ /* 0x000fc40004800000 */
[C---:B------:R-:W-:Y:S01]  /*7280*/  ISETP.GE.AND P3, PT, R2.reuse, R233, PT ;  /* 0x000000e90200720c */ /* 0x040fe20003f66270 */
[----:B--2---:R-:W-:Y:S01]  /*7290*/  FMUL.FTZ R3, R29, c[0x0][0x2ec] ;  /* 0x0000bb001d037a20 */ /* 0x004fe20000410000 */
[----:B------:R-:W-:-:S03]  /*72a0*/  ISETP.GE.AND P1, PT, R2, R232, PT ;  /* 0x000000e80200720c */ /* 0x000fc60003f26270 */
[----:B------:R2:W-:Y:S01]  /*72b0*/  MUFU.TANH R100, R3 ;  /* 0x0000000300647308 */ /* 0x0005e20000002400 */
[----:B------:R-:W-:Y:S01]  /*72c0*/  HMMA.16816.F32 R12, R4, R24, R184 ;  /* 0x00000018040c723c */ /* 0x000fe200000018b8 */
[C---:B------:R-:W-:Y:S02]  /*72d0*/  ISETP.LT.OR P3, PT, R2.reuse, R229, P3 ;  /* 0x000000e50200720c */ /* 0x040fe40001f61670 */
[----:B------:R-:W-:-:S04]  /*72e0*/  ISETP.LT.OR P1, PT, R2, R228, P1 ;  /* 0x000000e40200720c */ /* 0x000fc80000f21670 */
[----:B------:R-:W-:Y:S02]  /*72f0*/  FMUL.FTZ R24, R31, c[0x0][0x2ec] ;  /* 0x0000bb001f187a20 */ /* 0x000fe40000410000 */
[----:B--2---:R-:W-:Y:S02]  /*7300*/  FMUL.FTZ R3, R30, c[0x0][0x2ec] ;  /* 0x0000bb001e037a20 */ /* 0x004fe40000410000 */
[----:B-1----:R-:W-:Y:S02]  /*7310*/  HMMA.16816.F32 R28, R16, R8, R36 ;  /* 0x00000008101c723c */ /* 0x002fe40000001824 */
[----:B------:R1:W2:Y:S01]  /*7320*/  MUFU.TANH R25, R3 ;  /* 0x0000000300197308 */ /* 0x0002a20000002400 */
[----:B------:R-:W-:Y:S02]  /*7330*/  FSEL R53, R202, -INF , !P6 ;  /* 0xff800000ca357808 */ /* 0x000fe40007000000 */
[----:B------:R-:W-:Y:S02]  /*7340*/  FSEL R182, R182, -INF , !P5 ;  /* 0xff800000b6b67808 */ /* 0x000fe40006800000 */
[----:B------:R-:W-:-:S02]  /*7350*/  FSEL R197, R243, -INF , !P3 ;  /* 0xff800000f3c57808 */ /* 0x000fc40005800000 */
[----:B------:R-:W-:Y:S02]  /*7360*/  FSEL R203, R203, -INF , !P1 ;  /* 0xff800000cbcb7808 */ /* 0x000fe40004800000 */
[----:B------:R-:W-:Y:S02]  /*7370*/  FSEL R52, R239, -INF , !P4 ;  /* 0xff800000ef347808 */ /* 0x000fe40006000000 */
[----:B------:R-:W-:Y:S02]  /*7380*/  FSEL R204, R204, -INF , !P2 ;  /* 0xff800000cccc7808 */ /* 0x000fe40005000000 */
[----:B-1----:R-:W-:Y:S02]  /*7390*/  IADD3 R3, R0, 0x18, RZ ;  /* 0x0000001800037810 */ /* 0x002fe40007ffe0ff */
[----:B------:R-:W-:Y:S02]  /*73a0*/  ISETP.GE.AND P4, PT, R2, R231, PT ;  /* 0x000000e70200720c */ /* 0x000fe40003f86270 */
[----:B------:R-:W-:-:S02]  /*73b0*/  ISETP.GE.AND P6, PT, R3, R233, PT ;  /* 0x000000e90300720c */ /* 0x000fc40003fc6270 */
[C---:B------:R-:W-:Y:S02]  /*73c0*/  ISETP.GE.AND P5, PT, R3.reuse, R232, PT ;  /* 0x000000e80300720c */ /* 0x040fe40003fa6270 */
[C---:B------:R-:W-:Y:S02]  /*73d0*/  ISETP.GE.AND P3, PT, R3.reuse, R231, PT ;  /* 0x000000e70300720c */ /* 0x040fe40003f66270 */
[CC--:B------:R-:W-:Y:S02]  /*73e0*/  ISETP.GE.AND P1, PT, R3.reuse, R230.reuse, PT ;  /* 0x000000e60300720c */ /* 0x0c0fe40003f26270 */
[----:B------:R-:W-:Y:S02]  /*73f0*/  ISETP.GE.AND P2, PT, R2, R230, PT ;  /* 0x000000e60200720c */ /* 0x000fe40003f46270 */
[C---:B------:R-:W-:Y:S02]  /*7400*/  ISETP.LT.OR P6, PT, R3.reuse, R229, P6 ;  /* 0x000000e50300720c */ /* 0x040fe400037c1670 */
[----:B------:R-:W-:-:S02]  /*7410*/  ISETP.LT.OR P5, PT, R3, R228, P5 ;  /* 0x000000e40300720c */ /* 0x000fc40002fa1670 */
[CC--:B------:R-:W-:Y:S02]  /*7420*/  ISETP.LT.OR P3, PT, R3.reuse, R227.reuse, P3 ;  /* 0x000000e30300720c */ /* 0x0c0fe40001f61670 */
[-C--:B------:R-:W-:Y:S01]  /*7430*/  ISETP.LT.OR P1, PT, R3, R226.reuse, P1 ;  /* 0x000000e20300720c */ /* 0x080fe20000f21670 */
[----:B------:R-:W-:Y:S01]  /*7440*/  FMUL.FTZ R3, R33, c[0x0][0x2ec] ;  /* 0x0000bb0021037a20 */ /* 0x000fe20000410000 */
[C---:B------:R-:W-:Y:S02]  /*7450*/  ISETP.LT.OR P4, PT, R2.reuse, R227, P4 ;  /* 0x000000e30200720c */ /* 0x040fe40002781670 */
[----:B------:R-:W-:Y:S01]  /*7460*/  ISETP.LT.OR P2, PT, R2, R226, P2 ;  /* 0x000000e20200720c */ /* 0x000fe20001741670 */
[----:B------:R1:W-:Y:S01]  /*7470*/  MUFU.TANH R62, R24 ;  /* 0x00000018003e7308 */ /* 0x0003e20000002400 */
[----:B------:R-:W-:Y:S02]  /*7480*/  IADD3 R2, R0, 0x19, RZ ;  /* 0x0000001900027810 */ /* 0x000fe40007ffe0ff */
[----:B------:R-:W-:-:S02]  /*7490*/  FSEL R54, R201, -INF , !P4 ;  /* 0xff800000c9367808 */ /* 0x000fc40006000000 */
[----:B------:R-:W-:Y:S02]  /*74a0*/  FSEL R181, R181, -INF , !P2 ;  /* 0xff800000b5b57808 */ /* 0x000fe40005000000 */
[----:B------:R-:W-:Y:S02]  /*74b0*/  FSEL R196, R183, -INF , !P6 ;  /* 0xff800000b7c47808 */ /* 0x000fe40007000000 */
[----:B------:R-:W-:Y:S02]  /*74c0*/  FSEL R202, R179, -INF , !P5 ;  /* 0xff800000b3ca7808 */ /* 0x000fe40006800000 */
[C---:B------:R-:W-:Y:S02]  /*74d0*/  ISETP.GE.AND P4, PT, R2.reuse, R233, PT ;  /* 0x000000e90200720c */ /* 0x040fe40003f86270 */
[----:B------:R-:W-:Y:S01]  /*74e0*/  ISETP.GE.AND P2, PT, R2, R232, PT ;  /* 0x000000e80200720c */ /* 0x000fe20003f46270 */
[----:B-1----:R-:W-:Y:S01]  /*74f0*/  FMUL.FTZ R24, R32, c[0x0][0x2ec] ;  /* 0x0000bb0020187a20 */ /* 0x002fe20000410000 */
[C---:B------:R-:W-:Y:S01]  /*7500*/  ISETP.GE.AND P6, PT, R2.reuse, R231, PT ;  /* 0x000000e70200720c */ /* 0x040fe20003fc6270 */
[----:B------:R1:W-:Y:S01]  /*7510*/  MUFU.TANH R32, R3 ;  /* 0x0000000300207308 */ /* 0x0003e20000002400 */
[----:B------:R-:W-:-:S02]  /*7520*/  ISETP.GE.AND P5, PT, R2, R230, PT ;  /* 0x000000e60200720c */ /* 0x000fc40003fa6270 */
[C---:B------:R-:W-:Y:S02]  /*7530*/  ISETP.LT.OR P4, PT, R2.reuse, R229, P4 ;  /* 0x000000e50200720c */ /* 0x040fe40002781670 */
[C---:B------:R-:W-:Y:S02]  /*7540*/  ISETP.LT.OR P2, PT, R2.reuse, R228, P2 ;  /* 0x000000e40200720c */ /* 0x040fe40001741670 */
[C---:B------:R-:W-:Y:S01]  /*7550*/  ISETP.LT.OR P6, PT, R2.reuse, R227, P6 ;  /* 0x000000e30200720c */ /* 0x040fe200037c1670 */
[----:B------:R-:W2:Y:S01]  /*7560*/  MUFU.TANH R55, R24 ;  /* 0x0000001800377308 */ /* 0x000ea20000002400 */
[----:B------:R-:W-:Y:S02]  /*7570*/  ISETP.LT.OR P5, PT, R2, R226, P5 ;  /* 0x000000e20200720c */ /* 0x000fe40002fa1670 */
[----:B------:R-:W-:Y:S01]  /*7580*/  IADD3 R2, R0, 0x20, RZ ;  /* 0x0000002000027810 */ /* 0x000fe20007ffe0ff */
[----:B-1----:R-:W-:-:S04]  /*7590*/  FMUL.FTZ R3, R34, c[0x0][0x2ec] ;  /* 0x0000bb0022037a20 */ /* 0x002fc80000410000 */
[----:B------:R1:W1:Y:S01]  /*75a0*/  MUFU.TANH R24, R3 ;  /* 0x0000000300187308 */ /* 0x0002620000002400 */
[----:B------:R-:W-:Y:S01]  /*75b0*/  HMMA.16816.F32 R12, R20, R8, R12 ;  /* 0x00000008140c723c */ /* 0x000fe2000000180c */
[----:B------:R-:W-:Y:S02]  /*75c0*/  FSEL R51, R178, -INF , !P3 ;  /* 0xff800000b2337808 */ /* 0x000fe40005800000 */
[----:B----4-:R-:W-:Y:S02]  /*75d0*/  FSEL R183, R107, -INF , !P1 ;  /* 0xff8000006bb77808 */ /* 0x010fe40004800000 */
[----:B------:R-:W-:Y:S02]  /*75e0*/  FSEL R198, R200, -INF , !P4 ;  /* 0xff800000c8c67808 */ /* 0x000fe40006000000 */
[----:B------:R-:W-:Y:S02]  /*75f0*/  FSEL R199, R199, -INF , !P2 ;  /* 0xff800000c7c77808 */ /* 0x000fe40005000000 */
[----:B------:R-:W-:-:S02]  /*7600*/  ISETP.GE.AND P3, PT, R2, R233, PT ;  /* 0x000000e90200720c */ /* 0x000fc40003f66270 */
[C---:B------:R-:W-:Y:S01]  /*7610*/  ISETP.GE.AND P1, PT, R2.reuse, R232, PT ;  /* 0x000000e80200720c */ /* 0x040fe20003f26270 */
[----:B-1----:R-:W-:Y:S01]  /*7620*/  FMUL.FTZ R3, R35, c[0x0][0x2ec] ;  /* 0x0000bb0023037a20 */ /* 0x002fe20000410000 */
[C---:B------:R-:W-:Y:S02]  /*7630*/  ISETP.GE.AND P4, PT, R2.reuse, R231, PT ;  /* 0x000000e70200720c */ /* 0x040fe40003f86270 */
[C---:B------:R-:W-:Y:S01]  /*7640*/  ISETP.GE.AND P2, PT, R2.reuse, R230, PT ;  /* 0x000000e60200720c */ /* 0x040fe20003f46270 */
[----:B------:R1:W4:Y:S01]  /*7650*/  MUFU.TANH R9, R3 ;  /* 0x0000000300097308 */ /* 0x0003220000002400 */
[C---:B------:R-:W-:Y:S02]  /*7660*/  ISETP.LT.OR P3, PT, R2.reuse, R229, P3 ;  /* 0x000000e50200720c */ /* 0x040fe40001f61670 */
[C---:B------:R-:W-:Y:S02]  /*7670*/  ISETP.LT.OR P1, PT, R2.reuse, R228, P1 ;  /* 0x000000e40200720c */ /* 0x040fe40000f21670 */
[----:B------:R-:W-:-:S02]  /*7680*/  ISETP.LT.OR P4, PT, R2, R227, P4 ;  /* 0x000000e30200720c */ /* 0x000fc40002781670 */
[----:B------:R-:W-:Y:S02]  /*7690*/  ISETP.LT.OR P2, PT, R2, R226, P2 ;  /* 0x000000e20200720c */ /* 0x000fe40001741670 */
[----:B------:R-:W-:Y:S01]  /*76a0*/  IADD3 R2, R0, 0x21, RZ ;  /* 0x0000002100027810 */ /* 0x000fe20007ffe0ff */
[----:B------:R-:W-:Y:S01]  /*76b0*/  HMMA.16816.F32 R4, R4, R26, R212 ;  /* 0x0000001a0404723c */ /* 0x000fe200000018d4 */
[----:B-1----:R-:W-:-:S06]  /*76c0*/  FMUL.FTZ R3, R28, c[0x0][0x2ec] ;  /* 0x0000bb001c037a20 */ /* 0x002fcc0000410000 */
[----:B------:R-:W-:Y:S01]  /*76d0*/  FSEL R214, R111, -INF , !P3 ;  /* 0xff8000006fd67808 */ /* 0x000fe20005800000 */
[----:B------:R1:W1:Y:S01]  /*76e0*/  MUFU.TANH R8, R3 ;  /* 0x0000000300087308 */ /* 0x0002620000002400 */
[----:B-----5:R-:W-:Y:S02]  /*76f0*/  FSEL R241, R109, -INF , !P1 ;  /* 0xff8000006df17808 */ /* 0x020fe40004800000 */
[C---:B------:R-:W-:Y:S02]  /*7700*/  ISETP.GE.AND P3, PT, R2.reuse, R231, PT ;  /* 0x000000e70200720c */ /* 0x040fe40003f66270 */
[C---:B------:R-:W-:Y:S02]  /*7710*/  ISETP.GE.AND P1, PT, R2.reuse, R230, PT ;  /* 0x000000e60200720c */ /* 0x040fe40003f26270 */
[C---:B------:R-:W-:Y:S02]  /*7720*/  ISETP.LT.OR P3, PT, R2.reuse, R227, P3 ;  /* 0x000000e30200720c */ /* 0x040fe40001f61670 */
[----:B------:R-:W-:Y:S01]  /*7730*/  ISETP.LT.OR P1, PT, R2, R226, P1 ;  /* 0x000000e20200720c */ /* 0x000fe20000f21670 */
[----:B-1----:R-:W-:Y:S01]  /*7740*/  FMUL.FTZ R3, R29, c[0x0][0x2ec] ;  /* 0x0000bb001d037a20 */ /* 0x002fe20000410000 */
[----:B------:R-:W-:-:S02]  /*7750*/  FSEL R29, R180, -INF , !P6 ;  /* 0xff800000b41d7808 */ /* 0x000fc40007000000 */
[----:B------:R-:W-:Y:S02]  /*7760*/  FSEL R180, R177, -INF , !P5 ;  /* 0xff800000b1b47808 */ /* 0x000fe40006800000 */
[C---:B------:R-:W-:Y:S02]  /*7770*/  ISETP.GE.AND P6, PT, R2.reuse, R233, PT ;  /* 0x000000e90200720c */ /* 0x040fe40003fc6270 */
[C---:B------:R-:W-:Y:S02]  /*7780*/  ISETP.GE.AND P5, PT, R2.reuse, R232, PT ;  /* 0x000000e80200720c */ /* 0x040fe40003fa6270 */
        /* <DEDUP_REMOVED lines=10> */
[----:B------:R-:W-:Y:S01]  /*7830*/  ISETP.GE.AND P5, PT, R2, R230, PT ;  /* 0x000000e60200720c */ /* 0x000fe20003fa6270 */
[----:B------:R-:W-:Y:S01]  /*7840*/  FMUL.FTZ R30, R30, c[0x0][0x2ec] ;  /* 0x0000bb001e1e7a20 */ /* 0x000fe20000410000 */
[C---:B------:R-:W-:Y:S02]  /*7850*/  ISETP.LT.OR P4, PT, R2.reuse, R229, P4 ;  /* 0x000000e50200720c */ /* 0x040fe40002781670 */
[C---:B------:R-:W-:Y:S02]  /*7860*/  ISETP.LT.OR P2, PT, R2.reuse, R228, P2 ;  /* 0x000000e40200720c */ /* 0x040fe40001741670 */
[C---:B------:R-:W-:Y:S02]  /*7870*/  ISETP.LT.OR P6, PT, R2.reuse, R227, P6 ;  /* 0x000000e30200720c */ /* 0x040fe400037c1670 */
[----:B------:R-:W-:-:S02]  /*7880*/  ISETP.LT.OR P5, PT, R2, R226, P5 ;  /* 0x000000e20200720c */ /* 0x000fc40002fa1670 */
[----:B------:R-:W-:Y:S01]  /*7890*/  IADD3 R2, R0, 0x29, RZ ;  /* 0x0000002900027810 */ /* 0x000fe20007ffe0ff */
[----:B------:R-:W-:Y:S01]  /*78a0*/  HMMA.16816.F32 R16, R16, R10, R40 ;  /* 0x0000000a1010723c */ /* 0x000fe20000001828 */
[----:B------:R-:W-:Y:S02]  /*78b0*/  FSEL R205, R108, -INF , !P3 ;  /* 0xff8000006ccd7808 */ /* 0x000fe40005800000 */
[----:B------:R-:W-:Y:S02]  /*78c0*/  FSEL R209, R101, -INF , !P1 ;  /* 0xff80000065d17808 */ /* 0x000fe40004800000 */
[----:B---3--:R-:W-:Y:S02]  /*78d0*/  FSEL R212, R63, -INF , !P4 ;  /* 0xff8000003fd47808 */ /* 0x008fe40006000000 */
[----:B--2---:R-:W-:Y:S01]  /*78e0*/  FSEL R216, R25, -INF , !P2 ;  /* 0xff80000019d87808 */ /* 0x004fe20005000000 */
[----:B------:R-:W1:Y:S01]  /*78f0*/  MUFU.TANH R30, R30 ;  /* 0x0000001e001e7308 */ /* 0x000e620000002400 */
[----:B------:R-:W-:-:S02]  /*7900*/  ISETP.GE.AND P3, PT, R2, R233, PT ;  /* 0x000000e90200720c */ /* 0x000fc40003f66270 */
[C---:B------:R-:W-:Y:S02]  /*7910*/  ISETP.GE.AND P1, PT, R2.reuse, R232, PT ;  /* 0x000000e80200720c */ /* 0x040fe40003f26270 */
[C---:B------:R-:W-:Y:S02]  /*7920*/  ISETP.GE.AND P4, PT, R2.reuse, R231, PT ;  /* 0x000000e70200720c */ /* 0x040fe40003f86270 */
[C---:B------:R-:W-:Y:S01]  /*7930*/  ISETP.GE.AND P2, PT, R2.reuse, R230, PT ;  /* 0x000000e60200720c */ /* 0x040fe20003f46270 */
[----:B------:R-:W-:Y:S01]  /*7940*/  FMUL.FTZ R31, R31, c[0x0][0x2ec] ;  /* 0x0000bb001f1f7a20 */ /* 0x000fe20000410000 */
[----:B------:R-:W-:Y:S01]  /*7950*/  ISETP.LT.OR P3, PT, R2, R229, P3 ;  /* 0x000000e50200720c */ /* 0x000fe20001f61670 */
[----:B------:R-:W-:Y:S01]  /*7960*/  FMUL.FTZ R12, R12, c[0x0][0x2ec] ;  /* 0x0000bb000c0c7a20 */ /* 0x000fe20000410000 */
[----:B------:R-:W-:Y:S01]  /*7970*/  ISETP.LT.OR P1, PT, R2, R228, P1 ;  /* 0x000000e40200720c */ /* 0x000fe20000f21670 */
[----:B------:R-:W-:Y:S01]  /*7980*/  FMUL.FTZ R14, R14, c[0x0][0x2ec] ;  /* 0x0000bb000e0e7a20 */ /* 0x000fe20000410000 */
[----:B------:R-:W-:-:S02]  /*7990*/  ISETP.LT.OR P4, PT, R2, R227, P4 ;  /* 0x000000e30200720c */ /* 0x000fc40002781670 */
[----:B------:R-:W-:Y:S02]  /*79a0*/  ISETP.LT.OR P2, PT, R2, R226, P2 ;  /* 0x000000e20200720c */ /* 0x000fe40001741670 */
[----:B------:R-:W-:Y:S01]  /*79b0*/  IADD3 R2, R0, 0x30, RZ ;  /* 0x0000003000027810 */ /* 0x000fe20007ffe0ff */
[----:B------:R-:W-:Y:S01]  /*79c0*/  HMMA.16816.F32 R20, R20, R10, R4 ;  /* 0x0000000a1414723c */ /* 0x000fe20000001804 */
[----:B------:R-:W-:Y:S02]  /*79d0*/  FSEL R201, R55, -INF , !P6 ;  /* 0xff80000037c97808 */ /* 0x000fe40007000000 */
[----:B------:R-:W-:Y:S02]  /*79e0*/  FSEL R208, R24, -INF , !P5 ;  /* 0xff80000018d07808 */ /* 0x000fe40006800000 */
[----:B------:R-:W-:Y:S02]  /*79f0*/  FSEL R211, R100, -INF , !P3 ;  /* 0xff80000064d37808 */ /* 0x000fe40005800000 */
[----:B------:R-:W-:Y:S01]  /*7a00*/  FSEL R215, R62, -INF , !P1 ;  /* 0xff8000003ed77808 */ /* 0x000fe20004800000 */
[----:B------:R-:W-:Y:S01]  /*7a10*/  MUFU.TANH R3, R3 ;  /* 0x0000000300037308 */ /* 0x000fe20000002400 */
[----:B------:R-:W-:-:S02]  /*7a20*/  ISETP.GE.AND P6, PT, R2, R233, PT ;  /* 0x000000e90200720c */ /* 0x000fc40003fc6270 */
[C---:B------:R-:W-:Y:S02]  /*7a30*/  ISETP.GE.AND P5, PT, R2.reuse, R232, PT ;  /* 0x000000e80200720c */ /* 0x040fe40003fa6270 */
[C---:B------:R-:W-:Y:S02]  /*7a40*/  ISETP.GE.AND P3, PT, R2.reuse, R231, PT ;  /* 0x000000e70200720c */ /* 0x040fe40003f66270 */
[C---:B------:R-:W-:Y:S01]  /*7a50*/  ISETP.GE.AND P1, PT, R2.reuse, R230, PT ;  /* 0x000000e60200720c */ /* 0x040fe20003f26270 */
[----:B------:R-:W-:Y:S01]  /*7a60*/  MUFU.TANH R31, R31 ;  /* 0x0000001f001f7308 */ /* 0x000fe20000002400 */
[C---:B------:R-:W-:Y:S02]  /*7a70*/  ISETP.LT.OR P6, PT, R2.reuse, R229, P6 ;  /* 0x000000e50200720c */ /* 0x040fe400037c1670 */
[C---:B------:R-:W-:Y:S02]  /*7a80*/  ISETP.LT.OR P5, PT, R2.reuse, R228, P5 ;  /* 0x000000e40200720c */ /* 0x040fe40002fa1670 */
[----:B------:R-:W-:-:S03]  /*7a90*/  ISETP.LT.OR P3, PT, R2, R227, P3 ;  /* 0x000000e30200720c */ /* 0x000fc60001f61670 */
[----:B------:R-:W2:Y:S01]  /*7aa0*/  MUFU.TANH R12, R12 ;  /* 0x0000000c000c7308 */ /* 0x000ea20000002400 */
[----:B------:R-:W-:Y:S02]  /*7ab0*/  ISETP.LT.OR P1, PT, R2, R226, P1 ;  /* 0x000000e20200720c */ /* 0x000fe40000f21670 */
[----:B------:R-:W-:-:S05]  /*7ac0*/  IADD3 R2, R0, 0x31, RZ ;  /* 0x0000003100027810 */ /* 0x000fca0007ffe0ff */
[----:B------:R-:W3:Y:S01]  /*7ad0*/  MUFU.TANH R14, R14 ;  /* 0x0000000e000e7308 */ /* 0x000ee20000002400 */
[----:B------:R-:W-:Y:S02]  /*7ae0*/  FSEL R200, R32, -INF , !P4 ;  /* 0xff80000020c87808 */ /* 0x000fe40006000000 */
[----:B----4-:R-:W-:Y:S02]  /*7af0*/  FSEL R206, R9, -INF , !P2 ;  /* 0xff80000009ce7808 */ /* 0x010fe40005000000 */
[----:B------:R-:W-:Y:S02]  /*7b00*/  FSEL R249, R8, -INF , !P6 ;  /* 0xff80000008f97808 */ /* 0x000fe40007000000 */
[----:B-1----:R-:W-:Y:S02]  /*7b10*/  FSEL R63, R30, -INF , !P5 ;  /* 0xff8000001e3f7808 */ /* 0x002fe40006800000 */
[C---:B------:R-:W-:Y:S02]  /*7b20*/  ISETP.GE.AND P4, PT, R2.reuse, R233, PT ;  /* 0x000000e90200720c */ /* 0x040fe40003f86270 */
[----:B------:R-:W-:-:S02]  /*7b30*/  ISETP.GE.AND P2, PT, R2, R232, PT ;  /* 0x000000e80200720c */ /* 0x000fc40003f46270 */
[C---:B------:R-:W-:Y:S02]  /*7b40*/  ISETP.GE.AND P6, PT, R2.reuse, R231, PT ;  /* 0x000000e70200720c */ /* 0x040fe40003fc6270 */
[C---:B------:R-:W-:Y:S01]  /*7b50*/  ISETP.GE.AND P5, PT, R2.reuse, R230, PT ;  /* 0x000000e60200720c */ /* 0x040fe20003fa6270 */
[----:B------:R-:W-:Y:S01]  /*7b60*/  FMUL.FTZ R13, R13, c[0x0][0x2ec] ;  /* 0x0000bb000d0d7a20 */ /* 0x000fe20000410000 */
[C---:B------:R-:W-:Y:S01]  /*7b70*/  ISETP.LT.OR P4, PT, R2.reuse, R229, P4 ;  /* 0x000000e50200720c */ /* 0x040fe20002781670 */
[----:B------:R-:W-:Y:S01]  /*7b80*/  FMUL.FTZ R15, R15, c[0x0][0x2ec] ;  /* 0x0000bb000f0f7a20 */ /* 0x000fe20000410000 */
[----:B------:R-:W-:Y:S01]  /*7b90*/  ISETP.LT.OR P2, PT, R2, R228, P2 ;  /* 0x000000e40200720c */ /* 0x000fe20001741670 */
[----:B------:R-:W-:Y:S01]  /*7ba0*/  FMUL.FTZ R16, R16, c[0x0][0x2ec] ;  /* 0x0000bb0010107a20 */ /* 0x000fe20000410000 */
[----:B------:R-:W-:Y:S01]  /*7bb0*/  ISETP.LT.OR P6, PT, R2, R227, P6 ;  /* 0x000000e30200720c */ /* 0x000fe200037c1670 */
[----:B------:R-:W-:Y:S01]  /*7bc0*/  FMUL.FTZ R18, R18, c[0x0][0x2ec] ;  /* 0x0000bb0012127a20 */ /* 0x000fe20000410000 */
[----:B------:R-:W-:-:S02]  /*7bd0*/  ISETP.LT.OR P5, PT, R2, R226, P5 ;  /* 0x000000e20200720c */ /* 0x000fc40002fa1670 */
[----:B------:R-:W-:Y:S02]  /*7be0*/  IADD3 R2, R0, 0x38, RZ ;  /* 0x0000003800027810 */ /* 0x000fe40007ffe0ff */
[----:B--2---:R-:W-:Y:S02]  /*7bf0*/  FSEL R242, R12, -INF , !P3 ;  /* 0xff8000000cf27808 */ /* 0x004fe40005800000 */
[----:B---3--:R-:W-:Y:S02]  /*7c00*/  FSEL R246, R14, -INF , !P1 ;  /* 0xff8000000ef67808 */ /* 0x008fe40004800000 */
[----:B------:R-:W-:Y:S02]  /*7c10*/  FSEL R247, R3, -INF , !P4 ;  /* 0xff80000003f77808 */ /* 0x000fe40006000000 */
[----:B------:R-:W-:Y:S02]  /*7c20*/  FSEL R67, R31, -INF , !P2 ;  /* 0xff8000001f437808 */ /* 0x000fe40005000000 */
[----:B------:R-:W-:-:S02]  /*7c30*/  ISETP.GE.AND P3, PT, R2, R233, PT ;  /* 0x000000e90200720c */ /* 0x000fc40003f66270 */
[C---:B------:R-:W-:Y:S02]  /*7c40*/  ISETP.GE.AND P1, PT, R2.reuse, R232, PT ;  /* 0x000000e80200720c */ /* 0x040fe40003f26270 */
[C---:B------:R-:W-:Y:S02]  /*7c50*/  ISETP.GE.AND P4, PT, R2.reuse, R231, PT ;  /* 0x000000e70200720c */ /* 0x040fe40003f86270 */
[C---:B------:R-:W-:Y:S01]  /*7c60*/  ISETP.GE.AND P2, PT, R2.reuse, R230, PT ;  /* 0x000000e60200720c */ /* 0x040fe20003f46270 */
[----:B------:R-:W1:Y:S01]  /*7c70*/  MUFU.TANH R13, R13 ;  /* 0x0000000d000d7308 */ /* 0x000e620000002400 */
[C---:B------:R-:W-:Y:S01]  /*7c80*/  ISETP.LT.OR P3, PT, R2.reuse, R229, P3 ;  /* 0x000000e50200720c */ /* 0x040fe20001f61670 */
[----:B------:R-:W-:Y:S01]  /*7c90*/  FMUL.FTZ R17, R17, c[0x0][0x2ec] ;  /* 0x0000bb0011117a20 */ /* 0x000fe20000410000 */
[C---:B------:R-:W-:Y:S01]  /*7ca0*/  ISETP.LT.OR P1, PT, R2.reuse, R228, P1 ;  /* 0x000000e40200720c */ /* 0x040fe20000f21670 */
[----:B------:R-:W-:Y:S01]  /*7cb0*/  FMUL.FTZ R19, R19, c[0x0][0x2ec] ;  /* 0x0000bb0013137a20 */ /* 0x000fe20000410000 */
[----:B------:R-:W-:-:S03]  /*7cc0*/  ISETP.LT.OR P4, PT, R2, R227, P4 ;  /* 0x000000e30200720c */ /* 0x000fc60002781670 */
[----:B------:R-:W2:Y:S01]  /*7cd0*/  MUFU.TANH R15, R15 ;  /* 0x0000000f000f7308 */ /* 0x000ea20000002400 */
[----:B------:R-:W-:Y:S01]  /*7ce0*/  ISETP.LT.OR P2, PT, R2, R226, P2 ;  /* 0x000000e20200720c */ /* 0x000fe20001741670 */
[----:B------:R-:W-:Y:S02]  /*7cf0*/  FMUL.FTZ R5, R20, c[0x0][0x2ec] ;  /* 0x0000bb0014057a20 */ /* 0x000fe40000410000 */
[----:B------:R-:W-:-:S04]  /*7d00*/  FMUL.FTZ R4, R21, c[0x0][0x2ec] ;  /* 0x0000bb0015047a20 */ /* 0x000fc80000410000 */
[----:B------:R-:W3:Y:S01]  /*7d10*/  MUFU.TANH R16, R16 ;  /* 0x0000001000107308 */ /* 0x000ee20000002400 */
[----:B------:R-:W-:Y:S02]  /*7d20*/  FMUL.FTZ R3, R22, c[0x0][0x2ec] ;  /* 0x0000bb0016037a20 */ /* 0x000fe40000410000 */
[----:B------:R-:W-:-:S05]  /*7d30*/  FMUL.FTZ R2, R23, c[0x0][0x2ec] ;  /* 0x0000bb0017027a20 */ /* 0x000fca0000410000 */
[----:B------:R-:W4:Y:S01]  /*7d40*/  MUFU.TANH R18, R18 ;  /* 0x0000001200127308 */ /* 0x000f220000002400 */
[----:B------:R-:W-:-:S07]  /*7d50*/  IADD3 R0, R0, 0x39, RZ ;  /* 0x0000003900007810 */ /* 0x000fce0007ffe0ff */
[----:B------:R-:W-:Y:S01]  /*7d60*/  MUFU.TANH R17, R17 ;  /* 0x0000001100117308 */ /* 0x000fe20000002400 */
[----:B-1----:R-:W-:-:S07]  /*7d70*/  FSEL R240, R13, -INF , !P6 ;  /* 0xff8000000df07808 */ /* 0x002fce0007000000 */
[----:B------:R-:W-:Y:S01]  /*7d80*/  MUFU.TANH R19, R19 ;  /* 0x0000001300137308 */ /* 0x000fe20000002400 */
[----:B--2---:R-:W-:-:S07]  /*7d90*/  FSEL R245, R15, -INF , !P5 ;  /* 0xff8000000ff57808 */ /* 0x004fce0006800000 */
[----:B------:R-:W1:Y:S01]  /*7da0*/  MUFU.TANH R5, R5 ;  /* 0x0000000500057308 */ /* 0x000e620000002400 */
[----:B---3--:R-:W-:-:S07]  /*7db0*/  FSEL R248, R16, -INF , !P3 ;  /* 0xff80000010f87808 */ /* 0x008fce0005800000 */
[----:B------:R-:W-:Y:S01]  /*7dc0*/  MUFU.TANH R4, R4 ;  /* 0x0000000400047308 */ /* 0x000fe20000002400 */
[----:B----4-:R-:W-:-:S07]  /*7dd0*/  FSEL R252, R18, -INF , !P1 ;  /* 0xff80000012fc7808 */ /* 0x010fce0004800000 */
[----:B------:R-:W2:Y:S08]  /*7de0*/  MUFU.TANH R3, R3 ;  /* 0x0000000300037308 */ /* 0x000eb00000002400 */
[----:B------:R-:W3:Y:S01]  /*7df0*/  MUFU.TANH R2, R2 ;  /* 0x0000000200027308 */ /* 0x000ee20000002400 */
        /* <DEDUP_REMOVED lines=8> */
[----:B-1----:R-:W-:Y:S02]  /*7e80*/  FSEL R218, R5, -INF , !P4 ;  /* 0xff80000005da7808 */ /* 0x002fe40006000000 */
[----:B--2---:R-:W-:Y:S02]  /*7e90*/  FSEL R244, R3, -INF , !P2 ;  /* 0xff80000003f47808 */ /* 0x004fe40005000000 */
[----:B------:R-:W-:Y:S02]  /*7ea0*/  FSEL R250, R17, -INF , !P6 ;  /* 0xff80000011fa7808 */ /* 0x000fe40007000000 */
[----:B------:R-:W-:Y:S02]  /*7eb0*/  FSEL R251, R19, -INF , !P5 ;  /* 0xff80000013fb7808 */ /* 0x000fe40006800000 */
[----:B------:R-:W-:Y:S02]  /*7ec0*/  FSEL R219, R4, -INF , !P3 ;  /* 0xff80000004db7808 */ /* 0x000fe40005800000 */
[----:B---3--:R-:W-:Y:S01]  /*7ed0*/  FSEL R243, R2, -INF , !P1 ;  /* 0xff80000002f37808 */ /* 0x008fe20004800000 */
        /* <DEDUP_REMOVED lines=25> */
.L_x_696:
[----:B------:R-:W2:Y:S04]  /*8070*/  LDL.LU R9, [R1+0x10] ;  /* 0x0000100001097983 */ /* 0x000ea80000300800 */
[----:B------:R-:W3:Y:S04]  /*8080*/  LDL.LU R10, [R1+0xc] ;  /* 0x00000c00010a7983 */ /* 0x000ee80000300800 */
[----:B------:R-:W4:Y:S04]  /*8090*/  LDL.LU R11, [R1+0x8] ;  /* 0x00000800010b7983 */ /* 0x000f280000300800 */
[----:B------:R-:W5:Y:S01]  /*80a0*/  LDL.LU R12, [R1+0x4] ;  /* 0x00000400010c7983 */ /* 0x000f620000300800 */
        /* <DEDUP_REMOVED lines=51> */
[----:B------:R-:W1:Y:S01]  /*83e0*/  SHFL.BFLY PT, R5, R3, 0x2, 0x1f ;  /* 0x0c401f0003057f89 */ /* 0x000e6200000e0000 */
        /* <DEDUP_REMOVED lines=12> */
[----:B------:R-:W-:Y:S02]  /*84b0*/  FMNMX.FTZ R2, R249, R4, !PT ;  /* 0x00000004f9027209 */ /* 0x000fe40007810000 */
[----:B------:R-:W-:Y:S02]  /*84c0*/  FMNMX.FTZ R3, R3, R5, !PT ;  /* 0x0000000503037209 */ /* 0x000fe40007810000 */
        /* <DEDUP_REMOVED lines=9> */
[----:B------:R-:W1:Y:S01]  /*8560*/  SHFL.BFLY PT, R7, R4, 0x2, 0x1f ;  /* 0x0c401f0004077f89 */ /* 0x000e6200000e0000 */
[----:B------:R-:W-:Y:S02]  /*8570*/  FMNMX.FTZ R5, R67, R5, !PT ;  /* 0x0000000543057209 */ /* 0x000fe40007810000 */
[----:B------:R-:W-:-:S02]  /*8580*/  FSEL R2, R2, RZ, P2 ;  /* 0x000000ff02027208 */ /* 0x000fc40001000000 */
[----:B------:R-:W-:-:S03]  /*8590*/  FMNMX.FTZ R5, R252, R5, !PT ;  /* 0x00000005fc057209 */ /* 0x000fc60007810000 */
[----:B------:R-:W-:Y:S01]  /*85a0*/  FFMA.FTZ R0, R46, c[0x0][0x23c], -R2 ;  /* 0x00008f002e007a23 */ /* 0x000fe20000010802 */
[----:B------:R-:W-:-:S03]  /*85b0*/  FMNMX.FTZ R5, R251, R5, !PT ;  /* 0x00000005fb057209 */ /* 0x000fc60007810000 */
[----:B------:R1:W1:Y:S02]  /*85c0*/  MUFU.EX2 R14, R0 ;  /* 0x00000000000e7308 */ /* 0x0002640000000800 */
[----:B-1----:R-:W-:Y:S01]  /*85d0*/  FMNMX.FTZ R237, R3, R6, !PT ;  /* 0x0000000603ed7209 */ /* 0x002fe20007810000 */
[--C-:B------:R-:W-:Y:S01]  /*85e0*/  FFMA.FTZ R3, R45, c[0x0][0x23c], -R2.reuse ;  /* 0x00008f002d037a23 */ /* 0x100fe20000010802 */
[----:B------:R-:W-:Y:S02]  /*85f0*/  SHFL.BFLY PT, R6, R5, 0x2, 0x1f ;  /* 0x0c401f0005067f89 */ /* 0x000fe400000e0000 */
[----:B------:R-:W-:Y:S02]  /*8600*/  FSETP.NEU.FTZ.AND P1, PT, R237, -INF , PT ;  /* 0xff800000ed00780b */ /* 0x000fe40003f3d000 */
[----:B------:R1:W-:Y:S01]  /*8610*/  MUFU.EX2 R39, R3 ;  /* 0x0000000300277308 */ /* 0x0003e20000000800 */
[----:B------:R-:W-:Y:S01]  /*8620*/  FMNMX.FTZ R4, R4, R7, !PT ;  /* 0x0000000704047209 */ /* 0x000fe20007810000 */
[----:B------:R-:W-:-:S04]  /*8630*/  FFMA.FTZ R0, R56, c[0x0][0x23c], -R2 ;  /* 0x00008f0038007a23 */ /* 0x000fc80000010802 */
[----:B------:R-:W1:Y:S02]  /*8640*/  SHFL.BFLY PT, R8, R4, 0x1, 0x1f ;  /* 0x0c201f0004087f89 */ /* 0x000e6400000e0000 */
[----:B------:R1:W-:Y:S02]  /*8650*/  MUFU.EX2 R38, R0 ;  /* 0x0000000000267308 */ /* 0x0003e40000000800 */
[----:B-1----:R-:W-:-:S06]  /*8660*/  FFMA.FTZ R3, R44, c[0x0][0x23c], -R2 ;  /* 0x00008f002c037a23 */ /* 0x002fcc0000010802 */
[----:B------:R1:W1:Y:S01]  /*8670*/  MUFU.EX2 R15, R3 ;  /* 0x00000003000f7308 */ /* 0x0002620000000800 */
[----:B------:R-:W-:-:S05]  /*8680*/  FMUL.FTZ R0, R237, c[0x0][0x23c] ;  /* 0x00008f00ed007a20 */ /* 0x000fca0000410000 */
        /* <DEDUP_REMOVED lines=10> */
[----:B------:R-:W1:Y:S01]  /*8730*/  SHFL.BFLY PT, R7, R3, 0x1, 0x1f ;  /* 0x0c201f0003077f89 */ /* 0x000e6200000e0000 */
[----:B------:R-:W-:Y:S01]  /*8740*/  FADD.FTZ R6, R103, -R6 ;  /* 0x8000000667067221 */ /* 0x000fe20000010000 */
[----:B------:R-:W-:-:S03]  /*8750*/  MOV R103, R14 ;  /* 0x0000000e00677202 */ /* 0x000fc60000000f00 */
[----:B------:R-:W-:-:S04]  /*8760*/  FMUL.FTZ R6, R6, c[0x0][0x23c] ;  /* 0x00008f0006067a20 */ /* 0x000fc80000410000 */
[----:B------:R-:W1:Y:S02]  /*8770*/  MUFU.EX2 R101, R6 ;  /* 0x0000000600657308 */ /* 0x000e640000000800 */
[----:B-1----:R-:W-:Y:S01]  /*8780*/  FFMA.FTZ R5, R47, c[0x0][0x23c], -R0 ;  /* 0x00008f002f057a23 */ /* 0x002fe20000010800 */
[----:B------:R-:W-:-:S05]  /*8790*/  MOV R47, R15 ;  /* 0x0000000f002f7202 */ /* 0x000fca0000000f00 */
[----:B------:R1:W1:Y:S01]  /*87a0*/  MUFU.EX2 R44, R5 ;  /* 0x00000005002c7308 */ /* 0x0002620000000800 */
[----:B------:R-:W-:Y:S01]  /*87b0*/  FMNMX.FTZ R239, R3, R7, !PT ;  /* 0x0000000703ef7209 */ /* 0x000fe20007810000 */
[----:B------:R-:W-:Y:S01]  /*87c0*/  FMUL.FTZ R120, R120, R101 ;  /* 0x0000006578787220 */ /* 0x000fe20000410000 */
[----:B------:R-:W-:Y:S01]  /*87d0*/  F2FP.PACK_AB R6, R47, R39 ;  /* 0x000000272f06723e */ /* 0x000fe200000000ff */
[-C--:B------:R-:W-:Y:S02]  /*87e0*/  FMUL.FTZ R121, R121, R101.reuse ;  /* 0x0000006579797220 */ /* 0x080fe40000410000 */
[-C--:B------:R-:W-:Y:S02]  /*87f0*/  FMUL.FTZ R152, R152, R101.reuse ;  /* 0x0000006598987220 */ /* 0x080fe40000410000 */
[-C--:B------:R-:W-:Y:S02]  /*8800*/  FMUL.FTZ R153, R153, R101.reuse ;  /* 0x0000006599997220 */ /* 0x080fe40000410000 */
[-C--:B------:R-:W-:Y:S01]  /*8810*/  FMUL.FTZ R116, R116, R101.reuse ;  /* 0x0000006574747220 */ /* 0x080fe20000410000 */
[----:B-1----:R-:W-:Y:S01]  /*8820*/  FSEL R5, R237, RZ, P1 ;  /* 0x000000ffed057208 */ /* 0x002fe20000800000 */
[-C--:B------:R-:W-:Y:S01]  /*8830*/  FMUL.FTZ R117, R117, R101.reuse ;  /* 0x0000006575757220 */ /* 0x080fe20000410000 */
[C---:B------:R-:W-:Y:S01]  /*8840*/  FSETP.NEU.FTZ.AND P1, PT, R235.reuse, -INF , PT ;  /* 0xff800000eb00780b */ /* 0x040fe20003f3d000 */
[----:B------:R-:W-:Y:S01]  /*8850*/  FMUL.FTZ R72, R72, R101 ;  /* 0x0000006548487220 */ /* 0x000fe20000410000 */
[----:B------:R-:W-:Y:S01]  /*8860*/  F2FP.PACK_AB R7, R44, R55 ;  /* 0x000000372c07723e */ /* 0x000fe200000000ff */
[----:B------:R-:W-:Y:S01]  /*8870*/  FADD.FTZ R4, R102, -R5 ;  /* 0x8000000566047221 */ /* 0x000fe20000010000 */
[----:B------:R-:W-:Y:S01]  /*8880*/  FSEL R5, R235, RZ, P1 ;  /* 0x000000ffeb057208 */ /* 0x000fe20000800000 */
[----:B------:R-:W-:Y:S01]  /*8890*/  FMUL.FTZ R73, R73, R101 ;  /* 0x0000006549497220 */ /* 0x000fe20000410000 */
[----:B--2---:R-:W-:Y:S01]  /*88a0*/  MOV R36, R9 ;  /* 0x0000000900247202 */ /* 0x004fe20000000f00 */
[----:B------:R-:W-:Y:S01]  /*88b0*/  FMUL.FTZ R100, R4, c[0x0][0x23c] ;  /* 0x00008f0004647a20 */ /* 0x000fe20000410000 */
[----:B------:R-:W-:Y:S01]  /*88c0*/  MOV R102, R13 ;  /* 0x0000000d00667202 */ /* 0x000fe20000000f00 */
[----:B------:R-:W-:Y:S01]  /*88d0*/  FMUL.FTZ R4, R235, c[0x0][0x23c] ;  /* 0x00008f00eb047a20 */ /* 0x000fe20000410000 */
[----:B---3--:R-:W-:Y:S01]  /*88e0*/  MOV R62, R10 ;  /* 0x0000000a003e7202 */ /* 0x008fe20000000f00 */
[----:B------:R-:W-:Y:S01]  /*88f0*/  FADD.FTZ R28, R104, -R5 ;  /* 0x80000005681c7221 */ /* 0x000fe20000010000 */
[----:B------:R-:W-:Y:S01]  /*8900*/  F2FP.PACK_AB R5, R102, R37 ;  /* 0x000000256605723e */ /* 0x000fe200000000ff */
[----:B------:R-:W1:Y:S01]  /*8910*/  MUFU.EX2 R100, R100 ;  /* 0x0000006400647308 */ /* 0x000e620000000800 */
[----:B------:R-:W-:Y:S01]  /*8920*/  FSEL R8, R4, RZ, P1 ;  /* 0x000000ff04087208 */ /* 0x000fe20000800000 */
[----:B------:R-:W-:Y:S01]  /*8930*/  FMUL.FTZ R28, R28, c[0x0][0x23c] ;  /* 0x00008f001c1c7a20 */ /* 0x000fe20000410000 */
[----:B------:R-:W-:Y:S01]  /*8940*/  F2FP.PACK_AB R4, R38, R103 ;  /* 0x000000672604723e */ /* 0x000fe200000000ff */
[----:B------:R-:W-:Y:S01]  /*8950*/  FMUL.FTZ R164, R164, R101 ;  /* 0x00000065a4a47220 */ /* 0x000fe20000410000 */
[----:B-----5:R-:W-:Y:S01]  /*8960*/  MOV R30, R12 ;  /* 0x0000000c001e7202 */ /* 0x020fe20000000f00 */
[--C-:B------:R-:W-:Y:S01]  /*8970*/  FFMA.FTZ R9, R64, c[0x0][0x23c], -R8.reuse ;  /* 0x00008f0040097a23 */ /* 0x100fe20000010808 */
[----:B------:R-:W-:Y:S01]  /*8980*/  FSETP.NEU.FTZ.AND P1, PT, R239, -INF , PT ;  /* 0xff800000ef00780b */ /* 0x000fe20003f3d000 */
[----:B------:R-:W-:Y:S01]  /*8990*/  FFMA.FTZ R3, R59, c[0x0][0x23c], -R8 ;  /* 0x00008f003b037a23 */ /* 0x000fe20000010808 */
[----:B----4-:R-:W-:Y:S01]  /*89a0*/  MOV R31, R11 ;  /* 0x0000000b001f7202 */ /* 0x010fe20000000f00 */
[----:B------:R2:W3:Y:S01]  /*89b0*/  MUFU.EX2 R12, R9 ;  /* 0x00000009000c7308 */ /* 0x0004e20000000800 */
[----:B------:R-:W-:Y:S01]  /*89c0*/  FSEL R10, R239, RZ, P1 ;  /* 0x000000ffef0a7208 */ /* 0x000fe20000800000 */
[----:B------:R-:W-:-:S02]  /*89d0*/  FMUL.FTZ R165, R165, R101 ;  /* 0x00000065a5a57220 */ /* 0x000fc40000410000 */
[----:B------:R-:W-:Y:S02]  /*89e0*/  FMUL.FTZ R92, R92, R101 ;  /* 0x000000655c5c7220 */ /* 0x000fe40000410000 */
[-C--:B-1----:R-:W-:Y:S02]  /*89f0*/  FMUL.FTZ R122, R122, R100.reuse ;  /* 0x000000647a7a7220 */ /* 0x082fe40000410000 */
[----:B------:R1:W4:Y:S01]  /*8a00*/  MUFU.EX2 R48, R3 ;  /* 0x0000000300307308 */ /* 0x0003220000000800 */
[-C--:B------:R-:W-:Y:S02]  /*8a10*/  FMUL.FTZ R123, R123, R100.reuse ;  /* 0x000000647b7b7220 */ /* 0x080fe40000410000 */
[-C--:B------:R-:W-:Y:S02]  /*8a20*/  FMUL.FTZ R154, R154, R100.reuse ;  /* 0x000000649a9a7220 */ /* 0x080fe40000410000 */
[----:B------:R-:W-:Y:S02]  /*8a30*/  FMUL.FTZ R155, R155, R100 ;  /* 0x000000649b9b7220 */ /* 0x000fe40000410000 */
[----:B------:R-:W-:Y:S01]  /*8a40*/  FADD.FTZ R11, R105, -R10 ;  /* 0x8000000a690b7221 */ /* 0x000fe20000010000 */
[----:B------:R-:W-:Y:S01]  /*8a50*/  HMMA.16816.F32 R188, R4, R18, R120 ;  /* 0x0000001204bc723c */ /* 0x000fe20000001878 */
[----:B--2---:R-:W-:-:S02]  /*8a60*/  FFMA.FTZ R9, R60, c[0x0][0x23c], -R8 ;  /* 0x00008f003c097a23 */ /* 0x004fc40000010808 */
[-C--:B------:R-:W-:Y:S02]  /*8a70*/  FMUL.FTZ R118, R118, R100.reuse ;  /* 0x0000006476767220 */ /* 0x080fe40000410000 */
[----:B------:R2:W5:Y:S01]  /*8a80*/  MUFU.EX2 R56, R9 ;  /* 0x0000000900387308 */ /* 0x0005620000000800 */
[-C--:B------:R-:W-:Y:S02]  /*8a90*/  FMUL.FTZ R119, R119, R100.reuse ;  /* 0x0000006477777220 */ /* 0x080fe40000410000 */
[----:B-1----:R-:W-:Y:S01]  /*8aa0*/  FMUL.FTZ R3, R239, c[0x0][0x23c] ;  /* 0x00008f00ef037a20 */ /* 0x002fe20000410000 */
[----:B------:R-:W-:Y:S01]  /*8ab0*/  HMMA.16816.F32 R120, R4, R26, R152 ;  /* 0x0000001a0478723c */ /* 0x000fe20000001898 */
[-C--:B------:R-:W-:Y:S02]  /*8ac0*/  FMUL.FTZ R74, R74, R100.reuse ;  /* 0x000000644a4a7220 */ /* 0x080fe40000410000 */
[-C--:B------:R-:W-:Y:S01]  /*8ad0*/  FMUL.FTZ R75, R75, R100.reuse ;  /* 0x000000644b4b7220 */ /* 0x080fe20000410000 */
[----:B------:R-:W-:Y:S01]  /*8ae0*/  FSEL R3, R3, RZ, P1 ;  /* 0x000000ff03037208 */ /* 0x000fe20000800000 */
[----:B------:R-:W-:-:S02]  /*8af0*/  FMUL.FTZ R166, R166, R100 ;  /* 0x00000064a6a67220 */ /* 0x000fc40000410000 */
[----:B---3--:R-:W-:Y:S01]  /*8b00*/  MOV R152, R12 ;  /* 0x0000000c00987202 */ /* 0x008fe20000000f00 */
[----:B------:R-:W-:Y:S01]  /*8b10*/  FMUL.FTZ R167, R167, R100 ;  /* 0x00000064a7a77220 */ /* 0x000fe20000410000 */
[----:B------:R-:W1:Y:S01]  /*8b20*/  LDSM.16.MT88.4 R12, [R222+0xb000] ;  /* 0x00b00000de0c783b */ /* 0x000e620000004200 */
[----:B------:R-:W-:Y:S01]  /*8b30*/  FFMA.FTZ R10, R61, c[0x0][0x23c], -R3 ;  /* 0x00008f003d0a7a23 */ /* 0x000fe20000010803 */
[C---:B------:R-:W-:Y:S01]  /*8b40*/  HMMA.16816.F32 R192, R4.reuse, R16, R116 ;  /* 0x0000001004c0723c */ /* 0x040fe20000001874 */
[----:B--2---:R-:W-:Y:S01]  /*8b50*/  FFMA.FTZ R9, R49, c[0x0][0x23c], -R8 ;  /* 0x00008f0031097a23 */ /* 0x004fe20000010808 */
[----:B----4-:R-:W-:Y:S01]  /*8b60*/  MOV R154, R48 ;  /* 0x00000030009a7202 */ /* 0x010fe20000000f00 */
[-C--:B------:R-:W-:Y:S01]  /*8b70*/  FMUL.FTZ R93, R93, R101.reuse ;  /* 0x000000655d5d7220 */ /* 0x080fe20000410000 */
[----:B------:R-:W-:Y:S01]  /*8b80*/  MOV R48, R62 ;  /* 0x0000003e00307202 */ /* 0x000fe20000000f00 */
[----:B------:R2:W-:Y:S01]  /*8b90*/  MUFU.EX2 R46, R9 ;  /* 0x00000009002e7308 */ /* 0x0005e20000000800 */
[----:B------:R-:W-:Y:S01]  /*8ba0*/  FMUL.FTZ R94, R94, R100 ;  /* 0x000000645e5e7220 */ /* 0x000fe20000410000 */
[----:B------:R-:W-:Y:S01]  /*8bb0*/  MOV R155, R36 ;  /* 0x00000024009b7202 */ /* 0x000fe20000000f00 */
[----:B------:R-:W-:Y:S01]  /*8bc0*/  FMUL.FTZ R95, R95, R100 ;  /* 0x000000645f5f7220 */ /* 0x000fe20000410000 */
[----:B------:R-:W-:Y:S01]  /*8bd0*/  HMMA.16816.F32 R108, R4, R32, R72 ;  /* 0x00000020046c723c */ /* 0x000fe20000001848 */
[----:B------:R-:W-:-:S02]  /*8be0*/  FMUL.FTZ R148, R148, R101 ;  /* 0x0000006594947220 */ /* 0x000fc40000410000 */
[-C--:B------:R-:W-:Y:S02]  /*8bf0*/  FMUL.FTZ R149, R149, R101.reuse ;  /* 0x0000006595957220 */ /* 0x080fe40000410000 */
[-C--:B------:R-:W-:Y:S02]  /*8c00*/  FMUL.FTZ R150, R150, R100.reuse ;  /* 0x0000006496967220 */ /* 0x080fe40000410000 */
[----:B------:R-:W-:Y:S01]  /*8c10*/  FMUL.FTZ R151, R151, R100 ;  /* 0x0000006497977220 */ /* 0x000fe20000410000 */
[----:B------:R-:W-:Y:S01]  /*8c20*/  HMMA.16816.F32 R116, R4, R40, R164 ;  /* 0x000000280474723c */ /* 0x000fe200000018a4 */
[-C--:B------:R-:W-:Y:S02]  /*8c30*/  FMUL.FTZ R132, R132, R101.reuse ;  /* 0x0000006584847220 */ /* 0x080fe40000410000 */
[----:B------:R-:W-:Y:S02]  /*8c40*/  FMUL.FTZ R133, R133, R101 ;  /* 0x0000006585857220 */ /* 0x000fe40000410000 */
[----:B--2---:R-:W-:-:S02]  /*8c50*/  FFMA.FTZ R9, R65, c[0x0][0x23c], -R3 ;  /* 0x00008f0041097a23 */ /* 0x004fc40000010803 */
[----:B------:R-:W-:Y:S01]  /*8c60*/  FMUL.FTZ R134, R134, R100 ;  /* 0x0000006486867220 */ /* 0x000fe20000410000 */
[----:B-----5:R-:W-:Y:S01]  /*8c70*/  MOV R164, R56 ;  /* 0x0000003800a47202 */ /* 0x020fe20000000f00 */
[----:B------:R-:W2:Y:S01]  /*8c80*/  MUFU.EX2 R45, R9 ;  /* 0x00000009002d7308 */ /* 0x000ea20000000800 */
[----:B------:R-:W-:Y:S01]  /*8c90*/  FMUL.FTZ R135, R135, R100 ;  /* 0x0000006487877220 */ /* 0x000fe20000410000 */
[C---:B------:R-:W-:Y:S01]  /*8ca0*/  HMMA.16816.F32 R176, R4.reuse, R24, R148 ;  /* 0x0000001804b0723c */ /* 0x040fe20000001894 */
[-C--:B------:R-:W-:Y:S01]  /*8cb0*/  FMUL.FTZ R136, R136, R101.reuse ;  /* 0x0000006588887220 */ /* 0x080fe20000410000 */
[----:B------:R-:W-:Y:S01]  /*8cc0*/  MOV R165, R102 ;  /* 0x0000006600a57202 */ /* 0x000fe20000000f00 */
[-C--:B------:R-:W-:Y:S02]  /*8cd0*/  FMUL.FTZ R137, R137, R101.reuse ;  /* 0x0000006589897220 */ /* 0x080fe40000410000 */
[-C--:B------:R-:W-:Y:S02]  /*8ce0*/  FMUL.FTZ R138, R138, R100.reuse ;  /* 0x000000648a8a7220 */ /* 0x080fe40000410000 */
[----:B------:R-:W-:Y:S01]  /*8cf0*/  FMUL.FTZ R139, R139, R100 ;  /* 0x000000648b8b7220 */ /* 0x000fe20000410000 */
[----:B------:R-:W-:Y:S01]  /*8d00*/  HMMA.16816.F32 R132, R4, R20, R132 ;  /* 0x000000140484723c */ /* 0x000fe20000001884 */
[----:B------:R-:W-:-:S02]  /*8d10*/  FMUL.FTZ R168, R168, R101 ;  /* 0x00000065a8a87220 */ /* 0x000fc40000410000 */
[----:B------:R-:W-:Y:S02]  /*8d20*/  FMUL.FTZ R169, R169, R101 ;  /* 0x00000065a9a97220 */ /* 0x000fe40000410000 */
[-C--:B------:R-:W-:Y:S01]  /*8d30*/  FMUL.FTZ R170, R170, R100.reuse ;  /* 0x00000064aaaa7220 */ /* 0x080fe20000410000 */
[----:B--2---:R-:W-:Y:S01]  /*8d40*/  MOV R153, R45 ;  /* 0x0000002d00997202 */ /* 0x004fe20000000f00 */
[----:B------:R-:W-:Y:S01]  /*8d50*/  FFMA.FTZ R9, R66, c[0x0][0x23c], -R3 ;  /* 0x00008f0042097a23 */ /* 0x000fe20000010803 */
[----:B------:R-:W2:Y:S01]  /*8d60*/  MUFU.EX2 R45, R10 ;  /* 0x0000000a002d7308 */ /* 0x000ea20000000800 */
[----:B------:R-:W-:Y:S01]  /*8d70*/  FMUL.FTZ R171, R171, R100 ;  /* 0x00000064abab7220 */ /* 0x000fe20000410000 */
[----:B-1----:R-:W-:Y:S01]  /*8d80*/  HMMA.16816.F32 R72, R4, R14, R92 ;  /* 0x0000000e0448723c */ /* 0x002fe2000000185c */
[-C--:B------:R-:W-:Y:S02]  /*8d90*/  FMUL.FTZ R76, R76, R101.reuse ;  /* 0x000000654c4c7220 */ /* 0x080fe40000410000 */
[----:B------:R-:W-:-:S02]  /*8da0*/  FMUL.FTZ R77, R77, R101 ;  /* 0x000000654d4d7220 */ /* 0x000fc40000410000 */
[-C--:B------:R-:W-:Y:S01]  /*8db0*/  FMUL.FTZ R78, R78, R100.reuse ;  /* 0x000000644e4e7220 */ /* 0x080fe20000410000 */
[----:B------:R1:W3:Y:S01]  /*8dc0*/  MUFU.EX2 R57, R9 ;  /* 0x0000000900397308 */ /* 0x0002e20000000800 */
[----:B------:R-:W-:Y:S01]  /*8dd0*/  FMUL.FTZ R79, R79, R100 ;  /* 0x000000644f4f7220 */ /* 0x000fe20000410000 */
[----:B------:R-:W-:Y:S01]  /*8de0*/  MOV R92, R46 ;  /* 0x0000002e005c7202 */ /* 0x000fe20000000f00 */
[-C--:B------:R-:W-:Y:S01]  /*8df0*/  FMUL.FTZ R88, R88, R101.reuse ;  /* 0x0000006558587220 */ /* 0x080fe20000410000 */
[C---:B------:R-:W-:Y:S01]  /*8e00*/  HMMA.16816.F32 R184, R4.reuse, R22, R136 ;  /* 0x0000001604b8723c */ /* 0x040fe20000001888 */
[----:B------:R-:W-:Y:S01]  /*8e10*/  FMUL.FTZ R89, R89, R101 ;  /* 0x0000006559597220 */ /* 0x000fe20000410000 */
[----:B------:R-:W-:Y:S01]  /*8e20*/  MOV R46, R63 ;  /* 0x0000003f002e7202 */ /* 0x000fe20000000f00 */
[-C--:B------:R-:W-:Y:S01]  /*8e30*/  FMUL.FTZ R90, R90, R100.reuse ;  /* 0x000000645a5a7220 */ /* 0x080fe20000410000 */
[----:B--2---:R-:W-:Y:S01]  /*8e40*/  MOV R95, R45 ;  /* 0x0000002d005f7202 */ /* 0x004fe20000000f00 */
[----:B------:R-:W-:Y:S01]  /*8e50*/  FMUL.FTZ R10, R11, c[0x0][0x23c] ;  /* 0x00008f000b0a7a20 */ /* 0x000fe20000410000 */
[----:B------:R-:W-:Y:S01]  /*8e60*/  MOV R45, R67 ;  /* 0x00000043002d7202 */ /* 0x000fe20000000f00 */
[----:B------:R-:W2:Y:S01]  /*8e70*/  MUFU.EX2 R11, R28 ;  /* 0x0000001c000b7308 */ /* 0x000ea20000000800 */
[----:B------:R-:W-:Y:S01]  /*8e80*/  FMUL.FTZ R91, R91, R100 ;  /* 0x000000645b5b7220 */ /* 0x000fe20000410000 */
[----:B------:R-:W-:Y:S01]  /*8e90*/  HMMA.16816.F32 R168, R4, R42, R168 ;  /* 0x0000002a04a8723c */ /* 0x000fe200000018a8 */
[----:B------:R-:W-:Y:S01]  /*8ea0*/  MOV R139, R55 ;  /* 0x00000037008b7202 */ /* 0x000fe20000000f00 */
[----:B-1----:R-:W-:Y:S01]  /*8eb0*/  FFMA.FTZ R9, R50, c[0x0][0x23c], -R3 ;  /* 0x00008f0032097a23 */ /* 0x002fe20000010803 */
[----:B---3--:R-:W-:-:S03]  /*8ec0*/  MOV R167, R57 ;  /* 0x0000003900a77202 */ /* 0x008fc60000000f00 */
[----:B------:R-:W1:Y:S01]  /*8ed0*/  MUFU.EX2 R10, R10 ;  /* 0x0000000a000a7308 */ /* 0x000e620000000800 */
[----:B------:R-:W-:Y:S01]  /*8ee0*/  MOV R138, R39 ;  /* 0x00000027008a7202 */ /* 0x000fe20000000f00 */
[C---:B------:R-:W-:Y:S01]  /*8ef0*/  HMMA.16816.F32 R104, R4.reuse, R34, R76 ;  /* 0x000000220468723c */ /* 0x040fe2000000184c */
[----:B------:R-:W-:Y:S02]  /*8f00*/  MOV R137, R38 ;  /* 0x0000002600897202 */ /* 0x000fe40000000f00 */
[----:B------:R-:W-:Y:S02]  /*8f10*/  MOV R136, R37 ;  /* 0x0000002500887202 */ /* 0x000fe40000000f00 */
[----:B------:R-:W-:Y:S01]  /*8f20*/  MOV R102, R46 ;  /* 0x0000002e00667202 */ /* 0x000fe20000000f00 */
[----:B------:R3:W4:Y:S01]  /*8f30*/  MUFU.EX2 R49, R9 ;  /* 0x0000000900317308 */ /* 0x0007220000000800 */
[-C--:B--2---:R-:W-:Y:S01]  /*8f40*/  FMUL.FTZ R140, R140, R11.reuse ;  /* 0x0000000b8c8c7220 */ /* 0x084fe20000410000 */
[----:B------:R-:W-:Y:S01]  /*8f50*/  HMMA.16816.F32 R148, R4, R12, R88 ;  /* 0x0000000c0494723c */ /* 0x000fe20000001858 */
[----:B------:R-:W-:Y:S01]  /*8f60*/  FMUL.FTZ R141, R141, R11 ;  /* 0x0000000b8d8d7220 */ /* 0x000fe20000410000 */
[----:B------:R-:W-:Y:S01]  /*8f70*/  MOV R166, R137 ;  /* 0x0000008900a67202 */ /* 0x000fe20000000f00 */
[-C--:B------:R-:W-:Y:S01]  /*8f80*/  FMUL.FTZ R144, R144, R11.reuse ;  /* 0x0000000b90907220 */ /* 0x080fe20000410000 */
[----:B------:R-:W-:Y:S01]  /*8f90*/  MOV R94, R138 ;  /* 0x0000008a005e7202 */ /* 0x000fe20000000f00 */
[----:B------:R-:W-:-:S02]  /*8fa0*/  FMUL.FTZ R145, R145, R11 ;  /* 0x0000000b91917220 */ /* 0x000fc40000410000 */
[----:B------:R-:W-:Y:S01]  /*8fb0*/  F2FP.PACK_AB R4, R152, R154 ;  /* 0x0000009a9804723e */ /* 0x000fe200000000ff */
[-C--:B-1----:R-:W-:Y:S01]  /*8fc0*/  FMUL.FTZ R142, R142, R10.reuse ;  /* 0x0000000a8e8e7220 */ /* 0x082fe20000410000 */
[----:B------:R-:W-:Y:S01]  /*8fd0*/  F2FP.PACK_AB R5, R167, R153 ;  /* 0x00000099a705723e */ /* 0x000fe200000000ff */
[----:B------:R-:W-:Y:S01]  /*8fe0*/  FMUL.FTZ R143, R143, R10 ;  /* 0x0000000a8f8f7220 */ /* 0x000fe20000410000 */
[----:B------:R-:W-:Y:S01]  /*8ff0*/  F2FP.PACK_AB R6, R92, R164 ;  /* 0x000000a45c06723e */ /* 0x000fe200000000ff */
[-C--:B------:R-:W-:Y:S02]  /*9000*/  FMUL.FTZ R146, R146, R10.reuse ;  /* 0x0000000a92927220 */ /* 0x080fe40000410000 */
[----:B---3--:R-:W-:Y:S01]  /*9010*/  FFMA.FTZ R9, R52, c[0x0][0x23c], -R8 ;  /* 0x00008f0034097a23 */ /* 0x008fe20000010808 */
[----:B----4-:R-:W-:Y:S01]  /*9020*/  F2FP.PACK_AB R7, R49, R95 ;  /* 0x0000005f3107723e */ /* 0x010fe200000000ff */
[----:B------:R-:W-:Y:S02]  /*9030*/  FMUL.FTZ R147, R147, R10 ;  /* 0x0000000a93937220 */ /* 0x000fe40000410000 */
[----:B------:R1:W2:Y:S01]  /*9040*/  MUFU.EX2 R28, R9 ;  /* 0x00000009001c7308 */ /* 0x0002a20000000800 */
[----:B------:R-:W-:-:S02]  /*9050*/  FMUL.FTZ R124, R124, R11 ;  /* 0x0000000b7c7c7220 */ /* 0x000fc40000410000 */
[-C--:B------:R-:W-:Y:S01]  /*9060*/  FMUL.FTZ R125, R125, R11.reuse ;  /* 0x0000000b7d7d7220 */ /* 0x080fe20000410000 */
[C---:B------:R-:W-:Y:S01]  /*9070*/  HMMA.16816.F32 R64, R4.reuse, R22, R140 ;  /* 0x000000160440723c */ /* 0x040fe2000000188c */
[-C--:B------:R-:W-:Y:S02]  /*9080*/  FMUL.FTZ R126, R126, R10.reuse ;  /* 0x0000000a7e7e7220 */ /* 0x080fe40000410000 */
[-C--:B------:R-:W-:Y:S02]  /*9090*/  FMUL.FTZ R127, R127, R10.reuse ;  /* 0x0000000a7f7f7220 */ /* 0x080fe40000410000 */
[-C--:B------:R-:W-:Y:S02]  /*90a0*/  FMUL.FTZ R156, R156, R11.reuse ;  /* 0x0000000b9c9c7220 */ /* 0x080fe40000410000 */
[----:B------:R-:W-:Y:S01]  /*90b0*/  FMUL.FTZ R157, R157, R11 ;  /* 0x0000000b9d9d7220 */ /* 0x000fe20000410000 */
[----:B------:R-:W-:Y:S01]  /*90c0*/  HMMA.16816.F32 R60, R4, R24, R144 ;  /* 0x00000018043c723c */ /* 0x000fe20000001890 */
[----:B------:R-:W-:-:S02]  /*90d0*/  FMUL.FTZ R158, R158, R10 ;  /* 0x0000000a9e9e7220 */ /* 0x000fc40000410000 */
[-C--:B------:R-:W-:Y:S02]  /*90e0*/  FMUL.FTZ R159, R159, R10.reuse ;  /* 0x0000000a9f9f7220 */ /* 0x080fe40000410000 */
[----:B-1----:R-:W-:Y:S02]  /*90f0*/  FFMA.FTZ R9, R53, c[0x0][0x23c], -R2 ;  /* 0x00008f0035097a23 */ /* 0x002fe40000010802 */
[-C--:B------:R-:W-:Y:S01]  /*9100*/  FMUL.FTZ R160, R160, R11.reuse ;  /* 0x0000000ba0a07220 */ /* 0x080fe20000410000 */
[C---:B------:R-:W-:Y:S01]  /*9110*/  HMMA.16816.F32 R76, R4.reuse, R18, R124 ;  /* 0x00000012044c723c */ /* 0x040fe2000000187c */
[----:B------:R-:W1:Y:S01]  /*9120*/  MUFU.EX2 R50, R9 ;  /* 0x0000000900327308 */ /* 0x000e620000000800 */
[----:B------:R-:W-:Y:S02]  /*9130*/  FMUL.FTZ R161, R161, R11 ;  /* 0x0000000ba1a17220 */ /* 0x000fe40000410000 */
[-C--:B------:R-:W-:Y:S02]  /*9140*/  FMUL.FTZ R162, R162, R10.reuse ;  /* 0x0000000aa2a27220 */ /* 0x080fe40000410000 */
[----:B------:R-:W-:Y:S01]  /*9150*/  FMUL.FTZ R163, R163, R10 ;  /* 0x0000000aa3a37220 */ /* 0x000fe20000410000 */
[----:B------:R-:W-:Y:S01]  /*9160*/  MOV R127, R31 ;  /* 0x0000001f007f7202 */ /* 0x000fe20000000f00 */
[----:B------:R-:W-:Y:S01]  /*9170*/  HMMA.16816.F32 R56, R4, R26, R156 ;  /* 0x0000001a0438723c */ /* 0x000fe2000000189c */
[----:B------:R-:W-:Y:S01]  /*9180*/  MOV R126, R30 ;  /* 0x0000001e007e7202 */ /* 0x000fe20000000f00 */
[-C--:B------:R-:W-:Y:S01]  /*9190*/  FMUL.FTZ R112, R112, R11.reuse ;  /* 0x0000000b70707220 */ /* 0x080fe20000410000 */
[----:B------:R-:W-:Y:S01]  /*91a0*/  LDSM.16.MT88.4 R24, [R222+0x9400] ;  /* 0x00940000de18783b */ /* 0x000fe20000004200 */
[----:B------:R-:W-:-:S02]  /*91b0*/  FMUL.FTZ R113, R113, R11 ;  /* 0x0000000b71717220 */ /* 0x000fc40000410000 */
[----:B------:R-:W-:Y:S01]  /*91c0*/  FMUL.FTZ R114, R114, R10 ;  /* 0x0000000a72727220 */ /* 0x000fe20000410000 */
[----:B--2---:R-:W-:Y:S01]  /*91d0*/  MOV R158, R28 ;  /* 0x0000001c009e7202 */ /* 0x004fe20000000f00 */
[----:B------:R-:W-:Y:S01]  /*91e0*/  FMUL.FTZ R115, R115, R10 ;  /* 0x0000000a73737220 */ /* 0x000fe20000410000 */
[----:B-1----:R-:W-:Y:S01]  /*91f0*/  MOV R159, R50 ;  /* 0x00000032009f7202 */ /* 0x002fe20000000f00 */
[----:B------:R-:W-:Y:S02]  /*9200*/  FFMA.FTZ R9, R54, c[0x0][0x23c], -R2 ;  /* 0x00008f0036097a23 */ /* 0x000fe40000010802 */
[----:B------:R-:W-:Y:S01]  /*9210*/  HMMA.16816.F32 R52, R4, R40, R160 ;  /* 0x000000280434723c */ /* 0x000fe200000018a0 */
[-C--:B------:R-:W-:Y:S01]  /*9220*/  FMUL.FTZ R128, R128, R11.reuse ;  /* 0x0000000b80807220 */ /* 0x080fe20000410000 */
[----:B------:R1:W-:Y:S01]  /*9230*/  MUFU.EX2 R142, R9 ;  /* 0x00000009008e7308 */ /* 0x0003e20000000800 */
[----:B------:R-:W-:Y:S02]  /*9240*/  FMUL.FTZ R129, R129, R11 ;  /* 0x0000000b81817220 */ /* 0x000fe40000410000 */
[----:B------:R-:W-:-:S02]  /*9250*/  FMUL.FTZ R130, R130, R10 ;  /* 0x0000000a82827220 */ /* 0x000fc40000410000 */
[-C--:B------:R-:W-:Y:S01]  /*9260*/  FMUL.FTZ R131, R131, R10.reuse ;  /* 0x0000000a83837220 */ /* 0x080fe20000410000 */
[----:B------:R-:W-:Y:S01]  /*9270*/  MOV R161, R153 ;  /* 0x0000009900a17202 */ /* 0x000fe20000000f00 */
[-C--:B------:R-:W-:Y:S01]  /*9280*/  FMUL.FTZ R172, R172, R11.reuse ;  /* 0x0000000bacac7220 */ /* 0x080fe20000410000 */
[C---:B------:R-:W-:Y:S01]  /*9290*/  HMMA.16816.F32 R88, R4.reuse, R16, R112 ;  /* 0x000000100458723c */ /* 0x040fe20000001870 */
[----:B------:R-:W-:Y:S01]  /*92a0*/  FMUL.FTZ R173, R173, R11 ;  /* 0x0000000badad7220 */ /* 0x000fe20000410000 */
[----:B------:R-:W-:Y:S01]  /*92b0*/  MOV R153, R155 ;  /* 0x0000009b00997202 */ /* 0x000fe20000000f00 */
[----:B------:R-:W-:Y:S01]  /*92c0*/  FMUL.FTZ R174, R174, R10 ;  /* 0x0000000aaeae7220 */ /* 0x000fe20000410000 */
        /* <DEDUP_REMOVED lines=9> */
[----:B------:R-:W1:Y:S01]  /*9360*/  MUFU.EX2 R93, R9 ;  /* 0x00000009005d7308 */ /* 0x000e620000000800 */
[-C--:B------:R-:W-:Y:S01]  /*9370*/  FMUL.FTZ R70, R70, R10.reuse ;  /* 0x0000000a46467220 */ /* 0x080fe20000410000 */
[----:B------:R-:W-:Y:S01]  /*9380*/  MOV R112, R45 ;  /* 0x0000002d00707202 */ /* 0x000fe20000000f00 */
[----:B------:R-:W-:Y:S01]  /*9390*/  FMUL.FTZ R71, R71, R10 ;  /* 0x0000000a47477220 */ /* 0x000fe20000410000 */
[C---:B------:R-:W-:Y:S01]  /*93a0*/  HMMA.16816.F32 R36, R4.reuse, R20, R128 ;  /* 0x000000140424723c */ /* 0x040fe20000001880 */
[-C--:B------:R-:W-:Y:S01]  /*93b0*/  FMUL.FTZ R80, R80, R11.reuse ;  /* 0x0000000b50507220 */ /* 0x080fe20000410000 */
[----:B------:R-:W-:Y:S01]  /*93c0*/  MOV R154, R136 ;  /* 0x00000088009a7202 */ /* 0x000fe20000000f00 */
[-C--:B------:R-:W-:Y:S01]  /*93d0*/  FMUL.FTZ R81, R81, R11.reuse ;  /* 0x0000000b51517220 */ /* 0x080fe20000410000 */
[----:B------:R-:W-:Y:S01]  /*93e0*/  LDSM.16.MT88.4 R20, [R220+0xa400] ;  /* 0x00a40000dc14783b */ /* 0x000fe20000004200 */
[----:B------:R-:W-:Y:S01]  /*93f0*/  FMUL.FTZ R82, R82, R10 ;  /* 0x0000000a52527220 */ /* 0x000fe20000410000 */
[----:B------:R-:W-:Y:S01]  /*9400*/  MOV R143, R112 ;  /* 0x00000070008f7202 */ /* 0x000fe20000000f00 */
[-C--:B------:R-:W-:Y:S01]  /*9410*/  FMUL.FTZ R83, R83, R10.reuse ;  /* 0x0000000a53537220 */ /* 0x080fe20000410000 */
[C---:B------:R-:W-:Y:S01]  /*9420*/  HMMA.16816.F32 R40, R4.reuse, R42, R172 ;  /* 0x0000002a0428723c */ /* 0x040fe200000018ac */
[-C--:B------:R-:W-:Y:S01]  /*9430*/  FMUL.FTZ R84, R84, R11.reuse ;  /* 0x0000000b54547220 */ /* 0x080fe20000410000 */
[----:B------:R-:W-:Y:S01]  /*9440*/  LDSM.16.MT88.4 R16, [R222+0xa400] ;  /* 0x00a40000de10783b */ /* 0x000fe20000004200 */
[----:B------:R-:W-:Y:S01]  /*9450*/  FMUL.FTZ R85, R85, R11 ;  /* 0x0000000b55557220 */ /* 0x000fe20000410000 */
[----:B-1----:R-:W-:Y:S01]  /*9460*/  MOV R162, R93 ;  /* 0x0000005d00a27202 */ /* 0x002fe20000000f00 */
[----:B------:R-:W-:Y:S01]  /*9470*/  FFMA.FTZ R9, R29, c[0x0][0x23c], -R2 ;  /* 0x00008f001d097a23 */ /* 0x000fe20000010802 */
[----:B------:R-:W-:Y:S01]  /*9480*/  MOV R93, R139 ;  /* 0x0000008b005d7202 */ /* 0x000fe20000000f00 */
[----:B------:R-:W1:Y:S01]  /*9490*/  LDSM.16.MT88.4 R28, [R220+0x9400] ;  /* 0x00940000dc1c783b */ /* 0x000e620000004200 */
[-C--:B------:R-:W-:Y:S01]  /*94a0*/  FMUL.FTZ R86, R86, R10.reuse ;  /* 0x0000000a56567220 */ /* 0x080fe20000410000 */
[----:B------:R2:W3:Y:S01]  /*94b0*/  MUFU.EX2 R144, R9 ;  /* 0x0000000900907308 */ /* 0x0004e20000000800 */
[----:B------:R-:W-:Y:S01]  /*94c0*/  FMUL.FTZ R87, R87, R10 ;  /* 0x0000000a57577220 */ /* 0x000fe20000410000 */
[C---:B------:R-:W-:Y:S01]  /*94d0*/  HMMA.16816.F32 R48, R4.reuse, R32, R68 ;  /* 0x000000200430723c */ /* 0x040fe20000001844 */
[----:B------:R-:W-:Y:S01]  /*94e0*/  FMUL.FTZ R96, R96, R11 ;  /* 0x0000000b60607220 */ /* 0x000fe20000410000 */
[----:B------:R-:W-:Y:S01]  /*94f0*/  MOV R157, R113 ;  /* 0x00000071009d7202 */ /* 0x000fe20000000f00 */
[----:B------:R-:W-:Y:S01]  /*9500*/  FMUL.FTZ R97, R97, R11 ;  /* 0x0000000b61617220 */ /* 0x000fe20000410000 */
[----:B------:R-:W-:Y:S01]  /*9510*/  MOV R156, R114 ;  /* 0x00000072009c7202 */ /* 0x000fe20000000f00 */
[-C--:B------:R-:W-:Y:S01]  /*9520*/  FMUL.FTZ R98, R98, R10.reuse ;  /* 0x0000000a62627220 */ /* 0x080fe20000410000 */
[----:B------:R-:W-:Y:S01]  /*9530*/  MOV R175, R115 ;  /* 0x0000007300af7202 */ /* 0x000fe20000000f00 */
[----:B------:R-:W-:Y:S01]  /*9540*/  FMUL.FTZ R99, R99, R10 ;  /* 0x0000000a63637220 */ /* 0x000fe20000410000 */
[----:B------:R-:W-:Y:S01]  /*9550*/  HMMA.16816.F32 R80, R4, R34, R80 ;  /* 0x000000220450723c */ /* 0x000fe20000001850 */
[----:B------:R-:W-:Y:S01]  /*9560*/  LDSM.16.MT88.4 R32, [R222+0xb400] ;  /* 0x00b40000de20783b */ /* 0x000fe20000004200 */
[----:B------:R-:W-:-:S02]  /*9570*/  MOV R174, R92 ;  /* 0x0000005c00ae7202 */ /* 0x000fc40000000f00 */
[----:B------:R-:W-:Y:S01]  /*9580*/  MOV R173, R93 ;  /* 0x0000005d00ad7202 */ /* 0x000fe20000000f00 */
[----:B--2---:R-:W-:Y:S01]  /*9590*/  FFMA.FTZ R9, R182, c[0x0][0x23c], -R0 ;  /* 0x00008f00b6097a23 */ /* 0x004fe20000010800 */
[----:B------:R-:W-:Y:S02]  /*95a0*/  MOV R172, R94 ;  /* 0x0000005e00ac7202 */ /* 0x000fe40000000f00 */
[C---:B------:R-:W-:Y:S01]  /*95b0*/  HMMA.16816.F32 R44, R4.reuse, R12, R84 ;  /* 0x0000000c042c723c */ /* 0x040fe20000001854 */
[----:B------:R2:W-:Y:S07]  /*95c0*/  MUFU.EX2 R141, R9 ;  /* 0x00000009008d7308 */ /* 0x0005ee0000000800 */
[----:B------:R-:W-:Y:S01]  /*95d0*/  HMMA.16816.F32 R96, R4, R14, R96 ;  /* 0x0000000e0460723c */ /* 0x000fe20000001860 */
[----:B------:R-:W4:Y:S06]  /*95e0*/  LDSM.16.MT88.4 R12, [R220+0xb400] ;  /* 0x00b40000dc0c783b */ /* 0x000f2c0000004200 */
[----:B------:R-:W-:-:S02]  /*95f0*/  F2FP.PACK_AB R4, R142, R159 ;  /* 0x0000009f8e04723e */ /* 0x000fc400000000ff */
[----:B---3--:R-:W-:Y:S01]  /*9600*/  F2FP.PACK_AB R6, R144, R162 ;  /* 0x000000a29006723e */ /* 0x008fe200000000ff */
[----:B--2---:R-:W-:-:S04]  /*9610*/  FFMA.FTZ R9, R181, c[0x0][0x23c], -R0 ;  /* 0x00008f00b5097a23 */ /* 0x004fc80000010800 */
[----:B------:R2:W3:Y:S02]  /*9620*/  MUFU.EX2 R140, R9 ;  /* 0x00000009008c7308 */ /* 0x0004e40000000800 */
[----:B--2---:R-:W-:Y:S01]  /*9630*/  FFMA.FTZ R9, R183, c[0x0][0x23c], -R0 ;  /* 0x00008f00b7097a23 */ /* 0x004fe20000010800 */
[----:B---3--:R-:W-:-:S05]  /*9640*/  F2FP.PACK_AB R5, R140, R141 ;  /* 0x0000008d8c05723e */ /* 0x008fca00000000ff */
[----:B------:R2:W-:Y:S02]  /*9650*/  MUFU.EX2 R163, R9 ;  /* 0x0000000900a37308 */ /* 0x0005e40000000800 */
[----:B--2---:R-:W-:-:S06]  /*9660*/  FFMA.FTZ R9, R180, c[0x0][0x23c], -R0 ;  /* 0x00008f00b4097a23 */ /* 0x004fcc0000010800 */
[----:B------:R2:W3:Y:S02]  /*9670*/  MUFU.EX2 R145, R9 ;  /* 0x0000000900917308 */ /* 0x0004e40000000800 */
[----:B--2---:R-:W-:Y:S01]  /*9680*/  FFMA.FTZ R9, R197, c[0x0][0x23c], -R8 ;  /* 0x00008f00c5097a23 */ /* 0x004fe20000010808 */
[----:B---3--:R-:W-:-:S05]  /*9690*/  F2FP.PACK_AB R7, R145, R163 ;  /* 0x000000a39107723e */ /* 0x008fca00000000ff */
[----:B------:R2:W3:Y:S02]  /*96a0*/  MUFU.EX2 R197, R9 ;  /* 0x0000000900c57308 */ /* 0x0004e40000000800 */
[C---:B-1----:R-:W-:Y:S08]  /*96b0*/  HMMA.16816.F32 R84, R4.reuse, R28, R192 ;  /* 0x0000001c0454723c */ /* 0x042ff000000018c0 */
[----:B------:R-:W-:Y:S01]  /*96c0*/  HMMA.16816.F32 R136, R4, R30, R188 ;  /* 0x0000001e0488723c */ /* 0x000fe200000018bc */
[----:B--2---:R-:W-:-:S04]  /*96d0*/  FFMA.FTZ R9, R196, c[0x0][0x23c], -R8 ;  /* 0x00008f00c4097a23 */ /* 0x004fc80000010808 */
[----:B------:R1:W-:Y:S03]  /*96e0*/  MUFU.EX2 R196, R9 ;  /* 0x0000000900c47308 */ /* 0x0003e60000000800 */
        /* <DEDUP_REMOVED lines=8> */
[----:B-1----:R-:W-:Y:S01]  /*9770*/  FFMA.FTZ R9, R204, c[0x0][0x23c], -R3 ;  /* 0x00008f00cc097a23 */ /* 0x002fe20000010803 */
[----:B------:R-:W-:-:S03]  /*9780*/  MOV R204, R144 ;  /* 0x0000009000cc7202 */ /* 0x000fc60000000f00 */
[----:B------:R1:W-:Y:S03]  /*9790*/  MUFU.EX2 R194, R9 ;  /* 0x0000000900c27308 */ /* 0x0003e60000000800 */
[C---:B----4-:R-:W-:Y:S08]  /*97a0*/  HMMA.16816.F32 R108, R4.reuse, R12, R108 ;  /* 0x0000000c046c723c */ /* 0x050ff0000000186c */
[----:B------:R-:W-:Y:S01]  /*97b0*/  HMMA.16816.F32 R104, R4, R14, R104 ;  /* 0x0000000e0468723c */ /* 0x000fe20000001868 */
[----:B-1----:R-:W-:Y:S01]  /*97c0*/  FFMA.FTZ R9, R203, c[0x0][0x23c], -R3 ;  /* 0x00008f00cb097a23 */ /* 0x002fe20000010803 */
[----:B------:R-:W-:-:S06]  /*97d0*/  MOV R203, R126 ;  /* 0x0000007e00cb7202 */ /* 0x000fcc0000000f00 */
[----:B------:R-:W-:Y:S01]  /*97e0*/  HMMA.16816.F32 R72, R4, R34, R72 ;  /* 0x000000220448723c */ /* 0x000fe20000001848 */
[----:B------:R1:W2:Y:S02]  /*97f0*/  MUFU.EX2 R193, R9 ;  /* 0x0000000900c17308 */ /* 0x0002a40000000800 */
[----:B-1----:R-:W-:Y:S01]  /*9800*/  FFMA.FTZ R9, R202, c[0x0][0x23c], -R3 ;  /* 0x00008f00ca097a23 */ /* 0x002fe20000010803 */
[----:B------:R-:W-:-:S04]  /*9810*/  MOV R202, R127 ;  /* 0x0000007f00ca7202 */ /* 0x000fc80000000f00 */
[----:B------:R-:W-:Y:S01]  /*9820*/  HMMA.16816.F32 R124, R4, R20, R176 ;  /* 0x00000014047c723c */ /* 0x000fe200000018b0 */
[----:B------:R1:W-:Y:S02]  /*9830*/  MUFU.EX2 R192, R9 ;  /* 0x0000000900c07308 */ /* 0x0003e40000000800 */
[----:B-1----:R-:W-:Y:S01]  /*9840*/  FFMA.FTZ R9, R199, c[0x0][0x23c], -R3 ;  /* 0x00008f00c7097a23 */ /* 0x002fe20000010803 */
[----:B------:R-:W-:-:S04]  /*9850*/  MOV R199, R95 ;  /* 0x0000005f00c77202 */ /* 0x000fc80000000f00 */
[----:B------:R-:W-:Y:S01]  /*9860*/  HMMA.16816.F32 R92, R4, R32, R148 ;  /* 0x00000020045c723c */ /* 0x000fe20000001894 */
[----:B------:R1:W4:Y:S06]  /*9870*/  MUFU.EX2 R191, R9 ;  /* 0x0000000900bf7308 */ /* 0x00032c0000000800 */
[----:B---3--:R-:W-:Y:S02]  /*9880*/  F2FP.PACK_AB R4, R197, R158 ;  /* 0x0000009ec504723e */ /* 0x008fe400000000ff */
[----:B--2---:R-:W-:Y:S02]  /*9890*/  F2FP.PACK_AB R5, R193, R194 ;  /* 0x000000c2c105723e */ /* 0x004fe400000000ff */
[----:B------:R-:W-:Y:S01]  /*98a0*/  F2FP.PACK_AB R6, R195, R196 ;  /* 0x000000c4c306723e */ /* 0x000fe200000000ff */
[----:B-1----:R-:W-:Y:S01]  /*98b0*/  FFMA.FTZ R9, R207, c[0x0][0x23c], -R2 ;  /* 0x00008f00cf097a23 */ /* 0x002fe20000010802 */
[----:B----4-:R-:W-:-:S02]  /*98c0*/  F2FP.PACK_AB R7, R191, R192 ;  /* 0x000000c0bf07723e */ /* 0x010fc400000000ff */
[----:B------:R-:W-:Y:S01]  /*98d0*/  MOV R207, R164 ;  /* 0x000000a400cf7202 */ /* 0x000fe20000000f00 */
[----:B------:R1:W-:Y:S04]  /*98e0*/  MUFU.EX2 R190, R9 ;  /* 0x0000000900be7308 */ /* 0x0003e80000000800 */
        /* <DEDUP_REMOVED lines=17> */
[----:B-----5:R-:W-:Y:S01]  /*9a00*/  FFMA.FTZ R9, R200, c[0x0][0x23c], -R2 ;  /* 0x00008f00c8097a23 */ /* 0x020fe20000010802 */
[----:B------:R-:W-:-:S03]  /*9a10*/  MOV R200, R167 ;  /* 0x000000a700c87202 */ /* 0x000fc60000000f00 */
[----:B------:R5:W1:Y:S03]  /*9a20*/  MUFU.EX2 R187, R9 ;  /* 0x0000000900bb7308 */ /* 0x000a660000000800 */
[C---:B------:R-:W-:Y:S01]  /*9a30*/  HMMA.16816.F32 R56, R4.reuse, R22, R56 ;  /* 0x000000160438723c */ /* 0x040fe20000001838 */
[----:B------:R-:W-:Y:S07]  /*9a40*/  LDSM.16.MT88.4 R20, [R222+0xb800] ;  /* 0x00b80000de14783b */ /* 0x000fee0000004200 */
[----:B------:R-:W-:Y:S01]  /*9a50*/  HMMA.16816.F32 R52, R4, R16, R52 ;  /* 0x000000100434723c */ /* 0x000fe20000001834 */
[----:B-----5:R-:W-:-:S07]  /*9a60*/  FFMA.FTZ R9, R210, c[0x0][0x23c], -R0 ;  /* 0x00008f00d2097a23 */ /* 0x020fce0000010800 */
[C---:B------:R-:W-:Y:S01]  /*9a70*/  HMMA.16816.F32 R40, R4.reuse, R18, R40 ;  /* 0x000000120428723c */ /* 0x040fe20000001828 */
[----:B------:R-:W5:Y:S01]  /*9a80*/  LDSM.16.MT88.4 R16, [R222+0xa800] ;  /* 0x00a80000de10783b */ /* 0x000f620000004200 */
        /* <DEDUP_REMOVED lines=17> */
[----:B------:R-:W-:Y:S02]  /*9ba0*/  MOV R214, R103 ;  /* 0x0000006700d67202 */ /* 0x000fe40000000f00 */
[----:B---3--:R-:W-:-:S03]  /*9bb0*/  F2FP.PACK_AB R7, R183, R184 ;  /* 0x000000b8b707723e */ /* 0x008fc600000000ff */
[----:B------:R1:W-:Y:S04]  /*9bc0*/  MUFU.EX2 R182, R9 ;  /* 0x0000000900b67308 */ /* 0x0003e80000000800 */
[C---:B--2---:R-:W-:Y:S08]  /*9bd0*/  HMMA.16816.F32 R144, R4.reuse, R38, R136 ;  /* 0x000000260490723c */ /* 0x044ff00000001888 */
[----:B----4-:R-:W-:Y:S01]  /*9be0*/  HMMA.16816.F32 R136, R4, R30, R128 ;  /* 0x0000001e0488723c */ /* 0x010fe20000001880 */
        /* <DEDUP_REMOVED lines=8> */
[----:B------:R-:W-:Y:S01]  /*9c70*/  MOV R199, R140 ;  /* 0x0000008c00c77202 */ /* 0x000fe20000000f00 */
[----:B------:R1:W-:Y:S06]  /*9c80*/  MUFU.EX2 R181, R9 ;  /* 0x0000000900b57308 */ /* 0x0003ec0000000800 */
[C---:B------:R-:W-:Y:S08]  /*9c90*/  HMMA.16816.F32 R132, R4.reuse, R28, R132 ;  /* 0x0000001c0484723c */ /* 0x040ff00000001884 */
[----:B------:R-:W-:Y:S01]  /*9ca0*/  HMMA.16816.F32 R148, R4, R24, R124 ;  /* 0x000000180494723c */ /* 0x000fe2000000187c */
[----:B------:R-:W3:Y:S01]  /*9cb0*/  LDSM.16.MT88.4 R124, [R220+0x9c00] ;  /* 0x009c0000dc7c783b */ /* 0x000ee20000004200 */
[----:B-1----:R-:W-:Y:S01]  /*9cc0*/  FFMA.FTZ R9, R211, c[0x0][0x23c], -R8 ;  /* 0x00008f00d3097a23 */ /* 0x002fe20000010808 */
[----:B------:R-:W-:-:S02]  /*9cd0*/  MOV R211, R207 ;  /* 0x000000cf00d37202 */ /* 0x000fc40000000f00 */
[----:B------:R-:W-:Y:S01]  /*9ce0*/  MOV R207, R142 ;  /* 0x0000008e00cf7202 */ /* 0x000fe20000000f00 */
[----:B------:R1:W4:Y:S02]  /*9cf0*/  MUFU.EX2 R179, R9 ;  /* 0x0000000900b37308 */ /* 0x0003240000000800 */
[C---:B------:R-:W-:Y:S08]  /*9d00*/  HMMA.16816.F32 R152, R4.reuse, R26, R120 ;  /* 0x0000001a0498723c */ /* 0x040ff00000001878 */
[----:B-----5:R-:W-:Y:S01]  /*9d10*/  HMMA.16816.F32 R164, R4, R16, R116 ;  /* 0x0000001004a4723c */ /* 0x020fe20000001874 */
[----:B-1----:R-:W-:Y:S01]  /*9d20*/  FFMA.FTZ R9, R241, c[0x0][0x23c], -R3 ;  /* 0x00008f00f1097a23 */ /* 0x002fe20000010803 */
[----:B------:R-:W-:-:S06]  /*9d30*/  MOV R241, R205 ;  /* 0x000000cd00f17202 */ /* 0x000fcc0000000f00 */
[C---:B------:R-:W-:Y:S01]  /*9d40*/  HMMA.16816.F32 R168, R4.reuse, R18, R112 ;  /* 0x0000001204a8723c */ /* 0x040fe20000001870 */
[----:B------:R-:W-:Y:S01]  /*9d50*/  MOV R205, R141 ;  /* 0x0000008d00cd7202 */ /* 0x000fe20000000f00 */
[----:B------:R1:W-:Y:S06]  /*9d60*/  MUFU.EX2 R178, R9 ;  /* 0x0000000900b27308 */ /* 0x0003ec0000000800 */
[C---:B------:R-:W-:Y:S08]  /*9d70*/  HMMA.16816.F32 R104, R4.reuse, R20, R92 ;  /* 0x000000140468723c */ /* 0x040ff0000000185c */
[----:B------:R-:W-:Y:S01]  /*9d80*/  HMMA.16816.F32 R84, R4, R22, R72 ;  /* 0x000000160454723c */ /* 0x000fe20000001848 */
[----:B-1----:R-:W-:Y:S01]  /*9d90*/  FFMA.FTZ R9, R217, c[0x0][0x23c], -R3 ;  /* 0x00008f00d9097a23 */ /* 0x002fe20000010803 */
[----:B------:R-:W-:-:S02]  /*9da0*/  MOV R217, R201 ;  /* 0x000000c900d97202 */ /* 0x000fc40000000f00 */
[----:B------:R-:W-:Y:S01]  /*9db0*/  MOV R201, R159 ;  /* 0x0000009f00c97202 */ /* 0x000fe20000000f00 */
[----:B------:R1:W5:Y:S02]  /*9dc0*/  MUFU.EX2 R177, R9 ;  /* 0x0000000900b17308 */ /* 0x0003640000000800 */
[----:B--2---:R-:W-:Y:S02]  /*9dd0*/  F2FP.PACK_AB R4, R180, R182 ;  /* 0x000000b6b404723e */ /* 0x004fe400000000ff */
[----:B----4-:R-:W-:Y:S02]  /*9de0*/  F2FP.PACK_AB R6, R179, R181 ;  /* 0x000000b5b306723e */ /* 0x010fe400000000ff */
[----:B------:R-:W-:Y:S02]  /*9df0*/  MOV R75, R214 ;  /* 0x000000d6004b7202 */ /* 0x000fe40000000f00 */
[----:B------:R-:W-:Y:S02]  /*9e00*/  MOV R74, R206 ;  /* 0x000000ce004a7202 */ /* 0x000fe40000000f00 */
[----:B------:R-:W-:-:S02]  /*9e10*/  MOV R73, R208 ;  /* 0x000000d000497202 */ /* 0x000fc40000000f00 */
[----:B------:R-:W-:Y:S02]  /*9e20*/  MOV R72, R209 ;  /* 0x000000d100487202 */ /* 0x000fe40000000f00 */
[----:B------:R-:W-:Y:S02]  /*9e30*/  MOV R214, R173 ;  /* 0x000000ad00d67202 */ /* 0x000fe40000000f00 */
[----:B------:R-:W-:Y:S01]  /*9e40*/  MOV R206, R174 ;  /* 0x000000ae00ce7202 */ /* 0x000fe20000000f00 */
[----:B-1----:R-:W-:Y:S01]  /*9e50*/  FFMA.FTZ R9, R216, c[0x0][0x23c], -R3 ;  /* 0x00008f00d8097a23 */ /* 0x002fe20000010803 */
[----:B-----5:R-:W-:Y:S02]  /*9e60*/  F2FP.PACK_AB R5, R177, R178 ;  /* 0x000000b2b105723e */ /* 0x020fe400000000ff */
[----:B------:R-:W-:Y:S01]  /*9e70*/  MOV R216, R200 ;  /* 0x000000c800d87202 */ /* 0x000fe20000000f00 */
[----:B------:R1:W-:Y:S01]  /*9e80*/  MUFU.EX2 R176, R9 ;  /* 0x0000000900b07308 */ /* 0x0003e20000000800 */
[----:B------:R-:W-:-:S02]  /*9e90*/  MOV R208, R175 ;  /* 0x000000af00d07202 */ /* 0x000fc40000000f00 */
[----:B------:R-:W-:Y:S01]  /*9ea0*/  MOV R209, R156 ;  /* 0x0000009c00d17202 */ /* 0x000fe20000000f00 */
[----:B------:R-:W-:Y:S01]  /*9eb0*/  LDSM.16.MT88.4 R172, [R222+0xac00] ;  /* 0x00ac0000deac783b */ /* 0x000fe20000004200 */
[----:B------:R-:W-:Y:S01]  /*9ec0*/  MOV R200, R158 ;  /* 0x0000009e00c87202 */ /* 0x000fe20000000f00 */
[----:B-1----:R-:W-:Y:S01]  /*9ed0*/  FFMA.FTZ R9, R215, c[0x0][0x23c], -R3 ;  /* 0x00008f00d7097a23 */ /* 0x002fe20000010803 */
[----:B------:R-:W-:Y:S02]  /*9ee0*/  MOV R215, R210 ;  /* 0x000000d200d77202 */ /* 0x000fe40000000f00 */
[----:B------:R-:W-:Y:S01]  /*9ef0*/  MOV R210, R157 ;  /* 0x0000009d00d27202 */ /* 0x000fe20000000f00 */
[----:B------:R-:W1:Y:S01]  /*9f00*/  MUFU.EX2 R103, R9 ;  /* 0x0000000900677308 */ /* 0x000e620000000800 */
[----:B------:R-:W-:Y:S01]  /*9f10*/  LDSM.16.MT88.4 R156, [R220+0xac00] ;  /* 0x00ac0000dc9c783b */ /* 0x000fe20000004200 */
[----:B-1----:R-:W-:Y:S01]  /*9f20*/  F2FP.PACK_AB R7, R103, R176 ;  /* 0x000000b06707723e */ /* 0x002fe200000000ff */
[----:B------:R-:W-:Y:S01]  /*9f30*/  FFMA.FTZ R9, R242, c[0x0][0x23c], -R2 ;  /* 0x00008f00f2097a23 */ /* 0x000fe20000010802 */
[----:B------:R-:W-:-:S05]  /*9f40*/  MOV R242, R72 ;  /* 0x0000004800f27202 */ /* 0x000fca0000000f00 */
[C---:B------:R-:W-:Y:S07]  /*9f50*/  HMMA.16816.F32 R112, R4.reuse, R36, R88 ;  /* 0x000000240470723c */ /* 0x040fee0000001858 */
[----:B------:R-:W-:Y:S01]  /*9f60*/  MOV R90, R102 ;  /* 0x00000066005a7202 */ /* 0x000fe20000000f00 */
[----:B------:R-:W-:Y:S01]  /*9f70*/  HMMA.16816.F32 R64, R4, R30, R64 ;  /* 0x0000001e0440723c */ /* 0x000fe20000001840 */
[----:B------:R1:W-:Y:S01]  /*9f80*/  MUFU.EX2 R102, R9 ;  /* 0x0000000900667308 */ /* 0x0003e20000000800 */
[----:B------:R-:W-:-:S02]  /*9f90*/  MOV R91, R143 ;  /* 0x0000008f005b7202 */ /* 0x000fc40000000f00 */
[----:B------:R-:W2:Y:S03]  /*9fa0*/  LDSM.16.MT88.4 R140, [R222+0x9c00] ;  /* 0x009c0000de8c783b */ /* 0x000ea60000004200 */
[----:B------:R-:W-:Y:S01]  /*9fb0*/  MOV R31, R73 ;  /* 0x00000049001f7202 */ /* 0x000fe20000000f00 */
[C---:B------:R-:W-:Y:S08]  /*9fc0*/  HMMA.16816.F32 R68, R4.reuse, R28, R68 ;  /* 0x0000001c0444723c */ /* 0x040ff00000001844 */
[----:B------:R-:W-:Y:S01]  /*9fd0*/  HMMA.16816.F32 R56, R4, R26, R56 ;  /* 0x0000001a0438723c */ /* 0x000fe20000001838 */
[----:B-1----:R-:W-:Y:S01]  /*9fe0*/  FFMA.FTZ R9, R240, c[0x0][0x23c], -R2 ;  /* 0x00008f00f0097a23 */ /* 0x002fe20000010802 */
[----:B------:R-:W-:-:S03]  /*9ff0*/  MOV R240, R74 ;  /* 0x0000004a00f07202 */ /* 0x000fc60000000f00 */
[----:B------:R1:W4:Y:S03]  /*a000*/  MUFU.EX2 R30, R9 ;  /* 0x00000009001e7308 */ /* 0x0003260000000800 */
[C---:B------:R-:W-:Y:S08]  /*a010*/  HMMA.16816.F32 R60, R4.reuse, R24, R60 ;  /* 0x00000018043c723c */ /* 0x040ff0000000183c */
[----:B------:R-:W-:Y:S01]  /*a020*/  HMMA.16816.F32 R32, R4, R22, R32 ;  /* 0x000000160420723c */ /* 0x000fe20000001820 */
[--C-:B-1----:R-:W-:Y:S01]  /*a030*/  FFMA.FTZ R9, R218, c[0x0][0x23c], -R2.reuse ;  /* 0x00008f00da097a23 */ /* 0x102fe20000010802 */
[----:B----4-:R-:W-:Y:S01]  /*a040*/  F2FP.PACK_AB R92, R30, R102 ;  /* 0x000000661e5c723e */ /* 0x010fe200000000ff */
[----:B------:R-:W-:-:S05]  /*a050*/  FFMA.FTZ R2, R219, c[0x0][0x23c], -R2 ;  /* 0x00008f00db027a23 */ /* 0x000fca0000010802 */
[----:B------:R-:W-:Y:S01]  /*a060*/  HMMA.16816.F32 R48, R4, R12, R48 ;  /* 0x0000000c0430723c */ /* 0x000fe20000001830 */
[----:B------:R1:W-:Y:S01]  /*a070*/  MUFU.EX2 R29, R9 ;  /* 0x00000009001d7308 */ /* 0x0003e20000000800 */
[----:B------:R-:W-:Y:S02]  /*a080*/  MOV R219, R161 ;  /* 0x000000a100db7202 */ /* 0x000fe40000000f00 */
[----:B------:R-:W-:-:S04]  /*a090*/  MOV R218, R75 ;  /* 0x0000004b00da7202 */ /* 0x000fc80000000f00 */
[C---:B------:R-:W-:Y:S01]  /*a0a0*/  HMMA.16816.F32 R36, R4.reuse, R38, R76 ;  /* 0x000000260424723c */ /* 0x040fe2000000184c */
[----:B------:R4:W5:Y:S07]  /*a0b0*/  MUFU.EX2 R28, R2 ;  /* 0x00000002001c7308 */ /* 0x00096e0000000800 */
[----:B------:R-:W-:Y:S01]  /*a0c0*/  HMMA.16816.F32 R52, R4, R16, R52 ;  /* 0x000000100434723c */ /* 0x000fe20000001834 */
[----:B-1----:R-:W-:Y:S02]  /*a0d0*/  MOV R9, R202 ;  /* 0x000000ca00097202 */ /* 0x002fe40000000f00 */
[----:B------:R-:W-:-:S05]  /*a0e0*/  MOV R202, R162 ;  /* 0x000000a200ca7202 */ /* 0x000fca0000000f00 */
[C---:B------:R-:W-:Y:S01]  /*a0f0*/  HMMA.16816.F32 R40, R4.reuse, R18, R40 ;  /* 0x000000120428723c */ /* 0x040fe20000001828 */
[--C-:B----4-:R-:W-:Y:S01]  /*a100*/  FFMA.FTZ R2, R246, c[0x0][0x23c], -R0.reuse ;  /* 0x00008f00f6027a23 */ /* 0x110fe20000010800 */
[----:B-----5:R-:W-:Y:S02]  /*a110*/  F2FP.PACK_AB R94, R28, R29 ;  /* 0x0000001d1c5e723e */ /* 0x020fe400000000ff */
[----:B------:R-:W-:Y:S01]  /*a120*/  MOV R246, R203 ;  /* 0x000000cb00f67202 */ /* 0x000fe20000000f00 */
[----:B------:R1:W-:Y:S01]  /*a130*/  MUFU.EX2 R27, R2 ;  /* 0x00000002001b7308 */ /* 0x0003e20000000800 */
[----:B------:R-:W-:Y:S02]  /*a140*/  MOV R203, R163 ;  /* 0x000000a300cb7202 */ /* 0x000fe40000000f00 */
[C---:B------:R-:W-:Y:S01]  /*a150*/  HMMA.16816.F32 R12, R4.reuse, R14, R80 ;  /* 0x0000000e040c723c */ /* 0x040fe20000001850 */
[----:B------:R-:W4:Y:S07]  /*a160*/  LDSM.16.MT88.4 R80, [R220+0xbc00] ;  /* 0x00bc0000dc50783b */ /* 0x000f2e0000004200 */
[----:B------:R-:W-:Y:S01]  /*a170*/  HMMA.16816.F32 R44, R4, R20, R44 ;  /* 0x00000014042c723c */ /* 0x000fe2000000182c */
[----:B------:R-:W5:Y:S01]  /*a180*/  LDSM.16.MT88.4 R4, [R222+0xbc00] ;  /* 0x00bc0000de04783b */ /* 0x000f620000004200 */
        /* <DEDUP_REMOVED lines=13> */
[----:B---3--:R-:W-:Y:S01]  /*a260*/  HMMA.16816.F32 R116, R92, R124, R96 ;  /* 0x0000007c5c74723c */ /* 0x008fe20000001860 */
[----:B-1----:R-:W-:-:S07]  /*a270*/  FFMA.FTZ R2, R240, R101, R218 ;  /* 0x00000065f0027223 */ /* 0x002fce00000100da */
[----:B------:R-:W-:Y:S01]  /*a280*/  HMMA.16816.F32 R120, R92, R126, R144 ;  /* 0x0000007e5c78723c */ /* 0x000fe20000001890 */
[----:B--2---:R-:W-:Y:S01]  /*a290*/  FFMA.FTZ R0, R248, c[0x0][0x23c], -R8 ;  /* 0x00008f00f8007a23 */ /* 0x004fe20000010808 */
[----:B------:R-:W-:-:S03]  /*a2a0*/  F2FP.PACK_AB R96, R23, R21 ;  /* 0x000000151760723e */ /* 0x000fc600000000ff */
[----:B------:R1:W-:Y:S03]  /*a2b0*/  MUFU.EX2 R22, R0 ;  /* 0x0000000000167308 */ /* 0x0003e60000000800 */
[C---:B------:R-:W-:Y:S08]  /*a2c0*/  HMMA.16816.F32 R132, R92.reuse, R140, R132 ;  /* 0x0000008c5c84723c */ /* 0x040ff00000001884 */
        /* <DEDUP_REMOVED lines=12> */
[----:B----4-:R-:W-:Y:S01]  /*a390*/  HMMA.16816.F32 R72, R92, R80, R128 ;  /* 0x000000505c48723c */ /* 0x010fe20000001880 */
[----:B-1----:R-:W-:-:S07]  /*a3a0*/  FFMA.FTZ R0, R91, c[0x0][0x23c], -R3 ;  /* 0x00008f005b007a23 */ /* 0x002fce0000010803 */
[C---:B------:R-:W-:Y:S01]  /*a3b0*/  HMMA.16816.F32 R76, R92.reuse, R82, R108 ;  /* 0x000000525c4c723c */ /* 0x040fe2000000186c */
[----:B------:R1:W2:Y:S07]  /*a3c0*/  MUFU.EX2 R18, R0 ;  /* 0x0000000000127308 */ /* 0x0002ae0000000800 */
[C---:B-----5:R-:W-:Y:S07]  /*a3d0*/  HMMA.16816.F32 R88, R92.reuse, R4, R104 ;  /* 0x000000045c58723c */ /* 0x060fee0000001868 */
        /* <DEDUP_REMOVED lines=8> */
[----:B-1----:R-:W-:Y:S02]  /*a460*/  FFMA.FTZ R0, R242, R100, R31 ;  /* 0x00000064f2007223 */ /* 0x002fe4000001001f */
[----:B--2---:R-:W-:Y:S01]  /*a470*/  FFMA.FTZ R3, R9, R10, R219 ;  /* 0x0000000a09037223 */ /* 0x004fe200000100db */
[----:B---3--:R-:W-:Y:S01]  /*a480*/  F2FP.PACK_AB R99, R16, R17 ;  /* 0x000000111063723e */ /* 0x008fe200000000ff */
        /* <DEDUP_REMOVED lines=55> */
[C---:B------:R-:W-:Y:S01]  /*a800*/  HMMA.16816.F32 R80, R96.reuse, R82, R12 ;  /* 0x000000526050723c */ /* 0x040fe2000000180c */
[----:B------:R-:W-:Y:S02]  /*a810*/  FADD.FTZ R3, R19, R3 ;  /* 0x0000000313037221 */ /* 0x000fe40000010000 */
[----:B------:R-:W-:Y:S02]  /*a820*/  FADD.FTZ R0, R27, R0 ;  /* 0x000000001b007221 */ /* 0x000fe40000010000 */
[----:B------:R-:W-:Y:S01]  /*a830*/  FADD.FTZ R2, R102, R2 ;  /* 0x0000000266027221 */ /* 0x000fe20000010000 */
[----:B------:R-:W-:Y:S01]  /*a840*/  MOV R102, R237 ;  /* 0x000000ed00667202 */ /* 0x000fe20000000f00 */
        /* <DEDUP_REMOVED lines=20> */
[----:B------:R-:W3:Y:S04]  /*a990*/  LDL.64 R204, [R1+0x48] ;  /* 0x0000480001cc7983 */ /* 0x000ee80000100a00 */
[----:B------:R-:W4:Y:S04]  /*a9a0*/  LDL.64 R202, [R1+0x18] ;  /* 0x0000180001ca7983 */ /* 0x000f280000100a00 */
[----:B------:R-:W-:Y:S01]  /*a9b0*/  BAR.SYNC.DEFER_BLOCKING 0x0 ;  /* 0x0000000000007b1d */ /* 0x000fe20000010000 */
[----:B--2---:R-:W-:-:S04]  /*a9c0*/  IADD3 R236, R198, -0x3, RZ ;  /* 0xfffffffdc6ec7810 */ /* 0x004fc80007ffe0ff */
[----:B------:R-:W-:Y:S01]  /*a9d0*/  SHF.R.S32.HI R0, RZ, 0x1f, R236 ;  /* 0x0000001fff007819 */ /* 0x000fe200000114ec */
[----:B------:R-:W-:-:S04]  /*a9e0*/  IMAD.WIDE.U32 R4, R236, c[0x0][0x1a0], RZ ;  /* 0x00006800ec047a25 */ /* 0x000fc800078e00ff */
[----:B------:R-:W-:-:S04]  /*a9f0*/  IMAD R0, R0, c[0x0][0x1a0], RZ ;  /* 0x0000680000007a24 */ /* 0x000fc800078e02ff */
[----:B------:R-:W-:Y:S01]  /*aa00*/  IMAD R2, R236, c[0x0][0x1a4], R0 ;  /* 0x00006900ec027a24 */ /* 0x000fe200078e0200 */
[----:B---3--:R-:W-:-:S04]  /*aa10*/  LEA R0, P0, R4, R204, 0x6 ;  /* 0x000000cc04007211 */ /* 0x008fc800078030ff */
[----:B------:R-:W-:Y:S02]  /*aa20*/  IADD3 R5, R5, R2, RZ ;  /* 0x0000000205057210 */ /* 0x000fe40007ffe0ff */
[----:B------:R-:W-:Y:S02]  /*aa30*/  LEA R2, P1, R0, c[0x0][0x170], 0x1 ;  /* 0x00005c0000027a11 */ /* 0x000fe400078208ff */
        /* <DEDUP_REMOVED lines=20> */
[----:B------:R-:W1:Y:S04]  /*ab80*/  LDSM.16.M88.4 R16, [R225] ;  /* 0x00000000e110783b */ /* 0x000e680000000200 */
[----:B---3--:R-:W-:Y:S04]  /*ab90*/  LDSM.16.M88.4 R4, [R225+0x1000] ;  /* 0x00100000e104783b */ /* 0x008fe80000000200 */
[----:B------:R-:W3:Y:S04]  /*aba0*/  LDSM.16.M88.4 R44, [R223+0x6800] ;  /* 0x00680000df2c783b */ /* 0x000ee80000000200 */
[----:B------:R-:W3:Y:S04]  /*abb0*/  LDSM.16.M88.4 R40, [R223+0x6400] ;  /* 0x00640000df28783b */ /* 0x000ee80000000200 */
[----:B------:R-:W3:Y:S01]  /*abc0*/  LDSM.16.M88.4 R20, [R223+0x6000] ;  /* 0x00600000df14783b */ /* 0x000ee20000000200 */
[----:B----4-:R-:W-:Y:S01]  /*abd0*/  HMMA.16816.F32 R184, R8, R36, RZ ;  /* 0x0000002408b8723c */ /* 0x010fe200000018ff */
[----:B--2---:R-:W-:-:S02]  /*abe0*/  MOV R3, R198 ;  /* 0x000000c600037202 */ /* 0x004fc40000000f00 */
[----:B------:R-:W0:Y:S05]  /*abf0*/  LDGDEPBAR ;  /* 0x00000000000079af */ /* 0x000e2a0000000000 */
        /* <DEDUP_REMOVED lines=8> */
[C---:B------:R-:W-:Y:S08]  /*ac80*/  HMMA.16816.F32 R188, R12.reuse, R36, RZ ;  /* 0x000000240cbc723c */ /* 0x040ff000000018ff */
[C---:B------:R-:W-:Y:S08]  /*ac90*/  HMMA.16816.F32 R56, R12.reuse, R32, RZ ;  /* 0x000000200c38723c */ /* 0x040ff000000018ff */
[C---:B------:R-:W-:Y:S08]  /*aca0*/  HMMA.16816.F32 R52, R12.reuse, R28, RZ ;  /* 0x0000001c0c34723c */ /* 0x040ff000000018ff */
[C---:B------:R-:W-:Y:S01]  /*acb0*/  HMMA.16816.F32 R192, R12.reuse, R30, RZ ;  /* 0x0000001e0cc0723c */ /* 0x040fe200000018ff */
[----:B------:R-:W-:Y:S07]  /*acc0*/  LDSM.16.M88.4 R28, [R224+0x2000] ;  /* 0x00200000e01c783b */ /* 0x000fee0000000200 */
[C---:B------:R-:W-:Y:S08]  /*acd0*/  HMMA.16816.F32 R36, R12.reuse, R38, RZ ;  /* 0x000000260c24723c */ /* 0x040ff000000018ff */
[----:B------:R-:W-:Y:S08]  /*ace0*/  HMMA.16816.F32 R32, R12, R34, RZ ;  /* 0x000000220c20723c */ /* 0x000ff000000018ff */
[----:B------:R-:W-:Y:S01]  /*acf0*/  HMMA.16816.F32 R216, R16, R48, R8 ;  /* 0x0000003010d8723c */ /* 0x000fe20000001808 */
[----:B------:R-:W1:Y:S07]  /*ad00*/  LDSM.16.M88.4 R8, [R221+0x7000] ;  /* 0x00700000dd08783b */ /* 0x000e6e0000000200 */
        /* <DEDUP_REMOVED lines=8> */
[----:B------:R-:W2:Y:S07]  /*ad90*/  LDSM.16.M88.4 R4, [R224+0x3000] ;  /* 0x00300000e004783b */ /* 0x000eae0000000200 */
[----:B------:R-:W-:Y:S08]  /*ada0*/  HMMA.16816.F32 R60, R16, R20, R188 ;  /* 0x00000014103c723c */ /* 0x000ff000000018bc */
[----:B------:R-:W-:Y:S01]  /*adb0*/  HMMA.16816.F32 R12, R12, R26, RZ ;  /* 0x0000001a0c0c723c */ /* 0x000fe200000018ff */
[----:B------:R-:W-:Y:S07]  /*adc0*/  LDSM.16.M88.4 R24, [R225+0x2000] ;  /* 0x00200000e118783b */ /* 0x000fee0000000200 */
[C---:B------:R-:W-:Y:S01]  /*add0*/  HMMA.16816.F32 R64, R16.reuse, R40, R56 ;  /* 0x000000281040723c */ /* 0x040fe20000001838 */
[----:B------:R-:W-:Y:S07]  /*ade0*/  LDSM.16.M88.4 R56, [R221+0x7800] ;  /* 0x00780000dd38783b */ /* 0x000fee0000000200 */
[C---:B------:R-:W-:Y:S01]  /*adf0*/  HMMA.16816.F32 R212, R16.reuse, R44, R52 ;  /* 0x0000002c10d4723c */ /* 0x040fe20000001834 */
[----:B------:R-:W-:Y:S07]  /*ae00*/  LDSM.16.M88.4 R52, [R221+0x7c00] ;  /* 0x007c0000dd34783b */ /* 0x000fee0000000200 */
[C---:B------:R-:W-:Y:S01]  /*ae10*/  HMMA.16816.F32 R192, R16.reuse, R46, R192 ;  /* 0x0000002e10c0723c */ /* 0x040fe200000018c0 */
[----:B------:R-:W3:Y:S07]  /*ae20*/  LDSM.16.M88.4 R44, [R221+0x7400] ;  /* 0x00740000dd2c783b */ /* 0x000eee0000000200 */
[C---:B------:R-:W-:Y:S01]  /*ae30*/  HMMA.16816.F32 R36, R16.reuse, R22, R36 ;  /* 0x000000161024723c */ /* 0x040fe20000001824 */
[----:B------:R-:W-:Y:S07]  /*ae40*/  LDSM.16.M88.4 R20, [R225+0x3000] ;  /* 0x00300000e114783b */ /* 0x000fee0000000200 */
[----:B------:R-:W-:Y:S01]  /*ae50*/  HMMA.16816.F32 R208, R16, R42, R32 ;  /* 0x0000002a10d0723c */ /* 0x000fe20000001820 */
[----:B------:R-:W4:Y:S07]  /*ae60*/  LDSM.16.M88.4 R32, [R223+0x7000] ;  /* 0x00700000df20783b */ /* 0x000f2e0000000200 */
[----:B-1----:R-:W-:Y:S08]  /*ae70*/  HMMA.16816.F32 R40, R28, R8, R60 ;  /* 0x000000081c28723c */ /* 0x002ff0000000183c */
[----:B------:R-:W-:Y:S01]  /*ae80*/  HMMA.16816.F32 R184, R16, R50, R12 ;  /* 0x0000003210b8723c */ /* 0x000fe2000000180c */
[----:B------:R-:W-:Y:S07]  /*ae90*/  LDSM.16.M88.4 R16, [R224+0x4000] ;  /* 0x00400000e010783b */ /* 0x000fee0000000200 */
[C---:B--2---:R-:W-:Y:S08]  /*aea0*/  HMMA.16816.F32 R12, R4.reuse, R8, R200 ;  /* 0x00000008040c723c */ /* 0x044ff000000018c8 */
[-C--:B------:R-:W-:Y:S08]  /*aeb0*/  HMMA.16816.F32 R48, R4, R10.reuse, R180 ;  /* 0x0000000a0430723c */ /* 0x080ff000000018b4 */
[----:B------:R-:W-:Y:S01]  /*aec0*/  HMMA.16816.F32 R8, R28, R10, R36 ;  /* 0x0000000a1c08723c */ /* 0x000fe20000001824 */
[----:B------:R-:W1:Y:S07]  /*aed0*/  LDSM.16.M88.4 R36, [R221+0x8000] ;  /* 0x00800000dd24783b */ /* 0x000e6e0000000200 */
[C---:B---3--:R-:W-:Y:S08]  /*aee0*/  HMMA.16816.F32 R204, R4.reuse, R44, R204 ;  /* 0x0000002c04cc723c */ /* 0x048ff000000018cc */
[C---:B------:R-:W-:Y:S08]  /*aef0*/  HMMA.16816.F32 R196, R4.reuse, R56, R196 ;  /* 0x0000003804c4723c */ /* 0x040ff000000018c4 */
[C---:B------:R-:W-:Y:S08]  /*af00*/  HMMA.16816.F32 R240, R4.reuse, R52, R176 ;  /* 0x0000003404f0723c */ /* 0x040ff000000018b0 */
[C---:B------:R-:W-:Y:S08]  /*af10*/  HMMA.16816.F32 R188, R4.reuse, R46, R108 ;  /* 0x0000002e04bc723c */ /* 0x040ff0000000186c */
[C---:B------:R-:W-:Y:S08]  /*af20*/  HMMA.16816.F32 R200, R4.reuse, R58, R104 ;  /* 0x0000003a04c8723c */ /* 0x040ff00000001868 */
[----:B------:R-:W-:Y:S08]  /*af30*/  HMMA.16816.F32 R248, R4, R54, R100 ;  /* 0x0000003604f8723c */ /* 0x000ff00000001864 */
[-C--:B----4-:R-:W-:Y:S01]  /*af40*/  HMMA.16816.F32 R4, R24, R32.reuse, R40 ;  /* 0x000000201804723c */ /* 0x090fe20000001828 */
[----:B------:R-:W-:Y:S07]  /*af50*/  LDSM.16.M88.4 R40, [R223+0x7400] ;  /* 0x00740000df28783b */ /* 0x000fee0000000200 */
[----:B------:R-:W-:Y:S01]  /*af60*/  HMMA.16816.F32 R60, R20, R32, R12 ;  /* 0x00000020143c723c */ /* 0x000fe2000000180c */
[----:B------:R-:W2:Y:S07]  /*af70*/  LDSM.16.M88.4 R12, [R224+0x5000] ;  /* 0x00500000e00c783b */ /* 0x000eae0000000200 */
[----:B------:R-:W-:Y:S08]  /*af80*/  HMMA.16816.F32 R176, R28, R44, R64 ;  /* 0x0000002c1cb0723c */ /* 0x000ff00000001840 */
[-C--:B------:R-:W-:Y:S08]  /*af90*/  HMMA.16816.F32 R104, R20, R34.reuse, R48 ;  /* 0x000000221468723c */ /* 0x080ff00000001830 */
[----:B------:R-:W-:Y:S01]  /*afa0*/  HMMA.16816.F32 R64, R24, R34, R8 ;  /* 0x000000221840723c */ /* 0x000fe20000001808 */
[----:B------:R-:W-:Y:S04]  /*afb0*/  LDSM.16.M88.4 R32, [R223+0x8000] ;  /* 0x00800000df20783b */ /* 0x000fe80000000200 */
[----:B------:R-:W3:Y:S03]  /*afc0*/  LDSM.16.M88.4 R8, [R225+0x4000] ;  /* 0x00400000e108783b */ /* 0x000ee60000000200 */
[-C--:B-1----:R-:W-:Y:S01]  /*afd0*/  HMMA.16816.F32 R48, R16, R36.reuse, R4 ;  /* 0x000000241030723c */ /* 0x082fe20000001804 */
[----:B------:R-:W1:Y:S07]  /*afe0*/  LDSM.16.M88.4 R4, [R225+0x5000] ;  /* 0x00500000e104783b */ /* 0x000e6e0000000200 */
[----:B--2---:R-:W-:Y:S08]  /*aff0*/  HMMA.16816.F32 R60, R12, R36, R60 ;  /* 0x000000240c3c723c */ /* 0x004ff0000000183c */
[----:B------:R-:W-:Y:S08]  /*b000*/  HMMA.16816.F32 R108, R28, R46, R208 ;  /* 0x0000002e1c6c723c */ /* 0x000ff000000018d0 */
[----:B---3--:R-:W-:Y:S08]  /*b010*/  HMMA.16816.F32 R100, R8, R32, R48 ;  /* 0x000000200864723c */ /* 0x008ff00000001830 */
[C---:B------:R-:W-:Y:S08]  /*b020*/  HMMA.16816.F32 R180, R28.reuse, R56, R212 ;  /* 0x000000381cb4723c */ /* 0x040ff000000018d4 */
[C---:B------:R-:W-:Y:S08]  /*b030*/  HMMA.16816.F32 R192, R28.reuse, R58, R192 ;  /* 0x0000003a1cc0723c */ /* 0x040ff000000018c0 */
[C---:B------:R-:W-:Y:S08]  /*b040*/  HMMA.16816.F32 R216, R28.reuse, R52, R216 ;  /* 0x000000341cd8723c */ /* 0x040ff000000018d8 */
[----:B------:R-:W-:Y:S08]  /*b050*/  HMMA.16816.F32 R184, R28, R54, R184 ;  /* 0x000000361cb8723c */ /* 0x000ff000000018b8 */
[-C--:B------:R-:W-:Y:S08]  /*b060*/  HMMA.16816.F32 R48, R12, R38.reuse, R104 ;  /* 0x000000260c30723c */ /* 0x080ff00000001868 */
[----:B------:R-:W-:Y:S01]  /*b070*/  HMMA.16816.F32 R28, R16, R38, R64 ;  /* 0x00000026101c723c */ /* 0x000fe20000001840 */
[----:B------:R-:W2:Y:S01]  /*b080*/  LDSM.16.M88.4 R36, [R221+0x8400] ;  /* 0x00840000dd24783b */ /* 0x000ea20000000200 */
[----:B------:R-:W-:-:S06]  /*b090*/  FMUL.FTZ R0, R100, c[0x0][0x2ec] ;  /* 0x0000bb0064007a20 */ /* 0x000fcc0000410000 */
[----:B-1----:R-:W-:Y:S01]  /*b0a0*/  HMMA.16816.F32 R44, R4, R32, R60 ;  /* 0x00000020042c723c */ /* 0x002fe2000000183c */
[----:B------:R1:W3:Y:S07]  /*b0b0*/  MUFU.TANH R244, R0 ;  /* 0x0000000000f47308 */ /* 0x0002ee0000002400 */
[----:B------:R-:W-:Y:S01]  /*b0c0*/  HMMA.16816.F32 R52, R24, R40, R176 ;  /* 0x000000281834723c */ /* 0x000fe200000018b0 */
[----:B-1----:R-:W-:-:S04]  /*b0d0*/  FMUL.FTZ R0, R101, c[0x0][0x2ec] ;  /* 0x0000bb0065007a20 */ /* 0x002fc80000410000 */
[----:B------:R1:W4:Y:S03]  /*b0e0*/  MUFU.TANH R215, R0 ;  /* 0x0000000000d77308 */ /* 0x0003260000002400 */
[----:B------:R-:W-:Y:S01]  /*b0f0*/  HMMA.16816.F32 R56, R8, R34, R28 ;  /* 0x000000220838723c */ /* 0x000fe2000000181c */
[----:B------:R-:W5:Y:S01]  /*b100*/  LDSM.16.M88.4 R28, [R223+0x8400] ;  /* 0x00840000df1c783b */ /* 0x000f620000000200 */
[----:B-1----:R-:W-:-:S04]  /*b110*/  FMUL.FTZ R0, R102, c[0x0][0x2ec] ;  /* 0x0000bb0066007a20 */ /* 0x002fc80000410000 */
[----:B------:R1:W1:Y:S02]  /*b120*/  MUFU.TANH R213, R0 ;  /* 0x0000000000d57308 */ /* 0x0002640000002400 */
[----:B------:R-:W-:Y:S01]  /*b130*/  HMMA.16816.F32 R64, R20, R40, R204 ;  /* 0x000000281440723c */ /* 0x000fe200000018cc */
[----:B-1----:R-:W-:-:S05]  /*b140*/  FMUL.FTZ R0, R103, c[0x0][0x2ec] ;  /* 0x0000bb0067007a20 */ /* 0x002fca0000410000 */
[----:B------:R1:W1:Y:S02]  /*b150*/  MUFU.TANH R214, R0 ;  /* 0x0000000000d67308 */ /* 0x0002640000002400 */
[----:B------:R-:W-:Y:S01]  /*b160*/  HMMA.16816.F32 R100, R4, R34, R48 ;  /* 0x000000220464723c */ /* 0x000fe20000001830 */
[----:B-1----:R-:W-:-:S05]  /*b170*/  FMUL.FTZ R0, R44, c[0x0][0x2ec] ;  /* 0x0000bb002c007a20 */ /* 0x002fca0000410000 */
[----:B------:R1:W1:Y:S02]  /*b180*/  MUFU.TANH R212, R0 ;  /* 0x0000000000d47308 */ /* 0x0002640000002400 */
[----:B--2---:R-:W-:Y:S01]  /*b190*/  HMMA.16816.F32 R48, R16, R36, R52 ;  /* 0x000000241030723c */ /* 0x004fe20000001834 */
[----:B-1----:R-:W-:-:S05]  /*b1a0*/  FMUL.FTZ R0, R45, c[0x0][0x2ec] ;  /* 0x0000bb002d007a20 */ /* 0x002fca0000410000 */
[----:B------:R1:W2:Y:S02]  /*b1b0*/  MUFU.TANH R211, R0 ;  /* 0x0000000000d37308 */ /* 0x0002a40000002400 */
[----:B-1----:R-:W-:-:S06]  /*b1c0*/  FMUL.FTZ R0, R46, c[0x0][0x2ec] ;  /* 0x0000bb002e007a20 */ /* 0x002fcc0000410000 */
[----:B------:R1:W1:Y:S01]  /*b1d0*/  MUFU.TANH R210, R0 ;  /* 0x0000000000d27308 */ /* 0x0002620000002400 */
[----:B------:R-:W-:Y:S01]  /*b1e0*/  HMMA.16816.F32 R60, R20, R42, R188 ;  /* 0x0000002a143c723c */ /* 0x000fe200000018bc */
[----:B-1----:R-:W-:-:S06]  /*b1f0*/  FMUL.FTZ R0, R47, c[0x0][0x2ec] ;  /* 0x0000bb002f007a20 */ /* 0x002fcc0000410000 */
[----:B------:R1:W1:Y:S01]  /*b200*/  MUFU.TANH R209, R0 ;  /* 0x0000000000d17308 */ /* 0x0002620000002400 */
[----:B------:R-:W-:Y:S01]  /*b210*/  HMMA.16816.F32 R44, R24, R42, R108 ;  /* 0x0000002a182c723c */ /* 0x000fe2000000186c */
[----:B------:R-:W2:Y:S01]  /*b220*/  LDSM.16.M88.4 R40, [R223+0x7800] ;  /* 0x00780000df28783b */ /* 0x000ea20000000200 */
[----:B-1----:R-:W-:-:S05]  /*b230*/  FMUL.FTZ R0, R56, c[0x0][0x2ec] ;  /* 0x0000bb0038007a20 */ /* 0x002fca0000410000 */
[----:B------:R1:W1:Y:S01]  /*b240*/  MUFU.TANH R207, R0 ;  /* 0x0000000000cf7308 */ /* 0x0002620000002400 */
[----:B------:R-:W-:Y:S01]  /*b250*/  HMMA.16816.F32 R32, R12, R36, R64 ;  /* 0x000000240c20723c */ /* 0x000fe20000001840 */
[----:B-1----:R-:W-:-:S06]  /*b260*/  FMUL.FTZ R0, R57, c[0x0][0x2ec] ;  /* 0x0000bb0039007a20 */ /* 0x002fcc0000410000 */
[----:B------:R1:W1:Y:S01]  /*b270*/  MUFU.TANH R208, R0 ;  /* 0x0000000000d07308 */ /* 0x0002620000002400 */
[----:B-----5:R-:W-:Y:S01]  /*b280*/  HMMA.16816.F32 R52, R8, R28, R48 ;  /* 0x0000001c0834723c */ /* 0x020fe20000001830 */
[----:B-1----:R-:W-:-:S06]  /*b290*/  FMUL.FTZ R0, R58, c[0x0][0x2ec] ;  /* 0x0000bb003a007a20 */ /* 0x002fcc0000410000 */
[----:B------:R1:W1:Y:S02]  /*b2a0*/  MUFU.TANH R205, R0 ;  /* 0x0000000000cd7308 */ /* 0x0002640000002400 */
[----:B-1----:R-:W-:-:S06]  /*b2b0*/  FMUL.FTZ R0, R59, c[0x0][0x2ec] ;  /* 0x0000bb003b007a20 */ /* 0x002fcc0000410000 */
[----:B------:R1:W1:Y:S01]  /*b2c0*/  MUFU.TANH R206, R0 ;  /* 0x0000000000ce7308 */ /* 0x0002620000002400 */
[----:B------:R-:W-:Y:S01]  /*b2d0*/  HMMA.16816.F32 R60, R12, R38, R60 ;  /* 0x000000260c3c723c */ /* 0x000fe2000000183c */
[----:B-1----:R-:W-:-:S06]  /*b2e0*/  FMUL.FTZ R0, R100, c[0x0][0x2ec] ;  /* 0x0000bb0064007a20 */ /* 0x002fcc0000410000 */
[----:B------:R1:W1:Y:S01]  /*b2f0*/  MUFU.TANH R204, R0 ;  /* 0x0000000000cc7308 */ /* 0x0002620000002400 */
[----:B------:R-:W-:Y:S08]  /*b300*/  HMMA.16816.F32 R48, R16, R38, R44 ;  /* 0x000000261030723c */ /* 0x000ff0000000182c */
[----:B------:R-:W-:Y:S01]  /*b310*/  HMMA.16816.F32 R36, R4, R28, R32 ;  /* 0x0000001c0424723c */ /* 0x000fe20000001820 */
[----:B------:R-:W5:Y:S01]  /*b320*/  LDSM.16.M88.4 R32, [R221+0x8800] ;  /* 0x00880000dd20783b */ /* 0x000f620000000200 */
[----:B-1----:R-:W-:-:S04]  /*b330*/  FMUL.FTZ R0, R101, c[0x0][0x2ec] ;  /* 0x0000bb0065007a20 */ /* 0x002fc80000410000 */
[----:B------:R1:W1:Y:S02]  /*b340*/  MUFU.TANH R191, R0 ;  /* 0x0000000000bf7308 */ /* 0x0002640000002400 */
[----:B-1----:R-:W-:-:S06]  /*b350*/  FMUL.FTZ R0, R102, c[0x0][0x2ec] ;  /* 0x0000bb0066007a20 */ /* 0x002fcc0000410000 */
[----:B------:R1:W1:Y:S01]  /*b360*/  MUFU.TANH R189, R0 ;  /* 0x0000000000bd7308 */ /* 0x0002620000002400 */
[----:B--2---:R-:W-:Y:S01]  /*b370*/  HMMA.16816.F32 R44, R24, R40, R180 ;  /* 0x00000028182c723c */ /* 0x004fe200000018b4 */
[----:B-1----:R-:W-:-:S06]  /*b380*/  FMUL.FTZ R0, R103, c[0x0][0x2ec] ;  /* 0x0000bb0067007a20 */ /* 0x002fcc0000410000 */
[----:B------:R1:W2:Y:S02]  /*b390*/  MUFU.TANH R190, R0 ;  /* 0x0000000000be7308 */ /* 0x0002a40000002400 */
[----:B-1----:R-:W-:-:S06]  /*b3a0*/  FMUL.FTZ R0, R52, c[0x0][0x2ec] ;  /* 0x0000bb0034007a20 */ /* 0x002fcc0000410000 */
[----:B------:R1:W1:Y:S01]  /*b3b0*/  MUFU.TANH R188, R0 ;  /* 0x0000000000bc7308 */ /* 0x0002620000002400 */
[----:B------:R-:W-:Y:S01]  /*b3c0*/  HMMA.16816.F32 R64, R4, R30, R60 ;  /* 0x0000001e0440723c */ /* 0x000fe2000000183c */
[----:B-1----:R-:W-:-:S06]  /*b3d0*/  FMUL.FTZ R0, R53, c[0x0][0x2ec] ;  /* 0x0000bb0035007a20 */ /* 0x002fcc0000410000 */
[----:B------:R1:W1:Y:S02]  /*b3e0*/  MUFU.TANH R180, R0 ;  /* 0x0000000000b47308 */ /* 0x0002640000002400 */
[----:B-1----:R-:W-:-:S06]  /*b3f0*/  FMUL.FTZ R0, R54, c[0x0][0x2ec] ;  /* 0x0000bb0036007a20 */ /* 0x002fcc0000410000 */
[----:B------:R1:W1:Y:S01]  /*b400*/  MUFU.TANH R178, R0 ;  /* 0x0000000000b27308 */ /* 0x0002620000002400 */
[----:B------:R-:W-:Y:S01]  /*b410*/  HMMA.16816.F32 R56, R20, R40, R196 ;  /* 0x000000281438723c */ /* 0x000fe200000018c4 */
[----:B-1----:R-:W-:-:S07]  /*b420*/  FMUL.FTZ R0, R55, c[0x0][0x2ec] ;  /* 0x0000bb0037007a20 */ /* 0x002fce0000410000 */
[----:B------:R-:W-:Y:S01]  /*b430*/  HMMA.16816.F32 R52, R8, R30, R48 ;  /* 0x0000001e0834723c */ /* 0x000fe20000001830 */
[----:B------:R-:W1:Y:S01]  /*b440*/  LDSM.16.M88.4 R28, [R223+0x8800] ;  /* 0x00880000df1c783b */ /* 0x000e620000000200 */
[----:B------:R2:W1:Y:S02]  /*b450*/  MUFU.TANH R179, R0 ;  /* 0x0000000000b37308 */ /* 0x0004640000002400 */
[----:B--2---:R-:W-:-:S06]  /*b460*/  FMUL.FTZ R0, R36, c[0x0][0x2ec] ;  /* 0x0000bb0024007a20 */ /* 0x004fcc0000410000 */
[----:B------:R2:W1:Y:S01]  /*b470*/  MUFU.TANH R177, R0 ;  /* 0x0000000000b17308 */ /* 0x0004620000002400 */
[----:B-----5:R-:W-:Y:S01]  /*b480*/  HMMA.16816.F32 R48, R16, R32, R44 ;  /* 0x000000201030723c */ /* 0x020fe2000000182c */
[----:B--2---:R-:W-:-:S06]  /*b490*/  FMUL.FTZ R0, R37, c[0x0][0x2ec] ;  /* 0x0000bb0025007a20 */ /* 0x004fcc0000410000 */
[----:B------:R2:W1:Y:S02]  /*b4a0*/  MUFU.TANH R176, R0 ;  /* 0x0000000000b07308 */ /* 0x0004640000002400 */
[----:B--2---:R-:W-:-:S06]  /*b4b0*/  FMUL.FTZ R0, R38, c[0x0][0x2ec] ;  /* 0x0000bb0026007a20 */ /* 0x004fcc0000410000 */
[----:B------:R2:W1:Y:S02]  /*b4c0*/  MUFU.TANH R106, R0 ;  /* 0x00000000006a7308 */ /* 0x0004640000002400 */
[----:B--2---:R-:W-:Y:S01]  /*b4d0*/  FMUL.FTZ R0, R39, c[0x0][0x2ec] ;  /* 0x0000bb0027007a20 */ /* 0x004fe20000410000 */
[-C--:B------:R-:W-:Y:S01]  /*b4e0*/  HMMA.16816.F32 R60, R20, R42.reuse, R200 ;  /* 0x0000002a143c723c */ /* 0x080fe200000018c8 */
[----:B------:R-:W2:Y:S04]  /*b4f0*/  LDSM.16.M88.4 R36, [R223+0x7c00] ;  /* 0x007c0000df24783b */ /* 0x000ea80000000200 */
[----:B------:R5:W1:Y:S03]  /*b500*/  MUFU.TANH R111, R0 ;  /* 0x00000000006f7308 */ /* 0x000a660000002400 */
[----:B------:R-:W-:Y:S01]  /*b510*/  HMMA.16816.F32 R44, R24, R42, R192 ;  /* 0x0000002a182c723c */ /* 0x000fe200000018c0 */
[----:B-----5:R-:W-:-:S04]  /*b520*/  FMUL.FTZ R0, R52, c[0x0][0x2ec] ;  /* 0x0000bb0034007a20 */ /* 0x020fc80000410000 */
[----:B------:R5:W1:Y:S03]  /*b530*/  MUFU.TANH R107, R0 ;  /* 0x00000000006b7308 */ /* 0x000a660000002400 */
[----:B------:R-:W-:Y:S01]  /*b540*/  HMMA.16816.F32 R40, R12, R32, R56 ;  /* 0x000000200c28723c */ /* 0x000fe20000001838 */
[----:B-----5:R-:W-:-:S04]  /*b550*/  FMUL.FTZ R0, R53, c[0x0][0x2ec] ;  /* 0x0000bb0035007a20 */ /* 0x020fc80000410000 */
[----:B------:R5:W1:Y:S02]  /*b560*/  MUFU.TANH R110, R0 ;  /* 0x00000000006e7308 */ /* 0x000a640000002400 */
[----:B-----5:R-:W-:-:S06]  /*b570*/  FMUL.FTZ R0, R54, c[0x0][0x2ec] ;  /* 0x0000bb0036007a20 */ /* 0x020fcc0000410000 */
[----:B------:R5:W1:Y:S02]  /*b580*/  MUFU.TANH R108, R0 ;  /* 0x00000000006c7308 */ /* 0x000a640000002400 */
[----:B-----5:R-:W-:Y:S02]  /*b590*/  FMUL.FTZ R0, R55, c[0x0][0x2ec] ;  /* 0x0000bb0037007a20 */ /* 0x020fe40000410000 */
[----:B-1----:R-:W-:Y:S04]  /*b5a0*/  HMMA.16816.F32 R52, R8, R28, R48 ;  /* 0x0000001c0834723c */ /* 0x002fe80000001830 */
[----:B------:R1:W1:Y:S02]  /*b5b0*/  MUFU.TANH R109, R0 ;  /* 0x00000000006d7308 */ /* 0x0002640000002400 */
[----:B-1----:R-:W-:-:S06]  /*b5c0*/  FMUL.FTZ R0, R64, c[0x0][0x2ec] ;  /* 0x0000bb0040007a20 */ /* 0x002fcc0000410000 */
[----:B------:R1:W1:Y:S01]  /*b5d0*/  MUFU.TANH R105, R0 ;  /* 0x0000000000697308 */ /* 0x0002620000002400 */
[----:B------:R-:W-:Y:S01]  /*b5e0*/  HMMA.16816.F32 R60, R12, R34, R60 ;  /* 0x000000220c3c723c */ /* 0x000fe2000000183c */
[----:B-1----:R-:W-:-:S06]  /*b5f0*/  FMUL.FTZ R0, R65, c[0x0][0x2ec] ;  /* 0x0000bb0041007a20 */ /* 0x002fcc0000410000 */
[----:B------:R1:W1:Y:S01]  /*b600*/  MUFU.TANH R103, R0 ;  /* 0x0000000000677308 */ /* 0x0002620000002400 */
[----:B------:R-:W-:Y:S01]  /*b610*/  HMMA.16816.F32 R48, R16, R34, R44 ;  /* 0x000000221030723c */ /* 0x000fe2000000182c */
[----:B------:R-:W5:Y:S07]  /*b620*/  LDSM.16.M88.4 R32, [R221+0x8c00] ;  /* 0x008c0000dd20783b */ /* 0x000f6e0000000200 */
[----:B------:R-:W-:Y:S01]  /*b630*/  HMMA.16816.F32 R40, R4, R28, R40 ;  /* 0x0000001c0428723c */ /* 0x000fe20000001828 */
[----:B-1----:R-:W-:-:S04]  /*b640*/  FMUL.FTZ R0, R66, c[0x0][0x2ec] ;  /* 0x0000bb0042007a20 */ /* 0x002fc80000410000 */
[----:B------:R1:W1:Y:S02]  /*b650*/  MUFU.TANH R101, R0 ;  /* 0x0000000000657308 */ /* 0x0002640000002400 */
[----:B-1----:R-:W-:-:S06]  /*b660*/  FMUL.FTZ R0, R67, c[0x0][0x2ec] ;  /* 0x0000bb0043007a20 */ /* 0x002fcc0000410000 */
[----:B------:R1:W1:Y:S01]  /*b670*/  MUFU.TANH R102, R0 ;  /* 0x0000000000667308 */ /* 0x0002620000002400 */
[----:B--2---:R-:W-:Y:S01]  /*b680*/  HMMA.16816.F32 R44, R24, R36, R216 ;  /* 0x00000024182c723c */ /* 0x004fe200000018d8 */
[----:B-1----:R-:W-:-:S06]  /*b690*/  FMUL.FTZ R0, R52, c[0x0][0x2ec] ;  /* 0x0000bb0034007a20 */ /* 0x002fcc0000410000 */
[----:B------:R1:W2:Y:S01]  /*b6a0*/  MUFU.TANH R100, R0 ;  /* 0x0000000000647308 */ /* 0x0002a20000002400 */
[----:B------:R-:W-:Y:S01]  /*b6b0*/  HMMA.16816.F32 R56, R20, R36, R240 ;  /* 0x000000241438723c */ /* 0x000fe200000018f0 */
[----:B-1----:R-:W-:-:S06]  /*b6c0*/  FMUL.FTZ R0, R53, c[0x0][0x2ec] ;  /* 0x0000bb0035007a20 */ /* 0x002fcc0000410000 */
[----:B------:R1:W1:Y:S01]  /*b6d0*/  MUFU.TANH R67, R0 ;  /* 0x0000000000437308 */ /* 0x0002620000002400 */
[-C--:B------:R-:W-:Y:S08]  /*b6e0*/  HMMA.16816.F32 R24, R24, R38.reuse, R184 ;  /* 0x000000261818723c */ /* 0x080ff000000018b8 */
[----:B------:R-:W-:Y:S01]  /*b6f0*/  HMMA.16816.F32 R20, R20, R38, R248 ;  /* 0x000000261414723c */ /* 0x000fe200000018f8 */
[----:B-1----:R-:W-:-:S04]  /*b700*/  FMUL.FTZ R0, R54, c[0x0][0x2ec] ;  /* 0x0000bb0036007a20 */ /* 0x002fc80000410000 */
[----:B------:R1:W1:Y:S03]  /*b710*/  MUFU.TANH R66, R0 ;  /* 0x0000000000427308 */ /* 0x0002660000002400 */
[----:B------:R-:W-:Y:S01]  /*b720*/  HMMA.16816.F32 R48, R8, R30, R48 ;  /* 0x0000001e0830723c */ /* 0x000fe20000001830 */
[----:B-1----:R-:W-:-:S07]  /*b730*/  FMUL.FTZ R0, R55, c[0x0][0x2ec] ;  /* 0x0000bb0037007a20 */ /* 0x002fce0000410000 */
[----:B------:R-:W-:Y:S01]  /*b740*/  HMMA.16816.F32 R52, R4, R30, R60 ;  /* 0x0000001e0434723c */ /* 0x000fe2000000183c */
[----:B------:R-:W1:Y:S01]  /*b750*/  LDSM.16.M88.4 R28, [R223+0x8c00] ;  /* 0x008c0000df1c783b */ /* 0x000e620000000200 */
[----:B------:R2:W1:Y:S01]  /*b760*/  MUFU.TANH R65, R0 ;  /* 0x0000000000417308 */ /* 0x0004620000002400 */
[----:B------:R-:W-:-:S04]  /*b770*/  DEPBAR.LE SB0, 0x0 ;  /* 0x000080000000791a */ /* 0x000fc80000000000 */
[----:B--2---:R-:W-:-:S04]  /*b780*/  FMUL.FTZ R0, R40, c[0x0][0x2ec] ;  /* 0x0000bb0028007a20 */ /* 0x004fc80000410000 */
[----:B------:R2:W1:Y:S02]  /*b790*/  MUFU.TANH R64, R0 ;  /* 0x0000000000407308 */ /* 0x0004640000002400 */
[----:B--2---:R-:W-:-:S06]  /*b7a0*/  FMUL.FTZ R0, R41, c[0x0][0x2ec] ;  /* 0x0000bb0029007a20 */ /* 0x004fcc0000410000 */
[----:B------:R2:W1:Y:S02]  /*b7b0*/  MUFU.TANH R63, R0 ;  /* 0x00000000003f7308 */ /* 0x0004640000002400 */
[----:B--2---:R-:W-:-:S06]  /*b7c0*/  FMUL.FTZ R0, R42, c[0x0][0x2ec] ;  /* 0x0000bb002a007a20 */ /* 0x004fcc0000410000 */
[----:B------:R2:W1:Y:S02]  /*b7d0*/  MUFU.TANH R61, R0 ;  /* 0x00000000003d7308 */ /* 0x0004640000002400 */
[----:B--2---:R-:W-:Y:S02]  /*b7e0*/  FMUL.FTZ R0, R43, c[0x0][0x2ec] ;  /* 0x0000bb002b007a20 */ /* 0x004fe40000410000 */
[-C--:B-----5:R-:W-:Y:S08]  /*b7f0*/  HMMA.16816.F32 R40, R16, R32.reuse, R44 ;  /* 0x000000201028723c */ /* 0x0a0ff0000000182c */
[----:B------:R-:W-:Y:S08]  /*b800*/  HMMA.16816.F32 R44, R12, R32, R56 ;  /* 0x000000200c2c723c */ /* 0x000ff00000001838 */
[-C--:B------:R-:W-:Y:S08]  /*b810*/  HMMA.16816.F32 R16, R16, R34.reuse, R24 ;  /* 0x000000221010723c */ /* 0x080ff00000001818 */
[----:B------:R-:W-:Y:S01]  /*b820*/  HMMA.16816.F32 R12, R12, R34, R20 ;  /* 0x000000220c0c723c */ /* 0x000fe20000001814 */
[----:B------:R2:W2:Y:S07]  /*b830*/  MUFU.TANH R62, R0 ;  /* 0x00000000003e7308 */ /* 0x0004ae0000002400 */
[----:B-1----:R-:W-:Y:S01]  /*b840*/  HMMA.16816.F32 R40, R8, R28, R40 ;  /* 0x0000001c0828723c */ /* 0x002fe20000001828 */
[----:B--2---:R-:W-:-:S07]  /*b850*/  FMUL.FTZ R0, R48, c[0x0][0x2ec] ;  /* 0x0000bb0030007a20 */ /* 0x004fce0000410000 */
[----:B------:R-:W-:Y:S01]  /*b860*/  HMMA.16816.F32 R24, R4, R28, R44 ;  /* 0x0000001c0418723c */ /* 0x000fe2000000182c */
[----:B------:R1:W2:Y:S07]  /*b870*/  MUFU.TANH R60, R0 ;  /* 0x00000000003c7308 */ /* 0x0002ae0000002400 */
[----:B------:R-:W-:Y:S01]  /*b880*/  HMMA.16816.F32 R8, R8, R30, R16 ;  /* 0x0000001e0808723c */ /* 0x000fe20000001810 */
[----:B-1----:R-:W-:-:S07]  /*b890*/  FMUL.FTZ R0, R49, c[0x0][0x2ec] ;  /* 0x0000bb0031007a20 */ /* 0x002fce0000410000 */
[----:B------:R-:W-:Y:S01]  /*b8a0*/  HMMA.16816.F32 R4, R4, R30, R12 ;  /* 0x0000001e0404723c */ /* 0x000fe2000000180c */
[----:B------:R1:W1:Y:S02]  /*b8b0*/  MUFU.TANH R104, R0 ;  /* 0x0000000000687308 */ /* 0x0002640000002400 */
[----:B-1----:R-:W-:-:S06]  /*b8c0*/  FMUL.FTZ R0, R50, c[0x0][0x2ec] ;  /* 0x0000bb0032007a20 */ /* 0x002fcc0000410000 */
[----:B------:R1:W1:Y:S02]  /*b8d0*/  MUFU.TANH R50, R0 ;  /* 0x0000000000327308 */ /* 0x0002640000002400 */
[----:B-1----:R-:W-:-:S06]  /*b8e0*/  FMUL.FTZ R0, R51, c[0x0][0x2ec] ;  /* 0x0000bb0033007a20 */ /* 0x002fcc0000410000 */
[----:B------:R1:W1:Y:S01]  /*b8f0*/  MUFU.TANH R51, R0 ;  /* 0x0000000000337308 */ /* 0x0002620000002400 */
[----:B------:R-:W-:Y:S02]  /*b900*/  FMUL.FTZ R33, R54, c[0x0][0x2ec] ;  /* 0x0000bb0036217a20 */ /* 0x000fe40000410000 */
[----:B------:R-:W-:Y:S02]  /*b910*/  FMUL.FTZ R55, R55, c[0x0][0x2ec] ;  /* 0x0000bb0037377a20 */ /* 0x000fe40000410000 */
[----:B------:R-:W-:Y:S02]  /*b920*/  FMUL.FTZ R43, R43, c[0x0][0x2ec] ;  /* 0x0000bb002b2b7a20 */ /* 0x000fe40000410000 */
[----:B-1----:R-:W-:-:S04]  /*b930*/  FMUL.FTZ R0, R52, c[0x0][0x2ec] ;  /* 0x0000bb0034007a20 */ /* 0x002fc80000410000 */
[----:B------:R1:W1:Y:S01]  /*b940*/  MUFU.TANH R49, R0 ;  /* 0x0000000000317308 */ /* 0x0002620000002400 */
[----:B------:R-:W-:Y:S02]  /*b950*/  FMUL.FTZ R20, R24, c[0x0][0x2ec] ;  /* 0x0000bb0018147a20 */ /* 0x000fe40000410000 */
        /* <DEDUP_REMOVED lines=9> */
[----:B------:R-:W-:Y:S02]  /*b9f0*/  FMUL.FTZ R9, R9, c[0x0][0x2ec] ;  /* 0x0000bb0009097a20 */ /* 0x000fe40000410000 */
[----:B------:R-:W-:-:S02]  /*ba00*/  FMUL.FTZ R10, R10, c[0x0][0x2ec] ;  /* 0x0000bb000a0a7a20 */ /* 0x000fc40000410000 */
[----:B------:R-:W-:Y:S01]  /*ba10*/  FMUL.FTZ R11, R11, c[0x0][0x2ec] ;  /* 0x0000bb000b0b7a20 */ /* 0x000fe20000410000 */
[----:B-1----:R-:W-:Y:S01]  /*ba20*/  IADD3 R0, R3, -0x3, RZ ;  /* 0xfffffffd03007810 */ /* 0x002fe20007ffe0ff */
[----:B------:R-:W-:Y:S02]  /*ba30*/  FMUL.FTZ R4, R4, c[0x0][0x2ec] ;  /* 0x0000bb0004047a20 */ /* 0x000fe40000410000 */
[----:B------:R-:W-:Y:S01]  /*ba40*/  FMUL.FTZ R5, R5, c[0x0][0x2ec] ;  /* 0x0000bb0005057a20 */ /* 0x000fe20000410000 */
[----:B------:R-:W-:Y:S01]  /*ba50*/  ISETP.GT.AND P0, PT, R0, UR8, PT ;  /* 0x0000000800007c0c */ /* 0x000fe2000bf04270 */
[----:B------:R-:W-:Y:S02]  /*ba60*/  FMUL.FTZ R6, R6, c[0x0][0x2ec] ;  /* 0x0000bb0006067a20 */ /* 0x000fe40000410000 */
[----:B------:R-:W-:Y:S01]  /*ba70*/  FMUL.FTZ R7, R7, c[0x0][0x2ec] ;  /* 0x0000bb0007077a20 */ /* 0x000fe20000410000 */
[----:B------:R-:W1:Y:S08]  /*ba80*/  MUFU.TANH R33, R33 ;  /* 0x0000002100217308 */ /* 0x000e700000002400 */
[----:B------:R-:W1:Y:S08]  /*ba90*/  MUFU.TANH R55, R55 ;  /* 0x0000003700377308 */ /* 0x000e700000002400 */
[----:B------:R1:W1:Y:S08]  /*baa0*/  MUFU.TANH R44, R40 ;  /* 0x00000028002c7308 */ /* 0x0002700000002400 */
[----:B------:R1:W1:Y:S08]  /*bab0*/  MUFU.TANH R46, R41 ;  /* 0x00000029002e7308 */ /* 0x0002700000002400 */
[----:B------:R1:W1:Y:S08]  /*bac0*/  MUFU.TANH R45, R42 ;  /* 0x0000002a002d7308 */ /* 0x0002700000002400 */
[----:B------:R-:W1:Y:S08]  /*bad0*/  MUFU.TANH R43, R43 ;  /* 0x0000002b002b7308 */ /* 0x000e700000002400 */
[----:B------:R-:W1:Y:S08]  /*bae0*/  MUFU.TANH R20, R20 ;  /* 0x0000001400147308 */ /* 0x000e700000002400 */
[----:B------:R-:W1:Y:S08]  /*baf0*/  MUFU.TANH R21, R21 ;  /* 0x0000001500157308 */ /* 0x000e700000002400 */
[----:B------:R-:W1:Y:S08]  /*bb00*/  MUFU.TANH R23, R23 ;  /* 0x0000001700177308 */ /* 0x000e700000002400 */
[----:B------:R-:W1:Y:S08]  /*bb10*/  MUFU.TANH R22, R22 ;  /* 0x0000001600167308 */ /* 0x000e700000002400 */
[----:B------:R1:W1:Y:S08]  /*bb20*/  MUFU.TANH R30, R8 ;  /* 0x00000008001e7308 */ /* 0x0002700000002400 */
[----:B------:R1:W1:Y:S08]  /*bb30*/  MUFU.TANH R28, R9 ;  /* 0x00000009001c7308 */ /* 0x0002700000002400 */
[----:B------:R1:W1:Y:S08]  /*bb40*/  MUFU.TANH R29, R10 ;  /* 0x0000000a001d7308 */ /* 0x0002700000002400 */
[----:B------:R1:W1:Y:S08]  /*bb50*/  MUFU.TANH R31, R11 ;  /* 0x0000000b001f7308 */ /* 0x0002700000002400 */
[----:B------:R1:W1:Y:S08]  /*bb60*/  MUFU.TANH R16, R4 ;  /* 0x0000000400107308 */ /* 0x0002700000002400 */
[----:B------:R1:W1:Y:S08]  /*bb70*/  MUFU.TANH R17, R5 ;  /* 0x0000000500117308 */ /* 0x0002700000002400 */
[----:B------:R1:W1:Y:S08]  /*bb80*/  MUFU.TANH R19, R6 ;  /* 0x0000000600137308 */ /* 0x0002700000002400 */
[----:B------:R1:W1:Y:S01]  /*bb90*/  MUFU.TANH R18, R7 ;  /* 0x0000000700127308 */ /* 0x0002620000002400 */
[----:B------:R-:W-:Y:S06]  /*bba0*/  BAR.SYNC.DEFER_BLOCKING 0x0 ;  /* 0x0000000000007b1d */ /* 0x000fec0000010000 */
[----:B------:R-:W-:Y:S05]  /*bbb0*/  @!P0 BRA `(.L_x_697) ;  /* 0x0000018000008947 */ /* 0x000fea0003800000 */
[----:B--234-:R-:W2:Y:S04]  /*bbc0*/  LDL.64 R198, [R1+0x28] ;  /* 0x0000280001c67983 */ /* 0x01cea80000100a00 */
[----:B------:R-:W3:Y:S01]  /*bbd0*/  LDL.64 R182, [R1+0x20] ;  /* 0x0000200001b67983 */ /* 0x000ee20000100a00 */
[----:B------:R-:W-:-:S04]  /*bbe0*/  IADD3 R0, R3, -0x4, RZ ;  /* 0xfffffffc03007810 */ /* 0x000fc80007ffe0ff */
[----:B------:R-:W-:Y:S01]  /*bbf0*/  SHF.R.S32.HI R2, RZ, 0x1f, R0 ;  /* 0x0000001fff027819 */ /* 0x000fe20000011400 */
[----:B-1----:R-:W-:-:S04]  /*bc00*/  IMAD.WIDE.U32 R4, R0, c[0x0][0x198], RZ ;  /* 0x0000660000047a25 */ /* 0x002fc800078e00ff */
        /* <DEDUP_REMOVED lines=19> */
.L_x_697:
[----:B--234-:R-:W2:Y:S01]  /*bd40*/  S2R R0, SR_TID.X ;  /* 0x0000000000007919 */ /* 0x01cea20000002100 */
[----:B------:R-:W-:-:S02]  /*bd50*/  IMAD.MOV.U32 R56, RZ, RZ, R252 ;  /* 0x000000ffff387224 */ /* 0x000fc400078e00fc */
[----:B------:R-:W-:Y:S02]  /*bd60*/  IMAD.MOV.U32 R219, RZ, RZ, R247 ;  /* 0x000000ffffdb7224 */ /* 0x000fe400078e00f7 */
[----:B------:R-:W-:Y:S02]  /*bd70*/  IMAD.MOV.U32 R203, RZ, RZ, R56 ;  /* 0x000000ffffcb7224 */ /* 0x000fe400078e0038 */
[----:B------:R-:W-:Y:S02]  /*bd80*/  IMAD.MOV.U32 R56, RZ, RZ, R245 ;  /* 0x000000ffff387224 */ /* 0x000fe400078e00f5 */
[----:B--2---:R-:W-:-:S05]  /*bd90*/  IMAD.SHL.U32 R0, R0, 0x2, RZ ;  /* 0x0000000200007824 */ /* 0x004fca00078e00ff */
[----:B------:R-:W-:-:S05]  /*bda0*/  LOP3.LUT R0, R0, 0x6, RZ, 0xc0, !PT ;  /* 0x0000000600007812 */ /* 0x000fca00078ec0ff */
[----:B------:R-:W-:-:S05]  /*bdb0*/  IMAD R0, R236, 0x40, R0 ;  /* 0x00000040ec007824 */ /* 0x000fca00078e0200 */
[C---:B------:R-:W-:Y:S02]  /*bdc0*/  ISETP.GE.AND P3, PT, R0.reuse, R233, PT ;  /* 0x000000e90000720c */ /* 0x040fe40003f66270 */
[C---:B-1----:R-:W-:Y:S02]  /*bdd0*/  IADD3 R2, R0.reuse, 0x1, RZ ;  /* 0x0000000100027810 */ /* 0x042fe40007ffe0ff */
[----:B------:R-:W-:Y:S02]  /*bde0*/  ISETP.LT.OR P3, PT, R0, R229, P3 ;  /* 0x000000e50000720c */ /* 0x000fe40001f61670 */
[C---:B------:R-:W-:Y:S02]  /*bdf0*/  ISETP.GE.AND P2, PT, R2.reuse, R233, PT ;  /* 0x000000e90200720c */ /* 0x040fe40003f46270 */
[C---:B------:R-:W-:Y:S02]  /*be00*/  ISETP.GE.AND P0, PT, R2.reuse, R232, PT ;  /* 0x000000e80200720c */ /* 0x040fe40003f06270 */
[----:B------:R-:W-:-:S02]  /*be10*/  ISETP.GE.AND P4, PT, R2, R231, PT ;  /* 0x000000e70200720c */ /* 0x000fc40003f86270 */
[----:B------:R-:W-:Y:S02]  /*be20*/  ISETP.GE.AND P5, PT, R2, R230, PT ;  /* 0x000000e60200720c */ /* 0x000fe40003fa6270 */
[----:B------:R-:W-:Y:S02]  /*be30*/  ISETP.GE.AND P1, PT, R0, R232, PT ;  /* 0x000000e80000720c */ /* 0x000fe40003f26270 */
[----:B------:R-:W-:Y:S02]  /*be40*/  FSEL R15, R244, -INF , !P3 ;  /* 0xff800000f40f7808 */ /* 0x000fe40005800000 */
[C---:B------:R-:W-:Y:S02]  /*be50*/  ISETP.LT.OR P2, PT, R2.reuse, R229, P2 ;  /* 0x000000e50200720c */ /* 0x040fe40001741670 */
[C---:B------:R-:W-:Y:S02]  /*be60*/  ISETP.LT.OR P0, PT, R2.reuse, R228, P0 ;  /* 0x000000e40200720c */ /* 0x040fe40000701670 */
[----:B------:R-:W-:-:S02]  /*be70*/  ISETP.LT.OR P4, PT, R2, R227, P4 ;  /* 0x000000e30200720c */ /* 0x000fc40002781670 */
[----:B------:R-:W-:Y:S02]  /*be80*/  ISETP.LT.OR P5, PT, R2, R226, P5 ;  /* 0x000000e20200720c */ /* 0x000fe40002fa1670 */
[C---:B------:R-:W-:Y:S02]  /*be90*/  ISETP.GE.AND P6, PT, R0.reuse, R231, PT ;  /* 0x000000e70000720c */ /* 0x040fe40003fc6270 */
[C---:B------:R-:W-:Y:S02]  /*bea0*/  ISETP.GE.AND P3, PT, R0.reuse, R230, PT ;  /* 0x000000e60000720c */ /* 0x040fe40003f66270 */
[C---:B------:R-:W-:Y:S02]  /*beb0*/  ISETP.LT.OR P1, PT, R0.reuse, R228, P1 ;  /* 0x000000e40000720c */ /* 0x040fe40000f21670 */
[C---:B------:R-:W-:Y:S02]  /*bec0*/  IADD3 R2, R0.reuse, 0x8, RZ ;  /* 0x0000000800027810 */ /* 0x040fe40007ffe0ff */
[----:B------:R-:W-:-:S02]  /*bed0*/  ISETP.LT.OR P6, PT, R0, R227, P6 ;  /* 0x000000e30000720c */ /* 0x000fc400037c1670 */
[----:B------:R-:W-:Y:S02]  /*bee0*/  ISETP.LT.OR P3, PT, R0, R226, P3 ;  /* 0x000000e20000720c */ /* 0x000fe40001f61670 */
[----:B------:R-:W-:Y:S02]  /*bef0*/  FSEL R27, R213, -INF , !P1 ;  /* 0xff800000d51b7808 */ /* 0x000fe40004800000 */
[----:B------:R-:W-:Y:S02]  /*bf00*/  ISETP.GE.AND P1, PT, R2, R233, PT ;  /* 0x000000e90200720c */ /* 0x000fe40003f26270 */
[----:B------:R-:W-:Y:S02]  /*bf10*/  FSEL R7, R212, -INF , !P6 ;  /* 0xff800000d4077808 */ /* 0x000fe40007000000 */
[----:B------:R-:W-:Y:S02]  /*bf20*/  FSEL R10, R210, -INF , !P3 ;  /* 0xff800000d20a7808 */ /* 0x000fe40005800000 */
[----:B------:R-:W-:-:S02]  /*bf30*/  FSEL R24, R215, -INF , !P2 ;  /* 0xff800000d7187808 */ /* 0x000fc40005000000 */
[----:B------:R-:W-:Y:S02]  /*bf40*/  IADD3 R3, R0, 0x9, RZ ;  /* 0x0000000900037810 */ /* 0x000fe40007ffe0ff */
[C---:B------:R-:W-:Y:S02]  /*bf50*/  ISETP.GE.AND P6, PT, R2.reuse, R232, PT ;  /* 0x000000e80200720c */ /* 0x040fe40003fc6270 */
[C---:B------:R-:W-:Y:S02]  /*bf60*/  ISETP.GE.AND P3, PT, R2.reuse, R231, PT ;  /* 0x000000e70200720c */ /* 0x040fe40003f66270 */
[C---:B------:R-:W-:Y:S02]  /*bf70*/  ISETP.GE.AND P2, PT, R2.reuse, R230, PT ;  /* 0x000000e60200720c */ /* 0x040fe40003f46270 */
[----:B------:R-:W-:Y:S02]  /*bf80*/  ISETP.LT.OR P1, PT, R2, R229, P1 ;  /* 0x000000e50200720c */ /* 0x000fe40000f21670 */
[----:B------:R-:W-:-:S02]  /*bf90*/  FSEL R32, R214, -INF , !P0 ;  /* 0xff800000d6207808 */ /* 0x000fc40004000000 */
[C---:B------:R-:W-:Y:S02]  /*bfa0*/  ISETP.LT.OR P6, PT, R2.reuse, R228, P6 ;  /* 0x000000e40200720c */ /* 0x040fe400037c1670 */
[C---:B------:R-:W-:Y:S02]  /*bfb0*/  ISETP.LT.OR P3, PT, R2.reuse, R227, P3 ;  /* 0x000000e30200720c */ /* 0x040fe40001f61670 */
[----:B------:R-:W-:Y:S02]  /*bfc0*/  ISETP.LT.OR P2, PT, R2, R226, P2 ;  /* 0x000000e20200720c */ /* 0x000fe40001741670 */
[----:B------:R-:W-:Y:S02]  /*bfd0*/  ISETP.GE.AND P0, PT, R3, R233, PT ;  /* 0x000000e90300720c */ /* 0x000fe40003f06270 */
[----:B------:R-:W-:Y:S02]  /*bfe0*/  FSEL R8, R211, -INF , !P4 ;  /* 0xff800000d3087808 */ /* 0x000fe40006000000 */
[----:B------:R-:W-:-:S02]  /*bff0*/  FSEL R12, R209, -INF , !P5 ;  /* 0xff800000d10c7808 */ /* 0x000fc40006800000 */
[----:B------:R-:W-:Y:S02]  /*c000*/  FSEL R25, R207, -INF , !P1 ;  /* 0xff800000cf197808 */ /* 0x000fe40004800000 */
[----:B------:R-:W-:Y:S02]  /*c010*/  IADD3 R2, R0, 0x10, RZ ;  /* 0x0000001000027810 */ /* 0x000fe40007ffe0ff */
[C---:B------:R-:W-:Y:S02]  /*c020*/  ISETP.GE.AND P4, PT, R3.reuse, R232, PT ;  /* 0x000000e80300720c */ /* 0x040fe40003f86270 */
[C---:B------:R-:W-:Y:S02]  /*c030*/  ISETP.GE.AND P5, PT, R3.reuse, R231, PT ;  /* 0x000000e70300720c */ /* 0x040fe40003fa6270 */
[C---:B------:R-:W-:Y:S02]  /*c040*/  ISETP.GE.AND P1, PT, R3.reuse, R230, PT ;  /* 0x000000e60300720c */ /* 0x040fe40003f26270 */
[----:B------:R-:W-:-:S02]  /*c050*/  ISETP.LT.OR P0, PT, R3, R229, P0 ;  /* 0x000000e50300720c */ /* 0x000fc40000701670 */
[----:B------:R-:W-:Y:S02]  /*c060*/  FSEL R34, R205, -INF , !P6 ;  /* 0xff800000cd227808 */ /* 0x000fe40007000000 */
[C---:B------:R-:W-:Y:S02]  /*c070*/  ISETP.LT.OR P4, PT, R3.reuse, R228, P4 ;  /* 0x000000e40300720c */ /* 0x040fe40002781670 */
[C---:B------:R-:W-:Y:S02]  /*c080*/  ISETP.LT.OR P5, PT, R3.reuse, R227, P5 ;  /* 0x000000e30300720c */ /* 0x040fe40002fa1670 */
[----:B------:R-:W-:Y:S02]  /*c090*/  ISETP.LT.OR P1, PT, R3, R226, P1 ;  /* 0x000000e20300720c */ /* 0x000fe40000f21670 */
[----:B------:R-:W-:Y:S02]  /*c0a0*/  ISETP.GE.AND P6, PT, R2, R233, PT ;  /* 0x000000e90200720c */ /* 0x000fe40003fc6270 */
[----:B------:R-:W-:-:S02]  /*c0b0*/  IADD3 R3, R0, 0x11, RZ ;  /* 0x0000001100037810 */ /* 0x000fc40007ffe0ff */
[----:B------:R-:W-:Y:S02]  /*c0c0*/  FSEL R26, R208, -INF , !P0 ;  /* 0xff800000d01a7808 */ /* 0x000fe40004000000 */
[----:B------:R-:W-:Y:S02]  /*c0d0*/  FSEL R9, R204, -INF , !P3 ;  /* 0xff800000cc097808 */ /* 0x000fe40005800000 */
[----:B------:R-:W-:Y:S02]  /*c0e0*/  FSEL R13, R189, -INF , !P2 ;  /* 0xff800000bd0d7808 */ /* 0x000fe40005000000 */
[C---:B------:R-:W-:Y:S02]  /*c0f0*/  ISETP.GE.AND P0, PT, R2.reuse, R230, PT ;  /* 0x000000e60200720c */ /* 0x040fe40003f06270 */
[----:B------:R-:W-:Y:S02]  /*c100*/  ISETP.LT.OR P6, PT, R2, R229, P6 ;  /* 0x000000e50200720c */ /* 0x000fe400037c1670 */
[----:B------:R-:W-:-:S02]  /*c110*/  FSEL R35, R206, -INF , !P4 ;  /* 0xff800000ce237808 */ /* 0x000fc40006000000 */
[C---:B------:R-:W-:Y:S02]  /*c120*/  ISETP.GE.AND P3, PT, R2.reuse, R232, PT ;  /* 0x000000e80200720c */ /* 0x040fe40003f66270 */
[C---:B------:R-:W-:Y:S02]  /*c130*/  ISETP.GE.AND P2, PT, R2.reuse, R231, PT ;  /* 0x000000e70200720c */ /* 0x040fe40003f46270 */
[----:B------:R-:W-:Y:S02]  /*c140*/  ISETP.GE.AND P4, PT, R3, R233, PT ;  /* 0x000000e90300720c */ /* 0x000fe40003f86270 */
[----:B------:R-:W-:Y:S02]  /*c150*/  ISETP.LT.OR P0, PT, R2, R226, P0 ;  /* 0x000000e20200720c */ /* 0x000fe40000701670 */
[----:B------:R-:W-:Y:S02]  /*c160*/  FSEL R11, R191, -INF , !P5 ;  /* 0xff800000bf0b7808 */ /* 0x000fe40006800000 */
[----:B------:R-:W-:-:S02]  /*c170*/  FSEL R14, R190, -INF , !P1 ;  /* 0xff800000be0e7808 */ /* 0x000fc40004800000 */
[----:B------:R-:W-:Y:S02]  /*c180*/  FSEL R36, R188, -INF , !P6 ;  /* 0xff800000bc247808 */ /* 0x000fe40007000000 */
[C---:B------:R-:W-:Y:S02]  /*c190*/  ISETP.LT.OR P3, PT, R2.reuse, R228, P3 ;  /* 0x000000e40200720c */ /* 0x040fe40001f61670 */
[----:B------:R-:W-:Y:S02]  /*c1a0*/  ISETP.LT.OR P2, PT, R2, R227, P2 ;  /* 0x000000e30200720c */ /* 0x000fe40001741670 */
[C---:B------:R-:W-:Y:S02]  /*c1b0*/  ISETP.GE.AND P5, PT, R3.reuse, R232, PT ;  /* 0x000000e80300720c */ /* 0x040fe40003fa6270 */
[C---:B------:R-:W-:Y:S02]  /*c1c0*/  ISETP.GE.AND P1, PT, R3.reuse, R231, PT ;  /* 0x000000e70300720c */ /* 0x040fe40003f26270 */
[----:B------:R-:W-:-:S02]  /*c1d0*/  ISETP.GE.AND P6, PT, R3, R230, PT ;  /* 0x000000e60300720c */ /* 0x000fc40003fc6270 */
[C---:B------:R-:W-:Y:S02]  /*c1e0*/  ISETP.LT.OR P4, PT, R3.reuse, R229, P4 ;  /* 0x000000e50300720c */ /* 0x040fe40002781670 */
[----:B------:R-:W-:Y:S02]  /*c1f0*/  IADD3 R2, R0, 0x18, RZ ;  /* 0x0000001800027810 */ /* 0x000fe40007ffe0ff */
[----:B------:R-:W-:Y:S02]  /*c200*/  FSEL R41, R106, -INF , !P0 ;  /* 0xff8000006a297808 */ /* 0x000fe40004000000 */
[C---:B------:R-:W-:Y:S02]  /*c210*/  ISETP.LT.OR P5, PT, R3.reuse, R228, P5 ;  /* 0x000000e40300720c */ /* 0x040fe40002fa1670 */
[C---:B------:R-:W-:Y:S02]  /*c220*/  ISETP.LT.OR P1, PT, R3.reuse, R227, P1 ;  /* 0x000000e30300720c */ /* 0x040fe40000f21670 */
[----:B------:R-:W-:-:S02]  /*c230*/  ISETP.LT.OR P6, PT, R3, R226, P6 ;  /* 0x000000e20300720c */ /* 0x000fc400037c1670 */
[----:B------:R-:W-:Y:S02]  /*c240*/  FSEL R181, R178, -INF , !P3 ;  /* 0xff800000b2b57808 */ /* 0x000fe40005800000 */
[----:B------:R-:W-:Y:S02]  /*c250*/  FSEL R37, R177, -INF , !P2 ;  /* 0xff800000b1257808 */ /* 0x000fe40005000000 */
[----:B------:R-:W-:Y:S02]  /*c260*/  FSEL R106, R180, -INF , !P4 ;  /* 0xff800000b46a7808 */ /* 0x000fe40006000000 */
[----:B------:R-:W-:Y:S02]  /*c270*/  IADD3 R3, R0, 0x19, RZ ;  /* 0x0000001900037810 */ /* 0x000fe40007ffe0ff */
[C---:B------:R-:W-:Y:S02]  /*c280*/  ISETP.GE.AND P3, PT, R2.reuse, R233, PT ;  /* 0x000000e90200720c */ /* 0x040fe40003f66270 */
[----:B------:R-:W-:-:S02]  /*c290*/  ISETP.GE.AND P2, PT, R2, R232, PT ;  /* 0x000000e80200720c */ /* 0x000fc40003f46270 */
[C---:B------:R-:W-:Y:S02]  /*c2a0*/  ISETP.GE.AND P0, PT, R2.reuse, R231, PT ;  /* 0x000000e70200720c */ /* 0x040fe40003f06270 */
[----:B------:R-:W-:Y:S02]  /*c2b0*/  ISETP.GE.AND P4, PT, R2, R230, PT ;  /* 0x000000e60200720c */ /* 0x000fe40003f86270 */
[----:B------:R-:W-:Y:S02]  /*c2c0*/  FSEL R182, R179, -INF , !P5 ;  /* 0xff800000b3b67808 */ /* 0x000fe40006800000 */
[----:B------:R-:W-:Y:S02]  /*c2d0*/  FSEL R38, R176, -INF , !P1 ;  /* 0xff800000b0267808 */ /* 0x000fe40004800000 */
[C---:B------:R-:W-:Y:S02]  /*c2e0*/  ISETP.LT.OR P3, PT, R2.reuse, R229, P3 ;  /* 0x000000e50200720c */ /* 0x040fe40001f61670 */
[----:B------:R-:W-:-:S02]  /*c2f0*/  ISETP.LT.OR P2, PT, R2, R228, P2 ;  /* 0x000000e40200720c */ /* 0x000fc40001741670 */
[C---:B------:R-:W-:Y:S02]  /*c300*/  ISETP.LT.OR P0, PT, R2.reuse, R227, P0 ;  /* 0x000000e30200720c */ /* 0x040fe40000701670 */
[----:B------:R-:W-:Y:S02]  /*c310*/  ISETP.LT.OR P4, PT, R2, R226, P4 ;  /* 0x000000e20200720c */ /* 0x000fe40002781670 */
[C---:B------:R-:W-:Y:S02]  /*c320*/  ISETP.GE.AND P5, PT, R3.reuse, R233, PT ;  /* 0x000000e90300720c */ /* 0x040fe40003fa6270 */
[----:B------:R-:W-:Y:S02]  /*c330*/  ISETP.GE.AND P1, PT, R3, R232, PT ;  /* 0x000000e80300720c */ /* 0x000fe40003f26270 */
[----:B------:R-:W-:Y:S02]  /*c340*/  IADD3 R2, R0, 0x20, RZ ;  /* 0x0000002000027810 */ /* 0x000fe40007ffe0ff */
[----:B------:R-:W-:-:S02]  /*c350*/  FSEL R42, R111, -INF , !P6 ;  /* 0xff8000006f2a7808 */ /* 0x000fc40007000000 */
[----:B------:R-:W-:Y:S02]  /*c360*/  FSEL R107, R107, -INF , !P3 ;  /* 0xff8000006b6b7808 */ /* 0x000fe40005800000 */
[C---:B------:R-:W-:Y:S02]  /*c370*/  ISETP.LT.OR P5, PT, R3.reuse, R229, P5 ;  /* 0x000000e50300720c */ /* 0x040fe40002fa1670 */
[C---:B------:R-:W-:Y:S02]  /*c380*/  ISETP.LT.OR P1, PT, R3.reuse, R228, P1 ;  /* 0x000000e40300720c */ /* 0x040fe40000f21670 */
[----:B------:R-:W-:Y:S02]  /*c390*/  FSEL R183, R108, -INF , !P2 ;  /* 0xff8000006cb77808 */ /* 0x000fe40005000000 */
[C---:B------:R-:W-:Y:S02]  /*c3a0*/  ISETP.GE.AND P6, PT, R3.reuse, R231, PT ;  /* 0x000000e70300720c */ /* 0x040fe40003fc6270 */
[----:B------:R-:W-:-:S02]  /*c3b0*/  ISETP.GE.AND P3, PT, R3, R230, PT ;  /* 0x000000e60300720c */ /* 0x000fc40003f66270 */
[----:B------:R-:W-:Y:S02]  /*c3c0*/  IADD3 R4, R0, 0x21, RZ ;  /* 0x0000002100047810 */ /* 0x000fe40007ffe0ff */
[----:B------:R-:W-:Y:S02]  /*c3d0*/  ISETP.GE.AND P2, PT, R2, R233, PT ;  /* 0x000000e90200720c */ /* 0x000fe40003f46270 */
[----:B------:R-:W-:Y:S02]  /*c3e0*/  FSEL R39, R105, -INF , !P0 ;  /* 0xff80000069277808 */ /* 0x000fe40004000000 */
[----:B------:R-:W-:Y:S02]  /*c3f0*/  FSEL R52, R101, -INF , !P4 ;  /* 0xff80000065347808 */ /* 0x000fe40006000000 */
[----:B------:R-:W-:Y:S02]  /*c400*/  FSEL R180, R110, -INF , !P5 ;  /* 0xff8000006eb47808 */ /* 0x000fe40006800000 */
[----:B------:R-:W-:-:S02]  /*c410*/  FSEL R188, R109, -INF , !P1 ;  /* 0xff8000006dbc7808 */ /* 0x000fc40004800000 */
[C---:B------:R-:W-:Y:S02]  /*c420*/  ISETP.LT.OR P6, PT, R3.reuse, R227, P6 ;  /* 0x000000e30300720c */ /* 0x040fe400037c1670 */
[----:B------:R-:W-:Y:S02]  /*c430*/  ISETP.LT.OR P3, PT, R3, R226, P3 ;  /* 0x000000e20300720c */ /* 0x000fe40001f61670 */
[C---:B------:R-:W-:Y:S02]  /*c440*/  ISETP.GE.AND P0, PT, R2.reuse, R232, PT ;  /* 0x000000e80200720c */ /* 0x040fe40003f06270 */
[C---:B------:R-:W-:Y:S02]  /*c450*/  ISETP.GE.AND P4, PT, R2.reuse, R231, PT ;  /* 0x000000e70200720c */ /* 0x040fe40003f86270 */
[C---:B------:R-:W-:Y:S02]  /*c460*/  ISETP.GE.AND P5, PT, R2.reuse, R230, PT ;  /* 0x000000e60200720c */ /* 0x040fe40003fa6270 */
[----:B------:R-:W-:-:S02]  /*c470*/  ISETP.LT.OR P2, PT, R2, R229, P2 ;  /* 0x000000e50200720c */ /* 0x000fc40001741670 */
[----:B------:R-:W-:Y:S02]  /*c480*/  ISETP.GE.AND P1, PT, R4, R233, PT ;  /* 0x000000e90400720c */ /* 0x000fe40003f26270 */
[C---:B------:R-:W-:Y:S02]  /*c490*/  ISETP.LT.OR P0, PT, R2.reuse, R228, P0 ;  /* 0x000000e40200720c */ /* 0x040fe40000701670 */
[C---:B------:R-:W-:Y:S02]  /*c4a0*/  ISETP.LT.OR P4, PT, R2.reuse, R227, P4 ;  /* 0x000000e30200720c */ /* 0x040fe40002781670 */
[----:B------:R-:W-:Y:S02]  /*c4b0*/  ISETP.LT.OR P5, PT, R2, R226, P5 ;  /* 0x000000e20200720c */ /* 0x000fe40002fa1670 */
[----:B------:R-:W-:Y:S02]  /*c4c0*/  FSEL R40, R103, -INF , !P6 ;  /* 0xff80000067287808 */ /* 0x000fe40007000000 */
[----:B------:R-:W-:-:S02]  /*c4d0*/  FSEL R53, R102, -INF , !P3 ;  /* 0xff80000066357808 */ /* 0x000fc40005800000 */
[----:B------:R-:W-:Y:S02]  /*c4e0*/  FSEL R242, R100, -INF , !P2 ;  /* 0xff80000064f27808 */ /* 0x000fe40005000000 */
[----:B------:R-:W-:Y:S02]  /*c4f0*/  ISETP.LT.OR P1, PT, R4, R229, P1 ;  /* 0x000000e50400720c */ /* 0x000fe40000f21670 */
[----:B------:R-:W-:Y:S02]  /*c500*/  IADD3 R3, R0, 0x28, RZ ;  /* 0x0000002800037810 */ /* 0x000fe40007ffe0ff */
[C---:B------:R-:W-:Y:S02]  /*c510*/  ISETP.GE.AND P6, PT, R4.reuse, R232, PT ;  /* 0x000000e80400720c */ /* 0x040fe40003fc6270 */
[C---:B------:R-:W-:Y:S02]  /*c520*/  ISETP.GE.AND P3, PT, R4.reuse, R231, PT ;  /* 0x000000e70400720c */ /* 0x040fe40003f66270 */
[----:B------:R-:W-:-:S02]  /*c530*/  ISETP.GE.AND P2, PT, R4, R230, PT ;  /* 0x000000e60400720c */ /* 0x000fc40003f46270 */
[----:B------:R-:W-:Y:S02]  /*c540*/  FSEL R248, R66, -INF , !P0 ;  /* 0xff80000042f87808 */ /* 0x000fe40004000000 */
[----:B------:R-:W-:Y:S02]  /*c550*/  FSEL R210, R64, -INF , !P4 ;  /* 0xff80000040d27808 */ /* 0x000fe40006000000 */
[----:B------:R-:W-:Y:S02]  /*c560*/  FSEL R215, R61, -INF , !P5 ;  /* 0xff8000003dd77808 */ /* 0x000fe40006800000 */
[----:B------:R-:W-:Y:S02]  /*c570*/  FSEL R243, R67, -INF , !P1 ;  /* 0xff80000043f37808 */ /* 0x000fe40004800000 */
[C---:B------:R-:W-:Y:S02]  /*c580*/  ISETP.LT.OR P6, PT, R4.reuse, R228, P6 ;  /* 0x000000e40400720c */ /* 0x040fe400037c1670 */
[----:B------:R-:W-:-:S02]  /*c590*/  ISETP.LT.OR P3, PT, R4, R227, P3 ;  /* 0x000000e30400720c */ /* 0x000fc40001f61670 */
[----:B------:R-:W-:Y:S02]  /*c5a0*/  ISETP.LT.OR P2, PT, R4, R226, P2 ;  /* 0x000000e20400720c */ /* 0x000fe40001741670 */
[C---:B------:R-:W-:Y:S02]  /*c5b0*/  ISETP.GE.AND P0, PT, R3.reuse, R233, PT ;  /* 0x000000e90300720c */ /* 0x040fe40003f06270 */
[C---:B------:R-:W-:Y:S02]  /*c5c0*/  ISETP.GE.AND P4, PT, R3.reuse, R232, PT ;  /* 0x000000e80300720c */ /* 0x040fe40003f86270 */
[C---:B------:R-:W-:Y:S02]  /*c5d0*/  ISETP.GE.AND P5, PT, R3.reuse, R231, PT ;  /* 0x000000e70300720c */ /* 0x040fe40003fa6270 */
[----:B------:R-:W-:Y:S02]  /*c5e0*/  ISETP.GE.AND P1, PT, R3, R230, PT ;  /* 0x000000e60300720c */ /* 0x000fe40003f26270 */
[----:B------:R-:W-:-:S02]  /*c5f0*/  FMNMX.FTZ R4, R238, R7, !PT ;  /* 0x00000007ee047209 */ /* 0x000fc40007810000 */
[C---:B------:R-:W-:Y:S02]  /*c600*/  ISETP.LT.OR P0, PT, R3.reuse, R229, P0 ;  /* 0x000000e50300720c */ /* 0x040fe40000701670 */
[C---:B------:R-:W-:Y:S02]  /*c610*/  ISETP.LT.OR P4, PT, R3.reuse, R228, P4 ;  /* 0x000000e40300720c */ /* 0x040fe40002781670 */
[C---:B------:R-:W-:Y:S02]  /*c620*/  ISETP.LT.OR P5, PT, R3.reuse, R227, P5 ;  /* 0x000000e30300720c */ /* 0x040fe40002fa1670 */
[----:B------:R-:W-:Y:S02]  /*c630*/  ISETP.LT.OR P1, PT, R3, R226, P1 ;  /* 0x000000e20300720c */ /* 0x000fe40000f21670 */
[----:B------:R-:W-:Y:S02]  /*c640*/  FMNMX.FTZ R3, R8, R4, !PT ;  /* 0x0000000408037209 */ /* 0x000fe40007810000 */
[----:B------:R-:W-:-:S02]  /*c650*/  IADD3 R2, R0, 0x29, RZ ;  /* 0x0000002900027810 */ /* 0x000fc40007ffe0ff */
[----:B------:R-:W-:Y:S02]  /*c660*/  FMNMX.FTZ R3, R9, R3, !PT ;  /* 0x0000000309037209 */ /* 0x000fe40007810000 */
[----:B------:R-:W-:Y:S02]  /*c670*/  FSEL R217, R62, -INF , !P2 ;  /* 0xff8000003ed97808 */ /* 0x000fe40005000000 */
[----:B------:R-:W-:Y:S02]  /*c680*/  FMNMX.FTZ R3, R11, R3, !PT ;  /* 0x000000030b037209 */ /* 0x000fe40007810000 */
[----:B------:R-:W-:Y:S02]  /*c690*/  ISETP.GE.AND P2, PT, R2, R231, PT ;  /* 0x000000e70200720c */ /* 0x000fe40003f46270 */
[----:B------:R-:W-:Y:S02]  /*c6a0*/  FMNMX.FTZ R3, R37, R3, !PT ;  /* 0x0000000325037209 */ /* 0x000fe40007810000 */
[----:B------:R-:W-:-:S02]  /*c6b0*/  IADD3 R4, R0, 0x30, RZ ;  /* 0x0000003000047810 */ /* 0x000fc40007ffe0ff */
[----:B------:R-:W-:Y:S02]  /*c6c0*/  FMNMX.FTZ R5, R38, R3, !PT ;  /* 0x0000000326057209 */ /* 0x000fe40007810000 */
[----:B------:R-:W-:Y:S02]  /*c6d0*/  FSEL R191, R63, -INF , !P3 ;  /* 0xff8000003fbf7808 */ /* 0x000fe40005800000 */
[----:B------:R-:W-:Y:S02]  /*c6e0*/  FMNMX.FTZ R5, R39, R5, !PT ;  /* 0x0000000527057209 */ /* 0x000fe40007810000 */
[----:B------:R-:W-:Y:S02]  /*c6f0*/  FSEL R249, R65, -INF , !P6 ;  /* 0xff80000041f97808 */ /* 0x000fe40007000000 */
[----:B------:R-:W-:Y:S02]  /*c700*/  FMNMX.FTZ R6, R40, R5, !PT ;  /* 0x0000000528067209 */ /* 0x000fe40007810000 */
[----:B------:R-:W-:-:S02]  /*c710*/  FMNMX.FTZ R5, R237, R10, !PT ;  /* 0x0000000aed057209 */ /* 0x000fc40007810000 */
[----:B------:R-:W-:Y:S02]  /*c720*/  FMNMX.FTZ R6, R210, R6, !PT ;  /* 0x00000006d2067209 */ /* 0x000fe40007810000 */
[----:B------:R-:W-:Y:S02]  /*c730*/  FSEL R244, R60, -INF , !P0 ;  /* 0xff8000003cf47808 */ /* 0x000fe40004000000 */
[C---:B------:R-:W-:Y:S02]  /*c740*/  ISETP.LT.OR P2, PT, R2.reuse, R227, P2 ;  /* 0x000000e30200720c */ /* 0x040fe40001741670 */
[----:B------:R-:W-:Y:S02]  /*c750*/  FSEL R214, R33, -INF , !P1 ;  /* 0xff80000021d67808 */ /* 0x000fe40004800000 */
[C---:B------:R-:W-:Y:S02]  /*c760*/  ISETP.GE.AND P6, PT, R2.reuse, R233, PT ;  /* 0x000000e90200720c */ /* 0x040fe40003fc6270 */
[----:B------:R-:W-:-:S02]  /*c770*/  ISETP.GE.AND P3, PT, R2, R232, PT ;  /* 0x000000e80200720c */ /* 0x000fc40003f66270 */
[----:B------:R-:W-:Y:S02]  /*c780*/  ISETP.GE.AND P0, PT, R2, R230, PT ;  /* 0x000000e60200720c */ /* 0x000fe40003f06270 */
[----:B------:R-:W-:Y:S02]  /*c790*/  IADD3 R3, R0, 0x31, RZ ;  /* 0x0000003100037810 */ /* 0x000fe40007ffe0ff */
[----:B------:R-:W-:Y:S02]  /*c7a0*/  ISETP.GE.AND P1, PT, R4, R231, PT ;  /* 0x000000e70400720c */ /* 0x000fe40003f26270 */
[----:B------:R-:W-:Y:S02]  /*c7b0*/  FMNMX.FTZ R5, R12, R5, !PT ;  /* 0x000000050c057209 */ /* 0x000fe40007810000 */
[----:B------:R-:W-:Y:S02]  /*c7c0*/  FSEL R189, R49, -INF , !P5 ;  /* 0xff80000031bd7808 */ /* 0x000fe40006800000 */
[----:B------:R-:W-:-:S02]  /*c7d0*/  FMNMX.FTZ R103, R191, R6, !PT ;  /* 0x00000006bf677209 */ /* 0x000fc40007810000 */
[----:B------:R-:W-:Y:S02]  /*c7e0*/  FSEL R190, R48, -INF , !P2 ;  /* 0xff80000030be7808 */ /* 0x000fe40005000000 */
[C---:B------:R-:W-:Y:S02]  /*c7f0*/  ISETP.LT.OR P6, PT, R2.reuse, R229, P6 ;  /* 0x000000e50200720c */ /* 0x040fe400037c1670 */
[C---:B------:R-:W-:Y:S02]  /*c800*/  ISETP.LT.OR P3, PT, R2.reuse, R228, P3 ;  /* 0x000000e40200720c */ /* 0x040fe40001f61670 */
[----:B------:R-:W-:Y:S02]  /*c810*/  ISETP.LT.OR P0, PT, R2, R226, P0 ;  /* 0x000000e20200720c */ /* 0x000fe40000701670 */
[----:B------:R-:W-:Y:S02]  /*c820*/  ISETP.GE.AND P2, PT, R3, R231, PT ;  /* 0x000000e70300720c */ /* 0x000fe40003f46270 */
[----:B------:R-:W-:-:S02]  /*c830*/  ISETP.LT.OR P1, PT, R4, R227, P1 ;  /* 0x000000e30400720c */ /* 0x000fc40000f21670 */
[----:B------:R-:W-:Y:S02]  /*c840*/  FMNMX.FTZ R5, R13, R5, !PT ;  /* 0x000000050d057209 */ /* 0x000fe40007810000 */
[----:B------:R-:W-:Y:S02]  /*c850*/  IADD3 R2, R0, 0x38, RZ ;  /* 0x0000003800027810 */ /* 0x000fe40007ffe0ff */
[----:B------:R-:W-:Y:S02]  /*c860*/  FMNMX.FTZ R103, R189, R103, !PT ;  /* 0x00000067bd677209 */ /* 0x000fe40007810000 */
[----:B------:R-:W-:Y:S02]  /*c870*/  ISETP.LT.OR P2, PT, R3, R227, P2 ;  /* 0x000000e30300720c */ /* 0x000fe40001741670 */
[----:B------:R-:W-:Y:S02]  /*c880*/  FSEL R20, R20, -INF , !P1 ;  /* 0xff80000014147808 */ /* 0x000fe40004800000 */
[----:B------:R-:W-:-:S02]  /*c890*/  FMNMX.FTZ R5, R14, R5, !PT ;  /* 0x000000050e057209 */ /* 0x000fc40007810000 */
[----:B------:R-:W-:Y:S02]  /*c8a0*/  IADD3 R0, R0, 0x39, RZ ;  /* 0x0000003900007810 */ /* 0x000fe40007ffe0ff */
[----:B------:R-:W-:Y:S02]  /*c8b0*/  ISETP.GE.AND P1, PT, R2, R231, PT ;  /* 0x000000e70200720c */ /* 0x000fe40003f26270 */
[----:B------:R-:W-:Y:S02]  /*c8c0*/  FMNMX.FTZ R103, R190, R103, !PT ;  /* 0x00000067be677209 */ /* 0x000fe40007810000 */
[----:B------:R-:W-:Y:S02]  /*c8d0*/  FSEL R111, R21, -INF , !P2 ;  /* 0xff800000156f7808 */ /* 0x000fe40005000000 */
[----:B------:R-:W-:Y:S02]  /*c8e0*/  FMNMX.FTZ R5, R41, R5, !PT ;  /* 0x0000000529057209 */ /* 0x000fe40007810000 */
[----:B------:R-:W-:-:S02]  /*c8f0*/  ISETP.GE.AND P2, PT, R0, R231, PT ;  /* 0x000000e70000720c */ /* 0x000fc40003f46270 */
[----:B------:R-:W-:Y:S02]  /*c900*/  ISETP.LT.OR P1, PT, R2, R227, P1 ;  /* 0x000000e30200720c */ /* 0x000fe40000f21670 */
[----:B------:R-:W-:Y:S02]  /*c910*/  FMNMX.FTZ R103, R20, R103, !PT ;  /* 0x0000006714677209 */ /* 0x000fe40007810000 */
[----:B------:R-:W-:Y:S02]  /*c920*/  FMNMX.FTZ R5, R42, R5, !PT ;  /* 0x000000052a057209 */ /* 0x000fe40007810000 */
[----:B------:R-:W-:Y:S02]  /*c930*/  ISETP.LT.OR P2, PT, R0, R227, P2 ;  /* 0x000000e30000720c */ /* 0x000fe40001741670 */
[----:B------:R-:W-:Y:S02]  /*c940*/  FSEL R212, R16, -INF , !P1 ;  /* 0xff80000010d47808 */ /* 0x000fe40004800000 */
[----:B------:R-:W-:-:S02]  /*c950*/  FMNMX.FTZ R103, R111, R103, !PT ;  /* 0x000000676f677209 */ /* 0x000fc40007810000 */
[----:B------:R-:W-:Y:S02]  /*c960*/  FSEL R213, R55, -INF , !P0 ;  /* 0xff80000037d57808 */ /* 0x000fe40004000000 */
[-C--:B------:R-:W-:Y:S02]  /*c970*/  ISETP.GE.AND P1, PT, R4, R230.reuse, PT ;  /* 0x000000e60400720c */ /* 0x080fe40003f26270 */
[----:B------:R-:W-:Y:S02]  /*c980*/  ISETP.GE.AND P0, PT, R3, R230, PT ;  /* 0x000000e60300720c */ /* 0x000fe40003f06270 */
[----:B------:R-:W-:Y:S02]  /*c990*/  FMNMX.FTZ R5, R52, R5, !PT ;  /* 0x0000000534057209 */ /* 0x000fe40007810000 */
[----:B------:R-:W-:Y:S02]  /*c9a0*/  FSEL R108, R17, -INF , !P2 ;  /* 0xff800000116c7808 */ /* 0x000fe40005000000 */
[----:B------:R-:W-:-:S02]  /*c9b0*/  FMNMX.FTZ R103, R212, R103, !PT ;  /* 0x00000067d4677209 */ /* 0x000fc40007810000 */
[-C--:B------:R-:W-:Y:S02]  /*c9c0*/  ISETP.LT.OR P1, PT, R4, R226.reuse, P1 ;  /* 0x000000e20400720c */ /* 0x080fe40000f21670 */
[----:B------:R-:W-:Y:S02]  /*c9d0*/  ISETP.LT.OR P0, PT, R3, R226, P0 ;  /* 0x000000e20300720c */ /* 0x000fe40000701670 */
[----:B------:R-:W-:Y:S02]  /*c9e0*/  FMNMX.FTZ R5, R53, R5, !PT ;  /* 0x0000000535057209 */ /* 0x000fe40007810000 */
[----:B------:R-:W-:Y:S02]  /*c9f0*/  FMNMX.FTZ R103, R108, R103, !PT ;  /* 0x000000676c677209 */ /* 0x000fe40007810000 */
[----:B------:R-:W-:Y:S02]  /*ca00*/  FSEL R209, R23, -INF , !P1 ;  /* 0xff80000017d17808 */ /* 0x000fe40004800000 */
[----:B------:R-:W-:-:S02]  /*ca10*/  FSEL R54, R22, -INF , !P0 ;  /* 0xff80000016367808 */ /* 0x000fc40004000000 */
[-C--:B------:R-:W-:Y:S02]  /*ca20*/  ISETP.GE.AND P1, PT, R2, R230.reuse, PT ;  /* 0x000000e60200720c */ /* 0x080fe40003f26270 */
[----:B------:R-:W-:Y:S02]  /*ca30*/  ISETP.GE.AND P0, PT, R0, R230, PT ;  /* 0x000000e60000720c */ /* 0x000fe40003f06270 */
[C---:B------:R-:W-:Y:S02]  /*ca40*/  ISETP.GE.AND P5, PT, R4.reuse, R233, PT ;  /* 0x000000e90400720c */ /* 0x040fe40003fa6270 */
[----:B------:R-:W-:Y:S02]  /*ca50*/  ISETP.GE.AND P2, PT, R4, R232, PT ;  /* 0x000000e80400720c */ /* 0x000fe40003f46270 */
[----:B------:R-:W-:Y:S02]  /*ca60*/  FMNMX.FTZ R102, R215, R5, !PT ;  /* 0x00000005d7667209 */ /* 0x000fe40007810000 */
[----:B------:R-:W1:Y:S01]  /*ca70*/  SHFL.BFLY PT, R5, R103, 0x2, 0x1f ;  /* 0x0c401f0067057f89 */ /* 0x000e6200000e0000 */
[----:B------:R-:W-:-:S02]  /*ca80*/  ISETP.LT.OR P1, PT, R2, R226, P1 ;  /* 0x000000e20200720c */ /* 0x000fc40000f21670 */
[----:B------:R-:W-:Y:S02]  /*ca90*/  ISETP.LT.OR P0, PT, R0, R226, P0 ;  /* 0x000000e20000720c */ /* 0x000fe40000701670 */
[C---:B------:R-:W-:Y:S02]  /*caa0*/  ISETP.LT.OR P5, PT, R4.reuse, R229, P5 ;  /* 0x000000e50400720c */ /* 0x040fe40002fa1670 */
[----:B------:R-:W-:Y:S02]  /*cab0*/  ISETP.LT.OR P2, PT, R4, R228, P2 ;  /* 0x000000e40400720c */ /* 0x000fe40001741670 */
[----:B------:R-:W-:Y:S02]  /*cac0*/  FMNMX.FTZ R4, R235, R15, !PT ;  /* 0x0000000feb047209 */ /* 0x000fe40007810000 */
[----:B------:R-:W-:Y:S02]  /*cad0*/  FSEL R110, R19, -INF , !P1 ;  /* 0xff800000136e7808 */ /* 0x000fe40004800000 */
[----:B------:R-:W-:-:S02]  /*cae0*/  FSEL R58, R18, -INF , !P0 ;  /* 0xff800000123a7808 */ /* 0x000fc40004000000 */
[C---:B------:R-:W-:Y:S01]  /*caf0*/  ISETP.GE.AND P1, PT, R3.reuse, R233, PT ;  /* 0x000000e90300720c */ /* 0x040fe20003f26270 */
[----:B------:R-:W-:Y:S01]  /*cb00*/  LDSM.16.MT88.4 R16, [R220+0x9000] ;  /* 0x00900000dc10783b */ /* 0x000fe20000004200 */
[C---:B------:R-:W-:Y:S02]  /*cb10*/  ISETP.GE.AND P0, PT, R3.reuse, R232, PT ;  /* 0x000000e80300720c */ /* 0x040fe40003f06270 */
[----:B------:R-:W-:Y:S02]  /*cb20*/  FMNMX.FTZ R4, R24, R4, !PT ;  /* 0x0000000418047209 */ /* 0x000fe40007810000 */
[C---:B------:R-:W-:Y:S02]  /*cb30*/  ISETP.LT.OR P1, PT, R3.reuse, R229, P1 ;  /* 0x000000e50300720c */ /* 0x040fe40000f21670 */
[----:B------:R-:W-:Y:S02]  /*cb40*/  ISETP.LT.OR P0, PT, R3, R228, P0 ;  /* 0x000000e40300720c */ /* 0x000fe40000701670 */
        /* <DEDUP_REMOVED lines=12> */
[----:B------:R-:W-:Y:S01]  /*cc10*/  FSEL R241, R50, -INF , !P4 ;  /* 0xff80000032f17808 */ /* 0x000fe20006000000 */
[----:B------:R-:W1:Y:S01]  /*cc20*/  SHFL.BFLY PT, R6, R103, 0x1, 0x1f ;  /* 0x0c201f0067067f89 */ /* 0x000e6200000e0000 */
[----:B------:R-:W-:-:S02]  /*cc30*/  FSEL R218, R104, -INF , !P6 ;  /* 0xff80000068da7808 */ /* 0x000fc40007000000 */
[----:B------:R-:W-:Y:S02]  /*cc40*/  FMNMX.FTZ R102, R209, R102, !PT ;  /* 0x00000066d1667209 */ /* 0x000fe40007810000 */
[C---:B------:R-:W-:Y:S02]  /*cc50*/  ISETP.GE.AND P4, PT, R2.reuse, R233, PT ;  /* 0x000000e90200720c */ /* 0x040fe40003f86270 */
[----:B------:R-:W-:Y:S02]  /*cc60*/  ISETP.GE.AND P6, PT, R2, R232, PT ;  /* 0x000000e80200720c */ /* 0x000fe40003fc6270 */
[----:B------:R-:W-:Y:S02]  /*cc70*/  FMNMX.FTZ R3, R181, R3, !PT ;  /* 0x00000003b5037209 */ /* 0x000fe40007810000 */
[----:B------:R-:W-:Y:S02]  /*cc80*/  FMNMX.FTZ R4, R107, R4, !PT ;  /* 0x000000046b047209 */ /* 0x000fe40007810000 */
[----:B------:R-:W-:-:S02]  /*cc90*/  FMNMX.FTZ R102, R54, R102, !PT ;  /* 0x0000006636667209 */ /* 0x000fc40007810000 */
[C---:B------:R-:W-:Y:S02]  /*cca0*/  ISETP.LT.OR P4, PT, R2.reuse, R229, P4 ;  /* 0x000000e50200720c */ /* 0x040fe40002781670 */
[----:B------:R-:W-:Y:S02]  /*ccb0*/  ISETP.LT.OR P6, PT, R2, R228, P6 ;  /* 0x000000e40200720c */ /* 0x000fe400037c1670 */
[----:B------:R-:W-:Y:S02]  /*ccc0*/  FMNMX.FTZ R2, R182, R3, !PT ;  /* 0x00000003b6027209 */ /* 0x000fe40007810000 */
[----:B------:R-:W-:Y:S02]  /*ccd0*/  FMNMX.FTZ R3, R180, R4, !PT ;  /* 0x00000004b4037209 */ /* 0x000fe40007810000 */
[----:B------:R-:W-:Y:S02]  /*cce0*/  FMNMX.FTZ R102, R110, R102, !PT ;  /* 0x000000666e667209 */ /* 0x000fe40007810000 */
[----:B------:R-:W-:-:S02]  /*ccf0*/  FMNMX.FTZ R2, R183, R2, !PT ;  /* 0x00000002b7027209 */ /* 0x000fc40007810000 */
[----:B------:R-:W-:Y:S02]  /*cd00*/  FMNMX.FTZ R3, R242, R3, !PT ;  /* 0x00000003f2037209 */ /* 0x000fe40007810000 */
[----:B------:R-:W-:Y:S02]  /*cd10*/  FSEL R240, R51, -INF , !P3 ;  /* 0xff80000033f07808 */ /* 0x000fe40005800000 */
[----:B------:R-:W-:Y:S01]  /*cd20*/  FSEL R55, R44, -INF , !P5 ;  /* 0xff8000002c377808 */ /* 0x000fe20006800000 */
[----:B------:R-:W-:Y:S01]  /*cd30*/  LDSM.16.MT88.4 R48, [R220+0xb000] ;  /* 0x00b00000dc30783b */ /* 0x000fe20000004200 */
[----:B------:R-:W-:Y:S02]  /*cd40*/  FMNMX.FTZ R102, R58, R102, !PT ;  /* 0x000000663a667209 */ /* 0x000fe40007810000 */
[C---:B------:R-:W-:Y:S02]  /*cd50*/  ISETP.GE.AND P3, PT, R0.reuse, R233, PT ;  /* 0x000000e90000720c */ /* 0x040fe40003f66270 */
[----:B------:R-:W-:Y:S01]  /*cd60*/  ISETP.GE.AND P5, PT, R0, R232, PT ;  /* 0x000000e80000720c */ /* 0x000fe20003fa6270 */
[----:B------:R-:W2:Y:S01]  /*cd70*/  SHFL.BFLY PT, R5, R102, 0x2, 0x1f ;  /* 0x0c401f0066057f89 */ /* 0x000ea200000e0000 */
[----:B------:R-:W-:-:S02]  /*cd80*/  FMNMX.FTZ R2, R188, R2, !PT ;  /* 0x00000002bc027209 */ /* 0x000fc40007810000 */
[----:B------:R-:W-:Y:S02]  /*cd90*/  FMNMX.FTZ R3, R243, R3, !PT ;  /* 0x00000003f3037209 */ /* 0x000fe40007810000 */
[C---:B------:R-:W-:Y:S02]  /*cda0*/  ISETP.LT.OR P3, PT, R0.reuse, R229, P3 ;  /* 0x000000e50000720c */ /* 0x040fe40001f61670 */
[----:B------:R-:W-:Y:S02]  /*cdb0*/  ISETP.LT.OR P5, PT, R0, R228, P5 ;  /* 0x000000e40000720c */ /* 0x000fe40002fa1670 */
[----:B------:R-:W-:Y:S02]  /*cdc0*/  FMNMX.FTZ R0, R248, R2, !PT ;  /* 0x00000002f8007209 */ /* 0x000fe40007810000 */
[----:B------:R-:W-:Y:S02]  /*cdd0*/  FMNMX.FTZ R2, R244, R3, !PT ;  /* 0x00000003f4027209 */ /* 0x000fe40007810000 */
[----:B------:R-:W-:-:S02]  /*cde0*/  FMNMX.FTZ R0, R249, R0, !PT ;  /* 0x00000000f9007209 */ /* 0x000fc40007810000 */
[----:B------:R-:W-:Y:S02]  /*cdf0*/  FMNMX.FTZ R2, R218, R2, !PT ;  /* 0x00000002da027209 */ /* 0x000fe40007810000 */
[----:B------:R-:W-:Y:S02]  /*ce00*/  FMNMX.FTZ R0, R241, R0, !PT ;  /* 0x00000000f1007209 */ /* 0x000fe40007810000 */
[----:B------:R-:W-:Y:S02]  /*ce10*/  FSEL R216, R46, -INF , !P1 ;  /* 0xff8000002ed87808 */ /* 0x000fe40004800000 */
[----:B------:R-:W-:Y:S02]  /*ce20*/  FMNMX.FTZ R2, R55, R2, !PT ;  /* 0x0000000237027209 */ /* 0x000fe40007810000 */
[----:B-1----:R-:W-:Y:S02]  /*ce30*/  FMNMX.FTZ R103, R103, R6, !PT ;  /* 0x0000000667677209 */ /* 0x002fe40007810000 */
[----:B------:R-:W-:-:S02]  /*ce40*/  FSEL R202, R45, -INF , !P2 ;  /* 0xff8000002dca7808 */ /* 0x000fc40005000000 */
[----:B------:R-:W-:Y:S01]  /*ce50*/  FMNMX.FTZ R0, R240, R0, !PT ;  /* 0x00000000f0007209 */ /* 0x000fe20007810000 */
[----:B------:R-:W-:Y:S01]  /*ce60*/  LDSM.16.MT88.4 R44, [R222+0xa000] ;  /* 0x00a00000de2c783b */ /* 0x000fe20000004200 */
[----:B------:R-:W-:Y:S02]  /*ce70*/  FSEL R59, R30, -INF , !P4 ;  /* 0xff8000001e3b7808 */ /* 0x000fe40006000000 */
[----:B------:R-:W-:Y:S01]  /*ce80*/  FMNMX.FTZ R3, R216, R2, !PT ;  /* 0x00000002d8037209 */ /* 0x000fe20007810000 */
[----:B------:R-:W-:Y:S01]  /*ce90*/  FMUL.FTZ R2, R103, c[0x0][0x23c] ;  /* 0x00008f0067027a20 */ /* 0x000fe20000410000 */
[----:B------:R-:W-:Y:S01]  /*cea0*/  FSEL R184, R43, -INF , !P0 ;  /* 0xff8000002bb87808 */ /* 0x000fe20004000000 */
[----:B------:R-:W-:Y:S01]  /*ceb0*/  IMAD.MOV.U32 R43, RZ, RZ, R20 ;  /* 0x000000ffff2b7224 */ /* 0x000fe200078e0014 */
[----:B------:R-:W-:Y:S01]  /*cec0*/  FMNMX.FTZ R0, R202, R0, !PT ;  /* 0x00000000ca007209 */ /* 0x000fe20007810000 */
[----:B------:R-:W-:Y:S01]  /*ced0*/  LDSM.16.MT88.4 R20, [R222+0x9000] ;  /* 0x00900000de14783b */ /* 0x000fe20000004200 */
[----:B------:R-:W-:-:S02]  /*cee0*/  FSETP.NEU.FTZ.AND P0, PT, R103, -INF , PT ;  /* 0xff8000006700780b */ /* 0x000fc40003f1d000 */
[----:B------:R-:W-:Y:S02]  /*cef0*/  FSEL R208, R28, -INF , !P3 ;  /* 0xff8000001cd07808 */ /* 0x000fe40005800000 */
[----:B------:R-:W-:Y:S02]  /*cf00*/  FMNMX.FTZ R3, R59, R3, !PT ;  /* 0x000000033b037209 */ /* 0x000fe40007810000 */
[----:B------:R-:W-:Y:S02]  /*cf10*/  FSEL R64, R29, -INF , !P6 ;  /* 0xff8000001d407808 */ /* 0x000fe40007000000 */
[----:B------:R-:W-:Y:S02]  /*cf20*/  FMNMX.FTZ R0, R184, R0, !PT ;  /* 0x00000000b8007209 */ /* 0x000fe40007810000 */
[----:B------:R-:W-:Y:S02]  /*cf30*/  FSEL R2, R2, RZ, P0 ;  /* 0x000000ff02027208 */ /* 0x000fe40000000000 */
[----:B------:R-:W-:-:S02]  /*cf40*/  FMNMX.FTZ R3, R208, R3, !PT ;  /* 0x00000003d0037209 */ /* 0x000fc40007810000 */
[----:B--2---:R-:W-:Y:S02]  /*cf50*/  FMNMX.FTZ R102, R102, R5, !PT ;  /* 0x0000000566667209 */ /* 0x004fe40007810000 */
[----:B------:R-:W-:Y:S01]  /*cf60*/  FMNMX.FTZ R4, R64, R0, !PT ;  /* 0x0000000040047209 */ /* 0x000fe20007810000 */
[--C-:B------:R-:W-:Y:S01]  /*cf70*/  FFMA.FTZ R0, R7, c[0x0][0x23c], -R2.reuse ;  /* 0x00008f0007007a23 */ /* 0x100fe20000010802 */
[----:B------:R-:W-:Y:S01]  /*cf80*/  FSEL R200, R31, -INF , !P5 ;  /* 0xff8000001fc87808 */ /* 0x000fe20006800000 */
[----:B------:R-:W1:Y:S02]  /*cf90*/  SHFL.BFLY PT, R7, R3, 0x2, 0x1f ;  /* 0x0c401f0003077f89 */ /* 0x000e6400000e0000 */
[----:B------:R2:W-:Y:S01]  /*cfa0*/  MUFU.EX2 R62, R0 ;  /* 0x00000000003e7308 */ /* 0x0005e20000000800 */
[----:B------:R-:W-:Y:S01]  /*cfb0*/  FMNMX.FTZ R4, R200, R4, !PT ;  /* 0x00000004c8047209 */ /* 0x000fe20007810000 */
[----:B------:R-:W3:Y:S04]  /*cfc0*/  SHFL.BFLY PT, R5, R102, 0x1, 0x1f ;  /* 0x0c201f0066057f89 */ /* 0x000ee800000e0000 */
[----:B------:R-:W4:Y:S04]  /*cfd0*/  SHFL.BFLY PT, R6, R4, 0x2, 0x1f ;  /* 0x0c401f0004067f89 */ /* 0x000f2800000e0000 */
[----:B------:R-:W-:Y:S01]  /*cfe0*/  LDSM.16.MT88.4 R28, [R220+0xa000] ;  /* 0x00a00000dc1c783b */ /* 0x000fe20000004200 */
[----:B--2---:R-:W-:-:S04]  /*cff0*/  FFMA.FTZ R0, R8, c[0x0][0x23c], -R2 ;  /* 0x00008f0008007a23 */ /* 0x004fc80000010802 */
[----:B------:R2:W5:Y:S01]  /*d000*/  MUFU.EX2 R66, R0 ;  /* 0x0000000000427308 */ /* 0x0005620000000800 */
[----:B-1----:R-:W-:Y:S02]  /*d010*/  FMNMX.FTZ R3, R3, R7, !PT ;  /* 0x0000000703037209 */ /* 0x002fe40007810000 */
[----:B---3--:R-:W-:-:S03]  /*d020*/  FMNMX.FTZ R102, R102, R5, !PT ;  /* 0x0000000566667209 */ /* 0x008fc60007810000 */
[----:B------:R-:W1:Y:S01]  /*d030*/  SHFL.BFLY PT, R8, R3, 0x1, 0x1f ;  /* 0x0c201f0003087f89 */ /* 0x000e6200000e0000 */
[----:B------:R-:W-:Y:S01]  /*d040*/  FFMA.FTZ R5, R9, c[0x0][0x23c], -R2 ;  /* 0x00008f0009057a23 */ /* 0x000fe20000010802 */
[----:B------:R-:W-:-:S03]  /*d050*/  FSETP.NEU.FTZ.AND P1, PT, R102, -INF , PT ;  /* 0xff8000006600780b */ /* 0x000fc60003f3d000 */
[----:B------:R3:W-:Y:S01]  /*d060*/  MUFU.EX2 R61, R5 ;  /* 0x00000005003d7308 */ /* 0x0007e20000000800 */
[----:B----4-:R-:W-:Y:S02]  /*d070*/  FMNMX.FTZ R4, R4, R6, !PT ;  /* 0x0000000604047209 */ /* 0x010fe40007810000 */
[----:B------:R-:W-:Y:S01]  /*d080*/  FSEL R6, R103, RZ, P0 ;  /* 0x000000ff67067208 */ /* 0x000fe20000000000 */
[----:B--2---:R-:W-:Y:S02]  /*d090*/  FMUL.FTZ R0, R102, c[0x0][0x23c] ;  /* 0x00008f0066007a20 */ /* 0x004fe40000410000 */
[----:B------:R-:W2:Y:S02]  /*d0a0*/  SHFL.BFLY PT, R7, R4, 0x1, 0x1f ;  /* 0x0c201f0004077f89 */ /* 0x000ea400000e0000 */
[----:B------:R-:W-:Y:S01]  /*d0b0*/  FADD.FTZ R6, R238, -R6 ;  /* 0x80000006ee067221 */ /* 0x000fe20000010000 */
[----:B------:R-:W-:-:S03]  /*d0c0*/  FSEL R0, R0, RZ, P1 ;  /* 0x000000ff00007208 */ /* 0x000fc60000800000 */
[----:B------:R-:W-:Y:S02]  /*d0d0*/  FMUL.FTZ R6, R6, c[0x0][0x23c] ;  /* 0x00008f0006067a20 */ /* 0x000fe40000410000 */
[----:B---3--:R-:W-:Y:S02]  /*d0e0*/  FFMA.FTZ R5, R11, c[0x0][0x23c], -R2 ;  /* 0x00008f000b057a23 */ /* 0x008fe40000010802 */
[----:B------:R-:W3:Y:S01]  /*d0f0*/  MUFU.EX2 R101, R6 ;  /* 0x0000000600657308 */ /* 0x000ee20000000800 */
[----:B-1----:R-:W-:-:S04]  /*d100*/  FMNMX.FTZ R104, R3, R8, !PT ;  /* 0x0000000803687209 */ /* 0x002fc80007810000 */
[C---:B------:R-:W-:Y:S01]  /*d110*/  FSETP.NEU.FTZ.AND P0, PT, R104.reuse, -INF , PT ;  /* 0xff8000006800780b */ /* 0x040fe20003f1d000 */
[----:B------:R-:W-:Y:S02]  /*d120*/  FMUL.FTZ R3, R104, c[0x0][0x23c] ;  /* 0x00008f0068037a20 */ /* 0x000fe40000410000 */
[----:B------:R1:W4:Y:S03]  /*d130*/  MUFU.EX2 R65, R5 ;  /* 0x0000000500417308 */ /* 0x0003260000000800 */
[----:B------:R-:W-:Y:S02]  /*d140*/  FSEL R8, R3, RZ, P0 ;  /* 0x000000ff03087208 */ /* 0x000fe40000000000 */
[----:B--2---:R-:W-:Y:S02]  /*d150*/  FMNMX.FTZ R105, R4, R7, !PT ;  /* 0x0000000704697209 */ /* 0x004fe40007810000 */
[----:B-----5:R-:W-:Y:S01]  /*d160*/  F2FP.PACK_AB R4, R66, R62 ;  /* 0x0000003e4204723e */ /* 0x020fe200000000ff */
[----:B------:R-:W-:-:S02]  /*d170*/  FFMA.FTZ R9, R15, c[0x0][0x23c], -R8 ;  /* 0x00008f000f097a23 */ /* 0x000fc40000010808 */
[----:B------:R-:W-:Y:S02]  /*d180*/  FMUL.FTZ R3, R105, c[0x0][0x23c] ;  /* 0x00008f0069037a20 */ /* 0x000fe40000410000 */
[----:B------:R2:W-:Y:S01]  /*d190*/  MUFU.EX2 R211, R9 ;  /* 0x0000000900d37308 */ /* 0x0005e20000000800 */
[----:B---3--:R-:W-:Y:S02]  /*d1a0*/  FMUL.FTZ R132, R132, R101 ;  /* 0x0000006584847220 */ /* 0x008fe40000410000 */
[----:B-1----:R-:W-:Y:S01]  /*d1b0*/  FFMA.FTZ R5, R10, c[0x0][0x23c], -R0 ;  /* 0x00008f000a057a23 */ /* 0x002fe20000010800 */
[----:B----4-:R-:W-:Y:S01]  /*d1c0*/  F2FP.PACK_AB R6, R65, R61 ;  /* 0x0000003d4106723e */ /* 0x010fe200000000ff */
[-C--:B------:R-:W-:Y:S02]  /*d1d0*/  FMUL.FTZ R133, R133, R101.reuse ;  /* 0x0000006585857220 */ /* 0x080fe40000410000 */
[-C--:B------:R-:W-:Y:S01]  /*d1e0*/  FMUL.FTZ R136, R136, R101.reuse ;  /* 0x0000006588887220 */ /* 0x080fe20000410000 */
[----:B------:R1:W-:Y:S01]  /*d1f0*/  MUFU.EX2 R63, R5 ;  /* 0x00000005003f7308 */ /* 0x0003e20000000800 */
[----:B------:R-:W-:-:S02]  /*d200*/  FMUL.FTZ R137, R137, R101 ;  /* 0x0000006589897220 */ /* 0x000fc40000410000 */
[-C--:B------:R-:W-:Y:S02]  /*d210*/  FMUL.FTZ R116, R116, R101.reuse ;  /* 0x0000006574747220 */ /* 0x080fe40000410000 */
[-C--:B------:R-:W-:Y:S02]  /*d220*/  FMUL.FTZ R117, R117, R101.reuse ;  /* 0x0000006575757220 */ /* 0x080fe40000410000 */
[-C--:B------:R-:W-:Y:S02]  /*d230*/  FMUL.FTZ R120, R120, R101.reuse ;  /* 0x0000006578787220 */ /* 0x080fe40000410000 */
[----:B--2---:R-:W-:Y:S02]  /*d240*/  FFMA.FTZ R9, R24, c[0x0][0x23c], -R8 ;  /* 0x00008f0018097a23 */ /* 0x004fe40000010808 */
[-C--:B------:R-:W-:Y:S02]  /*d250*/  FMUL.FTZ R121, R121, R101.reuse ;  /* 0x0000006579797220 */ /* 0x080fe40000410000 */
[----:B------:R2:W-:Y:S01]  /*d260*/  MUFU.EX2 R252, R9 ;  /* 0x0000000900fc7308 */ /* 0x0005e20000000800 */
[----:B------:R-:W-:-:S02]  /*d270*/  FMUL.FTZ R164, R164, R101 ;  /* 0x00000065a4a47220 */ /* 0x000fc40000410000 */
[----:B-1----:R-:W-:Y:S02]  /*d280*/  FFMA.FTZ R5, R12, c[0x0][0x23c], -R0 ;  /* 0x00008f000c057a23 */ /* 0x002fe40000010800 */
[-C--:B------:R-:W-:Y:S02]  /*d290*/  FMUL.FTZ R165, R165, R101.reuse ;  /* 0x00000065a5a57220 */ /* 0x080fe40000410000 */
[-C--:B------:R-:W-:Y:S01]  /*d2a0*/  FMUL.FTZ R168, R168, R101.reuse ;  /* 0x00000065a8a87220 */ /* 0x080fe20000410000 */
[----:B------:R1:W-:Y:S01]  /*d2b0*/  MUFU.EX2 R60, R5 ;  /* 0x00000005003c7308 */ /* 0x0003e20000000800 */
[-C--:B------:R-:W-:Y:S02]  /*d2c0*/  FMUL.FTZ R169, R169, R101.reuse ;  /* 0x00000065a9a97220 */ /* 0x080fe40000410000 */
[-C--:B------:R-:W-:Y:S02]  /*d2d0*/  FMUL.FTZ R76, R76, R101.reuse ;  /* 0x000000654c4c7220 */ /* 0x080fe40000410000 */
[----:B------:R-:W-:-:S02]  /*d2e0*/  FMUL.FTZ R77, R77, R101 ;  /* 0x000000654d4d7220 */ /* 0x000fc40000410000 */
[-C--:B------:R-:W-:Y:S02]  /*d2f0*/  FMUL.FTZ R148, R148, R101.reuse ;  /* 0x0000006594947220 */ /* 0x080fe40000410000 */
[----:B--2---:R-:W-:Y:S02]  /*d300*/  FFMA.FTZ R9, R25, c[0x0][0x23c], -R8 ;  /* 0x00008f0019097a23 */ /* 0x004fe40000010808 */
[-C--:B------:R-:W-:Y:S02]  /*d310*/  FMUL.FTZ R149, R149, R101.reuse ;  /* 0x0000006595957220 */ /* 0x080fe40000410000 */
[----:B------:R2:W-:Y:S01]  /*d320*/  MUFU.EX2 R251, R9 ;  /* 0x0000000900fb7308 */ /* 0x0005e20000000800 */
[-C--:B------:R-:W-:Y:S02]  /*d330*/  FMUL.FTZ R152, R152, R101.reuse ;  /* 0x0000006598987220 */ /* 0x080fe40000410000 */
[----:B-1----:R-:W-:Y:S02]  /*d340*/  FFMA.FTZ R5, R13, c[0x0][0x23c], -R0 ;  /* 0x00008f000d057a23 */ /* 0x002fe40000010800 */
[----:B------:R-:W-:-:S02]  /*d350*/  FMUL.FTZ R153, R153, R101 ;  /* 0x0000006599997220 */ /* 0x000fc40000410000 */
[-C--:B------:R-:W-:Y:S01]  /*d360*/  FMUL.FTZ R72, R72, R101.reuse ;  /* 0x0000006548487220 */ /* 0x080fe20000410000 */
[----:B------:R1:W-:Y:S01]  /*d370*/  MUFU.EX2 R57, R5 ;  /* 0x0000000500397308 */ /* 0x0003e20000000800 */
[-C--:B------:R-:W-:Y:S02]  /*d380*/  FMUL.FTZ R73, R73, R101.reuse ;  /* 0x0000006549497220 */ /* 0x080fe40000410000 */
[-C--:B------:R-:W-:Y:S02]  /*d390*/  FMUL.FTZ R88, R88, R101.reuse ;  /* 0x0000006558587220 */ /* 0x080fe40000410000 */
[-C--:B------:R-:W-:Y:S02]  /*d3a0*/  FMUL.FTZ R89, R89, R101.reuse ;  /* 0x0000006559597220 */ /* 0x080fe40000410000 */
[----:B------:R-:W-:Y:S02]  /*d3b0*/  FMUL.FTZ R92, R92, R101 ;  /* 0x000000655c5c7220 */ /* 0x000fe40000410000 */
[----:B--2---:R-:W-:-:S02]  /*d3c0*/  FFMA.FTZ R9, R26, c[0x0][0x23c], -R8 ;  /* 0x00008f001a097a23 */ /* 0x004fc40000010808 */
[----:B------:R-:W-:Y:S02]  /*d3d0*/  FMUL.FTZ R93, R93, R101 ;  /* 0x000000655d5d7220 */ /* 0x000fe40000410000 */
[----:B------:R-:W-:Y:S01]  /*d3e0*/  MUFU.EX2 R250, R9 ;  /* 0x0000000900fa7308 */ /* 0x000fe20000000800 */
[----:B------:R-:W-:Y:S02]  /*d3f0*/  IMAD.MOV.U32 R26, RZ, RZ, R184 ;  /* 0x000000ffff1a7224 */ /* 0x000fe400078e00b8 */
[----:B-1----:R-:W-:Y:S02]  /*d400*/  FFMA.FTZ R5, R14, c[0x0][0x23c], -R0 ;  /* 0x00008f000e057a23 */ /* 0x002fe40000010800 */
[----:B------:R-:W1:Y:S01]  /*d410*/  LDSM.16.MT88.4 R12, [R222+0xb000] ;  /* 0x00b00000de0c783b */ /* 0x000e620000004200 */
[----:B------:R-:W-:Y:S02]  /*d420*/  IMAD.MOV.U32 R25, RZ, RZ, R66 ;  /* 0x000000ffff197224 */ /* 0x000fe400078e0042 */
[----:B------:R2:W3:Y:S02]  /*d430*/  MUFU.EX2 R201, R5 ;  /* 0x0000000500c97308 */ /* 0x0004e40000000800 */
[----:B--2---:R-:W-:-:S02]  /*d440*/  FSEL R5, R102, RZ, P1 ;  /* 0x000000ff66057208 */ /* 0x004fc40000800000 */
[----:B---3--:R-:W-:-:S03]  /*d450*/  F2FP.PACK_AB R7, R201, R57 ;  /* 0x00000039c907723e */ /* 0x008fc600000000ff */
[----:B------:R-:W-:-:S04]  /*d460*/  FADD.FTZ R5, R237, -R5 ;  /* 0x80000005ed057221 */ /* 0x000fc80000010000 */
[----:B------:R-:W-:-:S04]  /*d470*/  FMUL.FTZ R5, R5, c[0x0][0x23c] ;  /* 0x00008f0005057a20 */ /* 0x000fc80000410000 */
[----:B------:R2:W3:Y:S02]  /*d480*/  MUFU.EX2 R100, R5 ;  /* 0x0000000500647308 */ /* 0x0004e40000000800 */
[----:B--2---:R-:W-:Y:S01]  /*d490*/  FSEL R5, R104, RZ, P0 ;  /* 0x000000ff68057208 */ /* 0x004fe20000000000 */
[-C--:B---3--:R-:W-:Y:S01]  /*d4a0*/  FMUL.FTZ R134, R134, R100.reuse ;  /* 0x0000006486867220 */ /* 0x088fe20000410000 */
[----:B------:R-:W-:Y:S01]  /*d4b0*/  FSETP.NEU.FTZ.AND P0, PT, R105, -INF , PT ;  /* 0xff8000006900780b */ /* 0x000fe20003f1d000 */
[-C--:B------:R-:W-:Y:S02]  /*d4c0*/  FMUL.FTZ R135, R135, R100.reuse ;  /* 0x0000006487877220 */ /* 0x080fe40000410000 */
[----:B------:R-:W-:Y:S01]  /*d4d0*/  FADD.FTZ R33, R235, -R5 ;  /* 0x80000005eb217221 */ /* 0x000fe20000010000 */
[----:B------:R-:W-:Y:S01]  /*d4e0*/  FSEL R10, R105, RZ, P0 ;  /* 0x000000ff690a7208 */ /* 0x000fe20000000000 */
[-C--:B------:R-:W-:Y:S01]  /*d4f0*/  FMUL.FTZ R138, R138, R100.reuse ;  /* 0x000000648a8a7220 */ /* 0x080fe20000410000 */
[----:B------:R-:W-:Y:S01]  /*d500*/  FSEL R3, R3, RZ, P0 ;  /* 0x000000ff03037208 */ /* 0x000fe20000000000 */
[----:B------:R-:W-:Y:S01]  /*d510*/  FMUL.FTZ R139, R139, R100 ;  /* 0x000000648b8b7220 */ /* 0x000fe20000410000 */
[----:B------:R-:W-:Y:S01]  /*d520*/  F2FP.PACK_AB R5, R60, R63 ;  /* 0x0000003f3c05723e */ /* 0x000fe200000000ff */
[----:B------:R-:W-:-:S02]  /*d530*/  FADD.FTZ R24, R239, -R10 ;  /* 0x8000000aef187221 */ /* 0x000fc40000010000 */
[--C-:B------:R-:W-:Y:S02]  /*d540*/  FFMA.FTZ R11, R32, c[0x0][0x23c], -R3.reuse ;  /* 0x00008f00200b7a23 */ /* 0x100fe40000010803 */
[--C-:B------:R-:W-:Y:S01]  /*d550*/  FFMA.FTZ R10, R34, c[0x0][0x23c], -R3.reuse ;  /* 0x00008f00220a7a23 */ /* 0x100fe20000010803 */
[----:B------:R-:W-:Y:S01]  /*d560*/  MOV R34, R110 ;  /* 0x0000006e00227202 */ /* 0x000fe20000000f00 */
[----:B------:R-:W-:Y:S01]  /*d570*/  FFMA.FTZ R9, R27, c[0x0][0x23c], -R3 ;  /* 0x00008f001b097a23 */ /* 0x000fe20000010803 */
[----:B------:R-:W-:Y:S01]  /*d580*/  MOV R27, R57 ;  /* 0x00000039001b7202 */ /* 0x000fe20000000f00 */
[----:B------:R-:W-:Y:S01]  /*d590*/  IMAD.MOV.U32 R57, RZ, RZ, R246 ;  /* 0x000000ffff397224 */ /* 0x000fe200078e00f6 */
[----:B------:R2:W-:Y:S01]  /*d5a0*/  MUFU.EX2 R245, R10 ;  /* 0x0000000a00f57308 */ /* 0x0005e20000000800 */
[-C--:B------:R-:W-:Y:S01]  /*d5b0*/  FMUL.FTZ R118, R118, R100.reuse ;  /* 0x0000006476767220 */ /* 0x080fe20000410000 */
[----:B------:R-:W-:Y:S01]  /*d5c0*/  HMMA.16816.F32 R192, R4, R20, R132 ;  /* 0x0000001404c0723c */ /* 0x000fe20000001884 */
[----:B------:R-:W-:-:S02]  /*d5d0*/  FMUL.FTZ R119, R119, R100 ;  /* 0x0000006477777220 */ /* 0x000fc40000410000 */
[-C--:B------:R-:W-:Y:S02]  /*d5e0*/  FMUL.FTZ R122, R122, R100.reuse ;  /* 0x000000647a7a7220 */ /* 0x080fe40000410000 */
[-C--:B------:R-:W-:Y:S01]  /*d5f0*/  FMUL.FTZ R123, R123, R100.reuse ;  /* 0x000000647b7b7220 */ /* 0x080fe20000410000 */
[----:B------:R3:W-:Y:S01]  /*d600*/  MUFU.EX2 R246, R11 ;  /* 0x0000000b00f67308 */ /* 0x0007e20000000800 */
[-C--:B------:R-:W-:Y:S01]  /*d610*/  FMUL.FTZ R166, R166, R100.reuse ;  /* 0x00000064a6a67220 */ /* 0x080fe20000410000 */
[C---:B------:R-:W-:Y:S01]  /*d620*/  HMMA.16816.F32 R132, R4.reuse, R22, R136 ;  /* 0x000000160484723c */ /* 0x040fe20000001888 */
[-C--:B------:R-:W-:Y:S02]  /*d630*/  FMUL.FTZ R167, R167, R100.reuse ;  /* 0x00000064a7a77220 */ /* 0x080fe40000410000 */
[-C--:B------:R-:W-:Y:S02]  /*d640*/  FMUL.FTZ R170, R170, R100.reuse ;  /* 0x00000064aaaa7220 */ /* 0x080fe40000410000 */
[-C--:B------:R-:W-:Y:S01]  /*d650*/  FMUL.FTZ R171, R171, R100.reuse ;  /* 0x00000064abab7220 */ /* 0x080fe20000410000 */
[----:B------:R4:W-:Y:S01]  /*d660*/  MUFU.EX2 R247, R9 ;  /* 0x0000000900f77308 */ /* 0x0009e20000000800 */
[----:B--2---:R-:W-:Y:S01]  /*d670*/  FMUL.FTZ R10, R24, c[0x0][0x23c] ;  /* 0x00008f00180a7a20 */ /* 0x004fe20000410000 */
[----:B------:R-:W-:Y:S01]  /*d680*/  HMMA.16816.F32 R204, R4, R16, R116 ;  /* 0x0000001004cc723c */ /* 0x000fe20000001874 */
[----:B------:R-:W-:-:S02]  /*d690*/  FMUL.FTZ R78, R78, R100 ;  /* 0x000000644e4e7220 */ /* 0x000fc40000410000 */
[-C--:B------:R-:W-:Y:S02]  /*d6a0*/  FMUL.FTZ R79, R79, R100.reuse ;  /* 0x000000644f4f7220 */ /* 0x080fe40000410000 */
[-C--:B------:R-:W-:Y:S01]  /*d6b0*/  FMUL.FTZ R150, R150, R100.reuse ;  /* 0x0000006496967220 */ /* 0x080fe20000410000 */
[----:B------:R-:W-:Y:S01]  /*d6c0*/  MUFU.EX2 R10, R10 ;  /* 0x0000000a000a7308 */ /* 0x000fe20000000800 */
[----:B---3--:R-:W-:Y:S01]  /*d6d0*/  FMUL.FTZ R11, R33, c[0x0][0x23c] ;  /* 0x00008f00210b7a20 */ /* 0x008fe20000410000 */
[C---:B------:R-:W-:Y:S01]  /*d6e0*/  HMMA.16816.F32 R196, R4.reuse, R18, R120 ;  /* 0x0000001204c4723c */ /* 0x040fe20000001878 */
[-C--:B------:R-:W-:Y:S02]  /*d6f0*/  FMUL.FTZ R151, R151, R100.reuse ;  /* 0x0000006497977220 */ /* 0x080fe40000410000 */
[-C--:B------:R-:W-:Y:S02]  /*d700*/  FMUL.FTZ R154, R154, R100.reuse ;  /* 0x000000649a9a7220 */ /* 0x080fe40000410000 */
[-C--:B------:R-:W-:Y:S01]  /*d710*/  FMUL.FTZ R155, R155, R100.reuse ;  /* 0x000000649b9b7220 */ /* 0x080fe20000410000 */
[----:B------:R-:W2:Y:S01]  /*d720*/  MUFU.EX2 R11, R11 ;  /* 0x0000000b000b7308 */ /* 0x000ea20000000800 */
[----:B----4-:R-:W-:Y:S01]  /*d730*/  FFMA.FTZ R9, R35, c[0x0][0x23c], -R3 ;  /* 0x00008f0023097a23 */ /* 0x010fe20000010803 */
[----:B------:R-:W-:Y:S01]  /*d740*/  HMMA.16816.F32 R120, R4, R44, R164 ;  /* 0x0000002c0478723c */ /* 0x000fe200000018a4 */
[----:B------:R-:W-:-:S02]  /*d750*/  FMUL.FTZ R74, R74, R100 ;  /* 0x000000644a4a7220 */ /* 0x000fc40000410000 */
[-C--:B------:R-:W-:Y:S02]  /*d760*/  FMUL.FTZ R75, R75, R100.reuse ;  /* 0x000000644b4b7220 */ /* 0x080fe40000410000 */
[-C--:B------:R-:W-:Y:S01]  /*d770*/  FMUL.FTZ R90, R90, R100.reuse ;  /* 0x000000645a5a7220 */ /* 0x080fe20000410000 */
[----:B------:R3:W4:Y:S01]  /*d780*/  MUFU.EX2 R239, R9 ;  /* 0x0000000900ef7308 */ /* 0x0007220000000800 */
[-C--:B------:R-:W-:Y:S01]  /*d790*/  FMUL.FTZ R91, R91, R100.reuse ;  /* 0x000000645b5b7220 */ /* 0x080fe20000410000 */
[----:B------:R-:W-:Y:S01]  /*d7a0*/  HMMA.16816.F32 R116, R4, R46, R168 ;  /* 0x0000002e0474723c */ /* 0x000fe200000018a8 */
[-C--:B------:R-:W-:Y:S02]  /*d7b0*/  FMUL.FTZ R94, R94, R100.reuse ;  /* 0x000000645e5e7220 */ /* 0x080fe40000410000 */
[----:B------:R-:W-:Y:S02]  /*d7c0*/  FMUL.FTZ R95, R95, R100 ;  /* 0x000000645f5f7220 */ /* 0x000fe40000410000 */
[----:B------:R-:W-:-:S02]  /*d7d0*/  IMAD.MOV.U32 R32, RZ, RZ, R108 ;  /* 0x000000ffff207224 */ /* 0x000fc400078e006c */
[----:B------:R-:W-:Y:S01]  /*d7e0*/  IMAD.MOV.U32 R137, RZ, RZ, R111 ;  /* 0x000000ffff897224 */ /* 0x000fe200078e006f */
[C---:B------:R-:W-:Y:S01]  /*d7f0*/  HMMA.16816.F32 R184, R4.reuse, R28, R148 ;  /* 0x0000001c04b8723c */ /* 0x040fe20000001894 */
[-C--:B--2---:R-:W-:Y:S02]  /*d800*/  FMUL.FTZ R112, R112, R11.reuse ;  /* 0x0000000b70707220 */ /* 0x084fe40000410000 */
[----:B------:R-:W-:Y:S02]  /*d810*/  FMUL.FTZ R113, R113, R11 ;  /* 0x0000000b71717220 */ /* 0x000fe40000410000 */
[-C--:B------:R-:W-:Y:S02]  /*d820*/  FMUL.FTZ R114, R114, R10.reuse ;  /* 0x0000000a72727220 */ /* 0x080fe40000410000 */
[----:B---3--:R-:W-:Y:S01]  /*d830*/  FFMA.FTZ R9, R36, c[0x0][0x23c], -R8 ;  /* 0x00008f0024097a23 */ /* 0x008fe20000010808 */
[----:B------:R-:W-:Y:S01]  /*d840*/  HMMA.16816.F32 R108, R4, R50, R76 ;  /* 0x00000032046c723c */ /* 0x000fe2000000184c */
[----:B------:R-:W-:-:S02]  /*d850*/  FMUL.FTZ R115, R115, R10 ;  /* 0x0000000a73737220 */ /* 0x000fc40000410000 */
[----:B------:R2:W-:Y:S01]  /*d860*/  MUFU.EX2 R238, R9 ;  /* 0x0000000900ee7308 */ /* 0x0005e20000000800 */
[----:B------:R-:W-:Y:S02]  /*d870*/  IMAD.MOV.U32 R24, RZ, RZ, R216 ;  /* 0x000000ffff187224 */ /* 0x000fe400078e00d8 */
[----:B------:R-:W-:Y:S02]  /*d880*/  IMAD.MOV.U32 R139, RZ, RZ, R219 ;  /* 0x000000ffff8b7224 */ /* 0x000fe400078e00db */
[----:B------:R-:W-:Y:S01]  /*d890*/  HMMA.16816.F32 R176, R4, R30, R152 ;  /* 0x0000001e04b0723c */ /* 0x000fe20000001898 */
[----:B------:R-:W-:Y:S02]  /*d8a0*/  IMAD.MOV.U32 R216, RZ, RZ, R56 ;  /* 0x000000ffffd87224 */ /* 0x000fe400078e0038 */
[-C--:B------:R-:W-:Y:S02]  /*d8b0*/  FMUL.FTZ R144, R144, R11.reuse ;  /* 0x0000000b90907220 */ /* 0x080fe40000410000 */
[----:B------:R-:W-:-:S02]  /*d8c0*/  FMUL.FTZ R145, R145, R11 ;  /* 0x0000000b91917220 */ /* 0x000fc40000410000 */
[-C--:B------:R-:W-:Y:S01]  /*d8d0*/  FMUL.FTZ R146, R146, R10.reuse ;  /* 0x0000000a92927220 */ /* 0x080fe20000410000 */
[C---:B------:R-:W-:Y:S01]  /*d8e0*/  HMMA.16816.F32 R168, R4.reuse, R48, R72 ;  /* 0x0000003004a8723c */ /* 0x040fe20000001848 */
[----:B------:R-:W-:Y:S02]  /*d8f0*/  FMUL.FTZ R147, R147, R10 ;  /* 0x0000000a93937220 */ /* 0x000fe40000410000 */
[----:B--2---:R-:W-:Y:S02]  /*d900*/  FFMA.FTZ R9, R37, c[0x0][0x23c], -R2 ;  /* 0x00008f0025097a23 */ /* 0x004fe40000010802 */
[-C--:B------:R-:W-:Y:S02]  /*d910*/  FMUL.FTZ R156, R156, R11.reuse ;  /* 0x0000000b9c9c7220 */ /* 0x080fe40000410000 */
[----:B------:R2:W-:Y:S01]  /*d920*/  MUFU.EX2 R237, R9 ;  /* 0x0000000900ed7308 */ /* 0x0005e20000000800 */
[----:B-1----:R-:W-:Y:S01]  /*d930*/  HMMA.16816.F32 R164, R4, R12, R88 ;  /* 0x0000000c04a4723c */ /* 0x002fe20000001858 */
[----:B------:R-:W-:-:S02]  /*d940*/  FMUL.FTZ R157, R157, R11 ;  /* 0x0000000b9d9d7220 */ /* 0x000fc40000410000 */
[-C--:B------:R-:W-:Y:S02]  /*d950*/  FMUL.FTZ R158, R158, R10.reuse ;  /* 0x0000000a9e9e7220 */ /* 0x080fe40000410000 */
[----:B------:R-:W-:Y:S02]  /*d960*/  FMUL.FTZ R159, R159, R10 ;  /* 0x0000000a9f9f7220 */ /* 0x000fe40000410000 */
[----:B------:R-:W-:Y:S01]  /*d970*/  IMAD.MOV.U32 R33, RZ, RZ, R65 ;  /* 0x000000ffff217224 */ /* 0x000fe200078e0041 */
[----:B------:R-:W-:Y:S01]  /*d980*/  HMMA.16816.F32 R76, R4, R14, R92 ;  /* 0x0000000e044c723c */ /* 0x000fe2000000185c */
[----:B------:R-:W-:Y:S02]  /*d990*/  IMAD.MOV.U32 R35, RZ, RZ, R64 ;  /* 0x000000ffff237224 */ /* 0x000fe400078e0040 */
[----:B------:R-:W-:Y:S02]  /*d9a0*/  IMAD.MOV.U32 R136, RZ, RZ, R63 ;  /* 0x000000ffff887224 */ /* 0x000fe400078e003f */
[----:B------:R-:W-:-:S02]  /*d9b0*/  IMAD.MOV.U32 R138, RZ, RZ, R62 ;  /* 0x000000ffff8a7224 */ /* 0x000fc400078e003e */
[----:B--2---:R-:W-:Y:S01]  /*d9c0*/  FFMA.FTZ R9, R38, c[0x0][0x23c], -R2 ;  /* 0x00008f0026097a23 */ /* 0x004fe20000010802 */
[----:B------:R-:W-:Y:S01]  /*d9d0*/  F2FP.PACK_AB R4, R252, R211 ;  /* 0x000000d3fc04723e */ /* 0x000fe200000000ff */
[----:B------:R-:W-:Y:S01]  /*d9e0*/  IMAD.MOV.U32 R93, RZ, RZ, R60 ;  /* 0x000000ffff5d7224 */ /* 0x000fe200078e003c */
[----:B------:R-:W-:Y:S01]  /*d9f0*/  F2FP.PACK_AB R5, R246, R247 ;  /* 0x000000f7f605723e */ /* 0x000fe200000000ff */
[----:B------:R1:W2:Y:S01]  /*da00*/  MUFU.EX2 R235, R9 ;  /* 0x0000000900eb7308 */ /* 0x0002a20000000800 */
[----:B------:R-:W-:Y:S01]  /*da10*/  F2FP.PACK_AB R6, R250, R251 ;  /* 0x000000fbfa06723e */ /* 0x000fe200000000ff */
[----:B------:R-:W-:Y:S01]  /*da20*/  FMUL.FTZ R160, R160, R11 ;  /* 0x0000000ba0a07220 */ /* 0x000fe20000410000 */
[----:B----4-:R-:W-:Y:S01]  /*da30*/  F2FP.PACK_AB R7, R239, R245 ;  /* 0x000000f5ef07723e */ /* 0x010fe200000000ff */
[----:B------:R-:W-:Y:S01]  /*da40*/  FMUL.FTZ R161, R161, R11 ;  /* 0x0000000ba1a17220 */ /* 0x000fe20000410000 */
[----:B------:R-:W-:Y:S01]  /*da50*/  MOV R95, R61 ;  /* 0x0000003d005f7202 */ /* 0x000fe20000000f00 */
[----:B------:R-:W-:-:S02]  /*da60*/  FMUL.FTZ R162, R162, R10 ;  /* 0x0000000aa2a27220 */ /* 0x000fc40000410000 */
[----:B------:R-:W-:Y:S02]  /*da70*/  FMUL.FTZ R163, R163, R10 ;  /* 0x0000000aa3a37220 */ /* 0x000fe40000410000 */
[C---:B------:R-:W-:Y:S01]  /*da80*/  HMMA.16816.F32 R88, R4.reuse, R16, R112 ;  /* 0x000000100458723c */ /* 0x040fe20000001870 */
[----:B------:R-:W-:Y:S02]  /*da90*/  IMAD.MOV.U32 R94, RZ, RZ, R202 ;  /* 0x000000ffff5e7224 */ /* 0x000fe400078e00ca */
[----:B------:R-:W-:Y:S02]  /*daa0*/  IMAD.MOV.U32 R202, RZ, RZ, R57 ;  /* 0x000000ffffca7224 */ /* 0x000fe400078e0039 */
[----:B------:R-:W-:Y:S02]  /*dab0*/  FMUL.FTZ R124, R124, R11 ;  /* 0x0000000b7c7c7220 */ /* 0x000fe40000410000 */
[----:B-1----:R-:W-:Y:S01]  /*dac0*/  FFMA.FTZ R9, R39, c[0x0][0x23c], -R2 ;  /* 0x00008f0027097a23 */ /* 0x002fe20000010802 */
[----:B------:R-:W-:Y:S01]  /*dad0*/  HMMA.16816.F32 R64, R4, R28, R144 ;  /* 0x0000001c0440723c */ /* 0x000fe20000001890 */
[----:B------:R-:W-:Y:S01]  /*dae0*/  IMAD.MOV.U32 R16, RZ, RZ, R216 ;  /* 0x000000ffff107224 */ /* 0x000fe200078e00d8 */
[----:B------:R-:W-:Y:S01]  /*daf0*/  MOV R114, R43 ;  /* 0x0000002b00727202 */ /* 0x000fe20000000f00 */
[----:B------:R1:W-:Y:S01]  /*db00*/  MUFU.EX2 R219, R9 ;  /* 0x0000000900db7308 */ /* 0x0003e20000000800 */
[----:B------:R-:W-:-:S02]  /*db10*/  IMAD.MOV.U32 R17, RZ, RZ, R212 ;  /* 0x000000ffff117224 */ /* 0x000fc400078e00d4 */
[----:B------:R-:W-:Y:S01]  /*db20*/  IMAD.MOV.U32 R112, RZ, RZ, R211 ;  /* 0x000000ffff707224 */ /* 0x000fe200078e00d3 */
[----:B------:R-:W-:Y:S01]  /*db30*/  MOV R145, R200 ;  /* 0x000000c800917202 */ /* 0x000fe20000000f00 */
[----:B------:R-:W-:Y:S01]  /*db40*/  HMMA.16816.F32 R60, R4, R30, R156 ;  /* 0x0000001e043c723c */ /* 0x000fe2000000189c */
[----:B------:R-:W3:Y:S01]  /*db50*/  LDSM.16.MT88.4 R28, [R220+0x9400] ;  /* 0x00940000dc1c783b */ /* 0x000ee20000004200 */
[----:B------:R-:W-:Y:S02]  /*db60*/  IMAD.MOV.U32 R113, RZ, RZ, R209 ;  /* 0x000000ffff717224 */ /* 0x000fe400078e00d1 */
[----:B------:R-:W-:Y:S02]  /*db70*/  FMUL.FTZ R125, R125, R11 ;  /* 0x0000000b7d7d7220 */ /* 0x000fe40000410000 */
[----:B------:R-:W-:Y:S02]  /*db80*/  FMUL.FTZ R126, R126, R10 ;  /* 0x0000000a7e7e7220 */ /* 0x000fe40000410000 */
[----:B------:R-:W-:-:S02]  /*db90*/  IMAD.MOV.U32 R159, RZ, RZ, R59 ;  /* 0x000000ffff9f7224 */ /* 0x000fc400078e003b */
[----:B------:R-:W-:Y:S02]  /*dba0*/  IMAD.MOV.U32 R158, RZ, RZ, R58 ;  /* 0x000000ffff9e7224 */ /* 0x000fe400078e003a */
[----:B-1----:R-:W-:Y:S01]  /*dbb0*/  FFMA.FTZ R9, R40, c[0x0][0x23c], -R2 ;  /* 0x00008f0028097a23 */ /* 0x002fe20000010802 */
[C---:B------:R-:W-:Y:S01]  /*dbc0*/  HMMA.16816.F32 R56, R4.reuse, R44, R160 ;  /* 0x0000002c0438723c */ /* 0x040fe200000018a0 */
[----:B------:R-:W-:Y:S02]  /*dbd0*/  FMUL.FTZ R127, R127, R10 ;  /* 0x0000000a7f7f7220 */ /* 0x000fe40000410000 */
[----:B------:R1:W4:Y:S01]  /*dbe0*/  MUFU.EX2 R216, R9 ;  /* 0x0000000900d87308 */ /* 0x0003220000000800 */
[-C--:B------:R-:W-:Y:S02]  /*dbf0*/  FMUL.FTZ R68, R68, R11.reuse ;  /* 0x0000000b44447220 */ /* 0x080fe40000410000 */
[----:B------:R-:W-:Y:S01]  /*dc00*/  FMUL.FTZ R69, R69, R11 ;  /* 0x0000000b45457220 */ /* 0x000fe20000410000 */
[----:B------:R-:W-:Y:S01]  /*dc10*/  MOV R163, R93 ;  /* 0x0000005d00a37202 */ /* 0x000fe20000000f00 */
[----:B------:R-:W-:Y:S01]  /*dc20*/  IMAD.MOV.U32 R161, RZ, RZ, R95 ;  /* 0x000000ffffa17224 */ /* 0x000fe200078e005f */
[----:B------:R-:W-:Y:S01]  /*dc30*/  HMMA.16816.F32 R152, R4, R18, R124 ;  /* 0x000000120498723c */ /* 0x000fe2000000187c */
[----:B------:R-:W-:-:S02]  /*dc40*/  IMAD.MOV.U32 R95, RZ, RZ, R208 ;  /* 0x000000ffff5f7224 */ /* 0x000fc400078e00d0 */
[-C--:B------:R-:W-:Y:S02]  /*dc50*/  FMUL.FTZ R70, R70, R10.reuse ;  /* 0x0000000a46467220 */ /* 0x080fe40000410000 */
[----:B------:R-:W-:Y:S02]  /*dc60*/  FMUL.FTZ R71, R71, R10 ;  /* 0x0000000a47477220 */ /* 0x000fe40000410000 */
[-C--:B------:R-:W-:Y:S01]  /*dc70*/  FMUL.FTZ R128, R128, R11.reuse ;  /* 0x0000000b80807220 */ /* 0x080fe20000410000 */
[----:B------:R-:W-:Y:S01]  /*dc80*/  MOV R127, R54 ;  /* 0x00000036007f7202 */ /* 0x000fe20000000f00 */
[----:B------:R-:W-:Y:S01]  /*dc90*/  FMUL.FTZ R129, R129, R11 ;  /* 0x0000000b81817220 */ /* 0x000fe20000410000 */
[----:B------:R-:W-:Y:S01]  /*dca0*/  MOV R124, R114 ;  /* 0x00000072007c7202 */ /* 0x000fe20000000f00 */
[----:B-1----:R-:W-:Y:S02]  /*dcb0*/  FFMA.FTZ R9, R41, c[0x0][0x23c], -R0 ;  /* 0x00008f0029097a23 */ /* 0x002fe40000010800 */
[----:B------:R-:W-:-:S02]  /*dcc0*/  FMUL.FTZ R130, R130, R10 ;  /* 0x0000000a82827220 */ /* 0x000fc40000410000 */
[----:B------:R1:W-:Y:S01]  /*dcd0*/  MUFU.EX2 R212, R9 ;  /* 0x0000000900d47308 */ /* 0x0003e20000000800 */
[-C--:B------:R-:W-:Y:S02]  /*dce0*/  FMUL.FTZ R131, R131, R10.reuse ;  /* 0x0000000a83837220 */ /* 0x080fe40000410000 */
[-C--:B------:R-:W-:Y:S02]  /*dcf0*/  FMUL.FTZ R140, R140, R11.reuse ;  /* 0x0000000b8c8c7220 */ /* 0x080fe40000410000 */
[-C--:B------:R-:W-:Y:S02]  /*dd00*/  FMUL.FTZ R141, R141, R11.reuse ;  /* 0x0000000b8d8d7220 */ /* 0x080fe40000410000 */
[-C--:B------:R-:W-:Y:S01]  /*dd10*/  FMUL.FTZ R142, R142, R10.reuse ;  /* 0x0000000a8e8e7220 */ /* 0x080fe20000410000 */
[----:B------:R-:W-:Y:S01]  /*dd20*/  HMMA.16816.F32 R72, R4, R20, R128 ;  /* 0x000000140448723c */ /* 0x000fe20000001880 */
[----:B------:R-:W-:Y:S02]  /*dd30*/  FMUL.FTZ R143, R143, R10 ;  /* 0x0000000a8f8f7220 */ /* 0x000fe40000410000 */
[----:B------:R-:W-:-:S02]  /*dd40*/  FMUL.FTZ R172, R172, R11 ;  /* 0x0000000bacac7220 */ /* 0x000fc40000410000 */
[-C--:B------:R-:W-:Y:S02]  /*dd50*/  FMUL.FTZ R173, R173, R11.reuse ;  /* 0x0000000badad7220 */ /* 0x080fe40000410000 */
[-C--:B------:R-:W-:Y:S01]  /*dd60*/  FMUL.FTZ R174, R174, R10.reuse ;  /* 0x0000000aaeae7220 */ /* 0x080fe20000410000 */
[C---:B------:R-:W-:Y:S01]  /*dd70*/  HMMA.16816.F32 R148, R4.reuse, R22, R140 ;  /* 0x000000160494723c */ /* 0x040fe2000000188c */
[----:B-1----:R-:W-:Y:S01]  /*dd80*/  FFMA.FTZ R9, R42, c[0x0][0x23c], -R0 ;  /* 0x00008f002a097a23 */ /* 0x002fe20000010800 */
[----:B------:R-:W1:Y:S01]  /*dd90*/  LDSM.16.MT88.4 R20, [R220+0xa400] ;  /* 0x00a40000dc14783b */ /* 0x000e620000004200 */
[-C--:B------:R-:W-:Y:S02]  /*dda0*/  FMUL.FTZ R175, R175, R10.reuse ;  /* 0x0000000aafaf7220 */ /* 0x080fe40000410000 */
[----:B------:R5:W1:Y:S01]  /*ddb0*/  MUFU.EX2 R211, R9 ;  /* 0x0000000900d37308 */ /* 0x000a620000000800 */
[-C--:B------:R-:W-:Y:S02]  /*ddc0*/  FMUL.FTZ R80, R80, R11.reuse ;  /* 0x0000000b50507220 */ /* 0x080fe40000410000 */
        /* <DEDUP_REMOVED lines=9> */
[----:B-----5:R-:W-:-:S02]  /*de60*/  FFMA.FTZ R9, R52, c[0x0][0x23c], -R0 ;  /* 0x00008f0034097a23 */ /* 0x020fc40000010800 */
[-C--:B------:R-:W-:Y:S01]  /*de70*/  FMUL.FTZ R96, R96, R11.reuse ;  /* 0x0000000b60607220 */ /* 0x080fe20000410000 */
[----:B------:R-:W-:Y:S01]  /*de80*/  HMMA.16816.F32 R48, R4, R50, R80 ;  /* 0x000000320430723c */ /* 0x000fe20000001850 */
[----:B------:R5:W-:Y:S01]  /*de90*/  MUFU.EX2 R209, R9 ;  /* 0x0000000900d17308 */ /* 0x000be20000000800 */
[----:B------:R-:W-:Y:S02]  /*dea0*/  FMUL.FTZ R97, R97, R11 ;  /* 0x0000000b61617220 */ /* 0x000fe40000410000 */
[-C--:B------:R-:W-:Y:S02]  /*deb0*/  FMUL.FTZ R98, R98, R10.reuse ;  /* 0x0000000a62627220 */ /* 0x080fe40000410000 */
[----:B------:R-:W-:Y:S02]  /*dec0*/  FMUL.FTZ R99, R99, R10 ;  /* 0x0000000a63637220 */ /* 0x000fe40000410000 */
[----:B------:R-:W-:Y:S02]  /*ded0*/  IMAD.MOV.U32 R162, RZ, RZ, R94 ;  /* 0x000000ffffa27224 */ /* 0x000fe400078e005e */
[----:B------:R-:W-:-:S02]  /*dee0*/  IMAD.MOV.U32 R156, RZ, RZ, R202 ;  /* 0x000000ffff9c7224 */ /* 0x000fc400078e00ca */
[----:B------:R-:W-:Y:S01]  /*def0*/  IMAD.MOV.U32 R94, RZ, RZ, R55 ;  /* 0x000000ffff5e7224 */ /* 0x000fe200078e0037 */
[C---:B------:R-:W-:Y:S01]  /*df00*/  HMMA.16816.F32 R96, R4.reuse, R14, R96 ;  /* 0x0000000e0460723c */ /* 0x040fe20000001860 */
[----:B------:R-:W-:Y:S02]  /*df10*/  IMAD.MOV.U32 R160, RZ, RZ, R24 ;  /* 0x000000ffffa07224 */ /* 0x000fe400078e0018 */
[----:B------:R-:W-:Y:S02]  /*df20*/  IMAD.MOV.U32 R93, RZ, RZ, R27 ;  /* 0x000000ffff5d7224 */ /* 0x000fe400078e001b */
[----:B-----5:R-:W-:Y:S02]  /*df30*/  FFMA.FTZ R9, R53, c[0x0][0x23c], -R0 ;  /* 0x00008f0035097a23 */ /* 0x020fe40000010800 */
[----:B------:R-:W-:Y:S01]  /*df40*/  IMAD.MOV.U32 R92, RZ, RZ, R26 ;  /* 0x000000ffff5c7224 */ /* 0x000fe200078e001a */
[----:B------:R-:W-:Y:S01]  /*df50*/  HMMA.16816.F32 R52, R4, R12, R84 ;  /* 0x0000000c0434723c */ /* 0x000fe20000001854 */
[----:B------:R-:W5:Y:S01]  /*df60*/  MUFU.EX2 R208, R9 ;  /* 0x0000000900d07308 */ /* 0x000f620000000800 */
[----:B------:R-:W-:Y:S01]  /*df70*/  IMAD.MOV.U32 R115, RZ, RZ, R25 ;  /* 0x000000ffff737224 */ /* 0x000fe200078e0019 */
[----:B------:R-:W-:Y:S01]  /*df80*/  LDSM.16.MT88.4 R12, [R220+0xb400] ;  /* 0x00b40000dc0c783b */ /* 0x000fe20000004200 */
[----:B------:R-:W-:-:S02]  /*df90*/  IMAD.MOV.U32 R147, RZ, RZ, R203 ;  /* 0x000000ffff937224 */ /* 0x000fc400078e00cb */
[----:B------:R-:W-:Y:S01]  /*dfa0*/  IMAD.MOV.U32 R174, RZ, RZ, R112 ;  /* 0x000000ffffae7224 */ /* 0x000fe200078e0070 */
[----:B--2---:R-:W-:Y:S01]  /*dfb0*/  F2FP.PACK_AB R4, R235, R237 ;  /* 0x000000edeb04723e */ /* 0x004fe200000000ff */
[----:B------:R-:W2:Y:S01]  /*dfc0*/  LDSM.16.MT88.4 R24, [R222+0x9400] ;  /* 0x00940000de18783b */ /* 0x000ea20000004200 */
[----:B----4-:R-:W-:Y:S01]  /*dfd0*/  F2FP.PACK_AB R6, R216, R219 ;  /* 0x000000dbd806723e */ /* 0x010fe200000000ff */
[----:B------:R-:W-:Y:S01]  /*dfe0*/  IMAD.MOV.U32 R36, RZ, RZ, R113 ;  /* 0x000000ffff247224 */ /* 0x000fe200078e0071 */
[----:B-1----:R-:W-:Y:S01]  /*dff0*/  F2FP.PACK_AB R5, R211, R212 ;  /* 0x000000d4d305723e */ /* 0x002fe200000000ff */
[----:B------:R-:W-:Y:S01]  /*e000*/  IMAD.MOV.U32 R126, RZ, RZ, R92 ;  /* 0x000000ffff7e7224 */ /* 0x000fe200078e005c */
[----:B------:R-:W-:Y:S01]  /*e010*/  MOV R92, R32 ;  /* 0x00000020005c7202 */ /* 0x000fe20000000f00 */
[----:B------:R-:W-:Y:S02]  /*e020*/  IMAD.MOV.U32 R112, RZ, RZ, R33 ;  /* 0x000000ffff707224 */ /* 0x000fe400078e0021 */
[----:B------:R-:W-:Y:S01]  /*e030*/  IMAD.MOV.U32 R113, RZ, RZ, R35 ;  /* 0x000000ffff717224 */ /* 0x000fe200078e0023 */
[----:B-----5:R-:W-:Y:S01]  /*e040*/  F2FP.PACK_AB R7, R208, R209 ;  /* 0x000000d1d007723e */ /* 0x020fe200000000ff */
[----:B------:R-:W-:-:S02]  /*e050*/  FFMA.FTZ R9, R106, c[0x0][0x23c], -R8 ;  /* 0x00008f006a097a23 */ /* 0x000fc40000010808 */
[----:B------:R-:W-:Y:S02]  /*e060*/  IMAD.MOV.U32 R106, RZ, RZ, R127 ;  /* 0x000000ffff6a7224 */ /* 0x000fe400078e007f */
[----:B------:R1:W4:Y:S01]  /*e070*/  MUFU.EX2 R202, R9 ;  /* 0x0000000900ca7308 */ /* 0x0003220000000800 */
[----:B------:R-:W-:Y:S01]  /*e080*/  IMAD.MOV.U32 R127, RZ, RZ, R93 ;  /* 0x000000ffff7f7224 */ /* 0x000fe200078e005d */
[----:B---3--:R-:W-:Y:S01]  /*e090*/  HMMA.16816.F32 R84, R4, R28, R204 ;  /* 0x0000001c0454723c */ /* 0x008fe200000018cc */
[----:B------:R-:W-:Y:S02]  /*e0a0*/  IMAD.MOV.U32 R93, RZ, RZ, R34 ;  /* 0x000000ffff5d7224 */ /* 0x000fe400078e0022 */
[----:B------:R-:W3:Y:S01]  /*e0b0*/  LDSM.16.MT88.4 R32, [R222+0xb400] ;  /* 0x00b40000de20783b */ /* 0x000ee20000004200 */
[----:B------:R-:W-:Y:S02]  /*e0c0*/  IMAD.MOV.U32 R175, RZ, RZ, R16 ;  /* 0x000000ffffaf7224 */ /* 0x000fe400078e0010 */
[----:B------:R-:W-:-:S02]  /*e0d0*/  IMAD.MOV.U32 R146, RZ, RZ, R201 ;  /* 0x000000ffff927224 */ /* 0x000fc400078e00c9 */
[C---:B------:R-:W-:Y:S01]  /*e0e0*/  HMMA.16816.F32 R140, R4.reuse, R30, R196 ;  /* 0x0000001e048c723c */ /* 0x040fe200000018c4 */
[----:B------:R-:W-:Y:S02]  /*e0f0*/  IMAD.MOV.U32 R125, RZ, RZ, R115 ;  /* 0x000000ffff7d7224 */ /* 0x000fe400078e0073 */
[----:B------:R-:W-:Y:S02]  /*e100*/  IMAD.MOV.U32 R114, RZ, RZ, R136 ;  /* 0x000000ffff727224 */ /* 0x000fe400078e0088 */
[----:B------:R-:W-:Y:S02]  /*e110*/  IMAD.MOV.U32 R37, RZ, RZ, R137 ;  /* 0x000000ffff257224 */ /* 0x000fe400078e0089 */
[----:B-1----:R-:W-:Y:S01]  /*e120*/  FFMA.FTZ R9, R107, c[0x0][0x23c], -R8 ;  /* 0x00008f006b097a23 */ /* 0x002fe20000010808 */
[----:B------:R-:W-:Y:S01]  /*e130*/  HMMA.16816.F32 R128, R4, R20, R184 ;  /* 0x000000140480723c */ /* 0x000fe200000018b8 */
[----:B------:R-:W-:Y:S02]  /*e140*/  IMAD.MOV.U32 R107, RZ, RZ, R17 ;  /* 0x000000ffff6b7224 */ /* 0x000fe400078e0011 */
[----:B------:R1:W-:Y:S01]  /*e150*/  MUFU.EX2 R203, R9 ;  /* 0x0000000900cb7308 */ /* 0x0003e20000000800 */
[----:B------:R-:W5:Y:S01]  /*e160*/  LDSM.16.MT88.4 R16, [R222+0xa400] ;  /* 0x00a40000de10783b */ /* 0x000f620000004200 */
[----:B------:R-:W-:-:S02]  /*e170*/  IMAD.MOV.U32 R115, RZ, RZ, R138 ;  /* 0x000000ffff737224 */ /* 0x000fc400078e008a */
[----:B------:R-:W-:Y:S01]  /*e180*/  IMAD.MOV.U32 R38, RZ, RZ, R139 ;  /* 0x000000ffff267224 */ /* 0x000fe200078e008b */
[C---:B--2---:R-:W-:Y:S01]  /*e190*/  HMMA.16816.F32 R132, R4.reuse, R26, R132 ;  /* 0x0000001a0484723c */ /* 0x044fe20000001884 */
[----:B------:R-:W-:Y:S02]  /*e1a0*/  IMAD.MOV.U32 R187, RZ, RZ, R124 ;  /* 0x000000ffffbb7224 */ /* 0x000fe400078e007c */
[----:B------:R-:W-:Y:S02]  /*e1b0*/  IMAD.MOV.U32 R186, RZ, RZ, R125 ;  /* 0x000000ffffba7224 */ /* 0x000fe400078e007d */
[----:B------:R-:W-:Y:S02]  /*e1c0*/  IMAD.MOV.U32 R185, RZ, RZ, R126 ;  /* 0x000000ffffb97224 */ /* 0x000fe400078e007e */
[----:B------:R-:W-:Y:S01]  /*e1d0*/  IMAD.MOV.U32 R205, RZ, RZ, R127 ;  /* 0x000000ffffcd7224 */ /* 0x000fe200078e007f */
[----:B------:R-:W-:Y:S01]  /*e1e0*/  HMMA.16816.F32 R136, R4, R24, R192 ;  /* 0x000000180488723c */ /* 0x000fe200000018c0 */
[----:B------:R-:W-:-:S02]  /*e1f0*/  IMAD.MOV.U32 R206, RZ, RZ, R112 ;  /* 0x000000ffffce7224 */ /* 0x000fc400078e0070 */
[----:B-1----:R-:W-:Y:S02]  /*e200*/  FFMA.FTZ R9, R180, c[0x0][0x23c], -R8 ;  /* 0x00008f00b4097a23 */ /* 0x002fe40000010808 */
[----:B------:R-:W-:Y:S02]  /*e210*/  IMAD.MOV.U32 R184, RZ, RZ, R113 ;  /* 0x000000ffffb87224 */ /* 0x000fe400078e0071 */
[----:B------:R1:W-:Y:S01]  /*e220*/  MUFU.EX2 R204, R9 ;  /* 0x0000000900cc7308 */ /* 0x0003e20000000800 */
[----:B------:R-:W-:Y:S01]  /*e230*/  HMMA.16816.F32 R124, R4, R22, R176 ;  /* 0x00000016047c723c */ /* 0x000fe200000018b0 */
[----:B------:R-:W-:Y:S02]  /*e240*/  IMAD.MOV.U32 R157, RZ, RZ, R93 ;  /* 0x000000ffff9d7224 */ /* 0x000fe400078e005d */
[----:B------:R-:W-:Y:S02]  /*e250*/  IMAD.MOV.U32 R173, RZ, RZ, R38 ;  /* 0x000000ffffad7224 */ /* 0x000fe400078e0026 */
[----:B------:R-:W-:-:S02]  /*e260*/  IMAD.MOV.U32 R207, RZ, RZ, R146 ;  /* 0x000000ffffcf7224 */ /* 0x000fc400078e0092 */
[----:B------:R-:W-:Y:S01]  /*e270*/  IMAD.MOV.U32 R176, RZ, RZ, R115 ;  /* 0x000000ffffb07224 */ /* 0x000fe200078e0073 */
[----:B------:R-:W-:Y:S01]  /*e280*/  HMMA.16816.F32 R108, R4, R14, R108 ;  /* 0x0000000e046c723c */ /* 0x000fe2000000186c */
[----:B------:R-:W-:Y:S02]  /*e290*/  IMAD.MOV.U32 R177, RZ, RZ, R94 ;  /* 0x000000ffffb17224 */ /* 0x000fe400078e005e */
[----:B------:R-:W-:Y:S02]  /*e2a0*/  IMAD.MOV.U32 R172, RZ, RZ, R147 ;  /* 0x000000ffffac7224 */ /* 0x000fe400078e0093 */
[----:B-1----:R-:W-:-:S03]  /*e2b0*/  FFMA.FTZ R9, R181, c[0x0][0x23c], -R3 ;  /* 0x00008f00b5097a23 */ /* 0x002fc60000010803 */
[C---:B---3--:R-:W-:Y:S01]  /*e2c0*/  HMMA.16816.F32 R76, R4.reuse, R34, R76 ;  /* 0x00000022044c723c */ /* 0x048fe2000000184c */
[----:B------:R1:W-:Y:S07]  /*e2d0*/  MUFU.EX2 R201, R9 ;  /* 0x0000000900c97308 */ /* 0x0003ee0000000800 */
[C---:B-----5:R-:W-:Y:S08]  /*e2e0*/  HMMA.16816.F32 R120, R4.reuse, R16, R120 ;  /* 0x000000100478723c */ /* 0x060ff00000001878 */
[----:B------:R-:W-:Y:S01]  /*e2f0*/  HMMA.16816.F32 R116, R4, R18, R116 ;  /* 0x000000120474723c */ /* 0x000fe20000001874 */
[----:B-1----:R-:W-:-:S04]  /*e300*/  FFMA.FTZ R9, R182, c[0x0][0x23c], -R3 ;  /* 0x00008f00b6097a23 */ /* 0x002fc80000010803 */
[----:B------:R1:W2:Y:S02]  /*e310*/  MUFU.EX2 R200, R9 ;  /* 0x0000000900c87308 */ /* 0x0002a40000000800 */
[----:B-1----:R-:W-:-:S06]  /*e320*/  FFMA.FTZ R9, R183, c[0x0][0x23c], -R3 ;  /* 0x00008f00b7097a23 */ /* 0x002fcc0000010803 */
[----:B------:R1:W-:Y:S02]  /*e330*/  MUFU.EX2 R199, R9 ;  /* 0x0000000900c77308 */ /* 0x0003e40000000800 */
[----:B-1----:R-:W-:Y:S01]  /*e340*/  FFMA.FTZ R9, R188, c[0x0][0x23c], -R3 ;  /* 0x00008f00bc097a23 */ /* 0x002fe20000010803 */
[----:B------:R-:W-:Y:S02]  /*e350*/  MOV R188, R114 ;  /* 0x0000007200bc7202 */ /* 0x000fe40000000f00 */
[----:B------:R-:W-:Y:S03]  /*e360*/  HMMA.16816.F32 R112, R4, R12, R168 ;  /* 0x0000000c0470723c */ /* 0x000fe600000018a8 */
[----:B------:R1:W3:Y:S04]  /*e370*/  MUFU.EX2 R198, R9 ;  /* 0x0000000900c67308 */ /* 0x0002e80000000800 */
[----:B------:R-:W-:Y:S01]  /*e380*/  IMAD.MOV.U32 R169, RZ, RZ, R92 ;  /* 0x000000ffffa97224 */ /* 0x000fe200078e005c */
[----:B------:R-:W-:Y:S01]  /*e390*/  MOV R170, R37 ;  /* 0x0000002500aa7202 */ /* 0x000fe20000000f00 */
[----:B------:R-:W-:-:S02]  /*e3a0*/  IMAD.MOV.U32 R168, RZ, RZ, R95 ;  /* 0x000000ffffa87224 */ /* 0x000fc400078e005f */
[----:B------:R-:W-:Y:S01]  /*e3b0*/  HMMA.16816.F32 R92, R4, R32, R164 ;  /* 0x00000020045c723c */ /* 0x000fe200000018a4 */
[----:B------:R-:W-:Y:S02]  /*e3c0*/  IMAD.MOV.U32 R171, RZ, RZ, R145 ;  /* 0x000000ffffab7224 */ /* 0x000fe400078e0091 */
[----:B-1----:R-:W-:-:S04]  /*e3d0*/  FFMA.FTZ R9, R210, c[0x0][0x23c], -R2 ;  /* 0x00008f00d2097a23 */ /* 0x002fc80000010802 */
[----:B----4-:R-:W-:Y:S01]  /*e3e0*/  F2FP.PACK_AB R4, R202, R238 ;  /* 0x000000eeca04723e */ /* 0x010fe200000000ff */
[----:B------:R-:W-:Y:S01]  /*e3f0*/  IMAD.MOV.U32 R167, RZ, RZ, R36 ;  /* 0x000000ffffa77224 */ /* 0x000fe200078e0024 */
[----:B--2---:R-:W-:Y:S01]  /*e400*/  F2FP.PACK_AB R5, R200, R201 ;  /* 0x000000c9c805723e */ /* 0x004fe200000000ff */
[----:B------:R1:W-:Y:S01]  /*e410*/  MUFU.EX2 R197, R9 ;  /* 0x0000000900c57308 */ /* 0x0003e20000000800 */
[----:B------:R-:W2:Y:S01]  /*e420*/  LDSM.16.MT88.4 R36, [R220+0x9800] ;  /* 0x00980000dc24783b */ /* 0x000ea20000004200 */
[----:B------:R-:W-:Y:S01]  /*e430*/  F2FP.PACK_AB R6, R204, R203 ;  /* 0x000000cbcc06723e */ /* 0x000fe200000000ff */
[----:B------:R-:W-:Y:S01]  /*e440*/  IMAD.MOV.U32 R210, RZ, RZ, R161 ;  /* 0x000000ffffd27224 */ /* 0x000fe200078e00a1 */
[----:B---3--:R-:W-:-:S07]  /*e450*/  F2FP.PACK_AB R7, R198, R199 ;  /* 0x000000c7c607723e */ /* 0x008fce00000000ff */
[----:B------:R-:W-:Y:S01]  /*e460*/  HMMA.16816.F32 R88, R4, R28, R88 ;  /* 0x0000001c0458723c */ /* 0x000fe20000001858 */
[----:B-1----:R-:W-:-:S07]  /*e470*/  FFMA.FTZ R9, R191, c[0x0][0x23c], -R2 ;  /* 0x00008f00bf097a23 */ /* 0x002fce0000010802 */
[C---:B------:R-:W-:Y:S01]  /*e480*/  HMMA.16816.F32 R80, R4.reuse, R30, R152 ;  /* 0x0000001e0450723c */ /* 0x040fe20000001898 */
[----:B------:R1:W3:Y:S01]  /*e490*/  MUFU.EX2 R196, R9 ;  /* 0x0000000900c47308 */ /* 0x0002e20000000800 */
[----:B------:R-:W4:Y:S06]  /*e4a0*/  LDSM.16.MT88.4 R28, [R222+0x9800] ;  /* 0x00980000de1c783b */ /* 0x000f2c0000004200 */
[C---:B------:R-:W-:Y:S08]  /*e4b0*/  HMMA.16816.F32 R40, R4.reuse, R12, R40 ;  /* 0x0000000c0428723c */ /* 0x040ff00000001828 */
[C---:B------:R-:W-:Y:S01]  /*e4c0*/  HMMA.16816.F32 R48, R4.reuse, R14, R48 ;  /* 0x0000000e0430723c */ /* 0x040fe20000001830 */
[--C-:B-1----:R-:W-:Y:S01]  /*e4d0*/  FFMA.FTZ R9, R189, c[0x0][0x23c], -R2.reuse ;  /* 0x00008f00bd097a23 */ /* 0x102fe20000010802 */
[----:B------:R-:W-:Y:S03]  /*e4e0*/  LDSM.16.MT88.4 R12, [R220+0xb800] ;  /* 0x00b80000dc0c783b */ /* 0x000fe60000004200 */
[----:B------:R1:W-:Y:S03]  /*e4f0*/  MUFU.EX2 R195, R9 ;  /* 0x0000000900c37308 */ /* 0x0003e60000000800 */
[C---:B------:R-:W-:Y:S08]  /*e500*/  HMMA.16816.F32 R72, R4.reuse, R24, R72 ;  /* 0x000000180448723c */ /* 0x040ff00000001848 */
[----:B------:R-:W-:Y:S01]  /*e510*/  HMMA.16816.F32 R68, R4, R26, R148 ;  /* 0x0000001a0444723c */ /* 0x000fe20000001894 */
[----:B------:R-:W5:Y:S01]  /*e520*/  LDSM.16.MT88.4 R24, [R220+0xa800] ;  /* 0x00a80000dc18783b */ /* 0x000f620000004200 */
[----:B-1----:R-:W-:-:S06]  /*e530*/  FFMA.FTZ R9, R190, c[0x0][0x23c], -R2 ;  /* 0x00008f00be097a23 */ /* 0x002fcc0000010802 */
[C---:B------:R-:W-:Y:S01]  /*e540*/  HMMA.16816.F32 R64, R4.reuse, R20, R64 ;  /* 0x000000140440723c */ /* 0x040fe20000001840 */
[----:B------:R1:W1:Y:S07]  /*e550*/  MUFU.EX2 R194, R9 ;  /* 0x0000000900c27308 */ /* 0x00026e0000000800 */
[C---:B------:R-:W-:Y:S01]  /*e560*/  HMMA.16816.F32 R60, R4.reuse, R22, R60 ;  /* 0x00000016043c723c */ /* 0x040fe2000000183c */
[----:B------:R-:W2:Y:S07]  /*e570*/  LDSM.16.MT88.4 R20, [R222+0xb800] ;  /* 0x00b80000de14783b */ /* 0x000eae0000004200 */
[----:B------:R-:W-:Y:S01]  /*e580*/  HMMA.16816.F32 R56, R4, R16, R56 ;  /* 0x000000100438723c */ /* 0x000fe20000001838 */
[----:B-1----:R-:W-:-:S02]  /*e590*/  FFMA.FTZ R9, R215, c[0x0][0x23c], -R0 ;  /* 0x00008f00d7097a23 */ /* 0x002fc40000010800 */
[----:B------:R-:W-:Y:S02]  /*e5a0*/  IMAD.MOV.U32 R215, RZ, RZ, R163 ;  /* 0x000000ffffd77224 */ /* 0x000fe400078e00a3 */
[----:B------:R1:W-:Y:S03]  /*e5b0*/  MUFU.EX2 R193, R9 ;  /* 0x0000000900c17308 */ /* 0x0003e60000000800 */
[C---:B------:R-:W-:Y:S01]  /*e5c0*/  HMMA.16816.F32 R44, R4.reuse, R18, R44 ;  /* 0x00000012042c723c */ /* 0x040fe2000000182c */
[----:B------:R-:W2:Y:S07]  /*e5d0*/  LDSM.16.MT88.4 R16, [R222+0xa800] ;  /* 0x00a80000de10783b */ /* 0x000eae0000004200 */
[----:B------:R-:W-:Y:S01]  /*e5e0*/  HMMA.16816.F32 R52, R4, R32, R52 ;  /* 0x000000200434723c */ /* 0x000fe20000001834 */
[----:B-1----:R-:W-:-:S02]  /*e5f0*/  FFMA.FTZ R9, R217, c[0x0][0x23c], -R0 ;  /* 0x00008f00d9097a23 */ /* 0x002fc40000010800 */
[----:B------:R-:W-:-:S05]  /*e600*/  IMAD.MOV.U32 R217, RZ, RZ, R186 ;  /* 0x000000ffffd97224 */ /* 0x000fca00078e00ba */
[----:B------:R-:W-:Y:S01]  /*e610*/  HMMA.16816.F32 R32, R4, R34, R96 ;  /* 0x000000220420723c */ /* 0x000fe20000001860 */
[----:B------:R1:W1:Y:S06]  /*e620*/  MUFU.EX2 R192, R9 ;  /* 0x0000000900c07308 */ /* 0x00026c0000000800 */
[----:B---3--:R-:W-:Y:S02]  /*e630*/  F2FP.PACK_AB R4, R196, R197 ;  /* 0x000000c5c404723e */ /* 0x008fe400000000ff */
[----:B------:R-:W-:Y:S01]  /*e640*/  F2FP.PACK_AB R6, R194, R195 ;  /* 0x000000c3c206723e */ /* 0x000fe200000000ff */
[----:B-1----:R-:W-:Y:S01]  /*e650*/  FFMA.FTZ R9, R214, c[0x0][0x23c], -R0 ;  /* 0x00008f00d6097a23 */ /* 0x002fe20000010800 */
[----:B------:R-:W-:Y:S01]  /*e660*/  F2FP.PACK_AB R5, R192, R193 ;  /* 0x000000c1c005723e */ /* 0x000fe200000000ff */
[----:B------:R-:W-:-:S02]  /*e670*/  IMAD.MOV.U32 R214, RZ, RZ, R171 ;  /* 0x000000ffffd67224 */ /* 0x000fc400078e00ab */
[----:B------:R1:W-:Y:S02]  /*e680*/  MUFU.EX2 R183, R9 ;  /* 0x0000000900b77308 */ /* 0x0003e40000000800 */
[----:B-1----:R-:W-:Y:S02]  /*e690*/  FFMA.FTZ R9, R213, c[0x0][0x23c], -R0 ;  /* 0x00008f00d5097a23 */ /* 0x002fe40000010800 */
[----:B------:R-:W-:-:S04]  /*e6a0*/  IMAD.MOV.U32 R213, RZ, RZ, R188 ;  /* 0x000000ffffd57224 */ /* 0x000fc800078e00bc */
[----:B------:R1:W3:Y:S02]  /*e6b0*/  MUFU.EX2 R182, R9 ;  /* 0x0000000900b67308 */ /* 0x0002e40000000800 */
[----:B-1----:R-:W-:Y:S01]  /*e6c0*/  FFMA.FTZ R9, R242, c[0x0][0x23c], -R8 ;  /* 0x00008f00f2097a23 */ /* 0x002fe20000010808 */
[----:B---3--:R-:W-:Y:S02]  /*e6d0*/  F2FP.PACK_AB R7, R182, R183 ;  /* 0x000000b7b607723e */ /* 0x008fe400000000ff */
[----:B------:R-:W-:-:S03]  /*e6e0*/  MOV R242, R176 ;  /* 0x000000b000f27202 */ /* 0x000fc60000000f00 */
[----:B------:R1:W-:Y:S02]  /*e6f0*/  MUFU.EX2 R181, R9 ;  /* 0x0000000900b57308 */ /* 0x0003e40000000800 */
[C---:B--2---:R-:W-:Y:S07]  /*e700*/  HMMA.16816.F32 R144, R4.reuse, R38, R140 ;  /* 0x000000260490723c */ /* 0x044fee000000188c */
[----:B------:R-:W-:Y:S01]  /*e710*/  IMAD.MOV.U32 R141, RZ, RZ, R177 ;  /* 0x000000ffff8d7224 */ /* 0x000fe200078e00b1 */
[----:B----4-:R-:W-:Y:S01]  /*e720*/  HMMA.16816.F32 R148, R4, R30, R132 ;  /* 0x0000001e0494723c */ /* 0x010fe20000001884 */
[----:B------:R-:W-:-:S02]  /*e730*/  IMAD.MOV.U32 R142, RZ, RZ, R106 ;  /* 0x000000ffff8e7224 */ /* 0x000fc400078e006a */
[----:B------:R-:W-:Y:S02]  /*e740*/  IMAD.MOV.U32 R143, RZ, RZ, R160 ;  /* 0x000000ffff8f7224 */ /* 0x000fe400078e00a0 */
[----:B-1----:R-:W-:Y:S02]  /*e750*/  FFMA.FTZ R9, R243, c[0x0][0x23c], -R8 ;  /* 0x00008f00f3097a23 */ /* 0x002fe40000010808 */
[----:B------:R-:W-:Y:S01]  /*e760*/  MOV R135, R107 ;  /* 0x0000006b00877202 */ /* 0x000fe20000000f00 */
[----:B------:R-:W-:Y:S01]  /*e770*/  IMAD.MOV.U32 R140, RZ, RZ, R168 ;  /* 0x000000ffff8c7224 */ /* 0x000fe200078e00a8 */
[----:B------:R1:W2:Y:S01]  /*e780*/  MUFU.EX2 R179, R9 ;  /* 0x0000000900b37308 */ /* 0x0002a20000000800 */
[----:B------:R-:W-:Y:S01]  /*e790*/  IMAD.MOV.U32 R134, RZ, RZ, R170 ;  /* 0x000000ffff867224 */ /* 0x000fe200078e00aa */
[----:B------:R-:W-:Y:S01]  /*e7a0*/  HMMA.16816.F32 R84, R4, R36, R84 ;  /* 0x000000240454723c */ /* 0x000fe20000001854 */
[----:B------:R-:W-:Y:S02]  /*e7b0*/  IMAD.MOV.U32 R243, RZ, RZ, R184 ;  /* 0x000000fffff37224 */ /* 0x000fe400078e00b8 */
[----:B------:R-:W-:-:S05]  /*e7c0*/  IMAD.MOV.U32 R133, RZ, RZ, R187 ;  /* 0x000000ffff857224 */ /* 0x000fca00078e00bb */
[----:B------:R-:W-:Y:S01]  /*e7d0*/  HMMA.16816.F32 R136, R4, R28, R136 ;  /* 0x0000001c0488723c */ /* 0x000fe20000001888 */
[----:B-1----:R-:W-:Y:S02]  /*e7e0*/  FFMA.FTZ R9, R244, c[0x0][0x23c], -R8 ;  /* 0x00008f00f4097a23 */ /* 0x002fe40000010808 */
[----:B------:R-:W-:-:S05]  /*e7f0*/  IMAD.MOV.U32 R244, RZ, RZ, R185 ;  /* 0x000000fffff47224 */ /* 0x000fca00078e00b9 */
[C---:B-----5:R-:W-:Y:S01]  /*e800*/  HMMA.16816.F32 R152, R4.reuse, R24, R128 ;  /* 0x000000180498723c */ /* 0x060fe20000001880 */
[----:B------:R1:W-:Y:S07]  /*e810*/  MUFU.EX2 R180, R9 ;  /* 0x0000000900b47308 */ /* 0x0003ee0000000800 */
[C---:B------:R-:W-:Y:S01]  /*e820*/  HMMA.16816.F32 R188, R4.reuse, R26, R124 ;  /* 0x0000001a04bc723c */ /* 0x040fe2000000187c */
[----:B------:R-:W3:Y:S07]  /*e830*/  LDSM.16.MT88.4 R124, [R220+0x9c00] ;  /* 0x009c0000dc7c783b */ /* 0x000eee0000004200 */
[----:B------:R-:W-:Y:S01]  /*e840*/  HMMA.16816.F32 R184, R4, R12, R112 ;  /* 0x0000000c04b8723c */ /* 0x000fe20000001870 */
[----:B-1----:R-:W-:-:S02]  /*e850*/  FFMA.FTZ R9, R218, c[0x0][0x23c], -R8 ;  /* 0x00008f00da097a23 */ /* 0x002fc40000010808 */
[----:B------:R-:W-:Y:S02]  /*e860*/  IMAD.MOV.U32 R218, RZ, RZ, R162 ;  /* 0x000000ffffda7224 */ /* 0x000fe400078e00a2 */
[----:B------:R1:W4:Y:S03]  /*e870*/  MUFU.EX2 R178, R9 ;  /* 0x0000000900b27308 */ /* 0x0003260000000800 */
[C---:B------:R-:W-:Y:S08]  /*e880*/  HMMA.16816.F32 R160, R4.reuse, R14, R108 ;  /* 0x0000000e04a0723c */ /* 0x040ff0000000186c */
[----:B------:R-:W-:Y:S01]  /*e890*/  HMMA.16816.F32 R108, R4, R20, R92 ;  /* 0x00000014046c723c */ /* 0x000fe2000000185c */
[----:B-1----:R-:W-:Y:S01]  /*e8a0*/  FFMA.FTZ R9, R248, c[0x0][0x23c], -R3 ;  /* 0x00008f00f8097a23 */ /* 0x002fe20000010803 */
[----:B------:R-:W-:-:S06]  /*e8b0*/  MOV R248, R167 ;  /* 0x000000a700f87202 */ /* 0x000fcc0000000f00 */
[C---:B------:R-:W-:Y:S01]  /*e8c0*/  HMMA.16816.F32 R164, R4.reuse, R16, R120 ;  /* 0x0000001004a4723c */ /* 0x040fe20000001878 */
[----:B------:R1:W-:Y:S07]  /*e8d0*/  MUFU.EX2 R177, R9 ;  /* 0x0000000900b17308 */ /* 0x0003ee0000000800 */
[----:B------:R-:W-:Y:S01]  /*e8e0*/  HMMA.16816.F32 R96, R4, R22, R76 ;  /* 0x000000160460723c */ /* 0x000fe2000000184c */
[----:B-1----:R-:W-:Y:S02]  /*e8f0*/  FFMA.FTZ R9, R249, c[0x0][0x23c], -R3 ;  /* 0x00008f00f9097a23 */ /* 0x002fe40000010803 */
[----:B------:R-:W-:-:S02]  /*e900*/  IMAD.MOV.U32 R249, RZ, RZ, R169 ;  /* 0x000000fffff97224 */ /* 0x000fc400078e00a9 */
[----:B------:R1:W5:Y:S03]  /*e910*/  MUFU.EX2 R176, R9 ;  /* 0x0000000900b07308 */ /* 0x0003660000000800 */
[----:B------:R-:W-:Y:S07]  /*e920*/  HMMA.16816.F32 R168, R4, R18, R116 ;  /* 0x0000001204a8723c */ /* 0x000fee0000001874 */
[----:B--2---:R-:W-:-:S02]  /*e930*/  F2FP.PACK_AB R4, R179, R181 ;  /* 0x000000b5b304723e */ /* 0x004fc400000000ff */
[----:B----4-:R-:W-:Y:S01]  /*e940*/  F2FP.PACK_AB R6, R178, R180 ;  /* 0x000000b4b206723e */ /* 0x010fe200000000ff */
[----:B-1----:R-:W-:Y:S01]  /*e950*/  FFMA.FTZ R9, R241, c[0x0][0x23c], -R3 ;  /* 0x00008f00f1097a23 */ /* 0x002fe20000010803 */
[----:B-----5:R-:W-:-:S03]  /*e960*/  F2FP.PACK_AB R5, R176, R177 ;  /* 0x000000b1b005723e */ /* 0x020fc600000000ff */
[----:B------:R1:W-:Y:S02]  /*e970*/  MUFU.EX2 R107, R9 ;  /* 0x00000009006b7308 */ /* 0x0003e40000000800 */
[----:B-1----:R-:W-:-:S06]  /*e980*/  FFMA.FTZ R9, R240, c[0x0][0x23c], -R3 ;  /* 0x00008f00f0097a23 */ /* 0x002fcc0000010803 */
[----:B------:R-:W1:Y:S02]  /*e990*/  MUFU.EX2 R106, R9 ;  /* 0x00000009006a7308 */ /* 0x000e640000000800 */
[----:B-1----:R-:W-:Y:S01]  /*e9a0*/  F2FP.PACK_AB R7, R106, R107 ;  /* 0x0000006b6a07723e */ /* 0x002fe200000000ff */
[----:B------:R-:W-:Y:S02]  /*e9b0*/  FFMA.FTZ R9, R133, c[0x0][0x23c], -R2 ;  /* 0x00008f0085097a23 */ /* 0x000fe40000010802 */
[----:B------:R-:W-:-:S04]  /*e9c0*/  IMAD.MOV.U32 R133, RZ, RZ, R159 ;  /* 0x000000ffff857224 */ /* 0x000fc800078e009f */
[C---:B------:R-:W-:Y:S01]  /*e9d0*/  HMMA.16816.F32 R68, R4.reuse, R30, R68 ;  /* 0x0000001e0444723c */ /* 0x040fe20000001844 */
[----:B------:R1:W-:Y:S07]  /*e9e0*/  MUFU.EX2 R31, R9 ;  /* 0x00000009001f7308 */ /* 0x0003ee0000000800 */
[C---:B------:R-:W-:Y:S08]  /*e9f0*/  HMMA.16816.F32 R128, R4.reuse, R28, R72 ;  /* 0x0000001c0480723c */ /* 0x040ff00000001848 */
[----:B------:R-:W-:Y:S01]  /*ea00*/  HMMA.16816.F32 R60, R4, R26, R60 ;  /* 0x0000001a043c723c */ /* 0x000fe2000000183c */
[----:B-1----:R-:W-:-:S02]  /*ea10*/  FFMA.FTZ R9, R134, c[0x0][0x23c], -R2 ;  /* 0x00008f0086097a23 */ /* 0x002fc40000010802 */
[----:B------:R-:W-:Y:S02]  /*ea20*/  IMAD.MOV.U32 R134, RZ, RZ, R141 ;  /* 0x000000ffff867224 */ /* 0x000fe400078e008d */
[----:B------:R1:W2:Y:S03]  /*ea30*/  MUFU.EX2 R30, R9 ;  /* 0x00000009001e7308 */ /* 0x0002a60000000800 */
[C---:B------:R-:W-:Y:S08]  /*ea40*/  HMMA.16816.F32 R64, R4.reuse, R24, R64 ;  /* 0x000000180440723c */ /* 0x040ff00000001840 */
[----:B------:R-:W-:Y:S01]  /*ea50*/  HMMA.16816.F32 R44, R4, R18, R44 ;  /* 0x00000012042c723c */ /* 0x000fe2000000182c */
[--C-:B-1----:R-:W-:Y:S01]  /*ea60*/  FFMA.FTZ R9, R135, c[0x0][0x23c], -R2.reuse ;  /* 0x00008f0087097a23 */ /* 0x102fe20000010802 */
[----:B------:R-:W-:Y:S01]  /*ea70*/  MOV R135, R140 ;  /* 0x0000008c00877202 */ /* 0x000fe20000000f00 */
[----:B------:R-:W-:-:S05]  /*ea80*/  FFMA.FTZ R2, R249, c[0x0][0x23c], -R2 ;  /* 0x00008f00f9027a23 */ /* 0x000fca0000010802 */
[----:B------:R-:W-:Y:S01]  /*ea90*/  HMMA.16816.F32 R112, R4, R36, R88 ;  /* 0x000000240470723c */ /* 0x000fe20000001858 */
[----:B------:R-:W-:Y:S01]  /*eaa0*/  IMAD.MOV.U32 R249, RZ, RZ, R143 ;  /* 0x000000fffff97224 */ /* 0x000fe200078e008f */
[----:B------:R-:W-:Y:S01]  /*eab0*/  MUFU.EX2 R29, R9 ;  /* 0x00000009001d7308 */ /* 0x000fe20000000800 */
[----:B--2---:R-:W-:-:S05]  /*eac0*/  F2FP.PACK_AB R92, R30, R31 ;  /* 0x0000001f1e5c723e */ /* 0x004fca00000000ff */
[C---:B------:R-:W-:Y:S01]  /*ead0*/  HMMA.16816.F32 R36, R4.reuse, R38, R80 ;  /* 0x000000260424723c */ /* 0x040fe20000001850 */
[----:B------:R-:W1:Y:S01]  /*eae0*/  LDSM.16.MT88.4 R80, [R220+0xbc00] ;  /* 0x00bc0000dc50783b */ /* 0x000e620000004200 */
[----:B------:R2:W4:Y:S06]  /*eaf0*/  MUFU.EX2 R28, R2 ;  /* 0x00000002001c7308 */ /* 0x00052c0000000800 */
[C---:B------:R-:W-:Y:S08]  /*eb00*/  HMMA.16816.F32 R56, R4.reuse, R16, R56 ;  /* 0x000000100438723c */ /* 0x040ff00000001838 */
[----:B------:R-:W-:Y:S01]  /*eb10*/  HMMA.16816.F32 R40, R4, R12, R40 ;  /* 0x0000000c0428723c */ /* 0x000fe20000001828 */
[----:B--2---:R-:W-:Y:S01]  /*eb20*/  FFMA.FTZ R2, R248, c[0x0][0x23c], -R0 ;  /* 0x00008f00f8027a23 */ /* 0x004fe20000010800 */
[----:B----4-:R-:W-:Y:S01]  /*eb30*/  F2FP.PACK_AB R94, R28, R29 ;  /* 0x0000001d1c5e723e */ /* 0x010fe200000000ff */
[----:B------:R-:W-:-:S02]  /*eb40*/  IMAD.MOV.U32 R248, RZ, RZ, R218 ;  /* 0x000000fffff87224 */ /* 0x000fc400078e00da */
[----:B------:R2:W-:Y:S01]  /*eb50*/  MUFU.EX2 R27, R2 ;  /* 0x00000002001b7308 */ /* 0x0005e20000000800 */
[----:B------:R-:W-:Y:S02]  /*eb60*/  IMAD.MOV.U32 R218, RZ, RZ, R244 ;  /* 0x000000ffffda7224 */ /* 0x000fe400078e00f4 */
[C---:B------:R-:W-:Y:S01]  /*eb70*/  HMMA.16816.F32 R48, R4.reuse, R14, R48 ;  /* 0x0000000e0430723c */ /* 0x040fe20000001830 */
[----:B------:R-:W-:Y:S01]  /*eb80*/  IMAD.MOV.U32 R244, RZ, RZ, R243 ;  /* 0x000000fffff47224 */ /* 0x000fe200078e00f3 */
[----:B------:R-:W-:Y:S01]  /*eb90*/  MOV R243, R242 ;  /* 0x000000f200f37202 */ /* 0x000fe20000000f00 */
[----:B------:R-:W-:Y:S02]  /*eba0*/  IMAD.MOV.U32 R242, RZ, RZ, R214 ;  /* 0x000000fffff27224 */ /* 0x000fe400078e00d6 */
[----:B------:R-:W-:Y:S02]  /*ebb0*/  IMAD.MOV.U32 R214, RZ, RZ, R172 ;  /* 0x000000ffffd67224 */ /* 0x000fe400078e00ac */
[----:B------:R-:W-:Y:S01]  /*ebc0*/  IMAD.MOV.U32 R172, RZ, RZ, R173 ;  /* 0x000000ffffac7224 */ /* 0x000fe200078e00ad */
[----:B------:R-:W-:Y:S01]  /*ebd0*/  HMMA.16816.F32 R52, R4, R20, R52 ;  /* 0x000000140434723c */ /* 0x000fe20000001834 */
[----:B------:R-:W-:-:S02]  /*ebe0*/  IMAD.MOV.U32 R173, RZ, RZ, R174 ;  /* 0x000000ffffad7224 */ /* 0x000fc400078e00ae */
[----:B------:R-:W-:Y:S01]  /*ebf0*/  IMAD.MOV.U32 R174, RZ, RZ, R175 ;  /* 0x000000ffffae7224 */ /* 0x000fe200078e00af */
[----:B------:R-:W-:Y:S01]  /*ec00*/  MOV R175, R156 ;  /* 0x0000009c00af7202 */ /* 0x000fe20000000f00 */
[----:B------:R-:W-:Y:S02]  /*ec10*/  IMAD.MOV.U32 R240, RZ, RZ, R218 ;  /* 0x000000fffff07224 */ /* 0x000fe400078e00da */
[----:B--2---:R-:W-:Y:S01]  /*ec20*/  FFMA.FTZ R2, R142, c[0x0][0x23c], -R0 ;  /* 0x00008f008e027a23 */ /* 0x004fe20000010800 */
[----:B------:R-:W-:Y:S01]  /*ec30*/  HMMA.16816.F32 R32, R4, R22, R32 ;  /* 0x000000160420723c */ /* 0x000fe20000001820 */
[----:B------:R-:W-:Y:S01]  /*ec40*/  LDSM.16.MT88.4 R140, [R222+0x9c00] ;  /* 0x009c0000de8c783b */ /* 0x000fe20000004200 */
[----:B------:R-:W-:Y:S01]  /*ec50*/  IMAD.MOV.U32 R241, RZ, RZ, R244 ;  /* 0x000000fffff17224 */ /* 0x000fe200078e00f4 */
[----:B------:R2:W4:Y:S01]  /*ec60*/  MUFU.EX2 R26, R2 ;  /* 0x00000002001a7308 */ /* 0x0005220000000800 */
[----:B------:R-:W-:Y:S01]  /*ec70*/  IMAD.MOV.U32 R218, RZ, RZ, R172 ;  /* 0x000000ffffda7224 */ /* 0x000fe200078e00ac */
[----:B------:R-:W5:Y:S01]  /*ec80*/  LDSM.16.MT88.4 R4, [R222+0xbc00] ;  /* 0x00bc0000de04783b */ /* 0x000f620000004200 */
[----:B------:R-:W-:-:S04]  /*ec90*/  IMAD.MOV.U32 R244, RZ, RZ, R174 ;  /* 0x000000fffff47224 */ /* 0x000fc800078e00ae */
[----:B------:R-:W-:-:S04]  /*eca0*/  FFMA.FTZ R10, R244, R10, R247 ;  /* 0x0000000af40a7223 */ /* 0x000fc800000100f7 */
[----:B------:R-:W-:Y:S02]  /*ecb0*/  FADD.FTZ R10, R246, R10 ;  /* 0x0000000af60a7221 */ /* 0x000fe40000010000 */
[--C-:B--2---:R-:W-:Y:S01]  /*ecc0*/  FFMA.FTZ R2, R157, c[0x0][0x23c], -R0.reuse ;  /* 0x00008f009d027a23 */ /* 0x104fe20000010800 */
[----:B----4-:R-:W-:Y:S01]  /*ecd0*/  F2FP.PACK_AB R93, R26, R27 ;  /* 0x0000001b1a5d723e */ /* 0x010fe200000000ff */
[----:B------:R-:W-:Y:S02]  /*ece0*/  FFMA.FTZ R0, R158, c[0x0][0x23c], -R0 ;  /* 0x00008f009e007a23 */ /* 0x000fe40000010800 */
[----:B------:R-:W-:Y:S01]  /*ecf0*/  LDSM.16.MT88.4 R156, [R220+0xac00] ;  /* 0x00ac0000dc9c783b */ /* 0x000fe20000004200 */
[----:B------:R-:W-:Y:S08]  /*ed00*/  MUFU.EX2 R25, R2 ;  /* 0x0000000200197308 */ /* 0x000ff00000000800 */
[----:B------:R2:W4:Y:S02]  /*ed10*/  MUFU.EX2 R24, R0 ;  /* 0x0000000000187308 */ /* 0x0005240000000800 */
[----:B--2---:R-:W-:Y:S01]  /*ed20*/  FFMA.FTZ R0, R134, c[0x0][0x23c], -R8 ;  /* 0x00008f0086007a23 */ /* 0x004fe20000010808 */
[----:B----4-:R-:W-:Y:S01]  /*ed30*/  F2FP.PACK_AB R95, R24, R25 ;  /* 0x00000019185f723e */ /* 0x010fe200000000ff */
[----:B------:R-:W-:-:S04]  /*ed40*/  IMAD.MOV.U32 R134, RZ, RZ, R135 ;  /* 0x000000ffff867224 */ /* 0x000fc800078e0087 */
[----:B------:R2:W-:Y:S01]  /*ed50*/  MUFU.EX2 R19, R0 ;  /* 0x0000000000137308 */ /* 0x0005e20000000800 */
[----:B------:R-:W-:Y:S02]  /*ed60*/  IMAD.MOV.U32 R135, RZ, RZ, R248 ;  /* 0x000000ffff877224 */ /* 0x000fe400078e00f8 */
[----:B------:R-:W-:Y:S01]  /*ed70*/  IMAD.MOV.U32 R248, RZ, RZ, R173 ;  /* 0x000000fffff87224 */ /* 0x000fe200078e00ad */
[C---:B---3--:R-:W-:Y:S08]  /*ed80*/  HMMA.16816.F32 R116, R92.reuse, R124, R84 ;  /* 0x0000007c5c74723c */ /* 0x048ff00000001854 */
[----:B------:R-:W-:Y:S01]  /*ed90*/  HMMA.16816.F32 R120, R92, R126, R144 ;  /* 0x0000007e5c78723c */ /* 0x000fe20000001890 */
[----:B--2---:R-:W-:Y:S01]  /*eda0*/  FFMA.FTZ R0, R249, c[0x0][0x23c], -R8 ;  /* 0x00008f00f9007a23 */ /* 0x004fe20000010808 */
[----:B------:R-:W-:Y:S01]  /*edb0*/  MOV R249, R242 ;  /* 0x000000f200f97202 */ /* 0x000fe20000000f00 */
[----:B------:R-:W-:-:S02]  /*edc0*/  IMAD.MOV.U32 R242, RZ, RZ, R175 ;  /* 0x000000fffff27224 */ /* 0x000fc400078e00af */
[----:B------:R-:W2:Y:S01]  /*edd0*/  LDSM.16.MT88.4 R172, [R222+0xac00] ;  /* 0x00ac0000deac783b */ /* 0x000ea20000004200 */
[----:B------:R3:W4:Y:S01]  /*ede0*/  MUFU.EX2 R16, R0 ;  /* 0x0000000000107308 */ /* 0x0007220000000800 */
[----:B------:R-:W-:Y:S01]  /*edf0*/  FFMA.FTZ R2, R242, R101, R243 ;  /* 0x00000065f2027223 */ /* 0x000fe200000100f3 */
[----:B-1----:R-:W-:Y:S03]  /*ee00*/  HMMA.16816.F32 R72, R92, R80, R184 ;  /* 0x000000505c48723c */ /* 0x002fe600000018b8 */
[----:B------:R-:W-:-:S04]  /*ee10*/  FADD.FTZ R2, R217, R2 ;  /* 0x00000002d9027221 */ /* 0x000fc80000010000 */
[----:B------:R-:W-:Y:S01]  /*ee20*/  FADD.FTZ R2, R210, R2 ;  /* 0x00000002d2027221 */ /* 0x000fe20000010000 */
[----:B------:R-:W-:Y:S01]  /*ee30*/  HMMA.16816.F32 R76, R92, R82, R160 ;  /* 0x000000525c4c723c */ /* 0x000fe200000018a0 */
[----:B---3--:R-:W-:-:S07]  /*ee40*/  FFMA.FTZ R0, R133, c[0x0][0x23c], -R8 ;  /* 0x00008f0085007a23 */ /* 0x008fce0000010808 */
[----:B-----5:R-:W-:Y:S01]  /*ee50*/  HMMA.16816.F32 R88, R92, R4, R108 ;  /* 0x000000045c58723c */ /* 0x020fe2000000186c */
[----:B------:R1:W-:Y:S02]  /*ee60*/  MUFU.EX2 R17, R0 ;  /* 0x0000000000117308 */ /* 0x0003e40000000800 */
[----:B-1----:R-:W-:-:S05]  /*ee70*/  FFMA.FTZ R0, R134, c[0x0][0x23c], -R8 ;  /* 0x00008f0086007a23 */ /* 0x002fca0000010808 */
[C---:B--2---:R-:W-:Y:S01]  /*ee80*/  HMMA.16816.F32 R164, R92.reuse, R172, R164 ;  /* 0x000000ac5ca4723c */ /* 0x044fe200000018a4 */
[----:B------:R1:W-:Y:S07]  /*ee90*/  MUFU.EX2 R18, R0 ;  /* 0x0000000000127308 */ /* 0x0003ee0000000800 */
[----:B------:R-:W-:Y:S01]  /*eea0*/  HMMA.16816.F32 R168, R92, R174, R168 ;  /* 0x000000ae5ca8723c */ /* 0x000fe200000018a8 */
[----:B-1----:R-:W-:-:S07]  /*eeb0*/  FFMA.FTZ R0, R135, c[0x0][0x23c], -R3 ;  /* 0x00008f0087007a23 */ /* 0x002fce0000010803 */
        /* <DEDUP_REMOVED lines=8> */
[----:B-1----:R-:W-:-:S06]  /*ef40*/  FFMA.FTZ R0, R241, c[0x0][0x23c], -R3 ;  /* 0x00008f00f1007a23 */ /* 0x002fcc0000010803 */
[----:B----4-:R-:W-:Y:S01]  /*ef50*/  F2FP.PACK_AB R96, R16, R19 ;  /* 0x000000131060723e */ /* 0x010fe200000000ff */
[----:B------:R-:W-:Y:S01]  /*ef60*/  FFMA.FTZ R3, R249, c[0x0][0x23c], -R3 ;  /* 0x00008f00f9037a23 */ /* 0x000fe20000010803 */
[----:B--2---:R-:W-:Y:S01]  /*ef70*/  F2FP.PACK_AB R97, R13, R12 ;  /* 0x0000000c0d61723e */ /* 0x004fe200000000ff */
[----:B------:R1:W-:Y:S01]  /*ef80*/  MUFU.EX2 R14, R0 ;  /* 0x00000000000e7308 */ /* 0x0003e20000000800 */
[----:B------:R-:W-:-:S07]  /*ef90*/  F2FP.PACK_AB R98, R18, R17 ;  /* 0x000000111262723e */ /* 0x000fce00000000ff */
[----:B------:R2:W3:Y:S01]  /*efa0*/  MUFU.EX2 R15, R3 ;  /* 0x00000003000f7308 */ /* 0x0004e20000000800 */
[----:B-1----:R-:W-:-:S04]  /*efb0*/  FFMA.FTZ R0, R214, R100, R213 ;  /* 0x00000064d6007223 */ /* 0x002fc800000100d5 */
[----:B------:R-:W-:Y:S02]  /*efc0*/  FADD.FTZ R0, R215, R0 ;  /* 0x00000000d7007221 */ /* 0x000fe40000010000 */
[----:B--2---:R-:W-:Y:S01]  /*efd0*/  FFMA.FTZ R3, R218, R11, R248 ;  /* 0x0000000bda037223 */ /* 0x004fe200000100f8 */
[----:B---3--:R-:W-:Y:S01]  /*efe0*/  F2FP.PACK_AB R99, R15, R14 ;  /* 0x0000000e0f63723e */ /* 0x008fe200000000ff */
[----:B------:R-:W-:Y:S02]  /*eff0*/  FADD.FTZ R0, R205, R0 ;  /* 0x00000000cd007221 */ /* 0x000fe40000010000 */
        /* <DEDUP_REMOVED lines=70> */
[----:B------:R1:W-:Y:S02]  /*f460*/  STL [R1+0xc], R2 ;  /* 0x00000c0201007387 */ /* 0x0003e40000100800 */
.L_x_695:
[----:B------:R-:W-:-:S13]  /*f470*/  ISETP.GT.AND P0, PT, R236, UR8, PT ;  /* 0x00000008ec007c0c */ /* 0x000fda000bf04270 */
[----:B------:R-:W-:Y:S05]  /*f480*/  @!P0 BRA `(.L_x_698) ;  /* 0x000048d000008947 */ /* 0x000fea0003800000 */
[----:B------:R-:W2:Y:S01]  /*f490*/  LDL.LU.64 R6, [R1+0x18] ;  /* 0x0000180001067983 */ /* 0x000ea20000300a00 */
[----:B------:R-:W-:Y:S01]  /*f4a0*/  UMOV UR6, 0x5 ;  /* 0x0000000500067882 */ /* 0x000fe20000000000 */
[----:B------:R-:W-:Y:S01]  /*f4b0*/  MOV R100, R105 ;  /* 0x0000006900647202 */ /* 0x000fe20000000f00 */
[----:B------:R-:W-:Y:S01]  /*f4c0*/  ULDC.64 UR4, c[0x0][0x1a0] ;  /* 0x0000680000047ab9 */ /* 0x000fe20000000a00 */
[----:B-1----:R-:W2:Y:S01]  /*f4d0*/  LDL.LU.64 R4, [R1+0x48] ;  /* 0x0000480001047983 */ /* 0x002ea20000300a00 */
        /* <DEDUP_REMOVED lines=10> */
.L_x_701:
        /* <DEDUP_REMOVED lines=25> */
.L_x_699:
[----:B------:R-:W2:Y:S01]  /*f710*/  LDL.64 R6, [R1+0x18] ;  /* 0x0000180001067983 */ /* 0x000ea20000100a00 */
[----:B------:R-:W-:Y:S04]  /*f720*/  DEPBAR.LE SB0, 0x0 ;  /* 0x000080000000791a */ /* 0x000fe80000000000 */
[----:B------:R-:W-:Y:S01]  /*f730*/  IADD3 R235, R236, -0x1, RZ ;  /* 0xffffffffeceb7810 */ /* 0x000fe20007ffe0ff */
[----:B------:R-:W-:Y:S03]  /*f740*/  BAR.SYNC.DEFER_BLOCKING 0x0 ;  /* 0x0000000000007b1d */ /* 0x000fe60000010000 */
[----:B------:R-:W-:Y:S01]  /*f750*/  SHF.R.S32.HI R2, RZ, 0x1f, R235 ;  /* 0x0000001fff027819 */ /* 0x000fe200000114eb */
[C---:B------:R-:W-:Y:S04]  /*f760*/  IMAD R0, R235.reuse, UR11, RZ ;  /* 0x0000000beb007c24 */ /* 0x040fe8000f8e02ff */
[----:B------:R-:W-:Y:S02]  /*f770*/  IMAD R0, R2, UR12, R0 ;  /* 0x0000000c02007c24 */ /* 0x000fe4000f8e0200 */
[----:B--2---:R-:W-:Y:S05]  /*f780*/  IMAD.WIDE.U32 R8, R235, UR12, R6 ;  /* 0x0000000ceb087c25 */ /* 0x004fea000f8e0006 */
[----:B-1----:R-:W-:Y:S02]  /*f790*/  LEA R4, P1, R8, c[0x0][0x170], 0x1 ;  /* 0x00005c0008047a11 */ /* 0x002fe400078208ff */
[----:B------:R-:W-:Y:S02]  /*f7a0*/  IADD3 R0, R9, R0, RZ ;  /* 0x0000000009007210 */ /* 0x000fe40007ffe0ff */
[----:B------:R-:W-:Y:S02]  /*f7b0*/  IADD3 R6, P0, R4, UR7, RZ ;  /* 0x0000000704067c10 */ /* 0x000fe4000ff1e0ff */
[----:B------:R-:W-:Y:S04]  /*f7c0*/  LEA.HI.X R5, R8, c[0x0][0x174], R0, 0x1, P1 ;  /* 0x00005d0008057a11 */ /* 0x000fe800008f0c00 */
[----:B------:R-:W-:Y:S01]  /*f7d0*/  IADD3.X R7, R5, UR5, RZ, P0, !PT ;  /* 0x0000000505077c10 */ /* 0x000fe200087fe4ff */
[----:B------:R-:W-:Y:S01]  /*f7e0*/  @!PT LDS RZ, [RZ] ;  /* 0x00000000fffff984 */ /* 0x000fe20000000800 */
[----:B------:R-:W-:Y:S01]  /*f7f0*/  @!PT LDS RZ, [RZ] ;  /* 0x00000000fffff984 */ /* 0x000fe20000000800 */
[----:B------:R-:W-:Y:S01]  /*f800*/  @!PT LDS RZ, [RZ] ;  /* 0x00000000fffff984 */ /* 0x000fe20000000800 */
[----:B------:R1:W-:Y:S01]  /*f810*/  LDGSTS.E.BYPASS.LTC128B.128 [R234+0x9000], [R4.64] ;  /* 0x0900000004ea7fae */ /* 0x0003e2000b901d4e */
[----:B------:R-:W-:Y:S07]  /*f820*/  ISETP.GT.AND P0, PT, R235, UR8, PT ;  /* 0x00000008eb007c0c */ /* 0x000fee000bf04270 */
[----:B------:R1:W-:Y:S08]  /*f830*/  LDGSTS.E.BYPASS.LTC128B.128 [R234+0xa000], [R4.64+0x40] ;  /* 0x0a00004004ea7fae */ /* 0x0003f0000b901d4e */
[----:B------:R1:W-:Y:S08]  /*f840*/  LDGSTS.E.BYPASS.LTC128B.128 [R234+0xb000], [R4.64+0x80] ;  /* 0x0b00008004ea7fae */ /* 0x0003f0000b901d4e */
[----:B------:R1:W-:Y:S08]  /*f850*/  LDGSTS.E.BYPASS.LTC128B.128 [R234+0x9800], [R6.64] ;  /* 0x0980000006ea7fae */ /* 0x0003f0000b901d4e */
[----:B------:R1:W-:Y:S08]  /*f860*/  LDGSTS.E.BYPASS.LTC128B.128 [R234+0xa800], [R6.64+0x40] ;  /* 0x0a80004006ea7fae */ /* 0x0003f0000b901d4e */
[----:B------:R1:W-:Y:S08]  /*f870*/  LDGSTS.E.BYPASS.LTC128B.128 [R234+0xb800], [R6.64+0x80] ;  /* 0x0b80008006ea7fae */ /* 0x0003f0000b901d4e */
[----:B------:R-:W-:Y:S08]  /*f880*/  LDSM.16.M88.4 R64, [R224] ;  /* 0x00000000e040783b */ /* 0x000ff00000000200 */
[----:B------:R-:W1:Y:S08]  /*f890*/  LDSM.16.M88.4 R16, [R221+0x6000] ;  /* 0x00600000dd10783b */ /* 0x000e700000000200 */
[----:B------:R-:W2:Y:S08]  /*f8a0*/  LDSM.16.M88.4 R60, [R224+0x1000] ;  /* 0x00100000e03c783b */ /* 0x000eb00000000200 */
[----:B------:R-:W3:Y:S08]  /*f8b0*/  LDSM.16.M88.4 R32, [R221+0x6400] ;  /* 0x00640000dd20783b */ /* 0x000ef00000000200 */
[----:B------:R-:W0:Y:S08]  /*f8c0*/  LDGDEPBAR ;  /* 0x00000000000079af */ /* 0x000e300000000000 */
[----:B------:R-:W4:Y:S01]  /*f8d0*/  LDSM.16.M88.4 R48, [R221+0x6800] ;  /* 0x00680000dd30783b */ /* 0x000f220000000200 */
[-C--:B-1----:R-:W-:Y:S07]  /*f8e0*/  HMMA.16816.F32 R4, R64, R16.reuse, RZ ;  /* 0x000000104004723c */ /* 0x082fee00000018ff */
[----:B------:R-:W1:Y:S01]  /*f8f0*/  LDSM.16.M88.4 R108, [R221+0x6c00] ;  /* 0x006c0000dd6c783b */ /* 0x000e620000000200 */
[C---:B--2---:R-:W-:Y:S07]  /*f900*/  HMMA.16816.F32 R8, R60.reuse, R16, RZ ;  /* 0x000000103c08723c */ /* 0x044fee00000018ff */
[----:B------:R-:W-:Y:S01]  /*f910*/  LDSM.16.M88.4 R176, [R225] ;  /* 0x00000000e1b0783b */ /* 0x000fe20000000200 */
[-C--:B------:R-:W-:Y:S07]  /*f920*/  HMMA.16816.F32 R12, R60, R18.reuse, RZ ;  /* 0x000000123c0c723c */ /* 0x080fee00000018ff */
[----:B------:R-:W2:Y:S01]  /*f930*/  LDSM.16.M88.4 R180, [R223+0x6000] ;  /* 0x00600000dfb4783b */ /* 0x000ea20000000200 */
[C---:B------:R-:W-:Y:S07]  /*f940*/  HMMA.16816.F32 R16, R64.reuse, R18, RZ ;  /* 0x000000124010723c */ /* 0x040fee00000018ff */
[----:B------:R-:W5:Y:S01]  /*f950*/  LDSM.16.M88.4 R184, [R225+0x1000] ;  /* 0x00100000e1b8783b */ /* 0x000f620000000200 */
[-C--:B---3--:R-:W-:Y:S07]  /*f960*/  HMMA.16816.F32 R20, R64, R32.reuse, RZ ;  /* 0x000000204014723c */ /* 0x088fee00000018ff */
[----:B------:R-:W3:Y:S01]  /*f970*/  LDSM.16.M88.4 R188, [R223+0x6400] ;  /* 0x00640000dfbc783b */ /* 0x000ee20000000200 */
[C---:B------:R-:W-:Y:S07]  /*f980*/  HMMA.16816.F32 R24, R60.reuse, R32, RZ ;  /* 0x000000203c18723c */ /* 0x040fee00000018ff */
[----:B------:R-:W1:Y:S01]  /*f990*/  LDSM.16.M88.4 R192, [R223+0x6800] ;  /* 0x00680000dfc0783b */ /* 0x000e620000000200 */
[-C--:B------:R-:W-:Y:S07]  /*f9a0*/  HMMA.16816.F32 R28, R60, R34.reuse, RZ ;  /* 0x000000223c1c723c */ /* 0x080fee00000018ff */
[----:B------:R-:W1:Y:S01]  /*f9b0*/  LDSM.16.M88.4 R196, [R223+0x6c00] ;  /* 0x006c0000dfc4783b */ /* 0x000e620000000200 */
[C---:B------:R-:W-:Y:S07]  /*f9c0*/  HMMA.16816.F32 R32, R64.reuse, R34, RZ ;  /* 0x000000224020723c */ /* 0x040fee00000018ff */
[----:B------:R-:W-:Y:S01]  /*f9d0*/  LDSM.16.M88.4 R200, [R221+0x7800] ;  /* 0x00780000ddc8783b */ /* 0x000fe20000000200 */
[-C--:B----4-:R-:W-:Y:S07]  /*f9e0*/  HMMA.16816.F32 R36, R64, R48.reuse, RZ ;  /* 0x000000304024723c */ /* 0x090fee00000018ff */
[----:B------:R-:W-:Y:S01]  /*f9f0*/  LDSM.16.M88.4 R204, [R221+0x7c00] ;  /* 0x007c0000ddcc783b */ /* 0x000fe20000000200 */
[C---:B------:R-:W-:Y:S07]  /*fa00*/  HMMA.16816.F32 R40, R60.reuse, R48, RZ ;  /* 0x000000303c28723c */ /* 0x040fee00000018ff */
[----:B------:R-:W-:Y:S01]  /*fa10*/  LDSM.16.M88.4 R208, [R225+0x2000] ;  /* 0x00200000e1d0783b */ /* 0x000fe20000000200 */
[-C--:B------:R-:W-:Y:S07]  /*fa20*/  HMMA.16816.F32 R44, R60, R50.reuse, RZ ;  /* 0x000000323c2c723c */ /* 0x080fee00000018ff */
[----:B------:R-:W-:Y:S01]  /*fa30*/  LDSM.16.M88.4 R212, [R223+0x7000] ;  /* 0x00700000dfd4783b */ /* 0x000fe20000000200 */
[C---:B------:R-:W-:Y:S07]  /*fa40*/  HMMA.16816.F32 R48, R64.reuse, R50, RZ ;  /* 0x000000324030723c */ /* 0x040fee00000018ff */
[----:B------:R-:W-:Y:S01]  /*fa50*/  LDSM.16.M88.4 R216, [R223+0x8000] ;  /* 0x00800000dfd8783b */ /* 0x000fe20000000200 */
[-C--:B-1----:R-:W-:Y:S08]  /*fa60*/  HMMA.16816.F32 R52, R64, R108.reuse, RZ ;  /* 0x0000006c4034723c */ /* 0x082ff000000018ff */
[C---:B------:R-:W-:Y:S08]  /*fa70*/  HMMA.16816.F32 R56, R60.reuse, R108, RZ ;  /* 0x0000006c3c38723c */ /* 0x040ff000000018ff */
[-C--:B------:R-:W-:Y:S08]  /*fa80*/  HMMA.16816.F32 R60, R60, R110.reuse, RZ ;  /* 0x0000006e3c3c723c */ /* 0x080ff000000018ff */
[----:B------:R-:W-:Y:S01]  /*fa90*/  HMMA.16816.F32 R64, R64, R110, RZ ;  /* 0x0000006e4040723c */ /* 0x000fe200000018ff */
[----:B------:R-:W-:Y:S07]  /*faa0*/  LDSM.16.M88.4 R108, [R224+0x2000] ;  /* 0x00200000e06c783b */ /* 0x000fee0000000200 */
[-C--:B--2---:R-:W-:Y:S08]  /*fab0*/  HMMA.16816.F32 R4, R176, R180.reuse, R4 ;  /* 0x000000b4b004723c */ /* 0x084ff00000001804 */
[C---:B-----5:R-:W-:Y:S08]  /*fac0*/  HMMA.16816.F32 R8, R184.reuse, R180, R8 ;  /* 0x000000b4b808723c */ /* 0x060ff00000001808 */
        /* <DEDUP_REMOVED lines=106> */
[----:B------:R-:W1:Y:S10]  /*10170*/  MUFU.TANH R209, R15 ;  /* 0x0000000f00d17308 */ /* 0x000e740000002400 */
[----:B------:R1:W1:Y:S01]  /*10180*/  MUFU.TANH R188, R19 ;  /* 0x0000001300bc7308 */ /* 0x0002620000002400 */
[----:B-----5:R-:W5:Y:S01]  /*10190*/  LDSM.16.M88.4 R8, [R223+0x8800] ;  /* 0x00880000df08783b */ /* 0x020f620000000200 */
[-C--:B----4-:R-:W-:Y:S08]  /*101a0*/  HMMA.16816.F32 R20, R176, R4.reuse, R20 ;  /* 0x00000004b014723c */ /* 0x090ff00000001814 */
[----:B------:R-:W4:Y:S01]  /*101b0*/  MUFU.TANH R204, R12 ;  /* 0x0000000c00cc7308 */ /* 0x000f220000002400 */
[C---:B------:R-:W-:Y:S09]  /*101c0*/  HMMA.16816.F32 R24, R108.reuse, R4, R24 ;  /* 0x000000046c18723c */ /* 0x040ff20000001818 */
[----:B------:R-:W1:Y:S01]  /*101d0*/  MUFU.TANH R203, R13 ;  /* 0x0000000d00cb7308 */ /* 0x000e620000002400 */
[-C--:B------:R-:W-:Y:S08]  /*101e0*/  HMMA.16816.F32 R28, R108, R6.reuse, R28 ;  /* 0x000000066c1c723c */ /* 0x080ff0000000181c */
[C---:B------:R-:W-:Y:S01]  /*101f0*/  HMMA.16816.F32 R32, R176.reuse, R6, R32 ;  /* 0x00000006b020723c */ /* 0x040fe20000001820 */
[----:B------:R-:W1:Y:S01]  /*10200*/  MUFU.TANH R208, R14 ;  /* 0x0000000e00d07308 */ /* 0x000e620000002400 */
        /* <DEDUP_REMOVED lines=22> */
[----:B-1----:R-:W-:Y:S02]  /*10370*/  FMUL.FTZ R19, R33, c[0x0][0x2ec] ;  /* 0x0000bb0021137a20 */ /* 0x002fe40000410000 */
[-C--:B------:R-:W-:Y:S03]  /*10380*/  HMMA.16816.F32 R52, R176, R4.reuse, R52 ;  /* 0x00000004b034723c */ /* 0x080fe60000001834 */
[----:B------:R-:W1:Y:S01]  /*10390*/  MUFU.TANH R201, R27 ;  /* 0x0000001b00c97308 */ /* 0x000e620000002400 */
        /* <DEDUP_REMOVED lines=9> */
[----:B------:R2:W2:Y:S01]  /*10430*/  MUFU.TANH R196, R30 ;  /* 0x0000001e00c47308 */ /* 0x0004a20000002400 */
[----:B------:R-:W-:Y:S04]  /*10440*/  HMMA.16816.F32 R64, R176, R6, R64 ;  /* 0x00000006b040723c */ /* 0x000fe80000001840 */
[----:B------:R-:W-:Y:S02]  /*10450*/  FMUL.FTZ R46, R46, c[0x0][0x2ec] ;  /* 0x0000bb002e2e7a20 */ /* 0x000fe40000410000 */
[----:B------:R-:W-:Y:S02]  /*10460*/  FMUL.FTZ R47, R47, c[0x0][0x2ec] ;  /* 0x0000bb002f2f7a20 */ /* 0x000fe40000410000 */
[----:B-----5:R-:W-:Y:S01]  /*10470*/  FMUL.FTZ R26, R48, c[0x0][0x2ec] ;  /* 0x0000bb00301a7a20 */ /* 0x020fe20000410000 */
[----:B------:R5:W3:Y:S03]  /*10480*/  MUFU.TANH R200, R31 ;  /* 0x0000001f00c87308 */ /* 0x000ae60000002400 */
[----:B------:R-:W-:Y:S02]  /*10490*/  FMUL.FTZ R33, R51, c[0x0][0x2ec] ;  /* 0x0000bb0033217a20 */ /* 0x000fe40000410000 */
[----:B-1----:R-:W-:Y:S02]  /*104a0*/  FMUL.FTZ R29, R55, c[0x0][0x2ec] ;  /* 0x0000bb00371d7a20 */ /* 0x002fe40000410000 */
[----:B------:R-:W-:Y:S02]  /*104b0*/  FMUL.FTZ R38, R56, c[0x0][0x2ec] ;  /* 0x0000bb0038267a20 */ /* 0x000fe40000410000 */
[----:B------:R-:W-:Y:S01]  /*104c0*/  FMUL.FTZ R57, R57, c[0x0][0x2ec] ;  /* 0x0000bb0039397a20 */ /* 0x000fe20000410000 */
[----:B------:R1:W1:Y:S01]  /*104d0*/  MUFU.TANH R101, R32 ;  /* 0x0000002000657308 */ /* 0x0002620000002400 */
[----:B------:R-:W-:Y:S02]  /*104e0*/  FMUL.FTZ R59, R59, c[0x0][0x2ec] ;  /* 0x0000bb003b3b7a20 */ /* 0x000fe40000410000 */
[----:B------:R-:W-:Y:S02]  /*104f0*/  FMUL.FTZ R60, R60, c[0x0][0x2ec] ;  /* 0x0000bb003c3c7a20 */ /* 0x000fe40000410000 */
[----:B--2---:R-:W-:Y:S02]  /*10500*/  FMUL.FTZ R30, R54, c[0x0][0x2ec] ;  /* 0x0000bb00361e7a20 */ /* 0x004fe40000410000 */
[----:B------:R-:W-:Y:S02]  /*10510*/  FMUL.FTZ R61, R61, c[0x0][0x2ec] ;  /* 0x0000bb003d3d7a20 */ /* 0x000fe40000410000 */
[----:B------:R-:W-:Y:S01]  /*10520*/  FMUL.FTZ R62, R62, c[0x0][0x2ec] ;  /* 0x0000bb003e3e7a20 */ /* 0x000fe20000410000 */
[----:B------:R2:W2:Y:S01]  /*10530*/  MUFU.TANH R103, R34 ;  /* 0x0000002200677308 */ /* 0x0004a20000002400 */
[----:B------:R-:W-:Y:S02]  /*10540*/  FMUL.FTZ R63, R63, c[0x0][0x2ec] ;  /* 0x0000bb003f3f7a20 */ /* 0x000fe40000410000 */
[----:B------:R-:W-:Y:S02]  /*10550*/  FMUL.FTZ R23, R64, c[0x0][0x2ec] ;  /* 0x0000bb0040177a20 */ /* 0x000fe40000410000 */
[----:B-----5:R-:W-:Y:S02]  /*10560*/  FMUL.FTZ R31, R53, c[0x0][0x2ec] ;  /* 0x0000bb00351f7a20 */ /* 0x020fe40000410000 */
[----:B------:R-:W-:Y:S02]  /*10570*/  FMUL.FTZ R15, R65, c[0x0][0x2ec] ;  /* 0x0000bb00410f7a20 */ /* 0x000fe40000410000 */
[----:B------:R-:W-:Y:S01]  /*10580*/  FMUL.FTZ R24, R66, c[0x0][0x2ec] ;  /* 0x0000bb0042187a20 */ /* 0x000fe20000410000 */
[----:B------:R5:W3:Y:S01]  /*10590*/  MUFU.TANH R102, R35 ;  /* 0x0000002300667308 */ /* 0x000ae20000002400 */
[----:B------:R-:W-:Y:S02]  /*105a0*/  FMUL.FTZ R27, R67, c[0x0][0x2ec] ;  /* 0x0000bb00431b7a20 */ /* 0x000fe40000410000 */
        /* <DEDUP_REMOVED lines=10> */
[----:B------:R2:W1:Y:S01]  /*10650*/  MUFU.TANH R184, R17 ;  /* 0x0000001100b87308 */ /* 0x0004620000002400 */
[----:B------:R-:W-:Y:S02]  /*10660*/  FMUL.FTZ R45, R45, c[0x0][0x2ec] ;  /* 0x0000bb002d2d7a20 */ /* 0x000fe40000410000 */
[----:B------:R-:W-:Y:S02]  /*10670*/  FMUL.FTZ R58, R58, c[0x0][0x2ec] ;  /* 0x0000bb003a3a7a20 */ /* 0x000fe40000410000 */
[----:B-----5:R-:W-:Y:S05]  /*10680*/  FMUL.FTZ R35, R49, c[0x0][0x2ec] ;  /* 0x0000bb0031237a20 */ /* 0x020fea0000410000 */
[----:B------:R2:W1:Y:S10]  /*10690*/  MUFU.TANH R191, R18 ;  /* 0x0000001200bf7308 */ /* 0x0004740000002400 */
[----:B------:R2:W1:Y:S10]  /*106a0*/  MUFU.TANH R181, R20 ;  /* 0x0000001400b57308 */ /* 0x0004740000002400 */
[----:B------:R2:W1:Y:S10]  /*106b0*/  MUFU.TANH R183, R22 ;  /* 0x0000001600b77308 */ /* 0x0004740000002400 */
[----:B------:R2:W1:Y:S10]  /*106c0*/  MUFU.TANH R190, R25 ;  /* 0x0000001900be7308 */ /* 0x0004740000002400 */
[----:B------:R2:W1:Y:S10]  /*106d0*/  MUFU.TANH R189, R28 ;  /* 0x0000001c00bd7308 */ /* 0x0004740000002400 */
[----:B------:R-:W1:Y:S10]  /*106e0*/  MUFU.TANH R19, R19 ;  /* 0x0000001300137308 */ /* 0x000e740000002400 */
[----:B------:R-:W1:Y:S10]  /*106f0*/  MUFU.TANH R8, R8 ;  /* 0x0000000800087308 */ /* 0x000e740000002400 */
[----:B------:R-:W1:Y:S10]  /*10700*/  MUFU.TANH R21, R21 ;  /* 0x0000001500157308 */ /* 0x000e740000002400 */
[----:B------:R-:W1:Y:S10]  /*10710*/  MUFU.TANH R37, R37 ;  /* 0x0000002500257308 */ /* 0x000e740000002400 */
[----:B------:R-:W1:Y:S10]  /*10720*/  MUFU.TANH R36, R36 ;  /* 0x0000002400247308 */ /* 0x000e740000002400 */
[----:B------:R2:W1:Y:S10]  /*10730*/  MUFU.TANH R180, R40 ;  /* 0x0000002800b47308 */ /* 0x0004740000002400 */
        /* <DEDUP_REMOVED lines=26> */
[----:B------:R-:W1:Y:S02]  /*108e0*/  MUFU.TANH R27, R27 ;  /* 0x0000001b001b7308 */ /* 0x000e640000002400 */
[----:B-1234-:R-:W-:-:S05]  /*108f0*/  @P0 BRA `(.L_x_701) ;  /* 0xffffec8000000947 */ /* 0x01efca000383ffff */
.L_x_700:
[----:B------:R-:W2:Y:S08]  /*10900*/  S2R R0, SR_TID.X ;  /* 0x0000000000007919 */ /* 0x000eb00000002100 */
[----:B------:R-:W-:Y:S01]  /*10910*/  LDSM.16.MT88.4 R52, [R220+0xa000] ;  /* 0x00a00000dc34783b */ /* 0x000fe20000004200 */
[----:B--2---:R-:W-:Y:S05]  /*10920*/  IMAD.SHL.U32 R0, R0, 0x2, RZ ;  /* 0x0000000200007824 */ /* 0x004fea00078e00ff */
[----:B------:R-:W-:Y:S05]  /*10930*/  LOP3.LUT R0, R0, 0x6, RZ, 0xc0, !PT ;  /* 0x0000000600007812 */ /* 0x000fea00078ec0ff */
[----:B------:R-:W-:Y:S05]  /*10940*/  IMAD R0, R235, 0x40, R0 ;  /* 0x00000040eb007824 */ /* 0x000fea00078e0200 */
[C---:B------:R-:W-:Y:S02]  /*10950*/  ISETP.GE.AND P1, PT, R0.reuse, R227, PT ;  /* 0x000000e30000720c */ /* 0x040fe40003f26270 */
[C---:B------:R-:W-:Y:S02]  /*10960*/  IADD3 R14, R0.reuse, 0x9, RZ ;  /* 0x00000009000e7810 */ /* 0x040fe40007ffe0ff */
[C---:B------:R-:W-:Y:S02]  /*10970*/  ISETP.GE.OR P1, PT, R0.reuse, R231, !P1 ;  /* 0x000000e70000720c */ /* 0x040fe40004f26670 */
[----:B------:R-:W-:Y:S02]  /*10980*/  IADD3 R10, R0, 0x19, RZ ;  /* 0x00000019000a7810 */ /* 0x000fe40007ffe0ff */
[----:B------:R-:W-:Y:S02]  /*10990*/  FSEL R25, R197, -INF , !P1 ;  /* 0xff800000c5197808 */ /* 0x000fe40004800000 */
[-C--:B------:R-:W-:Y:S02]  /*109a0*/  ISETP.GE.AND P1, PT, R14, R229.reuse, PT ;  /* 0x000000e50e00720c */ /* 0x080fe40003f26270 */
[----:B------:R-:W-:Y:S02]  /*109b0*/  ISETP.GE.AND P5, PT, R0, R229, PT ;  /* 0x000000e50000720c */ /* 0x000fe40003fa6270 */
[-C--:B------:R-:W-:Y:S02]  /*109c0*/  ISETP.GE.OR P1, PT, R14, R233.reuse, !P1 ;  /* 0x000000e90e00720c */ /* 0x080fe40004f26670 */
[----:B------:R-:W-:Y:S02]  /*109d0*/  ISETP.GE.OR P5, PT, R0, R233, !P5 ;  /* 0x000000e90000720c */ /* 0x000fe40006fa6670 */
[----:B------:R-:W-:Y:S02]  /*109e0*/  FSEL R22, R184, -INF , !P1 ;  /* 0xff800000b8167808 */ /* 0x000fe40004800000 */
[----:B------:R-:W-:Y:S02]  /*109f0*/  ISETP.GE.AND P1, PT, R10, R229, PT ;  /* 0x000000e50a00720c */ /* 0x000fe40003f26270 */
[C---:B------:R-:W-:Y:S02]  /*10a00*/  IADD3 R2, R0.reuse, 0x1, RZ ;  /* 0x0000000100027810 */ /* 0x040fe40007ffe0ff */
[----:B------:R-:W-:Y:S02]  /*10a10*/  FSEL R16, R195, -INF , !P5 ;  /* 0xff800000c3107808 */ /* 0x000fe40006800000 */
[----:B------:R-:W-:Y:S02]  /*10a20*/  IADD3 R9, R0, 0x20, RZ ;  /* 0x0000002000097810 */ /* 0x000fe40007ffe0ff */
[----:B------:R-:W-:Y:S02]  /*10a30*/  ISETP.GE.OR P1, PT, R10, R233, !P1 ;  /* 0x000000e90a00720c */ /* 0x000fe40004f26670 */
[C---:B------:R-:W-:Y:S02]  /*10a40*/  ISETP.GE.AND P4, PT, R2.reuse, R229, PT ;  /* 0x000000e50200720c */ /* 0x040fe40003f86270 */
[C---:B------:R-:W-:Y:S02]  /*10a50*/  ISETP.GE.AND P3, PT, R2.reuse, R228, PT ;  /* 0x000000e40200720c */ /* 0x040fe40003f66270 */
[C---:B------:R-:W-:Y:S02]  /*10a60*/  ISETP.GE.AND P2, PT, R2.reuse, R227, PT ;  /* 0x000000e30200720c */ /* 0x040fe40003f46270 */
[----:B------:R-:W-:Y:S02]  /*10a70*/  ISETP.GE.AND P6, PT, R2, R226, PT ;  /* 0x000000e20200720c */ /* 0x000fe40003fc6270 */
[C---:B------:R-:W-:Y:S02]  /*10a80*/  ISETP.GE.AND P0, PT, R0.reuse, R228, PT ;  /* 0x000000e40000720c */ /* 0x040fe40003f06270 */
[----:B------:R-:W-:Y:S02]  /*10a90*/  ISETP.GE.AND P5, PT, R0, R226, PT ;  /* 0x000000e20000720c */ /* 0x000fe40003fa6270 */
[C---:B------:R-:W-:Y:S02]  /*10aa0*/  ISETP.GE.OR P4, PT, R2.reuse, R233, !P4 ;  /* 0x000000e90200720c */ /* 0x040fe40006786670 */
[-C--:B------:R-:W-:Y:S02]  /*10ab0*/  ISETP.GE.OR P3, PT, R2, R232.reuse, !P3 ;  /* 0x000000e80200720c */ /* 0x080fe40005f66670 */
[----:B------:R-:W-:Y:S02]  /*10ac0*/  ISETP.GE.OR P0, PT, R0, R232, !P0 ;  /* 0x000000e80000720c */ /* 0x000fe40004706670 */
[----:B------:R-:W-:Y:S02]  /*10ad0*/  FSEL R58, R19, -INF , !P1 ;  /* 0xff800000133a7808 */ /* 0x000fe40004800000 */
[----:B------:R-:W-:Y:S02]  /*10ae0*/  ISETP.GE.AND P1, PT, R9, R229, PT ;  /* 0x000000e50900720c */ /* 0x000fe40003f26270 */
[C---:B------:R-:W-:Y:S02]  /*10af0*/  ISETP.GE.OR P2, PT, R2.reuse, R231, !P2 ;  /* 0x000000e70200720c */ /* 0x040fe40005746670 */
[-C--:B------:R-:W-:Y:S02]  /*10b00*/  ISETP.GE.OR P6, PT, R2, R230.reuse, !P6 ;  /* 0x000000e60200720c */ /* 0x080fe400077c6670 */
[C---:B------:R-:W-:Y:S02]  /*10b10*/  IADD3 R2, R0.reuse, 0x8, RZ ;  /* 0x0000000800027810 */ /* 0x040fe40007ffe0ff */
[C---:B------:R-:W-:Y:S02]  /*10b20*/  IADD3 R13, R0.reuse, 0x10, RZ ;  /* 0x00000010000d7810 */ /* 0x040fe40007ffe0ff */
[----:B------:R-:W-:Y:S02]  /*10b30*/  ISETP.GE.OR P5, PT, R0, R230, !P5 ;  /* 0x000000e60000720c */ /* 0x000fe40006fa6670 */
[----:B------:R-:W-:Y:S02]  /*10b40*/  FSEL R18, R199, -INF , !P0 ;  /* 0xff800000c7127808 */ /* 0x000fe40004000000 */
[----:B------:R-:W-:Y:S02]  /*10b50*/  ISETP.GE.AND P0, PT, R2, R229, PT ;  /* 0x000000e50200720c */ /* 0x000fe40003f06270 */
[----:B------:R-:W-:Y:S02]  /*10b60*/  FSEL R28, R192, -INF , !P5 ;  /* 0xff800000c01c7808 */ /* 0x000fe40006800000 */
[----:B------:R-:W-:Y:S02]  /*10b70*/  ISETP.GE.OR P1, PT, R9, R233, !P1 ;  /* 0x000000e90900720c */ /* 0x000fe40004f26670 */
[C---:B-1----:R-:W-:Y:S02]  /*10b80*/  IADD3 R7, R0.reuse, 0x21, RZ ;  /* 0x0000002100077810 */ /* 0x042fe40007ffe0ff */
[C---:B------:R-:W-:Y:S02]  /*10b90*/  ISETP.GE.AND P5, PT, R13.reuse, R229, PT ;  /* 0x000000e50d00720c */ /* 0x040fe40003fa6270 */
[----:B------:R-:W-:Y:S02]  /*10ba0*/  IADD3 R12, R0, 0x11, RZ ;  /* 0x00000011000c7810 */ /* 0x000fe40007ffe0ff */
[-C--:B------:R-:W-:Y:S02]  /*10bb0*/  ISETP.GE.OR P0, PT, R2, R233.reuse, !P0 ;  /* 0x000000e90200720c */ /* 0x080fe40004706670 */
[----:B------:R-:W-:Y:S02]  /*10bc0*/  FSEL R17, R202, -INF , !P4 ;  /* 0xff800000ca117808 */ /* 0x000fe40006000000 */
[----:B------:R-:W-:Y:S02]  /*10bd0*/  ISETP.GE.OR P5, PT, R13, R233, !P5 ;  /* 0x000000e90d00720c */ /* 0x000fe40006fa6670 */
[----:B------:R-:W-:Y:S02]  /*10be0*/  FSEL R202, R8, -INF , !P1 ;  /* 0xff80000008ca7808 */ /* 0x000fe40004800000 */
[-C--:B------:R-:W-:Y:S02]  /*10bf0*/  ISETP.GE.AND P1, PT, R7, R229.reuse, PT ;  /* 0x000000e50700720c */ /* 0x080fe40003f26270 */
[C---:B------:R-:W-:Y:S02]  /*10c00*/  IADD3 R11, R0.reuse, 0x18, RZ ;  /* 0x00000018000b7810 */ /* 0x040fe40007ffe0ff */
[----:B------:R-:W-:Y:S02]  /*10c10*/  IADD3 R6, R0, 0x28, RZ ;  /* 0x0000002800067810 */ /* 0x000fe40007ffe0ff */
[----:B------:R-:W-:Y:S02]  /*10c20*/  FSEL R20, R185, -INF , !P0 ;  /* 0xff800000b9147808 */ /* 0x000fe40004000000 */
[----:B------:R-:W-:Y:S02]  /*10c30*/  ISETP.GE.AND P4, PT, R12, R229, PT ;  /* 0x000000e50c00720c */ /* 0x000fe40003f86270 */
[----:B------:R-:W-:Y:S02]  /*10c40*/  FSEL R40, R181, -INF , !P5 ;  /* 0xff800000b5287808 */ /* 0x000fe40006800000 */
[----:B------:R-:W-:Y:S02]  /*10c50*/  FSEL R19, R205, -INF , !P3 ;  /* 0xff800000cd137808 */ /* 0x000fe40005800000 */
[----:B------:R-:W-:Y:S02]  /*10c60*/  ISETP.GE.AND P5, PT, R2, R228, PT ;  /* 0x000000e40200720c */ /* 0x000fe40003fa6270 */
[----:B------:R-:W-:Y:S02]  /*10c70*/  ISETP.GE.OR P1, PT, R7, R233, !P1 ;  /* 0x000000e90700720c */ /* 0x000fe40004f26670 */
[-C--:B------:R-:W-:Y:S02]  /*10c80*/  ISETP.GE.AND P0, PT, R11, R229.reuse, PT ;  /* 0x000000e50b00720c */ /* 0x080fe40003f06270 */
[----:B------:R-:W-:Y:S02]  /*10c90*/  ISETP.GE.AND P3, PT, R6, R229, PT ;  /* 0x000000e50600720c */ /* 0x000fe40003f66270 */
[-C--:B------:R-:W-:Y:S02]  /*10ca0*/  ISETP.GE.OR P4, PT, R12, R233.reuse, !P4 ;  /* 0x000000e90c00720c */ /* 0x080fe40006786670 */
[----:B------:R-:W-:Y:S02]  /*10cb0*/  ISETP.GE.OR P5, PT, R2, R232, !P5 ;  /* 0x000000e80200720c */ /* 0x000fe40006fa6670 */
[----:B------:R-:W-:Y:S02]  /*10cc0*/  FSEL R207, R21, -INF , !P1 ;  /* 0xff80000015cf7808 */ /* 0x000fe40004800000 */
[----:B------:R-:W-:Y:S02]  /*10cd0*/  IADD3 R5, R0, 0x29, RZ ;  /* 0x0000002900057810 */ /* 0x000fe40007ffe0ff */
[-C--:B------:R-:W-:Y:S02]  /*10ce0*/  ISETP.GE.OR P0, PT, R11, R233.reuse, !P0 ;  /* 0x000000e90b00720c */ /* 0x080fe40004706670 */
[----:B------:R-:W-:Y:S02]  /*10cf0*/  ISETP.GE.AND P1, PT, R14, R228, PT ;  /* 0x000000e40e00720c */ /* 0x000fe40003f26270 */
[----:B------:R-:W-:Y:S02]  /*10d00*/  ISETP.GE.OR P3, PT, R6, R233, !P3 ;  /* 0x000000e90600720c */ /* 0x000fe40005f66670 */
[----:B------:R-:W-:Y:S02]  /*10d10*/  FSEL R21, R191, -INF , !P5 ;  /* 0xff800000bf157808 */ /* 0x000fe40006800000 */
[----:B------:R-:W-:Y:S02]  /*10d20*/  FSEL R41, R104, -INF , !P4 ;  /* 0xff80000068297808 */ /* 0x000fe40006000000 */
[----:B------:R-:W-:Y:S02]  /*10d30*/  FSEL R56, R101, -INF , !P0 ;  /* 0xff80000065387808 */ /* 0x000fe40004000000 */
[----:B------:R-:W-:Y:S02]  /*10d40*/  IADD3 R4, R0, 0x30, RZ ;  /* 0x0000003000047810 */ /* 0x000fe40007ffe0ff */
[----:B------:R-:W-:Y:S02]  /*10d50*/  ISETP.GE.AND P5, PT, R5, R229, PT ;  /* 0x000000e50500720c */ /* 0x000fe40003fa6270 */
[----:B------:R-:W-:Y:S02]  /*10d60*/  ISETP.GE.AND P4, PT, R2, R227, PT ;  /* 0x000000e30200720c */ /* 0x000fe40003f86270 */
[----:B------:R-:W-:Y:S02]  /*10d70*/  ISETP.GE.OR P1, PT, R14, R232, !P1 ;  /* 0x000000e80e00720c */ /* 0x000fe40004f26670 */
[----:B------:R-:W-:Y:S02]  /*10d80*/  FSEL R210, R26, -INF , !P3 ;  /* 0xff8000001ad27808 */ /* 0x000fe40005800000 */
[----:B------:R-:W-:Y:S02]  /*10d90*/  ISETP.GE.AND P3, PT, R13, R228, PT ;  /* 0x000000e40d00720c */ /* 0x000fe40003f66270 */
[C---:B------:R-:W-:Y:S02]  /*10da0*/  ISETP.GE.AND P0, PT, R2.reuse, R226, PT ;  /* 0x000000e20200720c */ /* 0x040fe40003f06270 */
[----:B------:R-:W-:Y:S02]  /*10db0*/  ISETP.GE.OR P4, PT, R2, R231, !P4 ;  /* 0x000000e70200720c */ /* 0x000fe40006786670 */
[----:B------:R-:W-:Y:S02]  /*10dc0*/  ISETP.GE.OR P5, PT, R5, R233, !P5 ;  /* 0x000000e90500720c */ /* 0x000fe40006fa6670 */
[----:B------:R-:W-:Y:S02]  /*10dd0*/  FSEL R26, R188, -INF , !P1 ;  /* 0xff800000bc1a7808 */ /* 0x000fe40004800000 */
[----:B------:R-:W-:Y:S02]  /*10de0*/  ISETP.GE.OR P3, PT, R13, R232, !P3 ;  /* 0x000000e80d00720c */ /* 0x000fe40005f66670 */
[----:B------:R-:W-:Y:S02]  /*10df0*/  ISETP.GE.OR P0, PT, R2, R230, !P0 ;  /* 0x000000e60200720c */ /* 0x000fe40004706670 */
[----:B------:R-:W-:Y:S02]  /*10e00*/  IADD3 R2, R0, 0x31, RZ ;  /* 0x0000003100027810 */ /* 0x000fe40007ffe0ff */
[----:B------:R-:W-:Y:S02]  /*10e10*/  ISETP.GE.AND P1, PT, R4, R229, PT ;  /* 0x000000e50400720c */ /* 0x000fe40003f26270 */
[----:B------:R-:W-:Y:S02]  /*10e20*/  FSEL R44, R183, -INF , !P3 ;  /* 0xff800000b72c7808 */ /* 0x000fe40005800000 */
[----:B------:R-:W-:Y:S02]  /*10e30*/  FSEL R237, R35, -INF , !P5 ;  /* 0xff80000023ed7808 */ /* 0x000fe40006800000 */
[----:B------:R-:W-:Y:S02]  /*10e40*/  ISETP.GE.AND P5, PT, R12, R228, PT ;  /* 0x000000e40c00720c */ /* 0x000fe40003fa6270 */
[----:B------:R-:W-:Y:S02]  /*10e50*/  ISETP.GE.OR P1, PT, R4, R233, !P1 ;  /* 0x000000e90400720c */ /* 0x000fe40004f26670 */
[----:B------:R-:W-:Y:S02]  /*10e60*/  ISETP.GE.AND P3, PT, R2, R229, PT ;  /* 0x000000e50200720c */ /* 0x000fe40003f66270 */
[----:B------:R-:W-:Y:S02]  /*10e70*/  IADD3 R8, R0, 0x38, RZ ;  /* 0x0000003800087810 */ /* 0x000fe40007ffe0ff */
[----:B------:R-:W-:Y:S02]  /*10e80*/  ISETP.GE.OR P5, PT, R12, R232, !P5 ;  /* 0x000000e80c00720c */ /* 0x000fe40006fa6670 */
[----:B------:R-:W-:Y:S02]  /*10e90*/  FSEL R50, R32, -INF , !P1 ;  /* 0xff80000020327808 */ /* 0x000fe40004800000 */
[----:B------:R-:W-:Y:S02]  /*10ea0*/  ISETP.GE.OR P3, PT, R2, R233, !P3 ;  /* 0x000000e90200720c */ /* 0x000fe40005f66670 */
[----:B------:R-:W-:Y:S02]  /*10eb0*/  ISETP.GE.AND P1, PT, R11, R228, PT ;  /* 0x000000e40b00720c */ /* 0x000fe40003f26270 */
[----:B------:R-:W-:Y:S02]  /*10ec0*/  FSEL R45, R182, -INF , !P5 ;  /* 0xff800000b62d7808 */ /* 0x000fe40006800000 */
[----:B------:R-:W-:Y:S02]  /*10ed0*/  ISETP.GE.AND P5, PT, R8, R229, PT ;  /* 0x000000e50800720c */ /* 0x000fe40003fa6270 */
[----:B------:R-:W-:Y:S02]  /*10ee0*/  FSEL R66, R31, -INF , !P3 ;  /* 0xff8000001f427808 */ /* 0x000fe40005800000 */
        /* <DEDUP_REMOVED lines=8> */
[----:B------:R-:W-:Y:S02]  /*10f70*/  FSEL R65, R102, -INF , !P3 ;  /* 0xff80000066417808 */ /* 0x000fe40005800000 */
[-C--:B------:R-:W-:Y:S02]  /*10f80*/  ISETP.GE.AND P5, PT, R9, R228.reuse, PT ;  /* 0x000000e40900720c */ /* 0x080fe40003fa6270 */
[----:B------:R-:W-:Y:S02]  /*10f90*/  ISETP.GE.AND P3, PT, R7, R228, PT ;  /* 0x000000e40700720c */ /* 0x000fe40003f66270 */
[----:B------:R-:W-:Y:S02]  /*10fa0*/  ISETP.GE.OR P1, PT, R0, R233, !P1 ;  /* 0x000000e90000720c */ /* 0x000fe40004f26670 */
[-C--:B------:R-:W-:Y:S02]  /*10fb0*/  ISETP.GE.OR P5, PT, R9, R232.reuse, !P5 ;  /* 0x000000e80900720c */ /* 0x080fe40006fa6670 */
[----:B------:R-:W-:Y:S02]  /*10fc0*/  ISETP.GE.OR P3, PT, R7, R232, !P3 ;  /* 0x000000e80700720c */ /* 0x000fe40005f66670 */
[----:B------:R-:W-:Y:S02]  /*10fd0*/  FSEL R214, R15, -INF , !P1 ;  /* 0xff8000000fd67808 */ /* 0x000fe40004800000 */
[----:B------:R-:W-:Y:S02]  /*10fe0*/  FMNMX.FTZ R15, R16, R3, !PT ;  /* 0x00000003100f7209 */ /* 0x000fe40007810000 */
[----:B------:R-:W-:Y:S02]  /*10ff0*/  FSEL R199, R37, -INF , !P5 ;  /* 0xff80000025c77808 */ /* 0x000fe40006800000 */
[----:B------:R-:W-:Y:S02]  /*11000*/  FSEL R205, R36, -INF , !P3 ;  /* 0xff80000024cd7808 */ /* 0x000fe40005800000 */
[----:B------:R-:W-:Y:S02]  /*11010*/  FMNMX.FTZ R15, R17, R15, !PT ;  /* 0x0000000f110f7209 */ /* 0x000fe40007810000 */
[CC--:B------:R-:W-:Y:S02]  /*11020*/  ISETP.GE.AND P5, PT, R5.reuse, R228.reuse, PT ;  /* 0x000000e40500720c */ /* 0x0c0fe40003fa6270 */
[----:B------:R-:W-:Y:S02]  /*11030*/  ISETP.GE.AND P3, PT, R4, R228, PT ;  /* 0x000000e40400720c */ /* 0x000fe40003f66270 */
[----:B------:R-:W-:Y:S02]  /*11040*/  FMNMX.FTZ R15, R20, R15, !PT ;  /* 0x0000000f140f7209 */ /* 0x000fe40007810000 */
[----:B------:R-:W-:Y:S02]  /*11050*/  ISETP.GE.OR P5, PT, R5, R232, !P5 ;  /* 0x000000e80500720c */ /* 0x000fe40006fa6670 */
[----:B------:R-:W-:Y:S02]  /*11060*/  ISETP.GE.AND P1, PT, R6, R228, PT ;  /* 0x000000e40600720c */ /* 0x000fe40003f26270 */
[----:B------:R-:W-:Y:S02]  /*11070*/  ISETP.GE.OR P3, PT, R4, R232, !P3 ;  /* 0x000000e80400720c */ /* 0x000fe40005f66670 */
[----:B------:R-:W-:Y:S02]  /*11080*/  FMNMX.FTZ R15, R22, R15, !PT ;  /* 0x0000000f160f7209 */ /* 0x000fe40007810000 */
[----:B------:R-:W-:Y:S02]  /*11090*/  FSEL R236, R33, -INF , !P5 ;  /* 0xff80000021ec7808 */ /* 0x000fe40006800000 */
[----:B------:R-:W-:Y:S02]  /*110a0*/  ISETP.GE.AND P5, PT, R8, R228, PT ;  /* 0x000000e40800720c */ /* 0x000fe40003fa6270 */
[----:B------:R-:W-:Y:S02]  /*110b0*/  FSEL R30, R30, -INF , !P3 ;  /* 0xff8000001e1e7808 */ /* 0x000fe40005800000 */
[----:B------:R-:W-:Y:S02]  /*110c0*/  ISETP.GE.OR P1, PT, R6, R232, !P1 ;  /* 0x000000e80600720c */ /* 0x000fe40004f26670 */
[----:B------:R-:W-:Y:S02]  /*110d0*/  ISETP.GE.AND P3, PT, R0, R228, PT ;  /* 0x000000e40000720c */ /* 0x000fe40003f66270 */
[----:B------:R-:W-:Y:S02]  /*110e0*/  ISETP.GE.OR P5, PT, R8, R232, !P5 ;  /* 0x000000e80800720c */ /* 0x000fe40006fa6670 */
[----:B------:R-:W-:Y:S02]  /*110f0*/  FSEL R218, R34, -INF , !P1 ;  /* 0xff80000022da7808 */ /* 0x000fe40004800000 */
[----:B------:R-:W-:Y:S02]  /*11100*/  FMNMX.FTZ R15, R40, R15, !PT ;  /* 0x0000000f280f7209 */ /* 0x000fe40007810000 */
[----:B------:R-:W-:Y:S02]  /*11110*/  ISETP.GE.AND P1, PT, R2, R228, PT ;  /* 0x000000e40200720c */ /* 0x000fe40003f26270 */
[-C--:B------:R-:W-:Y:S02]  /*11120*/  ISETP.GE.OR P3, PT, R0, R232.reuse, !P3 ;  /* 0x000000e80000720c */ /* 0x080fe40005f66670 */
[----:B------:R-:W-:Y:S02]  /*11130*/  ISETP.GE.OR P1, PT, R2, R232, !P1 ;  /* 0x000000e80200720c */ /* 0x000fe40004f26670 */
[----:B------:R-:W-:Y:S02]  /*11140*/  FSEL R49, R27, -INF , !P3 ;  /* 0xff8000001b317808 */ /* 0x000fe40005800000 */
[----:B------:R-:W-:Y:S02]  /*11150*/  FMNMX.FTZ R15, R41, R15, !PT ;  /* 0x0000000f290f7209 */ /* 0x000fe40007810000 */
[----:B------:R-:W-:Y:S02]  /*11160*/  FSEL R246, R24, -INF , !P5 ;  /* 0xff80000018f67808 */ /* 0x000fe40006800000 */
[----:B------:R-:W-:Y:S02]  /*11170*/  FSEL R24, R206, -INF , !P2 ;  /* 0xff800000ce187808 */ /* 0x000fe40005000000 */
[CC--:B------:R-:W-:Y:S02]  /*11180*/  ISETP.GE.AND P2, PT, R13.reuse, R227.reuse, PT ;  /* 0x000000e30d00720c */ /* 0x0c0fe40003f46270 */
[-C--:B------:R-:W-:Y:S02]  /*11190*/  ISETP.GE.AND P3, PT, R13, R226.reuse, PT ;  /* 0x000000e20d00720c */ /* 0x080fe40003f66270 */
[----:B------:R-:W-:Y:S02]  /*111a0*/  FSEL R51, R29, -INF , !P1 ;  /* 0xff8000001d337808 */ /* 0x000fe40004800000 */
[C---:B------:R-:W-:Y:S02]  /*111b0*/  ISETP.GE.AND P1, PT, R14.reuse, R227, PT ;  /* 0x000000e30e00720c */ /* 0x040fe40003f26270 */
[----:B------:R-:W-:Y:S02]  /*111c0*/  ISETP.GE.AND P5, PT, R14, R226, PT ;  /* 0x000000e20e00720c */ /* 0x000fe40003fa6270 */
[C---:B------:R-:W-:Y:S02]  /*111d0*/  ISETP.GE.OR P2, PT, R13.reuse, R231, !P2 ;  /* 0x000000e70d00720c */ /* 0x040fe40005746670 */
[-C--:B------:R-:W-:Y:S02]  /*111e0*/  ISETP.GE.OR P3, PT, R13, R230.reuse, !P3 ;  /* 0x000000e60d00720c */ /* 0x080fe40005f66670 */
[----:B------:R-:W-:Y:S02]  /*111f0*/  FMNMX.FTZ R13, R56, R15, !PT ;  /* 0x0000000f380d7209 */ /* 0x000fe40007810000 */
[C---:B------:R-:W-:Y:S02]  /*11200*/  ISETP.GE.OR P1, PT, R14.reuse, R231, !P1 ;  /* 0x000000e70e00720c */ /* 0x040fe40004f26670 */
        /* <DEDUP_REMOVED lines=9> */
[----:B------:R-:W-:Y:S02]  /*112a0*/  FSEL R15, R204, -INF , !P4 ;  /* 0xff800000cc0f7808 */ /* 0x000fe40006000000 */
        /* <DEDUP_REMOVED lines=8> */
[----:B------:R-:W-:Y:S02]  /*11330*/  FSEL R186, R186, -INF , !P2 ;  /* 0xff800000baba7808 */ /* 0x000fe40005000000 */
[----:B------:R-:W-:Y:S02]  /*11340*/  FSEL R185, R190, -INF , !P4 ;  /* 0xff800000beb97808 */ /* 0x000fe40006000000 */
[----:B------:R-:W-:Y:S02]  /*11350*/  FMNMX.FTZ R12, R44, R12, !PT ;  /* 0x0000000c2c0c7209 */ /* 0x000fe40007810000 */
[----:B------:R-:W-:Y:S02]  /*11360*/  FMNMX.FTZ R104, R48, R104, !PT ;  /* 0x0000006830687209 */ /* 0x000fe40007810000 */
[C---:B------:R-:W-:Y:S02]  /*11370*/  ISETP.GE.AND P2, PT, R11.reuse, R227, PT ;  /* 0x000000e30b00720c */ /* 0x040fe40003f46270 */
[C---:B------:R-:W-:Y:S02]  /*11380*/  ISETP.GE.AND P4, PT, R11.reuse, R226, PT ;  /* 0x000000e20b00720c */ /* 0x040fe40003f86270 */
[C---:B------:R-:W-:Y:S02]  /*11390*/  ISETP.GE.OR P2, PT, R11.reuse, R231, !P2 ;  /* 0x000000e70b00720c */ /* 0x040fe40005746670 */
[----:B------:R-:W-:Y:S02]  /*113a0*/  ISETP.GE.OR P4, PT, R11, R230, !P4 ;  /* 0x000000e60b00720c */ /* 0x000fe40006786670 */
[----:B------:R-:W-:Y:S02]  /*113b0*/  FMNMX.FTZ R11, R45, R12, !PT ;  /* 0x0000000c2d0b7209 */ /* 0x000fe40007810000 */
[----:B------:R-:W-:Y:S02]  /*113c0*/  FMNMX.FTZ R104, R214, R104, !PT ;  /* 0x00000068d6687209 */ /* 0x000fe40007810000 */
[----:B------:R-:W-:Y:S02]  /*113d0*/  FMNMX.FTZ R11, R64, R11, !PT ;  /* 0x0000000b400b7209 */ /* 0x000fe40007810000 */
[----:B------:R-:W-:Y:S01]  /*113e0*/  FSEL R14, R211, -INF , !P6 ;  /* 0xff800000d30e7808 */ /* 0x000fe20007000000 */
[----:B------:R-:W1:Y:S01]  /*113f0*/  SHFL.BFLY PT, R12, R104, 0x2, 0x1f ;  /* 0x0c401f00680c7f89 */ /* 0x000e6200000e0000 */
[----:B------:R-:W-:Y:S01]  /*11400*/  FMNMX.FTZ R11, R65, R11, !PT ;  /* 0x0000000b410b7209 */ /* 0x000fe20007810000 */
[----:B------:R-:W-:Y:S01]  /*11410*/  IMAD.MOV.U32 R211, RZ, RZ, R30 ;  /* 0x000000ffffd37224 */ /* 0x000fe200078e001e */
[----:B------:R-:W-:Y:S02]  /*11420*/  ISETP.GE.AND P6, PT, R9, R227, PT ;  /* 0x000000e30900720c */ /* 0x000fe40003fc6270 */
[----:B------:R-:W-:Y:S02]  /*11430*/  FMNMX.FTZ R11, R199, R11, !PT ;  /* 0x0000000bc70b7209 */ /* 0x000fe40007810000 */
[----:B------:R-:W-:Y:S02]  /*11440*/  ISETP.GE.OR P6, PT, R9, R231, !P6 ;  /* 0x000000e70900720c */ /* 0x000fe400077c6670 */
[----:B------:R-:W-:Y:S02]  /*11450*/  FMNMX.FTZ R11, R205, R11, !PT ;  /* 0x0000000bcd0b7209 */ /* 0x000fe40007810000 */
[----:B------:R-:W-:Y:S02]  /*11460*/  FSEL R13, R208, -INF , !P0 ;  /* 0xff800000d00d7808 */ /* 0x000fe40004000000 */
[----:B------:R-:W-:Y:S02]  /*11470*/  ISETP.GE.AND P0, PT, R9, R226, PT ;  /* 0x000000e20900720c */ /* 0x000fe40003f06270 */
[----:B------:R-:W-:Y:S02]  /*11480*/  FSEL R189, R189, -INF , !P2 ;  /* 0xff800000bdbd7808 */ /* 0x000fe40005000000 */
[-C--:B------:R-:W-:Y:S02]  /*11490*/  ISETP.GE.AND P2, PT, R10, R227.reuse, PT ;  /* 0x000000e30a00720c */ /* 0x080fe40003f46270 */
[----:B------:R-:W-:Y:S02]  /*114a0*/  FSEL R197, R180, -INF , !P6 ;  /* 0xff800000b4c57808 */ /* 0x000fe40007000000 */
[----:B------:R-:W-:Y:S02]  /*114b0*/  ISETP.GE.AND P6, PT, R7, R227, PT ;  /* 0x000000e30700720c */ /* 0x000fe40003fc6270 */
[----:B------:R-:W-:Y:S02]  /*114c0*/  ISETP.GE.OR P0, PT, R9, R230, !P0 ;  /* 0x000000e60900720c */ /* 0x000fe40004706670 */
[----:B------:R-:W-:Y:S02]  /*114d0*/  FMNMX.FTZ R9, R218, R11, !PT ;  /* 0x0000000bda097209 */ /* 0x000fe40007810000 */
[-C--:B------:R-:W-:Y:S02]  /*114e0*/  ISETP.GE.OR P2, PT, R10, R231.reuse, !P2 ;  /* 0x000000e70a00720c */ /* 0x080fe40005746670 */
[----:B------:R-:W-:Y:S02]  /*114f0*/  ISETP.GE.OR P6, PT, R7, R231, !P6 ;  /* 0x000000e70700720c */ /* 0x000fe400077c6670 */
[----:B------:R-:W-:Y:S02]  /*11500*/  FMNMX.FTZ R9, R236, R9, !PT ;  /* 0x00000009ec097209 */ /* 0x000fe40007810000 */
[----:B------:R-:W-:Y:S02]  /*11510*/  FSEL R187, R187, -INF , !P2 ;  /* 0xff800000bbbb7808 */ /* 0x000fe40005000000 */
[-C--:B------:R-:W-:Y:S02]  /*11520*/  ISETP.GE.AND P2, PT, R10, R226.reuse, PT ;  /* 0x000000e20a00720c */ /* 0x080fe40003f46270 */
[----:B------:R-:W-:Y:S02]  /*11530*/  FSEL R188, R201, -INF , !P1 ;  /* 0xff800000c9bc7808 */ /* 0x000fe40004800000 */
[----:B------:R-:W-:Y:S02]  /*11540*/  ISETP.GE.AND P1, PT, R4, R227, PT ;  /* 0x000000e30400720c */ /* 0x000fe40003f26270 */
[----:B------:R-:W-:Y:S02]  /*11550*/  FSEL R191, R196, -INF , !P4 ;  /* 0xff800000c4bf7808 */ /* 0x000fe40006000000 */
[CC--:B------:R-:W-:Y:S02]  /*11560*/  ISETP.GE.AND P4, PT, R4.reuse, R226.reuse, PT ;  /* 0x000000e20400720c */ /* 0x0c0fe40003f86270 */
[----:B------:R-:W-:Y:S02]  /*11570*/  FSEL R203, R105, -INF , !P6 ;  /* 0xff80000069cb7808 */ /* 0x000fe40007000000 */
[----:B------:R-:W-:Y:S02]  /*11580*/  ISETP.GE.AND P6, PT, R7, R226, PT ;  /* 0x000000e20700720c */ /* 0x000fe40003fc6270 */
[----:B------:R-:W-:Y:S02]  /*11590*/  FMNMX.FTZ R9, R211, R9, !PT ;  /* 0x00000009d3097209 */ /* 0x000fe40007810000 */
[C---:B------:R-:W-:Y:S02]  /*115a0*/  ISETP.GE.OR P1, PT, R4.reuse, R231, !P1 ;  /* 0x000000e70400720c */ /* 0x040fe40004f26670 */
[-C--:B------:R-:W-:Y:S02]  /*115b0*/  ISETP.GE.OR P4, PT, R4, R230.reuse, !P4 ;  /* 0x000000e60400720c */ /* 0x080fe40006786670 */
[----:B------:R-:W-:Y:S02]  /*115c0*/  ISETP.GE.OR P2, PT, R10, R230, !P2 ;  /* 0x000000e60a00720c */ /* 0x000fe40005746670 */
[----:B-1----:R-:W-:Y:S02]  /*115d0*/  FMNMX.FTZ R104, R104, R12, !PT ;  /* 0x0000000c68687209 */ /* 0x002fe40007810000 */
[----:B------:R-:W-:Y:S02]  /*115e0*/  FMNMX.FTZ R4, R28, R107, !PT ;  /* 0x0000006b1c047209 */ /* 0x000fe40007810000 */
[----:B------:R-:W-:Y:S02]  /*115f0*/  ISETP.GE.OR P6, PT, R7, R230, !P6 ;  /* 0x000000e60700720c */ /* 0x000fe400077c6670 */
[----:B------:R-:W-:Y:S02]  /*11600*/  FMNMX.FTZ R7, R51, R9, !PT ;  /* 0x0000000933077209 */ /* 0x000fe40007810000 */
[----:B------:R-:W-:Y:S01]  /*11610*/  FSEL R67, R38, -INF , !P1 ;  /* 0xff80000026437808 */ /* 0x000fe20004800000 */
[----:B------:R-:W1:Y:S01]  /*11620*/  SHFL.BFLY PT, R9, R104, 0x1, 0x1f ;  /* 0x0c201f0068097f89 */ /* 0x000e6200000e0000 */
[----:B------:R-:W-:Y:S02]  /*11630*/  FSEL R192, R200, -INF , !P2 ;  /* 0xff800000c8c07808 */ /* 0x000fe40005000000 */
[----:B------:R-:W-:Y:S02]  /*11640*/  FMNMX.FTZ R4, R14, R4, !PT ;  /* 0x000000040e047209 */ /* 0x000fe40007810000 */
[C---:B------:R-:W-:Y:S02]  /*11650*/  ISETP.GE.AND P1, PT, R2.reuse, R227, PT ;  /* 0x000000e30200720c */ /* 0x040fe40003f26270 */
[C---:B------:R-:W-:Y:S02]  /*11660*/  ISETP.GE.AND P2, PT, R2.reuse, R226, PT ;  /* 0x000000e20200720c */ /* 0x040fe40003f46270 */
[----:B------:R-:W-:Y:S02]  /*11670*/  FSEL R10, R209, -INF , !P5 ;  /* 0xff800000d10a7808 */ /* 0x000fe40006800000 */
[C---:B------:R-:W-:Y:S02]  /*11680*/  ISETP.GE.OR P1, PT, R2.reuse, R231, !P1 ;  /* 0x000000e70200720c */ /* 0x040fe40004f26670 */
[----:B------:R-:W-:Y:S02]  /*11690*/  ISETP.GE.OR P2, PT, R2, R230, !P2 ;  /* 0x000000e60200720c */ /* 0x000fe40005746670 */
[----:B------:R-:W-:Y:S02]  /*116a0*/  FMNMX.FTZ R2, R13, R4, !PT ;  /* 0x000000040d027209 */ /* 0x000fe40007810000 */
[----:B------:R-:W-:Y:S02]  /*116b0*/  FSEL R190, R198, -INF , !P3 ;  /* 0xff800000c6be7808 */ /* 0x000fe40005800000 */
[----:B------:R-:W-:Y:S02]  /*116c0*/  FMNMX.FTZ R2, R10, R2, !PT ;  /* 0x000000020a027209 */ /* 0x000fe40007810000 */
[----:B------:R-:W-:Y:S02]  /*116d0*/  ISETP.GE.AND P5, PT, R6, R227, PT ;  /* 0x000000e30600720c */ /* 0x000fe40003fa6270 */
[----:B------:R-:W-:Y:S02]  /*116e0*/  FMNMX.FTZ R2, R190, R2, !PT ;  /* 0x00000002be027209 */ /* 0x000fe40007810000 */
[----:B------:R-:W-:Y:S02]  /*116f0*/  ISETP.GE.OR P5, PT, R6, R231, !P5 ;  /* 0x000000e70600720c */ /* 0x000fe40006fa6670 */
[----:B------:R-:W-:Y:S02]  /*11700*/  FMNMX.FTZ R2, R188, R2, !PT ;  /* 0x00000002bc027209 */ /* 0x000fe40007810000 */
[----:B------:R-:W-:Y:S02]  /*11710*/  FSEL R204, R43, -INF , !P5 ;  /* 0xff8000002bcc7808 */ /* 0x000fe40006800000 */
[----:B------:R-:W-:Y:S02]  /*11720*/  ISETP.GE.AND P5, PT, R5, R227, PT ;  /* 0x000000e30500720c */ /* 0x000fe40003fa6270 */
[----:B------:R-:W-:Y:S02]  /*11730*/  FMNMX.FTZ R2, R191, R2, !PT ;  /* 0x00000002bf027209 */ /* 0x000fe40007810000 */
[----:B------:R-:W-:Y:S02]  /*11740*/  ISETP.GE.AND P3, PT, R6, R226, PT ;  /* 0x000000e20600720c */ /* 0x000fe40003f66270 */
[----:B------:R-:W-:Y:S02]  /*11750*/  ISETP.GE.OR P5, PT, R5, R231, !P5 ;  /* 0x000000e70500720c */ /* 0x000fe40006fa6670 */
[----:B------:R-:W-:Y:S02]  /*11760*/  FMNMX.FTZ R2, R192, R2, !PT ;  /* 0x00000002c0027209 */ /* 0x000fe40007810000 */
[----:B------:R-:W-:Y:S02]  /*11770*/  FSEL R193, R193, -INF , !P0 ;  /* 0xff800000c1c17808 */ /* 0x000fe40004000000 */
[----:B-1----:R-:W-:Y:S02]  /*11780*/  FMNMX.FTZ R104, R104, R9, !PT ;  /* 0x0000000968687209 */ /* 0x002fe40007810000 */
[----:B------:R-:W-:Y:S02]  /*11790*/  ISETP.GE.OR P3, PT, R6, R230, !P3 ;  /* 0x000000e60600720c */ /* 0x000fe40005f66670 */
[----:B------:R-:W-:Y:S01]  /*117a0*/  FSEL R198, R42, -INF , !P5 ;  /* 0xff8000002ac67808 */ /* 0x000fe20006800000 */
[----:B------:R-:W-:Y:S01]  /*117b0*/  FMUL.FTZ R109, R104, c[0x0][0x23c] ;  /* 0x00008f00686d7a20 */ /* 0x000fe20000410000 */
[----:B------:R-:W-:Y:S02]  /*117c0*/  ISETP.GE.AND P5, PT, R5, R226, PT ;  /* 0x000000e20500720c */ /* 0x000fe40003fa6270 */
[----:B------:R-:W-:Y:S02]  /*117d0*/  ISETP.GE.AND P0, PT, R0, R227, PT ;  /* 0x000000e30000720c */ /* 0x000fe40003f06270 */
[----:B------:R-:W-:Y:S02]  /*117e0*/  FSEL R194, R194, -INF , !P6 ;  /* 0xff800000c2c27808 */ /* 0x000fe40007000000 */
[----:B------:R-:W-:Y:S02]  /*117f0*/  FMNMX.FTZ R2, R193, R2, !PT ;  /* 0x00000002c1027209 */ /* 0x000fe40007810000 */
[----:B------:R-:W-:Y:S02]  /*11800*/  FSEL R195, R46, -INF , !P3 ;  /* 0xff8000002ec37808 */ /* 0x000fe40005800000 */
[----:B------:R-:W-:Y:S02]  /*11810*/  FSETP.NEU.FTZ.AND P3, PT, R104, -INF , PT ;  /* 0xff8000006800780b */ /* 0x000fe40003f7d000 */
[----:B------:R-:W-:Y:S02]  /*11820*/  ISETP.GE.OR P5, PT, R5, R230, !P5 ;  /* 0x000000e60500720c */ /* 0x000fe40006fa6670 */
[----:B------:R-:W-:Y:S02]  /*11830*/  ISETP.GE.OR P0, PT, R0, R231, !P0 ;  /* 0x000000e70000720c */ /* 0x000fe40004706670 */
[----:B------:R-:W-:Y:S02]  /*11840*/  FMNMX.FTZ R2, R194, R2, !PT ;  /* 0x00000002c2027209 */ /* 0x000fe40007810000 */
[----:B------:R-:W-:Y:S02]  /*11850*/  FSEL R109, R109, RZ, P3 ;  /* 0x000000ff6d6d7208 */ /* 0x000fe40001800000 */
[----:B------:R-:W-:Y:S02]  /*11860*/  FSEL R251, R61, -INF , !P0 ;  /* 0xff8000003dfb7808 */ /* 0x000fe40004000000 */
[----:B------:R-:W-:Y:S02]  /*11870*/  FSEL R196, R47, -INF , !P5 ;  /* 0xff8000002fc47808 */ /* 0x000fe40006800000 */
[----:B------:R-:W-:Y:S02]  /*11880*/  FMNMX.FTZ R2, R195, R2, !PT ;  /* 0x00000002c3027209 */ /* 0x000fe40007810000 */
[C---:B------:R-:W-:Y:S02]  /*11890*/  ISETP.GE.AND P0, PT, R0.reuse, R226, PT ;  /* 0x000000e20000720c */ /* 0x040fe40003f06270 */
[----:B------:R-:W-:Y:S02]  /*118a0*/  FMNMX.FTZ R6, R25, R106, !PT ;  /* 0x0000006a19067209 */ /* 0x000fe40007810000 */
        /* <DEDUP_REMOVED lines=8> */
[----:B------:R-:W-:Y:S01]  /*11930*/  FSEL R57, R57, -INF , !P1 ;  /* 0xff80000039397808 */ /* 0x000fe20004800000 */
[----:B------:R-:W2:Y:S01]  /*11940*/  SHFL.BFLY PT, R7, R105, 0x2, 0x1f ;  /* 0x0c401f0069077f89 */ /* 0x000ea200000e0000 */
[----:B------:R-:W-:Y:S02]  /*11950*/  FMNMX.FTZ R6, R23, R6, !PT ;  /* 0x0000000617067209 */ /* 0x000fe40007810000 */
[----:B------:R-:W-:Y:S02]  /*11960*/  ISETP.GE.AND P1, PT, R8, R227, PT ;  /* 0x000000e30800720c */ /* 0x000fe40003f26270 */
[----:B------:R-:W-:Y:S02]  /*11970*/  FMNMX.FTZ R6, R186, R6, !PT ;  /* 0x00000006ba067209 */ /* 0x000fe40007810000 */
[----:B------:R-:W-:Y:S02]  /*11980*/  ISETP.GE.OR P1, PT, R8, R231, !P1 ;  /* 0x000000e70800720c */ /* 0x000fe40004f26670 */
[----:B------:R-:W-:Y:S02]  /*11990*/  FMNMX.FTZ R5, R185, R6, !PT ;  /* 0x00000006b9057209 */ /* 0x000fe40007810000 */
[----:B------:R-:W-:Y:S02]  /*119a0*/  FSEL R249, R39, -INF , !P4 ;  /* 0xff80000027f97808 */ /* 0x000fe40006000000 */
[----:B------:R-:W-:Y:S01]  /*119b0*/  FMNMX.FTZ R5, R189, R5, !PT ;  /* 0x00000005bd057209 */ /* 0x000fe20007810000 */
[----:B------:R-:W-:Y:S01]  /*119c0*/  LDSM.16.MT88.4 R36, [R222+0x9000] ;  /* 0x00900000de24783b */ /* 0x000fe20000004200 */
[----:B------:R-:W-:Y:S02]  /*119d0*/  FSEL R252, R60, -INF , !P1 ;  /* 0xff8000003cfc7808 */ /* 0x000fe40004800000 */
[----:B------:R-:W-:Y:S01]  /*119e0*/  FMNMX.FTZ R103, R187, R5, !PT ;  /* 0x00000005bb677209 */ /* 0x000fe20007810000 */
[--C-:B-1----:R-:W-:Y:S01]  /*119f0*/  FFMA.FTZ R2, R17, c[0x0][0x23c], -R109.reuse ;  /* 0x00008f0011027a23 */ /* 0x102fe2000001086d */
[C---:B------:R-:W-:Y:S02]  /*11a00*/  ISETP.GE.AND P1, PT, R8.reuse, R226, PT ;  /* 0x000000e20800720c */ /* 0x040fe40003f26270 */
[----:B------:R-:W-:Y:S01]  /*11a10*/  FMNMX.FTZ R103, R197, R103, !PT ;  /* 0x00000067c5677209 */ /* 0x000fe20007810000 */
[----:B------:R-:W1:Y:S01]  /*11a20*/  MUFU.EX2 R242, R2 ;  /* 0x0000000200f27308 */ /* 0x000e620000000800 */
[----:B------:R-:W-:Y:S02]  /*11a30*/  ISETP.GE.OR P1, PT, R8, R230, !P1 ;  /* 0x000000e60800720c */ /* 0x000fe40004f26670 */
[----:B------:R-:W-:Y:S02]  /*11a40*/  FMNMX.FTZ R103, R203, R103, !PT ;  /* 0x00000067cb677209 */ /* 0x000fe40007810000 */
[----:B--2---:R-:W-:Y:S02]  /*11a50*/  FMNMX.FTZ R105, R105, R7, !PT ;  /* 0x0000000769697209 */ /* 0x004fe40007810000 */
[----:B------:R-:W-:Y:S02]  /*11a60*/  FSEL R250, R59, -INF , !P2 ;  /* 0xff8000003bfa7808 */ /* 0x000fe40005000000 */
[----:B------:R-:W-:Y:S01]  /*11a70*/  FMNMX.FTZ R0, R249, R0, !PT ;  /* 0x00000000f9007209 */ /* 0x000fe20007810000 */
[----:B------:R-:W2:Y:S01]  /*11a80*/  SHFL.BFLY PT, R4, R105, 0x1, 0x1f ;  /* 0x0c201f0069047f89 */ /* 0x000ea200000e0000 */
[----:B------:R-:W-:Y:S02]  /*11a90*/  FMNMX.FTZ R103, R204, R103, !PT ;  /* 0x00000067cc677209 */ /* 0x000fe40007810000 */
[----:B------:R-:W-:Y:S02]  /*11aa0*/  FMNMX.FTZ R0, R250, R0, !PT ;  /* 0x00000000fa007209 */ /* 0x000fe40007810000 */
[----:B------:R-:W-:Y:S02]  /*11ab0*/  FMNMX.FTZ R103, R198, R103, !PT ;  /* 0x00000067c6677209 */ /* 0x000fe40007810000 */
[----:B------:R-:W-:Y:S02]  /*11ac0*/  FSEL R62, R62, -INF , !P1 ;  /* 0xff8000003e3e7808 */ /* 0x000fe40004800000 */
[----:B------:R-:W-:Y:S02]  /*11ad0*/  FMNMX.FTZ R103, R67, R103, !PT ;  /* 0x0000006743677209 */ /* 0x000fe40007810000 */
[----:B------:R-:W-:Y:S02]  /*11ae0*/  FSEL R108, R63, -INF , !P0 ;  /* 0xff8000003f6c7808 */ /* 0x000fe40004000000 */
[----:B------:R-:W-:Y:S02]  /*11af0*/  FMNMX.FTZ R0, R62, R0, !PT ;  /* 0x000000003e007209 */ /* 0x000fe40007810000 */
[----:B------:R-:W-:Y:S02]  /*11b00*/  FMNMX.FTZ R103, R57, R103, !PT ;  /* 0x0000006739677209 */ /* 0x000fe40007810000 */
[----:B------:R-:W-:Y:S02]  /*11b10*/  FMNMX.FTZ R0, R108, R0, !PT ;  /* 0x000000006c007209 */ /* 0x000fe40007810000 */
[----:B------:R-:W-:Y:S02]  /*11b20*/  FMNMX.FTZ R103, R252, R103, !PT ;  /* 0x00000067fc677209 */ /* 0x000fe40007810000 */
[----:B-1----:R-:W-:Y:S01]  /*11b30*/  F2FP.PACK_AB R176, R242, R215 ;  /* 0x000000d7f2b0723e */ /* 0x002fe200000000ff */
[----:B------:R-:W1:Y:S01]  /*11b40*/  SHFL.BFLY PT, R2, R0, 0x2, 0x1f ;  /* 0x0c401f0000027f89 */ /* 0x000e6200000e0000 */
[----:B------:R-:W-:Y:S02]  /*11b50*/  FMNMX.FTZ R103, R251, R103, !PT ;  /* 0x00000067fb677209 */ /* 0x000fe40007810000 */
[----:B--2---:R-:W-:Y:S04]  /*11b60*/  FMNMX.FTZ R105, R105, R4, !PT ;  /* 0x0000000469697209 */ /* 0x004fe80007810000 */
[C---:B------:R-:W-:Y:S01]  /*11b70*/  FSETP.NEU.FTZ.AND P2, PT, R105.reuse, -INF , PT ;  /* 0xff8000006900780b */ /* 0x040fe20003f5d000 */
[----:B------:R-:W2:Y:S01]  /*11b80*/  SHFL.BFLY PT, R5, R103, 0x2, 0x1f ;  /* 0x0c401f0067057f89 */ /* 0x000ea200000e0000 */
[----:B------:R-:W-:Y:S05]  /*11b90*/  FMUL.FTZ R110, R105, c[0x0][0x23c] ;  /* 0x00008f00696e7a20 */ /* 0x000fea0000410000 */
[----:B------:R-:W-:Y:S05]  /*11ba0*/  FSEL R110, R110, RZ, P2 ;  /* 0x000000ff6e6e7208 */ /* 0x000fea0001000000 */
[--C-:B------:R-:W-:Y:S04]  /*11bb0*/  FFMA.FTZ R4, R18, c[0x0][0x23c], -R110.reuse ;  /* 0x00008f0012047a23 */ /* 0x100fe8000001086e */
[----:B------:R3:W-:Y:S01]  /*11bc0*/  MUFU.EX2 R216, R4 ;  /* 0x0000000400d87308 */ /* 0x0007e20000000800 */
[----:B-1----:R-:W-:Y:S01]  /*11bd0*/  FMNMX.FTZ R0, R0, R2, !PT ;  /* 0x0000000200007209 */ /* 0x002fe20007810000 */
[--C-:B------:R-:W-:Y:S01]  /*11be0*/  FFMA.FTZ R2, R21, c[0x0][0x23c], -R110.reuse ;  /* 0x00008f0015027a23 */ /* 0x100fe2000001086e */
[----:B--2---:R-:W-:Y:S07]  /*11bf0*/  FMNMX.FTZ R103, R103, R5, !PT ;  /* 0x0000000567677209 */ /* 0x004fee0007810000 */
[----:B------:R1:W-:Y:S01]  /*11c00*/  MUFU.EX2 R206, R2 ;  /* 0x0000000200ce7308 */ /* 0x0003e20000000800 */
[----:B------:R-:W2:Y:S01]  /*11c10*/  SHFL.BFLY PT, R5, R103, 0x1, 0x1f ;  /* 0x0c201f0067057f89 */ /* 0x000ea200000e0000 */
[----:B---3--:R-:W-:Y:S08]  /*11c20*/  FFMA.FTZ R4, R19, c[0x0][0x23c], -R110 ;  /* 0x00008f0013047a23 */ /* 0x008ff0000001086e */
[----:B------:R3:W-:Y:S01]  /*11c30*/  MUFU.EX2 R27, R4 ;  /* 0x00000004001b7308 */ /* 0x0007e20000000800 */
[----:B-1----:R-:W1:Y:S01]  /*11c40*/  SHFL.BFLY PT, R2, R0, 0x1, 0x1f ;  /* 0x0c201f0000027f89 */ /* 0x002e6200000e0000 */
[----:B--2---:R-:W-:Y:S04]  /*11c50*/  FMNMX.FTZ R103, R103, R5, !PT ;  /* 0x0000000567677209 */ /* 0x004fe80007810000 */
[C---:B------:R-:W-:Y:S01]  /*11c60*/  FSETP.NEU.FTZ.AND P1, PT, R103.reuse, -INF , PT ;  /* 0xff8000006700780b */ /* 0x040fe20003f3d000 */
[----:B------:R-:W-:Y:S05]  /*11c70*/  FMUL.FTZ R111, R103, c[0x0][0x23c] ;  /* 0x00008f00676f7a20 */ /* 0x000fea0000410000 */
[----:B------:R-:W-:Y:S01]  /*11c80*/  FSEL R111, R111, RZ, P1 ;  /* 0x000000ff6f6f7208 */ /* 0x000fe20000800000 */
[----:B---3--:R-:W-:Y:S04]  /*11c90*/  FFMA.FTZ R4, R20, c[0x0][0x23c], -R109 ;  /* 0x00008f0014047a23 */ /* 0x008fe8000001086d */
        /* <DEDUP_REMOVED lines=11> */
[--C-:B-1----:R-:W-:Y:S02]  /*11d50*/  FFMA.FTZ R0, R23, c[0x0][0x23c], -R111.reuse ;  /* 0x00008f0017007a23 */ /* 0x102fe4000001086f */
[----:B------:R-:W1:Y:S07]  /*11d60*/  LDSM.16.MT88.4 R20, [R220+0x9000] ;  /* 0x00900000dc14783b */ /* 0x000e6e0000004200 */
[----:B------:R5:W5:Y:S01]  /*11d70*/  MUFU.EX2 R219, R0 ;  /* 0x0000000000db7308 */ /* 0x000b620000000800 */
[----:B---3--:R-:W-:Y:S01]  /*11d80*/  FSEL R2, R105, RZ, P2 ;  /* 0x000000ff69027208 */ /* 0x008fe20001000000 */
[----:B--2---:R-:W-:Y:S01]  /*11d90*/  FFMA.FTZ R4, R26, c[0x0][0x23c], -R110 ;  /* 0x00008f001a047a23 */ /* 0x004fe2000001086e */
[----:B----4-:R-:W-:Y:S07]  /*11da0*/  F2FP.PACK_AB R178, R239, R245 ;  /* 0x000000f5efb2723e */ /* 0x010fee00000000ff */
[----:B------:R2:W3:Y:S01]  /*11db0*/  MUFU.EX2 R238, R4 ;  /* 0x0000000400ee7308 */ /* 0x0004e20000000800 */
[--C-:B-----5:R-:W-:Y:S01]  /*11dc0*/  FFMA.FTZ R0, R28, c[0x0][0x23c], -R184.reuse ;  /* 0x00008f001c007a23 */ /* 0x120fe200000108b8 */
[----:B------:R-:W-:Y:S08]  /*11dd0*/  F2FP.PACK_AB R182, R219, R241 ;  /* 0x000000f1dbb6723e */ /* 0x000ff000000000ff */
[----:B------:R4:W-:Y:S01]  /*11de0*/  MUFU.EX2 R212, R0 ;  /* 0x0000000000d47308 */ /* 0x0009e20000000800 */
[--C-:B--2---:R-:W-:Y:S01]  /*11df0*/  FFMA.FTZ R4, R25, c[0x0][0x23c], -R111.reuse ;  /* 0x00008f0019047a23 */ /* 0x104fe2000001086f */
[----:B---3--:R-:W-:Y:S08]  /*11e00*/  F2FP.PACK_AB R179, R238, R206 ;  /* 0x000000ceeeb3723e */ /* 0x008ff000000000ff */
[----:B------:R2:W-:Y:S01]  /*11e10*/  MUFU.EX2 R213, R4 ;  /* 0x0000000400d57308 */ /* 0x0005e20000000800 */
[--C-:B----4-:R-:W-:Y:S09]  /*11e20*/  FFMA.FTZ R0, R14, c[0x0][0x23c], -R184.reuse ;  /* 0x00008f000e007a23 */ /* 0x110ff200000108b8 */
[----:B------:R3:W4:Y:S01]  /*11e30*/  MUFU.EX2 R244, R0 ;  /* 0x0000000000f47308 */ /* 0x0007220000000800 */
[----:B--2---:R-:W-:Y:S09]  /*11e40*/  FFMA.FTZ R4, R24, c[0x0][0x23c], -R111 ;  /* 0x00008f0018047a23 */ /* 0x004ff2000001086f */
[----:B------:R-:W2:Y:S01]  /*11e50*/  MUFU.EX2 R243, R4 ;  /* 0x0000000400f37308 */ /* 0x000ea20000000800 */
[----:B---3--:R-:W-:Y:S01]  /*11e60*/  FFMA.FTZ R0, R13, c[0x0][0x23c], -R184 ;  /* 0x00008f000d007a23 */ /* 0x008fe200000108b8 */
[----:B----4-:R-:W-:Y:S08]  /*11e70*/  F2FP.PACK_AB R181, R244, R212 ;  /* 0x000000d4f4b5723e */ /* 0x010ff000000000ff */
[----:B------:R3:W4:Y:S01]  /*11e80*/  MUFU.EX2 R240, R0 ;  /* 0x0000000000f07308 */ /* 0x0007220000000800 */
[----:B--2---:R-:W-:Y:S02]  /*11e90*/  F2FP.PACK_AB R180, R243, R213 ;  /* 0x000000d5f3b4723e */ /* 0x004fe400000000ff */
[----:B---3--:R-:W-:Y:S02]  /*11ea0*/  FSEL R0, R104, RZ, P3 ;  /* 0x000000ff68007208 */ /* 0x008fe40001800000 */
[----:B----4-:R-:W-:Y:S03]  /*11eb0*/  F2FP.PACK_AB R183, R217, R240 ;  /* 0x000000f0d9b7723e */ /* 0x010fe600000000ff */
[----:B------:R-:W-:Y:S04]  /*11ec0*/  FADD.FTZ R0, -R0, R3 ;  /* 0x0000000300007221 */ /* 0x000fe80000010100 */
[----:B------:R-:W-:Y:S04]  /*11ed0*/  FMUL.FTZ R0, R0, c[0x0][0x23c] ;  /* 0x00008f0000007a20 */ /* 0x000fe80000410000 */
[----:B------:R2:W3:Y:S02]  /*11ee0*/  MUFU.EX2 R101, R0 ;  /* 0x0000000000657308 */ /* 0x0004e40000000800 */
[----:B--2---:R-:W-:Y:S01]  /*11ef0*/  FADD.FTZ R0, -R2, R100 ;  /* 0x0000006402007221 */ /* 0x004fe20000010100 */
        /* <DEDUP_REMOVED lines=17> */
[----:B--2---:R-:W-:Y:S01]  /*12010*/  FADD.FTZ R0, -R2, R106 ;  /* 0x0000006a02007221 */ /* 0x004fe20000010100 */
[----:B------:R-:W-:Y:S01]  /*12020*/  FSEL R2, R102, RZ, P0 ;  /* 0x000000ff66027208 */ /* 0x000fe20000000000 */
[----:B---3--:R-:W-:Y:S01]  /*12030*/  FMUL.FTZ R6, R100, R114 ;  /* 0x0000007264067220 */ /* 0x008fe20000410000 */
[----:B------:R-:W-:Y:S01]  /*12040*/  ISETP.GT.AND P0, PT, R235, UR8, PT ;  /* 0x00000008eb007c0c */ /* 0x000fe2000bf04270 */
[----:B------:R-:W-:Y:S02]  /*12050*/  FMUL.FTZ R0, R0, c[0x0][0x23c] ;  /* 0x00008f0000007a20 */ /* 0x000fe40000410000 */
[C---:B------:R-:W-:Y:S02]  /*12060*/  FMUL.FTZ R7, R100.reuse, R115 ;  /* 0x0000007364077220 */ /* 0x040fe40000410000 */
[----:B------:R2:W3:Y:S01]  /*12070*/  MUFU.EX2 R3, R0 ;  /* 0x0000000000037308 */ /* 0x0004e20000000800 */
[C---:B------:R-:W-:Y:S01]  /*12080*/  FMUL.FTZ R34, R100.reuse, R142 ;  /* 0x0000008e64227220 */ /* 0x040fe20000410000 */
[----:B------:R-:W4:Y:S01]  /*12090*/  LDSM.16.MT88.4 R112, [R222+0xa000] ;  /* 0x00a00000de70783b */ /* 0x000f220000004200 */
[----:B------:R-:W-:Y:S02]  /*120a0*/  IMAD.MOV.U32 R142, RZ, RZ, R240 ;  /* 0x000000ffff8e7224 */ /* 0x000fe400078e00f0 */
[C---:B------:R-:W-:Y:S02]  /*120b0*/  FMUL.FTZ R18, R100.reuse, R126 ;  /* 0x0000007e64127220 */ /* 0x040fe40000410000 */
[C---:B------:R-:W-:Y:S02]  /*120c0*/  FMUL.FTZ R19, R100.reuse, R127 ;  /* 0x0000007f64137220 */ /* 0x040fe40000410000 */
[C---:B------:R-:W-:Y:S01]  /*120d0*/  FMUL.FTZ R35, R100.reuse, R143 ;  /* 0x0000008f64237220 */ /* 0x040fe20000410000 */
[----:B------:R-:W-:Y:S01]  /*120e0*/  LDSM.16.MT88.4 R124, [R222+0x9400] ;  /* 0x00940000de7c783b */ /* 0x000fe20000004200 */
[----:B------:R-:W-:Y:S02]  /*120f0*/  IMAD.MOV.U32 R143, RZ, RZ, R239 ;  /* 0x000000ffff8f7224 */ /* 0x000fe400078e00ef */
[C---:B------:R-:W-:Y:S02]  /*12100*/  FMUL.FTZ R70, R100.reuse, R70 ;  /* 0x0000004664467220 */ /* 0x040fe40000410000 */
[C---:B------:R-:W-:Y:S02]  /*12110*/  FMUL.FTZ R71, R100.reuse, R71 ;  /* 0x0000004764477220 */ /* 0x040fe40000410000 */
[C---:B------:R-:W-:Y:S02]  /*12120*/  FMUL.FTZ R82, R100.reuse, R82 ;  /* 0x0000005264527220 */ /* 0x040fe40000410000 */
[C---:B------:R-:W-:Y:S02]  /*12130*/  FMUL.FTZ R83, R100.reuse, R83 ;  /* 0x0000005364537220 */ /* 0x040fe40000410000 */
[C---:B------:R-:W-:Y:S02]  /*12140*/  FMUL.FTZ R86, R100.reuse, R86 ;  /* 0x0000005664567220 */ /* 0x040fe40000410000 */
[----:B------:R-:W-:Y:S02]  /*12150*/  FMUL.FTZ R87, R100, R87 ;  /* 0x0000005764577220 */ /* 0x000fe40000410000 */
[----:B--2---:R-:W-:Y:S02]  /*12160*/  FADD.FTZ R0, -R2, R107 ;  /* 0x0000006b02007221 */ /* 0x004fe40000010100 */
[----:B------:R-:W-:Y:S02]  /*12170*/  FFMA.FTZ R2, R40, c[0x0][0x23c], -R109 ;  /* 0x00008f0028027a23 */ /* 0x000fe4000001086d */
[----:B------:R-:W-:Y:S02]  /*12180*/  FMUL.FTZ R0, R0, c[0x0][0x23c] ;  /* 0x00008f0000007a20 */ /* 0x000fe40000410000 */
[----:B------:R2:W-:Y:S01]  /*12190*/  MUFU.EX2 R248, R2 ;  /* 0x0000000200f87308 */ /* 0x0005e20000000800 */
[----:B------:R-:W-:Y:S02]  /*121a0*/  IMAD.MOV.U32 R107, RZ, RZ, R27 ;  /* 0x000000ffff6b7224 */ /* 0x000fe400078e001b */
[C---:B---3--:R-:W-:Y:S02]  /*121b0*/  FMUL.FTZ R8, R3.reuse, R116 ;  /* 0x0000007403087220 */ /* 0x048fe40000410000 */
[----:B------:R-:W-:Y:S01]  /*121c0*/  FMUL.FTZ R9, R3, R117 ;  /* 0x0000007503097220 */ /* 0x000fe20000410000 */
[----:B------:R-:W-:Y:S01]  /*121d0*/  F2FP.PACK_AB R177, R107, R216 ;  /* 0x000000d86bb1723e */ /* 0x000fe200000000ff */
[C---:B------:R-:W-:Y:S02]  /*121e0*/  FMUL.FTZ R12, R3.reuse, R120 ;  /* 0x00000078030c7220 */ /* 0x040fe40000410000 */
[C---:B------:R-:W-:Y:S01]  /*121f0*/  FMUL.FTZ R13, R3.reuse, R121 ;  /* 0x00000079030d7220 */ /* 0x040fe20000410000 */
[----:B------:R-:W3:Y:S01]  /*12200*/  MUFU.EX2 R0, R0 ;  /* 0x0000000000007308 */ /* 0x000ee20000000800 */
[C---:B------:R-:W-:Y:S02]  /*12210*/  FMUL.FTZ R24, R3.reuse, R132 ;  /* 0x0000008403187220 */ /* 0x040fe40000410000 */
[-C--:B-1----:R-:W-:Y:S01]  /*12220*/  HMMA.16816.F32 R4, R176, R20.reuse, R4 ;  /* 0x00000014b004723c */ /* 0x082fe20000001804 */
[C---:B------:R-:W-:Y:S02]  /*12230*/  FMUL.FTZ R25, R3.reuse, R133 ;  /* 0x0000008503197220 */ /* 0x040fe40000410000 */
[C---:B------:R-:W-:Y:S02]  /*12240*/  FMUL.FTZ R28, R3.reuse, R136 ;  /* 0x00000088031c7220 */ /* 0x040fe40000410000 */
[----:B------:R-:W-:Y:S02]  /*12250*/  FMUL.FTZ R29, R3, R137 ;  /* 0x00000089031d7220 */ /* 0x000fe40000410000 */
[----:B------:R-:W-:Y:S02]  /*12260*/  IMAD.MOV.U32 R136, RZ, RZ, R216 ;  /* 0x000000ffff887224 */ /* 0x000fe400078e00d8 */
[----:B------:R-:W-:Y:S03]  /*12270*/  IMAD.MOV.U32 R137, RZ, RZ, R215 ;  /* 0x000000ffff897224 */ /* 0x000fe600078e00d7 */
[----:B--2---:R-:W-:Y:S02]  /*12280*/  FFMA.FTZ R2, R41, c[0x0][0x23c], -R109 ;  /* 0x00008f0029027a23 */ /* 0x004fe4000001086d */
[----:B------:R-:W-:Y:S02]  /*12290*/  IMAD.MOV.U32 R132, RZ, RZ, R212 ;  /* 0x000000ffff847224 */ /* 0x000fe400078e00d4 */
[----:B------:R1:W2:Y:S01]  /*122a0*/  MUFU.EX2 R247, R2 ;  /* 0x0000000200f77308 */ /* 0x0002a20000000800 */
[----:B------:R-:W-:Y:S02]  /*122b0*/  IMAD.MOV.U32 R133, RZ, RZ, R213 ;  /* 0x000000ffff857224 */ /* 0x000fe400078e00d5 */
[----:B------:R-:W-:Y:S02]  /*122c0*/  FMUL.FTZ R40, R3, R148 ;  /* 0x0000009403287220 */ /* 0x000fe40000410000 */
[C---:B---3--:R-:W-:Y:S02]  /*122d0*/  FMUL.FTZ R43, R0.reuse, R151 ;  /* 0x00000097002b7220 */ /* 0x048fe40000410000 */
[----:B------:R-:W-:Y:S02]  /*122e0*/  IMAD.MOV.U32 R151, RZ, RZ, R246 ;  /* 0x000000ffff977224 */ /* 0x000fe400078e00f6 */
[C---:B------:R-:W-:Y:S02]  /*122f0*/  FMUL.FTZ R27, R0.reuse, R135 ;  /* 0x00000087001b7220 */ /* 0x040fe40000410000 */
[----:B------:R-:W-:Y:S02]  /*12300*/  IMAD.MOV.U32 R135, RZ, RZ, R245 ;  /* 0x000000ffff877224 */ /* 0x000fe400078e00f5 */
[C---:B------:R-:W-:Y:S02]  /*12310*/  FMUL.FTZ R30, R0.reuse, R138 ;  /* 0x0000008a001e7220 */ /* 0x040fe40000410000 */
[----:B------:R-:W-:Y:S02]  /*12320*/  IMAD.MOV.U32 R138, RZ, RZ, R244 ;  /* 0x000000ffff8a7224 */ /* 0x000fe400078e00f4 */
[C---:B------:R-:W-:Y:S02]  /*12330*/  FMUL.FTZ R31, R0.reuse, R139 ;  /* 0x0000008b001f7220 */ /* 0x040fe40000410000 */
[----:B------:R-:W-:Y:S02]  /*12340*/  IMAD.MOV.U32 R139, RZ, RZ, R243 ;  /* 0x000000ffff8b7224 */ /* 0x000fe400078e00f3 */
[C---:B------:R-:W-:Y:S02]  /*12350*/  FMUL.FTZ R10, R0.reuse, R118 ;  /* 0x00000076000a7220 */ /* 0x040fe40000410000 */
[----:B------:R-:W-:Y:S02]  /*12360*/  FMUL.FTZ R11, R0, R119 ;  /* 0x00000077000b7220 */ /* 0x000fe40000410000 */
[----:B-1----:R-:W-:Y:S01]  /*12370*/  FFMA.FTZ R2, R44, c[0x0][0x23c], -R110 ;  /* 0x00008f002c027a23 */ /* 0x002fe2000001086e */
[----:B------:R-:W1:Y:S01]  /*12380*/  LDSM.16.MT88.4 R116, [R220+0xb000] ;  /* 0x00b00000dc74783b */ /* 0x000e620000004200 */
[C---:B------:R-:W-:Y:S02]  /*12390*/  FMUL.FTZ R14, R0.reuse, R122 ;  /* 0x0000007a000e7220 */ /* 0x040fe40000410000 */
[----:B------:R3:W-:Y:S01]  /*123a0*/  MUFU.EX2 R246, R2 ;  /* 0x0000000200f67308 */ /* 0x0007e20000000800 */
[C---:B------:R-:W-:Y:S01]  /*123b0*/  HMMA.16816.F32 R8, R180.reuse, R20, R8 ;  /* 0x00000014b408723c */ /* 0x040fe20000001808 */
[C---:B------:R-:W-:Y:S02]  /*123c0*/  FMUL.FTZ R15, R0.reuse, R123 ;  /* 0x0000007b000f7220 */ /* 0x040fe40000410000 */
[C---:B------:R-:W-:Y:S02]  /*123d0*/  FMUL.FTZ R26, R0.reuse, R134 ;  /* 0x00000086001a7220 */ /* 0x040fe40000410000 */
[----:B------:R-:W-:Y:S02]  /*123e0*/  IMAD.MOV.U32 R134, RZ, RZ, R206 ;  /* 0x000000ffff867224 */ /* 0x000fe400078e00ce */
[C---:B------:R-:W-:Y:S01]  /*123f0*/  FMUL.FTZ R20, R101.reuse, R128 ;  /* 0x0000008065147220 */ /* 0x040fe20000410000 */
[-C--:B------:R-:W-:Y:S01]  /*12400*/  HMMA.16816.F32 R12, R180, R22.reuse, R12 ;  /* 0x00000016b40c723c */ /* 0x080fe2000000180c */
[----:B------:R-:W-:Y:S03]  /*12410*/  FMUL.FTZ R21, R101, R129 ;  /* 0x0000008165157220 */ /* 0x000fe60000410000 */
[C---:B------:R-:W-:Y:S02]  /*12420*/  FMUL.FTZ R44, R3.reuse, R152 ;  /* 0x00000098032c7220 */ /* 0x040fe40000410000 */
[----:B------:R-:W-:Y:S02]  /*12430*/  FMUL.FTZ R47, R0, R155 ;  /* 0x0000009b002f7220 */ /* 0x000fe40000410000 */
[C---:B------:R-:W-:Y:S01]  /*12440*/  HMMA.16816.F32 R16, R176.reuse, R22, R16 ;  /* 0x00000016b010723c */ /* 0x040fe20000001810 */
[----:B------:R-:W-:Y:S03]  /*12450*/  IMAD.MOV.U32 R152, RZ, RZ, R214 ;  /* 0x000000ffff987224 */ /* 0x000fe600078e00d6 */
[----:B------:R-:W-:Y:S02]  /*12460*/  IMAD.MOV.U32 R155, RZ, RZ, R211 ;  /* 0x000000ffff9b7224 */ /* 0x000fe400078e00d3 */
[----:B------:R-:W-:Y:S02]  /*12470*/  FMUL.FTZ R41, R3, R149 ;  /* 0x0000009503297220 */ /* 0x000fe40000410000 */
[----:B---3--:R-:W-:Y:S04]  /*12480*/  FFMA.FTZ R2, R45, c[0x0][0x23c], -R110 ;  /* 0x00008f002d027a23 */ /* 0x008fe8000001086e */
[----:B------:R3:W5:Y:S01]  /*12490*/  MUFU.EX2 R245, R2 ;  /* 0x0000000200f57308 */ /* 0x0007620000000800 */
[C---:B------:R-:W-:Y:S02]  /*124a0*/  FMUL.FTZ R22, R100.reuse, R130 ;  /* 0x0000008264167220 */ /* 0x040fe40000410000 */
[----:B------:R-:W-:Y:S02]  /*124b0*/  FMUL.FTZ R23, R100, R131 ;  /* 0x0000008364177220 */ /* 0x000fe40000410000 */
[----:B------:R-:W-:Y:S01]  /*124c0*/  LDSM.16.MT88.4 R128, [R220+0xa400] ;  /* 0x00a40000dc80783b */ /* 0x000fe20000004200 */
[C---:B------:R-:W-:Y:S02]  /*124d0*/  FMUL.FTZ R42, R0.reuse, R150 ;  /* 0x00000096002a7220 */ /* 0x040fe40000410000 */
[C---:B------:R-:W-:Y:S02]  /*124e0*/  FMUL.FTZ R45, R3.reuse, R153 ;  /* 0x00000099032d7220 */ /* 0x040fe40000410000 */
[-C--:B------:R-:W-:Y:S01]  /*124f0*/  HMMA.16816.F32 R20, R176, R36.reuse, R20 ;  /* 0x00000024b014723c */ /* 0x080fe20000001814 */
[----:B------:R-:W-:Y:S02]  /*12500*/  FMUL.FTZ R46, R0, R154 ;  /* 0x0000009a002e7220 */ /* 0x000fe40000410000 */
[----:B------:R-:W-:Y:S02]  /*12510*/  IMAD.MOV.U32 R154, RZ, RZ, R51 ;  /* 0x000000ffff9a7224 */ /* 0x000fe400078e0033 */
[----:B------:R-:W-:Y:S02]  /*12520*/  FMUL.FTZ R51, R100, R159 ;  /* 0x0000009f64337220 */ /* 0x000fe40000410000 */
[----:B------:R-:W-:Y:S01]  /*12530*/  FMUL.FTZ R59, R0, R167 ;  /* 0x000000a7003b7220 */ /* 0x000fe20000410000 */
[C---:B------:R-:W-:Y:S01]  /*12540*/  HMMA.16816.F32 R24, R180.reuse, R36, R24 ;  /* 0x00000024b418723c */ /* 0x040fe20000001818 */
[C---:B------:R-:W-:Y:S03]  /*12550*/  FMUL.FTZ R60, R3.reuse, R168 ;  /* 0x000000a8033c7220 */ /* 0x040fe60000410000 */
[----:B------:R-:W-:Y:S02]  /*12560*/  FMUL.FTZ R61, R3, R169 ;  /* 0x000000a9033d7220 */ /* 0x000fe40000410000 */
[----:B---3--:R-:W-:Y:S02]  /*12570*/  FFMA.FTZ R2, R56, c[0x0][0x23c], -R109 ;  /* 0x00008f0038027a23 */ /* 0x008fe4000001086d */
[-C--:B------:R-:W-:Y:S01]  /*12580*/  HMMA.16816.F32 R28, R180, R38.reuse, R28 ;  /* 0x00000026b41c723c */ /* 0x080fe2000000181c */
[C---:B------:R-:W-:Y:S01]  /*12590*/  FMUL.FTZ R36, R101.reuse, R144 ;  /* 0x0000009065247220 */ /* 0x040fe20000410000 */
[----:B------:R3:W-:Y:S02]  /*125a0*/  MUFU.EX2 R244, R2 ;  /* 0x0000000200f47308 */ /* 0x0007e40000000800 */
[----:B------:R-:W-:Y:S02]  /*125b0*/  IMAD.MOV.U32 R144, RZ, RZ, R238 ;  /* 0x000000ffff907224 */ /* 0x000fe400078e00ee */
[C---:B------:R-:W-:Y:S02]  /*125c0*/  FMUL.FTZ R37, R101.reuse, R145 ;  /* 0x0000009165257220 */ /* 0x040fe40000410000 */
[C---:B------:R-:W-:Y:S01]  /*125d0*/  HMMA.16816.F32 R32, R176.reuse, R38, R32 ;  /* 0x00000026b020723c */ /* 0x040fe20000001820 */
[----:B------:R-:W-:Y:S03]  /*125e0*/  IMAD.MOV.U32 R145, RZ, RZ, R219 ;  /* 0x000000ffff917224 */ /* 0x000fe600078e00db */
[----:B------:R-:W-:Y:S02]  /*125f0*/  IMAD.MOV.U32 R153, RZ, RZ, R48 ;  /* 0x000000ffff997224 */ /* 0x000fe400078e0030 */
[----:B------:R-:W-:Y:S02]  /*12600*/  FMUL.FTZ R48, R101, R156 ;  /* 0x0000009c65307220 */ /* 0x000fe40000410000 */
[C---:B------:R-:W-:Y:S04]  /*12610*/  FMUL.FTZ R38, R100.reuse, R146 ;  /* 0x0000009264267220 */ /* 0x040fe80000410000 */
[----:B------:R-:W-:Y:S02]  /*12620*/  IMAD.MOV.U32 R146, RZ, RZ, R217 ;  /* 0x000000ffff927224 */ /* 0x000fe400078e00d9 */
[----:B------:R-:W-:Y:S02]  /*12630*/  FMUL.FTZ R39, R100, R147 ;  /* 0x0000009364277220 */ /* 0x000fe40000410000 */
[----:B------:R-:W-:Y:S02]  /*12640*/  IMAD.MOV.U32 R156, RZ, RZ, R66 ;  /* 0x000000ffff9c7224 */ /* 0x000fe400078e0042 */
[----:B---3--:R-:W-:Y:S02]  /*12650*/  FFMA.FTZ R2, R58, c[0x0][0x23c], -R109 ;  /* 0x00008f003a027a23 */ /* 0x008fe4000001086d */
[----:B------:R-:W-:Y:S01]  /*12660*/  FMUL.FTZ R66, R100, R174 ;  /* 0x000000ae64427220 */ /* 0x000fe20000410000 */
[-C--:B------:R-:W-:Y:S01]  /*12670*/  HMMA.16816.F32 R36, R176, R52.reuse, R36 ;  /* 0x00000034b024723c */ /* 0x080fe20000001824 */
[----:B------:R3:W-:Y:S01]  /*12680*/  MUFU.EX2 R243, R2 ;  /* 0x0000000200f37308 */ /* 0x0007e20000000800 */
[C---:B------:R-:W-:Y:S02]  /*12690*/  FMUL.FTZ R56, R3.reuse, R164 ;  /* 0x000000a403387220 */ /* 0x040fe40000410000 */
[C---:B------:R-:W-:Y:S02]  /*126a0*/  FMUL.FTZ R58, R0.reuse, R166 ;  /* 0x000000a6003a7220 */ /* 0x040fe40000410000 */
[----:B------:R-:W-:Y:S02]  /*126b0*/  FMUL.FTZ R63, R0, R171 ;  /* 0x000000ab003f7220 */ /* 0x000fe40000410000 */
[C---:B------:R-:W-:Y:S01]  /*126c0*/  HMMA.16816.F32 R40, R180.reuse, R52, R40 ;  /* 0x00000034b428723c */ /* 0x040fe20000001828 */
[----:B------:R-:W-:Y:S03]  /*126d0*/  IMAD.MOV.U32 R149, RZ, RZ, R67 ;  /* 0x000000ffff957224 */ /* 0x000fe600078e0043 */
[C---:B------:R-:W-:Y:S02]  /*126e0*/  FMUL.FTZ R67, R100.reuse, R175 ;  /* 0x000000af64437220 */ /* 0x040fe40000410000 */
[----:B------:R-:W-:Y:S02]  /*126f0*/  FMUL.FTZ R72, R3, R72 ;  /* 0x0000004803487220 */ /* 0x000fe40000410000 */
[-C--:B------:R-:W-:Y:S01]  /*12700*/  HMMA.16816.F32 R44, R180, R54.reuse, R44 ;  /* 0x00000036b42c723c */ /* 0x080fe2000000182c */
[----:B------:R-:W-:Y:S03]  /*12710*/  IMAD.MOV.U32 R150, RZ, RZ, R49 ;  /* 0x000000ffff967224 */ /* 0x000fe600078e0031 */
[C---:B------:R-:W-:Y:S02]  /*12720*/  FMUL.FTZ R49, R101.reuse, R157 ;  /* 0x0000009d65317220 */ /* 0x040fe40000410000 */
[----:B------:R-:W-:Y:S02]  /*12730*/  IMAD.MOV.U32 R157, RZ, RZ, R50 ;  /* 0x000000ffff9d7224 */ /* 0x000fe400078e0032 */
[----:B------:R-:W-:Y:S04]  /*12740*/  FMUL.FTZ R50, R100, R158 ;  /* 0x0000009e64327220 */ /* 0x000fe80000410000 */
[--C-:B---3--:R-:W-:Y:S02]  /*12750*/  FFMA.FTZ R2, R64, c[0x0][0x23c], -R110.reuse ;  /* 0x00008f0040027a23 */ /* 0x108fe4000001086e */
[C---:B------:R-:W-:Y:S01]  /*12760*/  FMUL.FTZ R64, R101.reuse, R172 ;  /* 0x000000ac65407220 */ /* 0x040fe20000410000 */
[C---:B------:R-:W-:Y:S01]  /*12770*/  HMMA.16816.F32 R48, R176.reuse, R54, R48 ;  /* 0x00000036b030723c */ /* 0x040fe20000001830 */
[----:B------:R3:W-:Y:S01]  /*12780*/  MUFU.EX2 R242, R2 ;  /* 0x0000000200f27308 */ /* 0x0007e20000000800 */
[C---:B------:R-:W-:Y:S02]  /*12790*/  FMUL.FTZ R52, R101.reuse, R160 ;  /* 0x000000a065347220 */ /* 0x040fe40000410000 */
[----:B------:R-:W-:Y:S02]  /*127a0*/  FMUL.FTZ R53, R101, R161 ;  /* 0x000000a165357220 */ /* 0x000fe40000410000 */
[----:B------:R-:W-:Y:S02]  /*127b0*/  IMAD.MOV.U32 R148, RZ, RZ, R57 ;  /* 0x000000ffff947224 */ /* 0x000fe400078e0039 */
[C---:B------:R-:W-:Y:S04]  /*127c0*/  FMUL.FTZ R54, R100.reuse, R162 ;  /* 0x000000a264367220 */ /* 0x040fe80000410000 */
[----:B------:R-:W-:Y:S02]  /*127d0*/  FMUL.FTZ R55, R100, R163 ;  /* 0x000000a364377220 */ /* 0x000fe40000410000 */
[C---:B------:R-:W-:Y:S02]  /*127e0*/  FMUL.FTZ R57, R3.reuse, R165 ;  /* 0x000000a503397220 */ /* 0x040fe40000410000 */
[C---:B------:R-:W-:Y:S02]  /*127f0*/  FMUL.FTZ R73, R3.reuse, R73 ;  /* 0x0000004903497220 */ /* 0x040fe40000410000 */
[C---:B------:R-:W-:Y:S01]  /*12800*/  FMUL.FTZ R74, R0.reuse, R74 ;  /* 0x0000004a004a7220 */ /* 0x040fe20000410000 */
[-C--:B----4-:R-:W-:Y:S01]  /*12810*/  HMMA.16816.F32 R52, R176, R112.reuse, R52 ;  /* 0x00000070b034723c */ /* 0x090fe20000001834 */
[C---:B------:R-:W-:Y:S02]  /*12820*/  FMUL.FTZ R75, R0.reuse, R75 ;  /* 0x0000004b004b7220 */ /* 0x040fe40000410000 */
[C---:B------:R-:W-:Y:S02]  /*12830*/  FMUL.FTZ R76, R3.reuse, R76 ;  /* 0x0000004c034c7220 */ /* 0x040fe40000410000 */
[----:B------:R-:W-:Y:S02]  /*12840*/  FMUL.FTZ R77, R3, R77 ;  /* 0x0000004d034d7220 */ /* 0x000fe40000410000 */
[----:B---3--:R-:W-:Y:S01]  /*12850*/  FFMA.FTZ R2, R65, c[0x0][0x23c], -R110 ;  /* 0x00008f0041027a23 */ /* 0x008fe2000001086e */
[C---:B------:R-:W-:Y:S01]  /*12860*/  HMMA.16816.F32 R56, R180.reuse, R112, R56 ;  /* 0x00000070b438723c */ /* 0x040fe20000001838 */
[----:B------:R-:W-:Y:S02]  /*12870*/  IMAD.MOV.U32 R147, RZ, RZ, R62 ;  /* 0x000000ffff937224 */ /* 0x000fe400078e003e */
[----:B------:R3:W-:Y:S01]  /*12880*/  MUFU.EX2 R241, R2 ;  /* 0x0000000200f17308 */ /* 0x0007e20000000800 */
[C---:B------:R-:W-:Y:S02]  /*12890*/  FMUL.FTZ R62, R0.reuse, R170 ;  /* 0x000000aa003e7220 */ /* 0x040fe40000410000 */
[----:B------:R-:W-:Y:S02]  /*128a0*/  FMUL.FTZ R65, R101, R173 ;  /* 0x000000ad65417220 */ /* 0x000fe40000410000 */
[----:B------:R-:W-:Y:S01]  /*128b0*/  LDSM.16.MT88.4 R172, [R222+0xac00] ;  /* 0x00ac0000deac783b */ /* 0x000fe20000004200 */
[C---:B------:R-:W-:Y:S02]  /*128c0*/  FMUL.FTZ R78, R0.reuse, R78 ;  /* 0x0000004e004e7220 */ /* 0x040fe40000410000 */
[-C--:B------:R-:W-:Y:S01]  /*128d0*/  HMMA.16816.F32 R60, R180, R114.reuse, R60 ;  /* 0x00000072b43c723c */ /* 0x080fe2000000183c */
[C---:B------:R-:W-:Y:S02]  /*128e0*/  FMUL.FTZ R79, R0.reuse, R79 ;  /* 0x0000004f004f7220 */ /* 0x040fe40000410000 */
[C---:B------:R-:W-:Y:S02]  /*128f0*/  FMUL.FTZ R88, R3.reuse, R88 ;  /* 0x0000005803587220 */ /* 0x040fe40000410000 */
[C---:B------:R-:W-:Y:S02]  /*12900*/  FMUL.FTZ R89, R3.reuse, R89 ;  /* 0x0000005903597220 */ /* 0x040fe40000410000 */
[C---:B------:R-:W-:Y:S01]  /*12910*/  FMUL.FTZ R90, R0.reuse, R90 ;  /* 0x0000005a005a7220 */ /* 0x040fe20000410000 */
[C---:B------:R-:W-:Y:S01]  /*12920*/  HMMA.16816.F32 R64, R176.reuse, R114, R64 ;  /* 0x00000072b040723c */ /* 0x040fe20000001840 */
[----:B------:R-:W4:Y:S03]  /*12930*/  LDSM.16.MT88.4 R112, [R222+0xb000] ;  /* 0x00b00000de70783b */ /* 0x000f260000004200 */
[----:B------:R-:W-:Y:S02]  /*12940*/  FMUL.FTZ R91, R0, R91 ;  /* 0x0000005b005b7220 */ /* 0x000fe40000410000 */
[C---:B------:R-:W-:Y:S02]  /*12950*/  FMUL.FTZ R92, R3.reuse, R92 ;  /* 0x0000005c035c7220 */ /* 0x040fe40000410000 */
[-C--:B-1----:R-:W-:Y:S01]  /*12960*/  HMMA.16816.F32 R68, R176, R116.reuse, R68 ;  /* 0x00000074b044723c */ /* 0x082fe20000001844 */
[----:B---3--:R-:W-:Y:S03]  /*12970*/  FFMA.FTZ R2, R186, c[0x0][0x23c], -R111 ;  /* 0x00008f00ba027a23 */ /* 0x008fe6000001086f */
[----:B------:R-:W-:Y:S01]  /*12980*/  FMUL.FTZ R93, R3, R93 ;  /* 0x0000005d035d7220 */ /* 0x000fe20000410000 */
[----:B------:R1:W-:Y:S01]  /*12990*/  MUFU.EX2 R240, R2 ;  /* 0x0000000200f07308 */ /* 0x0003e20000000800 */
[C---:B------:R-:W-:Y:S02]  /*129a0*/  FMUL.FTZ R94, R0.reuse, R94 ;  /* 0x0000005e005e7220 */ /* 0x040fe40000410000 */
[C---:B------:R-:W-:Y:S01]  /*129b0*/  HMMA.16816.F32 R72, R180.reuse, R116, R72 ;  /* 0x00000074b448723c */ /* 0x040fe20000001848 */
[----:B------:R-:W-:Y:S03]  /*129c0*/  FMUL.FTZ R95, R0, R95 ;  /* 0x0000005f005f7220 */ /* 0x000fe60000410000 */
[C---:B------:R-:W-:Y:S02]  /*129d0*/  FMUL.FTZ R96, R101.reuse, R96 ;  /* 0x0000006065607220 */ /* 0x040fe40000410000 */
[----:B------:R-:W-:Y:S02]  /*129e0*/  FMUL.FTZ R97, R101, R97 ;  /* 0x0000006165617220 */ /* 0x000fe40000410000 */
[-C--:B------:R-:W-:Y:S01]  /*129f0*/  HMMA.16816.F32 R76, R180, R118.reuse, R76 ;  /* 0x00000076b44c723c */ /* 0x080fe2000000184c */
[C---:B------:R-:W-:Y:S03]  /*12a00*/  FMUL.FTZ R98, R100.reuse, R98 ;  /* 0x0000006264627220 */ /* 0x040fe60000410000 */
[----:B------:R-:W-:Y:S02]  /*12a10*/  FMUL.FTZ R99, R100, R99 ;  /* 0x0000006364637220 */ /* 0x000fe40000410000 */
[----:B------:R-:W-:Y:S02]  /*12a20*/  FFMA.FTZ R106, R237, c[0x0][0x23c], -R109 ;  /* 0x00008f00ed6a7a23 */ /* 0x000fe4000001086d */
[C---:B------:R-:W-:Y:S01]  /*12a30*/  HMMA.16816.F32 R80, R176.reuse, R118, R80 ;  /* 0x00000076b050723c */ /* 0x040fe20000001850 */
[----:B------:R-:W3:Y:S01]  /*12a40*/  LDSM.16.MT88.4 R116, [R220+0x9400] ;  /* 0x00940000dc74783b */ /* 0x000ee20000004200 */
[----:B------:R5:W-:Y:S02]  /*12a50*/  MUFU.EX2 R208, R106 ;  /* 0x0000006a00d07308 */ /* 0x000be40000000800 */
[--C-:B-1----:R-:W-:Y:S04]  /*12a60*/  FFMA.FTZ R2, R185, c[0x0][0x23c], -R111.reuse ;  /* 0x00008f00b9027a23 */ /* 0x102fe8000001086f */
[-C--:B----4-:R-:W-:Y:S04]  /*12a70*/  HMMA.16816.F32 R84, R176, R112.reuse, R84 ;  /* 0x00000070b054723c */ /* 0x090fe80000001854 */
[----:B------:R1:W4:Y:S04]  /*12a80*/  MUFU.EX2 R239, R2 ;  /* 0x0000000200ef7308 */ /* 0x0003280000000800 */
[C---:B------:R-:W-:Y:S07]  /*12a90*/  HMMA.16816.F32 R88, R180.reuse, R112, R88 ;  /* 0x00000070b458723c */ /* 0x040fee0000001858 */
[----:B--2---:R-:W-:Y:S01]  /*12aa0*/  F2FP.PACK_AB R112, R247, R248 ;  /* 0x000000f8f770723e */ /* 0x004fe200000000ff */
[-C--:B------:R-:W-:Y:S01]  /*12ab0*/  HMMA.16816.F32 R92, R180, R114.reuse, R92 ;  /* 0x00000072b45c723c */ /* 0x080fe2000000185c */
[----:B------:R-:W-:Y:S03]  /*12ac0*/  LDSM.16.MT88.4 R180, [R220+0xbc00] ;  /* 0x00bc0000dcb4783b */ /* 0x000fe60000004200 */
[----:B-----5:R-:W-:Y:S01]  /*12ad0*/  F2FP.PACK_AB R113, R245, R246 ;  /* 0x000000f6f571723e */ /* 0x020fe200000000ff */
[--C-:B------:R-:W-:Y:S03]  /*12ae0*/  FFMA.FTZ R106, R203, c[0x0][0x23c], -R111.reuse ;  /* 0x00008f00cb6a7a23 */ /* 0x100fe6000001086f */
[----:B------:R-:W-:Y:S01]  /*12af0*/  HMMA.16816.F32 R96, R176, R114, R96 ;  /* 0x00000072b060723c */ /* 0x000fe20000001860 */
[----:B------:R-:W-:Y:S03]  /*12b00*/  MUFU.EX2 R203, R106 ;  /* 0x0000006a00cb7308 */ /* 0x000fe60000000800 */
[--C-:B-1----:R-:W-:Y:S01]  /*12b10*/  FFMA.FTZ R2, R189, c[0x0][0x23c], -R111.reuse ;  /* 0x00008f00bd027a23 */ /* 0x102fe2000001086f */
[----:B----4-:R-:W-:Y:S02]  /*12b20*/  F2FP.PACK_AB R120, R239, R240 ;  /* 0x000000f0ef78723e */ /* 0x010fe400000000ff */
[----:B------:R-:W-:Y:S02]  /*12b30*/  F2FP.PACK_AB R114, R243, R244 ;  /* 0x000000f4f372723e */ /* 0x000fe400000000ff */
[----:B------:R-:W-:Y:S02]  /*12b40*/  F2FP.PACK_AB R115, R241, R242 ;  /* 0x000000f2f173723e */ /* 0x000fe400000000ff */
[----:B------:R1:W-:Y:S05]  /*12b50*/  MUFU.EX2 R238, R2 ;  /* 0x0000000200ee7308 */ /* 0x0003ea0000000800 */
[-C--:B---3--:R-:W-:Y:S01]  /*12b60*/  HMMA.16816.F32 R4, R112, R116.reuse, R4 ;  /* 0x000000747004723c */ /* 0x088fe20000001804 */
        /* <DEDUP_REMOVED lines=33> */
[----:B------:R4:W5:Y:S01]  /*12d80*/  MUFU.EX2 R209, R2 ;  /* 0x0000000200d17308 */ /* 0x0009620000000800 */
[----:B------:R-:W3:Y:S06]  /*12d90*/  LDSM.16.MT88.4 R128, [R222+0xb400] ;  /* 0x00b40000de80783b */ /* 0x000eec0000004200 */
[-C--:B--2---:R-:W-:Y:S08]  /*12da0*/  HMMA.16816.F32 R52, R112, R116.reuse, R52 ;  /* 0x000000747034723c */ /* 0x084ff00000001834 */
[C---:B------:R-:W-:Y:S08]  /*12db0*/  HMMA.16816.F32 R56, R120.reuse, R116, R56 ;  /* 0x000000747838723c */ /* 0x040ff00000001838 */
[-C--:B------:R-:W-:Y:S01]  /*12dc0*/  HMMA.16816.F32 R60, R120, R118.reuse, R60 ;  /* 0x00000076783c723c */ /* 0x080fe2000000183c */
[----:B----4-:R-:W-:Y:S04]  /*12dd0*/  FFMA.FTZ R2, R210, c[0x0][0x23c], -R109 ;  /* 0x00008f00d2027a23 */ /* 0x010fe8000001086d */
[----:B------:R2:W4:Y:S03]  /*12de0*/  MUFU.EX2 R210, R2 ;  /* 0x0000000200d27308 */ /* 0x0005260000000800 */
[C---:B------:R-:W-:Y:S01]  /*12df0*/  HMMA.16816.F32 R64, R112.reuse, R118, R64 ;  /* 0x000000767040723c */ /* 0x040fe20000001840 */
[----:B------:R-:W4:Y:S07]  /*12e00*/  LDSM.16.MT88.4 R116, [R220+0x9800] ;  /* 0x00980000dc74783b */ /* 0x000f2e0000004200 */
[-C--:B-1----:R-:W-:Y:S08]  /*12e10*/  HMMA.16816.F32 R68, R112, R124.reuse, R68 ;  /* 0x0000007c7044723c */ /* 0x082ff00000001844 */
[C---:B------:R-:W-:Y:S01]  /*12e20*/  HMMA.16816.F32 R72, R120.reuse, R124, R72 ;  /* 0x0000007c7848723c */ /* 0x040fe20000001848 */
[--C-:B--2---:R-:W-:Y:S07]  /*12e30*/  FFMA.FTZ R2, R218, c[0x0][0x23c], -R110.reuse ;  /* 0x00008f00da027a23 */ /* 0x104fee000001086e */
[-C--:B------:R-:W-:Y:S01]  /*12e40*/  HMMA.16816.F32 R76, R120, R126.reuse, R76 ;  /* 0x0000007e784c723c */ /* 0x080fe2000000184c */
[----:B------:R1:W-:Y:S07]  /*12e50*/  MUFU.EX2 R207, R2 ;  /* 0x0000000200cf7308 */ /* 0x0003ee0000000800 */
[C---:B------:R-:W-:Y:S01]  /*12e60*/  HMMA.16816.F32 R80, R112.reuse, R126, R80 ;  /* 0x0000007e7050723c */ /* 0x040fe20000001850 */
[----:B------:R-:W2:Y:S07]  /*12e70*/  LDSM.16.MT88.4 R124, [R222+0x9800] ;  /* 0x00980000de7c783b */ /* 0x000eae0000004200 */
[-C--:B---3--:R-:W-:Y:S08]  /*12e80*/  HMMA.16816.F32 R84, R112, R128.reuse, R84 ;  /* 0x000000807054723c */ /* 0x088ff00000001854 */
[C---:B------:R-:W-:Y:S01]  /*12e90*/  HMMA.16816.F32 R88, R120.reuse, R128, R88 ;  /* 0x000000807858723c */ /* 0x040fe20000001858 */
[----:B-1----:R-:W-:Y:S04]  /*12ea0*/  FFMA.FTZ R2, R236, c[0x0][0x23c], -R110 ;  /* 0x00008f00ec027a23 */ /* 0x002fe8000001086e */
[----:B------:R1:W3:Y:S03]  /*12eb0*/  MUFU.EX2 R206, R2 ;  /* 0x0000000200ce7308 */ /* 0x0002e60000000800 */
[-C--:B------:R-:W-:Y:S08]  /*12ec0*/  HMMA.16816.F32 R92, R120, R130.reuse, R92 ;  /* 0x00000082785c723c */ /* 0x080ff0000000185c */
[----:B------:R-:W-:Y:S01]  /*12ed0*/  HMMA.16816.F32 R96, R112, R130, R96 ;  /* 0x000000827060723c */ /* 0x000fe20000001860 */
[----:B------:R-:W2:Y:S06]  /*12ee0*/  LDSM.16.MT88.4 R128, [R220+0xa800] ;  /* 0x00a80000dc80783b */ /* 0x000eac0000004200 */
[----:B------:R-:W-:Y:S02]  /*12ef0*/  F2FP.PACK_AB R112, R213, R212 ;  /* 0x000000d4d570723e */ /* 0x000fe400000000ff */
[----:B-----5:R-:W-:Y:S03]  /*12f00*/  F2FP.PACK_AB R113, R209, R211 ;  /* 0x000000d3d171723e */ /* 0x020fe600000000ff */
[----:B----4-:R-:W-:Y:S01]  /*12f10*/  F2FP.PACK_AB R114, R208, R210 ;  /* 0x000000d2d072723e */ /* 0x010fe200000000ff */
[--C-:B-1----:R-:W-:Y:S01]  /*12f20*/  FFMA.FTZ R2, R197, c[0x0][0x23c], -R111.reuse ;  /* 0x00008f00c5027a23 */ /* 0x102fe2000001086f */
[----:B---3--:R-:W-:Y:S03]  /*12f30*/  F2FP.PACK_AB R115, R206, R207 ;  /* 0x000000cfce73723e */ /* 0x008fe600000000ff */
[----:B------:R1:W3:Y:S04]  /*12f40*/  MUFU.EX2 R205, R2 ;  /* 0x0000000200cd7308 */ /* 0x0002e80000000800 */
[-C--:B------:R-:W-:Y:S01]  /*12f50*/  HMMA.16816.F32 R4, R112, R116.reuse, R4 ;  /* 0x000000747004723c */ /* 0x080fe20000001804 */
[--C-:B-1----:R-:W-:Y:S01]  /*12f60*/  FFMA.FTZ R2, R204, c[0x0][0x23c], -R111.reuse ;  /* 0x00008f00cc027a23 */ /* 0x102fe2000001086f */
[----:B---3--:R-:W-:Y:S04]  /*12f70*/  F2FP.PACK_AB R120, R203, R205 ;  /* 0x000000cdcb78723e */ /* 0x008fe800000000ff */
[----:B------:R1:W-:Y:S02]  /*12f80*/  MUFU.EX2 R204, R2 ;  /* 0x0000000200cc7308 */ /* 0x0003e40000000800 */
[----:B-1----:R-:W-:Y:S08]  /*12f90*/  FFMA.FTZ R2, R198, c[0x0][0x23c], -R111 ;  /* 0x00008f00c6027a23 */ /* 0x002ff0000001086f */
[----:B------:R1:W3:Y:S02]  /*12fa0*/  MUFU.EX2 R202, R2 ;  /* 0x0000000200ca7308 */ /* 0x0002e40000000800 */
[--C-:B-1----:R-:W-:Y:S01]  /*12fb0*/  FFMA.FTZ R2, R193, c[0x0][0x23c], -R184.reuse ;  /* 0x00008f00c1027a23 */ /* 0x102fe200000108b8 */
[----:B---3--:R-:W-:Y:S07]  /*12fc0*/  F2FP.PACK_AB R122, R202, R204 ;  /* 0x000000ccca7a723e */ /* 0x008fee00000000ff */
[----:B------:R1:W-:Y:S02]  /*12fd0*/  MUFU.EX2 R201, R2 ;  /* 0x0000000200c97308 */ /* 0x0003e40000000800 */
[--C-:B-1----:R-:W-:Y:S08]  /*12fe0*/  FFMA.FTZ R2, R194, c[0x0][0x23c], -R184.reuse ;  /* 0x00008f00c2027a23 */ /* 0x102ff000000108b8 */
[----:B------:R1:W3:Y:S02]  /*12ff0*/  MUFU.EX2 R199, R2 ;  /* 0x0000000200c77308 */ /* 0x0002e40000000800 */
[--C-:B-1----:R-:W-:Y:S01]  /*13000*/  FFMA.FTZ R2, R195, c[0x0][0x23c], -R184.reuse ;  /* 0x00008f00c3027a23 */ /* 0x102fe200000108b8 */
[----:B---3--:R-:W-:Y:S07]  /*13010*/  F2FP.PACK_AB R121, R199, R201 ;  /* 0x000000c9c779723e */ /* 0x008fee00000000ff */
[----:B------:R1:W-:Y:S02]  /*13020*/  MUFU.EX2 R200, R2 ;  /* 0x0000000200c87308 */ /* 0x0003e40000000800 */
[----:B-1----:R-:W-:Y:S08]  /*13030*/  FFMA.FTZ R2, R196, c[0x0][0x23c], -R184 ;  /* 0x00008f00c4027a23 */ /* 0x002ff000000108b8 */
[----:B------:R1:W3:Y:S02]  /*13040*/  MUFU.EX2 R198, R2 ;  /* 0x0000000200c67308 */ /* 0x0002e40000000800 */
[--C-:B-1----:R-:W-:Y:S01]  /*13050*/  FFMA.FTZ R2, R157, c[0x0][0x23c], -R109.reuse ;  /* 0x00008f009d027a23 */ /* 0x102fe2000001086d */
[----:B---3--:R-:W-:Y:S07]  /*13060*/  F2FP.PACK_AB R123, R198, R200 ;  /* 0x000000c8c67b723e */ /* 0x008fee00000000ff */
[----:B------:R1:W-:Y:S01]  /*13070*/  MUFU.EX2 R197, R2 ;  /* 0x0000000200c57308 */ /* 0x0003e20000000800 */
[C---:B------:R-:W-:Y:S08]  /*13080*/  HMMA.16816.F32 R8, R120.reuse, R116, R8 ;  /* 0x000000747808723c */ /* 0x040ff00000001808 */
[-C--:B------:R-:W-:Y:S08]  /*13090*/  HMMA.16816.F32 R12, R120, R118.reuse, R12 ;  /* 0x00000076780c723c */ /* 0x080ff0000000180c */
[C---:B------:R-:W-:Y:S01]  /*130a0*/  HMMA.16816.F32 R16, R112.reuse, R118, R16 ;  /* 0x000000767010723c */ /* 0x040fe20000001810 */
[----:B------:R-:W3:Y:S03]  /*130b0*/  LDSM.16.MT88.4 R116, [R222+0xa800] ;  /* 0x00a80000de74783b */ /* 0x000ee60000004200 */
[--C-:B-1----:R-:W-:Y:S04]  /*130c0*/  FFMA.FTZ R2, R156, c[0x0][0x23c], -R109.reuse ;  /* 0x00008f009c027a23 */ /* 0x102fe8000001086d */
[-C--:B--2---:R-:W-:Y:S01]  /*130d0*/  HMMA.16816.F32 R20, R112, R124.reuse, R20 ;  /* 0x0000007c7014723c */ /* 0x084fe20000001814 */
        /* <DEDUP_REMOVED lines=11> */
[----:B--2---:R-:W-:Y:S07]  /*13190*/  FFMA.FTZ R2, R154, c[0x0][0x23c], -R110 ;  /* 0x00008f009a027a23 */ /* 0x004fee000001086e */
[C---:B------:R-:W-:Y:S01]  /*131a0*/  HMMA.16816.F32 R48, R112.reuse, R130, R48 ;  /* 0x000000827030723c */ /* 0x040fe20000001830 */
[----:B------:R2:W4:Y:S01]  /*131b0*/  MUFU.EX2 R193, R2 ;  /* 0x0000000200c17308 */ /* 0x0005220000000800 */
[----:B------:R-:W5:Y:S06]  /*131c0*/  LDSM.16.MT88.4 R128, [R222+0xb800] ;  /* 0x00b80000de80783b */ /* 0x000f6c0000004200 */
        /* <DEDUP_REMOVED lines=9> */
[----:B------:R-:W-:Y:S03]  /*13260*/  IMAD.MOV.U32 R142, RZ, RZ, R135 ;  /* 0x000000ffff8e7224 */ /* 0x000fe600078e0087 */
[----:B------:R4:W3:Y:S01]  /*13270*/  MUFU.EX2 R192, R109 ;  /* 0x0000006d00c07308 */ /* 0x0008e20000000800 */
[-C--:B-1----:R-:W-:Y:S08]  /*13280*/  HMMA.16816.F32 R68, R112, R124.reuse, R68 ;  /* 0x0000007c7044723c */ /* 0x082ff00000001844 */
[C---:B------:R-:W-:Y:S01]  /*13290*/  HMMA.16816.F32 R72, R120.reuse, R124, R72 ;  /* 0x0000007c7848723c */ /* 0x040fe20000001848 */
[--C-:B--2---:R-:W-:Y:S03]  /*132a0*/  FFMA.FTZ R2, R151, c[0x0][0x23c], -R110.reuse ;  /* 0x00008f0097027a23 */ /* 0x104fe6000001086e */
[----:B------:R-:W-:Y:S04]  /*132b0*/  FFMA.FTZ R110, R150, c[0x0][0x23c], -R110 ;  /* 0x00008f00966e7a23 */ /* 0x000fe8000001086e */
[-C--:B------:R-:W-:Y:S01]  /*132c0*/  HMMA.16816.F32 R76, R120, R126.reuse, R76 ;  /* 0x0000007e784c723c */ /* 0x080fe2000000184c */
[----:B------:R1:W-:Y:S03]  /*132d0*/  MUFU.EX2 R191, R2 ;  /* 0x0000000200bf7308 */ /* 0x0003e60000000800 */
[----:B------:R-:W-:Y:S02]  /*132e0*/  IMAD.MOV.U32 R151, RZ, RZ, R146 ;  /* 0x000000ffff977224 */ /* 0x000fe400078e0092 */
[----:B------:R-:W-:Y:S01]  /*132f0*/  IMAD.MOV.U32 R146, RZ, RZ, R141 ;  /* 0x000000ffff927224 */ /* 0x000fe200078e008d */
[----:B----4-:R-:W-:Y:S01]  /*13300*/  F2FP.PACK_AB R109, R193, R195 ;  /* 0x000000c3c16d723e */ /* 0x010fe200000000ff */
[C---:B------:R-:W-:Y:S01]  /*13310*/  HMMA.16816.F32 R80, R112.reuse, R126, R80 ;  /* 0x0000007e7050723c */ /* 0x040fe20000001850 */
[----:B------:R-:W-:Y:S02]  /*13320*/  IMAD.MOV.U32 R141, RZ, RZ, R134 ;  /* 0x000000ffff8d7224 */ /* 0x000fe400078e0086 */
[----:B------:R3:W-:Y:S01]  /*13330*/  MUFU.EX2 R190, R110 ;  /* 0x0000006e00be7308 */ /* 0x0007e20000000800 */
[----:B------:R-:W-:Y:S02]  /*13340*/  IMAD.MOV.U32 R150, RZ, RZ, R145 ;  /* 0x000000ffff967224 */ /* 0x000fe400078e0091 */
[----:B------:R-:W-:Y:S02]  /*13350*/  IMAD.MOV.U32 R145, RZ, RZ, R140 ;  /* 0x000000ffff917224 */ /* 0x000fe400078e008c */
[-C--:B-----5:R-:W-:Y:S01]  /*13360*/  HMMA.16816.F32 R84, R112, R128.reuse, R84 ;  /* 0x000000807054723c */ /* 0x0a0fe20000001854 */
[----:B------:R-:W-:Y:S03]  /*13370*/  IMAD.MOV.U32 R140, RZ, RZ, R133 ;  /* 0x000000ffff8c7224 */ /* 0x000fe600078e0085 */
[----:B------:R-:W-:Y:S02]  /*13380*/  IMAD.MOV.U32 R237, RZ, RZ, R151 ;  /* 0x000000ffffed7224 */ /* 0x000fe400078e0097 */
[----:B------:R-:W-:Y:S02]  /*13390*/  IMAD.MOV.U32 R218, RZ, RZ, R150 ;  /* 0x000000ffffda7224 */ /* 0x000fe400078e0096 */
[C---:B------:R-:W-:Y:S01]  /*133a0*/  HMMA.16816.F32 R88, R120.reuse, R128, R88 ;  /* 0x000000807858723c */ /* 0x040fe20000001858 */
[----:B-1----:R-:W-:Y:S03]  /*133b0*/  FFMA.FTZ R2, R149, c[0x0][0x23c], -R111 ;  /* 0x00008f0095027a23 */ /* 0x002fe6000001086f */
[----:B------:R-:W-:Y:S01]  /*133c0*/  IMAD.MOV.U32 R149, RZ, RZ, R144 ;  /* 0x000000ffff957224 */ /* 0x000fe200078e0090 */
[----:B------:R1:W-:Y:S01]  /*133d0*/  MUFU.EX2 R188, R2 ;  /* 0x0000000200bc7308 */ /* 0x0003e20000000800 */
[----:B------:R-:W-:Y:S02]  /*133e0*/  IMAD.MOV.U32 R144, RZ, RZ, R139 ;  /* 0x000000ffff907224 */ /* 0x000fe400078e008b */
[-C--:B------:R-:W-:Y:S01]  /*133f0*/  HMMA.16816.F32 R92, R120, R130.reuse, R92 ;  /* 0x00000082785c723c */ /* 0x080fe2000000185c */
[----:B------:R-:W-:Y:S02]  /*13400*/  IMAD.MOV.U32 R139, RZ, RZ, R132 ;  /* 0x000000ffff8b7224 */ /* 0x000fe400078e0084 */
[----:B------:R-:W2:Y:S01]  /*13410*/  LDSM.16.MT88.4 R132, [R220+0x9c00] ;  /* 0x009c0000dc84783b */ /* 0x000ea20000004200 */
[----:B---3--:R-:W-:Y:S01]  /*13420*/  F2FP.PACK_AB R110, R192, R194 ;  /* 0x000000c2c06e723e */ /* 0x008fe200000000ff */
[----:B------:R-:W-:Y:S03]  /*13430*/  IMAD.MOV.U32 R236, RZ, RZ, R149 ;  /* 0x000000ffffec7224 */ /* 0x000fe600078e0095 */
[----:B------:R-:W-:Y:S01]  /*13440*/  HMMA.16816.F32 R96, R112, R130, R96 ;  /* 0x000000827060723c */ /* 0x000fe20000001860 */
[----:B-1----:R-:W-:Y:S03]  /*13450*/  FFMA.FTZ R2, R148, c[0x0][0x23c], -R111 ;  /* 0x00008f0094027a23 */ /* 0x002fe6000001086f */
[----:B------:R-:W-:Y:S01]  /*13460*/  IMAD.MOV.U32 R148, RZ, RZ, R143 ;  /* 0x000000ffff947224 */ /* 0x000fe200078e008f */
[----:B------:R1:W3:Y:S01]  /*13470*/  MUFU.EX2 R189, R2 ;  /* 0x0000000200bd7308 */ /* 0x0002e20000000800 */
[----:B------:R-:W-:Y:S02]  /*13480*/  IMAD.MOV.U32 R143, RZ, RZ, R138 ;  /* 0x000000ffff8f7224 */ /* 0x000fe400078e008a */
[----:B------:R-:W-:Y:S04]  /*13490*/  IMAD.MOV.U32 R138, RZ, RZ, R107 ;  /* 0x000000ffff8a7224 */ /* 0x000fe800078e006b */
[--C-:B-1----:R-:W-:Y:S01]  /*134a0*/  FFMA.FTZ R2, R252, c[0x0][0x23c], -R111.reuse ;  /* 0x00008f00fc027a23 */ /* 0x102fe2000001086f */
[----:B---3--:R-:W-:Y:S01]  /*134b0*/  F2FP.PACK_AB R176, R189, R188 ;  /* 0x000000bcbdb0723e */ /* 0x008fe200000000ff */
[----:B------:R-:W-:Y:S02]  /*134c0*/  FFMA.FTZ R111, R251, c[0x0][0x23c], -R111 ;  /* 0x00008f00fb6f7a23 */ /* 0x000fe4000001086f */
[----:B------:R1:W-:Y:S01]  /*134d0*/  MUFU.EX2 R187, R2 ;  /* 0x0000000200bb7308 */ /* 0x0003e20000000800 */
[----:B------:R-:W-:Y:S02]  /*134e0*/  IMAD.MOV.U32 R252, RZ, RZ, R148 ;  /* 0x000000fffffc7224 */ /* 0x000fe400078e0094 */
[----:B------:R-:W-:Y:S02]  /*134f0*/  IMAD.MOV.U32 R148, RZ, RZ, R145 ;  /* 0x000000ffff947224 */ /* 0x000fe400078e0091 */
[----:B------:R-:W-:Y:S02]  /*13500*/  IMAD.MOV.U32 R145, RZ, RZ, R142 ;  /* 0x000000ffff917224 */ /* 0x000fe400078e008e */
[----:B------:R-:W-:Y:S02]  /*13510*/  IMAD.MOV.U32 R251, RZ, RZ, R147 ;  /* 0x000000fffffb7224 */ /* 0x000fe400078e0093 */
[----:B------:R-:W-:Y:S01]  /*13520*/  IMAD.MOV.U32 R147, RZ, RZ, R144 ;  /* 0x000000ffff937224 */ /* 0x000fe200078e0090 */
[----:B------:R3:W4:Y:S01]  /*13530*/  MUFU.EX2 R186, R111 ;  /* 0x0000006f00ba7308 */ /* 0x0007220000000800 */
[----:B------:R-:W-:Y:S02]  /*13540*/  IMAD.MOV.U32 R144, RZ, RZ, R140 ;  /* 0x000000ffff907224 */ /* 0x000fe400078e008c */
[----:B-1----:R-:W-:Y:S02]  /*13550*/  FFMA.FTZ R2, R249, c[0x0][0x23c], -R184 ;  /* 0x00008f00f9027a23 */ /* 0x002fe400000108b8 */
[----:B------:R-:W-:Y:S05]  /*13560*/  IMAD.MOV.U32 R249, RZ, RZ, R146 ;  /* 0x000000fffff97224 */ /* 0x000fea00078e0092 */
[----:B------:R1:W-:Y:S01]  /*13570*/  MUFU.EX2 R185, R2 ;  /* 0x0000000200b97308 */ /* 0x0003e20000000800 */
[----:B------:R-:W-:Y:S01]  /*13580*/  IMAD.MOV.U32 R146, RZ, RZ, R143 ;  /* 0x000000ffff927224 */ /* 0x000fe200078e008f */
[----:B---3--:R-:W-:Y:S02]  /*13590*/  F2FP.PACK_AB R111, R190, R191 ;  /* 0x000000bfbe6f723e */ /* 0x008fe400000000ff */
[----:B----4-:R-:W-:Y:S01]  /*135a0*/  F2FP.PACK_AB R178, R186, R187 ;  /* 0x000000bbbab2723e */ /* 0x010fe200000000ff */
[--C-:B-1----:R-:W-:Y:S02]  /*135b0*/  FFMA.FTZ R2, R250, c[0x0][0x23c], -R184.reuse ;  /* 0x00008f00fa027a23 */ /* 0x102fe400000108b8 */
[----:B------:R-:W-:Y:S03]  /*135c0*/  IMAD.MOV.U32 R250, RZ, RZ, R141 ;  /* 0x000000fffffa7224 */ /* 0x000fe600078e008d */
[----:B------:R1:W3:Y:S01]  /*135d0*/  MUFU.EX2 R107, R2 ;  /* 0x00000002006b7308 */ /* 0x0002e20000000800 */
[----:B------:R-:W4:Y:S01]  /*135e0*/  LDSM.16.MT88.4 R140, [R222+0x9c00] ;  /* 0x009c0000de8c783b */ /* 0x000f220000004200 */
[--C-:B-1----:R-:W-:Y:S01]  /*135f0*/  FFMA.FTZ R2, R152, c[0x0][0x23c], -R184.reuse ;  /* 0x00008f0098027a23 */ /* 0x102fe200000108b8 */
[----:B---3--:R-:W-:Y:S01]  /*13600*/  F2FP.PACK_AB R177, R107, R185 ;  /* 0x000000b96bb1723e */ /* 0x008fe200000000ff */
[----:B------:R-:W-:Y:S01]  /*13610*/  FFMA.FTZ R184, R108, c[0x0][0x23c], -R184 ;  /* 0x00008f006cb87a23 */ /* 0x000fe200000108b8 */
[----:B------:R-:W-:Y:S05]  /*13620*/  F2FP.PACK_AB R108, R196, R197 ;  /* 0x000000c5c46c723e */ /* 0x000fea00000000ff */
[----:B------:R1:W-:Y:S02]  /*13630*/  MUFU.EX2 R106, R2 ;  /* 0x00000002006a7308 */ /* 0x0003e40000000800 */
[-C--:B--2---:R-:W-:Y:S01]  /*13640*/  HMMA.16816.F32 R112, R108, R132.reuse, R4 ;  /* 0x000000846c70723c */ /* 0x084fe20000001804 */
[----:B------:R-:W2:Y:S07]  /*13650*/  LDSM.16.MT88.4 R4, [R222+0xbc00] ;  /* 0x00bc0000de04783b */ /* 0x000eae0000004200 */
[----:B------:R-:W3:Y:S01]  /*13660*/  MUFU.EX2 R184, R184 ;  /* 0x000000b800b87308 */ /* 0x000ee20000000800 */
[----:B-1----:R-:W5:Y:S03]  /*13670*/  LDL.LU R2, [R1+0xc] ;  /* 0x00000c0001027983 */ /* 0x002f660000300800 */
        /* <DEDUP_REMOVED lines=8> */
[----:B------:R-:W3:Y:S03]  /*13700*/  LDL.LU R17, [R1+0x4] ;  /* 0x0000040001117983 */ /* 0x000ee60000300800 */
[----:B------:R-:W-:Y:S01]  /*13710*/  IMAD.MOV.U32 R15, RZ, RZ, R138 ;  /* 0x000000ffff0f7224 */ /* 0x000fe200078e008a */
[----:B------:R-:W3:Y:S01]  /*13720*/  LDL.LU R19, [R1+0x8] ;  /* 0x0000080001137983 */ /* 0x000ee20000300800 */
[----:B------:R-:W-:Y:S02]  /*13730*/  IMAD.MOV.U32 R11, RZ, RZ, R148 ;  /* 0x000000ffff0b7224 */ /* 0x000fe400078e0094 */
[-C--:B----4-:R-:W-:Y:S01]  /*13740*/  HMMA.16816.F32 R128, R108, R140.reuse, R20 ;  /* 0x0000008c6c80723c */ /* 0x090fe20000001814 */
        /* <DEDUP_REMOVED lines=23> */
[----:B-----5:R-:W-:Y:S04]  /*138c0*/  FFMA.FTZ R2, R3, R2, R13 ;  /* 0x0000000203027223 */ /* 0x020fe8000001000d */
[----:B------:R-:W-:Y:S02]  /*138d0*/  FADD.FTZ R2, R8, R2 ;  /* 0x0000000208027221 */ /* 0x000fe40000010000 */
[----:B---3--:R-:W-:Y:S05]  /*138e0*/  FFMA.FTZ R0, R0, R12, R14 ;  /* 0x0000000c00007223 */ /* 0x008fea000001000e */
[----:B------:R-:W-:Y:S02]  /*138f0*/  FADD.FTZ R0, R9, R0 ;  /* 0x0000000009007221 */ /* 0x000fe40000010000 */
[----:B------:R-:W-:Y:S02]  /*13900*/  FADD.FTZ R9, R249, R2 ;  /* 0x00000002f9097221 */ /* 0x000fe40000010000 */
[----:B------:R-:W-:Y:S02]  /*13910*/  FFMA.FTZ R101, R101, R17, R16 ;  /* 0x0000001165657223 */ /* 0x000fe40000010010 */
        /* <DEDUP_REMOVED lines=68> */
.L_x_698:
        /* <DEDUP_REMOVED lines=370> */
.L_x_703:
[----:B--2---:R-:W-:Y:S05]  /*15480*/  BSYNC B0 ;  /* 0x0000000000007941 */ /* 0x004fea0003800000 */
.L_x_702:
        /* <DEDUP_REMOVED lines=26> */
.L_x_705:
[----:B-1----:R-:W-:Y:S05]  /*15630*/  BSYNC B0 ;  /* 0x0000000000007941 */ /* 0x002fea0003800000 */
.L_x_704:
        /* <DEDUP_REMOVED lines=17> */
.L_x_707:
[----:B------:R-:W-:Y:S05]  /*15750*/  BSYNC B0 ;  /* 0x0000000000007941 */ /* 0x000fea0003800000 */
.L_x_706:
        /* <DEDUP_REMOVED lines=17> */
.L_x_709:
[----:B------:R-:W-:Y:S05]  /*15870*/  BSYNC B0 ;  /* 0x0000000000007941 */ /* 0x000fea0003800000 */
.L_x_708:
        /* <DEDUP_REMOVED lines=17> */
.L_x_710:
        /* <DEDUP_REMOVED lines=15> */
.L_x_1044:


//--------------------- .text._ZN5flash16flash_fwd_kernelI23Flash_fwd_kernel_traitsILi96ELi128ELi64ELi4ELb0ELb0EN7cutlass6half_tE19Flash_kernel_traitsILi96ELi128ELi64ELi4ES3_EELb1ELb0ELb1ELb1ELb0ELb0ELb0ELb0EEEvNS_16Flash_fwd_paramsE --------------------------
	.section	.text._ZN5flash16flash_fwd_kernelI23Flash_fwd_kernel_traitsILi96ELi128ELi64ELi4ELb0ELb0EN7cutlass6half_tE19Flash_kernel_traitsILi96ELi128ELi64ELi4ES3_EELb1ELb0ELb1ELb1ELb0ELb0ELb0ELb0EEEvNS_16Flash_fwd_paramsE,"ax",@progbits
	.sectioninfo	@"SHI_REGISTERS=255"
	.align	128
        .global         _ZN5flash16flash_fwd_kernelI23Flash_fwd_kernel_traitsILi96ELi128ELi64ELi4ELb0ELb0EN7cutlass6half_tE19Flash_kernel_traitsILi96ELi128ELi64ELi4ES3_EELb1ELb0ELb1ELb1ELb0ELb0ELb0ELb0EEEvNS_16Flash_fwd_paramsE
        .type           _ZN5flash16flash_fwd_kernelI23Flash_fwd_kernel_traitsILi96ELi128ELi64ELi4ELb0ELb0EN7cutlass6half_tE19Flash_kernel_traitsILi96ELi128ELi64ELi4ES3_EELb1ELb0ELb1ELb1ELb0ELb0ELb0ELb0EEEvNS_16Flash_fwd_paramsE,@function
        .size           _ZN5flash16flash_fwd_kernelI23Flash_fwd_kernel_traitsILi96ELi128ELi64ELi4ELb0ELb0EN7cutlass6half_tE19Flash_kernel_traitsILi96ELi128ELi64ELi4ES3_EELb1ELb0ELb1ELb1ELb0ELb0ELb0ELb0EEEvNS_16Flash_fwd_paramsE,(.L_x_1045 - _ZN5flash16flash_fwd_kernelI23Flash_fwd_kernel_traitsILi96ELi128ELi64ELi4ELb0ELb0EN7cutlass6half_tE19Flash_kernel_traitsILi96ELi128ELi64ELi4ES3_EELb1ELb0ELb1ELb1ELb0ELb0ELb0ELb0EEEvNS_16Flash_fwd_paramsE)
        .other          _ZN5flash16flash_fwd_kernelI23Flash_fwd_kernel_traitsILi96ELi128ELi64ELi4ELb0ELb0EN7cutlass6half_tE19Flash_kernel_traitsILi96ELi128ELi64ELi4ES3_EELb1ELb0ELb1ELb1ELb0ELb0ELb0ELb0EEEvNS_16Flash_fwd_paramsE,@"STO_CUDA_ENTRY STV_DEFAULT"
_ZN5flash16flash_fwd_kernelI23Flash_fwd_kernel_traitsILi96ELi128ELi64ELi4ELb0ELb0EN7cutlass6half_tE19Flash_kernel_traitsILi96ELi128ELi64ELi4ES3_EELb1ELb0ELb1ELb1ELb0ELb0ELb0ELb0EEEvNS_16Flash_fwd_paramsE:
.text._ZN5flash16flash_fwd_kernelI23Flash_fwd_kernel_traitsILi96ELi128ELi64ELi4ELb0ELb0EN7cutlass6half_tE19Flash_kernel_traitsILi96ELi128ELi64ELi4ES3_EELb1ELb0ELb1ELb1ELb0ELb0ELb0ELb0EEEvNS_16Flash_fwd_paramsE:
        /* <DEDUP_REMOVED lines=94> */
.L_x_711:
[----:B------:R-:W-:Y:S02]  /*05e0*/  ULDC UR6, c[0x0][0x218] ;  /* 0x0000860000067ab9 */ /* 0x000fe40000000800 */
.L_x_712:
        /* <DEDUP_REMOVED lines=121> */
.L_x_715:
[----:B------:R-:W-:Y:S05]  /*0d80*/  BSYNC B0 ;  /* 0x0000000000007941 */ /* 0x000fea0003800000 */
.L_x_714:
        /* <DEDUP_REMOVED lines=20> */
.L_x_717:
[----:B------:R-:W-:Y:S05]  /*0ed0*/  BSYNC B0 ;  /* 0x0000000000007941 */ /* 0x000fea0003800000 */
.L_x_716:
        /* <DEDUP_REMOVED lines=20> */
.L_x_719:
[----:B------:R-:W-:Y:S05]  /*1020*/  BSYNC B0 ;  /* 0x0000000000007941 */ /* 0x000fea0003800000 */
.L_x_718:
        /* <DEDUP_REMOVED lines=19> */
.L_x_721:
[----:B------:R-:W-:Y:S05]  /*1160*/  BSYNC B0 ;  /* 0x0000000000007941 */ /* 0x000fea0003800000 */
.L_x_720:
        /* <DEDUP_REMOVED lines=35> */
.L_x_713:
        /* <DEDUP_REMOVED lines=8> */
[----:B------:R-:W-:Y:S02]  /*1420*/  @UP0 UIMAD UR6, UR26, UR5, UR17 ;  /* 0x000000051a0602a4 */ /* 0x000fe4000f8e0211 */
[----:B------:R-:W-:Y:S02]  /*1430*/  @UP1 UIADD3 UR17, UR9, UR12, URZ ;  /* 0x0000000c09111290 */ /* 0x000fe4000fffe03f */
[----:B------:R-:W-:Y:S02]  /*1440*/  ULDC.64 UR4, c[0x0][0x198] ;  /* 0x0000660000047ab9 */ /* 0x000fe40000000a00 */
[----:B------:R-:W-:-:S02]  /*1450*/  @!UP0 UIMAD UR15, UR15, UR10, URZ ;  /* 0x0000000a0f0f82a4 */ /* 0x000fc4000f8e023f */
[----:B------:R-:W-:Y:S02]  /*1460*/  @UP1 UIMAD.WIDE.U32 UR20, UR17, UR4, URZ ;  /* 0x00000004111412a5 */ /* 0x000fe4000f8e003f */
[----:B------:R-:W-:Y:S02]  /*1470*/  @!UP0 UIMAD.WIDE.U32 UR22, UR13, UR10, URZ ;  /* 0x0000000a0d1682a5 */ /* 0x000fe4000f8e003f */
[----:B------:R-:W-:Y:S02]  /*1480*/  @!UP0 UIMAD UR15, UR13, UR11, UR15 ;  /* 0x0000000b0d0f82a4 */ /* 0x000fe4000f8e020f */
[----:B------:R-:W-:Y:S02]  /*1490*/  @UP1 UIMAD UR11, UR17, UR5, UR21 ;  /* 0x00000005110b12a4 */ /* 0x000fe4000f8e0215 */
[----:B------:R-:W-:Y:S02]  /*14a0*/  @UP0 UMOV UR10, UR16 ;  /* 0x00000010000a0c82 */ /* 0x000fe40008000000 */
[----:B------:R-:W-:-:S02]  /*14b0*/  USHF.R.S32.HI UR17, URZ, 0x1f, UR14 ;  /* 0x0000001f3f117899 */ /* 0x000fc4000801140e */
[----:B------:R-:W-:Y:S02]  /*14c0*/  @!UP0 UIADD3 UR6, UR23, UR15, URZ ;  /* 0x0000000f17068290 */ /* 0x000fe4000fffe03f */
[----:B------:R-:W-:Y:S02]  /*14d0*/  @!UP0 UMOV UR10, UR22 ;  /* 0x00000016000a8c82 */ /* 0x000fe40008000000 */
[----:B------:R-:W-:Y:S01]  /*14e0*/  @UP1 UMOV UR16, UR20 ;  /* 0x0000001400101c82 */ /* 0x000fe20008000000 */
[----:B------:R-:W-:Y:S05]  /*14f0*/  @P0 BRA `(.L_x_722) ;  /* 0x000000d000000947 */ /* 0x000fea0003800000 */
[----:B-1----:R-:W-:Y:S02]  /*1500*/  USHF.R.S32.HI UR15, URZ, 0x1f, UR9 ;  /* 0x0000001f3f0f7899 */ /* 0x002fe40008011409 */
[----:B------:R-:W-:Y:S02]  /*1510*/  ULDC.64 UR4, c[0x0][0x198] ;  /* 0x0000660000047ab9 */ /* 0x000fe40000000a00 */
[----:B------:R-:W-:Y:S02]  /*1520*/  UIMAD UR15, UR15, UR4, URZ ;  /* 0x000000040f0f72a4 */ /* 0x000fe4000f8e023f */
[----:B------:R-:W-:-:S02]  /*1530*/  USHF.R.S32.HI UR11, URZ, 0x1f, UR13 ;  /* 0x0000001f3f0b7899 */ /* 0x000fc4000801140d */
[----:B------:R-:W-:Y:S02]  /*1540*/  UIMAD.WIDE.U32 UR20, UR9, UR4, URZ ;  /* 0x00000004091472a5 */ /* 0x000fe4000f8e003f */
[----:B------:R-:W-:-:S03]  /*1550*/  UIMAD UR15, UR9, UR5, UR15 ;  /* 0x00000005090f72a4 */ /* 0x000fc6000f8e020f */
[----:B------:R-:W-:Y:S02]  /*1560*/  ULDC.64 UR4, c[0x0][0x180] ;  /* 0x0000600000047ab9 */ /* 0x000fe40000000a00 */
[----:B------:R-:W-:Y:S02]  /*1570*/  UIMAD UR11, UR11, UR4, URZ ;  /* 0x000000040b0b72a4 */ /* 0x000fe4000f8e023f */
[----:B------:R-:W-:Y:S02]  /*1580*/  UIADD3 UR21, UR21, UR15, URZ ;  /* 0x0000000f15157290 */ /* 0x000fe4000fffe03f */
[----:B------:R-:W-:Y:S02]  /*1590*/  UIMAD UR11, UR13, UR5, UR11 ;  /* 0x000000050d0b72a4 */ /* 0x000fe4000f8e020b */
[----:B------:R-:W-:-:S04]  /*15a0*/  UIMAD.WIDE.U32 UR4, UR13, UR4, UR20 ;  /* 0x000000040d0472a5 */ /* 0x000fc8000f8e0014 */
[----:B------:R-:W-:-:S03]  /*15b0*/  UIADD3 UR11, UR5, UR11, URZ ;  /* 0x0000000b050b7290 */ /* 0x000fc6000fffe03f */
[----:B------:R-:W-:Y:S02]  /*15c0*/  UMOV UR16, UR4 ;  /* 0x0000000400107c82 */ /* 0x000fe40008000000 */
.L_x_722:
[----:B-1----:R-:W-:Y:S01]  /*15d0*/  IABS R4, c[0x0][0x1c8] ;  /* 0x0000720000047a13 */ /* 0x002fe20000000000 */
        /* <DEDUP_REMOVED lines=44> */
.L_x_723:
        /* <DEDUP_REMOVED lines=107> */
.L_x_725:
[----:B------:R-:W-:Y:S05]  /*1f50*/  BSYNC B0 ;  /* 0x0000000000007941 */ /* 0x000fea0003800000 */
.L_x_724:
        /* <DEDUP_REMOVED lines=37> */
.L_x_727:
[----:B------:R-:W-:Y:S05]  /*21b0*/  BSYNC B0 ;  /* 0x0000000000007941 */ /* 0x000fea0003800000 */
.L_x_726:
        /* <DEDUP_REMOVED lines=37> */
.L_x_729:
[----:B------:R-:W-:Y:S05]  /*2410*/  BSYNC B0 ;  /* 0x0000000000007941 */ /* 0x000fea0003800000 */
.L_x_728:
        /* <DEDUP_REMOVED lines=40> */
.L_x_731:
[----:B------:R-:W-:Y:S05]  /*26a0*/  BSYNC B0 ;  /* 0x0000000000007941 */ /* 0x000fea0003800000 */
.L_x_730:
        /* <DEDUP_REMOVED lines=42> */
.L_x_733:
[----:B------:R-:W-:Y:S05]  /*2950*/  BSYNC B0 ;  /* 0x0000000000007941 */ /* 0x000fea0003800000 */
.L_x_732:
        /* <DEDUP_REMOVED lines=34> */
.L_x_735:
[----:B------:R-:W-:Y:S05]  /*2b80*/  BSYNC B0 ;  /* 0x0000000000007941 */ /* 0x000fea0003800000 */
.L_x_734:
[----:B------:R-:W-:Y:S01]  /*2b90*/  ULDC.64 UR4, c[0x0][0x318] ;  /* 0x0000c60000047ab9 */ /* 0x000fe20000000a00 */
[----:B------:R-:W0:Y:S01]  /*2ba0*/  LDGDEPBAR ;  /* 0x00000000000079af */ /* 0x000e220000000000 */
[----:B------:R-:W-:Y:S01]  /*2bb0*/  UISETP.NE.U32.AND UP1, UPT, URZ, UR4, UPT ;  /* 0x000000043f00728c */ /* 0x000fe2000bf25070 */
[----:B-1----:R-:W-:Y:S02]  /*2bc0*/  IMAD.MOV.U32 R10, RZ, RZ, R30 ;  /* 0x000000ffff0a7224 */ /* 0x002fe400078e001e */
[----:B------:R-:W-:Y:S01]  /*2bd0*/  IMAD.MOV.U32 R11, RZ, RZ, R31 ;  /* 0x000000ffff0b7224 */ /* 0x000fe200078e001f */
[----:B------:R-:W-:-:S03]  /*2be0*/  UISETP.NE.AND.EX UP1, UPT, URZ, UR5, UPT, UP1 ;  /* 0x000000053f00728c */ /* 0x000fc6000bf25310 */
[----:B------:R-:W-:-:S03]  /*2bf0*/  ULDC.64 UR4, c[0x0][0x320] ;  /* 0x0000c80000047ab9 */ /* 0x000fc60000000a00 */
        /* <DEDUP_REMOVED lines=8> */
[----:B------:R-:W-:Y:S02]  /*2c80*/  ULDC UR4, c[0x0][0x318] ;  /* 0x0000c60000047ab9 */ /* 0x000fe40000000800 */
[----:B------:R-:W-:Y:S02]  /*2c90*/  @UP1 ULEA UR16, UP0, UR24, UR4, 0x2 ;  /* 0x0000000418101291 */ /* 0x000fe4000f80103f */
[----:B------:R-:W-:Y:S02]  /*2ca0*/  @UP1 UIADD3 UR5, UR25, UR5, URZ ;  /* 0x0000000519051290 */ /* 0x000fe4000fffe03f */
[----:B------:R-:W-:Y:S02]  /*2cb0*/  ULDC UR4, c[0x0][0x31c] ;  /* 0x0000c70000047ab9 */ /* 0x000fe40000000800 */
[----:B------:R-:W-:Y:S01]  /*2cc0*/  @UP1 ULEA.HI.X UR17, UR24, UR4, UR5, 0x2, UP0 ;  /* 0x0000000418111291 */ /* 0x000fe200080f1405 */
[----:B------:R-:W-:Y:S01]  /*2cd0*/  IMAD.U32 R6, RZ, RZ, UR16 ;  /* 0x00000010ff067e24 */ /* 0x000fe2000f8e00ff */
[----:B------:R-:W1:Y:S01]  /*2ce0*/  @P0 MUFU.RCP R2, c[0x0][0x238] ;  /* 0x00008e0000020b08 */ /* 0x000e620000001000 */
[----:B------:R-:W-:Y:S01]  /*2cf0*/  ISETP.GE.AND P1, PT, R4, UR12, PT ;  /* 0x0000000c04007c0c */ /* 0x000fe2000bf26270 */
[----:B------:R-:W-:Y:S01]  /*2d00*/  IMAD.MOV.U32 R10, RZ, RZ, R28 ;  /* 0x000000ffff0a7224 */ /* 0x000fe200078e001c */
[----:B------:R-:W-:Y:S01]  /*2d10*/  ULDC.64 UR24, c[0x0][0x1a0] ;  /* 0x0000680000187ab9 */ /* 0x000fe20000000a00 */
[----:B------:R-:W-:-:S05]  /*2d20*/  MOV R7, UR17 ;  /* 0x0000001100077c02 */ /* 0x000fca0008000f00 */
[----:B------:R3:W1:Y:S01]  /*2d30*/  @P0 LDG.E R0, [R6.64] ;  /* 0x0000001e06000981 */ /* 0x000662000c1e1900 */
[----:B------:R-:W-:Y:S01]  /*2d40*/  USHF.L.U32 UR23, UR24, 0x6, URZ ;  /* 0x0000000618177899 */ /* 0x000fe2000800063f */
[----:B------:R-:W-:Y:S01]  /*2d50*/  BSSY B0, `(.L_x_736) ;  /* 0x0000036000007945 */ /* 0x000fe20003800000 */
[----:B------:R-:W-:Y:S01]  /*2d60*/  USHF.L.U64.HI UR22, UR24, UR22, UR25 ;  /* 0x0000001618167299 */ /* 0x000fe20008010219 */
[----:B------:R-:W-:Y:S03]  /*2d70*/  BAR.SYNC.DEFER_BLOCKING 0x0 ;  /* 0x0000000000007b1d */ /* 0x000fe60000010000 */
[----:B------:R-:W-:Y:S01]  /*2d80*/  UIMAD UR5, UR22, UR34, URZ ;  /* 0x00000022160572a4 */ /* 0x000fe2000f8e023f */
[----:B------:R-:W-:Y:S02]  /*2d90*/  IMAD.U32 R8, RZ, RZ, UR23 ;  /* 0x00000017ff087e24 */ /* 0x000fe4000f8e00ff */
[----:B------:R2:W-:Y:S01]  /*2da0*/  STL.64 [R1+0x8], R10 ;  /* 0x0000080a01007387 */ /* 0x0005e20000100a00 */
[----:B------:R-:W-:Y:S01]  /*2db0*/  UIMAD UR15, UR15, UR23, UR5 ;  /* 0x000000170f0f72a4 */ /* 0x000fe2000f8e0205 */
[----:B------:R-:W-:Y:S01]  /*2dc0*/  IMAD.WIDE.U32 R4, R8, UR34, R10 ;  /* 0x0000002208047c25 */ /* 0x000fe2000f8e000a */
[----:B------:R-:W-:-:S03]  /*2dd0*/  UMOV UR28, URZ ;  /* 0x0000003f001c7c82 */ /* 0x000fc60008000000 */
[----:B---3--:R-:W-:Y:S01]  /*2de0*/  IMAD.SHL.U32 R6, R25, 0x2, RZ ;  /* 0x0000000219067824 */ /* 0x008fe200078e00ff */
[----:B------:R2:W-:Y:S04]  /*2df0*/  @P1 STS [R218+0x9000], RZ ;  /* 0x009000ffda001388 */ /* 0x0005e80000000800 */
[----:B------:R-:W-:Y:S01]  /*2e00*/  LOP3.LUT R161, R6, 0x6, RZ, 0xc0, !PT ;  /* 0x0000000606a17812 */ /* 0x000fe200078ec0ff */
[----:B------:R2:W-:Y:S04]  /*2e10*/  @P1 STS [R218+0x9004], RZ ;  /* 0x009004ffda001388 */ /* 0x0005e80000000800 */
[----:B------:R2:W-:Y:S04]  /*2e20*/  @P1 STS.64 [R218+0x9008], RZ ;  /* 0x009008ffda001388 */ /* 0x0005e80000000a00 */
[----:B------:R2:W-:Y:S04]  /*2e30*/  @P1 STS.128 [R218+0xa000], RZ ;  /* 0x00a000ffda001388 */ /* 0x0005e80000000c00 */
[----:B------:R2:W-:Y:S01]  /*2e40*/  @P1 STS.128 [R218+0xb000], RZ ;  /* 0x00b000ffda001388 */ /* 0x0005e20000000c00 */
[----:B-1----:R-:W-:Y:S01]  /*2e50*/  @P0 FMUL.FTZ R0, R0, R2 ;  /* 0x0000000200000220 */ /* 0x002fe20000410000 */
[----:B------:R-:W-:-:S03]  /*2e60*/  MOV R2, UR27 ;  /* 0x0000001b00027c02 */ /* 0x000fc60008000f00 */
[----:B------:R1:W3:Y:S01]  /*2e70*/  @P0 R2UR UR4, R0 ;  /* 0x00000000000403c2 */ /* 0x0002e200000e0000 */
[----:B------:R-:W-:-:S05]  /*2e80*/  LEA R165, R2, R108, 0x3 ;  /* 0x0000006c02a57211 */ /* 0x000fca00078e18ff */
[----:B------:R2:W-:Y:S01]  /*2e90*/  STL [R1], R165 ;  /* 0x000000a501007387 */ /* 0x0005e20000100800 */
[----:B-1----:R-:W-:Y:S01]  /*2ea0*/  SHF.R.S32.HI R0, RZ, 0x1f, R20 ;  /* 0x0000001fff007819 */ /* 0x002fe20000011414 */
[----:B---3--:R-:W-:-:S03]  /*2eb0*/  @UP1 UMOV UR28, UR4 ;  /* 0x00000004001c1c82 */ /* 0x008fc60008000000 */
[----:B------:R-:W-:-:S04]  /*2ec0*/  LEA.HI R0, R0, R20, RZ, 0x2 ;  /* 0x0000001400007211 */ /* 0x000fc800078f10ff */
[----:B------:R-:W-:Y:S02]  /*2ed0*/  SHF.R.S32.HI R160, RZ, 0x2, R0 ;  /* 0x00000002ffa07819 */ /* 0x000fe40000011400 */
[----:B------:R-:W-:Y:S01]  /*2ee0*/  IADD3 R0, R5, UR15, RZ ;  /* 0x0000000f05007c10 */ /* 0x000fe2000fffe0ff */
[----:B------:R-:W-:Y:S05]  /*2ef0*/  @P1 BRA `(.L_x_737) ;  /* 0x000001b000001947 */ /* 0x000fea0003800000 */
[----:B--2---:R-:W-:Y:S02]  /*2f00*/  ISETP.GE.AND P3, PT, R172, c[0x0][0x220], PT ;  /* 0x00008800ac007a0c */ /* 0x004fe40003f66270 */
        /* <DEDUP_REMOVED lines=26> */
.L_x_737:
[----:B--2---:R-:W-:Y:S05]  /*30b0*/  BSYNC B0 ;  /* 0x0000000000007941 */ /* 0x004fea0003800000 */
.L_x_736:
        /* <DEDUP_REMOVED lines=36> */
.L_x_739:
[----:B------:R-:W-:Y:S05]  /*3300*/  BSYNC B0 ;  /* 0x0000000000007941 */ /* 0x000fea0003800000 */
.L_x_738:
[----:B------:R-:W-:Y:S01]  /*3310*/  LOP3.LUT R2, R26, 0xfffffff8, RZ, 0xc0, !PT ;  /* 0xfffffff81a027812 */ /* 0x000fe200078ec0ff */
[----:B------:R-:W-:Y:S01]  /*3320*/  IMAD.SHL.U32 R5, R22, 0x40, RZ ;  /* 0x0000004016057824 */ /* 0x000fe200078e00ff */
[----:B-1----:R-:W-:Y:S01]  /*3330*/  SHF.R.S32.HI R8, RZ, 0x4, R24 ;  /* 0x00000004ff087819 */ /* 0x002fe20000011418 */
[----:B------:R-:W-:Y:S01]  /*3340*/  UIADD3 UR4, UR8, -UR29, URZ ;  /* 0x8000001d08047290 */ /* 0x000fe2000fffe03f */
[----:B------:R-:W-:Y:S01]  /*3350*/  LOP3.LUT R4, R21, 0x7fffffe, RZ, 0xc0, !PT ;  /* 0x07fffffe15047812 */ /* 0x000fe200078ec0ff */
[----:B------:R-:W-:Y:S01]  /*3360*/  IMAD.IADD R2, R25, 0x1, -R2 ;  /* 0x0000000119027824 */ /* 0x000fe200078e0a02 */
[----:B------:R-:W-:Y:S01]  /*3370*/  LEA.HI R6, R24, R8, RZ, 0x1 ;  /* 0x0000000818067211 */ /* 0x000fe200078f08ff */
[----:B------:R-:W-:Y:S01]  /*3380*/  UIADD3 UR5, UR8, 0x1, -UR29 ;  /* 0x0000000108057890 */ /* 0x000fe2000fffe81d */
[----:B------:R-:W-:Y:S01]  /*3390*/  SHF.R.S32.HI R7, RZ, 0x1f, R19 ;  /* 0x0000001fff077819 */ /* 0x000fe20000011413 */
[----:B------:R-:W-:Y:S01]  /*33a0*/  IMAD.IADD R110, R19, 0x1, -R4 ;  /* 0x00000001136e7824 */ /* 0x000fe200078e0a04 */
[----:B------:R-:W-:Y:S01]  /*33b0*/  LEA.HI R0, R2, R2, RZ, 0x1 ;  /* 0x0000000202007211 */ /* 0x000fe200078f08ff */
[----:B------:R-:W0:Y:S01]  /*33c0*/  LDGDEPBAR ;  /* 0x00000000000079af */ /* 0x000e220000000000 */
[----:B------:R-:W-:Y:S01]  /*33d0*/  LOP3.LUT R6, R6, 0xfffffffe, RZ, 0xc0, !PT ;  /* 0xfffffffe06067812 */ /* 0x000fe200078ec0ff */
[----:B------:R-:W-:Y:S01]  /*33e0*/  UISETP.GT.AND UP0, UPT, UR34, UR19, UPT ;  /* 0x000000132200728c */ /* 0x000fe2000bf04270 */
[----:B------:R-:W-:-:S02]  /*33f0*/  LOP3.LUT R4, R0, 0x3fffffe, RZ, 0xc0, !PT ;  /* 0x03fffffe00047812 */ /* 0x000fc400078ec0ff */
[----:B------:R-:W-:Y:S01]  /*3400*/  SHF.R.S32.HI R12, RZ, 0x1, R0 ;  /* 0x00000001ff0c7819 */ /* 0x000fe20000011400 */
[----:B------:R-:W-:Y:S01]  /*3410*/  IMAD.IADD R8, R8, 0x1, -R6 ;  /* 0x0000000108087824 */ /* 0x000fe200078e0a06 */
[----:B------:R-:W-:Y:S01]  /*3420*/  LEA.HI R7, R7, R19, RZ, 0x3 ;  /* 0x0000001307077211 */ /* 0x000fe200078f18ff */
        /* <DEDUP_REMOVED lines=8> */
[----:B------:R-:W-:-:S02]  /*34b0*/  LOP3.LUT R109, R4, 0xffffff00, RZ, 0xc0, !PT ;  /* 0xffffff00046d7812 */ /* 0x000fc400078ec0ff */
[----:B------:R-:W-:Y:S02]  /*34c0*/  LOP3.LUT R6, R2, 0x8, R5, 0xf8, !PT ;  /* 0x0000000802067812 */ /* 0x000fe400078ef805 */
        /* <DEDUP_REMOVED lines=14> */
[----:B------:R-:W-:-:S02]  /*35b0*/  IMAD R217, R3, 0x2, R216 ;  /* 0x0000000203d97824 */ /* 0x000fc400078e02d8 */
[----:B------:R-:W-:Y:S01]  /*35c0*/  IMAD.U32 R2, RZ, RZ, UR34 ;  /* 0x00000022ff027e24 */ /* 0x000fe2000f8e00ff */
[----:B------:R-:W1:Y:S01]  /*35d0*/  LDSM.16.M88.4 R8, [R213+0x6000] ;  /* 0x00600000d508783b */ /* 0x000e620000000200 */
[----:B------:R-:W-:-:S03]  /*35e0*/  SEL R0, R0, 0xffffffe0, !P0 ;  /* 0xffffffe000007807 */ /* 0x000fc60004000000 */
[----:B------:R-:W3:Y:S02]  /*35f0*/  LDSM.16.M88.4 R4, [R216+0x1000] ;  /* 0x00100000d804783b */ /* 0x000ee40000000200 */
[----:B------:R-:W-:Y:S01]  /*3600*/  IMAD.IADD R215, R213, 0x1, R0 ;  /* 0x00000001d5d77824 */ /* 0x000fe200078e0200 */
[----:B------:R-:W-:Y:S01]  /*3610*/  LEA R0, R108, UR7, 0x4 ;  /* 0x000000076c007c11 */ /* 0x000fe2000f8e20ff */
[----:B------:R-:W5:Y:S04]  /*3620*/  LDSM.16.M88.4 R40, [R213+0x6c00] ;  /* 0x006c0000d528783b */ /* 0x000f680000000200 */
[----:B------:R-:W2:Y:S01]  /*3630*/  LDSM.16.M88.4 R20, [R213+0x6400] ;  /* 0x00640000d514783b */ /* 0x000ea20000000200 */
[----:B------:R-:W-:-:S03]  /*3640*/  IMAD.IADD R0, R160, 0x1, R0 ;  /* 0x00000001a0007824 */ /* 0x000fc600078e0200 */
[----:B------:R-:W4:Y:S02]  /*3650*/  LDSM.16.M88.4 R44, [R213+0x6800] ;  /* 0x00680000d52c783b */ /* 0x000f240000000200 */
[----:B------:R-:W-:Y:S02]  /*3660*/  IADD3 R221, R0, UR4, RZ ;  /* 0x0000000400dd7c10 */ /* 0x000fe4000fffe0ff */
[----:B------:R-:W-:Y:S04]  /*3670*/  LDSM.16.M88.4 R12, [R217+0x1000] ;  /* 0x00100000d90c783b */ /* 0x000fe80000000200 */
[----:B------:R-:W2:Y:S04]  /*3680*/  LDSM.16.M88.4 R24, [R215+0x6c00] ;  /* 0x006c0000d718783b */ /* 0x000ea80000000200 */
[----:B------:R-:W2:Y:S04]  /*3690*/  LDSM.16.M88.4 R36, [R215+0x6000] ;  /* 0x00600000d724783b */ /* 0x000ea80000000200 */
[----:B------:R-:W2:Y:S04]  /*36a0*/  LDSM.16.M88.4 R32, [R215+0x6400] ;  /* 0x00640000d720783b */ /* 0x000ea80000000200 */
[----:B------:R-:W2:Y:S01]  /*36b0*/  LDSM.16.M88.4 R28, [R215+0x6800] ;  /* 0x00680000d71c783b */ /* 0x000ea20000000200 */
[-C--:B-1----:R-:W-:Y:S03]  /*36c0*/  HMMA.16816.F32 R92, R16, R8.reuse, RZ ;  /* 0x00000008105c723c */ /* 0x082fe600000018ff */
[----:B------:R-:W-:Y:S04]  /*36d0*/  LDSM.16.M88.4 R96, [R213+0x7c00] ;  /* 0x007c0000d560783b */ /* 0x000fe80000000200 */
[----:B------:R-:W-:Y:S01]  /*36e0*/  LDSM.16.M88.4 R56, [R213+0x7000] ;  /* 0x00700000d538783b */ /* 0x000fe20000000200 */
[C---:B---3--:R-:W-:Y:S03]  /*36f0*/  HMMA.16816.F32 R76, R4.reuse, R8, RZ ;  /* 0x00000008044c723c */ /* 0x048fe600000018ff */
[----:B------:R-:W-:Y:S04]  /*3700*/  LDSM.16.M88.4 R52, [R213+0x7400] ;  /* 0x00740000d534783b */ /* 0x000fe80000000200 */
[----:B------:R-:W-:Y:S01]  /*3710*/  LDSM.16.M88.4 R48, [R213+0x7800] ;  /* 0x00780000d530783b */ /* 0x000fe20000000200 */
[-C--:B------:R-:W-:Y:S03]  /*3720*/  HMMA.16816.F32 R72, R4, R10.reuse, RZ ;  /* 0x0000000a0448723c */ /* 0x080fe600000018ff */
[----:B------:R-:W-:Y:S05]  /*3730*/  LDSM.16.M88.4 R156, [R213+0x8c00] ;  /* 0x008c0000d59c783b */ /* 0x000fea0000000200 */
[----:B------:R-:W-:Y:S01]  /*3740*/  HMMA.16816.F32 R128, R16, R10, RZ ;  /* 0x0000000a1080723c */ /* 0x000fe200000018ff */
[----:B------:R-:W1:Y:S07]  /*3750*/  LDSM.16.M88.4 R8, [R217] ;  /* 0x00000000d908783b */ /* 0x000e6e0000000200 */
[C---:B-----5:R-:W-:Y:S08]  /*3760*/  HMMA.16816.F32 R84, R4.reuse, R42, RZ ;  /* 0x0000002a0454723c */ /* 0x060ff000000018ff */
[C---:B------:R-:W-:Y:S08]  /*3770*/  HMMA.16816.F32 R80, R4.reuse, R40, RZ ;  /* 0x000000280450723c */ /* 0x040ff000000018ff */
[C---:B--2---:R-:W-:Y:S08]  /*3780*/  HMMA.16816.F32 R64, R4.reuse, R20, RZ ;  /* 0x000000140440723c */ /* 0x044ff000000018ff */
[----:B----4-:R-:W-:Y:S08]  /*3790*/  HMMA.16816.F32 R68, R4, R44, RZ ;  /* 0x0000002c0444723c */ /* 0x010ff000000018ff */
[-C--:B------:R-:W-:Y:S08]  /*37a0*/  HMMA.16816.F32 R116, R16, R22.reuse, RZ ;  /* 0x000000161074723c */ /* 0x080ff000000018ff */
[C---:B------:R-:W-:Y:S08]  /*37b0*/  HMMA.16816.F32 R60, R4.reuse, R22, RZ ;  /* 0x00000016043c723c */ /* 0x040ff000000018ff */
[----:B------:R-:W-:Y:S01]  /*37c0*/  HMMA.16816.F32 R88, R4, R46, RZ ;  /* 0x0000002e0458723c */ /* 0x000fe200000018ff */
[----:B------:R-:W2:Y:S07]  /*37d0*/  LDSM.16.M88.4 R4, [R216+0x3000] ;  /* 0x00300000d804783b */ /* 0x000eae0000000200 */
[C---:B------:R-:W-:Y:S08]  /*37e0*/  HMMA.16816.F32 R120, R16.reuse, R40, RZ ;  /* 0x000000281078723c */ /* 0x040ff000000018ff */
[C---:B------:R-:W-:Y:S08]  /*37f0*/  HMMA.16816.F32 R136, R16.reuse, R42, RZ ;  /* 0x0000002a1088723c */ /* 0x040ff000000018ff */
[C---:B------:R-:W-:Y:S08]  /*3800*/  HMMA.16816.F32 R112, R16.reuse, R20, RZ ;  /* 0x000000141070723c */ /* 0x040ff000000018ff */
[C---:B------:R-:W-:Y:S08]  /*3810*/  HMMA.16816.F32 R124, R16.reuse, R44, RZ ;  /* 0x0000002c107c723c */ /* 0x040ff000000018ff */
[----:B------:R-:W-:Y:S01]  /*3820*/  HMMA.16816.F32 R140, R16, R46, RZ ;  /* 0x0000002e108c723c */ /* 0x000fe200000018ff */
[----:B------:R-:W3:Y:S07]  /*3830*/  LDSM.16.M88.4 R16, [R216+0x2000] ;  /* 0x00200000d810783b */ /* 0x000eee0000000200 */
[C---:B------:R-:W-:Y:S08]  /*3840*/  HMMA.16816.F32 R84, R12.reuse, R26, R84 ;  /* 0x0000001a0c54723c */ /* 0x040ff00000001854 */
[C---:B------:R-:W-:Y:S08]  /*3850*/  HMMA.16816.F32 R20, R12.reuse, R24, R80 ;  /* 0x000000180c14723c */ /* 0x040ff00000001850 */
[C---:B------:R-:W-:Y:S08]  /*3860*/  HMMA.16816.F32 R132, R12.reuse, R36, R76 ;  /* 0x000000240c84723c */ /* 0x040ff0000000184c */
[C---:B------:R-:W-:Y:S08]  /*3870*/  HMMA.16816.F32 R100, R12.reuse, R32, R64 ;  /* 0x000000200c64723c */ /* 0x040ff00000001840 */
[----:B------:R-:W-:Y:S08]  /*3880*/  HMMA.16816.F32 R40, R12, R28, R68 ;  /* 0x0000001c0c28723c */ /* 0x000ff00000001844 */
[----:B-1----:R-:W-:Y:S08]  /*3890*/  HMMA.16816.F32 R76, R8, R34, R116 ;  /* 0x00000022084c723c */ /* 0x002ff00000001874 */
[C---:B------:R-:W-:Y:S08]  /*38a0*/  HMMA.16816.F32 R104, R12.reuse, R38, R72 ;  /* 0x000000260c68723c */ /* 0x040ff00000001848 */
[C---:B------:R-:W-:Y:S08]  /*38b0*/  HMMA.16816.F32 R44, R12.reuse, R34, R60 ;  /* 0x000000220c2c723c */ /* 0x040ff0000000183c */
[----:B------:R-:W-:Y:S01]  /*38c0*/  HMMA.16816.F32 R68, R12, R30, R88 ;  /* 0x0000001e0c44723c */ /* 0x000fe20000001858 */
[----:B------:R-:W-:Y:S07]  /*38d0*/  LDSM.16.M88.4 R12, [R217+0x3000] ;  /* 0x00300000d90c783b */ /* 0x000fee0000000200 */
[C---:B------:R-:W-:Y:S08]  /*38e0*/  HMMA.16816.F32 R64, R8.reuse, R24, R120 ;  /* 0x000000180840723c */ /* 0x040ff00000001878 */
[C---:B------:R-:W-:Y:S01]  /*38f0*/  HMMA.16816.F32 R116, R8.reuse, R26, R136 ;  /* 0x0000001a0874723c */ /* 0x040fe20000001888 */
[----:B------:R-:W1:Y:S07]  /*3900*/  LDSM.16.M88.4 R24, [R215+0x7c00] ;  /* 0x007c0000d718783b */ /* 0x000e6e0000000200 */
[C---:B------:R-:W-:Y:S08]  /*3910*/  HMMA.16816.F32 R92, R8.reuse, R36, R92 ;  /* 0x00000024085c723c */ /* 0x040ff0000000185c */
[C---:B------:R-:W-:Y:S01]  /*3920*/  HMMA.16816.F32 R88, R8.reuse, R38, R128 ;  /* 0x000000260858723c */ /* 0x040fe20000001880 */
[----:B------:R-:W4:Y:S07]  /*3930*/  LDSM.16.M88.4 R36, [R215+0x7000] ;  /* 0x00700000d724783b */ /* 0x000f2e0000000200 */
[C---:B------:R-:W-:Y:S01]  /*3940*/  HMMA.16816.F32 R80, R8.reuse, R32, R112 ;  /* 0x000000200850723c */ /* 0x040fe20000001870 */
[----:B------:R-:W5:Y:S07]  /*3950*/  LDSM.16.M88.4 R32, [R215+0x7400] ;  /* 0x00740000d720783b */ /* 0x000f6e0000000200 */
[C---:B------:R-:W-:Y:S08]  /*3960*/  HMMA.16816.F32 R72, R8.reuse, R28, R124 ;  /* 0x0000001c0848723c */ /* 0x040ff0000000187c */
[----:B------:R-:W-:Y:S01]  /*3970*/  HMMA.16816.F32 R60, R8, R30, R140 ;  /* 0x0000001e083c723c */ /* 0x000fe2000000188c */
[----:B------:R-:W1:Y:S04]  /*3980*/  LDSM.16.M88.4 R28, [R215+0x7800] ;  /* 0x00780000d71c783b */ /* 0x000e680000000200 */
[----:B------:R-:W1:Y:S03]  /*3990*/  LDSM.16.M88.4 R8, [R217+0x2000] ;  /* 0x00200000d908783b */ /* 0x000e660000000200 */
[C---:B--2---:R-:W-:Y:S08]  /*39a0*/  HMMA.16816.F32 R124, R4.reuse, R98, R84 ;  /* 0x00000062047c723c */ /* 0x044ff00000001854 */
[C---:B------:R-:W-:Y:S01]  /*39b0*/  HMMA.16816.F32 R128, R4.reuse, R96, R20 ;  /* 0x000000600480723c */ /* 0x040fe20000001814 */
[----:B------:R-:W-:Y:S07]  /*39c0*/  LDSM.16.M88.4 R20, [R213+0x8000] ;  /* 0x00800000d514783b */ /* 0x000fee0000000200 */
        /* <DEDUP_REMOVED lines=17> */
[----:B------:R-:W3:Y:S07]  /*3ae0*/  LDSM.16.M88.4 R16, [R216+0x4000] ;  /* 0x00400000d810783b */ /* 0x000eee0000000200 */
[C---:B-1----:R-:W-:Y:S08]  /*3af0*/  HMMA.16816.F32 R48, R12.reuse, R26, R124 ;  /* 0x0000001a0c30723c */ /* 0x042ff0000000187c */
[C---:B------:R-:W-:Y:S08]  /*3b00*/  HMMA.16816.F32 R52, R12.reuse, R24, R128 ;  /* 0x000000180c34723c */ /* 0x040ff00000001880 */
[C---:B----4-:R-:W-:Y:S08]  /*3b10*/  HMMA.16816.F32 R76, R12.reuse, R36, R152 ;  /* 0x000000240c4c723c */ /* 0x050ff00000001898 */
        /* <DEDUP_REMOVED lines=8> */
[C---:B------:R-:W-:Y:S01]  /*3ba0*/  HMMA.16816.F32 R100, R8.reuse, R34, R100 ;  /* 0x000000220864723c */ /* 0x040fe20000001864 */
[----:B------:R-:W-:Y:S07]  /*3bb0*/  LDSM.16.M88.4 R32, [R215+0x8400] ;  /* 0x00840000d720783b */ /* 0x000fee0000000200 */
[C---:B------:R-:W-:Y:S07]  /*3bc0*/  HMMA.16816.F32 R92, R8.reuse, R28, R92 ;  /* 0x0000001c085c723c */ /* 0x040fee000000185c */
[----:B------:R-:W-:Y:S01]  /*3bd0*/  IMAD R28, R2, 0x40, R161 ;  /* 0x00000040021c7824 */ /* 0x000fe200078e02a1 */
[----:B------:R-:W-:Y:S03]  /*3be0*/  HMMA.16816.F32 R84, R8, R30, R84 ;  /* 0x0000001e0854723c */ /* 0x000fe60000001854 */
[----:B------:R-:W-:-:S05]  /*3bf0*/  IMAD.IADD R2, R221, 0x1, -R28 ;  /* 0x00000001dd027824 */ /* 0x000fca00078e0a1c */
[----:B------:R-:W-:Y:S01]  /*3c00*/  HMMA.16816.F32 R88, R8, R24, R88 ;  /* 0x000000180858723c */ /* 0x000fe20000001858 */
[----:B------:R-:W-:-:S07]  /*3c10*/  IABS R2, R2 ;  /* 0x0000000200027213 */ /* 0x000fce0000000000 */
[----:B------:R-:W-:Y:S01]  /*3c20*/  HMMA.16816.F32 R80, R8, R26, R80 ;  /* 0x0000001a0850723c */ /* 0x000fe20000001850 */
[----:B------:R-:W-:Y:S07]  /*3c30*/  LDSM.16.M88.4 R8, [R215+0x8000] ;  /* 0x00800000d708783b */ /* 0x000fee0000000200 */
[C---:B--2---:R-:W-:Y:S01]  /*3c40*/  HMMA.16816.F32 R120, R4.reuse, R158, R48 ;  /* 0x0000009e0478723c */ /* 0x044fe20000001830 */
[----:B------:R-:W1:Y:S07]  /*3c50*/  LDSM.16.M88.4 R48, [R217+0x4000] ;  /* 0x00400000d930783b */ /* 0x000e6e0000000200 */
[----:B------:R-:W-:Y:S01]  /*3c60*/  HMMA.16816.F32 R116, R4, R156, R52 ;  /* 0x0000009c0474723c */ /* 0x000fe20000001834 */
[----:B------:R-:W2:Y:S07]  /*3c70*/  LDSM.16.M88.4 R52, [R217+0x5000] ;  /* 0x00500000d934783b */ /* 0x000eae0000000200 */
[-C--:B---3--:R-:W-:Y:S07]  /*3c80*/  HMMA.16816.F32 R24, R16, R20.reuse, R12 ;  /* 0x000000141018723c */ /* 0x088fee000000180c */
[C---:B------:R-:W-:Y:S01]  /*3c90*/  IADD3 R15, R0.reuse, 0x8, RZ ;  /* 0x00000008000f7810 */ /* 0x040fe20007ffe0ff */
[----:B------:R-:W-:Y:S01]  /*3ca0*/  HMMA.16816.F32 R76, R4, R20, R76 ;  /* 0x00000014044c723c */ /* 0x000fe2000000184c */
[----:B------:R-:W-:-:S02]  /*3cb0*/  IADD3 R14, R0, 0x40, RZ ;  /* 0x00000040000e7810 */ /* 0x000fc40007ffe0ff */
[----:B------:R-:W-:Y:S02]  /*3cc0*/  IADD3 R220, R15, UR4, RZ ;  /* 0x000000040fdc7c10 */ /* 0x000fe4000fffe0ff */
[----:B------:R-:W-:Y:S02]  /*3cd0*/  IADD3 R219, R14, UR4, RZ ;  /* 0x000000040edb7c10 */ /* 0x000fe4000fffe0ff */
[----:B------:R-:W-:Y:S01]  /*3ce0*/  IADD3 R13, R0, 0x48, RZ ;  /* 0x00000048000d7810 */ /* 0x000fe20007ffe0ff */
[----:B------:R-:W-:Y:S03]  /*3cf0*/  HMMA.16816.F32 R72, R4, R22, R72 ;  /* 0x000000160448723c */ /* 0x000fe60000001848 */
[----:B------:R-:W-:Y:S01]  /*3d00*/  IADD3 R226, R13, UR4, RZ ;  /* 0x000000040de27c10 */ /* 0x000fe2000fffe0ff */
[----:B------:R-:W-:Y:S02]  /*3d10*/  ULDC UR4, c[0x0][0x2e8] ;  /* 0x0000ba0000047ab9 */ /* 0x000fe40000000800 */
[----:B------:R-:W-:-:S02]  /*3d20*/  UIADD3 UR4, UR5, UR4, URZ ;  /* 0x0000000405047290 */ /* 0x000fc4000fffe03f */
[C---:B------:R-:W-:Y:S08]  /*3d30*/  HMMA.16816.F32 R68, R4.reuse, R40, R68 ;  /* 0x000000280444723c */ /* 0x040ff00000001844 */
[C---:B------:R-:W-:Y:S08]  /*3d40*/  HMMA.16816.F32 R64, R4.reuse, R42, R64 ;  /* 0x0000002a0440723c */ /* 0x040ff00000001840 */
[C---:B------:R-:W-:Y:S08]  /*3d50*/  HMMA.16816.F32 R96, R4.reuse, R44, R60 ;  /* 0x0000002c0460723c */ /* 0x040ff0000000183c */
[----:B------:R-:W-:Y:S07]  /*3d60*/  HMMA.16816.F32 R112, R4, R46, R56 ;  /* 0x0000002e0470723c */ /* 0x000fee0000001838 */
[----:B------:R-:W-:Y:S01]  /*3d70*/  IMAD.IADD R5, R220, 0x1, -R28 ;  /* 0x00000001dc057824 */ /* 0x000fe200078e0a1c */
[----:B-1----:R-:W-:Y:S01]  /*3d80*/  HMMA.16816.F32 R24, R48, R8, R24 ;  /* 0x000000083018723c */ /* 0x002fe20000001818 */
[----:B------:R-:W-:-:S03]  /*3d90*/  IMAD.MOV.U32 R4, RZ, RZ, R2 ;  /* 0x000000ffff047224 */ /* 0x000fc600078e0002 */
[----:B------:R-:W-:Y:S01]  /*3da0*/  IABS R2, R5 ;  /* 0x0000000500027213 */ /* 0x000fe20000000000 */
[----:B------:R-:W-:Y:S01]  /*3db0*/  IMAD.IADD R5, R219, 0x1, -R28 ;  /* 0x00000001db057824 */ /* 0x000fe200078e0a1c */
[----:B------:R1:W3:Y:S02]  /*3dc0*/  I2F R21, R4 ;  /* 0x0000000400157306 */ /* 0x0002e40000201400 */
[C---:B------:R-:W-:Y:S08]  /*3dd0*/  HMMA.16816.F32 R104, R16.reuse, R40, R104 ;  /* 0x000000281068723c */ /* 0x040ff00000001868 */
[----:B------:R-:W-:Y:S01]  /*3de0*/  HMMA.16816.F32 R100, R16, R42, R100 ;  /* 0x0000002a1064723c */ /* 0x000fe20000001864 */
[----:B-1----:R-:W-:Y:S01]  /*3df0*/  IMAD.MOV.U32 R4, RZ, RZ, R2 ;  /* 0x000000ffff047224 */ /* 0x002fe200078e0002 */
[----:B------:R-:W-:-:S06]  /*3e00*/  IABS R2, R5 ;  /* 0x0000000500027213 */ /* 0x000fcc0000000000 */
[----:B------:R-:W-:Y:S01]  /*3e10*/  HMMA.16816.F32 R36, R16, R22, R36 ;  /* 0x000000161024723c */ /* 0x000fe20000001824 */
[----:B---3--:R-:W-:Y:S01]  /*3e20*/  FFMA.FTZ R21, R21, -UR28, R24 ;  /* 0x8000001c15157c23 */ /* 0x008fe20008010018 */
[----:B------:R1:W3:Y:S01]  /*3e30*/  I2F R20, R4 ;  /* 0x0000000400147306 */ /* 0x0002e20000201400 */
[----:B------:R-:W-:Y:S01]  /*3e40*/  IMAD.MOV.U32 R5, RZ, RZ, R2 ;  /* 0x000000ffff057224 */ /* 0x000fe200078e0002 */
[----:B------:R-:W-:-:S04]  /*3e50*/  IADD3 R2, R28, 0x1, RZ ;  /* 0x000000011c027810 */ /* 0x000fc80007ffe0ff */
[C---:B--2---:R-:W-:Y:S01]  /*3e60*/  HMMA.16816.F32 R40, R52.reuse, R8, R76 ;  /* 0x000000083428723c */ /* 0x044fe2000000184c */
[----:B------:R-:W-:Y:S01]  /*3e70*/  IMAD.IADD R6, R221, 0x1, -R2 ;  /* 0x00000001dd067824 */ /* 0x000fe200078e0a02 */
[----:B------:R2:W4:Y:S05]  /*3e80*/  I2F R12, R5 ;  /* 0x00000005000c7306 */ /* 0x00052a0000201400 */
[----:B------:R-:W-:Y:S01]  /*3e90*/  IADD3 R8, R14, UR4, RZ ;  /* 0x000000040e087c10 */ /* 0x000fe2000fffe0ff */
[-C--:B------:R-:W-:Y:S01]  /*3ea0*/  HMMA.16816.F32 R72, R52, R10.reuse, R72 ;  /* 0x0000000a3448723c */ /* 0x080fe20000001848 */
[----:B------:R-:W-:Y:S01]  /*3eb0*/  IADD3 R9, R13, UR4, RZ ;  /* 0x000000040d097c10 */ /* 0x000fe2000fffe0ff */
[----:B-1----:R-:W-:Y:S01]  /*3ec0*/  IMAD.IADD R4, R226, 0x1, -R28 ;  /* 0x00000001e2047824 */ /* 0x002fe200078e0a1c */
[----:B------:R-:W-:Y:S01]  /*3ed0*/  IMNMX R228, R8, UR8, PT ;  /* 0x0000000808e47c17 */ /* 0x000fe2000b800200 */
[----:B---3--:R-:W-:Y:S01]  /*3ee0*/  FFMA.FTZ R20, R20, -UR28, R26 ;  /* 0x8000001c14147c23 */ /* 0x008fe2000801001a */
[----:B------:R-:W-:Y:S01]  /*3ef0*/  IMNMX R227, R9, UR8, PT ;  /* 0x0000000809e37c17 */ /* 0x000fe2000b800200 */
[----:B------:R-:W-:Y:S01]  /*3f00*/  IMAD R78, R110, 0x20, R109 ;  /* 0x000000206e4e7824 */ /* 0x000fe200078e026d */
[----:B------:R-:W-:Y:S01]  /*3f10*/  IABS R4, R4 ;  /* 0x0000000400047213 */ /* 0x000fe20000000000 */
[----:B------:R-:W-:Y:S01]  /*3f20*/  HMMA.16816.F32 R36, R48, R10, R36 ;  /* 0x0000000a3024723c */ /* 0x000fe20000001824 */
[----:B------:R-:W-:-:S02]  /*3f30*/  IADD3 R8, R219, -c[0x0][0x2e4], RZ ;  /* 0x8000b900db087a10 */ /* 0x000fc40007ffe0ff */
[----:B------:R-:W-:Y:S01]  /*3f40*/  IADD3 R9, R226, -c[0x0][0x2e4], RZ ;  /* 0x8000b900e2097a10 */ /* 0x000fe20007ffe0ff */
[----:B--2---:R-:W-:Y:S01]  /*3f50*/  IMAD.MOV.U32 R5, RZ, RZ, R4 ;  /* 0x000000ffff057224 */ /* 0x004fe200078e0004 */
[----:B------:R-:W-:Y:S02]  /*3f60*/  IABS R4, R6 ;  /* 0x0000000600047213 */ /* 0x000fe40000000000 */
[----:B------:R-:W-:Y:S01]  /*3f70*/  IMNMX R223, RZ, R8, !PT ;  /* 0x00000008ffdf7217 */ /* 0x000fe20007800200 */
[----:B------:R1:W2:Y:S01]  /*3f80*/  I2F R7, R5 ;  /* 0x0000000500077306 */ /* 0x0002a20000201400 */
[----:B----4-:R-:W-:Y:S01]  /*3f90*/  FFMA.FTZ R22, R12, -UR28, R40 ;  /* 0x8000001c0c167c23 */ /* 0x010fe20008010028 */
[----:B------:R-:W-:Y:S01]  /*3fa0*/  IMNMX R222, RZ, R9, !PT ;  /* 0x00000009ffde7217 */ /* 0x000fe20007800200 */
[----:B------:R-:W-:Y:S01]  /*3fb0*/  IMAD.IADD R12, R219, 0x1, -R2 ;  /* 0x00000001db0c7824 */ /* 0x000fe200078e0a02 */
[C---:B------:R-:W-:Y:S01]  /*3fc0*/  ISETP.GE.AND P3, PT, R2.reuse, R228, PT ;  /* 0x000000e40200720c */ /* 0x040fe20003f66270 */
[----:B------:R-:W-:Y:S01]  /*3fd0*/  HMMA.16816.F32 R92, R16, R44, R92 ;  /* 0x0000002c105c723c */ /* 0x000fe2000000185c */
[----:B------:R-:W-:-:S02]  /*3fe0*/  ISETP.GE.AND P1, PT, R2, R227, PT ;  /* 0x000000e30200720c */ /* 0x000fc40003f26270 */
[----:B------:R3:W4:Y:S01]  /*3ff0*/  I2F R6, R4 ;  /* 0x0000000400067306 */ /* 0x0007220000201400 */
[C---:B------:R-:W-:Y:S02]  /*4000*/  ISETP.LT.OR P3, PT, R2.reuse, R223, P3 ;  /* 0x000000df0200720c */ /* 0x040fe40001f61670 */
[----:B------:R-:W-:Y:S02]  /*4010*/  ISETP.LT.OR P1, PT, R2, R222, P1 ;  /* 0x000000de0200720c */ /* 0x000fe40000f21670 */
[----:B------:R-:W-:Y:S01]  /*4020*/  HMMA.16816.F32 R84, R16, R46, R84 ;  /* 0x0000002e1054723c */ /* 0x000fe20000001854 */
[----:B-1----:R-:W-:Y:S01]  /*4030*/  SHF.R.S32.HI R5, RZ, 0x1f, R108 ;  /* 0x0000001fff057819 */ /* 0x002fe2000001146c */
[----:B--2---:R-:W-:Y:S01]  /*4040*/  FFMA.FTZ R23, R7, -UR28, R42 ;  /* 0x8000001c07177c23 */ /* 0x004fe2000801002a */
[----:B------:R-:W-:Y:S02]  /*4050*/  IADD3 R7, R15, UR4, RZ ;  /* 0x000000040f077c10 */ /* 0x000fe4000fffe0ff */
[----:B------:R-:W-:-:S03]  /*4060*/  LEA.HI R5, R5, R108, RZ, 0x2 ;  /* 0x0000006c05057211 */ /* 0x000fc600078f10ff */
[-C--:B------:R-:W-:Y:S01]  /*4070*/  HMMA.16816.F32 R44, R48, R32.reuse, R104 ;  /* 0x00000020302c723c */ /* 0x080fe20000001868 */
[----:B------:R-:W-:Y:S02]  /*4080*/  IMNMX R229, R7, UR8, PT ;  /* 0x0000000807e57c17 */ /* 0x000fe4000b800200 */
[----:B---3--:R-:W-:Y:S01]  /*4090*/  LOP3.LUT R4, R5, 0xfffffffc, RZ, 0xc0, !PT ;  /* 0xfffffffc05047812 */ /* 0x008fe200078ec0ff */
[----:B----4-:R-:W-:Y:S01]  /*40a0*/  FFMA.FTZ R25, R6, -UR28, R25 ;  /* 0x8000001c06197c23 */ /* 0x010fe20008010019 */
[----:B------:R-:W-:Y:S02]  /*40b0*/  IADD3 R5, R28, 0x9, RZ ;  /* 0x000000091c057810 */ /* 0x000fe40007ffe0ff */
[----:B------:R-:W-:Y:S01]  /*40c0*/  IADD3 R6, R0, UR4, RZ ;  /* 0x0000000400067c10 */ /* 0x000fe2000fffe0ff */
[----:B------:R-:W-:Y:S01]  /*40d0*/  IMAD.IADD R4, R108, 0x1, -R4 ;  /* 0x000000016c047824 */ /* 0x000fe200078e0a04 */
[----:B------:R-:W-:Y:S01]  /*40e0*/  IADD3 R0, R28, 0x8, RZ ;  /* 0x000000081c007810 */ /* 0x000fe20007ffe0ff */
[C---:B------:R-:W-:Y:S01]  /*40f0*/  IMAD.IADD R11, R221.reuse, 0x1, -R5 ;  /* 0x00000001dd0b7824 */ /* 0x040fe200078e0a05 */
[----:B------:R-:W-:Y:S01]  /*4100*/  IMNMX R230, R6, UR8, PT ;  /* 0x0000000806e67c17 */ /* 0x000fe2000b800200 */
[----:B------:R-:W-:Y:S01]  /*4110*/  HMMA.16816.F32 R56, R52, R32, R68 ;  /* 0x000000203438723c */ /* 0x000fe20000001844 */
[C---:B------:R-:W-:Y:S01]  /*4120*/  IADD3 R6, R221.reuse, -c[0x0][0x2e4], RZ ;  /* 0x8000b900dd067a10 */ /* 0x040fe20007ffe0ff */
[--C-:B------:R-:W-:Y:S01]  /*4130*/  IMAD.IADD R10, R221, 0x1, -R0.reuse ;  /* 0x00000001dd0a7824 */ /* 0x100fe200078e0a00 */
[----:B------:R-:W-:Y:S01]  /*4140*/  IABS R11, R11 ;  /* 0x0000000b000b7213 */ /* 0x000fe20000000000 */
[--C-:B------:R-:W-:Y:S01]  /*4150*/  IMAD.IADD R8, R219, 0x1, -R0.reuse ;  /* 0x00000001db087824 */ /* 0x100fe200078e0a00 */
[----:B------:R-:W-:Y:S01]  /*4160*/  IADD3 R7, R220, -c[0x0][0x2e4], RZ ;  /* 0x8000b900dc077a10 */ /* 0x000fe20007ffe0ff */
[----:B------:R1:W-:Y:S01]  /*4170*/  STL [R1+0x9c], R4 ;  /* 0x00009c0401007387 */ /* 0x0003e20000100800 */
[----:B------:R-:W-:Y:S01]  /*4180*/  IMNMX R225, RZ, R6, !PT ;  /* 0x00000006ffe17217 */ /* 0x000fe20007800200 */
[----:B------:R-:W-:Y:S01]  /*4190*/  IMAD.IADD R9, R226, 0x1, -R0 ;  /* 0x00000001e2097824 */ /* 0x000fe200078e0a00 */
[----:B------:R-:W-:Y:S01]  /*41a0*/  IABS R6, R10 ;  /* 0x0000000a00067213 */ /* 0x000fe20000000000 */
[----:B------:R-:W-:Y:S01]  /*41b0*/  IMAD.IADD R10, R220, 0x1, -R2 ;  /* 0x00000001dc0a7824 */ /* 0x000fe200078e0a02 */
[----:B------:R-:W-:Y:S01]  /*41c0*/  IMNMX R224, RZ, R7, !PT ;  /* 0x00000007ffe07217 */ /* 0x000fe20007800200 */
[----:B------:R-:W-:Y:S01]  /*41d0*/  IMAD.MOV.U32 R7, RZ, RZ, R11 ;  /* 0x000000ffff077224 */ /* 0x000fe200078e000b */
[CC--:B------:R-:W-:Y:S01]  /*41e0*/  ISETP.GE.AND P4, PT, R28.reuse, R230.reuse, PT ;  /* 0x000000e61c00720c */ /* 0x0c0fe20003f86270 */
[----:B------:R2:W3:Y:S01]  /*41f0*/  I2F R15, R6 ;  /* 0x00000006000f7306 */ /* 0x0004e20000201400 */
[----:B------:R-:W-:Y:S01]  /*4200*/  ISETP.GE.AND P2, PT, R28, R229, PT ;  /* 0x000000e51c00720c */ /* 0x000fe20003f46270 */
[----:B------:R-:W-:Y:S01]  /*4210*/  HMMA.16816.F32 R88, R16, R156, R88 ;  /* 0x0000009c1058723c */ /* 0x000fe20000001858 */
[----:B------:R-:W-:-:S02]  /*4220*/  ISETP.GE.AND P6, PT, R2, R230, PT ;  /* 0x000000e60200720c */ /* 0x000fc40003fc6270 */
[----:B------:R-:W-:Y:S02]  /*4230*/  ISETP.GE.AND P5, PT, R2, R229, PT ;  /* 0x000000e50200720c */ /* 0x000fe40003fa6270 */
[CC--:B------:R-:W-:Y:S01]  /*4240*/  ISETP.LT.OR P4, PT, R28.reuse, R225.reuse, P4 ;  /* 0x000000e11c00720c */ /* 0x0c0fe20002781670 */
[----:B------:R4:W-:Y:S01]  /*4250*/  I2F R24, R7 ;  /* 0x0000000700187306 */ /* 0x0009e20000201400 */
[-C--:B------:R-:W-:Y:S01]  /*4260*/  ISETP.LT.OR P2, PT, R28, R224.reuse, P2 ;  /* 0x000000e01c00720c */ /* 0x080fe20001741670 */
[----:B------:R-:W-:Y:S01]  /*4270*/  HMMA.16816.F32 R156, R16, R158, R80 ;  /* 0x0000009e109c723c */ /* 0x000fe20000001850 */
[C---:B------:R-:W-:Y:S01]  /*4280*/  ISETP.LT.OR P6, PT, R2.reuse, R225, P6 ;  /* 0x000000e10200720c */ /* 0x040fe200037c1670 */
[----:B------:R-:W5:Y:S01]  /*4290*/  LDSM.16.M88.4 R16, [R215+0x8800] ;  /* 0x00880000d710783b */ /* 0x000f620000000200 */
[----:B------:R-:W-:Y:S02]  /*42a0*/  ISETP.LT.OR P5, PT, R2, R224, P5 ;  /* 0x000000e00200720c */ /* 0x000fe40002fa1670 */
[----:B------:R-:W-:-:S02]  /*42b0*/  FSEL R136, R21, -INF , !P4 ;  /* 0xff80000015887808 */ /* 0x000fc40006000000 */
[----:B--2---:R-:W-:Y:S02]  /*42c0*/  IABS R6, R10 ;  /* 0x0000000a00067213 */ /* 0x004fe40000000000 */
[----:B------:R-:W-:Y:S01]  /*42d0*/  IABS R10, R12 ;  /* 0x0000000c000a7213 */ /* 0x000fe20000000000 */
[----:B---3--:R-:W-:Y:S01]  /*42e0*/  FFMA.FTZ R12, R15, -UR28, R36 ;  /* 0x8000001c0f0c7c23 */ /* 0x008fe20008010024 */
[----:B------:R2:W3:Y:S01]  /*42f0*/  I2F R11, R6 ;  /* 0x00000006000b7306 */ /* 0x0004e20000201400 */
[----:B------:R-:W-:Y:S01]  /*4300*/  FSEL R160, R20, -INF , !P2 ;  /* 0xff80000014a07808 */ /* 0x000fe20005000000 */
[----:B----4-:R-:W-:Y:S01]  /*4310*/  IMAD.IADD R7, R226, 0x1, -R2 ;  /* 0x00000001e2077824 */ /* 0x010fe200078e0a02 */
[----:B------:R-:W-:Y:S01]  /*4320*/  ISETP.GE.AND P4, PT, R28, R228, PT ;  /* 0x000000e41c00720c */ /* 0x000fe20003f86270 */
[----:B------:R-:W-:Y:S01]  /*4330*/  IMAD.IADD R2, R220, 0x1, -R0 ;  /* 0x00000001dc027824 */ /* 0x000fe200078e0a00 */
[----:B------:R-:W-:Y:S02]  /*4340*/  ISETP.GE.AND P2, PT, R28, R227, PT ;  /* 0x000000e31c00720c */ /* 0x000fe40003f46270 */
[----:B------:R-:W-:-:S02]  /*4350*/  IABS R7, R7 ;  /* 0x0000000700077213 */ /* 0x000fc40000000000 */
[----:B------:R-:W-:Y:S02]  /*4360*/  IABS R2, R2 ;  /* 0x0000000200027213 */ /* 0x000fe40000000000 */
[C---:B------:R-:W-:Y:S02]  /*4370*/  ISETP.LT.OR P4, PT, R28.reuse, R223, P4 ;  /* 0x000000df1c00720c */ /* 0x040fe40002781670 */
[----:B------:R-:W-:Y:S01]  /*4380*/  ISETP.LT.OR P2, PT, R28, R222, P2 ;  /* 0x000000de1c00720c */ /* 0x000fe20001741670 */
[----:B--2---:R-:W-:Y:S01]  /*4390*/  IMAD.MOV.U32 R6, RZ, RZ, R10 ;  /* 0x000000ffff067224 */ /* 0x004fe200078e000a */
[----:B------:R-:W-:Y:S01]  /*43a0*/  FSEL R76, R22, -INF , !P4 ;  /* 0xff800000164c7808 */ /* 0x000fe20006000000 */
[----:B---3--:R-:W-:Y:S01]  /*43b0*/  FFMA.FTZ R11, R11, -UR28, R27 ;  /* 0x8000001c0b0b7c23 */ /* 0x008fe2000801001b */
[----:B------:R-:W-:Y:S01]  /*43c0*/  FSEL R77, R23, -INF , !P2 ;  /* 0xff800000174d7808 */ /* 0x000fe20005000000 */
[----:B------:R2:W3:Y:S01]  /*43d0*/  I2F R14, R6 ;  /* 0x00000006000e7306 */ /* 0x0004e20000201400 */
[----:B------:R-:W-:Y:S01]  /*43e0*/  FSEL R134, R25, -INF , !P6 ;  /* 0xff80000019867808 */ /* 0x000fe20007000000 */
[----:B------:R-:W-:Y:S01]  /*43f0*/  FFMA.FTZ R22, R24, -UR28, R37 ;  /* 0x8000001c18167c23 */ /* 0x000fe20008010025 */
[----:B-1----:R-:W-:-:S02]  /*4400*/  IADD3 R4, R28, 0x10, RZ ;  /* 0x000000101c047810 */ /* 0x002fc40007ffe0ff */
[C---:B------:R-:W-:Y:S02]  /*4410*/  ISETP.GE.AND P0, PT, R0.reuse, R230, PT ;  /* 0x000000e60000720c */ /* 0x040fe40003f06270 */
[C---:B------:R-:W-:Y:S02]  /*4420*/  ISETP.GE.AND P4, PT, R0.reuse, R229, PT ;  /* 0x000000e50000720c */ /* 0x040fe40003f86270 */
[C---:B------:R-:W-:Y:S02]  /*4430*/  ISETP.GE.AND P2, PT, R0.reuse, R228, PT ;  /* 0x000000e40000720c */ /* 0x040fe40003f46270 */
[C---:B------:R-:W-:Y:S02]  /*4440*/  ISETP.GE.AND P6, PT, R0.reuse, R227, PT ;  /* 0x000000e30000720c */ /* 0x040fe40003fc6270 */
[C---:B------:R-:W-:Y:S02]  /*4450*/  ISETP.LT.OR P0, PT, R0.reuse, R225, P0 ;  /* 0x000000e10000720c */ /* 0x040fe40000701670 */
[C---:B------:R-:W-:Y:S01]  /*4460*/  ISETP.LT.OR P4, PT, R0.reuse, R224, P4 ;  /* 0x000000e00000720c */ /* 0x040fe20002781670 */
[----:B--2---:R-:W-:Y:S01]  /*4470*/  IMAD.MOV.U32 R6, RZ, RZ, R7 ;  /* 0x000000ffff067224 */ /* 0x004fe200078e0007 */
[----:B------:R-:W-:Y:S01]  /*4480*/  ISETP.LT.OR P2, PT, R0, R223, P2 ;  /* 0x000000df0000720c */ /* 0x000fe20001741670 */
[----:B---3--:R-:W-:Y:S01]  /*4490*/  FFMA.FTZ R14, R14, -UR28, R41 ;  /* 0x8000001c0e0e7c23 */ /* 0x008fe20008010029 */
[----:B------:R-:W-:Y:S01]  /*44a0*/  ISETP.LT.OR P6, PT, R0, R222, P6 ;  /* 0x000000de0000720c */ /* 0x000fe200037c1670 */
[----:B------:R1:W2:Y:S01]  /*44b0*/  I2F R13, R6 ;  /* 0x00000006000d7306 */ /* 0x0002a20000201400 */
[----:B------:R-:W-:Y:S01]  /*44c0*/  IMAD.IADD R0, R221, 0x1, -R4 ;  /* 0x00000001dd007824 */ /* 0x000fe200078e0a04 */
[----:B------:R-:W-:-:S02]  /*44d0*/  FSEL R149, R11, -INF , !P5 ;  /* 0xff8000000b957808 */ /* 0x000fc40006800000 */
[----:B------:R-:W-:Y:S02]  /*44e0*/  FSEL R62, R14, -INF , !P3 ;  /* 0xff8000000e3e7808 */ /* 0x000fe40005800000 */
[----:B------:R-:W-:Y:S02]  /*44f0*/  IABS R0, R0 ;  /* 0x0000000000007213 */ /* 0x000fe40000000000 */
[----:B------:R-:W-:Y:S02]  /*4500*/  FSEL R133, R12, -INF , !P0 ;  /* 0xff8000000c857808 */ /* 0x000fe40004000000 */
[C---:B------:R-:W-:Y:S01]  /*4510*/  ISETP.GE.AND P5, PT, R5.reuse, R230, PT ;  /* 0x000000e60500720c */ /* 0x040fe20003fa6270 */
[----:B------:R-:W-:Y:S01]  /*4520*/  IMAD.MOV.U32 R7, RZ, RZ, R0 ;  /* 0x000000ffff077224 */ /* 0x000fe200078e0000 */
[----:B------:R-:W-:Y:S02]  /*4530*/  IADD3 R0, R28, 0x18, RZ ;  /* 0x000000181c007810 */ /* 0x000fe40007ffe0ff */
[----:B------:R-:W-:Y:S01]  /*4540*/  ISETP.GE.AND P3, PT, R5, R229, PT ;  /* 0x000000e50500720c */ /* 0x000fe20003f66270 */
[----:B------:R-:W3:Y:S01]  /*4550*/  I2F R23, R7 ;  /* 0x0000000700177306 */ /* 0x000ee20000201400 */
[----:B-1----:R-:W-:Y:S01]  /*4560*/  IMAD.MOV.U32 R6, RZ, RZ, R2 ;  /* 0x000000ffff067224 */ /* 0x002fe200078e0002 */
[----:B------:R-:W-:Y:S01]  /*4570*/  IABS R2, R8 ;  /* 0x0000000800027213 */ /* 0x000fe20000000000 */
[----:B--2---:R-:W-:Y:S01]  /*4580*/  FFMA.FTZ R13, R13, -UR28, R43 ;  /* 0x8000001c0d0d7c23 */ /* 0x004fe2000801002b */
[C---:B------:R-:W-:Y:S01]  /*4590*/  ISETP.GE.AND P0, PT, R5.reuse, R227, PT ;  /* 0x000000e30500720c */ /* 0x040fe20003f06270 */
[----:B-----5:R-:W-:Y:S01]  /*45a0*/  HMMA.16816.F32 R40, R52, R16, R96 ;  /* 0x000000103428723c */ /* 0x020fe20000001860 */
[----:B------:R-:W-:-:S02]  /*45b0*/  ISETP.LT.OR P5, PT, R5, R225, P5 ;  /* 0x000000e10500720c */ /* 0x000fc40002fa1670 */
[----:B------:R1:W2:Y:S01]  /*45c0*/  I2F R8, R6 ;  /* 0x0000000600087306 */ /* 0x0002a20000201400 */
[----:B------:R-:W-:Y:S02]  /*45d0*/  FSEL R69, R13, -INF , !P1 ;  /* 0xff8000000d457808 */ /* 0x000fe40004800000 */
[C---:B------:R-:W-:Y:S02]  /*45e0*/  ISETP.GE.AND P1, PT, R5.reuse, R228, PT ;  /* 0x000000e40500720c */ /* 0x040fe40003f26270 */
[C---:B------:R-:W-:Y:S02]  /*45f0*/  ISETP.LT.OR P3, PT, R5.reuse, R224, P3 ;  /* 0x000000e00500720c */ /* 0x040fe40001f61670 */
[----:B------:R-:W-:Y:S01]  /*4600*/  ISETP.LT.OR P1, PT, R5, R223, P1 ;  /* 0x000000df0500720c */ /* 0x000fe20000f21670 */
[----:B---3--:R-:W-:Y:S01]  /*4610*/  FFMA.FTZ R11, R23, -UR28, R44 ;  /* 0x8000001c170b7c23 */ /* 0x008fe2000801002c */
[----:B------:R-:W-:Y:S02]  /*4620*/  ISETP.LT.OR P0, PT, R5, R222, P0 ;  /* 0x000000de0500720c */ /* 0x000fe40000701670 */
[----:B------:R-:W-:-:S02]  /*4630*/  FSEL R132, R22, -INF , !P5 ;  /* 0xff80000016847808 */ /* 0x000fc40006800000 */
[----:B------:R-:W-:Y:S02]  /*4640*/  ISETP.GE.AND P5, PT, R4, R227, PT ;  /* 0x000000e30400720c */ /* 0x000fe40003fa6270 */
[----:B-1----:R-:W-:Y:S01]  /*4650*/  IABS R6, R9 ;  /* 0x0000000900067213 */ /* 0x002fe20000000000 */
[----:B--2---:R-:W-:Y:S01]  /*4660*/  FFMA.FTZ R15, R8, -UR28, R38 ;  /* 0x8000001c080f7c23 */ /* 0x004fe20008010026 */
[----:B------:R1:W2:Y:S01]  /*4670*/  I2F R9, R2 ;  /* 0x0000000200097306 */ /* 0x0002a20000201400 */
[----:B------:R-:W-:Y:S01]  /*4680*/  IMAD.IADD R8, R221, 0x1, -R0 ;  /* 0x00000001dd087824 */ /* 0x000fe200078e0a00 */
[C---:B------:R-:W-:Y:S02]  /*4690*/  ISETP.LT.OR P5, PT, R4.reuse, R222, P5 ;  /* 0x000000de0400720c */ /* 0x040fe40002fa1670 */
[----:B------:R-:W-:Y:S02]  /*46a0*/  FSEL R135, R15, -INF , !P4 ;  /* 0xff8000000f877808 */ /* 0x000fe40006000000 */
[----:B------:R-:W-:-:S02]  /*46b0*/  ISETP.GE.AND P4, PT, R4, R230, PT ;  /* 0x000000e60400720c */ /* 0x000fc40003f86270 */
[----:B------:R3:W4:Y:S02]  /*46c0*/  I2F R10, R6 ;  /* 0x00000006000a7306 */ /* 0x0007240000201400 */
[----:B------:R-:W-:-:S04]  /*46d0*/  ISETP.LT.OR P4, PT, R4, R225, P4 ;  /* 0x000000e10400720c */ /* 0x000fc80002781670 */
[----:B------:R-:W-:Y:S02]  /*46e0*/  FSEL R162, R11, -INF , !P4 ;  /* 0xff8000000ba27808 */ /* 0x000fe40006000000 */
[C---:B-1----:R-:W-:Y:S01]  /*46f0*/  IADD3 R2, R28.reuse, 0x11, RZ ;  /* 0x000000111c027810 */ /* 0x042fe20007ffe0ff */
[----:B--2---:R-:W-:Y:S01]  /*4700*/  FFMA.FTZ R21, R9, -UR28, R72 ;  /* 0x8000001c09157c23 */ /* 0x004fe20008010048 */
[----:B------:R-:W-:Y:S02]  /*4710*/  IADD3 R9, R28, 0x19, RZ ;  /* 0x000000191c097810 */ /* 0x000fe40007ffe0ff */
[----:B------:R-:W-:Y:S02]  /*4720*/  ISETP.GE.AND P4, PT, R2, R227, PT ;  /* 0x000000e30200720c */ /* 0x000fe40003f86270 */
[----:B------:R-:W-:Y:S01]  /*4730*/  FSEL R63, R21, -INF , !P2 ;  /* 0xff800000153f7808 */ /* 0x000fe20005000000 */
[----:B---3--:R-:W-:Y:S01]  /*4740*/  IMAD.IADD R6, R221, 0x1, -R2 ;  /* 0x00000001dd067824 */ /* 0x008fe200078e0a02 */
[----:B------:R-:W-:Y:S01]  /*4750*/  ISETP.GE.AND P2, PT, R4, R229, PT ;  /* 0x000000e50400720c */ /* 0x000fe20003f46270 */
[----:B----4-:R-:W-:Y:S01]  /*4760*/  FFMA.FTZ R20, R10, -UR28, R74 ;  /* 0x8000001c0a147c23 */ /* 0x010fe2000801004a */
[----:B------:R-:W-:Y:S01]  /*4770*/  ISETP.LT.OR P4, PT, R2, R222, P4 ;  /* 0x000000de0200720c */ /* 0x000fe20002781670 */
[----:B------:R-:W-:Y:S01]  /*4780*/  IMAD.IADD R10, R219, 0x1, -R5 ;  /* 0x00000001db0a7824 */ /* 0x000fe200078e0a05 */
[----:B------:R-:W-:-:S02]  /*4790*/  IABS R6, R6 ;  /* 0x0000000600067213 */ /* 0x000fc40000000000 */
[----:B------:R-:W-:Y:S02]  /*47a0*/  FSEL R68, R20, -INF , !P6 ;  /* 0xff80000014447808 */ /* 0x000fe40007000000 */
[C---:B------:R-:W-:Y:S01]  /*47b0*/  ISETP.GE.AND P6, PT, R4.reuse, R228, PT ;  /* 0x000000e40400720c */ /* 0x040fe20003fc6270 */
[----:B------:R-:W-:Y:S01]  /*47c0*/  IMAD.MOV.U32 R7, RZ, RZ, R6 ;  /* 0x000000ffff077224 */ /* 0x000fe200078e0006 */
[----:B------:R-:W-:Y:S01]  /*47d0*/  IABS R6, R8 ;  /* 0x0000000800067213 */ /* 0x000fe20000000000 */
[----:B------:R-:W-:Y:S01]  /*47e0*/  IMAD.IADD R8, R221, 0x1, -R9 ;  /* 0x00000001dd087824 */ /* 0x000fe200078e0a09 */
[C---:B------:R-:W-:Y:S01]  /*47f0*/  ISETP.LT.OR P2, PT, R4.reuse, R224, P2 ;  /* 0x000000e00400720c */ /* 0x040fe20001741670 */
[----:B------:R1:W2:Y:S01]  /*4800*/  I2F R25, R7 ;  /* 0x0000000700197306 */ /* 0x0002a20000201400 */
[----:B------:R-:W-:Y:S01]  /*4810*/  ISETP.LT.OR P6, PT, R4, R223, P6 ;  /* 0x000000df0400720c */ /* 0x000fe200037c1670 */
[----:B------:R-:W-:Y:S01]  /*4820*/  HMMA.16816.F32 R20, R52, R34, R64 ;  /* 0x000000223414723c */ /* 0x000fe20000001840 */
[----:B-1----:R-:W-:Y:S01]  /*4830*/  IMAD.MOV.U32 R7, RZ, RZ, R6 ;  /* 0x000000ffff077224 */ /* 0x002fe200078e0006 */
[----:B------:R-:W-:Y:S01]  /*4840*/  IABS R6, R8 ;  /* 0x0000000800067213 */ /* 0x000fe20000000000 */
[----:B------:R-:W-:-:S03]  /*4850*/  IMAD.IADD R8, R220, 0x1, -R5 ;  /* 0x00000001dc087824 */ /* 0x000fc600078e0a05 */
[----:B------:R1:W-:Y:S01]  /*4860*/  I2F R32, R7 ;  /* 0x0000000700207306 */ /* 0x0003e20000201400 */
[----:B--2---:R-:W-:Y:S02]  /*4870*/  FFMA.FTZ R11, R25, -UR28, R45 ;  /* 0x8000001c190b7c23 */ /* 0x004fe4000801002d */
[----:B------:R-:W-:Y:S01]  /*4880*/  HMMA.16816.F32 R24, R48, R34, R100 ;  /* 0x000000223018723c */ /* 0x000fe20000001864 */
[----:B-1----:R-:W-:Y:S01]  /*4890*/  IMAD.MOV.U32 R7, RZ, RZ, R6 ;  /* 0x000000ffff077224 */ /* 0x002fe200078e0006 */
[----:B------:R-:W-:-:S03]  /*48a0*/  IABS R6, R8 ;  /* 0x0000000800067213 */ /* 0x000fc60000000000 */
[----:B------:R1:W-:Y:S02]  /*48b0*/  I2F R36, R7 ;  /* 0x0000000700247306 */ /* 0x0003e40000201400 */
[----:B-1----:R-:W-:-:S06]  /*48c0*/  IABS R7, R10 ;  /* 0x0000000a00077213 */ /* 0x002fcc0000000000 */
[----:B------:R1:W-:Y:S02]  /*48d0*/  I2F R10, R6 ;  /* 0x00000006000a7306 */ /* 0x0003e40000201400 */
[----:B-1----:R-:W-:Y:S02]  /*48e0*/  IMAD.IADD R6, R226, 0x1, -R5 ;  /* 0x00000001e2067824 */ /* 0x002fe400078e0a05 */
[----:B------:R-:W-:-:S03]  /*48f0*/  IMAD.MOV.U32 R5, RZ, RZ, R7 ;  /* 0x000000ffff057224 */ /* 0x000fc600078e0007 */
[----:B------:R-:W-:Y:S01]  /*4900*/  IABS R8, R6 ;  /* 0x0000000600087213 */ /* 0x000fe20000000000 */
[----:B------:R1:W-:Y:S01]  /*4910*/  I2F R7, R5 ;  /* 0x0000000500077306 */ /* 0x0003e20000201400 */
[----:B------:R-:W-:-:S05]  /*4920*/  IMAD.IADD R6, R219, 0x1, -R4 ;  /* 0x00000001db067824 */ /* 0x000fca00078e0a04 */
[----:B------:R-:W-:Y:S02]  /*4930*/  IABS R6, R6 ;  /* 0x0000000600067213 */ /* 0x000fe40000000000 */
[----:B------:R-:W2:Y:S01]  /*4940*/  I2F R8, R8 ;  /* 0x0000000800087306 */ /* 0x000ea20000201400 */
[----:B-1----:R-:W-:-:S05]  /*4950*/  IMAD.IADD R5, R220, 0x1, -R4 ;  /* 0x00000001dc057824 */ /* 0x002fca00078e0a04 */
[----:B------:R-:W-:Y:S01]  /*4960*/  IABS R5, R5 ;  /* 0x0000000500057213 */ /* 0x000fe20000000000 */
[----:B--2---:R-:W-:-:S03]  /*4970*/  FFMA.FTZ R8, R8, -UR28, R75 ;  /* 0x8000001c08087c23 */ /* 0x004fc6000801004b */
[----:B------:R1:W-:Y:S02]  /*4980*/  I2F R13, R5 ;  /* 0x00000005000d7306 */ /* 0x0003e40000201400 */
[----:B------:R-:W-:Y:S02]  /*4990*/  FSEL R61, R8, -INF , !P0 ;  /* 0xff800000083d7808 */ /* 0x000fe40004000000 */
[----:B------:R-:W-:-:S04]  /*49a0*/  ISETP.GE.AND P0, PT, R2, R228, PT ;  /* 0x000000e40200720c */ /* 0x000fc80003f06270 */
[----:B------:R-:W-:Y:S01]  /*49b0*/  ISETP.LT.OR P0, PT, R2, R223, P0 ;  /* 0x000000df0200720c */ /* 0x000fe20000701670 */
[----:B-1----:R-:W-:Y:S02]  /*49c0*/  IMAD.IADD R5, R226, 0x1, -R4 ;  /* 0x00000001e2057824 */ /* 0x002fe400078e0a04 */
[----:B------:R-:W-:Y:S02]  /*49d0*/  IMAD.MOV.U32 R4, RZ, RZ, R6 ;  /* 0x000000ffff047224 */ /* 0x000fe400078e0006 */
[----:B------:R-:W-:Y:S01]  /*49e0*/  FFMA.FTZ R6, R10, -UR28, R39 ;  /* 0x8000001c0a067c23 */ /* 0x000fe20008010027 */
[----:B------:R-:W-:Y:S01]  /*49f0*/  IABS R5, R5 ;  /* 0x0000000500057213 */ /* 0x000fe20000000000 */
[----:B------:R1:W2:Y:S01]  /*4a00*/  I2F R12, R4 ;  /* 0x00000004000c7306 */ /* 0x0002a20000201400 */
[----:B------:R-:W-:Y:S02]  /*4a10*/  FFMA.FTZ R10, R7, -UR28, R73 ;  /* 0x8000001c070a7c23 */ /* 0x000fe40008010049 */
[----:B------:R-:W-:Y:S01]  /*4a20*/  FSEL R147, R6, -INF , !P3 ;  /* 0xff80000006937808 */ /* 0x000fe20005800000 */
[--C-:B------:R-:W-:Y:S01]  /*4a30*/  IMAD.IADD R6, R219, 0x1, -R2.reuse ;  /* 0x00000001db067824 */ /* 0x100fe200078e0a02 */
[----:B------:R-:W-:Y:S01]  /*4a40*/  ISETP.GE.AND P3, PT, R2, R230, PT ;  /* 0x000000e60200720c */ /* 0x000fe20003f66270 */
[----:B------:R-:W-:Y:S01]  /*4a50*/  IMAD.IADD R7, R226, 0x1, -R2 ;  /* 0x00000001e2077824 */ /* 0x000fe200078e0a02 */
[----:B------:R-:W-:Y:S01]  /*4a60*/  FSEL R60, R10, -INF , !P1 ;  /* 0xff8000000a3c7808 */ /* 0x000fe20004800000 */
[----:B------:R-:W3:Y:S01]  /*4a70*/  I2F R14, R5 ;  /* 0x00000005000e7306 */ /* 0x000ee20000201400 */
[----:B------:R-:W-:-:S02]  /*4a80*/  ISETP.GE.AND P1, PT, R2, R229, PT ;  /* 0x000000e50200720c */ /* 0x000fc40003f26270 */
[C---:B------:R-:W-:Y:S02]  /*4a90*/  ISETP.LT.OR P3, PT, R2.reuse, R225, P3 ;  /* 0x000000e10200720c */ /* 0x040fe40001f61670 */
[----:B------:R-:W-:Y:S02]  /*4aa0*/  ISETP.LT.OR P1, PT, R2, R224, P1 ;  /* 0x000000e00200720c */ /* 0x000fe40000f21670 */
[----:B------:R-:W-:Y:S01]  /*4ab0*/  FSEL R151, R11, -INF , !P3 ;  /* 0xff8000000b977808 */ /* 0x000fe20005800000 */
[----:B-1----:R-:W-:Y:S01]  /*4ac0*/  IMAD.IADD R4, R220, 0x1, -R2 ;  /* 0x00000001dc047824 */ /* 0x002fe200078e0a02 */
[----:B------:R-:W-:Y:S01]  /*4ad0*/  ISETP.GE.AND P3, PT, R0, R227, PT ;  /* 0x000000e30000720c */ /* 0x000fe20003f66270 */
[----:B------:R-:W-:Y:S02]  /*4ae0*/  IMAD.IADD R2, R220, 0x1, -R0 ;  /* 0x00000001dc027824 */ /* 0x000fe400078e0a00 */
[----:B--2---:R-:W-:Y:S01]  /*4af0*/  FFMA.FTZ R10, R12, -UR28, R56 ;  /* 0x8000001c0c0a7c23 */ /* 0x004fe20008010038 */
[----:B------:R-:W-:-:S02]  /*4b00*/  IABS R4, R4 ;  /* 0x0000000400047213 */ /* 0x000fc40000000000 */
[----:B------:R-:W-:Y:S01]  /*4b10*/  IABS R2, R2 ;  /* 0x0000000200027213 */ /* 0x000fe20000000000 */
[----:B---3--:R-:W-:Y:S01]  /*4b20*/  FFMA.FTZ R8, R14, -UR28, R58 ;  /* 0x8000001c0e087c23 */ /* 0x008fe2000801003a */
[----:B------:R-:W-:Y:S01]  /*4b30*/  FSEL R104, R10, -INF , !P6 ;  /* 0xff8000000a687808 */ /* 0x000fe20007000000 */
[----:B------:R-:W-:Y:S01]  /*4b40*/  IMAD.MOV.U32 R5, RZ, RZ, R4 ;  /* 0x000000ffff057224 */ /* 0x000fe200078e0004 */
[----:B------:R-:W-:Y:S01]  /*4b50*/  IABS R4, R6 ;  /* 0x0000000600047213 */ /* 0x000fe20000000000 */
[----:B------:R-:W-:Y:S01]  /*4b60*/  FFMA.FTZ R6, R13, -UR28, R46 ;  /* 0x8000001c0d067c23 */ /* 0x000fe2000801002e */
[----:B------:R-:W-:Y:S01]  /*4b70*/  FSEL R108, R8, -INF , !P5 ;  /* 0xff800000086c7808 */ /* 0x000fe20006800000 */
[----:B------:R1:W-:Y:S01]  /*4b80*/  I2F R31, R5 ;  /* 0x00000005001f7306 */ /* 0x0003e20000201400 */
[----:B------:R-:W-:Y:S02]  /*4b90*/  ISETP.GE.AND P6, PT, R0, R229, PT ;  /* 0x000000e50000720c */ /* 0x000fe40003fc6270 */
[----:B------:R-:W-:Y:S01]  /*4ba0*/  FSEL R161, R6, -INF , !P2 ;  /* 0xff80000006a17808 */ /* 0x000fe20005000000 */
[----:B------:R-:W-:Y:S01]  /*4bb0*/  IMAD.IADD R6, R220, 0x1, -R9 ;  /* 0x00000001dc067824 */ /* 0x000fe200078e0a09 */
[----:B------:R-:W-:-:S02]  /*4bc0*/  ISETP.GE.AND P2, PT, R0, R230, PT ;  /* 0x000000e60000720c */ /* 0x000fc40003f46270 */
[C---:B------:R-:W-:Y:S01]  /*4bd0*/  ISETP.GE.AND P5, PT, R0.reuse, R228, PT ;  /* 0x000000e40000720c */ /* 0x040fe20003fa6270 */
[----:B------:R2:W3:Y:S01]  /*4be0*/  I2F R30, R4 ;  /* 0x00000004001e7306 */ /* 0x0004e20000201400 */
[C---:B------:R-:W-:Y:S02]  /*4bf0*/  ISETP.LT.OR P2, PT, R0.reuse, R225, P2 ;  /* 0x000000e10000720c */ /* 0x040fe40001741670 */
[C---:B------:R-:W-:Y:S02]  /*4c00*/  ISETP.LT.OR P6, PT, R0.reuse, R224, P6 ;  /* 0x000000e00000720c */ /* 0x040fe400037c1670 */
[C---:B------:R-:W-:Y:S02]  /*4c10*/  ISETP.LT.OR P5, PT, R0.reuse, R223, P5 ;  /* 0x000000df0000720c */ /* 0x040fe40002fa1670 */
[----:B------:R-:W-:Y:S02]  /*4c20*/  ISETP.LT.OR P3, PT, R0, R222, P3 ;  /* 0x000000de0000720c */ /* 0x000fe40001f61670 */
[----:B-1----:R-:W-:Y:S01]  /*4c30*/  IABS R5, R7 ;  /* 0x0000000700057213 */ /* 0x002fe20000000000 */
[----:B------:R-:W-:-:S04]  /*4c40*/  IMAD.IADD R7, R219, 0x1, -R9 ;  /* 0x00000001db077824 */ /* 0x000fc800078e0a09 */
[----:B--2---:R-:W-:Y:S02]  /*4c50*/  IMAD.MOV.U32 R4, RZ, RZ, R5 ;  /* 0x000000ffff047224 */ /* 0x004fe400078e0005 */
[----:B------:R-:W-:Y:S02]  /*4c60*/  IMAD.IADD R5, R219, 0x1, -R0 ;  /* 0x00000001db057824 */ /* 0x000fe400078e0a00 */
[----:B------:R1:W2:Y:S01]  /*4c70*/  I2F R15, R4 ;  /* 0x00000004000f7306 */ /* 0x0002a20000201400 */
[----:B---3--:R-:W-:-:S05]  /*4c80*/  FFMA.FTZ R10, R30, -UR28, R57 ;  /* 0x8000001c1e0a7c23 */ /* 0x008fca0008010039 */
[----:B------:R-:W-:Y:S02]  /*4c90*/  FSEL R103, R10, -INF , !P0 ;  /* 0xff8000000a677808 */ /* 0x000fe40004000000 */
[----:B------:R-:W-:-:S04]  /*4ca0*/  ISETP.GE.AND P0, PT, R9, R229, PT ;  /* 0x000000e50900720c */ /* 0x000fc80003f06270 */
[----:B------:R-:W-:Y:S01]  /*4cb0*/  ISETP.LT.OR P0, PT, R9, R224, P0 ;  /* 0x000000e00900720c */ /* 0x000fe20000701670 */
[----:B-1----:R-:W-:Y:S01]  /*4cc0*/  IMAD.MOV.U32 R4, RZ, RZ, R2 ;  /* 0x000000ffff047224 */ /* 0x002fe200078e0002 */
[----:B------:R-:W-:Y:S01]  /*4cd0*/  IABS R2, R5 ;  /* 0x0000000500027213 */ /* 0x000fe20000000000 */
[----:B------:R-:W-:Y:S01]  /*4ce0*/  IMAD.IADD R5, R226, 0x1, -R0 ;  /* 0x00000001e2057824 */ /* 0x000fe200078e0a00 */
[----:B------:R-:W-:Y:S01]  /*4cf0*/  IABS R0, R7 ;  /* 0x0000000700007213 */ /* 0x000fe20000000000 */
[----:B------:R1:W3:Y:S01]  /*4d00*/  I2F R29, R4 ;  /* 0x00000004001d7306 */ /* 0x0002e20000201400 */
[----:B--2---:R-:W-:-:S05]  /*4d10*/  FFMA.FTZ R8, R15, -UR28, R59 ;  /* 0x8000001c0f087c23 */ /* 0x004fca000801003b */
[----:B------:R-:W-:Y:S02]  /*4d20*/  FSEL R105, R8, -INF , !P4 ;  /* 0xff80000008697808 */ /* 0x000fe40006000000 */
[----:B------:R-:W-:-:S04]  /*4d30*/  ISETP.GE.AND P4, PT, R9, R228, PT ;  /* 0x000000e40900720c */ /* 0x000fc80003f86270 */
[----:B------:R-:W-:Y:S01]  /*4d40*/  ISETP.LT.OR P4, PT, R9, R223, P4 ;  /* 0x000000df0900720c */ /* 0x000fe20002781670 */
[----:B-1----:R-:W-:Y:S01]  /*4d50*/  IMAD.MOV.U32 R4, RZ, RZ, R2 ;  /* 0x000000ffff047224 */ /* 0x002fe200078e0002 */
[----:B------:R-:W-:Y:S01]  /*4d60*/  IABS R2, R5 ;  /* 0x0000000500027213 */ /* 0x000fe20000000000 */
[----:B------:R-:W-:Y:S02]  /*4d70*/  IMAD.IADD R5, R226, 0x1, -R9 ;  /* 0x00000001e2057824 */ /* 0x000fe400078e0a09 */
[----:B------:R1:W2:Y:S01]  /*4d80*/  I2F R14, R4 ;  /* 0x00000004000e7306 */ /* 0x0002a20000201400 */
[----:B---3--:R-:W-:-:S05]  /*4d90*/  FFMA.FTZ R8, R29, -UR28, R26 ;  /* 0x8000001c1d087c23 */ /* 0x008fca000801001a */
[----:B------:R-:W-:Y:S01]  /*4da0*/  FSEL R146, R8, -INF , !P6 ;  /* 0xff80000008927808 */ /* 0x000fe20007000000 */
[----:B-1----:R-:W-:Y:S01]  /*4db0*/  IMAD.MOV.U32 R4, RZ, RZ, R2 ;  /* 0x000000ffff047224 */ /* 0x002fe200078e0002 */
[----:B------:R-:W-:Y:S01]  /*4dc0*/  IABS R2, R6 ;  /* 0x0000000600027213 */ /* 0x000fe20000000000 */
[----:B------:R-:W-:Y:S02]  /*4dd0*/  FFMA.FTZ R6, R31, -UR28, R47 ;  /* 0x8000001c1f067c23 */ /* 0x000fe4000801002f */
[----:B------:R1:W3:Y:S03]  /*4de0*/  I2F R12, R4 ;  /* 0x00000004000c7306 */ /* 0x0002e60000201400 */
[----:B------:R-:W-:Y:S01]  /*4df0*/  FSEL R150, R6, -INF , !P1 ;  /* 0xff80000006967808 */ /* 0x000fe20004800000 */
[----:B------:R-:W-:Y:S01]  /*4e00*/  FFMA.FTZ R6, R32, -UR28, R24 ;  /* 0x8000001c20067c23 */ /* 0x000fe20008010018 */
[----:B------:R-:W-:Y:S01]  /*4e10*/  ISETP.GE.AND P1, PT, R9, R230, PT ;  /* 0x000000e60900720c */ /* 0x000fe20003f26270 */
[----:B------:R-:W-:Y:S02]  /*4e20*/  HMMA.16816.F32 R32, R48, R16, R92 ;  /* 0x000000103020723c */ /* 0x000fe4000000185c */
[----:B------:R4:W5:Y:S01]  /*4e30*/  I2F R13, R2 ;  /* 0x00000002000d7306 */ /* 0x0009620000201400 */
[----:B------:R-:W-:-:S02]  /*4e40*/  FSEL R148, R6, -INF , !P2 ;  /* 0xff80000006947808 */ /* 0x000fc40005000000 */
[C---:B------:R-:W-:Y:S02]  /*4e50*/  ISETP.GE.AND P2, PT, R9.reuse, R227, PT ;  /* 0x000000e30900720c */ /* 0x040fe40003f46270 */
[C---:B------:R-:W-:Y:S02]  /*4e60*/  ISETP.LT.OR P1, PT, R9.reuse, R225, P1 ;  /* 0x000000e10900720c */ /* 0x040fe40000f21670 */
[----:B------:R-:W-:Y:S01]  /*4e70*/  ISETP.LT.OR P2, PT, R9, R222, P2 ;  /* 0x000000de0900720c */ /* 0x000fe20001741670 */
[----:B-1----:R-:W-:Y:S01]  /*4e80*/  IMAD.MOV.U32 R4, RZ, RZ, R0 ;  /* 0x000000ffff047224 */ /* 0x002fe200078e0000 */
[----:B------:R-:W-:Y:S01]  /*4e90*/  IABS R0, R5 ;  /* 0x0000000500007213 */ /* 0x000fe20000000000 */
[----:B--2---:R-:W-:Y:S02]  /*4ea0*/  FFMA.FTZ R9, R14, -UR28, R20 ;  /* 0x8000001c0e097c23 */ /* 0x004fe40008010014 */
[----:B------:R1:W2:Y:S01]  /*4eb0*/  I2F R11, R4 ;  /* 0x00000004000b7306 */ /* 0x0002a20000201400 */
[----:B---3--:R-:W-:-:S02]  /*4ec0*/  FFMA.FTZ R10, R12, -UR28, R22 ;  /* 0x8000001c0c0a7c23 */ /* 0x008fc40008010016 */
[----:B------:R-:W-:Y:S01]  /*4ed0*/  FFMA.FTZ R12, R36, -UR28, R25 ;  /* 0x8000001c240c7c23 */ /* 0x000fe20008010019 */
[----:B----4-:R-:W-:Y:S01]  /*4ee0*/  IADD3 R2, R28, 0x20, RZ ;  /* 0x000000201c027810 */ /* 0x010fe20007ffe0ff */
[----:B-----5:R-:W-:Y:S01]  /*4ef0*/  FFMA.FTZ R13, R13, -UR28, R27 ;  /* 0x8000001c0d0d7c23 */ /* 0x020fe2000801001b */
[----:B------:R-:W-:Y:S01]  /*4f00*/  FSEL R31, R9, -INF , !P5 ;  /* 0xff800000091f7808 */ /* 0x000fe20006800000 */
[-C--:B------:R-:W-:Y:S01]  /*4f10*/  HMMA.16816.F32 R36, R52, R18.reuse, R112 ;  /* 0x000000123424723c */ /* 0x080fe20000001870 */
[----:B------:R-:W-:Y:S01]  /*4f20*/  FSEL R144, R12, -INF , !P1 ;  /* 0xff8000000c907808 */ /* 0x000fe20004800000 */
[----:B------:R-:W-:Y:S01]  /*4f30*/  IMAD.IADD R5, R221, 0x1, -R2 ;  /* 0x00000001dd057824 */ /* 0x000fe200078e0a02 */
[C---:B------:R-:W-:Y:S02]  /*4f40*/  ISETP.GE.AND P6, PT, R2.reuse, R230, PT ;  /* 0x000000e60200720c */ /* 0x040fe40003fc6270 */
[C---:B------:R-:W-:Y:S02]  /*4f50*/  ISETP.GE.AND P5, PT, R2.reuse, R229, PT ;  /* 0x000000e50200720c */ /* 0x040fe40003fa6270 */
[C---:B------:R-:W-:Y:S01]  /*4f60*/  ISETP.GE.AND P1, PT, R2.reuse, R227, PT ;  /* 0x000000e30200720c */ /* 0x040fe20003f26270 */
[----:B------:R-:W-:Y:S01]  /*4f70*/  HMMA.16816.F32 R24, R48, R18, R84 ;  /* 0x000000123018723c */ /* 0x000fe20000001854 */
[----:B-1----:R-:W-:Y:S01]  /*4f80*/  IMAD.MOV.U32 R4, RZ, RZ, R0 ;  /* 0x000000ffff047224 */ /* 0x002fe200078e0000 */
[----:B------:R-:W-:Y:S01]  /*4f90*/  IABS R0, R5 ;  /* 0x0000000500007213 */ /* 0x000fe20000000000 */
[----:B--2---:R-:W-:Y:S01]  /*4fa0*/  FFMA.FTZ R15, R11, -UR28, R21 ;  /* 0x8000001c0b0f7c23 */ /* 0x004fe20008010015 */
[C---:B------:R-:W-:Y:S01]  /*4fb0*/  ISETP.LT.OR P6, PT, R2.reuse, R225, P6 ;  /* 0x000000e10200720c */ /* 0x040fe200037c1670 */
[----:B------:R-:W1:Y:S01]  /*4fc0*/  I2F R7, R4 ;  /* 0x0000000400077306 */ /* 0x000e620000201400 */
[----:B------:R-:W-:-:S02]  /*4fd0*/  ISETP.LT.OR P5, PT, R2, R224, P5 ;  /* 0x000000e00200720c */ /* 0x000fc40002fa1670 */
[----:B------:R-:W-:Y:S02]  /*4fe0*/  ISETP.LT.OR P1, PT, R2, R222, P1 ;  /* 0x000000de0200720c */ /* 0x000fe40000f21670 */
[----:B------:R-:W-:Y:S02]  /*4ff0*/  FSEL R145, R13, -INF , !P0 ;  /* 0xff8000000d917808 */ /* 0x000fe40004000000 */
[----:B------:R-:W-:Y:S01]  /*5000*/  FSEL R30, R15, -INF , !P4 ;  /* 0xff8000000f1e7808 */ /* 0x000fe20006000000 */
[----:B------:R-:W2:Y:S01]  /*5010*/  I2F R6, R0 ;  /* 0x0000000000067306 */ /* 0x000ea20000201400 */
[----:B-1----:R-:W-:Y:S01]  /*5020*/  FFMA.FTZ R11, R7, -UR28, R23 ;  /* 0x8000001c070b7c23 */ /* 0x002fe20008010017 */
[----:B------:R-:W-:Y:S01]  /*5030*/  IADD3 R4, R28, 0x28, RZ ;  /* 0x000000281c047810 */ /* 0x000fe20007ffe0ff */
[----:B------:R-:W1:Y:S01]  /*5040*/  LDSM.16.M88.4 R20, [R215+0x8c00] ;  /* 0x008c0000d714783b */ /* 0x000e620000000200 */
[----:B------:R-:W-:-:S04]  /*5050*/  DEPBAR.LE SB0, 0x0 ;  /* 0x000080000000791a */ /* 0x000fc80000000000 */
[----:B------:R-:W-:Y:S01]  /*5060*/  FSEL R100, R11, -INF , !P2 ;  /* 0xff8000000b647808 */ /* 0x000fe20005000000 */
[----:B--2---:R-:W-:Y:S01]  /*5070*/  FFMA.FTZ R14, R6, -UR28, R32 ;  /* 0x8000001c060e7c23 */ /* 0x004fe20008010020 */
[----:B------:R-:W-:Y:S01]  /*5080*/  IADD3 R0, R28, 0x21, RZ ;  /* 0x000000211c007810 */ /* 0x000fe20007ffe0ff */
[C---:B------:R-:W-:Y:S01]  /*5090*/  IMAD.IADD R6, R221.reuse, 0x1, -R4 ;  /* 0x00000001dd067824 */ /* 0x040fe200078e0a04 */
[----:B------:R-:W-:Y:S02]  /*50a0*/  FSEL R32, R10, -INF , !P3 ;  /* 0xff8000000a207808 */ /* 0x000fe40005800000 */
[C---:B------:R-:W-:Y:S01]  /*50b0*/  ISETP.GE.AND P3, PT, R2.reuse, R228, PT ;  /* 0x000000e40200720c */ /* 0x040fe20003f66270 */
[----:B------:R-:W-:Y:S01]  /*50c0*/  IMAD.IADD R5, R221, 0x1, -R0 ;  /* 0x00000001dd057824 */ /* 0x000fe200078e0a00 */
[----:B------:R-:W-:Y:S02]  /*50d0*/  IABS R6, R6 ;  /* 0x0000000600067213 */ /* 0x000fe40000000000 */
[----:B------:R-:W-:-:S02]  /*50e0*/  ISETP.LT.OR P3, PT, R2, R223, P3 ;  /* 0x000000df0200720c */ /* 0x000fc40001f61670 */
[----:B------:R-:W-:Y:S01]  /*50f0*/  IABS R5, R5 ;  /* 0x0000000500057213 */ /* 0x000fe20000000000 */
[----:B------:R2:W-:Y:S01]  /*5100*/  I2F R29, R6 ;  /* 0x00000006001d7306 */ /* 0x0005e20000201400 */
[----:B------:R-:W-:Y:S02]  /*5110*/  FSEL R235, R14, -INF , !P6 ;  /* 0xff8000000eeb7808 */ /* 0x000fe40007000000 */
[C---:B------:R-:W-:Y:S01]  /*5120*/  ISETP.GE.AND P0, PT, R0.reuse, R230, PT ;  /* 0x000000e60000720c */ /* 0x040fe20003f06270 */
[----:B------:R-:W-:Y:S01]  /*5130*/  IMAD.MOV.U32 R7, RZ, RZ, R5 ;  /* 0x000000ffff077224 */ /* 0x000fe200078e0005 */
[----:B------:R-:W-:Y:S01]  /*5140*/  ISETP.GE.AND P4, PT, R0, R229, PT ;  /* 0x000000e50000720c */ /* 0x000fe20003f86270 */
[----:B------:R-:W-:Y:S01]  /*5150*/  IMAD.IADD R5, R220, 0x1, -R2 ;  /* 0x00000001dc057824 */ /* 0x000fe200078e0a02 */
[C---:B------:R-:W-:Y:S01]  /*5160*/  ISETP.GE.AND P2, PT, R0.reuse, R228, PT ;  /* 0x000000e40000720c */ /* 0x040fe20003f46270 */
[----:B------:R3:W4:Y:S01]  /*5170*/  I2F R16, R7 ;  /* 0x0000000700107306 */ /* 0x0007220000201400 */
[----:B------:R-:W-:-:S02]  /*5180*/  ISETP.GE.AND P6, PT, R0, R227, PT ;  /* 0x000000e30000720c */ /* 0x000fc40003fc6270 */
[----:B------:R-:W-:Y:S02]  /*5190*/  IABS R5, R5 ;  /* 0x0000000500057213 */ /* 0x000fe40000000000 */
[C---:B------:R-:W-:Y:S02]  /*51a0*/  ISETP.LT.OR P0, PT, R0.reuse, R225, P0 ;  /* 0x000000e10000720c */ /* 0x040fe40000701670 */
[----:B------:R-:W-:Y:S01]  /*51b0*/  ISETP.LT.OR P4, PT, R0, R224, P4 ;  /* 0x000000e00000720c */ /* 0x000fe20002781670 */
[----:B------:R5:W5:Y:S01]  /*51c0*/  I2F R9, R5 ;  /* 0x0000000500097306 */ /* 0x000b620000201400 */
[----:B--2---:R-:W-:Y:S01]  /*51d0*/  IMAD.IADD R6, R220, 0x1, -R0 ;  /* 0x00000001dc067824 */ /* 0x004fe200078e0a00 */
[C---:B------:R-:W-:Y:S01]  /*51e0*/  ISETP.LT.OR P2, PT, R0.reuse, R223, P2 ;  /* 0x000000df0000720c */ /* 0x040fe20001741670 */
[----:B------:R-:W-:Y:S01]  /*51f0*/  BAR.SYNC.DEFER_BLOCKING 0x0 ;  /* 0x0000000000007b1d */ /* 0x000fe20000010000 */
[----:B------:R-:W-:Y:S01]  /*5200*/  ISETP.LT.OR P6, PT, R0, R222, P6 ;  /* 0x000000de0000720c */ /* 0x000fe200037c1670 */
[----:B-1----:R-:W-:Y:S01]  /*5210*/  HMMA.16816.F32 R44, R48, R20, R88 ;  /* 0x00000014302c723c */ /* 0x002fe20000001858 */
[----:B---3--:R-:W-:-:S02]  /*5220*/  IMAD.IADD R7, R219, 0x1, -R2 ;  /* 0x00000001db077824 */ /* 0x008fc400078e0a02 */
[----:B----4-:R-:W-:-:S03]  /*5230*/  FFMA.FTZ R12, R16, -UR28, R33 ;  /* 0x8000001c100c7c23 */ /* 0x010fc60008010021 */
[----:B------:R-:W-:Y:S02]  /*5240*/  IABS R7, R7 ;  /* 0x0000000700077213 */ /* 0x000fe40000000000 */
[----:B------:R-:W-:Y:S01]  /*5250*/  HMMA.16816.F32 R56, R52, R20, R116 ;  /* 0x000000143438723c */ /* 0x000fe20000001874 */
[----:B------:R-:W-:Y:S01]  /*5260*/  FSEL R232, R12, -INF , !P0 ;  /* 0xff8000000ce87808 */ /* 0x000fe20004000000 */
[----:B-----5:R-:W-:Y:S01]  /*5270*/  IMAD.IADD R5, R226, 0x1, -R2 ;  /* 0x00000001e2057824 */ /* 0x020fe200078e0a02 */
[C---:B------:R-:W-:Y:S01]  /*5280*/  ISETP.GE.AND P0, PT, R4.reuse, R227, PT ;  /* 0x000000e30400720c */ /* 0x040fe20003f06270 */
[----:B------:R-:W-:Y:S02]  /*5290*/  IMAD.MOV.U32 R2, RZ, RZ, R7 ;  /* 0x000000ffff027224 */ /* 0x000fe400078e0007 */
[----:B------:R-:W-:Y:S01]  /*52a0*/  FFMA.FTZ R9, R9, -UR28, R34 ;  /* 0x8000001c09097c23 */ /* 0x000fe20008010022 */
[----:B------:R-:W-:Y:S01]  /*52b0*/  IABS R8, R5 ;  /* 0x0000000500087213 */ /* 0x000fe20000000000 */
[----:B------:R1:W2:Y:S01]  /*52c0*/  I2F R7, R2 ;  /* 0x0000000200077306 */ /* 0x0002a20000201400 */
[----:B------:R-:W-:Y:S01]  /*52d0*/  IMAD.IADD R5, R219, 0x1, -R0 ;  /* 0x00000001db057824 */ /* 0x000fe200078e0a00 */
[----:B------:R-:W-:-:S02]  /*52e0*/  ISETP.LT.OR P0, PT, R4, R222, P0 ;  /* 0x000000de0400720c */ /* 0x000fc40000701670 */
[----:B------:R-:W-:Y:S02]  /*52f0*/  FSEL R236, R9, -INF , !P5 ;  /* 0xff80000009ec7808 */ /* 0x000fe40006800000 */
[----:B------:R-:W-:Y:S02]  /*5300*/  IABS R5, R5 ;  /* 0x0000000500057213 */ /* 0x000fe40000000000 */
[----:B------:R-:W-:-:S04]  /*5310*/  ISETP.GE.AND P5, PT, R4, R230, PT ;  /* 0x000000e60400720c */ /* 0x000fc80003fa6270 */
[----:B------:R-:W-:Y:S02]  /*5320*/  ISETP.LT.OR P5, PT, R4, R225, P5 ;  /* 0x000000e10400720c */ /* 0x000fe40002fa1670 */
[----:B-1----:R-:W-:Y:S01]  /*5330*/  IABS R2, R6 ;  /* 0x0000000600027213 */ /* 0x002fe20000000000 */
[----:B------:R-:W-:Y:S02]  /*5340*/  IMAD.MOV.U32 R6, RZ, RZ, R8 ;  /* 0x000000ffff067224 */ /* 0x000fe400078e0008 */
[----:B--2---:R-:W-:Y:S01]  /*5350*/  FFMA.FTZ R10, R7, -UR28, R40 ;  /* 0x8000001c070a7c23 */ /* 0x004fe20008010028 */
        /* <DEDUP_REMOVED lines=11> */
[----:B--2---:R-:W-:-:S03]  /*5410*/  FFMA.FTZ R11, R6, -UR28, R42 ;  /* 0x8000001c060b7c23 */ /* 0x004fc6000801002a */
[----:B------:R-:W-:Y:S02]  /*5420*/  IABS R2, R2 ;  /* 0x0000000200027213 */ /* 0x000fe40000000000 */
[----:B------:R-:W-:Y:S01]  /*5430*/  FSEL R199, R11, -INF , !P1 ;  /* 0xff8000000bc77808 */ /* 0x000fe20004800000 */
[----:B------:R-:W-:Y:S01]  /*5440*/  FFMA.FTZ R11, R14, -UR28, R35 ;  /* 0x8000001c0e0b7c23 */ /* 0x000fe20008010023 */
[----:B------:R2:W4:Y:S01]  /*5450*/  I2F R17, R5 ;  /* 0x0000000500117306 */ /* 0x0005220000201400 */
[----:B------:R-:W-:Y:S01]  /*5460*/  IMAD.MOV.U32 R6, RZ, RZ, R2 ;  /* 0x000000ffff067224 */ /* 0x000fe200078e0002 */
[----:B------:R-:W-:Y:S01]  /*5470*/  IABS R2, R7 ;  /* 0x0000000700027213 */ /* 0x000fe20000000000 */
[----:B------:R-:W-:Y:S01]  /*5480*/  IMAD.IADD R7, R226, 0x1, -R4 ;  /* 0x00000001e2077824 */ /* 0x000fe200078e0a04 */
[----:B------:R-:W-:Y:S01]  /*5490*/  ISETP.GE.AND P1, PT, R4, R228, PT ;  /* 0x000000e40400720c */ /* 0x000fe20003f26270 */
[----:B------:R-:W-:Y:S01]  /*54a0*/  FFMA.FTZ R14, R29, -UR28, R24 ;  /* 0x8000001c1d0e7c23 */ /* 0x000fe20008010018 */
[----:B------:R-:W-:-:S02]  /*54b0*/  FSEL R231, R11, -INF , !P4 ;  /* 0xff8000000be77808 */ /* 0x000fc40006000000 */
[----:B-1----:R-:W-:Y:S01]  /*54c0*/  IADD3 R0, R28, 0x29, RZ ;  /* 0x000000291c007810 */ /* 0x002fe20007ffe0ff */
[----:B------:R1:W5:Y:S01]  /*54d0*/  I2F R13, R6 ;  /* 0x00000006000d7306 */ /* 0x0003620000201400 */
[----:B------:R-:W-:Y:S01]  /*54e0*/  ISETP.LT.OR P1, PT, R4, R223, P1 ;  /* 0x000000df0400720c */ /* 0x000fe20000f21670 */
[----:B---3--:R-:W-:Y:S01]  /*54f0*/  FFMA.FTZ R15, R15, -UR28, R41 ;  /* 0x8000001c0f0f7c23 */ /* 0x008fe20008010029 */
[----:B------:R-:W-:Y:S01]  /*5500*/  FSEL R211, R14, -INF , !P5 ;  /* 0xff8000000ed37808 */ /* 0x000fe20006800000 */
[----:B------:R-:W-:Y:S01]  /*5510*/  IMAD.IADD R8, R221, 0x1, -R0 ;  /* 0x00000001dd087824 */ /* 0x000fe200078e0a00 */
[----:B------:R-:W-:Y:S02]  /*5520*/  ISETP.GE.AND P4, PT, R0, R230, PT ;  /* 0x000000e60000720c */ /* 0x000fe40003f86270 */
[----:B--2---:R-:W-:Y:S01]  /*5530*/  IADD3 R5, R28, 0x30, RZ ;  /* 0x000000301c057810 */ /* 0x004fe20007ffe0ff */
[----:B----4-:R-:W-:Y:S01]  /*5540*/  FFMA.FTZ R12, R17, -UR28, R43 ;  /* 0x8000001c110c7c23 */ /* 0x010fe2000801002b */
[----:B------:R-:W-:-:S02]  /*5550*/  IABS R8, R8 ;  /* 0x0000000800087213 */ /* 0x000fc40000000000 */
[----:B------:R-:W-:Y:S02]  /*5560*/  FSEL R142, R15, -INF , !P2 ;  /* 0xff8000000f8e7808 */ /* 0x000fe40005000000 */
[----:B------:R-:W-:Y:S01]  /*5570*/  FSEL R197, R12, -INF , !P6 ;  /* 0xff8000000cc57808 */ /* 0x000fe20007000000 */
[----:B------:R-:W-:Y:S01]  /*5580*/  IMAD.MOV.U32 R4, RZ, RZ, R8 ;  /* 0x000000ffff047224 */ /* 0x000fe200078e0008 */
[C---:B------:R-:W-:Y:S01]  /*5590*/  ISETP.GE.AND P2, PT, R0.reuse, R229, PT ;  /* 0x000000e50000720c */ /* 0x040fe20003f46270 */
[----:B-1----:R-:W-:Y:S01]  /*55a0*/  IMAD.MOV.U32 R6, RZ, RZ, R2 ;  /* 0x000000ffff067224 */ /* 0x002fe200078e0002 */
[----:B------:R-:W-:Y:S01]  /*55b0*/  IABS R2, R7 ;  /* 0x0000000700027213 */ /* 0x000fe20000000000 */
[----:B------:R1:W2:Y:S01]  /*55c0*/  I2F R16, R4 ;  /* 0x0000000400107306 */ /* 0x0002a20000201400 */
[----:B------:R-:W-:Y:S01]  /*55d0*/  IMAD.IADD R8, R219, 0x1, -R0 ;  /* 0x00000001db087824 */ /* 0x000fe200078e0a00 */
[C---:B------:R-:W-:Y:S01]  /*55e0*/  ISETP.GE.AND P6, PT, R0.reuse, R228, PT ;  /* 0x000000e40000720c */ /* 0x040fe20003fc6270 */
[----:B-----5:R-:W-:Y:S01]  /*55f0*/  FFMA.FTZ R17, R13, -UR28, R26 ;  /* 0x8000001c0d117c23 */ /* 0x020fe2000801001a */
        /* <DEDUP_REMOVED lines=9> */
[----:B--2---:R-:W-:Y:S01]  /*5690*/  FFMA.FTZ R11, R16, -UR28, R25 ;  /* 0x8000001c100b7c23 */ /* 0x004fe20008010019 */
[----:B------:R-:W-:-:S04]  /*56a0*/  ISETP.GE.AND P3, PT, R5, R230, PT ;  /* 0x000000e60500720c */ /* 0x000fc80003f66270 */
[----:B------:R-:W-:Y:S01]  /*56b0*/  FSEL R207, R11, -INF , !P4 ;  /* 0xff8000000bcf7808 */ /* 0x000fe20006000000 */
[----:B---3--:R-:W-:Y:S01]  /*56c0*/  IMAD.IADD R2, R221, 0x1, -R5 ;  /* 0x00000001dd027824 */ /* 0x008fe200078e0a05 */
[----:B------:R-:W-:Y:S01]  /*56d0*/  ISETP.GE.AND P4, PT, R5, R227, PT ;  /* 0x000000e30500720c */ /* 0x000fe20003f86270 */
[----:B----4-:R-:W-:Y:S01]  /*56e0*/  FFMA.FTZ R18, R7, -UR28, R38 ;  /* 0x8000001c07127c23 */ /* 0x010fe20008010026 */
[----:B------:R-:W-:Y:S02]  /*56f0*/  ISETP.LT.OR P3, PT, R5, R225, P3 ;  /* 0x000000e10500720c */ /* 0x000fe40001f61670 */
[----:B------:R-:W-:Y:S02]  /*5700*/  IABS R2, R2 ;  /* 0x0000000200027213 */ /* 0x000fe40000000000 */
[----:B------:R-:W-:Y:S01]  /*5710*/  FSEL R196, R18, -INF , !P0 ;  /* 0xff80000012c47808 */ /* 0x000fe20004000000 */
[----:B-----5:R-:W-:Y:S01]  /*5720*/  IMAD.IADD R6, R220, 0x1, -R0 ;  /* 0x00000001dc067824 */ /* 0x020fe200078e0a00 */
[----:B------:R1:W2:Y:S01]  /*5730*/  I2F R20, R2 ;  /* 0x0000000200147306 */ /* 0x0002a20000201400 */
[----:B------:R-:W-:Y:S01]  /*5740*/  FFMA.FTZ R19, R9, -UR28, R36 ;  /* 0x8000001c09137c23 */ /* 0x000fe20008010024 */
        /* <DEDUP_REMOVED lines=9> */
[C---:B------:R-:W-:Y:S02]  /*57e0*/  ISETP.LT.OR P0, PT, R5.reuse, R223, P0 ;  /* 0x000000df0500720c */ /* 0x040fe40000701670 */
[----:B-1----:R-:W-:Y:S01]  /*57f0*/  IADD3 R2, R28, 0x38, RZ ;  /* 0x000000381c027810 */ /* 0x002fe20007ffe0ff */
[----:B--2---:R-:W-:Y:S01]  /*5800*/  FFMA.FTZ R11, R20, -UR28, R44 ;  /* 0x8000001c140b7c23 */ /* 0x004fe2000801002c */
        /* <DEDUP_REMOVED lines=8> */
[----:B----4-:R-:W-:-:S02]  /*5890*/  FFMA.FTZ R13, R10, -UR28, R27 ;  /* 0x8000001c0a0d7c23 */ /* 0x010fc4000801001b */
[----:B------:R1:W2:Y:S01]  /*58a0*/  I2F R9, R7 ;  /* 0x0000000700097306 */ /* 0x0002a20000201400 */
[----:B------:R-:W-:Y:S02]  /*58b0*/  HMMA.16816.F32 R24, R48, R22, R156 ;  /* 0x000000163018723c */ /* 0x000fe4000000189c */
[----:B------:R-:W-:Y:S02]  /*58c0*/  FSEL R206, R13, -INF , !P2 ;  /* 0xff8000000dce7808 */ /* 0x000fe40005000000 */
[----:B------:R-:W-:-:S03]  /*58d0*/  ISETP.GE.AND P2, PT, R4, R230, PT ;  /* 0x000000e60400720c */ /* 0x000fc60003f46270 */
[----:B------:R3:W4:Y:S01]  /*58e0*/  I2F R15, R6 ;  /* 0x00000006000f7306 */ /* 0x0007220000201400 */
[----:B------:R-:W-:Y:S01]  /*58f0*/  ISETP.LT.OR P2, PT, R4, R225, P2 ;  /* 0x000000e10400720c */ /* 0x000fe20001741670 */
[----:B-1----:R-:W-:Y:S01]  /*5900*/  IMAD.IADD R7, R226, 0x1, -R0 ;  /* 0x00000001e2077824 */ /* 0x002fe200078e0a00 */
[----:B------:R-:W-:Y:S01]  /*5910*/  IADD3 R0, R28, 0x39, RZ ;  /* 0x000000391c007810 */ /* 0x000fe20007ffe0ff */
[----:B--2---:R-:W-:Y:S02]  /*5920*/  FFMA.FTZ R14, R9, -UR28, R37 ;  /* 0x8000001c090e7c23 */ /* 0x004fe40008010025 */
[--C-:B------:R-:W-:Y:S01]  /*5930*/  IMAD.IADD R9, R219, 0x1, -R5.reuse ;  /* 0x00000001db097824 */ /* 0x100fe200078e0a05 */
[----:B------:R-:W-:Y:S02]  /*5940*/  IABS R7, R7 ;  /* 0x0000000700077213 */ /* 0x000fe40000000000 */
[----:B------:R-:W-:Y:S01]  /*5950*/  FSEL R140, R14, -INF , !P6 ;  /* 0xff8000000e8c7808 */ /* 0x000fe20007000000 */
[----:B---3--:R-:W-:Y:S01]  /*5960*/  IMAD.MOV.U32 R6, RZ, RZ, R8 ;  /* 0x000000ffff067224 */ /* 0x008fe200078e0008 */
[----:B------:R-:W1:Y:S01]  /*5970*/  I2F R10, R7 ;  /* 0x00000007000a7306 */ /* 0x000e620000201400 */
[----:B------:R-:W-:Y:S01]  /*5980*/  IMAD.IADD R8, R220, 0x1, -R5 ;  /* 0x00000001dc087824 */ /* 0x000fe200078e0a05 */
[----:B------:R-:W-:Y:S01]  /*5990*/  ISETP.GE.AND P6, PT, R4, R229, PT ;  /* 0x000000e50400720c */ /* 0x000fe20003fc6270 */
[----:B----4-:R-:W-:-:S03]  /*59a0*/  FFMA.FTZ R11, R15, -UR28, R45 ;  /* 0x8000001c0f0b7c23 */ /* 0x010fc6000801002d */
        /* <DEDUP_REMOVED lines=13> */
[----:B-1----:R-:W-:-:S05]  /*5a80*/  FFMA.FTZ R9, R10, -UR28, R39 ;  /* 0x8000001c0a097c23 */ /* 0x002fca0008010027 */
[----:B------:R-:W-:Y:S01]  /*5a90*/  FSEL R143, R9, -INF , !P5 ;  /* 0xff800000098f7808 */ /* 0x000fe20006800000 */
[----:B------:R-:W-:Y:S01]  /*5aa0*/  IMAD.IADD R9, R220, 0x1, -R0 ;  /* 0x00000001dc097824 */ /* 0x000fe200078e0a00 */
[----:B------:R-:W-:Y:S01]  /*5ab0*/  ISETP.GE.AND P5, PT, R4, R228, PT ;  /* 0x000000e40400720c */ /* 0x000fe20003fa6270 */
        /* <DEDUP_REMOVED lines=17> */
[----:B--2---:R-:W-:-:S02]  /*5bd0*/  FFMA.FTZ R8, R10, -UR28, R56 ;  /* 0x8000001c0a087c23 */ /* 0x004fc40008010038 */
[----:B----4-:R-:W-:-:S04]  /*5be0*/  FFMA.FTZ R10, R13, -UR28, R58 ;  /* 0x8000001c0d0a7c23 */ /* 0x010fc8000801003a */
[----:B------:R1:W-:Y:S01]  /*5bf0*/  I2F R20, R6 ;  /* 0x0000000600147306 */ /* 0x0003e20000201400 */
[----:B------:R-:W-:Y:S01]  /*5c00*/  FSEL R208, R8, -INF , !P0 ;  /* 0xff80000008d07808 */ /* 0x000fe20004000000 */
[----:B---3--:R-:W-:Y:S01]  /*5c10*/  FFMA.FTZ R5, R12, -UR28, R46 ;  /* 0x8000001c0c057c23 */ /* 0x008fe2000801002e */
[----:B------:R-:W-:Y:S01]  /*5c20*/  FSEL R210, R10, -INF , !P4 ;  /* 0xff8000000ad27808 */ /* 0x000fe20006000000 */
[----:B------:R-:W-:Y:S01]  /*5c30*/  HMMA.16816.F32 R12, R52, R22, R120 ;  /* 0x00000016340c723c */ /* 0x000fe20000001878 */
[C---:B------:R-:W-:Y:S01]  /*5c40*/  ISETP.GE.AND P0, PT, R2.reuse, R229, PT ;  /* 0x000000e50200720c */ /* 0x040fe20003f06270 */
[----:B-----5:R-:W-:Y:S01]  /*5c50*/  FFMA.FTZ R8, R17, -UR28, R57 ;  /* 0x8000001c11087c23 */ /* 0x020fe20008010039 */
[----:B------:R-:W-:Y:S01]  /*5c60*/  FSEL R242, R5, -INF , !P1 ;  /* 0xff80000005f27808 */ /* 0x000fe20004800000 */
[----:B------:R-:W-:Y:S01]  /*5c70*/  IMAD.MOV.U32 R5, RZ, RZ, R4 ;  /* 0x000000ffff057224 */ /* 0x000fe200078e0004 */
[C---:B------:R-:W-:Y:S02]  /*5c80*/  ISETP.GE.AND P1, PT, R2.reuse, R230, PT ;  /* 0x000000e60200720c */ /* 0x040fe40003f26270 */
[C---:B------:R-:W-:Y:S01]  /*5c90*/  ISETP.GE.AND P4, PT, R2.reuse, R228, PT ;  /* 0x000000e40200720c */ /* 0x040fe20003f86270 */
[----:B------:R2:W3:Y:S01]  /*5ca0*/  I2F R18, R5 ;  /* 0x0000000500127306 */ /* 0x0004e20000201400 */
[C---:B------:R-:W-:Y:S01]  /*5cb0*/  ISETP.LT.OR P1, PT, R2.reuse, R225, P1 ;  /* 0x000000e10200720c */ /* 0x040fe20000f21670 */
[----:B-1----:R-:W-:Y:S01]  /*5cc0*/  IMAD.IADD R6, R219, 0x1, -R2 ;  /* 0x00000001db067824 */ /* 0x002fe200078e0a02 */
[----:B------:R-:W-:-:S02]  /*5cd0*/  ISETP.LT.OR P0, PT, R2, R224, P0 ;  /* 0x000000e00200720c */ /* 0x000fc40000701670 */
[----:B------:R-:W-:Y:S02]  /*5ce0*/  ISETP.LT.OR P4, PT, R2, R223, P4 ;  /* 0x000000df0200720c */ /* 0x000fe40002781670 */
[----:B------:R-:W-:Y:S01]  /*5cf0*/  IABS R4, R6 ;  /* 0x0000000600047213 */ /* 0x000fe20000000000 */
[----:B------:R-:W-:Y:S01]  /*5d00*/  FFMA.FTZ R6, R19, -UR28, R47 ;  /* 0x8000001c13067c23 */ /* 0x000fe2000801002f */
[----:B------:R-:W-:Y:S02]  /*5d10*/  IABS R2, R9 ;  /* 0x0000000900027213 */ /* 0x000fe40000000000 */
[----:B------:R-:W-:Y:S02]  /*5d20*/  FSEL R202, R8, -INF , !P5 ;  /* 0xff80000008ca7808 */ /* 0x000fe40006800000 */
[----:B------:R-:W-:Y:S01]  /*5d30*/  FSEL R240, R6, -INF , !P6 ;  /* 0xff80000006f07808 */ /* 0x000fe20007000000 */
[----:B------:R-:W-:Y:S01]  /*5d40*/  FFMA.FTZ R6, R28, -UR28, R24 ;  /* 0x8000001c1c067c23 */ /* 0x000fe20008010018 */
[----:B------:R-:W-:Y:S01]  /*5d50*/  ISETP.GE.AND P6, PT, R0, R230, PT ;  /* 0x000000e60000720c */ /* 0x000fe20003fc6270 */
[----:B--2---:R-:W-:Y:S01]  /*5d60*/  IMAD.MOV.U32 R5, RZ, RZ, R4 ;  /* 0x000000ffff057224 */ /* 0x004fe200078e0004 */
[----:B------:R-:W-:Y:S01]  /*5d70*/  IABS R4, R7 ;  /* 0x0000000700047213 */ /* 0x000fe20000000000 */
[----:B---3--:R-:W-:Y:S01]  /*5d80*/  FFMA.FTZ R8, R18, -UR28, R26 ;  /* 0x8000001c12087c23 */ /* 0x008fe2000801001a */
[----:B------:R-:W-:Y:S01]  /*5d90*/  FSEL R234, R6, -INF , !P1 ;  /* 0xff80000006ea7808 */ /* 0x000fe20004800000 */
[----:B------:R1:W2:Y:S01]  /*5da0*/  I2F R16, R5 ;  /* 0x0000000500107306 */ /* 0x0002a20000201400 */
[----:B------:R-:W-:Y:S01]  /*5db0*/  FFMA.FTZ R7, R20, -UR28, R59 ;  /* 0x8000001c14077c23 */ /* 0x000fe2000801003b */
[----:B------:R-:W-:-:S02]  /*5dc0*/  ISETP.GE.AND P5, PT, R0, R229, PT ;  /* 0x000000e50000720c */ /* 0x000fc40003fa6270 */
[----:B------:R-:W-:Y:S02]  /*5dd0*/  FSEL R238, R8, -INF , !P0 ;  /* 0xff80000008ee7808 */ /* 0x000fe40004000000 */
[----:B------:R-:W-:Y:S02]  /*5de0*/  PLOP3.LUT P0, PT, PT, PT, UP0, 0x80, 0x0 ;  /* 0x000000000000781c */ /* 0x000fe40003f0f008 */
[----:B------:R3:W-:Y:S01]  /*5df0*/  I2F R9, R4 ;  /* 0x0000000400097306 */ /* 0x0007e20000201400 */
[----:B------:R-:W-:Y:S02]  /*5e00*/  FSEL R205, R7, -INF , !P3 ;  /* 0xff80000007cd7808 */ /* 0x000fe40005800000 */
[C---:B------:R-:W-:Y:S02]  /*5e10*/  ISETP.GE.AND P3, PT, R0.reuse, R228, PT ;  /* 0x000000e40000720c */ /* 0x040fe40003f66270 */
[C---:B------:R-:W-:Y:S02]  /*5e20*/  ISETP.GE.AND P1, PT, R0.reuse, R227, PT ;  /* 0x000000e30000720c */ /* 0x040fe40003f26270 */
[C---:B------:R-:W-:Y:S01]  /*5e30*/  ISETP.LT.OR P6, PT, R0.reuse, R225, P6 ;  /* 0x000000e10000720c */ /* 0x040fe200037c1670 */
[----:B-1----:R-:W-:Y:S01]  /*5e40*/  IMAD.IADD R5, R219, 0x1, -R0 ;  /* 0x00000001db057824 */ /* 0x002fe200078e0a00 */
[----:B------:R-:W-:Y:S01]  /*5e50*/  ISETP.LT.OR P5, PT, R0, R224, P5 ;  /* 0x000000e00000720c */ /* 0x000fe20002fa1670 */
[----:B--2---:R-:W-:Y:S01]  /*5e60*/  FFMA.FTZ R6, R16, -UR28, R12 ;  /* 0x8000001c10067c23 */ /* 0x004fe2000801000c */
        /* <DEDUP_REMOVED lines=10> */
[----:B--2---:R-:W-:-:S03]  /*5f10*/  FFMA.FTZ R7, R10, -UR28, R27 ;  /* 0x8000001c0a077c23 */ /* 0x004fc6000801001b */
[----:B------:R1:W2:Y:S02]  /*5f20*/  I2F R5, R4 ;  /* 0x0000000400057306 */ /* 0x0002a40000201400 */
[----:B------:R-:W-:-:S06]  /*5f30*/  FSEL R237, R7, -INF , !P5 ;  /* 0xff80000007ed7808 */ /* 0x000fcc0006800000 */
[----:B------:R-:W3:Y:S01]  /*5f40*/  I2F R2, R2 ;  /* 0x0000000200027306 */ /* 0x000ee20000201400 */
[----:B-1----:R-:W-:Y:S02]  /*5f50*/  FFMA.FTZ R4, R9, -UR28, R14 ;  /* 0x8000001c09047c23 */ /* 0x002fe4000801000e */
[----:B------:R-:W-:Y:S02]  /*5f60*/  FFMA.FTZ R9, R21, -UR28, R25 ;  /* 0x8000001c15097c23 */ /* 0x000fe40008010019 */
[----:B--2---:R-:W-:Y:S01]  /*5f70*/  FFMA.FTZ R5, R5, -UR28, R13 ;  /* 0x8000001c05057c23 */ /* 0x004fe2000801000d */
[----:B------:R-:W-:Y:S02]  /*5f80*/  FSEL R204, R4, -INF , !P2 ;  /* 0xff80000004cc7808 */ /* 0x000fe40005000000 */
[----:B------:R-:W-:Y:S01]  /*5f90*/  FSEL R233, R9, -INF , !P6 ;  /* 0xff80000009e97808 */ /* 0x000fe20007000000 */
[----:B---3--:R-:W-:Y:S01]  /*5fa0*/  FFMA.FTZ R2, R2, -UR28, R15 ;  /* 0x8000001c02027c23 */ /* 0x008fe2000801000f */
[----:B------:R-:W-:-:S04]  /*5fb0*/  FSEL R200, R5, -INF , !P3 ;  /* 0xff80000005c87808 */ /* 0x000fc80005800000 */
        /* <DEDUP_REMOVED lines=59> */
.L_x_742:
[----:B------:R-:W-:Y:S05]  /*6370*/  BSYNC B0 ;  /* 0x0000000000007941 */ /* 0x000fea0003800000 */
.L_x_741:
[----:B------:R-:W0:Y:S02]  /*6380*/  LDGDEPBAR ;  /* 0x00000000000079af */ /* 0x000e240000000000 */
.L_x_740:
[----:B------:R-:W-:Y:S01]  /*6390*/  FMNMX.FTZ R2, R76, R62, !PT ;  /* 0x0000003e4c027209 */ /* 0x000fe20007810000 */
[----:B------:R-:W-:Y:S01]  /*63a0*/  USHF.L.U32 UR4, UR34, 0x1, URZ ;  /* 0x0000000122047899 */ /* 0x000fe2000800063f */
[----:B-1----:R-:W-:Y:S01]  /*63b0*/  IADD3 R6, R165, 0x4, RZ ;  /* 0x00000004a5067810 */ /* 0x002fe20007ffe0ff */
[----:B------:R-:W-:Y:S01]  /*63c0*/  UIADD3 UR15, UR33, -0x4498517b, URZ ;  /* 0xbb67ae85210f7890 */ /* 0x000fe2000fffe03f */
[----:B------:R-:W-:Y:S01]  /*63d0*/  FMNMX.FTZ R2, R63, R2, !PT ;  /* 0x000000023f027209 */ /* 0x000fe20007810000 */
[----:B------:R-:W-:Y:S01]  /*63e0*/  IMAD.WIDE.U32 R106, R166, -0x2daee0ad, RZ ;  /* 0xd2511f53a66a7825 */ /* 0x000fe200078e00ff */
[----:B------:R-:W-:Y:S01]  /*63f0*/  LOP3.LUT R252, R252, UR32, RZ, 0x3c, !PT ;  /* 0x00000020fcfc7c12 */ /* 0x000fe2000f8e3cff */
[----:B------:R1:W-:Y:S01]  /*6400*/  STL [R1+0x14], R6 ;  /* 0x0000140601007387 */ /* 0x0003e20000100800 */
[----:B------:R-:W-:Y:S01]  /*6410*/  FMNMX.FTZ R2, R60, R2, !PT ;  /* 0x000000023c027209 */ /* 0x000fe20007810000 */
[----:B------:R-:W-:Y:S01]  /*6420*/  IMAD.WIDE.U32 R94, R6, -0x326172a9, RZ ;  /* 0xcd9e8d57065e7825 */ /* 0x000fe200078e00ff */
[----:B------:R-:W-:Y:S01]  /*6430*/  UIADD3 UR16, UR32, -0x61c88647, URZ ;  /* 0x9e3779b920107890 */ /* 0x000fe2000fffe03f */
[----:B------:R-:W-:Y:S01]  /*6440*/  FMNMX.FTZ R11, R136, R134, !PT ;  /* 0x00000086880b7209 */ /* 0x000fe20007810000 */
[----:B------:R-:W-:Y:S01]  /*6450*/  UIADD3 UR14, UR32, 0x3c6ef372, URZ ;  /* 0x3c6ef372200e7890 */ /* 0x000fe2000fffe03f */
[----:B------:R-:W-:Y:S01]  /*6460*/  FMNMX.FTZ R2, R104, R2, !PT ;  /* 0x0000000268027209 */ /* 0x000fe20007810000 */
[----:B------:R-:W-:Y:S01]  /*6470*/  UIADD3 UR13, UR33, 0x76cf5d0a, URZ ;  /* 0x76cf5d0a210d7890 */ /* 0x000fe2000fffe03f */
[----:B------:R-:W-:Y:S01]  /*6480*/  IMAD.SHL.U32 R212, R0, 0x2, RZ ;  /* 0x0000000200d47824 */ /* 0x000fe200078e00ff */
[----:B------:R-:W-:Y:S01]  /*6490*/  UIADD3 UR11, UR33, 0x32370b8f, URZ ;  /* 0x32370b8f210b7890 */ /* 0x000fe2000fffe03f */
[----:B------:R-:W-:Y:S01]  /*64a0*/  FMNMX.FTZ R2, R103, R2, !PT ;  /* 0x0000000267027209 */ /* 0x000fe20007810000 */
[----:B------:R-:W-:Y:S01]  /*64b0*/  UIADD3 UR12, UR32, -0x255992d5, URZ ;  /* 0xdaa66d2b200c7890 */ /* 0x000fe2000fffe03f */
[----:B------:R-:W-:Y:S01]  /*64c0*/  IMAD R243, R111, 0x10000, R111 ;  /* 0x000100006ff37824 */ /* 0x000fe200078e026f */
[----:B------:R-:W-:Y:S01]  /*64d0*/  UIADD3 UR10, UR32, 0x78dde6e4, URZ ;  /* 0x78dde6e4200a7890 */ /* 0x000fe2000fffe03f */
[----:B------:R-:W-:Y:S01]  /*64e0*/  FMNMX.FTZ R2, R31, R2, !PT ;  /* 0x000000021f027209 */ /* 0x000fe20007810000 */
[----:B------:R-:W-:Y:S01]  /*64f0*/  UIADD3 UR7, UR33, -0x56f99767, URZ ;  /* 0xa906689921077890 */ /* 0x000fe2000fffe03f */
[----:B------:R-:W-:Y:S01]  /*6500*/  IMAD R214, R3, 0x2, R212 ;  /* 0x0000000203d67824 */ /* 0x000fe200078e02d4 */
        /* <DEDUP_REMOVED lines=30> */
[----:B------:R-:W-:Y:S03]  /*66f0*/  LDSM.16.MT88.4 R120, [R214+0x9400] ;  /* 0x00940000d678783b */ /* 0x000fe60000004200 */
[----:B------:R-:W-:Y:S01]  /*6700*/  FMNMX.FTZ R4, R197, R4, !PT ;  /* 0x00000004c5047209 */ /* 0x000fe20007810000 */
[----:B------:R-:W2:Y:S03]  /*6710*/  SHFL.BFLY PT, R5, R2, 0x2, 0x1f ;  /* 0x0c401f0002057f89 */ /* 0x000ea600000e0000 */
[----:B------:R-:W-:Y:S01]  /*6720*/  FMNMX.FTZ R4, R196, R4, !PT ;  /* 0x00000004c4047209 */ /* 0x000fe20007810000 */
[----:B------:R-:W-:Y:S03]  /*6730*/  LDSM.16.MT88.4 R116, [R214+0xa400] ;  /* 0x00a40000d674783b */ /* 0x000fe60000004200 */
[----:B------:R-:W-:-:S04]  /*6740*/  FMNMX.FTZ R4, R143, R4, !PT ;  /* 0x000000048f047209 */ /* 0x000fc80007810000 */
[----:B------:R-:W-:-:S04]  /*6750*/  FMNMX.FTZ R4, R210, R4, !PT ;  /* 0x00000004d2047209 */ /* 0x000fc80007810000 */
[----:B------:R-:W-:-:S04]  /*6760*/  FMNMX.FTZ R4, R205, R4, !PT ;  /* 0x00000004cd047209 */ /* 0x000fc80007810000 */
[----:B------:R-:W-:-:S04]  /*6770*/  FMNMX.FTZ R4, R204, R4, !PT ;  /* 0x00000004cc047209 */ /* 0x000fc80007810000 */
[----:B-1----:R-:W-:Y:S01]  /*6780*/  FMNMX.FTZ R6, R203, R4, !PT ;  /* 0x00000004cb067209 */ /* 0x002fe20007810000 */
[----:B------:R-:W-:Y:S01]  /*6790*/  IMAD.U32 R4, RZ, RZ, UR4 ;  /* 0x00000004ff047e24 */ /* 0x000fe2000f8e00ff */
[----:B--2---:R-:W-:Y:S01]  /*67a0*/  FMNMX.FTZ R2, R2, R5, !PT ;  /* 0x0000000502027209 */ /* 0x004fe20007810000 */
[----:B------:R-:W-:Y:S01]  /*67b0*/  UIADD3 UR4, UR4, 0x1, URZ ;  /* 0x0000000104047890 */ /* 0x000fe2000fffe03f */
[----:B------:R-:W-:Y:S01]  /*67c0*/  LOP3.LUT R5, R95, R252, RZ, 0x3c, !PT ;  /* 0x000000fc5f057212 */ /* 0x000fe200078e3cff */
[----:B------:R-:W1:Y:S04]  /*67d0*/  SHFL.BFLY PT, R7, R6, 0x2, 0x1f ;  /* 0x0c401f0006077f89 */ /* 0x000e6800000e0000 */
[----:B------:R-:W2:Y:S01]  /*67e0*/  SHFL.BFLY PT, R102, R2, 0x1, 0x1f ;  /* 0x0c201f0002667f89 */ /* 0x000ea200000e0000 */
[----:B------:R-:W-:Y:S01]  /*67f0*/  IMAD.WIDE.U32 R92, R5, -0x2daee0ad, RZ ;  /* 0xd2511f53055c7825 */ /* 0x000fe200078e00ff */
[----:B------:R-:W-:-:S04]  /*6800*/  LOP3.LUT R5, R107, UR33, R4, 0x96, !PT ;  /* 0x000000216b057c12 */ /* 0x000fc8000f8e9604 */
[----:B------:R-:W-:Y:S01]  /*6810*/  LOP3.LUT R4, R93, UR15, R106, 0x96, !PT ;  /* 0x0000000f5d047c12 */ /* 0x000fe2000f8e966a */
[----:B------:R-:W-:-:S04]  /*6820*/  IMAD.WIDE.U32 R64, R5, -0x326172a9, RZ ;  /* 0xcd9e8d5705407825 */ /* 0x000fc800078e00ff */
[----:B------:R-:W-:Y:S01]  /*6830*/  IMAD.WIDE.U32 R66, R4, -0x326172a9, RZ ;  /* 0xcd9e8d5704427825 */ /* 0x000fe200078e00ff */
[----:B------:R-:W-:-:S04]  /*6840*/  LOP3.LUT R4, R65, UR16, R94, 0x96, !PT ;  /* 0x0000001041047c12 */ /* 0x000fc8000f8e965e */
[----:B------:R-:W-:Y:S01]  /*6850*/  LOP3.LUT R8, R67, UR14, R64, 0x96, !PT ;  /* 0x0000000e43087c12 */ /* 0x000fe2000f8e9640 */
[----:B------:R-:W-:Y:S01]  /*6860*/  IMAD.WIDE.U32 R4, R4, -0x2daee0ad, RZ ;  /* 0xd2511f5304047825 */ /* 0x000fe200078e00ff */
[----:B-1----:R-:W-:-:S03]  /*6870*/  FMNMX.FTZ R6, R6, R7, !PT ;  /* 0x0000000706067209 */ /* 0x002fc60007810000 */
[----:B------:R-:W-:Y:S01]  /*6880*/  IMAD.WIDE.U32 R8, R8, -0x2daee0ad, RZ ;  /* 0xd2511f5308087825 */ /* 0x000fe200078e00ff */
[----:B------:R-:W-:Y:S02]  /*6890*/  LOP3.LUT R5, R5, UR13, R92, 0x96, !PT ;  /* 0x0000000d05057c12 */ /* 0x000fe4000f8e965c */
[----:B--2---:R-:W-:Y:S01]  /*68a0*/  FMNMX.FTZ R102, R2, R102, !PT ;  /* 0x0000006602667209 */ /* 0x004fe20007810000 */
[----:B------:R-:W1:Y:S01]  /*68b0*/  SHFL.BFLY PT, R101, R6, 0x1, 0x1f ;  /* 0x0c201f0006657f89 */ /* 0x000e6200000e0000 */
[----:B------:R-:W-:Y:S01]  /*68c0*/  LOP3.LUT R2, R9, UR11, R4, 0x96, !PT ;  /* 0x0000000b09027c12 */ /* 0x000fe2000f8e9604 */
[----:B------:R-:W-:Y:S01]  /*68d0*/  IMAD.WIDE.U32 R4, R5, -0x326172a9, RZ ;  /* 0xcd9e8d5705047825 */ /* 0x000fe200078e00ff */
[----:B------:R-:W-:-:S03]  /*68e0*/  FSETP.NEU.FTZ.AND P1, PT, R102, -INF , PT ;  /* 0xff8000006600780b */ /* 0x000fc60003f3d000 */
[----:B------:R-:W-:Y:S01]  /*68f0*/  IMAD.WIDE.U32 R16, R2, -0x326172a9, RZ ;  /* 0xcd9e8d5702107825 */ /* 0x000fe200078e00ff */
[----:B------:R-:W-:-:S03]  /*6900*/  LOP3.LUT R5, R5, UR12, R66, 0x96, !PT ;  /* 0x0000000c05057c12 */ /* 0x000fc6000f8e9642 */
[----:B------:R-:W-:Y:S01]  /*6910*/  FMUL.FTZ R7, R102, c[0x0][0x23c] ;  /* 0x00008f0066077a20 */ /* 0x000fe20000410000 */
[----:B------:R-:W-:Y:S01]  /*6920*/  LOP3.LUT R2, R17, UR10, R4, 0x96, !PT ;  /* 0x0000000a11027c12 */ /* 0x000fe2000f8e9604 */
[----:B------:R-:W-:-:S03]  /*6930*/  IMAD.WIDE.U32 R4, R5, -0x2daee0ad, RZ ;  /* 0xd2511f5305047825 */ /* 0x000fc600078e00ff */
[----:B------:R-:W-:Y:S01]  /*6940*/  FSEL R15, R7, RZ, P1 ;  /* 0x000000ff070f7208 */ /* 0x000fe20000800000 */
[----:B------:R-:W-:Y:S01]  /*6950*/  IMAD.WIDE.U32 R18, R2, -0x2daee0ad, RZ ;  /* 0xd2511f5302127825 */ /* 0x000fe200078e00ff */
[----:B------:R-:W-:-:S03]  /*6960*/  LOP3.LUT R8, R5, UR9, R8, 0x96, !PT ;  /* 0x0000000905087c12 */ /* 0x000fc6000f8e9608 */
[--C-:B------:R-:W-:Y:S01]  /*6970*/  FFMA.FTZ R2, R62, c[0x0][0x23c], -R15.reuse ;  /* 0x00008f003e027a23 */ /* 0x100fe2000001080f */
[----:B------:R-:W-:Y:S01]  /*6980*/  LOP3.LUT R4, R19, UR7, R4, 0x96, !PT ;  /* 0x0000000713047c12 */ /* 0x000fe2000f8e9604 */
[----:B------:R-:W-:Y:S01]  /*6990*/  FFMA.FTZ R7, R76, c[0x0][0x23c], -R15 ;  /* 0x00008f004c077a23 */ /* 0x000fe2000001080f */
[----:B-1----:R-:W-:Y:S01]  /*69a0*/  FMNMX.FTZ R101, R6, R101, !PT ;  /* 0x0000006506657209 */ /* 0x002fe20007810000 */
[----:B------:R1:W-:Y:S02]  /*69b0*/  MUFU.EX2 R154, R2 ;  /* 0x00000002009a7308 */ /* 0x0003e40000000800 */
[----:B------:R-:W-:Y:S01]  /*69c0*/  IMAD.WIDE.U32 R4, R4, -0x326172a9, RZ ;  /* 0xcd9e8d5704047825 */ /* 0x000fe200078e00ff */
[----:B------:R-:W-:-:S03]  /*69d0*/  FSETP.NEU.FTZ.AND P1, PT, R101, -INF , PT ;  /* 0xff8000006500780b */ /* 0x000fc60003f3d000 */
[----:B------:R-:W-:Y:S01]  /*69e0*/  IMAD.WIDE.U32 R12, R8, -0x326172a9, RZ ;  /* 0xcd9e8d57080c7825 */ /* 0x000fe200078e00ff */
[----:B------:R-:W-:Y:S01]  /*69f0*/  LOP3.LUT R10, R4, 0xff, RZ, 0xc0, !PT ;  /* 0x000000ff040a7812 */ /* 0x000fe200078ec0ff */
[----:B------:R2:W-:Y:S02]  /*6a00*/  MUFU.EX2 R155, R7 ;  /* 0x00000007009b7308 */ /* 0x0005e40000000800 */
[--C-:B------:R-:W-:Y:S01]  /*6a10*/  FFMA.FTZ R8, R60, c[0x0][0x23c], -R15.reuse ;  /* 0x00008f003c087a23 */ /* 0x100fe2000001080f */
[--C-:B------:R-:W-:Y:S02]  /*6a20*/  SHF.R.U32.HI R6, RZ, 0x10, R4.reuse ;  /* 0x00000010ff067819 */ /* 0x100fe40000011604 */
[----:B------:R-:W-:Y:S02]  /*6a30*/  SHF.R.U32.HI R9, RZ, 0x18, R4 ;  /* 0x00000018ff097819 */ /* 0x000fe40000011604 */
[----:B------:R-:W-:Y:S01]  /*6a40*/  LOP3.LUT R6, R6, 0xff, RZ, 0xc0, !PT ;  /* 0x000000ff06067812 */ /* 0x000fe200078ec0ff */
[----:B-1----:R-:W-:Y:S01]  /*6a50*/  FFMA.FTZ R2, R63, c[0x0][0x23c], -R15 ;  /* 0x00008f003f027a23 */ /* 0x002fe2000001080f */
[----:B------:R-:W-:Y:S01]  /*6a60*/  MUFU.EX2 R138, R8 ;  /* 0x00000008008a7308 */ /* 0x000fe20000000800 */
[----:B--2---:R-:W-:-:S07]  /*6a70*/  FMUL.FTZ R7, R101, c[0x0][0x23c] ;  /* 0x00008f0065077a20 */ /* 0x004fce0000410000 */
[----:B------:R1:W-:Y:S01]  /*6a80*/  MUFU.EX2 R158, R2 ;  /* 0x00000002009e7308 */ /* 0x0003e20000000800 */
[----:B------:R-:W-:-:S05]  /*6a90*/  FSEL R14, R7, RZ, P1 ;  /* 0x000000ff070e7208 */ /* 0x000fca0000800000 */
[--C-:B------:R-:W-:Y:S02]  /*6aa0*/  FFMA.FTZ R7, R68, c[0x0][0x23c], -R14.reuse ;  /* 0x00008f0044077a23 */ /* 0x100fe4000001080e */
[----:B------:R-:W-:Y:S02]  /*6ab0*/  FFMA.FTZ R3, R69, c[0x0][0x23c], -R14 ;  /* 0x00008f0045037a23 */ /* 0x000fe4000001080e */
[----:B------:R2:W-:Y:S01]  /*6ac0*/  MUFU.EX2 R152, R7 ;  /* 0x0000000700987308 */ /* 0x0005e20000000800 */
[----:B-1----:R-:W-:Y:S02]  /*6ad0*/  LOP3.LUT R2, R4, 0xffff, RZ, 0xc0, !PT ;  /* 0x0000ffff04027812 */ /* 0x002fe400078ec0ff */
[----:B------:R-:W-:Y:S02]  /*6ae0*/  FMNMX.FTZ R4, R133, R11, !PT ;  /* 0x0000000b85047209 */ /* 0x000fe40007810000 */
[----:B------:R-:W-:-:S03]  /*6af0*/  SHF.R.U32.HI R8, RZ, 0x8, R2 ;  /* 0x00000008ff087819 */ /* 0x000fc60000011602 */
[----:B------:R1:W-:Y:S01]  /*6b00*/  MUFU.EX2 R153, R3 ;  /* 0x0000000300997308 */ /* 0x0003e20000000800 */
[----:B------:R-:W-:Y:S02]  /*6b10*/  LOP3.LUT R2, R5, UR17, R12, 0x96, !PT ;  /* 0x0000001105027c12 */ /* 0x000fe4000f8e960c */
[----:B------:R-:W-:Y:S01]  /*6b20*/  FMNMX.FTZ R5, R132, R4, !PT ;  /* 0x0000000484057209 */ /* 0x000fe20007810000 */
[----:B------:R-:W-:Y:S01]  /*6b30*/  FFMA.FTZ R4, R61, c[0x0][0x23c], -R14 ;  /* 0x00008f003d047a23 */ /* 0x000fe2000001080e */
[----:B------:R-:W-:Y:S02]  /*6b40*/  LOP3.LUT R0, R2, 0xffff, RZ, 0xc0, !PT ;  /* 0x0000ffff02007812 */ /* 0x000fe400078ec0ff */
[----:B------:R-:W-:Y:S01]  /*6b50*/  FMNMX.FTZ R5, R162, R5, !PT ;  /* 0x00000005a2057209 */ /* 0x000fe20007810000 */
[----:B------:R3:W4:Y:S01]  /*6b60*/  MUFU.EX2 R137, R4 ;  /* 0x0000000400897308 */ /* 0x0007220000000800 */
[----:B--2---:R-:W-:Y:S02]  /*6b70*/  PRMT R7, R6, 0x5410, R9 ;  /* 0x0000541006077816 */ /* 0x004fe40000000009 */
[----:B------:R-:W-:-:S02]  /*6b80*/  LOP3.LUT R6, R2, 0xff, RZ, 0xc0, !PT ;  /* 0x000000ff02067812 */ /* 0x000fc400078ec0ff */
[----:B------:R-:W-:Y:S02]  /*6b90*/  SHF.R.U32.HI R0, RZ, 0x8, R0 ;  /* 0x00000008ff007819 */ /* 0x000fe40000011600 */
[----:B------:R-:W-:Y:S01]  /*6ba0*/  PRMT R10, R10, 0x5410, R8 ;  /* 0x000054100a0a7816 */ /* 0x000fe20000000008 */
[----:B-1----:R-:W-:Y:S01]  /*6bb0*/  HSET2.LE.AND R3, R7, R243, PT ;  /* 0x000000f307037233 */ /* 0x002fe20003803000 */
[----:B------:R-:W-:Y:S02]  /*6bc0*/  PRMT R8, R6, 0x5410, R0 ;  /* 0x0000541006087816 */ /* 0x000fe40000000000 */
[----:B---3--:R-:W-:Y:S01]  /*6bd0*/  FMNMX.FTZ R4, R151, R5, !PT ;  /* 0x0000000597047209 */ /* 0x008fe20007810000 */
[----:B------:R-:W-:Y:S01]  /*6be0*/  FFMA.FTZ R5, R77, c[0x0][0x23c], -R14 ;  /* 0x00008f004d057a23 */ /* 0x000fe2000001080e */
[----:B----4-:R-:W-:Y:S01]  /*6bf0*/  F2FP.PACK_AB R7, R137, R152 ;  /* 0x000000988907723e */ /* 0x010fe200000000ff */
[----:B------:R-:W1:Y:S01]  /*6c00*/  LDSM.16.MT88.4 R76, [R214+0x9000] ;  /* 0x00900000d64c783b */ /* 0x000e620000004200 */
[----:B------:R-:W-:Y:S01]  /*6c10*/  FMNMX.FTZ R0, R148, R4, !PT ;  /* 0x0000000494007209 */ /* 0x000fe20007810000 */
[----:B------:R2:W3:Y:S01]  /*6c20*/  MUFU.EX2 R156, R5 ;  /* 0x00000005009c7308 */ /* 0x0004e20000000800 */
[----:B------:R-:W-:-:S02]  /*6c30*/  LOP3.LUT R7, R3, R7, RZ, 0xc0, !PT ;  /* 0x0000000703077212 */ /* 0x000fc400078ec0ff */
[----:B------:R-:W-:Y:S02]  /*6c40*/  FMNMX.FTZ R4, R144, R0, !PT ;  /* 0x0000000090047209 */ /* 0x000fe40007810000 */
[----:B------:R-:W-:Y:S02]  /*6c50*/  SHF.R.U32.HI R0, RZ, 0x10, R2 ;  /* 0x00000010ff007819 */ /* 0x000fe40000011602 */
[----:B------:R-:W-:Y:S02]  /*6c60*/  FMNMX.FTZ R6, R235, R4, !PT ;  /* 0x00000004eb067209 */ /* 0x000fe40007810000 */
[----:B------:R-:W-:Y:S01]  /*6c70*/  LOP3.LUT R4, R0, 0xff, RZ, 0xc0, !PT ;  /* 0x000000ff00047812 */ /* 0x000fe200078ec0ff */
[----:B------:R-:W-:Y:S01]  /*6c80*/  HSET2.LE.AND R0, R10, R243, PT ;  /* 0x000000f30a007233 */ /* 0x000fe20003803000 */
[----:B------:R-:W-:-:S04]  /*6c90*/  FFMA.FTZ R10, R103, c[0x0][0x23c], -R15 ;  /* 0x00008f00670a7a23 */ /* 0x000fc8000001080f */
[----:B------:R-:W-:Y:S01]  /*6ca0*/  MUFU.EX2 R251, R10 ;  /* 0x0000000a00fb7308 */ /* 0x000fe20000000800 */
[----:B--2---:R-:W-:Y:S02]  /*6cb0*/  SHF.R.U32.HI R5, RZ, 0x18, R2 ;  /* 0x00000018ff057819 */ /* 0x004fe40000011602 */
[----:B------:R-:W-:Y:S02]  /*6cc0*/  F2FP.PACK_AB R2, R138, R158 ;  /* 0x0000009e8a02723e */ /* 0x000fe400000000ff */
[----:B------:R-:W-:Y:S02]  /*6cd0*/  PRMT R5, R4, 0x5410, R5 ;  /* 0x0000541004057816 */ /* 0x000fe40000000005 */
[----:B------:R-:W-:Y:S02]  /*6ce0*/  FMNMX.FTZ R4, R232, R6, !PT ;  /* 0x00000006e8047209 */ /* 0x000fe40007810000 */
[----:B------:R-:W-:Y:S01]  /*6cf0*/  LOP3.LUT R6, R0, R2, RZ, 0xc0, !PT ;  /* 0x0000000200067212 */ /* 0x000fe200078ec0ff */
[--C-:B------:R-:W-:Y:S01]  /*6d00*/  HSET2.LE.AND R0, R8, R243.reuse, PT ;  /* 0x000000f308007233 */ /* 0x100fe20003803000 */
[----:B------:R-:W-:Y:S01]  /*6d10*/  FMNMX.FTZ R4, R211, R4, !PT ;  /* 0x00000004d3047209 */ /* 0x000fe20007810000 */
[----:B------:R-:W-:Y:S01]  /*6d20*/  HSET2.LE.AND R3, R5, R243, PT ;  /* 0x000000f305037233 */ /* 0x000fe20003803000 */
[----:B------:R-:W-:-:S02]  /*6d30*/  F2FP.PACK_AB R2, R154, R155 ;  /* 0x0000009b9a02723e */ /* 0x000fc400000000ff */
[----:B------:R-:W-:Y:S02]  /*6d40*/  FMNMX.FTZ R8, R207, R4, !PT ;  /* 0x00000004cf087209 */ /* 0x000fe40007810000 */
[----:B------:R-:W-:Y:S02]  /*6d50*/  LOP3.LUT R4, R0, R2, RZ, 0xc0, !PT ;  /* 0x0000000200047212 */ /* 0x000fe400078ec0ff */
[----:B------:R-:W-:Y:S02]  /*6d60*/  FMNMX.FTZ R0, R241, R8, !PT ;  /* 0x00000008f1007209 */ /* 0x000fe40007810000 */
[----:B------:R-:W-:Y:S02]  /*6d70*/  FMNMX.FTZ R2, R160, R149, !PT ;  /* 0x00000095a0027209 */ /* 0x000fe40007810000 */
[----:B------:R-:W-:Y:S02]  /*6d80*/  FMNMX.FTZ R0, R239, R0, !PT ;  /* 0x00000000ef007209 */ /* 0x000fe40007810000 */
[----:B---3--:R-:W-:-:S02]  /*6d90*/  F2FP.PACK_AB R5, R153, R156 ;  /* 0x0000009c9905723e */ /* 0x008fc400000000ff */
[----:B------:R-:W-:Y:S02]  /*6da0*/  FMNMX.FTZ R0, R234, R0, !PT ;  /* 0x00000000ea007209 */ /* 0x000fe40007810000 */
[----:B------:R-:W-:Y:S02]  /*6db0*/  FMNMX.FTZ R2, R135, R2, !PT ;  /* 0x0000000287027209 */ /* 0x000fe40007810000 */
[----:B------:R-:W-:Y:S01]  /*6dc0*/  FMNMX.FTZ R8, R233, R0, !PT ;  /* 0x00000000e9087209 */ /* 0x000fe20007810000 */
[----:B------:R-:W-:Y:S01]  /*6dd0*/  FFMA.FTZ R0, R104, c[0x0][0x23c], -R15 ;  /* 0x00008f0068007a23 */ /* 0x000fe2000001080f */
[----:B------:R-:W-:Y:S02]  /*6de0*/  LOP3.LUT R5, R3, R5, RZ, 0xc0, !PT ;  /* 0x0000000503057212 */ /* 0x000fe400078ec0ff */
[----:B------:R-:W-:Y:S01]  /*6df0*/  FMNMX.FTZ R2, R147, R2, !PT ;  /* 0x0000000293027209 */ /* 0x000fe20007810000 */
[----:B------:R2:W-:Y:S01]  /*6e00*/  MUFU.EX2 R139, R0 ;  /* 0x00000000008b7308 */ /* 0x0005e20000000800 */
[----:B------:R-:W-:-:S02]  /*6e10*/  LOP3.LUT R3, R13, UR8, R16, 0x96, !PT ;  /* 0x000000080d037c12 */ /* 0x000fc4000f8e9610 */
[----:B------:R-:W3:Y:S01]  /*6e20*/  SHFL.BFLY PT, R16, R8, 0x2, 0x1f ;  /* 0x0c401f0008107f89 */ /* 0x000ee200000e0000 */
[C---:B------:R-:W-:Y:S08]  /*6e30*/  HMMA.16816.F32 R56, R4.reuse, R84, RZ ;  /* 0x000000540438723c */ /* 0x040ff000000018ff */
[----:B------:R-:W-:Y:S01]  /*6e40*/  HMMA.16816.F32 R40, R4, R88, RZ ;  /* 0x000000580428723c */ /* 0x000fe200000018ff */
[----:B--2---:R-:W-:Y:S01]  /*6e50*/  FMNMX.FTZ R0, R161, R2, !PT ;  /* 0x00000002a1007209 */ /* 0x004fe20007810000 */
[----:B------:R-:W-:-:S03]  /*6e60*/  IMAD.WIDE.U32 R2, R3, -0x2daee0ad, RZ ;  /* 0xd2511f5303027825 */ /* 0x000fc600078e00ff */
[----:B------:R-:W-:-:S03]  /*6e70*/  FMNMX.FTZ R9, R150, R0, !PT ;  /* 0x0000000096097209 */ /* 0x000fc60007810000 */
[C---:B------:R-:W-:Y:S01]  /*6e80*/  HMMA.16816.F32 R20, R4.reuse, R96, RZ ;  /* 0x000000600414723c */ /* 0x040fe200000018ff */
[----:B------:R-:W-:Y:S02]  /*6e90*/  LOP3.LUT R10, R2, 0xffff, RZ, 0xc0, !PT ;  /* 0x0000ffff020a7812 */ /* 0x000fe400078ec0ff */
[----:B------:R-:W-:Y:S02]  /*6ea0*/  FMNMX.FTZ R9, R146, R9, !PT ;  /* 0x0000000992097209 */ /* 0x000fe40007810000 */
[----:B------:R-:W-:Y:S02]  /*6eb0*/  LOP3.LUT R13, R2, 0xff, RZ, 0xc0, !PT ;  /* 0x000000ff020d7812 */ /* 0x000fe400078ec0ff */
[--C-:B------:R-:W-:Y:S01]  /*6ec0*/  SHF.R.U32.HI R12, RZ, 0x10, R2.reuse ;  /* 0x00000010ff0c7819 */ /* 0x100fe20000011602 */
[----:B------:R-:W-:Y:S01]  /*6ed0*/  HMMA.16816.F32 R68, R4, R72, RZ ;  /* 0x000000480444723c */ /* 0x000fe200000018ff */
[----:B------:R-:W-:Y:S02]  /*6ee0*/  SHF.R.U32.HI R11, RZ, 0x18, R2 ;  /* 0x00000018ff0b7819 */ /* 0x000fe40000011602 */
[----:B------:R-:W-:-:S02]  /*6ef0*/  SHF.R.U32.HI R2, RZ, 0x8, R10 ;  /* 0x00000008ff027819 */ /* 0x000fc4000001160a */
[----:B------:R-:W-:Y:S02]  /*6f00*/  FMNMX.FTZ R9, R145, R9, !PT ;  /* 0x0000000991097209 */ /* 0x000fe40007810000 */
[----:B------:R-:W-:Y:S01]  /*6f10*/  LOP3.LUT R0, R3, UR18, R18, 0x96, !PT ;  /* 0x0000001203007c12 */ /* 0x000fe2000f8e9612 */
[----:B------:R-:W-:Y:S01]  /*6f20*/  FFMA.FTZ R3, R31, c[0x0][0x23c], -R15 ;  /* 0x00008f001f037a23 */ /* 0x000fe2000001080f */
[----:B------:R-:W-:Y:S01]  /*6f30*/  PRMT R17, R13, 0x5410, R2 ;  /* 0x000054100d117816 */ /* 0x000fe20000000002 */
[----:B-1----:R-:W-:Y:S01]  /*6f40*/  HMMA.16816.F32 R60, R4, R76, RZ ;  /* 0x0000004c043c723c */ /* 0x002fe200000018ff */
[----:B------:R-:W-:Y:S01]  /*6f50*/  FMNMX.FTZ R2, R236, R9, !PT ;  /* 0x00000009ec027209 */ /* 0x000fe20007810000 */
[----:B------:R1:W-:Y:S01]  /*6f60*/  MUFU.EX2 R249, R3 ;  /* 0x0000000300f97308 */ /* 0x0003e20000000800 */
[----:B------:R-:W-:Y:S02]  /*6f70*/  LOP3.LUT R10, R12, 0xff, RZ, 0xc0, !PT ;  /* 0x000000ff0c0a7812 */ /* 0x000fe400078ec0ff */
[----:B------:R-:W-:-:S02]  /*6f80*/  FMNMX.FTZ R2, R231, R2, !PT ;  /* 0x00000002e7027209 */ /* 0x000fc40007810000 */
[----:B------:R-:W-:Y:S01]  /*6f90*/  PRMT R12, R10, 0x5410, R11 ;  /* 0x000054100a0c7816 */ /* 0x000fe2000000000b */
[C---:B------:R-:W-:Y:S01]  /*6fa0*/  HMMA.16816.F32 R48, R4.reuse, R80, RZ ;  /* 0x000000500430723c */ /* 0x040fe200000018ff */
[----:B------:R-:W-:Y:S02]  /*6fb0*/  FMNMX.FTZ R11, R209, R2, !PT ;  /* 0x00000002d10b7209 */ /* 0x000fe40007810000 */
[----:B------:R-:W-:Y:S02]  /*6fc0*/  LOP3.LUT R2, R0, 0xffff, RZ, 0xc0, !PT ;  /* 0x0000ffff00027812 */ /* 0x000fe400078ec0ff */
[----:B---3--:R-:W-:Y:S02]  /*6fd0*/  FMNMX.FTZ R16, R8, R16, !PT ;  /* 0x0000001008107209 */ /* 0x008fe40007810000 */
[----:B------:R-:W-:Y:S01]  /*6fe0*/  SHF.R.U32.HI R8, RZ, 0x10, R0 ;  /* 0x00000010ff087819 */ /* 0x000fe20000011600 */
[----:B------:R-:W-:Y:S01]  /*6ff0*/  HMMA.16816.F32 R44, R4, R78, RZ ;  /* 0x0000004e042c723c */ /* 0x000fe200000018ff */
[----:B------:R-:W-:Y:S01]  /*7000*/  SHF.R.U32.HI R9, RZ, 0x8, R2 ;  /* 0x00000008ff097819 */ /* 0x000fe20000011602 */
[----:B-1----:R-:W-:Y:S01]  /*7010*/  FFMA.FTZ R3, R30, c[0x0][0x23c], -R15 ;  /* 0x00008f001e037a23 */ /* 0x002fe2000001080f */
[----:B------:R-:W-:-:S02]  /*7020*/  LOP3.LUT R10, R0, 0xff, RZ, 0xc0, !PT ;  /* 0x000000ff000a7812 */ /* 0x000fc400078ec0ff */
[----:B------:R-:W-:Y:S01]  /*7030*/  SHF.R.U32.HI R2, RZ, 0x18, R0 ;  /* 0x00000018ff027819 */ /* 0x000fe20000011600 */
[----:B------:R1:W2:Y:S01]  /*7040*/  MUFU.EX2 R247, R3 ;  /* 0x0000000300f77308 */ /* 0x0002a20000000800 */
[----:B------:R-:W-:Y:S01]  /*7050*/  LOP3.LUT R0, R8, 0xff, RZ, 0xc0, !PT ;  /* 0x000000ff08007812 */ /* 0x000fe200078ec0ff */
[C---:B------:R-:W-:Y:S01]  /*7060*/  HMMA.16816.F32 R28, R4.reuse, R74, RZ ;  /* 0x0000004a041c723c */ /* 0x040fe200000018ff */
[----:B------:R-:W-:Y:S02]  /*7070*/  FMNMX.FTZ R8, R206, R11, !PT ;  /* 0x0000000bce087209 */ /* 0x000fe40007810000 */
[----:B------:R-:W-:Y:S02]  /*7080*/  PRMT R13, R10, 0x5410, R9 ;  /* 0x000054100a0d7816 */ /* 0x000fe40000000009 */
[----:B------:R-:W-:Y:S01]  /*7090*/  PRMT R9, R0, 0x5410, R2 ;  /* 0x0000541000097816 */ /* 0x000fe20000000002 */
[--C-:B------:R-:W-:Y:S01]  /*70a0*/  FFMA.FTZ R2, R105, c[0x0][0x23c], -R14.reuse ;  /* 0x00008f0069027a23 */ /* 0x100fe2000001080e */
[----:B------:R-:W-:Y:S01]  /*70b0*/  FMNMX.FTZ R0, R242, R8, !PT ;  /* 0x00000008f2007209 */ /* 0x000fe20007810000 */
[----:B------:R-:W-:Y:S01]  /*70c0*/  HMMA.16816.F32 R36, R4, R86, RZ ;  /* 0x000000560424723c */ /* 0x000fe200000018ff */
[----:B------:R-:W-:Y:S01]  /*70d0*/  IMAD.MOV.U32 R105, RZ, RZ, R155 ;  /* 0x000000ffff697224 */ /* 0x000fe200078e009b */
[----:B------:R2:W-:Y:S01]  /*70e0*/  MUFU.EX2 R250, R2 ;  /* 0x0000000200fa7308 */ /* 0x0005e20000000800 */
[----:B------:R-:W-:Y:S01]  /*70f0*/  FMNMX.FTZ R8, R240, R0, !PT ;  /* 0x00000000f0087209 */ /* 0x000fe20007810000 */
[----:B------:R-:W-:Y:S01]  /*7100*/  HSET2.LE.AND R0, R17, R243, PT ;  /* 0x000000f311007233 */ /* 0x000fe20003803000 */
[----:B-1----:R-:W-:-:S02]  /*7110*/  FFMA.FTZ R3, R32, c[0x0][0x23c], -R14 ;  /* 0x00008f0020037a23 */ /* 0x002fc4000001080e */
[----:B------:R-:W-:Y:S01]  /*7120*/  FMNMX.FTZ R8, R238, R8, !PT ;  /* 0x00000008ee087209 */ /* 0x000fe20007810000 */
[C---:B------:R-:W-:Y:S02]  /*7130*/  HMMA.16816.F32 R52, R4.reuse, R82, RZ ;  /* 0x000000520434723c */ /* 0x040fe400000018ff */
[----:B------:R1:W-:Y:S06]  /*7140*/  MUFU.EX2 R248, R3 ;  /* 0x0000000300f87308 */ /* 0x0003ec0000000800 */
[----:B------:R-:W-:Y:S01]  /*7150*/  HMMA.16816.F32 R32, R4, R90, RZ ;  /* 0x0000005a0420723c */ /* 0x000fe200000018ff */
[----:B--2---:R-:W-:-:S04]  /*7160*/  F2FP.PACK_AB R2, R247, R249 ;  /* 0x000000f9f702723e */ /* 0x004fc800000000ff */
[----:B------:R-:W-:Y:S01]  /*7170*/  LOP3.LUT R10, R0, R2, RZ, 0xc0, !PT ;  /* 0x00000002000a7212 */ /* 0x000fe200078ec0ff */
[--C-:B------:R-:W-:Y:S01]  /*7180*/  HSET2.LE.AND R0, R13, R243.reuse, PT ;  /* 0x000000f30d007233 */ /* 0x100fe20003803000 */
[----:B------:R-:W-:Y:S01]  /*7190*/  F2FP.PACK_AB R2, R251, R139 ;  /* 0x0000008bfb02723e */ /* 0x000fe200000000ff */
[----:B------:R-:W2:Y:S01]  /*71a0*/  SHFL.BFLY PT, R13, R16, 0x1, 0x1f ;  /* 0x0c201f00100d7f89 */ /* 0x000ea200000e0000 */
[----:B-1----:R-:W-:Y:S01]  /*71b0*/  FFMA.FTZ R3, R100, c[0x0][0x23c], -R14 ;  /* 0x00008f0064037a23 */ /* 0x002fe2000001080e */
[----:B------:R-:W-:Y:S03]  /*71c0*/  HMMA.16816.F32 R24, R4, R98, RZ ;  /* 0x000000620418723c */ /* 0x000fe600000018ff */
[----:B------:R1:W3:Y:S04]  /*71d0*/  MUFU.EX2 R246, R3 ;  /* 0x0000000300f67308 */ /* 0x0002e80000000800 */
[----:B------:R-:W-:Y:S01]  /*71e0*/  LOP3.LUT R4, R65, UR16, R244, 0x96, !PT ;  /* 0x0000001041047c12 */ /* 0x000fe2000f8e96f4 */
[----:B-1----:R-:W-:Y:S01]  /*71f0*/  FFMA.FTZ R3, R108, c[0x0][0x23c], -R14 ;  /* 0x00008f006c037a23 */ /* 0x002fe2000001080e */
[----:B---3--:R-:W-:Y:S01]  /*7200*/  F2FP.PACK_AB R11, R246, R248 ;  /* 0x000000f8f60b723e */ /* 0x008fe200000000ff */
[----:B------:R-:W1:Y:S01]  /*7210*/  LDSM.16.MT88.4 R108, [R212+0xa400] ;  /* 0x00a40000d46c783b */ /* 0x000e620000004200 */
[----:B--2---:R-:W-:Y:S01]  /*7220*/  FMNMX.FTZ R104, R16, R13, !PT ;  /* 0x0000000d10687209 */ /* 0x004fe20007810000 */
[----:B------:R2:W3:Y:S03]  /*7230*/  MUFU.EX2 R157, R3 ;  /* 0x00000003009d7308 */ /* 0x0004e60000000800 */
[----:B------:R-:W-:Y:S01]  /*7240*/  FSETP.NEU.FTZ.AND P1, PT, R104, -INF , PT ;  /* 0xff8000006800780b */ /* 0x000fe20003f3d000 */
[----:B--2---:R-:W-:Y:S01]  /*7250*/  HSET2.LE.AND R3, R12, R243, PT ;  /* 0x000000f30c037233 */ /* 0x004fe20003803000 */
[----:B------:R-:W-:-:S02]  /*7260*/  FMNMX.FTZ R12, R237, R8, !PT ;  /* 0x00000008ed0c7209 */ /* 0x000fc40007810000 */
[----:B------:R-:W-:Y:S02]  /*7270*/  LOP3.LUT R8, R0, R2, RZ, 0xc0, !PT ;  /* 0x0000000200087212 */ /* 0x000fe400078ec0ff */
[----:B------:R-:W-:Y:S01]  /*7280*/  LOP3.LUT R11, R3, R11, RZ, 0xc0, !PT ;  /* 0x0000000b030b7212 */ /* 0x000fe200078ec0ff */
[----:B------:R-:W2:Y:S01]  /*7290*/  SHFL.BFLY PT, R2, R12, 0x2, 0x1f ;  /* 0x0c401f000c027f89 */ /* 0x000ea200000e0000 */
[----:B------:R-:W-:Y:S01]  /*72a0*/  HSET2.LE.AND R3, R9, R243, PT ;  /* 0x000000f309037233 */ /* 0x000fe20003803000 */
[----:B---3--:R-:W-:Y:S02]  /*72b0*/  F2FP.PACK_AB R9, R250, R157 ;  /* 0x0000009dfa09723e */ /* 0x008fe400000000ff */
[----:B------:R-:W-:Y:S02]  /*72c0*/  LOP3.LUT R0, R245, R252, RZ, 0x3c, !PT ;  /* 0x000000fcf5007212 */ /* 0x000fe400078e3cff */
[----:B------:R-:W-:-:S07]  /*72d0*/  LOP3.LUT R9, R3, R9, RZ, 0xc0, !PT ;  /* 0x0000000903097212 */ /* 0x000fce00078ec0ff */
[C---:B------:R-:W-:Y:S08]  /*72e0*/  HMMA.16816.F32 R176, R8.reuse, R124, R40 ;  /* 0x0000007c08b0723c */ /* 0x040ff00000001828 */
[C---:B-1----:R-:W-:Y:S07]  /*72f0*/  HMMA.16816.F32 R184, R8.reuse, R108, R56 ;  /* 0x0000006c08b8723c */ /* 0x042fee0000001838 */
[----:B------:R-:W-:Y:S01]  /*7300*/  IMAD.WIDE.U32 R56, R0, -0x2daee0ad, RZ ;  /* 0xd2511f5300387825 */ /* 0x000fe200078e00ff */
[----:B--2---:R-:W-:Y:S01]  /*7310*/  FMNMX.FTZ R0, R12, R2, !PT ;  /* 0x000000020c007209 */ /* 0x004fe20007810000 */
[----:B------:R-:W-:Y:S02]  /*7320*/  HMMA.16816.F32 R180, R8, R128, R20 ;  /* 0x0000008008b4723c */ /* 0x000fe40000001814 */
[----:B------:R-:W-:Y:S01]  /*7330*/  FMUL.FTZ R2, R104, c[0x0][0x23c] ;  /* 0x00008f0068027a20 */ /* 0x000fe20000410000 */
[----:B------:R-:W-:Y:S01]  /*7340*/  LOP3.LUT R3, R57, UR15, R106, 0x96, !PT ;  /* 0x0000000f39037c12 */ /* 0x000fe2000f8e966a */
[----:B------:R-:W1:Y:S01]  /*7350*/  SHFL.BFLY PT, R13, R0, 0x1, 0x1f ;  /* 0x0c201f00000d7f89 */ /* 0x000e6200000e0000 */
[----:B------:R-:W-:-:S02]  /*7360*/  IMAD.MOV.U32 R59, RZ, RZ, R137 ;  /* 0x000000ffff3b7224 */ /* 0x000fc400078e0089 */
[----:B------:R-:W-:Y:S01]  /*7370*/  FSEL R12, R2, RZ, P1 ;  /* 0x000000ff020c7208 */ /* 0x000fe20000800000 */
[----:B------:R-:W-:Y:S01]  /*7380*/  IMAD.WIDE.U32 R42, R3, -0x326172a9, RZ ;  /* 0xcd9e8d57032a7825 */ /* 0x000fe200078e00ff */
[----:B------:R-:W-:Y:S03]  /*7390*/  HMMA.16816.F32 R192, R8, R112, R68 ;  /* 0x0000007008c0723c */ /* 0x000fe60000001844 */
[----:B------:R-:W-:Y:S01]  /*73a0*/  IMAD.WIDE.U32 R2, R4, -0x2daee0ad, RZ ;  /* 0xd2511f5304027825 */ /* 0x000fe200078e00ff */
[----:B------:R-:W-:-:S03]  /*73b0*/  LOP3.LUT R6, R43, UR14, R64, 0x96, !PT ;  /* 0x0000000e2b067c12 */ /* 0x000fc6000f8e9640 */
[----:B------:R-:W-:Y:S01]  /*73c0*/  FFMA.FTZ R4, R136, c[0x0][0x23c], -R12 ;  /* 0x00008f0088047a23 */ /* 0x000fe2000001080c */
[----:B------:R-:W-:Y:S01]  /*73d0*/  LOP3.LUT R3, R3, UR13, R56, 0x96, !PT ;  /* 0x0000000d03037c12 */ /* 0x000fe2000f8e9638 */
[----:B------:R-:W-:Y:S01]  /*73e0*/  IMAD.WIDE.U32 R6, R6, -0x2daee0ad, RZ ;  /* 0xd2511f5306067825 */ /* 0x000fe200078e00ff */
[C---:B------:R-:W-:Y:S01]  /*73f0*/  HMMA.16816.F32 R188, R8.reuse, R120, R60 ;  /* 0x0000007808bc723c */ /* 0x040fe2000000183c */
[----:B------:R2:W-:Y:S02]  /*7400*/  MUFU.EX2 R58, R4 ;  /* 0x00000004003a7308 */ /* 0x0005e40000000800 */
[----:B------:R-:W-:Y:S01]  /*7410*/  IMAD.MOV.U32 R71, RZ, RZ, R158 ;  /* 0x000000ffff477224 */ /* 0x000fe200078e009e */
[----:B------:R-:W-:Y:S01]  /*7420*/  LOP3.LUT R2, R7, UR11, R2, 0x96, !PT ;  /* 0x0000000b07027c12 */ /* 0x000fe2000f8e9602 */
[----:B------:R-:W-:Y:S02]  /*7430*/  IMAD.MOV.U32 R70, RZ, RZ, R157 ;  /* 0x000000ffff467224 */ /* 0x000fe400078e009d */
[----:B------:R-:W-:Y:S01]  /*7440*/  IMAD.MOV.U32 R68, RZ, RZ, R156 ;  /* 0x000000ffff447224 */ /* 0x000fe200078e009c */
[----:B------:R-:W-:Y:S01]  /*7450*/  HMMA.16816.F32 R164, R8, R114, R28 ;  /* 0x0000007208a4723c */ /* 0x000fe2000000181c */
[----:B-1----:R-:W-:Y:S01]  /*7460*/  FMNMX.FTZ R103, R0, R13, !PT ;  /* 0x0000000d00677209 */ /* 0x002fe20007810000 */
[----:B------:R-:W-:-:S03]  /*7470*/  IMAD.WIDE.U32 R20, R2, -0x326172a9, RZ ;  /* 0xcd9e8d5702147825 */ /* 0x000fc600078e00ff */
[C---:B------:R-:W-:Y:S01]  /*7480*/  FSETP.NEU.FTZ.AND P1, PT, R103.reuse, -INF , PT ;  /* 0xff8000006700780b */ /* 0x040fe20003f3d000 */
[----:B------:R-:W-:Y:S02]  /*7490*/  FMUL.FTZ R0, R103, c[0x0][0x23c] ;  /* 0x00008f0067007a20 */ /* 0x000fe40000410000 */
[--C-:B------:R-:W-:Y:S01]  /*74a0*/  FFMA.FTZ R2, R132, c[0x0][0x23c], -R12.reuse ;  /* 0x00008f0084027a23 */ /* 0x100fe2000001080c */
[----:B------:R-:W-:Y:S01]  /*74b0*/  HMMA.16816.F32 R156, R8, R116, R48 ;  /* 0x00000074089c723c */ /* 0x000fe20000001830 */
[----:B--2---:R-:W-:Y:S01]  /*74c0*/  FFMA.FTZ R4, R134, c[0x0][0x23c], -R12 ;  /* 0x00008f0086047a23 */ /* 0x004fe2000001080c */
[----:B------:R-:W-:Y:S01]  /*74d0*/  FSEL R13, R0, RZ, P1 ;  /* 0x000000ff000d7208 */ /* 0x000fe20000800000 */
[----:B------:R-:W-:Y:S01]  /*74e0*/  MUFU.EX2 R100, R2 ;  /* 0x0000000200647308 */ /* 0x000fe20000000800 */
[----:B------:R-:W-:Y:S02]  /*74f0*/  IMAD.MOV.U32 R69, RZ, RZ, R154 ;  /* 0x000000ffff457224 */ /* 0x000fe400078e009a */
[----:B------:R-:W-:-:S02]  /*7500*/  IMAD.MOV.U32 R63, RZ, RZ, R153 ;  /* 0x000000ffff3f7224 */ /* 0x000fc400078e0099 */
[----:B------:R-:W-:Y:S01]  /*7510*/  IMAD.MOV.U32 R62, RZ, RZ, R152 ;  /* 0x000000ffff3e7224 */ /* 0x000fe200078e0098 */
[C---:B------:R-:W-:Y:S01]  /*7520*/  HMMA.16816.F32 R168, R8.reuse, R118, R52 ;  /* 0x0000007608a8723c */ /* 0x040fe20000001834 */
[----:B------:R-:W-:Y:S01]  /*7530*/  IMAD.MOV.U32 R61, RZ, RZ, R139 ;  /* 0x000000ffff3d7224 */ /* 0x000fe200078e008b */
[----:B------:R1:W2:Y:S01]  /*7540*/  MUFU.EX2 R17, R4 ;  /* 0x0000000400117308 */ /* 0x0002a20000000800 */
        /* <DEDUP_REMOVED lines=9> */
[----:B-1----:R-:W-:-:S04]  /*75e0*/  IMAD.WIDE.U32 R4, R3, -0x326172a9, RZ ;  /* 0xcd9e8d5703047825 */ /* 0x002fc800078e00ff */
[----:B------:R-:W-:Y:S01]  /*75f0*/  FFMA.FTZ R3, R133, c[0x0][0x23c], -R12 ;  /* 0x00008f0085037a23 */ /* 0x000fe2000001080c */
[----:B------:R-:W-:Y:S02]  /*7600*/  LOP3.LUT R4, R21, UR10, R4, 0x96, !PT ;  /* 0x0000000a15047c12 */ /* 0x000fe4000f8e9604 */
[----:B------:R-:W-:Y:S01]  /*7610*/  HMMA.16816.F32 R172, R8, R126, R32 ;  /* 0x0000007e08ac723c */ /* 0x000fe20000001820 */
[----:B------:R-:W-:Y:S01]  /*7620*/  LOP3.LUT R5, R5, UR12, R42, 0x96, !PT ;  /* 0x0000000c05057c12 */ /* 0x000fe2000f8e962a */
[----:B------:R1:W-:Y:S01]  /*7630*/  MUFU.EX2 R163, R3 ;  /* 0x0000000300a37308 */ /* 0x0003e20000000800 */
[----:B------:R-:W-:-:S04]  /*7640*/  IMAD.WIDE.U32 R18, R4, -0x2daee0ad, RZ ;  /* 0xd2511f5304127825 */ /* 0x000fc800078e00ff */
[----:B------:R-:W-:Y:S02]  /*7650*/  FFMA.FTZ R4, R160, c[0x0][0x23c], -R13 ;  /* 0x00008f00a0047a23 */ /* 0x000fe4000001080d */
[----:B--2---:R-:W-:Y:S02]  /*7660*/  IMAD.MOV.U32 R160, RZ, RZ, R17 ;  /* 0x000000ffffa07224 */ /* 0x004fe400078e0011 */
[----:B------:R2:W-:Y:S01]  /*7670*/  MUFU.EX2 R40, R4 ;  /* 0x0000000400287308 */ /* 0x0005e20000000800 */
[----:B-1----:R-:W-:-:S05]  /*7680*/  IMAD.WIDE.U32 R2, R5, -0x2daee0ad, RZ ;  /* 0xd2511f5305027825 */ /* 0x002fca00078e00ff */
[----:B------:R-:W-:Y:S02]  /*7690*/  LOP3.LUT R0, R3, UR9, R6, 0x96, !PT ;  /* 0x0000000903007c12 */ /* 0x000fe4000f8e9606 */
[----:B------:R-:W-:Y:S01]  /*76a0*/  LOP3.LUT R2, R19, UR7, R2, 0x96, !PT ;  /* 0x0000000713027c12 */ /* 0x000fe2000f8e9602 */
[----:B--2---:R-:W-:Y:S02]  /*76b0*/  FFMA.FTZ R4, R135, c[0x0][0x23c], -R13 ;  /* 0x00008f0087047a23 */ /* 0x004fe4000001080d */
[----:B------:R-:W-:Y:S01]  /*76c0*/  IMAD.WIDE.U32 R16, R0, -0x326172a9, RZ ;  /* 0xcd9e8d5700107825 */ /* 0x000fe200078e00ff */
[----:B------:R-:W-:Y:S01]  /*76d0*/  HMMA.16816.F32 R132, R8, R130, R24 ;  /* 0x000000820884723c */ /* 0x000fe20000001818 */
[----:B------:R1:W2:Y:S02]  /*76e0*/  MUFU.EX2 R5, R4 ;  /* 0x0000000400057308 */ /* 0x0002a40000000800 */
[----:B------:R-:W-:-:S05]  /*76f0*/  IMAD.WIDE.U32 R2, R2, -0x326172a9, RZ ;  /* 0xcd9e8d5702027825 */ /* 0x000fca00078e00ff */
[----:B------:R-:W-:Y:S02]  /*7700*/  LOP3.LUT R0, R3, UR17, R16, 0x96, !PT ;  /* 0x0000001103007c12 */ /* 0x000fe4000f8e9610 */
[C---:B------:R-:W-:Y:S02]  /*7710*/  LOP3.LUT R3, R2.reuse, 0xffff, RZ, 0xc0, !PT ;  /* 0x0000ffff02037812 */ /* 0x040fe400078ec0ff */
[----:B------:R-:W-:Y:S02]  /*7720*/  LOP3.LUT R10, R2, 0xff, RZ, 0xc0, !PT ;  /* 0x000000ff020a7812 */ /* 0x000fe400078ec0ff */
[----:B------:R-:W-:Y:S02]  /*7730*/  SHF.R.U32.HI R9, RZ, 0x18, R2 ;  /* 0x00000018ff097819 */ /* 0x000fe40000011602 */
[----:B------:R-:W-:Y:S01]  /*7740*/  SHF.R.U32.HI R6, RZ, 0x8, R3 ;  /* 0x00000008ff067819 */ /* 0x000fe20000011603 */
[----:B-1----:R-:W-:Y:S01]  /*7750*/  FFMA.FTZ R4, R147, c[0x0][0x23c], -R13 ;  /* 0x00008f0093047a23 */ /* 0x002fe2000001080d */
[----:B------:R-:W-:Y:S01]  /*7760*/  SHF.R.U32.HI R3, RZ, 0x10, R0 ;  /* 0x00000010ff037819 */ /* 0x000fe20000011600 */
[----:B--2---:R-:W-:Y:S01]  /*7770*/  IMAD.MOV.U32 R11, RZ, RZ, R5 ;  /* 0x000000ffff0b7224 */ /* 0x004fe200078e0005 */
[----:B------:R-:W-:Y:S01]  /*7780*/  SHF.R.U32.HI R5, RZ, 0x10, R2 ;  /* 0x00000010ff057819 */ /* 0x000fe20000011602 */
[----:B------:R1:W2:Y:S01]  /*7790*/  MUFU.EX2 R22, R4 ;  /* 0x0000000400167308 */ /* 0x0002a20000000800 */
[----:B------:R-:W-:-:S02]  /*77a0*/  LOP3.LUT R2, R0, 0xffff, RZ, 0xc0, !PT ;  /* 0x0000ffff00027812 */ /* 0x000fc400078ec0ff */
[----:B------:R-:W-:Y:S02]  /*77b0*/  SHF.R.U32.HI R7, RZ, 0x18, R0 ;  /* 0x00000018ff077819 */ /* 0x000fe40000011600 */
[----:B------:R-:W-:Y:S02]  /*77c0*/  LOP3.LUT R8, R0, 0xff, RZ, 0xc0, !PT ;  /* 0x000000ff00087812 */ /* 0x000fe400078ec0ff */
[----:B------:R-:W-:Y:S02]  /*77d0*/  PRMT R0, R10, 0x5410, R6 ;  /* 0x000054100a007816 */ /* 0x000fe40000000006 */
[----:B------:R-:W-:-:S03]  /*77e0*/  LOP3.LUT R5, R5, 0xff, RZ, 0xc0, !PT ;  /* 0x000000ff05057812 */ /* 0x000fc600078ec0ff */
[----:B------:R-:W-:Y:S01]  /*77f0*/  HSET2.LE.AND R0, R0, R243, PT ;  /* 0x000000f300007233 */ /* 0x000fe20003803000 */
[----:B-1----:R-:W-:Y:S02]  /*7800*/  FFMA.FTZ R4, R149, c[0x0][0x23c], -R13 ;  /* 0x00008f0095047a23 */ /* 0x002fe4000001080d */
[----:B------:R-:W-:Y:S02]  /*7810*/  IMAD.MOV.U32 R149, RZ, RZ, R58 ;  /* 0x000000ffff957224 */ /* 0x000fe400078e003a */
[----:B------:R1:W3:Y:S01]  /*7820*/  MUFU.EX2 R147, R4 ;  /* 0x0000000400937308 */ /* 0x0002e20000000800 */
[----:B------:R-:W-:Y:S01]  /*7830*/  IMAD.MOV.U32 R58, RZ, RZ, R68 ;  /* 0x000000ffff3a7224 */ /* 0x000fe200078e0044 */
[----:B-1----:R-:W-:Y:S02]  /*7840*/  SHF.R.U32.HI R4, RZ, 0x8, R2 ;  /* 0x00000008ff047819 */ /* 0x002fe40000011602 */
[----:B------:R-:W-:Y:S02]  /*7850*/  LOP3.LUT R2, R3, 0xff, RZ, 0xc0, !PT ;  /* 0x000000ff03027812 */ /* 0x000fe400078ec0ff */
[----:B------:R-:W-:-:S02]  /*7860*/  PRMT R4, R8, 0x5410, R4 ;  /* 0x0000541008047816 */ /* 0x000fc40000000004 */
[----:B------:R-:W-:Y:S02]  /*7870*/  PRMT R2, R2, 0x5410, R7 ;  /* 0x0000541002027816 */ /* 0x000fe40000000007 */
[----:B------:R-:W-:Y:S01]  /*7880*/  PRMT R3, R5, 0x5410, R9 ;  /* 0x0000541005037816 */ /* 0x000fe20000000009 */
[--C-:B------:R-:W-:Y:S01]  /*7890*/  HSET2.LE.AND R4, R4, R243.reuse, PT ;  /* 0x000000f304047233 */ /* 0x100fe20003803000 */
[----:B--2---:R-:W-:Y:S01]  /*78a0*/  F2FP.PACK_AB R7, R22, R11 ;  /* 0x0000000b1607723e */ /* 0x004fe200000000ff */
[--C-:B------:R-:W-:Y:S01]  /*78b0*/  HSET2.LE.AND R8, R2, R243.reuse, PT ;  /* 0x000000f302087233 */ /* 0x100fe20003803000 */
[----:B------:R-:W-:Y:S01]  /*78c0*/  F2FP.PACK_AB R2, R100, R163 ;  /* 0x000000a36402723e */ /* 0x000fe200000000ff */
[----:B------:R-:W-:Y:S01]  /*78d0*/  HSET2.LE.AND R3, R3, R243, PT ;  /* 0x000000f303037233 */ /* 0x000fe20003803000 */
[----:B------:R-:W-:Y:S02]  /*78e0*/  F2FP.PACK_AB R5, R160, R149 ;  /* 0x00000095a005723e */ /* 0x000fe400000000ff */
[----:B------:R-:W-:-:S02]  /*78f0*/  LOP3.LUT R6, R0, R2, RZ, 0xc0, !PT ;  /* 0x0000000200067212 */ /* 0x000fc400078ec0ff */
[----:B------:R-:W-:Y:S02]  /*7900*/  LOP3.LUT R2, R17, UR8, R20, 0x96, !PT ;  /* 0x0000000811027c12 */ /* 0x000fe4000f8e9614 */
[----:B---3--:R-:W-:Y:S02]  /*7910*/  F2FP.PACK_AB R9, R147, R40 ;  /* 0x000000289309723e */ /* 0x008fe400000000ff */
[----:B------:R-:W-:Y:S01]  /*7920*/  LOP3.LUT R7, R3, R7, RZ, 0xc0, !PT ;  /* 0x0000000703077212 */ /* 0x000fe200078ec0ff */
[----:B------:R-:W-:Y:S01]  /*7930*/  IMAD.WIDE.U32 R2, R2, -0x2daee0ad, RZ ;  /* 0xd2511f5302027825 */ /* 0x000fe200078e00ff */
[----:B------:R-:W-:Y:S02]  /*7940*/  LOP3.LUT R4, R4, R5, RZ, 0xc0, !PT ;  /* 0x0000000504047212 */ /* 0x000fe400078ec0ff */
[----:B------:R-:W-:Y:S02]  /*7950*/  LOP3.LUT R5, R8, R9, RZ, 0xc0, !PT ;  /* 0x0000000908057212 */ /* 0x000fe400078ec0ff */
[----:B------:R-:W-:-:S02]  /*7960*/  LOP3.LUT R0, R3, UR18, R18, 0x96, !PT ;  /* 0x0000001203007c12 */ /* 0x000fc4000f8e9612 */
[C---:B------:R-:W-:Y:S02]  /*7970*/  LOP3.LUT R3, R2.reuse, 0xffff, RZ, 0xc0, !PT ;  /* 0x0000ffff02037812 */ /* 0x040fe400078ec0ff */
[----:B------:R-:W-:Y:S01]  /*7980*/  LOP3.LUT R10, R2, 0xff, RZ, 0xc0, !PT ;  /* 0x000000ff020a7812 */ /* 0x000fe200078ec0ff */
[C---:B------:R-:W-:Y:S01]  /*7990*/  HMMA.16816.F32 R36, R4.reuse, R72, RZ ;  /* 0x000000480424723c */ /* 0x040fe200000018ff */
[--C-:B------:R-:W-:Y:S02]  /*79a0*/  SHF.R.U32.HI R9, RZ, 0x10, R2.reuse ;  /* 0x00000010ff097819 */ /* 0x100fe40000011602 */
[----:B------:R-:W-:Y:S01]  /*79b0*/  SHF.R.U32.HI R8, RZ, 0x18, R2 ;  /* 0x00000018ff087819 */ /* 0x000fe20000011602 */
[----:B------:R-:W-:Y:S01]  /*79c0*/  FFMA.FTZ R2, R162, c[0x0][0x23c], -R12 ;  /* 0x00008f00a2027a23 */ /* 0x000fe2000001080c */
[----:B------:R-:W-:Y:S02]  /*79d0*/  SHF.R.U32.HI R3, RZ, 0x8, R3 ;  /* 0x00000008ff037819 */ /* 0x000fe40000011603 */
[----:B------:R-:W-:Y:S01]  /*79e0*/  IMAD.MOV.U32 R72, RZ, RZ, R22 ;  /* 0x000000ffff487224 */ /* 0x000fe200078e0016 */
[----:B------:R-:W-:Y:S01]  /*79f0*/  HMMA.16816.F32 R32, R4, R76, RZ ;  /* 0x0000004c0420723c */ /* 0x000fe200000018ff */
[----:B------:R-:W-:-:S06]  /*7a00*/  IMAD.MOV.U32 R73, RZ, RZ, R69 ;  /* 0x000000ffff497224 */ /* 0x000fcc00078e0045 */
[----:B------:R-:W-:Y:S01]  /*7a10*/  IMAD.MOV.U32 R76, RZ, RZ, R70 ;  /* 0x000000ffff4c7224 */ /* 0x000fe200078e0046 */
[----:B------:R-:W-:Y:S01]  /*7a20*/  HMMA.16816.F32 R28, R4, R84, RZ ;  /* 0x00000054041c723c */ /* 0x000fe200000018ff */
[----:B------:R-:W-:-:S06]  /*7a30*/  IMAD.MOV.U32 R77, RZ, RZ, R71 ;  /* 0x000000ffff4d7224 */ /* 0x000fcc00078e0047 */
[----:B------:R-:W-:Y:S01]  /*7a40*/  IMAD.MOV.U32 R84, RZ, RZ, R251 ;  /* 0x000000ffff547224 */ /* 0x000fe200078e00fb */
[----:B------:R-:W-:Y:S01]  /*7a50*/  HMMA.16816.F32 R16, R4, R96, RZ ;  /* 0x000000600410723c */ /* 0x000fe200000018ff */
[----:B------:R1:W-:Y:S01]  /*7a60*/  MUFU.EX2 R251, R2 ;  /* 0x0000000200fb7308 */ /* 0x0003e20000000800 */
[----:B------:R-:W-:-:S05]  /*7a70*/  IMAD.MOV.U32 R85, RZ, RZ, R40 ;  /* 0x000000ffff557224 */ /* 0x000fca00078e0028 */
[----:B------:R-:W-:Y:S01]  /*7a80*/  IMAD.MOV.U32 R97, RZ, RZ, R72 ;  /* 0x000000ffff617224 */ /* 0x000fe200078e0048 */
[----:B------:R-:W-:Y:S01]  /*7a90*/  HMMA.16816.F32 R44, R4, R74, RZ ;  /* 0x0000004a042c723c */ /* 0x000fe200000018ff */
[----:B------:R-:W-:-:S07]  /*7aa0*/  IMAD.MOV.U32 R96, RZ, RZ, R73 ;  /* 0x000000ffff607224 */ /* 0x000fce00078e0049 */
[----:B------:R-:W-:Y:S01]  /*7ab0*/  HMMA.16816.F32 R72, R4, R98, RZ ;  /* 0x000000620448723c */ /* 0x000fe200000018ff */
[----:B-1----:R-:W-:-:S06]  /*7ac0*/  FFMA.FTZ R2, R151, c[0x0][0x23c], -R12 ;  /* 0x00008f0097027a23 */ /* 0x002fcc000001080c */
[----:B------:R-:W-:Y:S01]  /*7ad0*/  IMAD.MOV.U32 R99, RZ, RZ, R76 ;  /* 0x000000ffff637224 */ /* 0x000fe200078e004c */
[----:B------:R-:W-:Y:S01]  /*7ae0*/  HMMA.16816.F32 R48, R4, R78, RZ ;  /* 0x0000004e0430723c */ /* 0x000fe200000018ff */
[----:B------:R1:W2:Y:S01]  /*7af0*/  MUFU.EX2 R76, R2 ;  /* 0x00000002004c7308 */ /* 0x0002a20000000800 */
[----:B------:R-:W-:Y:S02]  /*7b00*/  IMAD.MOV.U32 R98, RZ, RZ, R77 ;  /* 0x000000ffff627224 */ /* 0x000fe400078e004d */
[----:B------:R-:W-:-:S03]  /*7b10*/  IMAD.MOV.U32 R77, RZ, RZ, R11 ;  /* 0x000000ffff4d7224 */ /* 0x000fc600078e000b */
[----:B------:R-:W-:Y:S01]  /*7b20*/  IMAD.MOV.U32 R78, RZ, RZ, R65 ;  /* 0x000000ffff4e7224 */ /* 0x000fe200078e0041 */
[----:B------:R-:W-:Y:S01]  /*7b30*/  HMMA.16816.F32 R52, R4, R86, RZ ;  /* 0x000000560434723c */ /* 0x000fe200000018ff */
[----:B------:R-:W-:-:S07]  /*7b40*/  IMAD.MOV.U32 R79, RZ, RZ, R64 ;  /* 0x000000ffff4f7224 */ /* 0x000fce00078e0040 */
[C---:B------:R-:W-:Y:S01]  /*7b50*/  HMMA.16816.F32 R24, R4.reuse, R80, RZ ;  /* 0x000000500418723c */ /* 0x040fe200000018ff */
[----:B-1----:R-:W-:Y:S02]  /*7b60*/  FFMA.FTZ R2, R148, c[0x0][0x23c], -R12 ;  /* 0x00008f0094027a23 */ /* 0x002fe4000001080c */
[----:B--2---:R-:W-:Y:S02]  /*7b70*/  IMAD.MOV.U32 R93, RZ, RZ, R76 ;  /* 0x000000ffff5d7224 */ /* 0x004fe400078e004c */
[----:B------:R1:W-:Y:S03]  /*7b80*/  MUFU.EX2 R65, R2 ;  /* 0x0000000200417308 */ /* 0x0003e60000000800 */
[C---:B------:R-:W-:Y:S08]  /*7b90*/  HMMA.16816.F32 R60, R4.reuse, R82, RZ ;  /* 0x00000052043c723c */ /* 0x040ff000000018ff */
[----:B------:R-:W-:Y:S01]  /*7ba0*/  HMMA.16816.F32 R20, R4, R88, RZ ;  /* 0x000000580414723c */ /* 0x000fe200000018ff */
[----:B-1----:R-:W-:Y:S01]  /*7bb0*/  LOP3.LUT R2, R9, 0xff, RZ, 0xc0, !PT ;  /* 0x000000ff09027812 */ /* 0x002fe200078ec0ff */
[----:B------:R-:W-:-:S06]  /*7bc0*/  IMAD.MOV.U32 R9, RZ, RZ, R41 ;  /* 0x000000ffff097224 */ /* 0x000fcc00078e0029 */
[----:B------:R-:W-:Y:S01]  /*7bd0*/  HMMA.16816.F32 R68, R4, R90, RZ ;  /* 0x0000005a0444723c */ /* 0x000fe200000018ff */
[----:B------:R-:W-:-:S06]  /*7be0*/  IMAD.MOV.U32 R41, RZ, RZ, R249 ;  /* 0x000000ffff297224 */ /* 0x000fcc00078e00f9 */
[----:B------:R-:W-:Y:S01]  /*7bf0*/  PRMT R6, R10, 0x5410, R3 ;  /* 0x000054100a067816 */ /* 0x000fe20000000003 */
[----:B------:R-:W-:Y:S01]  /*7c00*/  FFMA.FTZ R3, R146, c[0x0][0x23c], -R13 ;  /* 0x00008f0092037a23 */ /* 0x000fe2000001080d */
[----:B------:R-:W-:Y:S01]  /*7c10*/  PRMT R7, R2, 0x5410, R8 ;  /* 0x0000541002077816 */ /* 0x000fe20000000008 */
[----:B------:R-:W-:Y:S01]  /*7c20*/  FFMA.FTZ R4, R144, c[0x0][0x23c], -R12 ;  /* 0x00008f0090047a23 */ /* 0x000fe2000001080c */
[----:B------:R-:W-:Y:S01]  /*7c30*/  LOP3.LUT R2, R0, 0xffff, RZ, 0xc0, !PT ;  /* 0x0000ffff00027812 */ /* 0x000fe200078ec0ff */
[----:B------:R1:W-:Y:S01]  /*7c40*/  MUFU.EX2 R64, R3 ;  /* 0x0000000300407308 */ /* 0x0003e20000000800 */
[----:B------:R-:W-:-:S04]  /*7c50*/  IMAD.MOV.U32 R10, RZ, RZ, R250 ;  /* 0x000000ffff0a7224 */ /* 0x000fc800078e00fa */
[----:B------:R-:W-:Y:S02]  /*7c60*/  IMAD.MOV.U32 R95, RZ, RZ, R10 ;  /* 0x000000ffff5f7224 */ /* 0x000fe400078e000a */
[----:B------:R-:W-:Y:S01]  /*7c70*/  FFMA.FTZ R10, R198, c[0x0][0x23c], -R15 ;  /* 0x00008f00c60a7a23 */ /* 0x000fe2000001080f */
[----:B------:R2:W3:Y:S01]  /*7c80*/  MUFU.EX2 R40, R4 ;  /* 0x0000000400287308 */ /* 0x0004e20000000800 */
[----:B-1----:R-:W-:Y:S02]  /*7c90*/  SHF.R.U32.HI R3, RZ, 0x8, R2 ;  /* 0x00000008ff037819 */ /* 0x002fe40000011602 */
[----:B------:R-:W-:-:S04]  /*7ca0*/  LOP3.LUT R2, R0, 0xff, RZ, 0xc0, !PT ;  /* 0x000000ff00027812 */ /* 0x000fc800078ec0ff */
[----:B------:R-:W-:Y:S01]  /*7cb0*/  PRMT R8, R2, 0x5410, R3 ;  /* 0x0000541002087816 */ /* 0x000fe20000000003 */
[--C-:B--2---:R-:W-:Y:S01]  /*7cc0*/  FFMA.FTZ R4, R145, c[0x0][0x23c], -R13.reuse ;  /* 0x00008f0091047a23 */ /* 0x104fe2000001080d */
[--C-:B------:R-:W-:Y:S02]  /*7cd0*/  SHF.R.U32.HI R2, RZ, 0x10, R0.reuse ;  /* 0x00000010ff027819 */ /* 0x100fe40000011600 */
[----:B------:R-:W-:Y:S01]  /*7ce0*/  SHF.R.U32.HI R3, RZ, 0x18, R0 ;  /* 0x00000018ff037819 */ /* 0x000fe20000011600 */
[----:B------:R-:W1:Y:S01]  /*7cf0*/  MUFU.EX2 R11, R4 ;  /* 0x00000004000b7308 */ /* 0x000e620000000800 */
[----:B------:R-:W-:Y:S01]  /*7d00*/  LOP3.LUT R0, R2, 0xff, RZ, 0xc0, !PT ;  /* 0x000000ff02007812 */ /* 0x000fe200078ec0ff */
[----:B------:R-:W-:-:S03]  /*7d10*/  FFMA.FTZ R2, R161, c[0x0][0x23c], -R13 ;  /* 0x00008f00a1027a23 */ /* 0x000fc6000001080d */
[----:B------:R-:W-:Y:S01]  /*7d20*/  PRMT R5, R0, 0x5410, R3 ;  /* 0x0000541000057816 */ /* 0x000fe20000000003 */
[----:B------:R-:W-:Y:S01]  /*7d30*/  FFMA.FTZ R3, R150, c[0x0][0x23c], -R13 ;  /* 0x00008f0096037a23 */ /* 0x000fe2000001080d */
[----:B------:R-:W-:Y:S01]  /*7d40*/  HSET2.LE.AND R0, R6, R243, PT ;  /* 0x000000f306007233 */ /* 0x000fe20003803000 */
[----:B------:R3:W-:Y:S08]  /*7d50*/  MUFU.EX2 R250, R2 ;  /* 0x0000000200fa7308 */ /* 0x0007f00000000800 */
[----:B------:R2:W4:Y:S01]  /*7d60*/  MUFU.EX2 R249, R3 ;  /* 0x0000000300f97308 */ /* 0x0005220000000800 */
[----:B---3--:R-:W-:-:S04]  /*7d70*/  F2FP.PACK_AB R2, R40, R65 ;  /* 0x000000412802723e */ /* 0x008fc800000000ff */
[----:B------:R-:W-:Y:S01]  /*7d80*/  LOP3.LUT R6, R0, R2, RZ, 0xc0, !PT ;  /* 0x0000000200067212 */ /* 0x000fe200078ec0ff */
[----:B------:R-:W-:Y:S01]  /*7d90*/  HSET2.LE.AND R0, R7, R243, PT ;  /* 0x000000f307007233 */ /* 0x000fe20003803000 */
[----:B-1----:R-:W-:Y:S01]  /*7da0*/  F2FP.PACK_AB R2, R11, R64 ;  /* 0x000000400b02723e */ /* 0x002fe200000000ff */
[----:B--2---:R-:W-:-:S03]  /*7db0*/  IMAD.MOV.U32 R3, RZ, RZ, R84 ;  /* 0x000000ffff037224 */ /* 0x004fc600078e0054 */
[----:B------:R-:W-:Y:S01]  /*7dc0*/  LOP3.LUT R7, R0, R2, RZ, 0xc0, !PT ;  /* 0x0000000200077212 */ /* 0x000fe200078ec0ff */
[----:B------:R-:W-:Y:S01]  /*7dd0*/  HSET2.LE.AND R0, R8, R243, PT ;  /* 0x000000f308007233 */ /* 0x000fe20003803000 */
[----:B------:R-:W-:Y:S01]  /*7de0*/  F2FP.PACK_AB R2, R76, R251 ;  /* 0x000000fb4c02723e */ /* 0x000fe200000000ff */
[----:B------:R-:W-:-:S03]  /*7df0*/  IMAD.MOV.U32 R8, RZ, RZ, R85 ;  /* 0x000000ffff087224 */ /* 0x000fc600078e0055 */
[----:B------:R-:W-:Y:S01]  /*7e00*/  LOP3.LUT R4, R0, R2, RZ, 0xc0, !PT ;  /* 0x0000000200047212 */ /* 0x000fe200078ec0ff */
[----:B------:R-:W-:Y:S01]  /*7e10*/  HSET2.LE.AND R0, R5, R243, PT ;  /* 0x000000f305007233 */ /* 0x000fe20003803000 */
[----:B----4-:R-:W-:-:S04]  /*7e20*/  F2FP.PACK_AB R2, R249, R250 ;  /* 0x000000faf902723e */ /* 0x010fc800000000ff */
[----:B------:R-:W-:Y:S01]  /*7e30*/  LOP3.LUT R5, R0, R2, RZ, 0xc0, !PT ;  /* 0x0000000200057212 */ /* 0x000fe200078ec0ff */
[----:B------:R-:W-:Y:S02]  /*7e40*/  IMAD.U32 R0, RZ, RZ, UR4 ;  /* 0x00000004ff007e24 */ /* 0x000fe4000f8e00ff */
[----:B------:R-:W-:-:S03]  /*7e50*/  IMAD.MOV.U32 R2, RZ, RZ, R160 ;  /* 0x000000ffff027224 */ /* 0x000fc600078e00a0 */
[----:B------:R-:W-:Y:S01]  /*7e60*/  LOP3.LUT R0, R107, UR33, R0, 0x96, !PT ;  /* 0x000000216b007c12 */ /* 0x000fe2000f8e9600 */
[C---:B------:R-:W-:Y:S01]  /*7e70*/  HMMA.16816.F32 R80, R4.reuse, R120, R32 ;  /* 0x000000780450723c */ /* 0x040fe20000001820 */
[----:B------:R-:W-:Y:S01]  /*7e80*/  IMAD.MOV.U32 R107, RZ, RZ, R79 ;  /* 0x000000ffff6b7224 */ /* 0x000fe200078e004f */
[----:B------:R-:W-:Y:S05]  /*7e90*/  LDSM.16.MT88.4 R32, [R214+0xa800] ;  /* 0x00a80000d620783b */ /* 0x000fea0000004200 */
[----:B------:R-:W-:Y:S01]  /*7ea0*/  IMAD.MOV.U32 R120, RZ, RZ, R163 ;  /* 0x000000ffff787224 */ /* 0x000fe200078e00a3 */
[C---:B------:R-:W-:Y:S01]  /*7eb0*/  HMMA.16816.F32 R84, R4.reuse, R112, R36 ;  /* 0x000000700454723c */ /* 0x040fe20000001824 */
[----:B------:R-:W-:Y:S01]  /*7ec0*/  IMAD.MOV.U32 R121, RZ, RZ, R147 ;  /* 0x000000ffff797224 */ /* 0x000fe200078e0093 */
[----:B------:R-:W-:Y:S06]  /*7ed0*/  LDSM.16.MT88.4 R36, [R212+0xb800] ;  /* 0x00b80000d424783b */ /* 0x000fec0000004200 */
[C---:B------:R-:W-:Y:S01]  /*7ee0*/  HMMA.16816.F32 R160, R4.reuse, R116, R24 ;  /* 0x0000007404a0723c */ /* 0x040fe20000001818 */
[----:B------:R-:W-:Y:S06]  /*7ef0*/  LDSM.16.MT88.4 R24, [R214+0x9800] ;  /* 0x00980000d618783b */ /* 0x000fec0000004200 */
[----:B------:R-:W-:Y:S01]  /*7f00*/  IMAD.MOV.U32 R117, RZ, RZ, R149 ;  /* 0x000000ffff757224 */ /* 0x000fe200078e0095 */
[----:B------:R-:W-:Y:S01]  /*7f10*/  HMMA.16816.F32 R112, R4, R114, R44 ;  /* 0x000000720470723c */ /* 0x000fe2000000182c */
[----:B------:R-:W-:-:S06]  /*7f20*/  IMAD.MOV.U32 R116, RZ, RZ, R8 ;  /* 0x000000ffff747224 */ /* 0x000fcc00078e0008 */
[----:B------:R-:W-:Y:S01]  /*7f30*/  IMAD.MOV.U32 R45, RZ, RZ, R9 ;  /* 0x000000ffff2d7224 */ /* 0x000fe200078e0009 */
[----:B------:R-:W-:Y:S01]  /*7f40*/  HMMA.16816.F32 R148, R4, R128, R16 ;  /* 0x000000800494723c */ /* 0x000fe20000001810 */
[----:B------:R-:W-:-:S06]  /*7f50*/  IMAD.MOV.U32 R44, RZ, RZ, R78 ;  /* 0x000000ffff2c7224 */ /* 0x000fcc00078e004e */
[----:B------:R-:W-:Y:S01]  /*7f60*/  IMAD.WIDE.U32 R18, R0, -0x326172a9, RZ ;  /* 0xcd9e8d5700127825 */ /* 0x000fe200078e00ff */
[C---:B------:R-:W-:Y:S01]  /*7f70*/  HMMA.16816.F32 R88, R4.reuse, R124, R20 ;  /* 0x0000007c0458723c */ /* 0x040fe20000001814 */
[----:B------:R-:W-:Y:S02]  /*7f80*/  LDSM.16.MT88.4 R20, [R212+0xa800] ;  /* 0x00a80000d414783b */ /* 0x000fe40000004200 */
[----:B------:R-:W-:Y:S01]  /*7f90*/  IMAD.MOV.U32 R129, RZ, RZ, R2 ;  /* 0x000000ffff817224 */ /* 0x000fe200078e0002 */
[----:B------:R-:W-:Y:S01]  /*7fa0*/  LOP3.LUT R0, R19, UR16, R94, 0x96, !PT ;  /* 0x0000001013007c12 */ /* 0x000fe2000f8e965e */
[----:B------:R-:W-:Y:S01]  /*7fb0*/  IMAD.MOV.U32 R128, RZ, RZ, R3 ;  /* 0x000000ffff807224 */ /* 0x000fe200078e0003 */
[----:B------:R-:W-:Y:S01]  /*7fc0*/  LOP3.LUT R2, R67, UR14, R18, 0x96, !PT ;  /* 0x0000000e43027c12 */ /* 0x000fe2000f8e9612 */
[----:B------:R-:W-:Y:S01]  /*7fd0*/  IMAD.MOV.U32 R94, RZ, RZ, R77 ;  /* 0x000000ffff5e7224 */ /* 0x000fe200078e004d */
[----:B------:R-:W-:Y:S01]  /*7fe0*/  HMMA.16816.F32 R144, R4, R108, R28 ;  /* 0x0000006c0490723c */ /* 0x000fe2000000181c */
[----:B------:R-:W-:Y:S01]  /*7ff0*/  IMAD.WIDE.U32 R8, R0, -0x2daee0ad, RZ ;  /* 0xd2511f5300087825 */ /* 0x000fe200078e00ff */
[----:B------:R-:W1:Y:S03]  /*8000*/  LDSM.16.MT88.4 R28, [R212+0x9800] ;  /* 0x00980000d41c783b */ /* 0x000e660000004200 */
[----:B------:R-:W-:Y:S01]  /*8010*/  IMAD.WIDE.U32 R2, R2, -0x2daee0ad, RZ ;  /* 0xd2511f5302027825 */ /* 0x000fe200078e00ff */
[----:B------:R-:W-:-:S02]  /*8020*/  LOP3.LUT R9, R9, UR13, R92, 0x96, !PT ;  /* 0x0000000d09097c12 */ /* 0x000fc4000f8e965c */
[----:B------:R-:W-:Y:S01]  /*8030*/  HMMA.16816.F32 R76, R4, R122, R48 ;  /* 0x0000007a044c723c */ /* 0x000fe20000001830 */
        /* <DEDUP_REMOVED lines=10> */
[C---:B------:R-:W-:Y:S03]  /*80e0*/  HMMA.16816.F32 R68, R4.reuse, R126, R68 ;  /* 0x0000007e0444723c */ /* 0x040fe60000001844 */
[----:B------:R-:W-:Y:S01]  /*80f0*/  FFMA.FTZ R0, R142, c[0x0][0x23c], -R15 ;  /* 0x00008f008e007a23 */ /* 0x000fe2000001080f */
[----:B------:R-:W-:Y:S01]  /*8100*/  LOP3.LUT R3, R49, UR7, R8, 0x96, !PT ;  /* 0x0000000731037c12 */ /* 0x000fe2000f8e9608 */
[----:B------:R-:W-:Y:S01]  /*8110*/  IMAD.MOV.U32 R122, RZ, RZ, R247 ;  /* 0x000000ffff7a7224 */ /* 0x000fe200078e00f7 */
[----:B------:R-:W-:Y:S01]  /*8120*/  LOP3.LUT R8, R9, UR9, R2, 0x96, !PT ;  /* 0x0000000909087c12 */ /* 0x000fe2000f8e9602 */
[----:B------:R-:W-:Y:S01]  /*8130*/  FFMA.FTZ R9, R141, c[0x0][0x23c], -R15 ;  /* 0x00008f008d097a23 */ /* 0x000fe2000001080f */
[----:B------:R2:W-:Y:S01]  /*8140*/  MUFU.EX2 R247, R0 ;  /* 0x0000000000f77308 */ /* 0x0005e20000000800 */
[----:B------:R-:W-:Y:S01]  /*8150*/  IMAD.WIDE.U32 R2, R3, -0x326172a9, RZ ;  /* 0xcd9e8d5703027825 */ /* 0x000fe200078e00ff */
[----:B------:R-:W-:Y:S03]  /*8160*/  HMMA.16816.F32 R72, R4, R130, R72 ;  /* 0x000000820448723c */ /* 0x000fe60000001848 */
[----:B------:R-:W-:Y:S01]  /*8170*/  IMAD.WIDE.U32 R40, R8, -0x326172a9, RZ ;  /* 0xcd9e8d5708287825 */ /* 0x000fe200078e00ff */
[----:B------:R-:W-:-:S03]  /*8180*/  SHF.R.U32.HI R16, RZ, 0x18, R2 ;  /* 0x00000018ff107819 */ /* 0x000fc60000011602 */
[----:B------:R-:W-:Y:S02]  /*8190*/  IMAD.MOV.U32 R47, RZ, RZ, R246 ;  /* 0x000000ffff2f7224 */ /* 0x000fe400078e00f6 */
[----:B------:R-:W-:Y:S01]  /*81a0*/  IMAD.MOV.U32 R124, RZ, RZ, R11 ;  /* 0x000000ffff7c7224 */ /* 0x000fe200078e000b */
[----:B------:R3:W-:Y:S01]  /*81b0*/  MUFU.EX2 R246, R9 ;  /* 0x0000000900f67308 */ /* 0x0007e20000000800 */
[----:B------:R-:W-:Y:S01]  /*81c0*/  SHF.R.U32.HI R11, RZ, 0x10, R2 ;  /* 0x00000010ff0b7819 */ /* 0x000fe20000011602 */
[----:B------:R-:W-:Y:S01]  /*81d0*/  FFMA.FTZ R8, R140, c[0x0][0x23c], -R15 ;  /* 0x00008f008c087a23 */ /* 0x000fe2000001080f */
[----:B--2---:R-:W-:Y:S01]  /*81e0*/  LOP3.LUT R0, R2, 0xffff, RZ, 0xc0, !PT ;  /* 0x0000ffff02007812 */ /* 0x004fe200078ec0ff */
[----:B------:R-:W-:Y:S02]  /*81f0*/  IMAD.MOV.U32 R123, RZ, RZ, R248 ;  /* 0x000000ffff7b7224 */ /* 0x000fe400078e00f8 */
[----:B------:R-:W-:Y:S01]  /*8200*/  IMAD.MOV.U32 R92, RZ, RZ, R65 ;  /* 0x000000ffff5c7224 */ /* 0x000fe200078e0041 */
[----:B------:R-:W-:Y:S01]  /*8210*/  SHF.R.U32.HI R0, RZ, 0x8, R0 ;  /* 0x00000008ff007819 */ /* 0x000fe20000011600 */
[----:B------:R2:W-:Y:S01]  /*8220*/  MUFU.EX2 R245, R8 ;  /* 0x0000000800f57308 */ /* 0x0005e20000000800 */
[----:B------:R-:W-:-:S02]  /*8230*/  IMAD.MOV.U32 R51, RZ, RZ, R64 ;  /* 0x000000ffff337224 */ /* 0x000fc400078e0040 */
[----:B------:R-:W-:Y:S01]  /*8240*/  HMMA.16816.F32 R64, R4, R110, R52 ;  /* 0x0000006e0440723c */ /* 0x000fe20000001834 */
[----:B------:R-:W4:Y:S01]  /*8250*/  LDSM.16.MT88.4 R52, [R214+0xb800] ;  /* 0x00b80000d634783b */ /* 0x000f220000004200 */
[----:B------:R-:W-:Y:S01]  /*8260*/  IMAD.MOV.U32 R49, RZ, RZ, R99 ;  /* 0x000000ffff317224 */ /* 0x000fe200078e0063 */
[----:B---3--:R-:W-:Y:S02]  /*8270*/  LOP3.LUT R9, R2, 0xff, RZ, 0xc0, !PT ;  /* 0x000000ff02097812 */ /* 0x008fe400078ec0ff */
[----:B------:R3:W5:Y:S01]  /*8280*/  MUFU.EX2 R248, R10 ;  /* 0x0000000a00f87308 */ /* 0x0007620000000800 */
[----:B------:R-:W-:Y:S01]  /*8290*/  LOP3.LUT R2, R3, UR17, R40, 0x96, !PT ;  /* 0x0000001103027c12 */ /* 0x000fe2000f8e9628 */
[----:B------:R-:W-:Y:S01]  /*82a0*/  IMAD.MOV.U32 R119, RZ, RZ, R59 ;  /* 0x000000ffff777224 */ /* 0x000fe200078e003b */
[----:B------:R-:W-:Y:S01]  /*82b0*/  PRMT R17, R9, 0x5410, R0 ;  /* 0x0000541009117816 */ /* 0x000fe20000000000 */
[----:B------:R-:W-:Y:S01]  /*82c0*/  FFMA.FTZ R0, R199, c[0x0][0x23c], -R14 ;  /* 0x00008f00c7007a23 */ /* 0x000fe2000001080e */
[----:B------:R-:W-:-:S02]  /*82d0*/  LOP3.LUT R3, R2, 0xffff, RZ, 0xc0, !PT ;  /* 0x0000ffff02037812 */ /* 0x000fc400078ec0ff */
[--C-:B------:R-:W-:Y:S01]  /*82e0*/  SHF.R.U32.HI R9, RZ, 0x18, R2.reuse ;  /* 0x00000018ff097819 */ /* 0x100fe20000011602 */
[----:B------:R1:W-:Y:S01]  /*82f0*/  MUFU.EX2 R199, R0 ;  /* 0x0000000000c77308 */ /* 0x0003e20000000800 */
[----:B--2---:R-:W-:Y:S02]  /*8300*/  SHF.R.U32.HI R8, RZ, 0x10, R2 ;  /* 0x00000010ff087819 */ /* 0x004fe40000011602 */
[----:B---3--:R-:W-:Y:S02]  /*8310*/  LOP3.LUT R10, R2, 0xff, RZ, 0xc0, !PT ;  /* 0x000000ff020a7812 */ /* 0x008fe400078ec0ff */
[----:B------:R-:W-:Y:S02]  /*8320*/  SHF.R.U32.HI R2, RZ, 0x8, R3 ;  /* 0x00000008ff027819 */ /* 0x000fe40000011603 */
[----:B------:R-:W-:Y:S01]  /*8330*/  LOP3.LUT R3, R8, 0xff, RZ, 0xc0, !PT ;  /* 0x000000ff08037812 */ /* 0x000fe200078ec0ff */
[----:B------:R-:W-:Y:S01]  /*8340*/  FFMA.FTZ R8, R197, c[0x0][0x23c], -R14 ;  /* 0x00008f00c5087a23 */ /* 0x000fe2000001080e */
[----:B-1----:R-:W-:-:S03]  /*8350*/  LOP3.LUT R0, R11, 0xff, RZ, 0xc0, !PT ;  /* 0x000000ff0b007812 */ /* 0x002fc600078ec0ff */
[----:B------:R1:W2:Y:S01]  /*8360*/  MUFU.EX2 R198, R8 ;  /* 0x0000000800c67308 */ /* 0x0002a20000000800 */
[----:B------:R-:W-:Y:S02]  /*8370*/  PRMT R11, R0, 0x5410, R16 ;  /* 0x00005410000b7816 */ /* 0x000fe40000000010 */
[----:B------:R-:W-:Y:S01]  /*8380*/  PRMT R0, R10, 0x5410, R2 ;  /* 0x000054100a007816 */ /* 0x000fe20000000002 */
[--C-:B------:R-:W-:Y:S02]  /*8390*/  FFMA.FTZ R2, R196, c[0x0][0x23c], -R14.reuse ;  /* 0x00008f00c4027a23 */ /* 0x100fe4000001080e */
[--C-:B------:R-:W-:Y:S02]  /*83a0*/  FFMA.FTZ R10, R205, c[0x0][0x23c], -R14.reuse ;  /* 0x00008f00cd0a7a23 */ /* 0x100fe4000001080e */
[----:B------:R-:W-:Y:S01]  /*83b0*/  HSET2.LE.AND R0, R0, R243, PT ;  /* 0x000000f300007233 */ /* 0x000fe20003803000 */
[----:B------:R5:W-:Y:S01]  /*83c0*/  MUFU.EX2 R196, R2 ;  /* 0x0000000200c47308 */ /* 0x000be20000000800 */
[----:B-1----:R-:W-:Y:S01]  /*83d0*/  PRMT R8, R3, 0x5410, R9 ;  /* 0x0000541003087816 */ /* 0x002fe20000000009 */
[----:B------:R-:W-:-:S06]  /*83e0*/  FFMA.FTZ R3, R143, c[0x0][0x23c], -R14 ;  /* 0x00008f008f037a23 */ /* 0x000fcc000001080e */
[----:B------:R-:W-:Y:S01]  /*83f0*/  MUFU.EX2 R40, R10 ;  /* 0x0000000a00287308 */ /* 0x000fe20000000800 */
[----:B-----5:R-:W-:-:S07]  /*8400*/  F2FP.PACK_AB R2, R247, R248 ;  /* 0x000000f8f702723e */ /* 0x020fce00000000ff */
[----:B------:R-:W1:Y:S01]  /*8410*/  MUFU.EX2 R197, R3 ;  /* 0x0000000300c57308 */ /* 0x000e620000000800 */
        /* <DEDUP_REMOVED lines=8> */
[----:B-1----:R-:W-:Y:S01]  /*84a0*/  F2FP.PACK_AB R2, R197, R196 ;  /* 0x000000c4c502723e */ /* 0x002fe200000000ff */
[----:B------:R-:W-:-:S03]  /*84b0*/  FFMA.FTZ R11, R203, c[0x0][0x23c], -R14 ;  /* 0x00008f00cb0b7a23 */ /* 0x000fc6000001080e */
[----:B------:R-:W-:Y:S02]  /*84c0*/  LOP3.LUT R7, R0, R2, RZ, 0xc0, !PT ;  /* 0x0000000200077212 */ /* 0x000fe400078ec0ff */
[----:B------:R-:W-:Y:S02]  /*84d0*/  LOP3.LUT R0, R19, UR16, R244, 0x96, !PT ;  /* 0x0000001013007c12 */ /* 0x000fe4000f8e96f4 */
[----:B------:R-:W-:-:S03]  /*84e0*/  LOP3.LUT R2, R43, UR14, R18, 0x96, !PT ;  /* 0x0000000e2b027c12 */ /* 0x000fc6000f8e9612 */
[----:B------:R-:W-:Y:S02]  /*84f0*/  HMMA.16816.F32 R108, R4, R28, R192 ;  /* 0x0000001c046c723c */ /* 0x000fe400000018c0 */
[----:B------:R-:W-:-:S05]  /*8500*/  IMAD.WIDE.U32 R2, R2, -0x2daee0ad, RZ ;  /* 0xd2511f5302027825 */ /* 0x000fca00078e00ff */
        /* <DEDUP_REMOVED lines=16> */
[C---:B----4-:R-:W-:Y:S01]  /*8610*/  HMMA.16816.F32 R180, R4.reuse, R52, R180 ;  /* 0x0000003404b4723c */ /* 0x050fe200000018b4 */
        /* <DEDUP_REMOVED lines=10> */
[----:B------:R-:W-:Y:S01]  /*86c0*/  IMAD.MOV.U32 R47, RZ, RZ, R45 ;  /* 0x000000ffff2f7224 */ /* 0x000fe200078e002d */
[----:B------:R-:W-:Y:S01]  /*86d0*/  LDSM.16.MT88.4 R164, [R214+0xac00] ;  /* 0x00ac0000d6a4783b */ /* 0x000fe20000004200 */
[----:B------:R-:W-:Y:S02]  /*86e0*/  IMAD.MOV.U32 R118, RZ, RZ, R51 ;  /* 0x000000ffff767224 */ /* 0x000fe400078e0033 */
[----:B------:R-:W-:-:S03]  /*86f0*/  IMAD.MOV.U32 R205, RZ, RZ, R117 ;  /* 0x000000ffffcd7224 */ /* 0x000fc600078e0075 */
[C---:B------:R-:W-:Y:S08]  /*8700*/  HMMA.16816.F32 R136, R4.reuse, R26, R136 ;  /* 0x0000001a0488723c */ /* 0x040ff00000001888 */
[C---:B------:R-:W-:Y:S08]  /*8710*/  HMMA.16816.F32 R152, R4.reuse, R22, R152 ;  /* 0x000000160498723c */ /* 0x040ff00000001898 */
[C---:B------:R-:W-:Y:S08]  /*8720*/  HMMA.16816.F32 R168, R4.reuse, R34, R168 ;  /* 0x0000002204a8723c */ /* 0x040ff000000018a8 */
[C---:B------:R-:W-:Y:S08]  /*8730*/  HMMA.16816.F32 R172, R4.reuse, R38, R172 ;  /* 0x0000002604ac723c */ /* 0x040ff000000018ac */
[----:B------:R-:W-:Y:S01]  /*8740*/  HMMA.16816.F32 R176, R4, R54, R132 ;  /* 0x0000003604b0723c */ /* 0x000fe20000001884 */
[----:B------:R-:W-:Y:S06]  /*8750*/  LDSM.16.MT88.4 R132, [R214+0x9c00] ;  /* 0x009c0000d684783b */ /* 0x000fec0000004200 */
[----:B------:R-:W-:-:S04]  /*8760*/  IMAD.WIDE.U32 R4, R0, -0x2daee0ad, RZ ;  /* 0xd2511f5300047825 */ /* 0x000fc800078e00ff */
[----:B------:R-:W-:Y:S01]  /*8770*/  FFMA.FTZ R6, R235, c[0x0][0x23c], -R12 ;  /* 0x00008f00eb067a23 */ /* 0x000fe2000001080c */
[----:B------:R-:W-:Y:S01]  /*8780*/  LOP3.LUT R5, R5, UR13, R56, 0x96, !PT ;  /* 0x0000000d05057c12 */ /* 0x000fe2000f8e9638 */
[----:B------:R-:W-:Y:S01]  /*8790*/  IMAD.MOV.U32 R235, RZ, RZ, R49 ;  /* 0x000000ffffeb7224 */ /* 0x000fe200078e0031 */
[----:B------:R-:W-:Y:S01]  /*87a0*/  LOP3.LUT R0, R3, UR11, R4, 0x96, !PT ;  /* 0x0000000b03007c12 */ /* 0x000fe2000f8e9604 */
[----:B------:R1:W-:Y:S02]  /*87b0*/  MUFU.EX2 R185, R6 ;  /* 0x0000000600b97308 */ /* 0x0003e40000000800 */
[----:B------:R-:W-:-:S04]  /*87c0*/  IMAD.WIDE.U32 R4, R5, -0x326172a9, RZ ;  /* 0xcd9e8d5705047825 */ /* 0x000fc800078e00ff */
[----:B------:R-:W-:Y:S01]  /*87d0*/  IMAD.WIDE.U32 R44, R0, -0x326172a9, RZ ;  /* 0xcd9e8d57002c7825 */ /* 0x000fe200078e00ff */
[----:B------:R-:W-:-:S04]  /*87e0*/  LOP3.LUT R3, R5, UR12, R42, 0x96, !PT ;  /* 0x0000000c05037c12 */ /* 0x000fc8000f8e962a */
[----:B------:R-:W-:Y:S01]  /*87f0*/  LOP3.LUT R0, R45, UR10, R4, 0x96, !PT ;  /* 0x0000000a2d007c12 */ /* 0x000fe2000f8e9604 */
[----:B------:R-:W-:-:S04]  /*8800*/  IMAD.WIDE.U32 R4, R3, -0x2daee0ad, RZ ;  /* 0xd2511f5303047825 */ /* 0x000fc800078e00ff */
[----:B------:R-:W-:Y:S01]  /*8810*/  IMAD.WIDE.U32 R42, R0, -0x2daee0ad, RZ ;  /* 0xd2511f53002a7825 */ /* 0x000fe200078e00ff */
[----:B-1----:R-:W-:-:S03]  /*8820*/  LOP3.LUT R6, R5, UR9, R2, 0x96, !PT ;  /* 0x0000000905067c12 */ /* 0x002fc6000f8e9602 */
[----:B------:R-:W-:Y:S01]  /*8830*/  FFMA.FTZ R0, R232, c[0x0][0x23c], -R12 ;  /* 0x00008f00e8007a23 */ /* 0x000fe2000001080c */
[----:B------:R-:W-:Y:S01]  /*8840*/  LOP3.LUT R2, R43, UR7, R4, 0x96, !PT ;  /* 0x000000072b027c12 */ /* 0x000fe2000f8e9604 */
[----:B------:R-:W-:Y:S02]  /*8850*/  IMAD.MOV.U32 R232, RZ, RZ, R107 ;  /* 0x000000ffffe87224 */ /* 0x000fe400078e006b */
[----:B------:R1:W-:Y:S01]  /*8860*/  MUFU.EX2 R107, R0 ;  /* 0x00000000006b7308 */ /* 0x0003e20000000800 */
[----:B------:R-:W-:Y:S02]  /*8870*/  FFMA.FTZ R4, R211, c[0x0][0x23c], -R12 ;  /* 0x00008f00d3047a23 */ /* 0x000fe4000001080c */
[----:B------:R-:W-:-:S04]  /*8880*/  IMAD.WIDE.U32 R2, R2, -0x326172a9, RZ ;  /* 0xcd9e8d5702027825 */ /* 0x000fc800078e00ff */
[----:B------:R-:W-:Y:S01]  /*8890*/  FFMA.FTZ R5, R207, c[0x0][0x23c], -R12 ;  /* 0x00008f00cf057a23 */ /* 0x000fe2000001080c */
[----:B------:R2:W-:Y:S01]  /*88a0*/  MUFU.EX2 R184, R4 ;  /* 0x0000000400b87308 */ /* 0x0005e20000000800 */
[----:B------:R-:W-:-:S04]  /*88b0*/  IMAD.WIDE.U32 R18, R6, -0x326172a9, RZ ;  /* 0xcd9e8d5706127825 */ /* 0x000fc800078e00ff */
[----:B------:R-:W-:Y:S02]  /*88c0*/  IMAD.MOV.U32 R207, RZ, RZ, R50 ;  /* 0x000000ffffcf7224 */ /* 0x000fe400078e0032 */
[----:B------:R-:W-:Y:S01]  /*88d0*/  IMAD.MOV.U32 R50, RZ, RZ, R106 ;  /* 0x000000ffff327224 */ /* 0x000fe200078e006a */
[C---:B-1----:R-:W-:Y:S01]  /*88e0*/  LOP3.LUT R0, R2.reuse, 0xffff, RZ, 0xc0, !PT ;  /* 0x0000ffff02007812 */ /* 0x042fe200078ec0ff */
[----:B------:R1:W3:Y:S01]  /*88f0*/  MUFU.EX2 R106, R5 ;  /* 0x00000005006a7308 */ /* 0x0002e20000000800 */
[----:B------:R-:W-:Y:S02]  /*8900*/  IMAD.MOV.U32 R211, RZ, RZ, R47 ;  /* 0x000000ffffd37224 */ /* 0x000fe400078e002f */
[----:B--2---:R-:W-:Y:S02]  /*8910*/  SHF.R.U32.HI R4, RZ, 0x8, R0 ;  /* 0x00000008ff047819 */ /* 0x004fe40000011600 */
[----:B------:R-:W-:-:S04]  /*8920*/  LOP3.LUT R0, R2, 0xff, RZ, 0xc0, !PT ;  /* 0x000000ff02007812 */ /* 0x000fc800078ec0ff */
[----:B------:R-:W-:Y:S01]  /*8930*/  PRMT R8, R0, 0x5410, R4 ;  /* 0x0000541000087816 */ /* 0x000fe20000000004 */
[----:B------:R-:W-:Y:S01]  /*8940*/  FFMA.FTZ R4, R209, c[0x0][0x23c], -R13 ;  /* 0x00008f00d1047a23 */ /* 0x000fe2000001080d */
[----:B------:R-:W-:Y:S01]  /*8950*/  SHF.R.U32.HI R0, RZ, 0x10, R2 ;  /* 0x00000010ff007819 */ /* 0x000fe20000011602 */
[----:B------:R-:W-:Y:S01]  /*8960*/  IMAD.MOV.U32 R209, RZ, RZ, R92 ;  /* 0x000000ffffd17224 */ /* 0x000fe200078e005c */
[----:B-1----:R-:W-:Y:S01]  /*8970*/  SHF.R.U32.HI R5, RZ, 0x18, R2 ;  /* 0x00000018ff057819 */ /* 0x002fe20000011602 */
[----:B------:R-:W-:Y:S01]  /*8980*/  IMAD.MOV.U32 R92, RZ, RZ, R93 ;  /* 0x000000ffff5c7224 */ /* 0x000fe200078e005d */
[----:B------:R-:W-:Y:S01]  /*8990*/  LOP3.LUT R2, R3, UR17, R18, 0x96, !PT ;  /* 0x0000001103027c12 */ /* 0x000fe2000f8e9612 */
[----:B------:R-:W-:Y:S01]  /*89a0*/  IMAD.MOV.U32 R93, RZ, RZ, R94 ;  /* 0x000000ffff5d7224 */ /* 0x000fe200078e005e */
[----:B------:R-:W-:Y:S01]  /*89b0*/  LOP3.LUT R0, R0, 0xff, RZ, 0xc0, !PT ;  /* 0x000000ff00007812 */ /* 0x000fe200078ec0ff */
[----:B------:R-:W-:Y:S01]  /*89c0*/  IMAD.MOV.U32 R94, RZ, RZ, R95 ;  /* 0x000000ffff5e7224 */ /* 0x000fe200078e005f */
[----:B------:R-:W-:Y:S01]  /*89d0*/  LOP3.LUT R6, R2, 0xff, RZ, 0xc0, !PT ;  /* 0x000000ff02067812 */ /* 0x000fe200078ec0ff */
[----:B------:R-:W-:Y:S01]  /*89e0*/  FFMA.FTZ R3, R206, c[0x0][0x23c], -R13 ;  /* 0x00008f00ce037a23 */ /* 0x000fe2000001080d */
[----:B------:R-:W-:Y:S01]  /*89f0*/  PRMT R7, R0, 0x5410, R5 ;  /* 0x0000541000077816 */ /* 0x000fe20000000005 */
[----:B------:R-:W-:Y:S01]  /*8a00*/  IMAD.MOV.U32 R95, RZ, RZ, R128 ;  /* 0x000000ffff5f7224 */ /* 0x000fe200078e0080 */
[----:B------:R-:W-:Y:S01]  /*8a10*/  LOP3.LUT R0, R2, 0xffff, RZ, 0xc0, !PT ;  /* 0x0000ffff02007812 */ /* 0x000fe200078ec0ff */
[----:B------:R-:W-:Y:S01]  /*8a20*/  IMAD.MOV.U32 R128, RZ, RZ, R129 ;  /* 0x000000ffff807224 */ /* 0x000fe200078e0081 */
[----:B------:R-:W-:Y:S01]  /*8a30*/  SHF.R.U32.HI R5, RZ, 0x18, R2 ;  /* 0x00000018ff057819 */ /* 0x000fe20000011602 */
[----:B------:R-:W-:-:S02]  /*8a40*/  IMAD.MOV.U32 R129, RZ, RZ, R58 ;  /* 0x000000ffff817224 */ /* 0x000fc400078e003a */
[----:B------:R-:W-:Y:S02]  /*8a50*/  IMAD.MOV.U32 R206, RZ, RZ, R100 ;  /* 0x000000ffffce7224 */ /* 0x000fe400078e0064 */
[----:B------:R-:W-:Y:S01]  /*8a60*/  IMAD.MOV.U32 R58, RZ, RZ, R105 ;  /* 0x000000ffff3a7224 */ /* 0x000fe200078e0069 */
[----:B------:R1:W-:Y:S01]  /*8a70*/  MUFU.EX2 R100, R3 ;  /* 0x0000000300647308 */ /* 0x0003e20000000800 */
[----:B------:R-:W-:Y:S02]  /*8a80*/  IMAD.MOV.U32 R47, RZ, RZ, R93 ;  /* 0x000000ffff2f7224 */ /* 0x000fe400078e005d */
[----:B------:R-:W-:Y:S02]  /*8a90*/  IMAD.MOV.U32 R49, RZ, RZ, R129 ;  /* 0x000000ffff317224 */ /* 0x000fe400078e0081 */
[----:B------:R-:W-:Y:S02]  /*8aa0*/  IMAD.MOV.U32 R93, RZ, RZ, R128 ;  /* 0x000000ffff5d7224 */ /* 0x000fe400078e0080 */
[----:B------:R-:W-:Y:S01]  /*8ab0*/  IMAD.MOV.U32 R203, RZ, RZ, R95 ;  /* 0x000000ffffcb7224 */ /* 0x000fe200078e005f */
[----:B------:R2:W4:Y:S01]  /*8ac0*/  MUFU.EX2 R105, R4 ;  /* 0x0000000400697308 */ /* 0x0005220000000800 */
[----:B-1----:R-:W-:Y:S01]  /*8ad0*/  SHF.R.U32.HI R3, RZ, 0x10, R2 ;  /* 0x00000010ff037819 */ /* 0x002fe20000011602 */
[----:B------:R-:W-:-:S02]  /*8ae0*/  FFMA.FTZ R2, R236, c[0x0][0x23c], -R13 ;  /* 0x00008f00ec027a23 */ /* 0x000fc4000001080d */
[----:B------:R-:W-:-:S04]  /*8af0*/  IMAD.MOV.U32 R236, RZ, RZ, R50 ;  /* 0x000000ffffec7224 */ /* 0x000fc800078e0032 */
[----:B------:R3:W-:Y:S01]  /*8b00*/  MUFU.EX2 R51, R2 ;  /* 0x0000000200337308 */ /* 0x0007e20000000800 */
[----:B--2---:R-:W-:Y:S02]  /*8b10*/  SHF.R.U32.HI R4, RZ, 0x8, R0 ;  /* 0x00000008ff047819 */ /* 0x004fe40000011600 */
[----:B------:R-:W-:Y:S01]  /*8b20*/  LOP3.LUT R0, R3, 0xff, RZ, 0xc0, !PT ;  /* 0x000000ff03007812 */ /* 0x000fe200078ec0ff */
[----:B------:R-:W-:Y:S01]  /*8b30*/  FFMA.FTZ R3, R231, c[0x0][0x23c], -R13 ;  /* 0x00008f00e7037a23 */ /* 0x000fe2000001080d */
[----:B------:R-:W-:Y:S01]  /*8b40*/  PRMT R4, R6, 0x5410, R4 ;  /* 0x0000541006047816 */ /* 0x000fe20000000004 */
[----:B------:R-:W-:Y:S01]  /*8b50*/  IMAD.MOV.U32 R231, RZ, RZ, R92 ;  /* 0x000000ffffe77224 */ /* 0x000fe200078e005c */
[----:B------:R-:W-:Y:S01]  /*8b60*/  PRMT R5, R0, 0x5410, R5 ;  /* 0x0000541000057816 */ /* 0x000fe20000000005 */
[----:B------:R-:W-:Y:S01]  /*8b70*/  HSET2.LE.AND R0, R8, R243, PT ;  /* 0x000000f308007233 */ /* 0x000fe20003803000 */
[----:B------:R-:W1:Y:S01]  /*8b80*/  MUFU.EX2 R50, R3 ;  /* 0x0000000300327308 */ /* 0x000e620000000800 */
[----:B------:R-:W-:Y:S01]  /*8b90*/  IMAD.MOV.U32 R92, RZ, RZ, R58 ;  /* 0x000000ffff5c7224 */ /* 0x000fe200078e003a */
[----:B---3--:R-:W-:-:S04]  /*8ba0*/  F2FP.PACK_AB R2, R106, R184 ;  /* 0x000000b86a02723e */ /* 0x008fc800000000ff */
        /* <DEDUP_REMOVED lines=13> */
[----:B------:R1:W-:Y:S01]  /*8c80*/  MUFU.EX2 R45, R0 ;  /* 0x00000000002d7308 */ /* 0x0003e20000000800 */
[----:B------:R-:W-:Y:S01]  /*8c90*/  IMAD.MOV.U32 R208, RZ, RZ, R118 ;  /* 0x000000ffffd07224 */ /* 0x000fe200078e0076 */
[----:B------:R-:W-:Y:S01]  /*8ca0*/  HMMA.16816.F32 R60, R4, R34, R60 ;  /* 0x00000022043c723c */ /* 0x000fe2000000183c */
[----:B------:R-:W-:-:S05]  /*8cb0*/  IMAD.WIDE.U32 R2, R2, -0x2daee0ad, RZ ;  /* 0xd2511f5302027825 */ /* 0x000fca00078e00ff */
[C---:B------:R-:W-:Y:S01]  /*8cc0*/  LOP3.LUT R8, R2.reuse, 0xffff, RZ, 0xc0, !PT ;  /* 0x0000ffff02087812 */ /* 0x040fe200078ec0ff */
[----:B------:R-:W-:Y:S01]  /*8cd0*/  MUFU.EX2 R34, R11 ;  /* 0x0000000b00227308 */ /* 0x000fe20000000800 */
[----:B------:R-:W-:Y:S01]  /*8ce0*/  LOP3.LUT R9, R2, 0xff, RZ, 0xc0, !PT ;  /* 0x000000ff02097812 */ /* 0x000fe200078ec0ff */
[----:B------:R-:W-:Y:S01]  /*8cf0*/  HMMA.16816.F32 R160, R4, R32, R160 ;  /* 0x0000002004a0723c */ /* 0x000fe200000018a0 */
[----:B------:R-:W-:Y:S01]  /*8d00*/  SHF.R.U32.HI R16, RZ, 0x10, R2 ;  /* 0x00000010ff107819 */ /* 0x000fe20000011602 */
[----:B-1----:R-:W-:Y:S02]  /*8d10*/  FFMA.FTZ R0, R202, c[0x0][0x23c], -R15 ;  /* 0x00008f00ca007a23 */ /* 0x002fe4000001080f */
[----:B------:R-:W-:-:S04]  /*8d20*/  IMAD.MOV.U32 R202, RZ, RZ, R47 ;  /* 0x000000ffffca7224 */ /* 0x000fc800078e002f */
[C---:B------:R-:W-:Y:S01]  /*8d30*/  HMMA.16816.F32 R56, R4.reuse, R28, R84 ;  /* 0x0000001c0438723c */ /* 0x040fe20000001854 */
[----:B------:R1:W2:Y:S07]  /*8d40*/  MUFU.EX2 R47, R0 ;  /* 0x00000000002f7308 */ /* 0x0002ae0000000800 */
[C---:B------:R-:W-:Y:S01]  /*8d50*/  HMMA.16816.F32 R128, R4.reuse, R24, R80 ;  /* 0x000000180480723c */ /* 0x040fe20000001850 */
[----:B------:R-:W3:Y:S07]  /*8d60*/  LDSM.16.MT88.4 R80, [R212+0xbc00] ;  /* 0x00bc0000d450783b */ /* 0x000eee0000004200 */
[----:B------:R-:W-:Y:S01]  /*8d70*/  HMMA.16816.F32 R144, R4, R20, R144 ;  /* 0x000000140490723c */ /* 0x000fe20000001890 */
[----:B-1----:R-:W-:-:S02]  /*8d80*/  FFMA.FTZ R0, R201, c[0x0][0x23c], -R15 ;  /* 0x00008f00c9007a23 */ /* 0x002fc4000001080f */
[----:B------:R-:W-:Y:S02]  /*8d90*/  IMAD.MOV.U32 R201, RZ, RZ, R49 ;  /* 0x000000ffffc97224 */ /* 0x000fe400078e0031 */
[----:B------:R1:W-:Y:S03]  /*8da0*/  MUFU.EX2 R49, R0 ;  /* 0x0000000000317308 */ /* 0x0003e60000000800 */
[C---:B------:R-:W-:Y:S08]  /*8db0*/  HMMA.16816.F32 R64, R4.reuse, R22, R64 ;  /* 0x000000160440723c */ /* 0x040ff00000001840 */
[----:B------:R-:W-:Y:S01]  /*8dc0*/  HMMA.16816.F32 R20, R4, R36, R88 ;  /* 0x000000240414723c */ /* 0x000fe20000001858 */
[----:B-1----:R-:W-:Y:S01]  /*8dd0*/  FFMA.FTZ R0, R200, c[0x0][0x23c], -R15 ;  /* 0x00008f00c8007a23 */ /* 0x002fe2000001080f */
[----:B------:R-:W-:Y:S01]  /*8de0*/  SHF.R.U32.HI R15, RZ, 0x18, R2 ;  /* 0x00000018ff0f7819 */ /* 0x000fe20000011602 */
[----:B------:R-:W-:-:S05]  /*8df0*/  FFMA.FTZ R2, R204, c[0x0][0x23c], -R14 ;  /* 0x00008f00cc027a23 */ /* 0x000fca000001080e */
[----:B------:R-:W-:Y:S01]  /*8e00*/  HMMA.16816.F32 R84, R4, R52, R148 ;  /* 0x000000340454723c */ /* 0x000fe20000001894 */
[----:B------:R1:W-:Y:S01]  /*8e10*/  MUFU.EX2 R43, R0 ;  /* 0x00000000002b7308 */ /* 0x0003e20000000800 */
[----:B------:R-:W-:Y:S01]  /*8e20*/  IMAD.MOV.U32 R200, RZ, RZ, R92 ;  /* 0x000000ffffc87224 */ /* 0x000fe200078e005c */
[----:B------:R-:W-:Y:S01]  /*8e30*/  LDSM.16.MT88.4 R148, [R212+0xac00] ;  /* 0x00ac0000d494783b */ /* 0x000fe20000004200 */
[----:B------:R-:W-:-:S04]  /*8e40*/  IMAD.MOV.U32 R204, RZ, RZ, R94 ;  /* 0x000000ffffcc7224 */ /* 0x000fc800078e005e */
[C---:B------:R-:W-:Y:S01]  /*8e50*/  HMMA.16816.F32 R28, R4.reuse, R30, R112 ;  /* 0x0000001e041c723c */ /* 0x040fe20000001870 */
[----:B------:R-:W-:Y:S07]  /*8e60*/  MUFU.EX2 R35, R2 ;  /* 0x0000000200237308 */ /* 0x000fee0000000800 */
[----:B------:R-:W-:Y:S01]  /*8e70*/  HMMA.16816.F32 R24, R4, R26, R76 ;  /* 0x0000001a0418723c */ /* 0x000fe2000000184c */
[----:B-1----:R-:W-:Y:S02]  /*8e80*/  FFMA.FTZ R0, R210, c[0x0][0x23c], -R14 ;  /* 0x00008f00d2007a23 */ /* 0x002fe4000001080e */
[----:B------:R-:W-:-:S02]  /*8e90*/  IMAD.MOV.U32 R210, RZ, RZ, R93 ;  /* 0x000000ffffd27224 */ /* 0x000fc400078e005d */
[----:B------:R1:W4:Y:S03]  /*8ea0*/  MUFU.EX2 R41, R0 ;  /* 0x0000000000297308 */ /* 0x0003260000000800 */
[C---:B------:R-:W-:Y:S08]  /*8eb0*/  HMMA.16816.F32 R36, R4.reuse, R38, R68 ;  /* 0x000000260424723c */ /* 0x040ff00000001844 */
[----:B------:R-:W-:Y:S01]  /*8ec0*/  HMMA.16816.F32 R52, R4, R54, R72 ;  /* 0x000000360434723c */ /* 0x000fe20000001848 */
[----:B-1----:R-:W-:Y:S01]  /*8ed0*/  LOP3.LUT R0, R3, UR18, R48, 0x96, !PT ;  /* 0x0000001203007c12 */ /* 0x002fe2000f8e9630 */
[----:B------:R-:W-:Y:S01]  /*8ee0*/  IMAD.MOV.U32 R48, RZ, RZ, R116 ;  /* 0x000000ffff307224 */ /* 0x000fe200078e0074 */
[----:B------:R-:W-:-:S04]  /*8ef0*/  SHF.R.U32.HI R3, RZ, 0x8, R8 ;  /* 0x00000008ff037819 */ /* 0x000fc80000011608 */
[----:B------:R-:W-:Y:S01]  /*8f00*/  FFMA.FTZ R4, R234, c[0x0][0x23c], -R12 ;  /* 0x00008f00ea047a23 */ /* 0x000fe2000001080c */
[C---:B------:R-:W-:Y:S01]  /*8f10*/  LOP3.LUT R2, R0.reuse, 0xffff, RZ, 0xc0, !PT ;  /* 0x0000ffff00027812 */ /* 0x040fe200078ec0ff */
[----:B------:R-:W1:Y:S01]  /*8f20*/  LDSM.16.MT88.4 R116, [R212+0x9c00] ;  /* 0x009c0000d474783b */ /* 0x000e620000004200 */
[----:B------:R-:W-:Y:S02]  /*8f30*/  PRMT R17, R9, 0x5410, R3 ;  /* 0x0000541009117816 */ /* 0x000fe40000000003 */
[----:B------:R-:W-:Y:S02]  /*8f40*/  LOP3.LUT R10, R0, 0xff, RZ, 0xc0, !PT ;  /* 0x000000ff000a7812 */ /* 0x000fe400078ec0ff */
[--C-:B------:R-:W-:Y:S02]  /*8f50*/  SHF.R.U32.HI R8, RZ, 0x10, R0.reuse ;  /* 0x00000010ff087819 */ /* 0x100fe40000011600 */
[----:B------:R-:W-:Y:S02]  /*8f60*/  SHF.R.U32.HI R9, RZ, 0x18, R0 ;  /* 0x00000018ff097819 */ /* 0x000fe40000011600 */
[----:B------:R-:W-:-:S02]  /*8f70*/  SHF.R.U32.HI R0, RZ, 0x8, R2 ;  /* 0x00000008ff007819 */ /* 0x000fc40000011602 */
[----:B------:R-:W-:Y:S02]  /*8f80*/  LOP3.LUT R3, R16, 0xff, RZ, 0xc0, !PT ;  /* 0x000000ff10037812 */ /* 0x000fe400078ec0ff */
[----:B------:R-:W-:Y:S02]  /*8f90*/  PRMT R0, R10, 0x5410, R0 ;  /* 0x000054100a007816 */ /* 0x000fe40000000000 */
[----:B------:R-:W-:Y:S02]  /*8fa0*/  LOP3.LUT R2, R8, 0xff, RZ, 0xc0, !PT ;  /* 0x000000ff08027812 */ /* 0x000fe400078ec0ff */
[----:B------:R-:W-:Y:S01]  /*8fb0*/  PRMT R11, R3, 0x5410, R15 ;  /* 0x00005410030b7816 */ /* 0x000fe2000000000f */
[----:B------:R-:W-:Y:S01]  /*8fc0*/  HSET2.LE.AND R0, R0, R243, PT ;  /* 0x000000f300007233 */ /* 0x000fe20003803000 */
[----:B------:R-:W-:Y:S01]  /*8fd0*/  PRMT R3, R2, 0x5410, R9 ;  /* 0x0000541002037816 */ /* 0x000fe20000000009 */
[----:B------:R5:W-:Y:S01]  /*8fe0*/  MUFU.EX2 R15, R4 ;  /* 0x00000004000f7308 */ /* 0x000be20000000800 */
[----:B--2---:R-:W-:-:S02]  /*8ff0*/  F2FP.PACK_AB R2, R47, R45 ;  /* 0x0000002d2f02723e */ /* 0x004fc400000000ff */
[----:B----4-:R-:W-:Y:S01]  /*9000*/  F2FP.PACK_AB R8, R40, R41 ;  /* 0x000000292808723e */ /* 0x010fe200000000ff */
[--C-:B------:R-:W-:Y:S01]  /*9010*/  HSET2.LE.AND R3, R3, R243.reuse, PT ;  /* 0x000000f303037233 */ /* 0x100fe20003803000 */
[----:B------:R-:W-:Y:S01]  /*9020*/  LOP3.LUT R92, R0, R2, RZ, 0xc0, !PT ;  /* 0x00000002005c7212 */ /* 0x000fe200078ec0ff */
[--C-:B------:R-:W-:Y:S01]  /*9030*/  HSET2.LE.AND R0, R17, R243.reuse, PT ;  /* 0x000000f311007233 */ /* 0x100fe20003803000 */
[----:B------:R-:W-:Y:S02]  /*9040*/  F2FP.PACK_AB R2, R43, R49 ;  /* 0x000000312b02723e */ /* 0x000fe400000000ff */
[----:B------:R-:W-:Y:S01]  /*9050*/  LOP3.LUT R93, R3, R8, RZ, 0xc0, !PT ;  /* 0x00000008035d7212 */ /* 0x000fe200078ec0ff */
[----:B------:R-:W-:Y:S01]  /*9060*/  HSET2.LE.AND R3, R11, R243, PT ;  /* 0x000000f30b037233 */ /* 0x000fe20003803000 */
[----:B------:R-:W-:Y:S01]  /*9070*/  LOP3.LUT R94, R0, R2, RZ, 0xc0, !PT ;  /* 0x00000002005e7212 */ /* 0x000fe200078ec0ff */
[----:B------:R-:W-:Y:S01]  /*9080*/  FFMA.FTZ R0, R241, c[0x0][0x23c], -R12 ;  /* 0x00008f00f1007a23 */ /* 0x000fe2000001080c */
[----:B------:R-:W-:-:S02]  /*9090*/  F2FP.PACK_AB R8, R34, R35 ;  /* 0x000000232208723e */ /* 0x000fc400000000ff */
[----:B------:R-:W-:Y:S01]  /*90a0*/  LOP3.LUT R2, R19, UR8, R44, 0x96, !PT ;  /* 0x0000000813027c12 */ /* 0x000fe2000f8e962c */
[----:B------:R2:W-:Y:S01]  /*90b0*/  MUFU.EX2 R33, R0 ;  /* 0x0000000000217308 */ /* 0x0005e20000000800 */
[----:B------:R-:W-:Y:S01]  /*90c0*/  LOP3.LUT R95, R3, R8, RZ, 0xc0, !PT ;  /* 0x00000008035f7212 */ /* 0x000fe200078ec0ff */
[----:B-----5:R-:W-:Y:S01]  /*90d0*/  FFMA.FTZ R4, R233, c[0x0][0x23c], -R12 ;  /* 0x00008f00e9047a23 */ /* 0x020fe2000001080c */
[----:B------:R-:W4:Y:S01]  /*90e0*/  LDSM.16.MT88.4 R16, [R214+0xbc00] ;  /* 0x00bc0000d610783b */ /* 0x000f220000004200 */
[----:B------:R-:W-:-:S04]  /*90f0*/  IMAD.WIDE.U32 R2, R2, -0x2daee0ad, RZ ;  /* 0xd2511f5302027825 */ /* 0x000fc800078e00ff */
[----:B------:R-:W5:Y:S01]  /*9100*/  MUFU.EX2 R14, R4 ;  /* 0x00000004000e7308 */ /* 0x000f620000000800 */
[----:B------:R-:W-:Y:S01]  /*9110*/  LOP3.LUT R5, R2, 0xff, RZ, 0xc0, !PT ;  /* 0x000000ff02057812 */ /* 0x000fe200078ec0ff */
[----:B---3--:R-:W-:Y:S01]  /*9120*/  HMMA.16816.F32 R72, R92, R80, R96 ;  /* 0x000000505c48723c */ /* 0x008fe20000001860 */
[--C-:B------:R-:W-:Y:S02]  /*9130*/  SHF.R.U32.HI R7, RZ, 0x10, R2.reuse ;  /* 0x00000010ff077819 */ /* 0x100fe40000011602 */
[----:B------:R-:W-:Y:S01]  /*9140*/  SHF.R.U32.HI R6, RZ, 0x18, R2 ;  /* 0x00000018ff067819 */ /* 0x000fe20000011602 */
[----:B--2---:R-:W-:-:S04]  /*9150*/  FFMA.FTZ R0, R239, c[0x0][0x23c], -R12 ;  /* 0x00008f00ef007a23 */ /* 0x004fc8000001080c */
[C---:B-1----:R-:W-:Y:S01]  /*9160*/  HMMA.16816.F32 R108, R92.reuse, R116, R108 ;  /* 0x000000745c6c723c */ /* 0x042fe2000000186c */
[----:B------:R1:W2:Y:S07]  /*9170*/  MUFU.EX2 R32, R0 ;  /* 0x0000000000207308 */ /* 0x0002ae0000000800 */
[C---:B------:R-:W-:Y:S08]  /*9180*/  HMMA.16816.F32 R120, R92.reuse, R118, R120 ;  /* 0x000000765c78723c */ /* 0x040ff00000001878 */
[----:B------:R-:W-:Y:S01]  /*9190*/  HMMA.16816.F32 R124, R92, R132, R124 ;  /* 0x000000845c7c723c */ /* 0x000fe2000000187c */
[----:B-1----:R-:W-:-:S02]  /*91a0*/  LOP3.LUT R0, R3, UR18, R42, 0x96, !PT ;  /* 0x0000001203007c12 */ /* 0x002fc4000f8e962a */
[----:B------:R-:W-:Y:S01]  /*91b0*/  LOP3.LUT R3, R2, 0xffff, RZ, 0xc0, !PT ;  /* 0x0000ffff02037812 */ /* 0x000fe200078ec0ff */
[----:B------:R-:W-:-:S03]  /*91c0*/  FFMA.FTZ R2, R242, c[0x0][0x23c], -R13 ;  /* 0x00008f00f2027a23 */ /* 0x000fc6000001080d */
[----:B------:R-:W-:Y:S01]  /*91d0*/  SHF.R.U32.HI R3, RZ, 0x8, R3 ;  /* 0x00000008ff037819 */ /* 0x000fe20000011603 */
[----:B------:R1:W-:Y:S01]  /*91e0*/  MUFU.EX2 R12, R2 ;  /* 0x00000002000c7308 */ /* 0x0003e20000000800 */
[----:B------:R-:W-:Y:S02]  /*91f0*/  HMMA.16816.F32 R136, R92, R134, R136 ;  /* 0x000000865c88723c */ /* 0x000fe40000001888 */
[----:B------:R-:W-:Y:S01]  /*9200*/  PRMT R5, R5, 0x5410, R3 ;  /* 0x0000541005057816 */ /* 0x000fe20000000003 */
[----:B------:R-:W-:-:S04]  /*9210*/  FFMA.FTZ R3, R240, c[0x0][0x23c], -R13 ;  /* 0x00008f00f0037a23 */ /* 0x000fc8000001080d */
[----:B------:R3:W-:Y:S01]  /*9220*/  MUFU.EX2 R11, R3 ;  /* 0x00000003000b7308 */ /* 0x0007e20000000800 */
[----:B------:R-:W-:Y:S01]  /*9230*/  HSET2.LE.AND R5, R5, R243, PT ;  /* 0x000000f305057233 */ /* 0x000fe20003803000 */
[----:B------:R-:W-:Y:S01]  /*9240*/  HMMA.16816.F32 R140, R92, R148, R140 ;  /* 0x000000945c8c723c */ /* 0x000fe2000000188c */
[----:B-1----:R-:W-:-:S07]  /*9250*/  LOP3.LUT R2, R7, 0xff, RZ, 0xc0, !PT ;  /* 0x000000ff07027812 */ /* 0x002fce00078ec0ff */
[C---:B------:R-:W-:Y:S01]  /*9260*/  HMMA.16816.F32 R152, R92.reuse, R150, R152 ;  /* 0x000000965c98723c */ /* 0x040fe20000001898 */
[----:B------:R-:W-:Y:S01]  /*9270*/  PRMT R6, R2, 0x5410, R6 ;  /* 0x0000541002067816 */ /* 0x000fe20000000006 */
[--C-:B------:R-:W-:Y:S02]  /*9280*/  FFMA.FTZ R2, R238, c[0x0][0x23c], -R13.reuse ;  /* 0x00008f00ee027a23 */ /* 0x100fe4000001080d */
[----:B---3--:R-:W-:Y:S02]  /*9290*/  FFMA.FTZ R3, R237, c[0x0][0x23c], -R13 ;  /* 0x00008f00ed037a23 */ /* 0x008fe4000001080d */
[----:B------:R1:W-:Y:S01]  /*92a0*/  MUFU.EX2 R10, R2 ;  /* 0x00000002000a7308 */ /* 0x0003e20000000800 */
[----:B------:R-:W-:Y:S01]  /*92b0*/  HSET2.LE.AND R6, R6, R243, PT ;  /* 0x000000f306067233 */ /* 0x000fe20003803000 */
[C---:B------:R-:W-:Y:S06]  /*92c0*/  HMMA.16816.F32 R156, R92.reuse, R164, R156 ;  /* 0x000000a45c9c723c */ /* 0x040fec000000189c */
[----:B------:R3:W2:Y:S02]  /*92d0*/  MUFU.EX2 R9, R3 ;  /* 0x0000000300097308 */ /* 0x0006a40000000800 */
[----:B------:R-:W-:Y:S01]  /*92e0*/  HMMA.16816.F32 R168, R92, R166, R168 ;  /* 0x000000a65ca8723c */ /* 0x000fe200000018a8 */
[----:B-1----:R-:W-:-:S07]  /*92f0*/  LOP3.LUT R2, R0, 0xffff, RZ, 0xc0, !PT ;  /* 0x0000ffff00027812 */ /* 0x002fce00078ec0ff */
[C---:B------:R-:W-:Y:S01]  /*9300*/  HMMA.16816.F32 R76, R92.reuse, R82, R172 ;  /* 0x000000525c4c723c */ /* 0x040fe200000018ac */
[----:B------:R-:W-:Y:S02]  /*9310*/  SHF.R.U32.HI R4, RZ, 0x8, R2 ;  /* 0x00000008ff047819 */ /* 0x000fe40000011602 */
[--C-:B------:R-:W-:Y:S02]  /*9320*/  SHF.R.U32.HI R2, RZ, 0x10, R0.reuse ;  /* 0x00000010ff027819 */ /* 0x100fe40000011600 */
[----:B---3--:R-:W-:Y:S02]  /*9330*/  LOP3.LUT R3, R0, 0xff, RZ, 0xc0, !PT ;  /* 0x000000ff00037812 */ /* 0x008fe400078ec0ff */
[----:B------:R-:W-:Y:S01]  /*9340*/  SHF.R.U32.HI R0, RZ, 0x18, R0 ;  /* 0x00000018ff007819 */ /* 0x000fe20000011600 */
[----:B----4-:R-:W-:Y:S01]  /*9350*/  HMMA.16816.F32 R88, R92, R16, R180 ;  /* 0x000000105c58723c */ /* 0x010fe200000018b4 */
[----:B------:R-:W-:Y:S02]  /*9360*/  LOP3.LUT R2, R2, 0xff, RZ, 0xc0, !PT ;  /* 0x000000ff02027812 */ /* 0x000fe400078ec0ff */
[----:B------:R-:W-:-:S02]  /*9370*/  PRMT R3, R3, 0x5410, R4 ;  /* 0x0000541003037816 */ /* 0x000fc40000000004 */
[----:B------:R-:W-:Y:S02]  /*9380*/  PRMT R2, R2, 0x5410, R0 ;  /* 0x0000541002027816 */ /* 0x000fe40000000000 */
[----:B-----5:R-:W-:Y:S01]  /*9390*/  F2FP.PACK_AB R0, R14, R15 ;  /* 0x0000000f0e00723e */ /* 0x020fe200000000ff */
[--C-:B------:R-:W-:Y:S01]  /*93a0*/  HSET2.LE.AND R7, R3, R243.reuse, PT ;  /* 0x000000f303077233 */ /* 0x100fe20003803000 */
[----:B--2---:R-:W-:Y:S01]  /*93b0*/  F2FP.PACK_AB R3, R32, R33 ;  /* 0x000000212003723e */ /* 0x004fe200000000ff */
[----:B------:R-:W-:Y:S01]  /*93c0*/  HSET2.LE.AND R8, R2, R243, PT ;  /* 0x000000f302087233 */ /* 0x000fe20003803000 */
[----:B------:R-:W-:Y:S01]  /*93d0*/  F2FP.PACK_AB R2, R9, R10 ;  /* 0x0000000a0902723e */ /* 0x000fe200000000ff */
[----:B------:R-:W-:Y:S01]  /*93e0*/  HMMA.16816.F32 R92, R92, R18, R176 ;  /* 0x000000125c5c723c */ /* 0x000fe200000018b0 */
[----:B------:R-:W-:Y:S02]  /*93f0*/  F2FP.PACK_AB R4, R11, R12 ;  /* 0x0000000c0b04723e */ /* 0x000fe400000000ff */
        /* <DEDUP_REMOVED lines=85> */
[----:B------:R-:W5:Y:S01]  /*9950*/  LDL.64 R192, [R1+0x8] ;  /* 0x0000080001c07983 */ /* 0x000f620000100a00 */
        /* <DEDUP_REMOVED lines=13> */
[----:B-----5:R-:W-:-:S06]  /*9a30*/  IMAD.WIDE.U32 R2, R195, UR34, R192 ;  /* 0x00000022c3027c25 */ /* 0x020fcc000f8e00c0 */
        /* <DEDUP_REMOVED lines=41> */
[C---:B------:R-:W-:Y:S01]  /*9cd0*/  ISETP.GE.AND P5, PT, R0.reuse, R228, PT ;  /* 0x000000e40000720c */ /* 0x040fe20003fa6270 */
[----:B------:R-:W-:Y:S01]  /*9ce0*/  @P3 STS.128 [R218+0xa800], RZ ;  /* 0x00a800ffda003388 */ /* 0x000fe20000000c00 */
[C---:B------:R-:W-:Y:S02]  /*9cf0*/  ISETP.GE.AND P1, PT, R0.reuse, R227, PT ;  /* 0x000000e30000720c */ /* 0x040fe40003f26270 */
[C---:B------:R-:W-:Y:S01]  /*9d00*/  ISETP.LT.OR P0, PT, R0.reuse, R225, P0 ;  /* 0x000000e10000720c */ /* 0x040fe20000701670 */
[----:B------:R-:W-:Y:S01]  /*9d10*/  @!PT LDS RZ, [RZ] ;  /* 0x00000000fffff984 */ /* 0x000fe20000000800 */
[----:B------:R-:W-:Y:S01]  /*9d20*/  @!PT LDS RZ, [RZ] ;  /* 0x00000000fffff984 */ /* 0x000fe20000000800 */
[----:B------:R-:W-:Y:S01]  /*9d30*/  @!PT LDS RZ, [RZ] ;  /* 0x00000000fffff984 */ /* 0x000fe20000000800 */
[----:B------:R3:W-:Y:S01]  /*9d40*/  @!P3 LDGSTS.E.BYPASS.LTC128B.128 [R218+0xa800], [R4.64+0x40] ;  /* 0x0a80004004dabfae */ /* 0x0007e2000b901d5e */
[C---:B------:R-:W-:Y:S02]  /*9d50*/  ISETP.LT.OR P6, PT, R0.reuse, R224, P6 ;  /* 0x000000e00000720c */ /* 0x040fe400037c1670 */
[C---:B------:R-:W-:Y:S01]  /*9d60*/  ISETP.LT.OR P5, PT, R0.reuse, R223, P5 ;  /* 0x000000df0000720c */ /* 0x040fe20002fa1670 */
[----:B------:R-:W-:Y:S01]  /*9d70*/  @P2 STS.128 [R218+0xb800], RZ ;  /* 0x00b800ffda002388 */ /* 0x000fe20000000c00 */
[----:B------:R-:W-:-:S03]  /*9d80*/  ISETP.LT.OR P1, PT, R0, R222, P1 ;  /* 0x000000de0000720c */ /* 0x000fc60000f21670 */
        /* <DEDUP_REMOVED lines=9> */
[----:B------:R-:W5:Y:S01]  /*9e20*/  LDSM.16.M88.4 R16, [R213+0x6c00] ;  /* 0x006c0000d510783b */ /* 0x000f620000000200 */
[----:B----4-:R-:W-:-:S03]  /*9e30*/  IMAD.IADD R2, R221, 0x1, -R0 ;  /* 0x00000001dd027824 */ /* 0x010fc600078e0a00 */
[----:B-1----:R-:W-:Y:S01]  /*9e40*/  LDSM.16.M88.4 R12, [R217+0x1000] ;  /* 0x00100000d90c783b */ /* 0x002fe20000000200 */
[----:B------:R-:W-:-:S03]  /*9e50*/  IMAD.IADD R3, R220, 0x1, -R0 ;  /* 0x00000001dc037824 */ /* 0x000fc600078e0a00 */
[----:B------:R-:W1:Y:S01]  /*9e60*/  LDSM.16.M88.4 R44, [R215+0x6400] ;  /* 0x00640000d72c783b */ /* 0x000e620000000200 */
[----:B------:R-:W-:Y:S02]  /*9e70*/  IABS R2, R2 ;  /* 0x0000000200027213 */ /* 0x000fe40000000000 */
[----:B------:R-:W-:Y:S01]  /*9e80*/  IABS R3, R3 ;  /* 0x0000000300037213 */ /* 0x000fe20000000000 */
[----:B------:R-:W4:Y:S04]  /*9e90*/  LDSM.16.M88.4 R48, [R215+0x6000] ;  /* 0x00600000d730783b */ /* 0x000f280000000200 */
[----:B------:R-:W1:Y:S04]  /*9ea0*/  LDSM.16.M88.4 R36, [R215+0x6c00] ;  /* 0x006c0000d724783b */ /* 0x000e680000000200 */
[----:B------:R-:W1:Y:S01]  /*9eb0*/  LDSM.16.M88.4 R40, [R215+0x6800] ;  /* 0x00680000d728783b */ /* 0x000e620000000200 */
[C---:B--2---:R-:W-:Y:S03]  /*9ec0*/  HMMA.16816.F32 R236, R8.reuse, R28, RZ ;  /* 0x0000001c08ec723c */ /* 0x044fe600000018ff */
[----:B------:R-:W0:Y:S05]  /*9ed0*/  LDGDEPBAR ;  /* 0x00000000000079af */ /* 0x000e2a0000000000 */
        /* <DEDUP_REMOVED lines=18> */
[----:B------:R-:W1:Y:S07]  /*a000*/  LDSM.16.M88.4 R8, [R217] ;  /* 0x00000000d908783b */ /* 0x000e6e0000000200 */
[C---:B----4-:R-:W-:Y:S08]  /*a010*/  HMMA.16816.F32 R56, R12.reuse, R50, R60 ;  /* 0x000000320c38723c */ /* 0x050ff0000000183c */
[C---:B------:R-:W-:Y:S01]  /*a020*/  HMMA.16816.F32 R176, R12.reuse, R48, R32 ;  /* 0x000000300cb0723c */ /* 0x040fe20000001820 */
[----:B------:R-:W-:Y:S07]  /*a030*/  LDSM.16.M88.4 R32, [R213+0x7000] ;  /* 0x00700000d520783b */ /* 0x000fee0000000200 */
[C---:B------:R-:W-:Y:S01]  /*a040*/  HMMA.16816.F32 R60, R12.reuse, R38, R4 ;  /* 0x000000260c3c723c */ /* 0x040fe20000001804 */
[----:B------:R-:W2:Y:S07]  /*a050*/  LDSM.16.M88.4 R4, [R216+0x3000] ;  /* 0x00300000d804783b */ /* 0x000eae0000000200 */
[C---:B------:R-:W-:Y:S01]  /*a060*/  HMMA.16816.F32 R16, R12.reuse, R36, R28 ;  /* 0x000000240c10723c */ /* 0x040fe2000000181c */
[----:B------:R-:W3:Y:S07]  /*a070*/  LDSM.16.M88.4 R28, [R213+0x7400] ;  /* 0x00740000d51c783b */ /* 0x000eee0000000200 */
        /* <DEDUP_REMOVED lines=8> */
[----:B------:R-:W-:Y:S08]  /*a100*/  HMMA.16816.F32 R192, R8, R42, R196 ;  /* 0x0000002a08c0723c */ /* 0x000ff000000018c4 */
[----:B--2---:R-:W-:Y:S08]  /*a110*/  HMMA.16816.F32 R172, R4, R34, R56 ;  /* 0x0000002204ac723c */ /* 0x004ff00000001838 */
[C---:B------:R-:W-:Y:S01]  /*a120*/  HMMA.16816.F32 R240, R8.reuse, R40, R200 ;  /* 0x0000002808f0723c */ /* 0x040fe200000018c8 */
[----:B------:R-:W-:Y:S07]  /*a130*/  LDSM.16.M88.4 R40, [R215+0x7400] ;  /* 0x00740000d728783b */ /* 0x000fee0000000200 */
[----:B------:R-:W-:Y:S01]  /*a140*/  HMMA.16816.F32 R180, R8, R38, R180 ;  /* 0x0000002608b4723c */ /* 0x000fe200000018b4 */
[----:B------:R-:W-:Y:S07]  /*a150*/  LDSM.16.M88.4 R36, [R215+0x7800] ;  /* 0x00780000d724783b */ /* 0x000fee0000000200 */
[C---:B------:R-:W-:Y:S08]  /*a160*/  HMMA.16816.F32 R176, R4.reuse, R32, R176 ;  /* 0x0000002004b0723c */ /* 0x040ff000000018b0 */
[C---:B---3--:R-:W-:Y:S08]  /*a170*/  HMMA.16816.F32 R188, R4.reuse, R28, R188 ;  /* 0x0000001c04bc723c */ /* 0x048ff000000018bc */
[C---:B------:R-:W-:Y:S08]  /*a180*/  HMMA.16816.F32 R196, R4.reuse, R24, R184 ;  /* 0x0000001804c4723c */ /* 0x040ff000000018b8 */
[C---:B------:R-:W-:Y:S01]  /*a190*/  HMMA.16816.F32 R232, R4.reuse, R20, R16 ;  /* 0x0000001404e8723c */ /* 0x040fe20000001810 */
[----:B------:R-:W-:Y:S07]  /*a1a0*/  LDSM.16.M88.4 R16, [R215+0x7000] ;  /* 0x00700000d710783b */ /* 0x000fee0000000200 */
[C---:B------:R-:W-:Y:S08]  /*a1b0*/  HMMA.16816.F32 R52, R4.reuse, R30, R52 ;  /* 0x0000001e0434723c */ /* 0x040ff00000001834 */
[C---:B------:R-:W-:Y:S08]  /*a1c0*/  HMMA.16816.F32 R48, R4.reuse, R26, R64 ;  /* 0x0000001a0430723c */ /* 0x040ff00000001840 */
[----:B------:R-:W-:Y:S01]  /*a1d0*/  HMMA.16816.F32 R56, R4, R22, R60 ;  /* 0x000000160438723c */ /* 0x000fe2000000183c */
[----:B------:R-:W1:Y:S07]  /*a1e0*/  LDSM.16.M88.4 R4, [R217+0x3000] ;  /* 0x00300000d904783b */ /* 0x000e6e0000000200 */
[----:B------:R-:W-:Y:S01]  /*a1f0*/  HMMA.16816.F32 R200, R8, R46, R204 ;  /* 0x0000002e08c8723c */ /* 0x000fe200000018cc */
[----:B------:R-:W2:Y:S04]  /*a200*/  LDSM.16.M88.4 R44, [R215+0x7c00] ;  /* 0x007c0000d72c783b */ /* 0x000ea80000000200 */
[----:B------:R-:W3:Y:S03]  /*a210*/  LDSM.16.M88.4 R8, [R217+0x2000] ;  /* 0x00200000d908783b */ /* 0x000ee60000000200 */
[C---:B----4-:R-:W-:Y:S08]  /*a220*/  HMMA.16816.F32 R60, R12.reuse, R32, R236 ;  /* 0x000000200c3c723c */ /* 0x050ff000000018ec */
        /* <DEDUP_REMOVED lines=8> */
[C---:B------:R-:W-:Y:S01]  /*a2b0*/  HMMA.16816.F32 R244, R12.reuse, R28, R244 ;  /* 0x0000001c0cf4723c */ /* 0x040fe200000018f4 */
[----:B------:R-:W-:Y:S07]  /*a2c0*/  LDSM.16.M88.4 R28, [R213+0x8400] ;  /* 0x00840000d51c783b */ /* 0x000fee0000000200 */
[----:B------:R-:W-:Y:S01]  /*a2d0*/  HMMA.16816.F32 R240, R12, R24, R240 ;  /* 0x000000180cf0723c */ /* 0x000fe200000018f0 */
[----:B------:R-:W-:Y:S04]  /*a2e0*/  LDSM.16.M88.4 R24, [R213+0x8000] ;  /* 0x00800000d518783b */ /* 0x000fe80000000200 */
[----:B------:R-:W-:Y:S03]  /*a2f0*/  LDSM.16.M88.4 R12, [R216+0x4000] ;  /* 0x00400000d80c783b */ /* 0x000fe60000000200 */
[C---:B------:R-:W-:Y:S01]  /*a300*/  HMMA.16816.F32 R176, R4.reuse, R40, R188 ;  /* 0x0000002804b0723c */ /* 0x040fe200000018bc */
[----:B------:R-:W-:Y:S07]  /*a310*/  LDSM.16.M88.4 R188, [R213+0x8800] ;  /* 0x00880000d5bc783b */ /* 0x000fee0000000200 */
[C---:B------:R-:W-:Y:S08]  /*a320*/  HMMA.16816.F32 R172, R4.reuse, R42, R52 ;  /* 0x0000002a04ac723c */ /* 0x040ff00000001834 */
[C---:B------:R-:W-:Y:S01]  /*a330*/  HMMA.16816.F32 R64, R4.reuse, R36, R196 ;  /* 0x000000240440723c */ /* 0x040fe200000018c4 */
        /* <DEDUP_REMOVED lines=19> */
[C---:B------:R-:W-:Y:S01]  /*a470*/  HMMA.16816.F32 R208, R4.reuse, R196, R20 ;  /* 0x000000c404d0723c */ /* 0x040fe20000001814 */
[----:B------:R-:W1:Y:S07]  /*a480*/  LDSM.16.M88.4 R20, [R215+0x8000] ;  /* 0x00800000d714783b */ /* 0x000e6e0000000200 */
[----:B------:R-:W-:Y:S01]  /*a490*/  HMMA.16816.F32 R236, R4, R198, R48 ;  /* 0x000000c604ec723c */ /* 0x000fe20000001830 */
[----:B------:R-:W2:Y:S07]  /*a4a0*/  LDSM.16.M88.4 R4, [R217+0x4000] ;  /* 0x00400000d904783b */ /* 0x000eae0000000200 */
[C---:B------:R-:W-:Y:S01]  /*a4b0*/  HMMA.16816.F32 R32, R12.reuse, R24, R52 ;  /* 0x000000180c20723c */ /* 0x040fe20000001834 */
[----:B------:R-:W-:Y:S07]  /*a4c0*/  I2F R24, R3 ;  /* 0x0000000300187306 */ /* 0x000fee0000201400 */
[C---:B------:R-:W-:Y:S01]  /*a4d0*/  HMMA.16816.F32 R40, R12.reuse, R26, R16 ;  /* 0x0000001a0c28723c */ /* 0x040fe20000001810 */
[----:B------:R-:W3:Y:S01]  /*a4e0*/  LDSM.16.M88.4 R16, [R215+0x8400] ;  /* 0x00840000d710783b */ /* 0x000ee20000000200 */
[----:B------:R4:W5:Y:S06]  /*a4f0*/  I2F R26, R2 ;  /* 0x00000002001a7306 */ /* 0x00096c0000201400 */
[C---:B------:R-:W-:Y:S08]  /*a500*/  HMMA.16816.F32 R36, R12.reuse, R28, R56 ;  /* 0x0000001c0c24723c */ /* 0x040ff00000001838 */
[----:B------:R-:W-:Y:S01]  /*a510*/  HMMA.16816.F32 R60, R12, R30, R60 ;  /* 0x0000001e0c3c723c */ /* 0x000fe2000000183c */
[----:B----4-:R-:W-:-:S05]  /*a520*/  IMAD.IADD R2, R219, 0x1, -R0 ;  /* 0x00000001db027824 */ /* 0x010fca00078e0a00 */
[----:B------:R-:W-:Y:S02]  /*a530*/  IABS R2, R2 ;  /* 0x0000000200027213 */ /* 0x000fe40000000000 */
[----:B-1----:R-:W-:Y:S03]  /*a540*/  HMMA.16816.F32 R44, R8, R20, R44 ;  /* 0x00000014082c723c */ /* 0x002fe6000000182c */
[----:B------:R-:W-:-:S05]  /*a550*/  IMAD.MOV.U32 R3, RZ, RZ, R2 ;  /* 0x000000ffff037224 */ /* 0x000fca00078e0002 */
[----:B--2---:R-:W-:Y:S01]  /*a560*/  HMMA.16816.F32 R32, R4, R20, R32 ;  /* 0x000000140420723c */ /* 0x004fe20000001820 */
[----:B------:R-:W-:Y:S06]  /*a570*/  I2F R21, R3 ;  /* 0x0000000300157306 */ /* 0x000fec0000201400 */
[----:B------:R-:W-:Y:S01]  /*a580*/  IMAD.IADD R20, R226, 0x1, -R0 ;  /* 0x00000001e2147824 */ /* 0x000fe200078e0a00 */
[----:B------:R-:W-:Y:S04]  /*a590*/  HMMA.16816.F32 R180, R8, R22, R180 ;  /* 0x0000001608b4723c */ /* 0x000fe800000018b4 */
[----:B------:R-:W-:-:S04]  /*a5a0*/  IABS R2, R20 ;  /* 0x0000001400027213 */ /* 0x000fc80000000000 */
[----:B------:R1:W2:Y:S01]  /*a5b0*/  I2F R20, R2 ;  /* 0x0000000200147306 */ /* 0x0002a20000201400 */
[-C--:B---3--:R-:W-:Y:S07]  /*a5c0*/  HMMA.16816.F32 R36, R4, R16.reuse, R36 ;  /* 0x000000100424723c */ /* 0x088fee0000001824 */
[----:B-----5:R-:W-:Y:S01]  /*a5d0*/  FFMA.FTZ R26, R26, -UR28, R32 ;  /* 0x8000001c1a1a7c23 */ /* 0x020fe20008010020 */
[----:B------:R-:W-:Y:S01]  /*a5e0*/  HMMA.16816.F32 R176, R8, R16, R176 ;  /* 0x0000001008b0723c */ /* 0x000fe200000018b0 */
[----:B------:R-:W-:-:S03]  /*a5f0*/  FFMA.FTZ R24, R24, -UR28, R34 ;  /* 0x8000001c18187c23 */ /* 0x000fc60008010022 */
[----:B------:R-:W-:Y:S02]  /*a600*/  FSEL R100, R26, -INF , !P0 ;  /* 0xff8000001a647808 */ /* 0x000fe40004000000 */
[----:B------:R-:W-:Y:S02]  /*a610*/  FSEL R107, R24, -INF , !P6 ;  /* 0xff800000186b7808 */ /* 0x000fe40007000000 */
[----:B-1----:R-:W-:Y:S01]  /*a620*/  IADD3 R2, R0, 0x1, RZ ;  /* 0x0000000100027810 */ /* 0x002fe20007ffe0ff */
[----:B------:R-:W-:Y:S03]  /*a630*/  HMMA.16816.F32 R40, R4, R22, R40 ;  /* 0x000000160428723c */ /* 0x000fe60000001828 */
[----:B------:R-:W-:Y:S01]  /*a640*/  ISETP.GE.AND P0, PT, R2, R230, PT ;  /* 0x000000e60200720c */ /* 0x000fe20003f06270 */
[--C-:B------:R-:W-:Y:S01]  /*a650*/  IMAD.IADD R16, R220, 0x1, -R2.reuse ;  /* 0x00000001dc107824 */ /* 0x100fe200078e0a02 */
[C---:B------:R-:W-:Y:S01]  /*a660*/  ISETP.GE.AND P6, PT, R2.reuse, R229, PT ;  /* 0x000000e50200720c */ /* 0x040fe20003fc6270 */
[----:B------:R-:W-:Y:S01]  /*a670*/  IMAD.IADD R3, R221, 0x1, -R2 ;  /* 0x00000001dd037824 */ /* 0x000fe200078e0a02 */
[----:B------:R-:W-:Y:S01]  /*a680*/  ISETP.LT.OR P0, PT, R2, R225, P0 ;  /* 0x000000e10200720c */ /* 0x000fe20000701670 */
[----:B--2---:R-:W-:Y:S01]  /*a690*/  FFMA.FTZ R22, R20, -UR28, R46 ;  /* 0x8000001c14167c23 */ /* 0x004fe2000801002e */
[----:B------:R-:W-:Y:S01]  /*a6a0*/  IABS R16, R16 ;  /* 0x0000001000107213 */ /* 0x000fe20000000000 */
[----:B------:R-:W-:Y:S01]  /*a6b0*/  IMAD.IADD R20, R219, 0x1, -R2 ;  /* 0x00000001db147824 */ /* 0x000fe200078e0a02 */
[----:B------:R-:W-:Y:S01]  /*a6c0*/  IABS R3, R3 ;  /* 0x0000000300037213 */ /* 0x000fe20000000000 */
[----:B------:R-:W-:Y:S01]  /*a6d0*/  FFMA.FTZ R23, R21, -UR28, R44 ;  /* 0x8000001c15177c23 */ /* 0x000fe2000801002c */
[----:B------:R-:W-:Y:S01]  /*a6e0*/  FSEL R187, R22, -INF , !P1 ;  /* 0xff80000016bb7808 */ /* 0x000fe20004800000 */
[----:B------:R-:W-:Y:S01]  /*a6f0*/  IMAD.MOV.U32 R17, RZ, RZ, R16 ;  /* 0x000000ffff117224 */ /* 0x000fe200078e0010 */
[----:B------:R-:W-:Y:S01]  /*a700*/  IABS R16, R20 ;  /* 0x0000001400107213 */ /* 0x000fe20000000000 */
[----:B------:R-:W-:Y:S01]  /*a710*/  IMAD.IADD R20, R226, 0x1, -R2 ;  /* 0x00000001e2147824 */ /* 0x000fe200078e0a02 */
[----:B------:R1:W2:Y:S01]  /*a720*/  I2F R27, R3 ;  /* 0x00000003001b7306 */ /* 0x0002a20000201400 */
[----:B------:R-:W-:Y:S01]  /*a730*/  FSEL R185, R23, -INF , !P5 ;  /* 0xff80000017b97808 */ /* 0x000fe20006800000 */
[----:B------:R-:W-:Y:S01]  /*a740*/  HMMA.16816.F32 R48, R12, R190, R204 ;  /* 0x000000be0c30723c */ /* 0x000fe200000018cc */
[----:B------:R-:W-:-:S02]  /*a750*/  ISETP.GE.AND P5, PT, R2, R228, PT ;  /* 0x000000e40200720c */ /* 0x000fc40003fa6270 */
[C---:B------:R-:W-:Y:S02]  /*a760*/  ISETP.GE.AND P1, PT, R2.reuse, R227, PT ;  /* 0x000000e30200720c */ /* 0x040fe40003f26270 */
[C---:B------:R-:W-:Y:S01]  /*a770*/  ISETP.LT.OR P6, PT, R2.reuse, R224, P6 ;  /* 0x000000e00200720c */ /* 0x040fe200037c1670 */
[----:B------:R3:W4:Y:S01]  /*a780*/  I2F R25, R17 ;  /* 0x0000001100197306 */ /* 0x0007220000201400 */
[C---:B------:R-:W-:Y:S02]  /*a790*/  ISETP.LT.OR P5, PT, R2.reuse, R223, P5 ;  /* 0x000000df0200720c */ /* 0x040fe40002fa1670 */
[----:B------:R-:W-:Y:S02]  /*a7a0*/  ISETP.LT.OR P1, PT, R2, R222, P1 ;  /* 0x000000de0200720c */ /* 0x000fe40000f21670 */
[----:B-1----:R-:W-:Y:S01]  /*a7b0*/  IADD3 R3, R0, 0x8, RZ ;  /* 0x0000000800037810 */ /* 0x002fe20007ffe0ff */
[----:B--2---:R-:W-:-:S04]  /*a7c0*/  FFMA.FTZ R24, R27, -UR28, R33 ;  /* 0x8000001c1b187c23 */ /* 0x004fc80008010021 */
[----:B------:R-:W-:Y:S01]  /*a7d0*/  IMAD.IADD R2, R220, 0x1, -R3 ;  /* 0x00000001dc027824 */ /* 0x000fe200078e0a03 */
[----:B------:R-:W-:Y:S01]  /*a7e0*/  FSEL R59, R24, -INF , !P0 ;  /* 0xff800000183b7808 */ /* 0x000fe20004000000 */
[----:B---3--:R-:W-:Y:S01]  /*a7f0*/  IMAD.MOV.U32 R17, RZ, RZ, R16 ;  /* 0x000000ffff117224 */ /* 0x008fe200078e0010 */
[----:B------:R-:W-:Y:S01]  /*a800*/  IABS R16, R20 ;  /* 0x0000001400107213 */ /* 0x000fe20000000000 */
[----:B----4-:R-:W-:Y:S01]  /*a810*/  FFMA.FTZ R23, R25, -UR28, R35 ;  /* 0x8000001c19177c23 */ /* 0x010fe20008010023 */
[----:B------:R-:W-:Y:S01]  /*a820*/  IABS R2, R2 ;  /* 0x0000000200027213 */ /* 0x000fe20000000000 */
[----:B------:R1:W2:Y:S01]  /*a830*/  I2F R21, R17 ;  /* 0x0000001100157306 */ /* 0x0002a20000201400 */
[----:B------:R-:W-:Y:S01]  /*a840*/  ISETP.GE.AND P0, PT, R3, R230, PT ;  /* 0x000000e60300720c */ /* 0x000fe20003f06270 */
[----:B------:R-:W-:Y:S01]  /*a850*/  HMMA.16816.F32 R32, R4, R18, R60 ;  /* 0x000000120420723c */ /* 0x000fe2000000183c */
[----:B------:R-:W-:Y:S02]  /*a860*/  FSEL R106, R23, -INF , !P6 ;  /* 0xff800000176a7808 */ /* 0x000fe40007000000 */
[----:B------:R-:W-:-:S02]  /*a870*/  ISETP.GE.AND P6, PT, R3, R229, PT ;  /* 0x000000e50300720c */ /* 0x000fc40003fc6270 */
[C---:B------:R-:W-:Y:S01]  /*a880*/  ISETP.LT.OR P0, PT, R3.reuse, R225, P0 ;  /* 0x000000e10300720c */ /* 0x040fe20000701670 */
[----:B------:R-:W3:Y:S01]  /*a890*/  I2F R20, R16 ;  /* 0x0000001000147306 */ /* 0x000ee20000201400 */
[----:B------:R-:W-:Y:S01]  /*a8a0*/  ISETP.LT.OR P6, PT, R3, R224, P6 ;  /* 0x000000e00300720c */ /* 0x000fe200037c1670 */
[----:B-1----:R-:W-:Y:S02]  /*a8b0*/  IMAD.IADD R17, R221, 0x1, -R3 ;  /* 0x00000001dd117824 */ /* 0x002fe400078e0a03 */
[----:B--2---:R-:W-:-:S05]  /*a8c0*/  FFMA.FTZ R22, R21, -UR28, R45 ;  /* 0x8000001c15167c23 */ /* 0x004fca000801002d */
[----:B------:R-:W-:Y:S01]  /*a8d0*/  FSEL R184, R22, -INF , !P5 ;  /* 0xff80000016b87808 */ /* 0x000fe20006800000 */
[----:B---3--:R-:W-:Y:S01]  /*a8e0*/  FFMA.FTZ R21, R20, -UR28, R47 ;  /* 0x8000001c14157c23 */ /* 0x008fe2000801002f */
[----:B------:R-:W-:Y:S01]  /*a8f0*/  IABS R16, R17 ;  /* 0x0000001100107213 */ /* 0x000fe20000000000 */
[----:B------:R-:W-:Y:S01]  /*a900*/  IMAD.MOV.U32 R17, RZ, RZ, R2 ;  /* 0x000000ffff117224 */ /* 0x000fe200078e0002 */
[----:B------:R-:W-:Y:S01]  /*a910*/  IADD3 R2, R0, 0x9, RZ ;  /* 0x0000000900027810 */ /* 0x000fe20007ffe0ff */
[----:B------:R-:W-:Y:S01]  /*a920*/  IMAD.IADD R20, R226, 0x1, -R3 ;  /* 0x00000001e2147824 */ /* 0x000fe200078e0a03 */
[----:B------:R1:W2:Y:S01]  /*a930*/  I2F R28, R16 ;  /* 0x00000010001c7306 */ /* 0x0002a20000201400 */
[----:B------:R-:W-:Y:S01]  /*a940*/  FSEL R186, R21, -INF , !P1 ;  /* 0xff80000015ba7808 */ /* 0x000fe20004800000 */
[----:B------:R-:W-:Y:S01]  /*a950*/  HMMA.16816.F32 R44, R8, R18, R172 ;  /* 0x00000012082c723c */ /* 0x000fe200000018ac */
[C---:B------:R-:W-:Y:S02]  /*a960*/  ISETP.GE.AND P5, PT, R3.reuse, R228, PT ;  /* 0x000000e40300720c */ /* 0x040fe40003fa6270 */
[----:B------:R-:W-:-:S02]  /*a970*/  ISETP.GE.AND P1, PT, R3, R227, PT ;  /* 0x000000e30300720c */ /* 0x000fc40003f26270 */
[C---:B------:R-:W-:Y:S01]  /*a980*/  ISETP.LT.OR P5, PT, R3.reuse, R223, P5 ;  /* 0x000000df0300720c */ /* 0x040fe20002fa1670 */
[----:B------:R-:W3:Y:S01]  /*a990*/  I2F R26, R17 ;  /* 0x00000011001a7306 */ /* 0x000ee20000201400 */
[----:B------:R-:W-:Y:S01]  /*a9a0*/  ISETP.LT.OR P1, PT, R3, R222, P1 ;  /* 0x000000de0300720c */ /* 0x000fe20000f21670 */
[----:B-1----:R-:W-:Y:S02]  /*a9b0*/  IMAD.IADD R16, R219, 0x1, -R3 ;  /* 0x00000001db107824 */ /* 0x002fe400078e0a03 */
[----:B--2---:R-:W-:-:S03]  /*a9c0*/  FFMA.FTZ R24, R28, -UR28, R40 ;  /* 0x8000001c1c187c23 */ /* 0x004fc60008010028 */
[----:B------:R-:W-:Y:S02]  /*a9d0*/  IABS R16, R16 ;  /* 0x0000001000107213 */ /* 0x000fe40000000000 */
[----:B------:R-:W-:Y:S01]  /*a9e0*/  FSEL R55, R24, -INF , !P0 ;  /* 0xff80000018377808 */ /* 0x000fe20004000000 */
[----:B---3--:R-:W-:Y:S01]  /*a9f0*/  FFMA.FTZ R23, R26, -UR28, R42 ;  /* 0x8000001c1a177c23 */ /* 0x008fe2000801002a */
[C---:B------:R-:W-:Y:S01]  /*aa00*/  ISETP.GE.AND P0, PT, R2.reuse, R230, PT ;  /* 0x000000e60200720c */ /* 0x040fe20003f06270 */
[----:B------:R-:W-:Y:S01]  /*aa10*/  IMAD.MOV.U32 R17, RZ, RZ, R16 ;  /* 0x000000ffff117224 */ /* 0x000fe200078e0010 */
[----:B------:R-:W-:Y:S01]  /*aa20*/  IABS R16, R20 ;  /* 0x0000001400107213 */ /* 0x000fe20000000000 */
[----:B------:R-:W-:Y:S01]  /*aa30*/  IMAD.IADD R20, R221, 0x1, -R2 ;  /* 0x00000001dd147824 */ /* 0x000fe200078e0a02 */
[----:B------:R-:W-:Y:S01]  /*aa40*/  FSEL R57, R23, -INF , !P6 ;  /* 0xff80000017397808 */ /* 0x000fe20007000000 */
[----:B------:R1:W2:Y:S01]  /*aa50*/  I2F R25, R17 ;  /* 0x0000001100197306 */ /* 0x0002a20000201400 */
[----:B------:R-:W-:-:S02]  /*aa60*/  ISETP.GE.AND P6, PT, R2, R229, PT ;  /* 0x000000e50200720c */ /* 0x000fc40003fc6270 */
[C---:B------:R-:W-:Y:S02]  /*aa70*/  ISETP.LT.OR P0, PT, R2.reuse, R225, P0 ;  /* 0x000000e10200720c */ /* 0x040fe40000701670 */
[----:B------:R-:W-:Y:S01]  /*aa80*/  ISETP.LT.OR P6, PT, R2, R224, P6 ;  /* 0x000000e00200720c */ /* 0x000fe200037c1670 */
[----:B-1----:R-:W-:Y:S01]  /*aa90*/  IMAD.MOV.U32 R17, RZ, RZ, R16 ;  /* 0x000000ffff117224 */ /* 0x002fe200078e0010 */
[----:B------:R-:W-:Y:S01]  /*aaa0*/  IABS R16, R20 ;  /* 0x0000001400107213 */ /* 0x000fe20000000000 */
[----:B--2---:R-:W-:Y:S02]  /*aab0*/  FFMA.FTZ R22, R25, -UR28, R180 ;  /* 0x8000001c19167c23 */ /* 0x004fe400080100b4 */
[----:B------:R1:W2:Y:S01]  /*aac0*/  I2F R21, R17 ;  /* 0x0000001100157306 */ /* 0x0002a20000201400 */
[----:B------:R-:W-:Y:S02]  /*aad0*/  IMAD.IADD R20, R226, 0x1, -R2 ;  /* 0x00000001e2147824 */ /* 0x000fe400078e0a02 */
[----:B------:R-:W-:-:S02]  /*aae0*/  FSEL R58, R22, -INF , !P5 ;  /* 0xff800000163a7808 */ /* 0x000fc40006800000 */
[----:B------:R-:W-:-:S03]  /*aaf0*/  ISETP.GE.AND P5, PT, R2, R228, PT ;  /* 0x000000e40200720c */ /* 0x000fc60003fa6270 */
[----:B------:R3:W4:Y:S01]  /*ab00*/  I2F R27, R16 ;  /* 0x00000010001b7306 */ /* 0x0007220000201400 */
[----:B------:R-:W-:Y:S01]  /*ab10*/  ISETP.LT.OR P5, PT, R2, R223, P5 ;  /* 0x000000df0200720c */ /* 0x000fe20002fa1670 */
[----:B-1----:R-:W-:Y:S02]  /*ab20*/  IMAD.IADD R17, R220, 0x1, -R2 ;  /* 0x00000001dc117824 */ /* 0x002fe400078e0a02 */
[----:B--2---:R-:W-:-:S03]  /*ab30*/  FFMA.FTZ R21, R21, -UR28, R182 ;  /* 0x8000001c15157c23 */ /* 0x004fc600080100b6 */
[----:B------:R-:W-:Y:S02]  /*ab40*/  IABS R3, R17 ;  /* 0x0000001100037213 */ /* 0x000fe40000000000 */
[----:B------:R-:W-:Y:S01]  /*ab50*/  FSEL R105, R21, -INF , !P1 ;  /* 0xff80000015697808 */ /* 0x000fe20004800000 */
[----:B---3--:R-:W-:Y:S01]  /*ab60*/  IMAD.IADD R16, R219, 0x1, -R2 ;  /* 0x00000001db107824 */ /* 0x008fe200078e0a02 */
[----:B------:R1:W2:Y:S01]  /*ab70*/  I2F R25, R3 ;  /* 0x0000000300197306 */ /* 0x0002a20000201400 */
[----:B------:R-:W-:-:S03]  /*ab80*/  ISETP.GE.AND P1, PT, R2, R227, PT ;  /* 0x000000e30200720c */ /* 0x000fc60003f26270 */
[----:B------:R-:W-:Y:S02]  /*ab90*/  IABS R16, R16 ;  /* 0x0000001000107213 */ /* 0x000fe40000000000 */
[----:B------:R-:W-:-:S03]  /*aba0*/  ISETP.LT.OR P1, PT, R2, R222, P1 ;  /* 0x000000de0200720c */ /* 0x000fc60000f21670 */
[----:B------:R-:W-:Y:S01]  /*abb0*/  IMAD.MOV.U32 R17, RZ, RZ, R16 ;  /* 0x000000ffff117224 */ /* 0x000fe200078e0010 */
[----:B------:R-:W-:Y:S01]  /*abc0*/  IABS R16, R20 ;  /* 0x0000001400107213 */ /* 0x000fe20000000000 */
[----:B----4-:R-:W-:Y:S02]  /*abd0*/  FFMA.FTZ R20, R27, -UR28, R41 ;  /* 0x8000001c1b147c23 */ /* 0x010fe40008010029 */
[----:B------:R3:W4:Y:S01]  /*abe0*/  I2F R24, R17 ;  /* 0x0000001100187306 */ /* 0x0007220000201400 */
[----:B-1----:R-:W-:Y:S01]  /*abf0*/  IADD3 R3, R0, 0x10, RZ ;  /* 0x0000001000037810 */ /* 0x002fe20007ffe0ff */
[----:B--2---:R-:W-:Y:S01]  /*ac00*/  FFMA.FTZ R21, R25, -UR28, R43 ;  /* 0x8000001c19157c23 */ /* 0x004fe2000801002b */
[----:B------:R-:W-:Y:S01]  /*ac10*/  FSEL R52, R20, -INF , !P0 ;  /* 0xff80000014347808 */ /* 0x000fe20004000000 */
[----:B------:R-:W-:Y:S01]  /*ac20*/  HMMA.16816.F32 R40, R12, R188, R240 ;  /* 0x000000bc0c28723c */ /* 0x000fe200000018f0 */
[----:B------:R-:W-:-:S03]  /*ac30*/  ISETP.GE.AND P0, PT, R3, R230, PT ;  /* 0x000000e60300720c */ /* 0x000fc60003f06270 */
[----:B------:R-:W1:Y:S01]  /*ac40*/  I2F R22, R16 ;  /* 0x0000001000167306 */ /* 0x000e620000201400 */
[--C-:B------:R-:W-:Y:S01]  /*ac50*/  IMAD.IADD R2, R220, 0x1, -R3.reuse ;  /* 0x00000001dc027824 */ /* 0x100fe200078e0a03 */
[----:B------:R-:W-:Y:S01]  /*ac60*/  FSEL R53, R21, -INF , !P6 ;  /* 0xff80000015357808 */ /* 0x000fe20007000000 */
[--C-:B------:R-:W-:Y:S01]  /*ac70*/  IMAD.IADD R20, R226, 0x1, -R3.reuse ;  /* 0x00000001e2147824 */ /* 0x100fe200078e0a03 */
[----:B------:R-:W-:Y:S02]  /*ac80*/  ISETP.GE.AND P6, PT, R3, R229, PT ;  /* 0x000000e50300720c */ /* 0x000fe40003fc6270 */
[----:B------:R-:W-:Y:S01]  /*ac90*/  IABS R2, R2 ;  /* 0x0000000200027213 */ /* 0x000fe20000000000 */
[----:B---3--:R-:W-:Y:S01]  /*aca0*/  IMAD.IADD R17, R221, 0x1, -R3 ;  /* 0x00000001dd117824 */ /* 0x008fe200078e0a03 */
[C---:B------:R-:W-:Y:S01]  /*acb0*/  ISETP.LT.OR P0, PT, R3.reuse, R225, P0 ;  /* 0x000000e10300720c */ /* 0x040fe20000701670 */
[----:B----4-:R-:W-:Y:S01]  /*acc0*/  FFMA.FTZ R23, R24, -UR28, R181 ;  /* 0x8000001c18177c23 */ /* 0x010fe200080100b5 */
[----:B------:R-:W-:-:S04]  /*acd0*/  ISETP.LT.OR P6, PT, R3, R224, P6 ;  /* 0x000000e00300720c */ /* 0x000fc800037c1670 */
[----:B------:R-:W-:Y:S01]  /*ace0*/  FSEL R54, R23, -INF , !P5 ;  /* 0xff80000017367808 */ /* 0x000fe20006800000 */
[----:B-1----:R-:W-:Y:S01]  /*acf0*/  FFMA.FTZ R22, R22, -UR28, R183 ;  /* 0x8000001c16167c23 */ /* 0x002fe200080100b7 */
[----:B------:R-:W-:Y:S01]  /*ad00*/  IABS R16, R17 ;  /* 0x0000001100107213 */ /* 0x000fe20000000000 */
[----:B------:R-:W-:Y:S01]  /*ad10*/  IMAD.MOV.U32 R17, RZ, RZ, R2 ;  /* 0x000000ffff117224 */ /* 0x000fe200078e0002 */
[----:B------:R-:W-:Y:S02]  /*ad20*/  IADD3 R2, R0, 0x11, RZ ;  /* 0x0000001100027810 */ /* 0x000fe40007ffe0ff */
[----:B------:R1:W2:Y:S01]  /*ad30*/  I2F R28, R16 ;  /* 0x00000010001c7306 */ /* 0x0002a20000201400 */
[----:B------:R-:W-:Y:S02]  /*ad40*/  FSEL R56, R22, -INF , !P1 ;  /* 0xff80000016387808 */ /* 0x000fe40004800000 */
        /* <DEDUP_REMOVED lines=34> */
[C---:B------:R-:W-:Y:S01]  /*af70*/  ISETP.GE.AND P1, PT, R2.reuse, R227, PT ;  /* 0x000000e30200720c */ /* 0x040fe20003f26270 */
[----:B----4-:R-:W-:Y:S02]  /*af80*/  FFMA.FTZ R19, R27, -UR28, R37 ;  /* 0x8000001c1b137c23 */ /* 0x010fe40008010025 */
[----:B------:R-:W-:Y:S02]  /*af90*/  IABS R16, R16 ;  /* 0x0000001000107213 */ /* 0x000fe40000000000 */
[----:B------:R-:W-:-:S02]  /*afa0*/  ISETP.LT.OR P1, PT, R2, R222, P1 ;  /* 0x000000de0200720c */ /* 0x000fc40000f21670 */
[----:B------:R-:W-:Y:S01]  /*afb0*/  FSEL R178, R19, -INF , !P0 ;  /* 0xff80000013b27808 */ /* 0x000fe20004000000 */
[----:B------:R-:W-:Y:S01]  /*afc0*/  IMAD.MOV.U32 R17, RZ, RZ, R16 ;  /* 0x000000ffff117224 */ /* 0x000fe200078e0010 */
[----:B------:R-:W-:-:S03]  /*afd0*/  IABS R16, R20 ;  /* 0x0000001400107213 */ /* 0x000fc60000000000 */
[----:B------:R3:W4:Y:S01]  /*afe0*/  I2F R24, R17 ;  /* 0x0000001100187306 */ /* 0x0007220000201400 */
[----:B-1----:R-:W-:Y:S01]  /*aff0*/  IADD3 R3, R0, 0x18, RZ ;  /* 0x0000001800037810 */ /* 0x002fe20007ffe0ff */
[----:B--2---:R-:W-:-:S03]  /*b000*/  FFMA.FTZ R18, R25, -UR28, R39 ;  /* 0x8000001c19127c23 */ /* 0x004fc60008010027 */
[C---:B------:R-:W-:Y:S01]  /*b010*/  ISETP.GE.AND P0, PT, R3.reuse, R230, PT ;  /* 0x000000e60300720c */ /* 0x040fe20003f06270 */
[--C-:B------:R-:W-:Y:S02]  /*b020*/  IMAD.IADD R2, R220, 0x1, -R3.reuse ;  /* 0x00000001dc027824 */ /* 0x100fe400078e0a03 */
[----:B------:R1:W2:Y:S01]  /*b030*/  I2F R20, R16 ;  /* 0x0000001000147306 */ /* 0x0002a20000201400 */
[----:B------:R-:W-:Y:S02]  /*b040*/  FSEL R182, R18, -INF , !P6 ;  /* 0xff80000012b67808 */ /* 0x000fe40007000000 */
[----:B------:R-:W-:Y:S02]  /*b050*/  ISETP.GE.AND P6, PT, R3, R229, PT ;  /* 0x000000e50300720c */ /* 0x000fe40003fc6270 */
[----:B------:R-:W-:Y:S01]  /*b060*/  IABS R2, R2 ;  /* 0x0000000200027213 */ /* 0x000fe20000000000 */
[----:B---3--:R-:W-:Y:S01]  /*b070*/  IMAD.IADD R17, R221, 0x1, -R3 ;  /* 0x00000001dd117824 */ /* 0x008fe200078e0a03 */
[C---:B------:R-:W-:Y:S01]  /*b080*/  ISETP.LT.OR P0, PT, R3.reuse, R225, P0 ;  /* 0x000000e10300720c */ /* 0x040fe20000701670 */
[----:B----4-:R-:W-:Y:S01]  /*b090*/  FFMA.FTZ R21, R24, -UR28, R177 ;  /* 0x8000001c18157c23 */ /* 0x010fe200080100b1 */
[----:B------:R-:W-:-:S04]  /*b0a0*/  ISETP.LT.OR P6, PT, R3, R224, P6 ;  /* 0x000000e00300720c */ /* 0x000fc800037c1670 */
[----:B------:R-:W-:Y:S02]  /*b0b0*/  FSEL R183, R21, -INF , !P5 ;  /* 0xff80000015b77808 */ /* 0x000fe40006800000 */
[----:B-1----:R-:W-:Y:S01]  /*b0c0*/  IABS R16, R17 ;  /* 0x0000001100107213 */ /* 0x002fe20000000000 */
[----:B------:R-:W-:Y:S01]  /*b0d0*/  IMAD.MOV.U32 R17, RZ, RZ, R2 ;  /* 0x000000ffff117224 */ /* 0x000fe200078e0002 */
[----:B------:R-:W-:Y:S01]  /*b0e0*/  IADD3 R2, R0, 0x19, RZ ;  /* 0x0000001900027810 */ /* 0x000fe20007ffe0ff */
[----:B--2---:R-:W-:Y:S01]  /*b0f0*/  FFMA.FTZ R23, R20, -UR28, R179 ;  /* 0x8000001c14177c23 */ /* 0x004fe200080100b3 */
[----:B------:R1:W2:Y:S01]  /*b100*/  I2F R26, R16 ;  /* 0x00000010001a7306 */ /* 0x0002a20000201400 */
[----:B------:R-:W-:Y:S02]  /*b110*/  ISETP.GE.AND P5, PT, R3, R228, PT ;  /* 0x000000e40300720c */ /* 0x000fe40003fa6270 */
[----:B------:R-:W-:Y:S01]  /*b120*/  IMAD.IADD R22, R221, 0x1, -R2 ;  /* 0x00000001dd167824 */ /* 0x000fe200078e0a02 */
[----:B------:R-:W-:-:S02]  /*b130*/  FSEL R241, R23, -INF , !P1 ;  /* 0xff80000017f17808 */ /* 0x000fc40004800000 */
[C---:B------:R-:W-:Y:S02]  /*b140*/  ISETP.GE.AND P1, PT, R3.reuse, R227, PT ;  /* 0x000000e30300720c */ /* 0x040fe40003f26270 */
[----:B------:R3:W4:Y:S01]  /*b150*/  I2F R25, R17 ;  /* 0x0000001100197306 */ /* 0x0007220000201400 */
[C---:B------:R-:W-:Y:S02]  /*b160*/  ISETP.LT.OR P5, PT, R3.reuse, R223, P5 ;  /* 0x000000df0300720c */ /* 0x040fe40002fa1670 */
[----:B------:R-:W-:Y:S01]  /*b170*/  ISETP.LT.OR P1, PT, R3, R222, P1 ;  /* 0x000000de0300720c */ /* 0x000fe20000f21670 */
[----:B-1----:R-:W-:Y:S02]  /*b180*/  IMAD.IADD R16, R219, 0x1, -R3 ;  /* 0x00000001db107824 */ /* 0x002fe400078e0a03 */
[----:B--2---:R-:W-:-:S03]  /*b190*/  FFMA.FTZ R26, R26, -UR28, R32 ;  /* 0x8000001c1a1a7c23 */ /* 0x004fc60008010020 */
[----:B------:R-:W-:Y:S02]  /*b1a0*/  IABS R16, R16 ;  /* 0x0000001000107213 */ /* 0x000fe40000000000 */
[----:B------:R-:W-:Y:S01]  /*b1b0*/  FSEL R175, R26, -INF , !P0 ;  /* 0xff8000001aaf7808 */ /* 0x000fe20004000000 */
[----:B---3--:R-:W-:Y:S01]  /*b1c0*/  IMAD.IADD R17, R226, 0x1, -R3 ;  /* 0x00000001e2117824 */ /* 0x008fe200078e0a03 */
[----:B------:R1:W2:Y:S01]  /*b1d0*/  I2F R24, R16 ;  /* 0x0000001000187306 */ /* 0x0002a20000201400 */
[----:B----4-:R-:W-:Y:S01]  /*b1e0*/  FFMA.FTZ R25, R25, -UR28, R34 ;  /* 0x8000001c19197c23 */ /* 0x010fe20008010022 */
[----:B------:R-:W-:Y:S02]  /*b1f0*/  ISETP.GE.AND P0, PT, R2, R230, PT ;  /* 0x000000e60200720c */ /* 0x000fe40003f06270 */
[----:B------:R-:W-:Y:S02]  /*b200*/  IABS R20, R17 ;  /* 0x0000001100147213 */ /* 0x000fe40000000000 */
[----:B------:R-:W-:-:S02]  /*b210*/  FSEL R177, R25, -INF , !P6 ;  /* 0xff80000019b17808 */ /* 0x000fc40007000000 */
[----:B------:R-:W-:Y:S01]  /*b220*/  ISETP.GE.AND P6, PT, R2, R229, PT ;  /* 0x000000e50200720c */ /* 0x000fe20003fc6270 */
[----:B------:R-:W-:Y:S01]  /*b230*/  IMAD.MOV.U32 R21, RZ, RZ, R20 ;  /* 0x000000ffff157224 */ /* 0x000fe200078e0014 */
[----:B------:R-:W-:Y:S01]  /*b240*/  IABS R20, R22 ;  /* 0x0000001600147213 */ /* 0x000fe20000000000 */
[----:B------:R-:W-:Y:S01]  /*b250*/  IMAD.IADD R22, R226, 0x1, -R2 ;  /* 0x00000001e2167824 */ /* 0x000fe200078e0a02 */
[C---:B------:R-:W-:Y:S01]  /*b260*/  ISETP.LT.OR P0, PT, R2.reuse, R225, P0 ;  /* 0x000000e10200720c */ /* 0x040fe20000701670 */
[----:B------:R3:W4:Y:S01]  /*b270*/  I2F R23, R21 ;  /* 0x0000001500177306 */ /* 0x0007220000201400 */
[----:B------:R-:W-:Y:S01]  /*b280*/  ISETP.LT.OR P6, PT, R2, R224, P6 ;  /* 0x000000e00200720c */ /* 0x000fe200037c1670 */
[----:B-1----:R-:W1:Y:S01]  /*b290*/  LDSM.16.M88.4 R16, [R215+0x8800] ;  /* 0x00880000d710783b */ /* 0x002e620000000200 */
[----:B--2---:R-:W-:-:S05]  /*b2a0*/  FFMA.FTZ R24, R24, -UR28, R44 ;  /* 0x8000001c18187c23 */ /* 0x004fca000801002c */
[----:B------:R2:W5:Y:S01]  /*b2b0*/  I2F R28, R20 ;  /* 0x00000014001c7306 */ /* 0x0005620000201400 */
[----:B------:R-:W-:Y:S02]  /*b2c0*/  FSEL R179, R24, -INF , !P5 ;  /* 0xff80000018b37808 */ /* 0x000fe40006800000 */
[----:B------:R-:W-:-:S04]  /*b2d0*/  ISETP.GE.AND P5, PT, R2, R228, PT ;  /* 0x000000e40200720c */ /* 0x000fc80003fa6270 */
[----:B------:R-:W-:Y:S01]  /*b2e0*/  ISETP.LT.OR P5, PT, R2, R223, P5 ;  /* 0x000000df0200720c */ /* 0x000fe20002fa1670 */
[----:B---3--:R-:W-:Y:S02]  /*b2f0*/  IMAD.IADD R21, R220, 0x1, -R2 ;  /* 0x00000001dc157824 */ /* 0x008fe400078e0a02 */
[----:B----4-:R-:W-:-:S03]  /*b300*/  FFMA.FTZ R23, R23, -UR28, R46 ;  /* 0x8000001c17177c23 */ /* 0x010fc6000801002e */
[----:B------:R-:W-:Y:S02]  /*b310*/  IABS R3, R21 ;  /* 0x0000001500037213 */ /* 0x000fe40000000000 */
[----:B------:R-:W-:Y:S01]  /*b320*/  FSEL R181, R23, -INF , !P1 ;  /* 0xff80000017b57808 */ /* 0x000fe20004800000 */
[----:B--2---:R-:W-:Y:S01]  /*b330*/  IMAD.IADD R20, R219, 0x1, -R2 ;  /* 0x00000001db147824 */ /* 0x004fe200078e0a02 */
[----:B------:R2:W-:Y:S01]  /*b340*/  I2F R27, R3 ;  /* 0x00000003001b7306 */ /* 0x0005e20000201400 */
[----:B------:R-:W-:-:S03]  /*b350*/  ISETP.GE.AND P1, PT, R2, R227, PT ;  /* 0x000000e30200720c */ /* 0x000fc60003f26270 */
[----:B------:R-:W-:Y:S02]  /*b360*/  IABS R20, R20 ;  /* 0x0000001400147213 */ /* 0x000fe40000000000 */
[----:B------:R-:W-:-:S03]  /*b370*/  ISETP.LT.OR P1, PT, R2, R222, P1 ;  /* 0x000000de0200720c */ /* 0x000fc60000f21670 */
[----:B------:R-:W-:Y:S01]  /*b380*/  IMAD.MOV.U32 R21, RZ, RZ, R20 ;  /* 0x000000ffff157224 */ /* 0x000fe200078e0014 */
[----:B------:R-:W-:Y:S01]  /*b390*/  IABS R20, R22 ;  /* 0x0000001600147213 */ /* 0x000fe20000000000 */
[----:B-----5:R-:W-:Y:S02]  /*b3a0*/  FFMA.FTZ R22, R28, -UR28, R33 ;  /* 0x8000001c1c167c23 */ /* 0x020fe40008010021 */
[----:B------:R3:W4:Y:S01]  /*b3b0*/  I2F R26, R21 ;  /* 0x00000015001a7306 */ /* 0x0007220000201400 */
[----:B--2---:R-:W-:Y:S01]  /*b3c0*/  IADD3 R3, R0, 0x20, RZ ;  /* 0x0000002000037810 */ /* 0x004fe20007ffe0ff */
[----:B-1----:R-:W-:Y:S01]  /*b3d0*/  HMMA.16816.F32 R40, R4, R16, R40 ;  /* 0x000000100428723c */ /* 0x002fe20000001828 */
[----:B------:R-:W-:-:S03]  /*b3e0*/  FSEL R172, R22, -INF , !P0 ;  /* 0xff80000016ac7808 */ /* 0x000fc60004000000 */
[--C-:B------:R-:W-:Y:S02]  /*b3f0*/  IMAD.IADD R2, R220, 0x1, -R3.reuse ;  /* 0x00000001dc027824 */ /* 0x100fe400078e0a03 */
[----:B------:R1:W2:Y:S01]  /*b400*/  I2F R24, R20 ;  /* 0x0000001400187306 */ /* 0x0002a20000201400 */
[----:B------:R-:W-:Y:S01]  /*b410*/  ISETP.GE.AND P0, PT, R3, R230, PT ;  /* 0x000000e60300720c */ /* 0x000fe20003f06270 */
[----:B------:R-:W-:Y:S01]  /*b420*/  HMMA.16816.F32 R36, R8, R16, R64 ;  /* 0x000000100824723c */ /* 0x000fe20000001840 */
[----:B------:R-:W-:Y:S01]  /*b430*/  IABS R2, R2 ;  /* 0x0000000200027213 */ /* 0x000fe20000000000 */
[----:B---3--:R-:W-:Y:S01]  /*b440*/  IMAD.IADD R21, R221, 0x1, -R3 ;  /* 0x00000001dd157824 */ /* 0x008fe200078e0a03 */
[----:B------:R-:W-:Y:S01]  /*b450*/  ISETP.LT.OR P0, PT, R3, R225, P0 ;  /* 0x000000e10300720c */ /* 0x000fe20000701670 */
[----:B----4-:R-:W-:-:S03]  /*b460*/  FFMA.FTZ R23, R26, -UR28, R45 ;  /* 0x8000001c1a177c23 */ /* 0x010fc6000801002d */
[----:B------:R-:W-:Y:S02]  /*b470*/  IMAD.IADD R16, R219, 0x1, -R3 ;  /* 0x00000001db107824 */ /* 0x000fe400078e0a03 */
[----:B------:R-:W-:Y:S01]  /*b480*/  IMAD.MOV.U32 R17, RZ, RZ, R2 ;  /* 0x000000ffff117224 */ /* 0x000fe200078e0002 */
[----:B------:R-:W-:Y:S02]  /*b490*/  IADD3 R2, R0, 0x21, RZ ;  /* 0x0000002100027810 */ /* 0x000fe40007ffe0ff */
[----:B-1----:R-:W-:Y:S01]  /*b4a0*/  IABS R20, R21 ;  /* 0x0000001500147213 */ /* 0x002fe20000000000 */
[----:B------:R1:W3:Y:S01]  /*b4b0*/  I2F R25, R17 ;  /* 0x0000001100197306 */ /* 0x0002e20000201400 */
[----:B------:R-:W-:Y:S01]  /*b4c0*/  IABS R16, R16 ;  /* 0x0000001000107213 */ /* 0x000fe20000000000 */
[----:B------:R-:W-:Y:S01]  /*b4d0*/  FFMA.FTZ R21, R27, -UR28, R35 ;  /* 0x8000001c1b157c23 */ /* 0x000fe20008010023 */
[----:B------:R-:W-:Y:S01]  /*b4e0*/  FSEL R174, R23, -INF , !P5 ;  /* 0xff80000017ae7808 */ /* 0x000fe20006800000 */
[----:B--2---:R-:W-:Y:S01]  /*b4f0*/  FFMA.FTZ R24, R24, -UR28, R47 ;  /* 0x8000001c18187c23 */ /* 0x004fe2000801002f */
[----:B------:R-:W-:Y:S01]  /*b500*/  ISETP.GE.AND P5, PT, R3, R228, PT ;  /* 0x000000e40300720c */ /* 0x000fe20003fa6270 */
[----:B------:R-:W-:Y:S01]  /*b510*/  HMMA.16816.F32 R32, R12, R196, R200 ;  /* 0x000000c40c20723c */ /* 0x000fe200000018c8 */
[----:B------:R-:W-:Y:S01]  /*b520*/  FSEL R173, R21, -INF , !P6 ;  /* 0xff80000015ad7808 */ /* 0x000fe20007000000 */
[----:B------:R2:W4:Y:S01]  /*b530*/  I2F R28, R20 ;  /* 0x00000014001c7306 */ /* 0x0005220000201400 */
[----:B------:R-:W-:-:S02]  /*b540*/  FSEL R176, R24, -INF , !P1 ;  /* 0xff80000018b07808 */ /* 0x000fc40004800000 */
[C---:B------:R-:W-:Y:S02]  /*b550*/  ISETP.GE.AND P6, PT, R3.reuse, R229, PT ;  /* 0x000000e50300720c */ /* 0x040fe40003fc6270 */
[C---:B------:R-:W-:Y:S01]  /*b560*/  ISETP.GE.AND P1, PT, R3.reuse, R227, PT ;  /* 0x000000e30300720c */ /* 0x040fe20003f26270 */
[----:B------:R-:W-:Y:S01]  /*b570*/  HMMA.16816.F32 R44, R8, R18, R192 ;  /* 0x00000012082c723c */ /* 0x000fe200000018c0 */
[C---:B------:R-:W-:Y:S01]  /*b580*/  ISETP.LT.OR P6, PT, R3.reuse, R224, P6 ;  /* 0x000000e00300720c */ /* 0x040fe200037c1670 */
[----:B-1----:R-:W-:Y:S01]  /*b590*/  IMAD.MOV.U32 R17, RZ, RZ, R16 ;  /* 0x000000ffff117224 */ /* 0x002fe200078e0010 */
[----:B------:R-:W-:Y:S01]  /*b5a0*/  ISETP.LT.OR P5, PT, R3, R223, P5 ;  /* 0x000000df0300720c */ /* 0x000fe20002fa1670 */
[----:B---3--:R-:W-:Y:S01]  /*b5b0*/  FFMA.FTZ R23, R25, -UR28, R42 ;  /* 0x8000001c19177c23 */ /* 0x008fe2000801002a */
[----:B------:R-:W-:Y:S01]  /*b5c0*/  ISETP.LT.OR P1, PT, R3, R222, P1 ;  /* 0x000000de0300720c */ /* 0x000fe20000f21670 */
[----:B------:R1:W3:Y:S03]  /*b5d0*/  I2F R22, R17 ;  /* 0x0000001100167306 */ /* 0x0002e60000201400 */
[----:B------:R-:W-:Y:S01]  /*b5e0*/  FSEL R200, R23, -INF , !P6 ;  /* 0xff80000017c87808 */ /* 0x000fe20007000000 */
[----:B--2---:R-:W-:Y:S01]  /*b5f0*/  IMAD.IADD R20, R226, 0x1, -R3 ;  /* 0x00000001e2147824 */ /* 0x004fe200078e0a03 */
[----:B------:R-:W-:Y:S01]  /*b600*/  ISETP.GE.AND P6, PT, R2, R229, PT ;  /* 0x000000e50200720c */ /* 0x000fe20003fc6270 */
[----:B----4-:R-:W-:-:S02]  /*b610*/  FFMA.FTZ R24, R28, -UR28, R40 ;  /* 0x8000001c1c187c23 */ /* 0x010fc40008010028 */
[----:B------:R-:W-:Y:S01]  /*b620*/  HMMA.16816.F32 R28, R4, R18, R48 ;  /* 0x00000012041c723c */ /* 0x000fe20000001830 */
[----:B------:R-:W-:Y:S01]  /*b630*/  IABS R16, R20 ;  /* 0x0000001400107213 */ /* 0x000fe20000000000 */
[----:B------:R-:W-:Y:S01]  /*b640*/  IMAD.IADD R20, R221, 0x1, -R2 ;  /* 0x00000001dd147824 */ /* 0x000fe200078e0a02 */
[----:B------:R-:W-:Y:S02]  /*b650*/  FSEL R196, R24, -INF , !P0 ;  /* 0xff80000018c47808 */ /* 0x000fe40004000000 */
[C---:B------:R-:W-:Y:S02]  /*b660*/  ISETP.GE.AND P0, PT, R2.reuse, R230, PT ;  /* 0x000000e60200720c */ /* 0x040fe40003f06270 */
[----:B------:R-:W-:Y:S01]  /*b670*/  ISETP.LT.OR P6, PT, R2, R224, P6 ;  /* 0x000000e00200720c */ /* 0x000fe200037c1670 */
[----:B-1----:R-:W-:Y:S01]  /*b680*/  IMAD.MOV.U32 R17, RZ, RZ, R16 ;  /* 0x000000ffff117224 */ /* 0x002fe200078e0010 */
[----:B------:R-:W-:Y:S01]  /*b690*/  IABS R16, R20 ;  /* 0x0000001400107213 */ /* 0x000fe20000000000 */
[----:B---3--:R-:W-:Y:S01]  /*b6a0*/  FFMA.FTZ R22, R22, -UR28, R36 ;  /* 0x8000001c16167c23 */ /* 0x008fe20008010024 */
[----:B------:R-:W-:Y:S01]  /*b6b0*/  ISETP.LT.OR P0, PT, R2, R225, P0 ;  /* 0x000000e10200720c */ /* 0x000fe20000701670 */
[----:B------:R1:W2:Y:S01]  /*b6c0*/  I2F R21, R17 ;  /* 0x0000001100157306 */ /* 0x0002a20000201400 */
[----:B------:R-:W-:-:S02]  /*b6d0*/  IMAD.IADD R20, R226, 0x1, -R2 ;  /* 0x00000001e2147824 */ /* 0x000fc400078e0a02 */
[----:B------:R-:W-:Y:S02]  /*b6e0*/  FSEL R207, R22, -INF , !P5 ;  /* 0xff80000016cf7808 */ /* 0x000fe40006800000 */
        /* <DEDUP_REMOVED lines=9> */
[----:B------:R-:W-:Y:S01]  /*b780*/  ISETP.GE.AND P1, PT, R2, R227, PT ;  /* 0x000000e30200720c */ /* 0x000fe20003f26270 */
        /* <DEDUP_REMOVED lines=8> */
[----:B--2---:R-:W-:Y:S02]  /*b810*/  FFMA.FTZ R18, R25, -UR28, R43 ;  /* 0x8000001c19127c23 */ /* 0x004fe4000801002b */
[----:B------:R-:W-:Y:S01]  /*b820*/  HMMA.16816.F32 R40, R12, R198, R232 ;  /* 0x000000c60c28723c */ /* 0x000fe200000018e8 */
[C---:B------:R-:W-:Y:S01]  /*b830*/  ISETP.GE.AND P0, PT, R3.reuse, R230, PT ;  /* 0x000000e60300720c */ /* 0x040fe20003f06270 */
[----:B------:R-:W-:Y:S02]  /*b840*/  IMAD.IADD R2, R220, 0x1, -R3 ;  /* 0x00000001dc027824 */ /* 0x000fe400078e0a03 */
[----:B------:R1:W2:Y:S01]  /*b850*/  I2F R20, R16 ;  /* 0x0000001000147306 */ /* 0x0002a20000201400 */
[----:B------:R-:W-:Y:S02]  /*b860*/  FSEL R195, R18, -INF , !P6 ;  /* 0xff80000012c37808 */ /* 0x000fe40007000000 */
[----:B------:R-:W-:-:S02]  /*b870*/  ISETP.GE.AND P6, PT, R3, R229, PT ;  /* 0x000000e50300720c */ /* 0x000fc40003fc6270 */
        /* <DEDUP_REMOVED lines=12> */
[--C-:B------:R-:W-:Y:S01]  /*b940*/  IMAD.IADD R22, R221, 0x1, -R2.reuse ;  /* 0x00000001dd167824 */ /* 0x100fe200078e0a02 */
[----:B------:R-:W-:Y:S01]  /*b950*/  FSEL R206, R23, -INF , !P1 ;  /* 0xff80000017ce7808 */ /* 0x000fe20004800000 */
[----:B------:R-:W-:Y:S01]  /*b960*/  IMAD.IADD R14, R226, 0x1, -R2 ;  /* 0x00000001e20e7824 */ /* 0x000fe200078e0a02 */
[----:B------:R-:W-:-:S02]  /*b970*/  ISETP.GE.AND P1, PT, R3, R227, PT ;  /* 0x000000e30300720c */ /* 0x000fc40003f26270 */
[----:B------:R3:W-:Y:S01]  /*b980*/  I2F R25, R17 ;  /* 0x0000001100197306 */ /* 0x0007e20000201400 */
[C---:B------:R-:W-:Y:S02]  /*b990*/  ISETP.LT.OR P5, PT, R3.reuse, R223, P5 ;  /* 0x000000df0300720c */ /* 0x040fe40002fa1670 */
[----:B------:R-:W-:Y:S01]  /*b9a0*/  ISETP.LT.OR P1, PT, R3, R222, P1 ;  /* 0x000000de0300720c */ /* 0x000fe20000f21670 */
[----:B-1----:R-:W-:-:S05]  /*b9b0*/  IMAD.IADD R16, R219, 0x1, -R3 ;  /* 0x00000001db107824 */ /* 0x002fca00078e0a03 */
[----:B------:R-:W-:Y:S01]  /*b9c0*/  IABS R16, R16 ;  /* 0x0000001000107213 */ /* 0x000fe20000000000 */
[----:B---3--:R-:W-:-:S03]  /*b9d0*/  IMAD.IADD R17, R226, 0x1, -R3 ;  /* 0x00000001e2117824 */ /* 0x008fc600078e0a03 */
[----:B------:R1:W-:Y:S01]  /*b9e0*/  I2F R24, R16 ;  /* 0x0000001000187306 */ /* 0x0003e20000201400 */
[----:B------:R-:W-:Y:S01]  /*b9f0*/  IMAD.IADD R3, R219, 0x1, -R2 ;  /* 0x00000001db037824 */ /* 0x000fe200078e0a02 */
[----:B------:R-:W-:-:S04]  /*ba00*/  IABS R20, R17 ;  /* 0x0000001100147213 */ /* 0x000fc80000000000 */
[----:B------:R-:W-:Y:S02]  /*ba10*/  IABS R12, R3 ;  /* 0x00000003000c7213 */ /* 0x000fe40000000000 */
[----:B------:R-:W-:Y:S01]  /*ba20*/  IADD3 R3, R0, 0x30, RZ ;  /* 0x0000003000037810 */ /* 0x000fe20007ffe0ff */
[----:B------:R-:W-:Y:S01]  /*ba30*/  IMAD.MOV.U32 R21, RZ, RZ, R20 ;  /* 0x000000ffff157224 */ /* 0x000fe200078e0014 */
[----:B------:R-:W-:Y:S01]  /*ba40*/  IABS R20, R22 ;  /* 0x0000001600147213 */ /* 0x000fe20000000000 */
[----:B------:R-:W-:Y:S02]  /*ba50*/  IMAD.IADD R22, R220, 0x1, -R2 ;  /* 0x00000001dc167824 */ /* 0x000fe400078e0a02 */
[----:B------:R3:W4:Y:S01]  /*ba60*/  I2F R23, R21 ;  /* 0x0000001500177306 */ /* 0x0007220000201400 */
[----:B-1----:R-:W1:Y:S01]  /*ba70*/  LDSM.16.M88.4 R16, [R215+0x8c00] ;  /* 0x008c0000d710783b */ /* 0x002e620000000200 */
[----:B------:R-:W-:-:S04]  /*ba80*/  DEPBAR.LE SB0, 0x0 ;  /* 0x000080000000791a */ /* 0x000fc80000000000 */
[----:B---3--:R-:W-:Y:S01]  /*ba90*/  IMAD.MOV.U32 R21, RZ, RZ, R20 ;  /* 0x000000ffff157224 */ /* 0x008fe200078e0014 */
[----:B------:R-:W-:Y:S01]  /*baa0*/  IABS R20, R22 ;  /* 0x0000001600147213 */ /* 0x000fe20000000000 */
[----:B--2---:R-:W-:Y:S02]  /*bab0*/  FFMA.FTZ R22, R27, -UR28, R28 ;  /* 0x8000001c1b167c23 */ /* 0x004fe4000801001c */
[----:B------:R2:W3:Y:S01]  /*bac0*/  I2F R26, R21 ;  /* 0x00000015001a7306 */ /* 0x0004e20000201400 */
[----:B----4-:R-:W-:Y:S02]  /*bad0*/  FFMA.FTZ R15, R23, -UR28, R46 ;  /* 0x8000001c170f7c23 */ /* 0x010fe4000801002e */
[----:B------:R-:W-:Y:S01]  /*bae0*/  IMAD.MOV.U32 R13, RZ, RZ, R20 ;  /* 0x000000ffff0d7224 */ /* 0x000fe200078e0014 */
[----:B------:R-:W-:Y:S01]  /*baf0*/  FSEL R189, R22, -INF , !P0 ;  /* 0xff80000016bd7808 */ /* 0x000fe20004000000 */
[----:B------:R-:W-:Y:S01]  /*bb00*/  FFMA.FTZ R20, R24, -UR28, R44 ;  /* 0x8000001c18147c23 */ /* 0x000fe2000801002c */
[----:B------:R-:W-:-:S02]  /*bb10*/  FSEL R201, R15, -INF , !P1 ;  /* 0xff8000000fc97808 */ /* 0x000fc40004800000 */
[----:B------:R4:W5:Y:S01]  /*bb20*/  I2F R24, R13 ;  /* 0x0000000d00187306 */ /* 0x0009620000201400 */
[----:B------:R-:W-:Y:S01]  /*bb30*/  BAR.SYNC.DEFER_BLOCKING 0x0 ;  /* 0x0000000000007b1d */ /* 0x000fe20000010000 */
[----:B------:R-:W-:Y:S02]  /*bb40*/  FSEL R197, R20, -INF , !P5 ;  /* 0xff80000014c57808 */ /* 0x000fe40006800000 */
[C---:B------:R-:W-:Y:S02]  /*bb50*/  ISETP.GE.AND P0, PT, R2.reuse, R230, PT ;  /* 0x000000e60200720c */ /* 0x040fe40003f06270 */
[C---:B------:R-:W-:Y:S01]  /*bb60*/  ISETP.GE.AND P5, PT, R2.reuse, R228, PT ;  /* 0x000000e40200720c */ /* 0x040fe20003fa6270 */
[----:B--2---:R-:W-:Y:S01]  /*bb70*/  FFMA.FTZ R21, R25, -UR28, R30 ;  /* 0x8000001c19157c23 */ /* 0x004fe2000801001e */
[C---:B------:R-:W-:Y:S02]  /*bb80*/  ISETP.GE.AND P1, PT, R2.reuse, R227, PT ;  /* 0x000000e30200720c */ /* 0x040fe40003f26270 */
[----:B------:R-:W-:-:S02]  /*bb90*/  ISETP.LT.OR P0, PT, R2, R225, P0 ;  /* 0x000000e10200720c */ /* 0x000fc40000701670 */
[----:B------:R-:W-:Y:S02]  /*bba0*/  FSEL R192, R21, -INF , !P6 ;  /* 0xff80000015c07808 */ /* 0x000fe40007000000 */
[----:B------:R-:W-:Y:S01]  /*bbb0*/  ISETP.GE.AND P6, PT, R2, R229, PT ;  /* 0x000000e50200720c */ /* 0x000fe20003fc6270 */
[----:B----4-:R-:W-:Y:S01]  /*bbc0*/  IMAD.MOV.U32 R13, RZ, RZ, R12 ;  /* 0x000000ffff0d7224 */ /* 0x010fe200078e000c */
[----:B------:R-:W-:Y:S01]  /*bbd0*/  IABS R12, R14 ;  /* 0x0000000e000c7213 */ /* 0x000fe20000000000 */
[----:B---3--:R-:W-:Y:S01]  /*bbe0*/  FFMA.FTZ R14, R26, -UR28, R29 ;  /* 0x8000001c1a0e7c23 */ /* 0x008fe2000801001d */
[C---:B------:R-:W-:Y:S01]  /*bbf0*/  ISETP.LT.OR P6, PT, R2.reuse, R224, P6 ;  /* 0x000000e00200720c */ /* 0x040fe200037c1670 */
[----:B------:R2:W3:Y:S01]  /*bc00*/  I2F R22, R13 ;  /* 0x0000000d00167306 */ /* 0x0004e20000201400 */
[C---:B------:R-:W-:Y:S01]  /*bc10*/  ISETP.LT.OR P5, PT, R2.reuse, R223, P5 ;  /* 0x000000df0200720c */ /* 0x040fe20002fa1670 */
[-C--:B-1----:R-:W-:Y:S01]  /*bc20*/  HMMA.16816.F32 R36, R4, R16.reuse, R32 ;  /* 0x000000100424723c */ /* 0x082fe20000001820 */
[----:B------:R-:W-:Y:S01]  /*bc30*/  ISETP.LT.OR P1, PT, R2, R222, P1 ;  /* 0x000000de0200720c */ /* 0x000fe20000f21670 */
[--C-:B------:R-:W-:Y:S01]  /*bc40*/  IMAD.IADD R2, R220, 0x1, -R3.reuse ;  /* 0x00000001dc027824 */ /* 0x100fe200078e0a03 */
[----:B------:R-:W-:Y:S01]  /*bc50*/  FSEL R180, R14, -INF , !P0 ;  /* 0xff8000000eb47808 */ /* 0x000fe20004000000 */
[----:B------:R-:W-:Y:S01]  /*bc60*/  IMAD.IADD R14, R226, 0x1, -R3 ;  /* 0x00000001e20e7824 */ /* 0x000fe200078e0a03 */
[C---:B------:R-:W-:Y:S01]  /*bc70*/  ISETP.GE.AND P0, PT, R3.reuse, R230, PT ;  /* 0x000000e60300720c */ /* 0x040fe20003f06270 */
[----:B------:R-:W1:Y:S01]  /*bc80*/  I2F R20, R12 ;  /* 0x0000000c00147306 */ /* 0x000e620000201400 */
[----:B------:R-:W-:Y:S01]  /*bc90*/  IABS R2, R2 ;  /* 0x0000000200027213 */ /* 0x000fe20000000000 */
[----:B------:R-:W-:Y:S01]  /*bca0*/  HMMA.16816.F32 R32, R8, R16, R208 ;  /* 0x000000100820723c */ /* 0x000fe200000018d0 */
[----:B-----5:R-:W-:Y:S01]  /*bcb0*/  FFMA.FTZ R15, R24, -UR28, R31 ;  /* 0x8000001c180f7c23 */ /* 0x020fe2000801001f */
[----:B------:R-:W-:Y:S01]  /*bcc0*/  ISETP.LT.OR P0, PT, R3, R225, P0 ;  /* 0x000000e10300720c */ /* 0x000fe20000701670 */
[----:B--2---:R-:W-:-:S03]  /*bcd0*/  IMAD.IADD R13, R221, 0x1, -R3 ;  /* 0x00000001dd0d7824 */ /* 0x004fc600078e0a03 */
[----:B------:R-:W-:Y:S01]  /*bce0*/  FSEL R190, R15, -INF , !P6 ;  /* 0xff8000000fbe7808 */ /* 0x000fe20007000000 */
[----:B---3--:R-:W-:Y:S01]  /*bcf0*/  FFMA.FTZ R16, R22, -UR28, R45 ;  /* 0x8000001c16107c23 */ /* 0x008fe2000801002d */
[----:B------:R-:W-:Y:S01]  /*bd00*/  ISETP.GE.AND P6, PT, R3, R229, PT ;  /* 0x000000e50300720c */ /* 0x000fe20003fc6270 */
[----:B------:R-:W-:Y:S03]  /*bd10*/  HMMA.16816.F32 R24, R8, R18, R236 ;  /* 0x000000120818723c */ /* 0x000fe600000018ec */
[----:B------:R-:W-:Y:S01]  /*bd20*/  FSEL R193, R16, -INF , !P5 ;  /* 0xff80000010c17808 */ /* 0x000fe20006800000 */
[----:B-1----:R-:W-:Y:S01]  /*bd30*/  FFMA.FTZ R17, R20, -UR28, R47 ;  /* 0x8000001c14117c23 */ /* 0x002fe2000801002f */
[----:B------:R-:W-:Y:S01]  /*bd40*/  IABS R12, R13 ;  /* 0x0000000d000c7213 */ /* 0x000fe20000000000 */
[----:B------:R-:W-:Y:S01]  /*bd50*/  IMAD.MOV.U32 R13, RZ, RZ, R2 ;  /* 0x000000ffff0d7224 */ /* 0x000fe200078e0002 */
[----:B------:R-:W-:-:S02]  /*bd60*/  IADD3 R2, R0, 0x31, RZ ;  /* 0x0000003100027810 */ /* 0x000fc40007ffe0ff */
[----:B------:R1:W-:Y:S01]  /*bd70*/  I2F R23, R12 ;  /* 0x0000000c00177306 */ /* 0x0003e20000201400 */
[----:B------:R-:W-:Y:S02]  /*bd80*/  FSEL R194, R17, -INF , !P1 ;  /* 0xff80000011c27808 */ /* 0x000fe40004800000 */
[C---:B------:R-:W-:Y:S01]  /*bd90*/  ISETP.GE.AND P5, PT, R3.reuse, R228, PT ;  /* 0x000000e40300720c */ /* 0x040fe20003fa6270 */
[----:B------:R-:W-:Y:S01]  /*bda0*/  IMAD.IADD R10, R226, 0x1, -R2 ;  /* 0x00000001e20a7824 */ /* 0x000fe200078e0a02 */
[C---:B------:R-:W-:Y:S02]  /*bdb0*/  ISETP.GE.AND P1, PT, R3.reuse, R227, PT ;  /* 0x000000e30300720c */ /* 0x040fe40003f26270 */
[C---:B------:R-:W-:Y:S01]  /*bdc0*/  ISETP.LT.OR P6, PT, R3.reuse, R224, P6 ;  /* 0x000000e00300720c */ /* 0x040fe200037c1670 */
[----:B------:R-:W2:Y:S01]  /*bdd0*/  I2F R21, R13 ;  /* 0x0000000d00157306 */ /* 0x000ea20000201400 */
[C---:B------:R-:W-:Y:S02]  /*bde0*/  ISETP.LT.OR P5, PT, R3.reuse, R223, P5 ;  /* 0x000000df0300720c */ /* 0x040fe40002fa1670 */
[----:B------:R-:W-:Y:S01]  /*bdf0*/  ISETP.LT.OR P1, PT, R3, R222, P1 ;  /* 0x000000de0300720c */ /* 0x000fe20000f21670 */
[----:B-1----:R-:W-:-:S02]  /*be00*/  IMAD.IADD R12, R219, 0x1, -R3 ;  /* 0x00000001db0c7824 */ /* 0x002fc400078e0a03 */
[----:B------:R-:W-:-:S03]  /*be10*/  IMAD.IADD R3, R219, 0x1, -R2 ;  /* 0x00000001db037824 */ /* 0x000fc600078e0a02 */
[----:B------:R-:W-:Y:S02]  /*be20*/  IABS R12, R12 ;  /* 0x0000000c000c7213 */ /* 0x000fe40000000000 */
[----:B------:R-:W-:Y:S01]  /*be30*/  IABS R8, R3 ;  /* 0x0000000300087213 */ /* 0x000fe20000000000 */
[----:B--2---:R-:W-:Y:S01]  /*be40*/  FFMA.FTZ R11, R21, -UR28, R38 ;  /* 0x8000001c150b7c23 */ /* 0x004fe20008010026 */
[----:B------:R-:W-:Y:S01]  /*be50*/  IADD3 R3, R0, 0x38, RZ ;  /* 0x0000003800037810 */ /* 0x000fe20007ffe0ff */
[----:B------:R-:W-:Y:S01]  /*be60*/  IMAD.MOV.U32 R13, RZ, RZ, R12 ;  /* 0x000000ffff0d7224 */ /* 0x000fe200078e000c */
[----:B------:R-:W-:Y:S01]  /*be70*/  IABS R12, R14 ;  /* 0x0000000e000c7213 */ /* 0x000fe20000000000 */
[----:B------:R-:W-:Y:S01]  /*be80*/  IMAD.IADD R14, R221, 0x1, -R2 ;  /* 0x00000001dd0e7824 */ /* 0x000fe200078e0a02 */
[----:B------:R-:W-:Y:S01]  /*be90*/  FSEL R238, R11, -INF , !P6 ;  /* 0xff8000000bee7808 */ /* 0x000fe20007000000 */
[----:B------:R1:W2:Y:S01]  /*bea0*/  I2F R20, R13 ;  /* 0x0000000d00147306 */ /* 0x0002a20000201400 */
[----:B------:R-:W-:-:S02]  /*beb0*/  ISETP.GE.AND P6, PT, R2, R229, PT ;  /* 0x000000e50200720c */ /* 0x000fc40003fc6270 */
[----:B------:R-:W-:Y:S02]  /*bec0*/  IADD3 R0, R0, 0x39, RZ ;  /* 0x0000003900007810 */ /* 0x000fe40007ffe0ff */
[----:B------:R-:W-:Y:S01]  /*bed0*/  ISETP.LT.OR P6, PT, R2, R224, P6 ;  /* 0x000000e00200720c */ /* 0x000fe200037c1670 */
[----:B-1----:R-:W-:Y:S01]  /*bee0*/  IMAD.MOV.U32 R13, RZ, RZ, R12 ;  /* 0x000000ffff0d7224 */ /* 0x002fe200078e000c */
[----:B------:R-:W-:Y:S01]  /*bef0*/  IABS R12, R14 ;  /* 0x0000000e000c7213 */ /* 0x000fe20000000000 */
[----:B------:R-:W-:Y:S02]  /*bf00*/  IMAD.IADD R14, R220, 0x1, -R2 ;  /* 0x00000001dc0e7824 */ /* 0x000fe400078e0a02 */
[----:B------:R1:W3:Y:S02]  /*bf10*/  I2F R15, R13 ;  /* 0x0000000d000f7306 */ /* 0x0002e40000201400 */
[----:B-1----:R-:W-:Y:S01]  /*bf20*/  IMAD.MOV.U32 R13, RZ, RZ, R12 ;  /* 0x000000ffff0d7224 */ /* 0x002fe200078e000c */
[----:B------:R-:W-:Y:S01]  /*bf30*/  IABS R12, R14 ;  /* 0x0000000e000c7213 */ /* 0x000fe20000000000 */
[----:B--2---:R-:W-:-:S04]  /*bf40*/  FFMA.FTZ R14, R20, -UR28, R32 ;  /* 0x8000001c140e7c23 */ /* 0x004fc80008010020 */
[----:B------:R1:W2:Y:S01]  /*bf50*/  I2F R17, R13 ;  /* 0x0000000d00117306 */ /* 0x0002a20000201400 */
[----:B------:R-:W-:Y:S01]  /*bf60*/  IMAD.MOV.U32 R9, RZ, RZ, R12 ;  /* 0x000000ffff097224 */ /* 0x000fe200078e000c */
[----:B------:R-:W-:Y:S01]  /*bf70*/  FSEL R209, R14, -INF , !P5 ;  /* 0xff8000000ed17808 */ /* 0x000fe20006800000 */
[----:B---3--:R-:W-:Y:S01]  /*bf80*/  FFMA.FTZ R12, R15, -UR28, R34 ;  /* 0x8000001c0f0c7c23 */ /* 0x008fe20008010022 */
[----:B------:R-:W-:-:S04]  /*bf90*/  ISETP.GE.AND P5, PT, R2, R228, PT ;  /* 0x000000e40200720c */ /* 0x000fc80003fa6270 */
[----:B------:R3:W4:Y:S01]  /*bfa0*/  I2F R16, R9 ;  /* 0x0000000900107306 */ /* 0x0007220000201400 */
[----:B------:R-:W-:Y:S02]  /*bfb0*/  FSEL R210, R12, -INF , !P1 ;  /* 0xff8000000cd27808 */ /* 0x000fe40004800000 */
[C---:B------:R-:W-:Y:S02]  /*bfc0*/  ISETP.GE.AND P1, PT, R2.reuse, R227, PT ;  /* 0x000000e30200720c */ /* 0x040fe40003f26270 */
[C---:B------:R-:W-:Y:S02]  /*bfd0*/  ISETP.LT.OR P5, PT, R2.reuse, R223, P5 ;  /* 0x000000df0200720c */ /* 0x040fe40002fa1670 */
[----:B------:R-:W-:Y:S01]  /*bfe0*/  ISETP.LT.OR P1, PT, R2, R222, P1 ;  /* 0x000000de0200720c */ /* 0x000fe20000f21670 */
[----:B-1----:R-:W-:Y:S02]  /*bff0*/  FFMA.FTZ R13, R23, -UR28, R36 ;  /* 0x8000001c170d7c23 */ /* 0x002fe40008010024 */
[----:B------:R-:W-:Y:S03]  /*c000*/  HMMA.16816.F32 R20, R4, R18, R40 ;  /* 0x000000120414723c */ /* 0x000fe60000001828 */
[----:B------:R-:W-:-:S02]  /*c010*/  FSEL R237, R13, -INF , !P0 ;  /* 0xff8000000ded7808 */ /* 0x000fc40004000000 */
[C---:B------:R-:W-:Y:S01]  /*c020*/  ISETP.GE.AND P0, PT, R2.reuse, R230, PT ;  /* 0x000000e60200720c */ /* 0x040fe20003f06270 */
[----:B---3--:R-:W-:Y:S01]  /*c030*/  IMAD.MOV.U32 R9, RZ, RZ, R8 ;  /* 0x000000ffff097224 */ /* 0x008fe200078e0008 */
[----:B------:R-:W-:Y:S01]  /*c040*/  IABS R8, R10 ;  /* 0x0000000a00087213 */ /* 0x000fe20000000000 */
[--C-:B------:R-:W-:Y:S01]  /*c050*/  IMAD.IADD R10, R221, 0x1, -R3.reuse ;  /* 0x00000001dd0a7824 */ /* 0x100fe200078e0a03 */
[----:B------:R-:W-:Y:S01]  /*c060*/  ISETP.LT.OR P0, PT, R2, R225, P0 ;  /* 0x000000e10200720c */ /* 0x000fe20000701670 */
[----:B------:R1:W-:Y:S01]  /*c070*/  I2F R13, R9 ;  /* 0x00000009000d7306 */ /* 0x0003e20000201400 */
[--C-:B------:R-:W-:Y:S02]  /*c080*/  IMAD.IADD R2, R219, 0x1, -R3.reuse ;  /* 0x00000001db027824 */ /* 0x100fe400078e0a03 */
[----:B------:R-:W-:Y:S02]  /*c090*/  IMAD.IADD R5, R226, 0x1, -R3 ;  /* 0x00000001e2057824 */ /* 0x000fe400078e0a03 */
[----:B--2---:R-:W-:Y:S01]  /*c0a0*/  FFMA.FTZ R6, R17, -UR28, R37 ;  /* 0x8000001c11067c23 */ /* 0x004fe20008010025 */
[----:B------:R-:W-:Y:S01]  /*c0b0*/  IABS R2, R2 ;  /* 0x0000000200027213 */ /* 0x000fe20000000000 */
[----:B----4-:R-:W-:-:S03]  /*c0c0*/  FFMA.FTZ R7, R16, -UR28, R39 ;  /* 0x8000001c10077c23 */ /* 0x010fc60008010027 */
[----:B------:R-:W-:Y:S01]  /*c0d0*/  FSEL R235, R6, -INF , !P0 ;  /* 0xff80000006eb7808 */ /* 0x000fe20004000000 */
[----:B------:R-:W-:Y:S01]  /*c0e0*/  IMAD.MOV.U32 R4, RZ, RZ, R2 ;  /* 0x000000ffff047224 */ /* 0x000fe200078e0002 */
[----:B------:R-:W-:Y:S01]  /*c0f0*/  IABS R2, R5 ;  /* 0x0000000500027213 */ /* 0x000fe20000000000 */
[----:B------:R-:W-:Y:S01]  /*c100*/  IMAD.IADD R5, R221, 0x1, -R0 ;  /* 0x00000001dd057824 */ /* 0x000fe200078e0a00 */
[----:B------:R-:W-:Y:S01]  /*c110*/  FSEL R236, R7, -INF , !P6 ;  /* 0xff80000007ec7808 */ /* 0x000fe20007000000 */
[----:B------:R2:W-:Y:S01]  /*c120*/  I2F R12, R4 ;  /* 0x00000004000c7306 */ /* 0x0005e20000201400 */
[----:B-1----:R-:W-:Y:S01]  /*c130*/  IMAD.MOV.U32 R9, RZ, RZ, R8 ;  /* 0x000000ffff097224 */ /* 0x002fe200078e0008 */
[----:B------:R-:W-:Y:S01]  /*c140*/  IABS R8, R10 ;  /* 0x0000000a00087213 */ /* 0x000fe20000000000 */
[----:B------:R-:W-:Y:S01]  /*c150*/  IMAD.IADD R10, R220, 0x1, -R3 ;  /* 0x00000001dc0a7824 */ /* 0x000fe200078e0a03 */
[----:B------:R-:W-:Y:S01]  /*c160*/  ISETP.GE.AND P0, PT, R3, R230, PT ;  /* 0x000000e60300720c */ /* 0x000fe20003f06270 */
[----:B------:R-:W-:Y:S01]  /*c170*/  IMAD.IADD R6, R219, 0x1, -R0 ;  /* 0x00000001db067824 */ /* 0x000fe200078e0a00 */
[----:B------:R-:W-:-:S02]  /*c180*/  ISETP.GE.AND P6, PT, R3, R229, PT ;  /* 0x000000e50300720c */ /* 0x000fc40003fc6270 */
[----:B------:R1:W3:Y:S01]  /*c190*/  I2F R11, R9 ;  /* 0x00000009000b7306 */ /* 0x0002e20000201400 */
[C---:B------:R-:W-:Y:S02]  /*c1a0*/  ISETP.LT.OR P0, PT, R3.reuse, R225, P0 ;  /* 0x000000e10300720c */ /* 0x040fe40000701670 */
[----:B------:R-:W-:Y:S01]  /*c1b0*/  ISETP.LT.OR P6, PT, R3, R224, P6 ;  /* 0x000000e00300720c */ /* 0x000fe200037c1670 */
[----:B--2---:R-:W-:Y:S01]  /*c1c0*/  IMAD.MOV.U32 R4, RZ, RZ, R2 ;  /* 0x000000ffff047224 */ /* 0x004fe200078e0002 */
[----:B------:R-:W-:Y:S01]  /*c1d0*/  IABS R2, R5 ;  /* 0x0000000500027213 */ /* 0x000fe20000000000 */
[----:B------:R-:W-:Y:S02]  /*c1e0*/  IMAD.IADD R5, R220, 0x1, -R0 ;  /* 0x00000001dc057824 */ /* 0x000fe400078e0a00 */
[----:B-1----:R-:W-:Y:S01]  /*c1f0*/  IMAD.MOV.U32 R9, RZ, RZ, R8 ;  /* 0x000000ffff097224 */ /* 0x002fe200078e0008 */
[----:B------:R-:W-:-:S03]  /*c200*/  IABS R8, R10 ;  /* 0x0000000a00087213 */ /* 0x000fc60000000000 */
[----:B------:R3:W1:Y:S08]  /*c210*/  I2F R15, R9 ;  /* 0x00000009000f7306 */ /* 0x0006700000201400 */
[----:B------:R2:W4:Y:S01]  /*c220*/  I2F R14, R8 ;  /* 0x00000008000e7306 */ /* 0x0005220000201400 */
[----:B---3--:R-:W-:-:S07]  /*c230*/  FFMA.FTZ R9, R11, -UR28, R35 ;  /* 0x8000001c0b097c23 */ /* 0x008fce0008010023 */
[----:B------:R3:W5:Y:S01]  /*c240*/  I2F R11, R4 ;  /* 0x00000004000b7306 */ /* 0x0007620000201400 */
[----:B------:R-:W-:Y:S01]  /*c250*/  FSEL R208, R9, -INF , !P1 ;  /* 0xff80000009d07808 */ /* 0x000fe20004800000 */
[----:B-1----:R-:W-:Y:S01]  /*c260*/  FFMA.FTZ R9, R15, -UR28, R20 ;  /* 0x8000001c0f097c23 */ /* 0x002fe20008010014 */
[----:B------:R-:W-:Y:S01]  /*c270*/  ISETP.GE.AND P1, PT, R3, R227, PT ;  /* 0x000000e30300720c */ /* 0x000fe20003f26270 */
[----:B--2---:R-:W-:Y:S02]  /*c280*/  FFMA.FTZ R8, R13, -UR28, R33 ;  /* 0x8000001c0d087c23 */ /* 0x004fe40008010021 */
[----:B----4-:R-:W-:Y:S01]  /*c290*/  FFMA.FTZ R7, R14, -UR28, R22 ;  /* 0x8000001c0e077c23 */ /* 0x010fe20008010016 */
[C---:B------:R-:W-:Y:S02]  /*c2a0*/  ISETP.LT.OR P1, PT, R3.reuse, R222, P1 ;  /* 0x000000de0300720c */ /* 0x040fe40000f21670 */
[----:B------:R-:W-:Y:S02]  /*c2b0*/  FSEL R204, R8, -INF , !P5 ;  /* 0xff80000008cc7808 */ /* 0x000fe40006800000 */
[----:B------:R-:W-:-:S02]  /*c2c0*/  ISETP.GE.AND P5, PT, R3, R228, PT ;  /* 0x000000e40300720c */ /* 0x000fc40003fa6270 */
[----:B------:R-:W-:Y:S01]  /*c2d0*/  FSEL R232, R9, -INF , !P0 ;  /* 0xff80000009e87808 */ /* 0x000fe20004000000 */
[----:B---3--:R-:W-:Y:S01]  /*c2e0*/  IMAD.MOV.U32 R4, RZ, RZ, R2 ;  /* 0x000000ffff047224 */ /* 0x008fe200078e0002 */
[----:B------:R-:W-:Y:S01]  /*c2f0*/  IABS R2, R5 ;  /* 0x0000000500027213 */ /* 0x000fe20000000000 */
[----:B-----5:R-:W-:Y:S01]  /*c300*/  FFMA.FTZ R5, R11, -UR28, R26 ;  /* 0x8000001c0b057c23 */ /* 0x020fe2000801001a */
[----:B------:R-:W-:Y:S01]  /*c310*/  ISETP.LT.OR P5, PT, R3, R223, P5 ;  /* 0x000000df0300720c */ /* 0x000fe20002fa1670 */
[----:B------:R1:W2:Y:S01]  /*c320*/  I2F R8, R4 ;  /* 0x0000000400087306 */ /* 0x0002a20000201400 */
[C---:B------:R-:W-:Y:S02]  /*c330*/  ISETP.GE.AND P0, PT, R0.reuse, R230, PT ;  /* 0x000000e60000720c */ /* 0x040fe40003f06270 */
[----:B------:R-:W-:Y:S02]  /*c340*/  FSEL R234, R7, -INF , !P6 ;  /* 0xff80000007ea7808 */ /* 0x000fe40007000000 */
[----:B------:R-:W-:-:S02]  /*c350*/  ISETP.LT.OR P0, PT, R0, R225, P0 ;  /* 0x000000e10000720c */ /* 0x000fc40000701670 */
[----:B------:R-:W-:Y:S02]  /*c360*/  FSEL R205, R5, -INF , !P1 ;  /* 0xff80000005cd7808 */ /* 0x000fe40004800000 */
[C---:B------:R-:W-:Y:S02]  /*c370*/  ISETP.GE.AND P6, PT, R0.reuse, R229, PT ;  /* 0x000000e50000720c */ /* 0x040fe40003fc6270 */
[C---:B------:R-:W-:Y:S02]  /*c380*/  ISETP.GE.AND P1, PT, R0.reuse, R227, PT ;  /* 0x000000e30000720c */ /* 0x040fe40003f26270 */
[C---:B------:R-:W-:Y:S02]  /*c390*/  ISETP.LT.OR P6, PT, R0.reuse, R224, P6 ;  /* 0x000000e00000720c */ /* 0x040fe400037c1670 */
[----:B------:R-:W-:Y:S01]  /*c3a0*/  ISETP.LT.OR P1, PT, R0, R222, P1 ;  /* 0x000000de0000720c */ /* 0x000fe20000f21670 */
[----:B-1----:R-:W-:Y:S01]  /*c3b0*/  IMAD.MOV.U32 R4, RZ, RZ, R2 ;  /* 0x000000ffff047224 */ /* 0x002fe200078e0002 */
[----:B------:R-:W-:Y:S01]  /*c3c0*/  IABS R2, R6 ;  /* 0x0000000600027213 */ /* 0x000fe20000000000 */
[----:B--2---:R-:W-:-:S02]  /*c3d0*/  FFMA.FTZ R8, R8, -UR28, R21 ;  /* 0x8000001c08087c23 */ /* 0x004fc40008010015 */
[----:B------:R1:W2:Y:S01]  /*c3e0*/  I2F R10, R4 ;  /* 0x00000004000a7306 */ /* 0x0002a20000201400 */
[----:B------:R-:W-:Y:S02]  /*c3f0*/  FFMA.FTZ R6, R12, -UR28, R24 ;  /* 0x8000001c0c067c23 */ /* 0x000fe40008010018 */
[----:B------:R-:W-:Y:S01]  /*c400*/  IMAD.MOV.U32 R3, RZ, RZ, R2 ;  /* 0x000000ffff037224 */ /* 0x000fe200078e0002 */
[----:B------:R-:W-:Y:S02]  /*c410*/  FSEL R211, R8, -INF , !P0 ;  /* 0xff80000008d37808 */ /* 0x000fe40004000000 */
[----:B------:R-:W-:Y:S02]  /*c420*/  PLOP3.LUT P0, PT, PT, PT, UP0, 0x40, 0x0 ;  /* 0x000000000000781c */ /* 0x000fe40003f0e808 */
[----:B------:R-:W-:Y:S01]  /*c430*/  FSEL R199, R6, -INF , !P5 ;  /* 0xff80000006c77808 */ /* 0x000fe20006800000 */
[----:B------:R-:W3:Y:S01]  /*c440*/  I2F R3, R3 ;  /* 0x0000000300037306 */ /* 0x000ee20000201400 */
[----:B------:R-:W-:-:S04]  /*c450*/  ISETP.GE.AND P5, PT, R0, R228, PT ;  /* 0x000000e40000720c */ /* 0x000fc80003fa6270 */
[----:B------:R-:W-:Y:S01]  /*c460*/  ISETP.LT.OR P5, PT, R0, R223, P5 ;  /* 0x000000df0000720c */ /* 0x000fe20002fa1670 */
[----:B-1----:R-:W-:-:S05]  /*c470*/  IMAD.IADD R4, R226, 0x1, -R0 ;  /* 0x00000001e2047824 */ /* 0x002fca00078e0a00 */
[----:B------:R-:W-:Y:S01]  /*c480*/  IABS R2, R4 ;  /* 0x0000000400027213 */ /* 0x000fe20000000000 */
[----:B--2---:R-:W-:Y:S02]  /*c490*/  FFMA.FTZ R4, R10, -UR28, R23 ;  /* 0x8000001c0a047c23 */ /* 0x004fe40008010017 */
[----:B---3--:R-:W-:-:S03]  /*c4a0*/  FFMA.FTZ R3, R3, -UR28, R25 ;  /* 0x8000001c03037c23 */ /* 0x008fc60008010019 */
[----:B------:R-:W1:Y:S01]  /*c4b0*/  I2F R2, R2 ;  /* 0x0000000200027306 */ /* 0x000e620000201400 */
[----:B------:R-:W-:Y:S02]  /*c4c0*/  FSEL R233, R4, -INF , !P6 ;  /* 0xff80000004e97808 */ /* 0x000fe40007000000 */
[----:B------:R-:W-:Y:S01]  /*c4d0*/  FSEL R198, R3, -INF , !P5 ;  /* 0xff80000003c67808 */ /* 0x000fe20006800000 */
[----:B-1----:R-:W-:-:S05]  /*c4e0*/  FFMA.FTZ R0, R2, -UR28, R27 ;  /* 0x8000001c02007c23 */ /* 0x002fca000801001b */
        /* <DEDUP_REMOVED lines=64> */
.L_x_746:
[----:B------:R-:W-:Y:S05]  /*c8f0*/  BSYNC B0 ;  /* 0x0000000000007941 */ /* 0x000fea0003800000 */
.L_x_745:
[----:B------:R-:W0:Y:S02]  /*c900*/  LDGDEPBAR ;  /* 0x00000000000079af */ /* 0x000e240000000000 */
.L_x_744:
[----:B------:R-:W2:Y:S04]  /*c910*/  LDL R3, [R1+0x10] ;  /* 0x0000100001037983 */ /* 0x000ea80000100800 */
[----:B-1----:R-:W3:Y:S04]  /*c920*/  LDL R6, [R1+0x14] ;  /* 0x0000140001067983 */ /* 0x002ee80000100800 */
[----:B------:R-:W4:Y:S04]  /*c930*/  LDL.LU R5, [R1+0x78] ;  /* 0x0000780001057983 */ /* 0x000f280000300800 */
[----:B------:R-:W5:Y:S04]  /*c940*/  LDL.LU R4, [R1+0x70] ;  /* 0x0000700001047983 */ /* 0x000f680000300800 */
[----:B------:R-:W5:Y:S04]  /*c950*/  LDL.LU R2, [R1+0x74] ;  /* 0x0000740001027983 */ /* 0x000f680000300800 */
[----:B------:R-:W5:Y:S01]  /*c960*/  LDL R0, [R1] ;  /* 0x0000000001007983 */ /* 0x000f620000100800 */
[----:B------:R-:W-:Y:S01]  /*c970*/  USHF.L.U32 UR4, UR34, 0x1, URZ ;  /* 0x0000000122047899 */ /* 0x000fe2000800063f */
[----:B------:R-:W-:-:S04]  /*c980*/  IMAD.MOV.U32 R50, RZ, RZ, R231 ;  /* 0x000000ffff327224 */ /* 0x000fc800078e00e7 */
[----:B------:R-:W-:Y:S02]  /*c990*/  IMAD.MOV.U32 R51, RZ, RZ, R50 ;  /* 0x000000ffff337224 */ /* 0x000fe400078e0032 */
[----:B--2---:R-:W-:-:S04]  /*c9a0*/  IMAD.WIDE.U32 R46, R3, -0x2daee0ad, RZ ;  /* 0xd2511f53032e7825 */ /* 0x004fc800078e00ff */
[----:B---3--:R-:W-:Y:S02]  /*c9b0*/  IMAD.MOV.U32 R9, RZ, RZ, R6 ;  /* 0x000000ffff097224 */ /* 0x008fe400078e0006 */
[----:B----4-:R-:W-:Y:S02]  /*c9c0*/  IMAD.MOV.U32 R8, RZ, RZ, R5 ;  /* 0x000000ffff087224 */ /* 0x010fe400078e0005 */
[----:B------:R-:W-:-:S04]  /*c9d0*/  IMAD.WIDE.U32 R248, R9, -0x326172a9, RZ ;  /* 0xcd9e8d5709f87825 */ /* 0x000fc800078e00ff */
[----:B-----5:R-:W-:Y:S01]  /*c9e0*/  IMAD.MOV.U32 R7, RZ, RZ, R4 ;  /* 0x000000ffff077224 */ /* 0x020fe200078e0004 */
[----:B------:R-:W-:Y:S01]  /*c9f0*/  MOV R6, R2 ;  /* 0x0000000200067202 */ /* 0x000fe20000000f00 */
[----:B------:R-:W-:Y:S02]  /*ca00*/  IMAD.MOV.U32 R17, RZ, RZ, R8 ;  /* 0x000000ffff117224 */ /* 0x000fe400078e0008 */
[----:B------:R-:W-:Y:S01]  /*ca10*/  IMAD.MOV.U32 R23, RZ, RZ, R7 ;  /* 0x000000ffff177224 */ /* 0x000fe200078e0007 */
[----:B------:R-:W-:Y:S01]  /*ca20*/  MOV R28, R6 ;  /* 0x00000006001c7202 */ /* 0x000fe20000000f00 */
[----:B------:R-:W-:Y:S01]  /*ca30*/  IMAD.WIDE.U32 R250, R0, -0x326172a9, RZ ;  /* 0xcd9e8d5700fa7825 */ /* 0x000fe200078e00ff */
[----:B------:R-:W-:-:S03]  /*ca40*/  MOV R49, R17 ;  /* 0x0000001100317202 */ /* 0x000fc60000000f00 */
[----:B------:R-:W-:Y:S01]  /*ca50*/  IMAD.U32 R0, RZ, RZ, UR33 ;  /* 0x00000021ff007e24 */ /* 0x000fe2000f8e00ff */
[----:B------:R-:W-:Y:S01]  /*ca60*/  LOP3.LUT R2, R251, R252, RZ, 0x3c, !PT ;  /* 0x000000fcfb027212 */ /* 0x000fe200078e3cff */
[----:B------:R-:W-:Y:S02]  /*ca70*/  IMAD.MOV.U32 R61, RZ, RZ, R28 ;  /* 0x000000ffff3d7224 */ /* 0x000fe400078e001c */
[----:B------:R-:W-:Y:S01]  /*ca80*/  IMAD.MOV.U32 R50, RZ, RZ, R49 ;  /* 0x000000ffff327224 */ /* 0x000fe200078e0031 */
[----:B------:R-:W-:Y:S01]  /*ca90*/  LOP3.LUT R0, R47, UR4, R0, 0x96, !PT ;  /* 0x000000042f007c12 */ /* 0x000fe2000f8e9600 */
[----:B------:R-:W-:Y:S01]  /*caa0*/  IMAD.WIDE.U32 R42, R2, -0x2daee0ad, RZ ;  /* 0xd2511f53022a7825 */ /* 0x000fe200078e00ff */
[----:B------:R-:W-:-:S03]  /*cab0*/  UIADD3 UR4, UR4, 0x1, URZ ;  /* 0x0000000104047890 */ /* 0x000fc6000fffe03f */
[----:B------:R-:W-:Y:S01]  /*cac0*/  IMAD.WIDE.U32 R4, R0, -0x326172a9, RZ ;  /* 0xcd9e8d5700047825 */ /* 0x000fe200078e00ff */
[----:B------:R-:W-:-:S03]  /*cad0*/  LOP3.LUT R2, R43, UR15, R46, 0x96, !PT ;  /* 0x0000000f2b027c12 */ /* 0x000fc6000f8e962e */
[----:B------:R-:W-:Y:S01]  /*cae0*/  IMAD.MOV.U32 R239, RZ, RZ, R61 ;  /* 0x000000ffffef7224 */ /* 0x000fe200078e003d */
[C---:B------:R-:W-:Y:S01]  /*caf0*/  LOP3.LUT R8, R5.reuse, UR16, R248, 0x96, !PT ;  /* 0x0000001005087c12 */ /* 0x040fe2000f8e96f8 */
[----:B------:R-:W-:Y:S01]  /*cb00*/  IMAD.WIDE.U32 R38, R2, -0x326172a9, RZ ;  /* 0xcd9e8d5702267825 */ /* 0x000fe200078e00ff */
[----:B------:R-:W-:-:S03]  /*cb10*/  LOP3.LUT R2, R5, UR16, R250, 0x96, !PT ;  /* 0x0000001005027c12 */ /* 0x000fc6000f8e96fa */
[----:B------:R-:W-:Y:S01]  /*cb20*/  IMAD.WIDE.U32 R8, R8, -0x2daee0ad, RZ ;  /* 0xd2511f5308087825 */ /* 0x000fe200078e00ff */
[----:B------:R-:W-:-:S03]  /*cb30*/  LOP3.LUT R10, R39, UR14, R4, 0x96, !PT ;  /* 0x0000000e270a7c12 */ /* 0x000fc6000f8e9604 */
[----:B------:R-:W-:-:S04]  /*cb40*/  IMAD.WIDE.U32 R2, R2, -0x2daee0ad, RZ ;  /* 0xd2511f5302027825 */ /* 0x000fc800078e00ff */
[----:B------:R-:W-:Y:S01]  /*cb50*/  IMAD.WIDE.U32 R10, R10, -0x2daee0ad, RZ ;  /* 0xd2511f530a0a7825 */ /* 0x000fe200078e00ff */
[----:B------:R-:W-:-:S04]  /*cb60*/  LOP3.LUT R3, R3, UR13, R42, 0x96, !PT ;  /* 0x0000000d03037c12 */ /* 0x000fc8000f8e962a */
[----:B------:R-:W-:Y:S01]  /*cb70*/  LOP3.LUT R0, R11, UR11, R2, 0x96, !PT ;  /* 0x0000000b0b007c12 */ /* 0x000fe2000f8e9602 */
[----:B------:R-:W-:-:S04]  /*cb80*/  IMAD.WIDE.U32 R2, R3, -0x326172a9, RZ ;  /* 0xcd9e8d5703027825 */ /* 0x000fc800078e00ff */
[----:B------:R-:W-:Y:S01]  /*cb90*/  IMAD.WIDE.U32 R44, R0, -0x326172a9, RZ ;  /* 0xcd9e8d57002c7825 */ /* 0x000fe200078e00ff */
[----:B------:R-:W-:Y:S02]  /*cba0*/  LOP3.LUT R0, R249, R252, RZ, 0x3c, !PT ;  /* 0x000000fcf9007212 */ /* 0x000fe400078e3cff */
[----:B------:R-:W-:Y:S02]  /*cbb0*/  LOP3.LUT R6, R3, UR12, R38, 0x96, !PT ;  /* 0x0000000c03067c12 */ /* 0x000fe4000f8e9626 */
[----:B------:R-:W-:Y:S01]  /*cbc0*/  LOP3.LUT R2, R45, UR10, R2, 0x96, !PT ;  /* 0x0000000a2d027c12 */ /* 0x000fe2000f8e9602 */
[----:B------:R-:W-:-:S04]  /*cbd0*/  IMAD.WIDE.U32 R40, R0, -0x2daee0ad, RZ ;  /* 0xd2511f5300287825 */ /* 0x000fc800078e00ff */
[----:B------:R-:W-:Y:S01]  /*cbe0*/  IMAD.WIDE.U32 R6, R6, -0x2daee0ad, RZ ;  /* 0xd2511f5306067825 */ /* 0x000fe200078e00ff */
[----:B------:R-:W-:Y:S02]  /*cbf0*/  LOP3.LUT R0, R41, UR15, R46, 0x96, !PT ;  /* 0x0000000f29007c12 */ /* 0x000fe4000f8e962e */
[----:B------:R-:W-:Y:S01]  /*cc00*/  LOP3.LUT R12, R9, UR13, R40, 0x96, !PT ;  /* 0x0000000d090c7c12 */ /* 0x000fe2000f8e9628 */
[----:B------:R-:W-:Y:S01]  /*cc10*/  IMAD.WIDE.U32 R34, R2, -0x2daee0ad, RZ ;  /* 0xd2511f5302227825 */ /* 0x000fe200078e00ff */
[----:B------:R-:W-:-:S03]  /*cc20*/  LOP3.LUT R11, R7, UR9, R10, 0x96, !PT ;  /* 0x00000009070b7c12 */ /* 0x000fc6000f8e960a */
[----:B------:R-:W-:Y:S01]  /*cc30*/  IMAD.WIDE.U32 R36, R0, -0x326172a9, RZ ;  /* 0xcd9e8d5700247825 */ /* 0x000fe200078e00ff */
[----:B------:R-:W-:-:S03]  /*cc40*/  LOP3.LUT R2, R35, UR7, R6, 0x96, !PT ;  /* 0x0000000723027c12 */ /* 0x000fc6000f8e9606 */
[----:B------:R-:W-:Y:S01]  /*cc50*/  IMAD.WIDE.U32 R12, R12, -0x326172a9, RZ ;  /* 0xcd9e8d570c0c7825 */ /* 0x000fe200078e00ff */
[----:B------:R-:W-:-:S03]  /*cc60*/  LOP3.LUT R4, R37, UR14, R4, 0x96, !PT ;  /* 0x0000000e25047c12 */ /* 0x000fc6000f8e9604 */
[----:B------:R-:W-:Y:S01]  /*cc70*/  IMAD.WIDE.U32 R2, R2, -0x326172a9, RZ ;  /* 0xcd9e8d5702027825 */ /* 0x000fe200078e00ff */
[----:B------:R-:W-:-:S03]  /*cc80*/  LOP3.LUT R6, R13, UR12, R36, 0x96, !PT ;  /* 0x0000000c0d067c12 */ /* 0x000fc6000f8e9624 */
[----:B------:R-:W-:Y:S01]  /*cc90*/  IMAD.WIDE.U32 R4, R4, -0x2daee0ad, RZ ;  /* 0xd2511f5304047825 */ /* 0x000fe200078e00ff */
[C---:B------:R-:W-:Y:S02]  /*cca0*/  LOP3.LUT R0, R2.reuse, 0xffff, RZ, 0xc0, !PT ;  /* 0x0000ffff02007812 */ /* 0x040fe400078ec0ff */
[----:B------:R-:W-:Y:S01]  /*ccb0*/  LOP3.LUT R9, R2, 0xff, RZ, 0xc0, !PT ;  /* 0x000000ff02097812 */ /* 0x000fe200078ec0ff */
[----:B------:R-:W-:Y:S01]  /*ccc0*/  IMAD.WIDE.U32 R6, R6, -0x2daee0ad, RZ ;  /* 0xd2511f5306067825 */ /* 0x000fe200078e00ff */
[----:B------:R-:W-:Y:S02]  /*ccd0*/  SHF.R.U32.HI R10, RZ, 0x8, R0 ;  /* 0x00000008ff0a7819 */ /* 0x000fe40000011600 */
[----:B------:R-:W-:Y:S01]  /*cce0*/  SHF.R.U32.HI R0, RZ, 0x10, R2 ;  /* 0x00000010ff007819 */ /* 0x000fe20000011602 */
[----:B------:R-:W-:Y:S01]  /*ccf0*/  IMAD.WIDE.U32 R26, R11, -0x326172a9, RZ ;  /* 0xcd9e8d570b1a7825 */ /* 0x000fe200078e00ff */
[----:B------:R-:W-:Y:S02]  /*cd00*/  LOP3.LUT R13, R7, UR9, R4, 0x96, !PT ;  /* 0x00000009070d7c12 */ /* 0x000fe4000f8e9604 */
[----:B------:R-:W-:-:S02]  /*cd10*/  LOP3.LUT R4, R0, 0xff, RZ, 0xc0, !PT ;  /* 0x000000ff00047812 */ /* 0x000fc400078ec0ff */
[----:B------:R-:W-:Y:S01]  /*cd20*/  SHF.R.U32.HI R0, RZ, 0x18, R2 ;  /* 0x00000018ff007819 */ /* 0x000fe20000011602 */
[----:B------:R-:W-:Y:S01]  /*cd30*/  IMAD.WIDE.U32 R20, R13, -0x326172a9, RZ ;  /* 0xcd9e8d570d147825 */ /* 0x000fe200078e00ff */
[----:B------:R-:W-:Y:S02]  /*cd40*/  LOP3.LUT R2, R3, UR17, R26, 0x96, !PT ;  /* 0x0000001103027c12 */ /* 0x000fe4000f8e961a */
[----:B------:R-:W-:Y:S02]  /*cd50*/  FMNMX.FTZ R3, R104, R100, !PT ;  /* 0x0000006468037209 */ /* 0x000fe40007810000 */
[----:B------:R-:W-:Y:S02]  /*cd60*/  PRMT R11, R4, 0x5410, R0 ;  /* 0x00005410040b7816 */ /* 0x000fe40000000000 */
[----:B------:R-:W-:Y:S02]  /*cd70*/  LOP3.LUT R0, R2, 0xffff, RZ, 0xc0, !PT ;  /* 0x0000ffff02007812 */ /* 0x000fe400078ec0ff */
[----:B------:R-:W-:-:S02]  /*cd80*/  FMNMX.FTZ R3, R59, R3, !PT ;  /* 0x000000033b037209 */ /* 0x000fc40007810000 */
[----:B------:R-:W-:Y:S02]  /*cd90*/  LOP3.LUT R8, R5, UR11, R8, 0x96, !PT ;  /* 0x0000000b05087c12 */ /* 0x000fe4000f8e9608 */
[----:B------:R-:W-:Y:S02]  /*cda0*/  SHF.R.U32.HI R4, RZ, 0x8, R0 ;  /* 0x00000008ff047819 */ /* 0x000fe40000011600 */
[----:B------:R-:W-:Y:S01]  /*cdb0*/  LOP3.LUT R0, R2, 0xff, RZ, 0xc0, !PT ;  /* 0x000000ff02007812 */ /* 0x000fe200078ec0ff */
[----:B------:R-:W-:Y:S01]  /*cdc0*/  IMAD.WIDE.U32 R24, R8, -0x326172a9, RZ ;  /* 0xcd9e8d5708187825 */ /* 0x000fe200078e00ff */
[----:B------:R-:W-:Y:S02]  /*cdd0*/  FMNMX.FTZ R3, R55, R3, !PT ;  /* 0x0000000337037209 */ /* 0x000fe40007810000 */
[----:B------:R-:W-:Y:S02]  /*cde0*/  PRMT R19, R0, 0x5410, R4 ;  /* 0x0000541000137816 */ /* 0x000fe40000000004 */
[----:B------:R-:W-:-:S02]  /*cdf0*/  FMNMX.FTZ R0, R52, R3, !PT ;  /* 0x0000000334007209 */ /* 0x000fc40007810000 */
[----:B------:R-:W-:Y:S02]  /*ce00*/  SHF.R.U32.HI R3, RZ, 0x10, R2 ;  /* 0x00000010ff037819 */ /* 0x000fe40000011602 */
[----:B------:R-:W-:Y:S02]  /*ce10*/  LOP3.LUT R12, R25, UR10, R12, 0x96, !PT ;  /* 0x0000000a190c7c12 */ /* 0x000fe4000f8e960c */
[----:B------:R-:W-:Y:S02]  /*ce20*/  FMNMX.FTZ R4, R188, R0, !PT ;  /* 0x00000000bc047209 */ /* 0x000fe40007810000 */
[----:B------:R-:W-:Y:S01]  /*ce30*/  SHF.R.U32.HI R2, RZ, 0x18, R2 ;  /* 0x00000018ff027819 */ /* 0x000fe20000011602 */
[----:B------:R-:W-:Y:S01]  /*ce40*/  IMAD.WIDE.U32 R32, R12, -0x2daee0ad, RZ ;  /* 0xd2511f530c207825 */ /* 0x000fe200078e00ff */
[----:B------:R-:W-:Y:S02]  /*ce50*/  LOP3.LUT R0, R3, 0xff, RZ, 0xc0, !PT ;  /* 0x000000ff03007812 */ /* 0x000fe400078ec0ff */
[----:B------:R-:W-:-:S02]  /*ce60*/  FMNMX.FTZ R3, R178, R4, !PT ;  /* 0x00000004b2037209 */ /* 0x000fc40007810000 */
[----:B------:R-:W-:Y:S02]  /*ce70*/  PRMT R18, R0, 0x5410, R2 ;  /* 0x0000541000127816 */ /* 0x000fe40000000002 */
[----:B------:R-:W-:Y:S02]  /*ce80*/  FMNMX.FTZ R0, R103, R107, !PT ;  /* 0x0000006b67007209 */ /* 0x000fe40007810000 */
[----:B------:R-:W-:Y:S02]  /*ce90*/  FMNMX.FTZ R4, R175, R3, !PT ;  /* 0x00000003af047209 */ /* 0x000fe40007810000 */
[----:B------:R-:W-:Y:S02]  /*cea0*/  LOP3.LUT R6, R33, UR7, R6, 0x96, !PT ;  /* 0x0000000721067c12 */ /* 0x000fe4000f8e9606 */
[----:B------:R-:W-:Y:S02]  /*ceb0*/  FMNMX.FTZ R5, R106, R0, !PT ;  /* 0x000000006a057209 */ /* 0x000fe40007810000 */
[----:B------:R-:W-:Y:S01]  /*cec0*/  FMNMX.FTZ R4, R172, R4, !PT ;  /* 0x00000004ac047209 */ /* 0x000fe20007810000 */
[----:B------:R-:W-:Y:S01]  /*ced0*/  IMAD.WIDE.U32 R2, R6, -0x326172a9, RZ ;  /* 0xcd9e8d5706027825 */ /* 0x000fe200078e00ff */
[----:B------:R-:W-:-:S02]  /*cee0*/  FMNMX.FTZ R6, R57, R5, !PT ;  /* 0x0000000539067209 */ /* 0x000fc40007810000 */
[----:B------:R-:W-:Y:S02]  /*cef0*/  FMNMX.FTZ R5, R196, R4, !PT ;  /* 0x00000004c4057209 */ /* 0x000fe40007810000 */
[C---:B------:R-:W-:Y:S02]  /*cf00*/  LOP3.LUT R0, R2.reuse, 0xffff, RZ, 0xc0, !PT ;  /* 0x0000ffff02007812 */ /* 0x040fe400078ec0ff */
[----:B------:R-:W-:Y:S02]  /*cf10*/  FMNMX.FTZ R5, R191, R5, !PT ;  /* 0x00000005bf057209 */ /* 0x000fe40007810000 */
[----:B------:R-:W-:Y:S02]  /*cf20*/  SHF.R.U32.HI R4, RZ, 0x8, R0 ;  /* 0x00000008ff047819 */ /* 0x000fe40000011600 */
[----:B------:R-:W-:Y:S02]  /*cf30*/  FMNMX.FTZ R5, R189, R5, !PT ;  /* 0x00000005bd057209 */ /* 0x000fe40007810000 */
[----:B------:R-:W-:-:S02]  /*cf40*/  LOP3.LUT R0, R2, 0xff, RZ, 0xc0, !PT ;  /* 0x000000ff02007812 */ /* 0x000fc400078ec0ff */
        /* <DEDUP_REMOVED lines=40> */
[----:B------:R-:W-:Y:S02]  /*d1d0*/  PRMT R22, R9, 0x5410, R10 ;  /* 0x0000541009167816 */ /* 0x000fe4000000000a */
[----:B------:R-:W-:Y:S01]  /*d1e0*/  SHF.R.U32.HI R5, RZ, 0x10, R2 ;  /* 0x00000010ff057819 */ /* 0x000fe20000011602 */
[----:B------:R-:W1:Y:S01]  /*d1f0*/  SHFL.BFLY PT, R9, R0, 0x1, 0x1f ;  /* 0x0c201f0000097f89 */ /* 0x000e6200000e0000 */
[----:B------:R-:W-:Y:S02]  /*d200*/  FMNMX.FTZ R6, R206, R6, !PT ;  /* 0x00000006ce067209 */ /* 0x000fe40007810000 */
[----:B------:R-:W-:Y:S01]  /*d210*/  FMNMX.FTZ R7, R197, R7, !PT ;  /* 0x00000007c5077209 */ /* 0x000fe20007810000 */
[----:B------:R-:W2:Y:S01]  /*d220*/  SHFL.BFLY PT, R8, R4, 0x2, 0x1f ;  /* 0x0c401f0004087f89 */ /* 0x000ea200000e0000 */
[----:B------:R-:W-:-:S02]  /*d230*/  LOP3.LUT R5, R5, 0xff, RZ, 0xc0, !PT ;  /* 0x000000ff05057812 */ /* 0x000fc400078ec0ff */
[----:B------:R-:W-:Y:S02]  /*d240*/  SHF.R.U32.HI R2, RZ, 0x18, R2 ;  /* 0x00000018ff027819 */ /* 0x000fe40000011602 */
[----:B------:R-:W-:Y:S02]  /*d250*/  FMNMX.FTZ R6, R201, R6, !PT ;  /* 0x00000006c9067209 */ /* 0x000fe40007810000 */
[----:B------:R-:W-:Y:S02]  /*d260*/  FMNMX.FTZ R7, R193, R7, !PT ;  /* 0x00000007c1077209 */ /* 0x000fe40007810000 */
[----:B------:R-:W-:Y:S02]  /*d270*/  PRMT R14, R5, 0x5410, R2 ;  /* 0x00005410050e7816 */ /* 0x000fe40000000002 */
[----:B------:R-:W-:Y:S02]  /*d280*/  FMNMX.FTZ R2, R194, R6, !PT ;  /* 0x00000006c2027209 */ /* 0x000fe40007810000 */
[----:B------:R-:W-:-:S02]  /*d290*/  FMNMX.FTZ R6, R209, R7, !PT ;  /* 0x00000007d1067209 */ /* 0x000fc40007810000 */
[----:B------:R-:W-:Y:S02]  /*d2a0*/  FMNMX.FTZ R5, R210, R2, !PT ;  /* 0x00000002d2057209 */ /* 0x000fe40007810000 */
[----:B------:R-:W-:Y:S02]  /*d2b0*/  FMNMX.FTZ R6, R204, R6, !PT ;  /* 0x00000006cc067209 */ /* 0x000fe40007810000 */
[----:B------:R-:W-:Y:S02]  /*d2c0*/  LOP3.LUT R2, R3, UR17, R20, 0x96, !PT ;  /* 0x0000001103027c12 */ /* 0x000fe4000f8e9614 */
[----:B------:R-:W-:Y:S02]  /*d2d0*/  FMNMX.FTZ R5, R208, R5, !PT ;  /* 0x00000005d0057209 */ /* 0x000fe40007810000 */
[----:B------:R-:W-:Y:S02]  /*d2e0*/  FMNMX.FTZ R3, R199, R6, !PT ;  /* 0x00000006c7037209 */ /* 0x000fe40007810000 */
[----:B------:R-:W-:-:S02]  /*d2f0*/  FMNMX.FTZ R5, R205, R5, !PT ;  /* 0x00000005cd057209 */ /* 0x000fc40007810000 */
[----:B------:R-:W-:Y:S02]  /*d300*/  FMNMX.FTZ R3, R198, R3, !PT ;  /* 0x00000003c6037209 */ /* 0x000fe40007810000 */
[----:B-1----:R-:W-:Y:S02]  /*d310*/  FMNMX.FTZ R246, R0, R9, !PT ;  /* 0x0000000900f67209 */ /* 0x002fe40007810000 */
[----:B--2---:R-:W-:Y:S02]  /*d320*/  FMNMX.FTZ R4, R4, R8, !PT ;  /* 0x0000000804047209 */ /* 0x004fe40007810000 */
[----:B------:R-:W-:Y:S01]  /*d330*/  FMNMX.FTZ R0, R203, R5, !PT ;  /* 0x00000005cb007209 */ /* 0x000fe20007810000 */
[----:B------:R-:W1:Y:S01]  /*d340*/  SHFL.BFLY PT, R8, R3, 0x2, 0x1f ;  /* 0x0c401f0003087f89 */ /* 0x000e6200000e0000 */
[C---:B------:R-:W-:Y:S01]  /*d350*/  FMUL.FTZ R30, R246.reuse, c[0x0][0x23c] ;  /* 0x00008f00f61e7a20 */ /* 0x040fe20000410000 */
[----:B------:R-:W-:Y:S02]  /*d360*/  FSETP.NEU.FTZ.AND P5, PT, R246, -INF , PT ;  /* 0xff800000f600780b */ /* 0x000fe40003fbd000 */
[----:B------:R-:W2:Y:S01]  /*d370*/  SHFL.BFLY PT, R9, R0, 0x2, 0x1f ;  /* 0x0c401f0000097f89 */ /* 0x000ea200000e0000 */
[----:B------:R-:W-:-:S02]  /*d380*/  LOP3.LUT R5, R2, 0xffff, RZ, 0xc0, !PT ;  /* 0x0000ffff02057812 */ /* 0x000fc400078ec0ff */
[----:B------:R-:W-:Y:S01]  /*d390*/  FSEL R30, R30, RZ, P5 ;  /* 0x000000ff1e1e7208 */ /* 0x000fe20002800000 */
[----:B------:R-:W3:Y:S01]  /*d3a0*/  SHFL.BFLY PT, R10, R4, 0x1, 0x1f ;  /* 0x0c201f00040a7f89 */ /* 0x000ee200000e0000 */
[----:B------:R-:W-:Y:S02]  /*d3b0*/  SHF.R.U32.HI R6, RZ, 0x8, R5 ;  /* 0x00000008ff067819 */ /* 0x000fe40000011605 */
[----:B------:R-:W-:Y:S01]  /*d3c0*/  LOP3.LUT R5, R2, 0xff, RZ, 0xc0, !PT ;  /* 0x000000ff02057812 */ /* 0x000fe200078ec0ff */
[----:B------:R-:W-:-:S03]  /*d3d0*/  FFMA.FTZ R7, R100, c[0x0][0x23c], -R30 ;  /* 0x00008f0064077a23 */ /* 0x000fc6000001081e */
[----:B------:R-:W-:Y:S01]  /*d3e0*/  PRMT R13, R5, 0x5410, R6 ;  /* 0x00005410050d7816 */ /* 0x000fe20000000006 */
[----:B------:R4:W-:Y:S01]  /*d3f0*/  MUFU.EX2 R48, R7 ;  /* 0x0000000700307308 */ /* 0x0009e20000000800 */
[----:B------:R-:W-:Y:S01]  /*d400*/  FFMA.FTZ R5, R59, c[0x0][0x23c], -R30 ;  /* 0x00008f003b057a23 */ /* 0x000fe2000001081e */
[----:B-1----:R-:W-:-:S06]  /*d410*/  FMNMX.FTZ R3, R3, R8, !PT ;  /* 0x0000000803037209 */ /* 0x002fcc0007810000 */
[----:B------:R1:W-:Y:S01]  /*d420*/  MUFU.EX2 R16, R5 ;  /* 0x0000000500107308 */ /* 0x0003e20000000800 */
[----:B--2---:R-:W-:Y:S01]  /*d430*/  FMNMX.FTZ R0, R0, R9, !PT ;  /* 0x0000000900007209 */ /* 0x004fe20007810000 */
[----:B------:R-:W2:Y:S01]  /*d440*/  SHFL.BFLY PT, R6, R3, 0x1, 0x1f ;  /* 0x0c201f0003067f89 */ /* 0x000ea200000e0000 */
[----:B---3--:R-:W-:-:S03]  /*d450*/  FMNMX.FTZ R245, R4, R10, !PT ;  /* 0x0000000a04f57209 */ /* 0x008fc60007810000 */
[----:B----4-:R-:W3:Y:S01]  /*d460*/  SHFL.BFLY PT, R7, R0, 0x1, 0x1f ;  /* 0x0c201f0000077f89 */ /* 0x010ee200000e0000 */
[--C-:B------:R-:W-:Y:S01]  /*d470*/  FFMA.FTZ R4, R55, c[0x0][0x23c], -R30.reuse ;  /* 0x00008f0037047a23 */ /* 0x100fe2000001081e */
[C---:B------:R-:W-:Y:S01]  /*d480*/  FSETP.NEU.FTZ.AND P1, PT, R245.reuse, -INF , PT ;  /* 0xff800000f500780b */ /* 0x040fe20003f3d000 */
[----:B------:R-:W-:Y:S02]  /*d490*/  FMUL.FTZ R31, R245, c[0x0][0x23c] ;  /* 0x00008f00f51f7a20 */ /* 0x000fe40000410000 */
[----:B------:R4:W5:Y:S01]  /*d4a0*/  MUFU.EX2 R29, R4 ;  /* 0x00000004001d7308 */ /* 0x0009620000000800 */
[----:B-1----:R-:W-:Y:S02]  /*d4b0*/  FFMA.FTZ R5, R52, c[0x0][0x23c], -R30 ;  /* 0x00008f0034057a23 */ /* 0x002fe4000001081e */
[----:B------:R-:W-:-:S05]  /*d4c0*/  FSEL R31, R31, RZ, P1 ;  /* 0x000000ff1f1f7208 */ /* 0x000fca0000800000 */
[----:B------:R1:W-:Y:S01]  /*d4d0*/  MUFU.EX2 R60, R5 ;  /* 0x00000005003c7308 */ /* 0x0003e20000000800 */
[----:B--2---:R-:W-:Y:S02]  /*d4e0*/  FMNMX.FTZ R244, R3, R6, !PT ;  /* 0x0000000603f47209 */ /* 0x004fe40007810000 */
[--C-:B----4-:R-:W-:Y:S01]  /*d4f0*/  SHF.R.U32.HI R4, RZ, 0x10, R2.reuse ;  /* 0x00000010ff047819 */ /* 0x110fe20000011602 */
[----:B------:R-:W2:Y:S01]  /*d500*/  LDC.U8 R6, c[0x0][0x2d8] ;  /* 0x0000b600ff067b82 */ /* 0x000ea20000000000 */
[----:B---3--:R-:W-:Y:S01]  /*d510*/  FMNMX.FTZ R231, R0, R7, !PT ;  /* 0x0000000700e77209 */ /* 0x008fe20007810000 */
[----:B------:R-:W-:Y:S01]  /*d520*/  FFMA.FTZ R0, R57, c[0x0][0x23c], -R31 ;  /* 0x00008f0039007a23 */ /* 0x000fe2000001081f */
[C---:B------:R-:W-:Y:S01]  /*d530*/  FSETP.NEU.FTZ.AND P0, PT, R244.reuse, -INF , PT ;  /* 0xff800000f400780b */ /* 0x040fe20003f1d000 */
[----:B------:R-:W-:Y:S01]  /*d540*/  FMUL.FTZ R28, R244, c[0x0][0x23c] ;  /* 0x00008f00f41c7a20 */ /* 0x000fe20000410000 */
[----:B------:R-:W-:Y:S01]  /*d550*/  FSEL R3, R245, RZ, P1 ;  /* 0x000000fff5037208 */ /* 0x000fe20000800000 */
[----:B------:R3:W-:Y:S01]  /*d560*/  MUFU.EX2 R59, R0 ;  /* 0x00000000003b7308 */ /* 0x0007e20000000800 */
[----:B-1----:R-:W-:-:S02]  /*d570*/  SHF.R.U32.HI R5, RZ, 0x18, R2 ;  /* 0x00000018ff057819 */ /* 0x002fc40000011602 */
[----:B------:R-:W-:Y:S01]  /*d580*/  LOP3.LUT R2, R4, 0xff, RZ, 0xc0, !PT ;  /* 0x000000ff04027812 */ /* 0x000fe200078ec0ff */
[----:B------:R-:W-:Y:S01]  /*d590*/  FFMA.FTZ R4, R107, c[0x0][0x23c], -R31 ;  /* 0x00008f006b047a23 */ /* 0x000fe2000001081f */
[----:B------:R-:W-:Y:S01]  /*d5a0*/  FSEL R28, R28, RZ, P0 ;  /* 0x000000ff1c1c7208 */ /* 0x000fe20000000000 */
[----:B-----5:R-:W-:Y:S01]  /*d5b0*/  IMAD.MOV.U32 R107, RZ, RZ, R29 ;  /* 0x000000ffff6b7224 */ /* 0x020fe200078e001d */
[----:B------:R-:W-:Y:S01]  /*d5c0*/  PRMT R5, R2, 0x5410, R5 ;  /* 0x0000541002057816 */ /* 0x000fe20000000005 */
[----:B------:R-:W-:Y:S02]  /*d5d0*/  FFMA.FTZ R2, R106, c[0x0][0x23c], -R31 ;  /* 0x00008f006a027a23 */ /* 0x000fe4000001081f */
[----:B------:R-:W-:Y:S01]  /*d5e0*/  IMAD.MOV.U32 R29, RZ, RZ, R23 ;  /* 0x000000ffff1d7224 */ /* 0x000fe200078e0017 */
[----:B------:R-:W-:Y:S01]  /*d5f0*/  MUFU.EX2 R4, R4 ;  /* 0x0000000400047308 */ /* 0x000fe20000000800 */
[----:B------:R-:W-:Y:S02]  /*d600*/  FADD.FTZ R17, R103, -R3 ;  /* 0x8000000367117221 */ /* 0x000fe40000010000 */
[----:B------:R-:W-:-:S02]  /*d610*/  IMAD.MOV.U32 R49, RZ, RZ, R29 ;  /* 0x000000ffff317224 */ /* 0x000fc400078e001d */
[----:B---3--:R-:W-:Y:S02]  /*d620*/  FFMA.FTZ R0, R53, c[0x0][0x23c], -R31 ;  /* 0x00008f0035007a23 */ /* 0x008fe4000001081f */
[----:B------:R-:W-:Y:S01]  /*d630*/  FMUL.FTZ R29, R231, c[0x0][0x23c] ;  /* 0x00008f00e71d7a20 */ /* 0x000fe20000410000 */
[----:B------:R1:W3:Y:S01]  /*d640*/  MUFU.EX2 R9, R2 ;  /* 0x0000000200097308 */ /* 0x0002e20000000800 */
[----:B------:R-:W-:Y:S02]  /*d650*/  FMUL.FTZ R17, R17, c[0x0][0x23c] ;  /* 0x00008f0011117a20 */ /* 0x000fe40000410000 */
[----:B------:R-:W-:-:S05]  /*d660*/  IMAD.MOV.U32 R61, RZ, RZ, R49 ;  /* 0x000000ffff3d7224 */ /* 0x000fca00078e0031 */
[----:B------:R4:W-:Y:S01]  /*d670*/  MUFU.EX2 R8, R0 ;  /* 0x0000000000087308 */ /* 0x0009e20000000800 */
[----:B-1----:R-:W-:Y:S01]  /*d680*/  FSEL R2, R246, RZ, P5 ;  /* 0x000000fff6027208 */ /* 0x002fe20002800000 */
[----:B---3--:R-:W-:-:S06]  /*d690*/  IMAD.MOV.U32 R103, RZ, RZ, R9 ;  /* 0x000000ffff677224 */ /* 0x008fcc00078e0009 */
[----:B------:R-:W1:Y:S01]  /*d6a0*/  MUFU.EX2 R49, R17 ;  /* 0x0000001100317308 */ /* 0x000e620000000800 */
[----:B------:R-:W-:Y:S01]  /*d6b0*/  FADD.FTZ R12, R104, -R2 ;  /* 0x80000002680c7221 */ /* 0x000fe20000010000 */
[----:B------:R-:W-:Y:S01]  /*d6c0*/  FSEL R2, R244, RZ, P0 ;  /* 0x000000fff4027208 */ /* 0x000fe20000000000 */
[----:B----4-:R-:W-:Y:S01]  /*d6d0*/  FFMA.FTZ R0, R185, c[0x0][0x23c], -R28 ;  /* 0x00008f00b9007a23 */ /* 0x010fe2000001081c */
[----:B------:R-:W-:Y:S01]  /*d6e0*/  FSETP.NEU.FTZ.AND P0, PT, R231, -INF , PT ;  /* 0xff800000e700780b */ /* 0x000fe20003f1d000 */
[----:B------:R-:W-:Y:S01]  /*d6f0*/  IMAD.MOV.U32 R185, RZ, RZ, R16 ;  /* 0x000000ffffb97224 */ /* 0x000fe200078e0010 */
[----:B--2---:R-:W-:Y:S01]  /*d700*/  PRMT R104, R6, 0x7054, R6 ;  /* 0x0000705406687816 */ /* 0x004fe20000000006 */
[----:B------:R-:W-:Y:S01]  /*d710*/  FADD.FTZ R16, R102, -R2 ;  /* 0x8000000266107221 */ /* 0x000fe20000010000 */
[----:B------:R2:W-:Y:S01]  /*d720*/  MUFU.EX2 R23, R0 ;  /* 0x0000000000177308 */ /* 0x0005e20000000800 */
[----:B------:R-:W-:Y:S01]  /*d730*/  FFMA.FTZ R2, R58, c[0x0][0x23c], -R28 ;  /* 0x00008f003a027a23 */ /* 0x000fe2000001081c */
[----:B------:R-:W-:Y:S01]  /*d740*/  FSEL R29, R29, RZ, P0 ;  /* 0x000000ff1d1d7208 */ /* 0x000fe20000000000 */
[--C-:B------:R-:W-:Y:S01]  /*d750*/  HSET2.LE.AND R10, R22, R104.reuse, PT ;  /* 0x00000068160a7233 */ /* 0x100fe20003803000 */
[----:B------:R-:W-:Y:S01]  /*d760*/  FMUL.FTZ R12, R12, c[0x0][0x23c] ;  /* 0x00008f000c0c7a20 */ /* 0x000fe20000410000 */
[--C-:B------:R-:W-:Y:S01]  /*d770*/  HSET2.LE.AND R11, R11, R104.reuse, PT ;  /* 0x000000680b0b7233 */ /* 0x100fe20003803000 */
[----:B------:R-:W-:Y:S01]  /*d780*/  FMUL.FTZ R16, R16, c[0x0][0x23c] ;  /* 0x00008f0010107a20 */ /* 0x000fe20000410000 */
[--C-:B------:R-:W-:Y:S01]  /*d790*/  HSET2.LE.AND R9, R18, R104.reuse, PT ;  /* 0x0000006812097233 */ /* 0x100fe20003803000 */
[----:B------:R3:W-:Y:S01]  /*d7a0*/  MUFU.EX2 R57, R2 ;  /* 0x0000000200397308 */ /* 0x0007e20000000800 */
[--C-:B------:R-:W-:Y:S01]  /*d7b0*/  HSET2.LE.AND R6, R15, R104.reuse, PT ;  /* 0x000000680f067233 */ /* 0x100fe20003803000 */
[-C--:B-1----:R-:W-:Y:S01]  /*d7c0*/  FMUL.FTZ R114, R114, R49.reuse ;  /* 0x0000003172727220 */ /* 0x082fe20000410000 */
[--C-:B------:R-:W-:Y:S01]  /*d7d0*/  HSET2.LE.AND R7, R14, R104.reuse, PT ;  /* 0x000000680e077233 */ /* 0x100fe20003803000 */
[-C--:B------:R-:W-:Y:S01]  /*d7e0*/  FMUL.FTZ R115, R115, R49.reuse ;  /* 0x0000003173737220 */ /* 0x080fe20000410000 */
[----:B------:R-:W-:Y:S01]  /*d7f0*/  HSET2.LE.AND R5, R5, R104, PT ;  /* 0x0000006805057233 */ /* 0x000fe20003803000 */
[----:B------:R-:W-:-:S02]  /*d800*/  FMUL.FTZ R118, R118, R49 ;  /* 0x0000003176767220 */ /* 0x000fc40000410000 */
[--C-:B--2---:R-:W-:Y:S02]  /*d810*/  FFMA.FTZ R0, R184, c[0x0][0x23c], -R28.reuse ;  /* 0x00008f00b8007a23 */ /* 0x104fe4000001081c */
[-C--:B------:R-:W-:Y:S02]  /*d820*/  FMUL.FTZ R119, R119, R49.reuse ;  /* 0x0000003177777220 */ /* 0x080fe40000410000 */
[----:B------:R1:W-:Y:S01]  /*d830*/  MUFU.EX2 R184, R0 ;  /* 0x0000000000b87308 */ /* 0x0003e20000000800 */
[-C--:B------:R-:W-:Y:S02]  /*d840*/  FMUL.FTZ R130, R130, R49.reuse ;  /* 0x0000003182827220 */ /* 0x080fe40000410000 */
[-C--:B------:R-:W-:Y:S02]  /*d850*/  FMUL.FTZ R131, R131, R49.reuse ;  /* 0x0000003183837220 */ /* 0x080fe40000410000 */
[----:B---3--:R-:W-:Y:S02]  /*d860*/  FFMA.FTZ R2, R54, c[0x0][0x23c], -R28 ;  /* 0x00008f0036027a23 */ /* 0x008fe4000001081c */
[----:B------:R-:W-:-:S02]  /*d870*/  FMUL.FTZ R134, R134, R49 ;  /* 0x0000003186867220 */ /* 0x000fc40000410000 */
[----:B------:R2:W3:Y:S01]  /*d880*/  MUFU.EX2 R102, R2 ;  /* 0x0000000200667308 */ /* 0x0004e20000000800 */
[-C--:B------:R-:W-:Y:S02]  /*d890*/  FMUL.FTZ R135, R135, R49.reuse ;  /* 0x0000003187877220 */ /* 0x080fe40000410000 */
[-C--:B------:R-:W-:Y:S02]  /*d8a0*/  FMUL.FTZ R146, R146, R49.reuse ;  /* 0x0000003192927220 */ /* 0x080fe40000410000 */
[-C--:B------:R-:W-:Y:S01]  /*d8b0*/  FMUL.FTZ R147, R147, R49.reuse ;  /* 0x0000003193937220 */ /* 0x080fe20000410000 */
[----:B-1----:R-:W-:Y:S01]  /*d8c0*/  FSEL R0, R231, RZ, P0 ;  /* 0x000000ffe7007208 */ /* 0x002fe20000000000 */
[-C--:B------:R-:W-:Y:S01]  /*d8d0*/  FMUL.FTZ R150, R150, R49.reuse ;  /* 0x0000003196967220 */ /* 0x080fe20000410000 */
[----:B------:R-:W-:Y:S01]  /*d8e0*/  PLOP3.LUT P0, PT, PT, PT, UP0, 0x40, 0x0 ;  /* 0x000000000000781c */ /* 0x000fe20003f0e808 */
[----:B------:R-:W-:Y:S02]  /*d8f0*/  FMUL.FTZ R151, R151, R49 ;  /* 0x0000003197977220 */ /* 0x000fe40000410000 */
[----:B------:R-:W-:Y:S01]  /*d900*/  FADD.FTZ R3, R101, -R0 ;  /* 0x8000000065037221 */ /* 0x000fe20000010000 */
[----:B------:R-:W-:Y:S01]  /*d910*/  F2FP.PACK_AB R0, R60, R107 ;  /* 0x0000006b3c00723e */ /* 0x000fe200000000ff */
[----:B------:R-:W-:Y:S01]  /*d920*/  FMUL.FTZ R162, R162, R49 ;  /* 0x00000031a2a27220 */ /* 0x000fe20000410000 */
[----:B------:R-:W-:Y:S01]  /*d930*/  MOV R101, R8 ;  /* 0x0000000800657202 */ /* 0x000fe20000000f00 */
[----:B--2---:R-:W-:Y:S01]  /*d940*/  FFMA.FTZ R2, R105, c[0x0][0x23c], -R29 ;  /* 0x00008f0069027a23 */ /* 0x004fe2000001081d */
[----:B------:R-:W-:Y:S01]  /*d950*/  LOP3.LUT R10, R10, R0, RZ, 0xc0, !PT ;  /* 0x000000000a0a7212 */ /* 0x000fe200078ec0ff */
[--C-:B------:R-:W-:Y:S01]  /*d960*/  HSET2.LE.AND R8, R19, R104.reuse, PT ;  /* 0x0000006813087233 */ /* 0x100fe20003803000 */
[----:B------:R-:W-:Y:S01]  /*d970*/  F2FP.PACK_AB R0, R101, R59 ;  /* 0x0000003b6500723e */ /* 0x000fe200000000ff */
[----:B------:R1:W-:Y:S01]  /*d980*/  MUFU.EX2 R52, R2 ;  /* 0x0000000200347308 */ /* 0x0003e20000000800 */
[----:B------:R-:W-:Y:S01]  /*d990*/  MOV R105, R4 ;  /* 0x0000000400697202 */ /* 0x000fe20000000f00 */
[----:B------:R-:W-:Y:S01]  /*d9a0*/  HSET2.LE.AND R4, R13, R104, PT ;  /* 0x000000680d047233 */ /* 0x000fe20003803000 */
[----:B------:R-:W-:Y:S01]  /*d9b0*/  LOP3.LUT R11, R11, R0, RZ, 0xc0, !PT ;  /* 0x000000000b0b7212 */ /* 0x000fe200078ec0ff */
[----:B------:R-:W-:Y:S01]  /*d9c0*/  FMUL.FTZ R3, R3, c[0x0][0x23c] ;  /* 0x00008f0003037a20 */ /* 0x000fe20000410000 */
        /* <DEDUP_REMOVED lines=9> */
[----:B-1----:R-:W-:Y:S01]  /*da60*/  FFMA.FTZ R2, R56, c[0x0][0x23c], -R29 ;  /* 0x00008f0038027a23 */ /* 0x002fe2000001081d */
[----:B---3--:R-:W-:Y:S01]  /*da70*/  F2FP.PACK_AB R0, R102, R57 ;  /* 0x000000396600723e */ /* 0x008fe200000000ff */
[----:B------:R-:W-:-:S02]  /*da80*/  FMUL.FTZ R82, R82, R49 ;  /* 0x0000003152527220 */ /* 0x000fc40000410000 */
[----:B------:R1:W2:Y:S01]  /*da90*/  MUFU.EX2 R22, R2 ;  /* 0x0000000200167308 */ /* 0x0002a20000000800 */
[----:B------:R-:W-:Y:S01]  /*daa0*/  LOP3.LUT R6, R6, R0, RZ, 0xc0, !PT ;  /* 0x0000000006067212 */ /* 0x000fe200078ec0ff */
[-C--:B------:R-:W-:Y:S02]  /*dab0*/  FMUL.FTZ R83, R83, R49.reuse ;  /* 0x0000003153537220 */ /* 0x080fe40000410000 */
[-C--:B------:R-:W-:Y:S02]  /*dac0*/  FMUL.FTZ R86, R86, R49.reuse ;  /* 0x0000003156567220 */ /* 0x080fe40000410000 */
[-C--:B------:R-:W-:Y:S02]  /*dad0*/  FMUL.FTZ R87, R87, R49.reuse ;  /* 0x0000003157577220 */ /* 0x080fe40000410000 */
[-C--:B------:R-:W-:Y:S02]  /*dae0*/  FMUL.FTZ R98, R98, R49.reuse ;  /* 0x0000003162627220 */ /* 0x080fe40000410000 */
[----:B------:R-:W-:-:S02]  /*daf0*/  FMUL.FTZ R99, R99, R49 ;  /* 0x0000003163637220 */ /* 0x000fc40000410000 */
[----:B-1----:R-:W-:Y:S01]  /*db00*/  FFMA.FTZ R2, R187, c[0x0][0x23c], -R29 ;  /* 0x00008f00bb027a23 */ /* 0x002fe2000001081d */
[----:B--2---:R-:W-:Y:S01]  /*db10*/  F2FP.PACK_AB R0, R22, R52 ;  /* 0x000000341600723e */ /* 0x004fe200000000ff */
[----:B------:R-:W-:Y:S01]  /*db20*/  IMAD.MOV.U32 R187, RZ, RZ, R60 ;  /* 0x000000ffffbb7224 */ /* 0x000fe200078e003c */
[----:B------:R-:W-:Y:S01]  /*db30*/  MOV R60, R50 ;  /* 0x00000032003c7202 */ /* 0x000fe20000000f00 */
[----:B------:R1:W-:Y:S01]  /*db40*/  MUFU.EX2 R106, R2 ;  /* 0x00000002006a7308 */ /* 0x0003e20000000800 */
[----:B------:R-:W-:Y:S02]  /*db50*/  LOP3.LUT R7, R7, R0, RZ, 0xc0, !PT ;  /* 0x0000000007077212 */ /* 0x000fe400078ec0ff */
[----:B------:R-:W-:Y:S01]  /*db60*/  F2FP.PACK_AB R0, R184, R23 ;  /* 0x00000017b800723e */ /* 0x000fe200000000ff */
[----:B------:R-:W-:-:S03]  /*db70*/  IMAD.MOV.U32 R100, RZ, RZ, R60 ;  /* 0x000000ffff647224 */ /* 0x000fc600078e003c */
[----:B------:R-:W-:Y:S01]  /*db80*/  LOP3.LUT R4, R4, R0, RZ, 0xc0, !PT ;  /* 0x0000000004047212 */ /* 0x000fe200078ec0ff */
[----:B------:R-:W2:Y:S01]  /*db90*/  MUFU.EX2 R50, R16 ;  /* 0x0000001000327308 */ /* 0x000ea20000000800 */
[----:B-1----:R-:W-:Y:S02]  /*dba0*/  FFMA.FTZ R2, R186, c[0x0][0x23c], -R29 ;  /* 0x00008f00ba027a23 */ /* 0x002fe4000001081d */
[----:B------:R-:W-:-:S05]  /*dbb0*/  IMAD.MOV.U32 R186, RZ, RZ, R51 ;  /* 0x000000ffffba7224 */ /* 0x000fca00078e0033 */
[----:B------:R-:W1:Y:S01]  /*dbc0*/  MUFU.EX2 R51, R3 ;  /* 0x0000000300337308 */ /* 0x000e620000000800 */
[-C--:B--2---:R-:W-:Y:S01]  /*dbd0*/  FMUL.FTZ R108, R108, R50.reuse ;  /* 0x000000326c6c7220 */ /* 0x084fe20000410000 */
[----:B------:R-:W-:Y:S01]  /*dbe0*/  LDSM.16.MT88.4 R16, [R212+0xb000] ;  /* 0x00b00000d410783b */ /* 0x000fe20000004200 */
[----:B------:R-:W-:-:S05]  /*dbf0*/  FMUL.FTZ R109, R109, R50 ;  /* 0x000000326d6d7220 */ /* 0x000fca0000410000 */
[----:B------:R-:W2:Y:S01]  /*dc00*/  MUFU.EX2 R2, R2 ;  /* 0x0000000200027308 */ /* 0x000ea20000000800 */
[-C--:B------:R-:W-:Y:S02]  /*dc10*/  FMUL.FTZ R120, R120, R50.reuse ;  /* 0x0000003278787220 */ /* 0x080fe40000410000 */
[-C--:B------:R-:W-:Y:S02]  /*dc20*/  FMUL.FTZ R121, R121, R50.reuse ;  /* 0x0000003279797220 */ /* 0x080fe40000410000 */
[-C--:B------:R-:W-:Y:S02]  /*dc30*/  FMUL.FTZ R124, R124, R50.reuse ;  /* 0x000000327c7c7220 */ /* 0x080fe40000410000 */
[----:B------:R-:W-:Y:S02]  /*dc40*/  FMUL.FTZ R125, R125, R50 ;  /* 0x000000327d7d7220 */ /* 0x000fe40000410000 */
[-C--:B-1----:R-:W-:Y:S02]  /*dc50*/  FMUL.FTZ R110, R110, R51.reuse ;  /* 0x000000336e6e7220 */ /* 0x082fe40000410000 */
[----:B------:R-:W-:-:S02]  /*dc60*/  FMUL.FTZ R111, R111, R51 ;  /* 0x000000336f6f7220 */ /* 0x000fc40000410000 */
[-C--:B------:R-:W-:Y:S02]  /*dc70*/  FMUL.FTZ R122, R122, R51.reuse ;  /* 0x000000337a7a7220 */ /* 0x080fe40000410000 */
[-C--:B------:R-:W-:Y:S01]  /*dc80*/  FMUL.FTZ R123, R123, R51.reuse ;  /* 0x000000337b7b7220 */ /* 0x080fe20000410000 */
[----:B--2---:R-:W-:Y:S01]  /*dc90*/  F2FP.PACK_AB R0, R2, R106 ;  /* 0x0000006a0200723e */ /* 0x004fe200000000ff */
[----:B------:R-:W-:Y:S02]  /*dca0*/  IMAD.MOV.U32 R3, RZ, RZ, R52 ;  /* 0x000000ffff037224 */ /* 0x000fe400078e0034 */
[-C--:B------:R-:W-:Y:S01]  /*dcb0*/  FMUL.FTZ R126, R126, R51.reuse ;  /* 0x000000337e7e7220 */ /* 0x080fe20000410000 */
[----:B------:R-:W-:Y:S01]  /*dcc0*/  LOP3.LUT R5, R5, R0, RZ, 0xc0, !PT ;  /* 0x0000000005057212 */ /* 0x000fe200078ec0ff */
[----:B------:R-:W-:Y:S02]  /*dcd0*/  IMAD.MOV.U32 R0, RZ, RZ, R48 ;  /* 0x000000ffff007224 */ /* 0x000fe400078e0030 */
[----:B------:R1:W2:Y:S01]  /*dce0*/  MUFU.EX2 R48, R12 ;  /* 0x0000000c00307308 */ /* 0x0002a20000000800 */
[----:B------:R-:W-:-:S02]  /*dcf0*/  FMUL.FTZ R127, R127, R51 ;  /* 0x000000337f7f7220 */ /* 0x000fc40000410000 */
[-C--:B------:R-:W-:Y:S02]  /*dd00*/  FMUL.FTZ R136, R136, R50.reuse ;  /* 0x0000003288887220 */ /* 0x080fe40000410000 */
[-C--:B------:R-:W-:Y:S02]  /*dd10*/  FMUL.FTZ R137, R137, R50.reuse ;  /* 0x0000003289897220 */ /* 0x080fe40000410000 */
[-C--:B------:R-:W-:Y:S02]  /*dd20*/  FMUL.FTZ R138, R138, R51.reuse ;  /* 0x000000338a8a7220 */ /* 0x080fe40000410000 */
[----:B------:R-:W-:Y:S02]  /*dd30*/  FMUL.FTZ R139, R139, R51 ;  /* 0x000000338b8b7220 */ /* 0x000fe40000410000 */
[-C--:B------:R-:W-:Y:S02]  /*dd40*/  FMUL.FTZ R140, R140, R50.reuse ;  /* 0x000000328c8c7220 */ /* 0x080fe40000410000 */
[----:B------:R-:W-:-:S02]  /*dd50*/  FMUL.FTZ R141, R141, R50 ;  /* 0x000000328d8d7220 */ /* 0x000fc40000410000 */
[----:B------:R-:W-:Y:S01]  /*dd60*/  FMUL.FTZ R142, R142, R51 ;  /* 0x000000338e8e7220 */ /* 0x000fe20000410000 */
[----:B-1----:R-:W1:Y:S01]  /*dd70*/  LDSM.16.MT88.4 R12, [R212+0x9000] ;  /* 0x00900000d40c783b */ /* 0x002e620000004200 */
[-C--:B--2---:R-:W-:Y:S02]  /*dd80*/  FMUL.FTZ R112, R112, R48.reuse ;  /* 0x0000003070707220 */ /* 0x084fe40000410000 */
[-C--:B------:R-:W-:Y:S02]  /*dd90*/  FMUL.FTZ R113, R113, R48.reuse ;  /* 0x0000003071717220 */ /* 0x080fe40000410000 */
        /* <DEDUP_REMOVED lines=17> */
[-C--:B------:R-:W-:Y:S01]  /*deb0*/  FMUL.FTZ R156, R156, R50.reuse ;  /* 0x000000329c9c7220 */ /* 0x080fe20000410000 */
[----:B-1----:R-:W-:Y:S01]  /*dec0*/  HMMA.16816.F32 R52, R8, R12, R112 ;  /* 0x0000000c0834723c */ /* 0x002fe20000001870 */
[----:B------:R-:W-:Y:S02]  /*ded0*/  FMUL.FTZ R157, R157, R50 ;  /* 0x000000329d9d7220 */ /* 0x000fe40000410000 */
[-C--:B------:R-:W-:Y:S02]  /*dee0*/  FMUL.FTZ R158, R158, R51.reuse ;  /* 0x000000339e9e7220 */ /* 0x080fe40000410000 */
[----:B------:R-:W-:-:S02]  /*def0*/  FMUL.FTZ R159, R159, R51 ;  /* 0x000000339f9f7220 */ /* 0x000fc40000410000 */
[----:B------:R-:W-:Y:S01]  /*df00*/  MOV R115, R57 ;  /* 0x0000003900737202 */ /* 0x000fe20000000f00 */
[----:B------:R-:W-:Y:S01]  /*df10*/  IMAD.MOV.U32 R114, RZ, RZ, R59 ;  /* 0x000000ffff727224 */ /* 0x000fe200078e003b */
[C---:B------:R-:W-:Y:S01]  /*df20*/  HMMA.16816.F32 R108, R4.reuse, R12, R108 ;  /* 0x0000000c046c723c */ /* 0x040fe2000000186c */
[----:B------:R-:W-:Y:S01]  /*df30*/  IMAD.MOV.U32 R113, RZ, RZ, R61 ;  /* 0x000000ffff717224 */ /* 0x000fe200078e003d */
[----:B------:R-:W-:Y:S01]  /*df40*/  MOV R112, R2 ;  /* 0x0000000200707202 */ /* 0x000fe20000000f00 */
[-C--:B------:R-:W-:Y:S01]  /*df50*/  FMUL.FTZ R168, R168, R50.reuse ;  /* 0x00000032a8a87220 */ /* 0x080fe20000410000 */
[----:B------:R-:W-:Y:S01]  /*df60*/  LOP3.LUT R2, R27, UR8, R44, 0x96, !PT ;  /* 0x000000081b027c12 */ /* 0x000fe2000f8e962c */
[----:B------:R-:W-:Y:S02]  /*df70*/  FMUL.FTZ R169, R169, R50 ;  /* 0x00000032a9a97220 */ /* 0x000fe40000410000 */
[-C--:B------:R-:W-:Y:S01]  /*df80*/  FMUL.FTZ R170, R170, R51.reuse ;  /* 0x00000033aaaa7220 */ /* 0x080fe20000410000 */
[----:B------:R-:W-:Y:S01]  /*df90*/  HMMA.16816.F32 R120, R4, R14, R120 ;  /* 0x0000000e0478723c */ /* 0x000fe20000001878 */
[----:B------:R-:W-:-:S02]  /*dfa0*/  FMUL.FTZ R171, R171, R51 ;  /* 0x00000033abab7220 */ /* 0x000fc40000410000 */
[-C--:B------:R-:W-:Y:S02]  /*dfb0*/  FMUL.FTZ R164, R164, R48.reuse ;  /* 0x00000030a4a47220 */ /* 0x080fe40000410000 */
[----:B------:R-:W-:Y:S02]  /*dfc0*/  FMUL.FTZ R165, R165, R48 ;  /* 0x00000030a5a57220 */ /* 0x000fe40000410000 */
[-C--:B------:R-:W-:Y:S01]  /*dfd0*/  FMUL.FTZ R72, R72, R50.reuse ;  /* 0x0000003248487220 */ /* 0x080fe20000410000 */
[----:B------:R-:W-:Y:S01]  /*dfe0*/  HMMA.16816.F32 R56, R8, R14, R116 ;  /* 0x0000000e0838723c */ /* 0x000fe20000001874 */
[----:B------:R-:W1:Y:S01]  /*dff0*/  LDSM.16.MT88.4 R12, [R214+0x9000] ;  /* 0x00900000d60c783b */ /* 0x000e620000004200 */
[-C--:B------:R-:W-:Y:S02]  /*e000*/  FMUL.FTZ R73, R73, R50.reuse ;  /* 0x0000003249497220 */ /* 0x080fe40000410000 */
[-C--:B------:R-:W-:Y:S02]  /*e010*/  FMUL.FTZ R74, R74, R51.reuse ;  /* 0x000000334a4a7220 */ /* 0x080fe40000410000 */
[----:B------:R-:W-:Y:S01]  /*e020*/  FMUL.FTZ R75, R75, R51 ;  /* 0x000000334b4b7220 */ /* 0x000fe20000410000 */
[----:B------:R-:W-:Y:S01]  /*e030*/  MOV R116, R115 ;  /* 0x0000007300747202 */ /* 0x000fe20000000f00 */
[----:B------:R-:W-:-:S02]  /*e040*/  FMUL.FTZ R76, R76, R50 ;  /* 0x000000324c4c7220 */ /* 0x000fc40000410000 */
[-C--:B------:R-:W-:Y:S02]  /*e050*/  FMUL.FTZ R77, R77, R50.reuse ;  /* 0x000000324d4d7220 */ /* 0x080fe40000410000 */
[-C--:B------:R-:W-:Y:S01]  /*e060*/  FMUL.FTZ R78, R78, R51.reuse ;  /* 0x000000334e4e7220 */ /* 0x080fe20000410000 */
        /* <DEDUP_REMOVED lines=14> */
[-C--:B------:R-:W-:Y:S02]  /*e150*/  FMUL.FTZ R81, R81, R48.reuse ;  /* 0x0000003051517220 */ /* 0x080fe40000410000 */
[-C--:B------:R-:W-:Y:S01]  /*e160*/  FMUL.FTZ R84, R84, R48.reuse ;  /* 0x0000003054547220 */ /* 0x080fe20000410000 */
[----:B-1----:R-:W-:Y:S01]  /*e170*/  HMMA.16816.F32 R128, R8, R12, R128 ;  /* 0x0000000c0880723c */ /* 0x002fe20000001880 */
[-C--:B------:R-:W-:Y:S02]  /*e180*/  FMUL.FTZ R85, R85, R48.reuse ;  /* 0x0000003055557220 */ /* 0x080fe40000410000 */
[-C--:B------:R-:W-:Y:S02]  /*e190*/  FMUL.FTZ R96, R96, R48.reuse ;  /* 0x0000003060607220 */ /* 0x080fe40000410000 */
[----:B------:R-:W-:-:S02]  /*e1a0*/  FMUL.FTZ R97, R97, R48 ;  /* 0x0000003061617220 */ /* 0x000fc40000410000 */
[----:B------:R-:W-:Y:S01]  /*e1b0*/  IMAD.MOV.U32 R117, RZ, RZ, R3 ;  /* 0x000000ffff757224 */ /* 0x000fe200078e0003 */
[----:B------:R-:W-:Y:S01]  /*e1c0*/  HMMA.16816.F32 R124, R4, R12, R124 ;  /* 0x0000000c047c723c */ /* 0x000fe2000000187c */
[----:B------:R-:W-:-:S04]  /*e1d0*/  IMAD.WIDE.U32 R2, R2, -0x2daee0ad, RZ ;  /* 0xd2511f5302027825 */ /* 0x000fc800078e00ff */
[----:B------:R-:W-:Y:S02]  /*e1e0*/  IMAD.MOV.U32 R119, RZ, RZ, R0 ;  /* 0x000000ffff777224 */ /* 0x000fe400078e0000 */
[----:B------:R-:W-:Y:S01]  /*e1f0*/  FFMA.FTZ R0, R188, c[0x0][0x23c], -R30 ;  /* 0x00008f00bc007a23 */ /* 0x000fe2000001081e */
[-C--:B------:R-:W-:Y:S01]  /*e200*/  HMMA.16816.F32 R136, R4, R14.reuse, R136 ;  /* 0x0000000e0488723c */ /* 0x080fe20000001888 */
[----:B------:R-:W-:Y:S01]  /*e210*/  IMAD.MOV.U32 R45, RZ, RZ, R112 ;  /* 0x000000ffff2d7224 */ /* 0x000fe200078e0070 */
[----:B------:R-:W-:Y:S01]  /*e220*/  MOV R112, R187 ;  /* 0x000000bb00707202 */ /* 0x000fe20000000f00 */
[----:B------:R-:W-:Y:S02]  /*e230*/  IMAD.MOV.U32 R187, RZ, RZ, R249 ;  /* 0x000000ffffbb7224 */ /* 0x000fe400078e00f9 */
[----:B------:R-:W-:Y:S01]  /*e240*/  IMAD.MOV.U32 R115, RZ, RZ, R22 ;  /* 0x000000ffff737224 */ /* 0x000fe200078e0016 */
[----:B------:R-:W-:Y:S01]  /*e250*/  MOV R22, R250 ;  /* 0x000000fa00167202 */ /* 0x000fe20000000f00 */
[----:B------:R-:W-:Y:S01]  /*e260*/  IMAD.MOV.U32 R118, RZ, RZ, R186 ;  /* 0x000000ffff767224 */ /* 0x000fe200078e00ba */
[----:B------:R-:W-:Y:S01]  /*e270*/  HMMA.16816.F32 R60, R8, R14, R132 ;  /* 0x0000000e083c723c */ /* 0x000fe20000001884 */
[----:B------:R-:W1:Y:S01]  /*e280*/  LDSM.16.MT88.4 R12, [R212+0xa000] ;  /* 0x00a00000d40c783b */ /* 0x000e620000004200 */
[----:B------:R2:W-:Y:S01]  /*e290*/  MUFU.EX2 R133, R0 ;  /* 0x0000000000857308 */ /* 0x0005e20000000800 */
[----:B------:R-:W-:-:S04]  /*e2a0*/  IMAD.MOV.U32 R186, RZ, RZ, R248 ;  /* 0x000000ffffba7224 */ /* 0x000fc800078e00f8 */
[----:B------:R-:W-:Y:S01]  /*e2b0*/  IMAD.MOV.U32 R134, RZ, RZ, R113 ;  /* 0x000000ffff867224 */ /* 0x000fe200078e0071 */
[----:B------:R-:W-:Y:S01]  /*e2c0*/  HMMA.16816.F32 R68, R8, R16, R68 ;  /* 0x000000100844723c */ /* 0x000fe20000001844 */
[----:B------:R-:W-:Y:S02]  /*e2d0*/  IMAD.MOV.U32 R113, RZ, RZ, R101 ;  /* 0x000000ffff717224 */ /* 0x000fe400078e0065 */
[----:B------:R-:W-:Y:S02]  /*e2e0*/  IMAD.MOV.U32 R135, RZ, RZ, R114 ;  /* 0x000000ffff877224 */ /* 0x000fe400078e0072 */
[----:B------:R-:W-:-:S03]  /*e2f0*/  IMAD.MOV.U32 R114, RZ, RZ, R102 ;  /* 0x000000ffff727224 */ /* 0x000fc600078e0066 */
[----:B------:R-:W-:Y:S01]  /*e300*/  HMMA.16816.F32 R80, R8, R18, R80 ;  /* 0x000000120850723c */ /* 0x000fe20000001850 */
[----:B--2---:R-:W-:-:S04]  /*e310*/  FFMA.FTZ R0, R178, c[0x0][0x23c], -R30 ;  /* 0x00008f00b2007a23 */ /* 0x004fc8000001081e */
[----:B------:R2:W-:Y:S03]  /*e320*/  MUFU.EX2 R101, R0 ;  /* 0x0000000000657308 */ /* 0x0005e60000000800 */
[-C--:B-1----:R-:W-:Y:S08]  /*e330*/  HMMA.16816.F32 R144, R8, R12.reuse, R144 ;  /* 0x0000000c0890723c */ /* 0x082ff00000001890 */
[C---:B------:R-:W-:Y:S08]  /*e340*/  HMMA.16816.F32 R140, R4.reuse, R12, R140 ;  /* 0x0000000c048c723c */ /* 0x040ff0000000188c */
[-C--:B------:R-:W-:Y:S08]  /*e350*/  HMMA.16816.F32 R152, R4, R14.reuse, R152 ;  /* 0x0000000e0498723c */ /* 0x080ff00000001898 */
[----:B------:R-:W-:Y:S01]  /*e360*/  HMMA.16816.F32 R64, R8, R14, R148 ;  /* 0x0000000e0840723c */ /* 0x000fe20000001894 */
[----:B------:R-:W1:Y:S06]  /*e370*/  LDSM.16.MT88.4 R12, [R214+0xa000] ;  /* 0x00a00000d60c783b */ /* 0x000e6c0000004200 */
[----:B------:R-:W-:Y:S01]  /*e380*/  MOV R148, R103 ;  /* 0x0000006700947202 */ /* 0x000fe20000000f00 */
[----:B------:R-:W-:-:S02]  /*e390*/  IMAD.MOV.U32 R151, RZ, RZ, R23 ;  /* 0x000000ffff977224 */ /* 0x000fc400078e0017 */
[----:B------:R-:W-:Y:S02]  /*e3a0*/  IMAD.MOV.U32 R23, RZ, RZ, R251 ;  /* 0x000000ffff177224 */ /* 0x000fe400078e00fb */
[----:B------:R-:W-:Y:S02]  /*e3b0*/  IMAD.MOV.U32 R150, RZ, RZ, R239 ;  /* 0x000000ffff967224 */ /* 0x000fe400078e00ef */
[----:B------:R-:W-:Y:S01]  /*e3c0*/  IMAD.MOV.U32 R149, RZ, RZ, R185 ;  /* 0x000000ffff957224 */ /* 0x000fe200078e00b9 */
[-C--:B-1----:R-:W-:Y:S08]  /*e3d0*/  HMMA.16816.F32 R160, R8, R12.reuse, R160 ;  /* 0x0000000c08a0723c */ /* 0x082ff000000018a0 */
[C---:B------:R-:W-:Y:S08]  /*e3e0*/  HMMA.16816.F32 R156, R4.reuse, R12, R156 ;  /* 0x0000000c049c723c */ /* 0x040ff0000000189c */
[-C--:B------:R-:W-:Y:S08]  /*e3f0*/  HMMA.16816.F32 R168, R4, R14.reuse, R168 ;  /* 0x0000000e04a8723c */ /* 0x080ff000000018a8 */
[----:B------:R-:W-:Y:S01]  /*e400*/  HMMA.16816.F32 R164, R8, R14, R164 ;  /* 0x0000000e08a4723c */ /* 0x000fe200000018a4 */
[----:B------:R-:W1:Y:S07]  /*e410*/  LDSM.16.MT88.4 R12, [R214+0xb000] ;  /* 0x00b00000d60c783b */ /* 0x000e6e0000004200 */
[C---:B-1----:R-:W-:Y:S08]  /*e420*/  HMMA.16816.F32 R88, R4.reuse, R12, R88 ;  /* 0x0000000c0458723c */ /* 0x042ff00000001858 */
[----:B------:R-:W-:Y:S07]  /*e430*/  HMMA.16816.F32 R92, R4, R14, R92 ;  /* 0x0000000e045c723c */ /* 0x000fee000000185c */
[----:B------:R-:W-:Y:S01]  /*e440*/  LOP3.LUT R5, R21, UR8, R24, 0x96, !PT ;  /* 0x0000000815057c12 */ /* 0x000fe2000f8e9618 */
[----:B------:R-:W-:Y:S01]  /*e450*/  HMMA.16816.F32 R84, R8, R12, R84 ;  /* 0x0000000c0854723c */ /* 0x000fe20000001854 */
[----:B------:R-:W-:Y:S01]  /*e460*/  LOP3.LUT R4, R3, UR18, R34, 0x96, !PT ;  /* 0x0000001203047c12 */ /* 0x000fe2000f8e9622 */
[----:B------:R-:W1:Y:S01]  /*e470*/  LDSM.16.MT88.4 R24, [R214+0x9400] ;  /* 0x00940000d618783b */ /* 0x000e620000004200 */
[----:B------:R-:W-:-:S04]  /*e480*/  LOP3.LUT R7, R2, 0xffff, RZ, 0xc0, !PT ;  /* 0x0000ffff02077812 */ /* 0x000fc800078ec0ff */
[----:B------:R-:W-:Y:S01]  /*e490*/  LOP3.LUT R13, R2, 0xff, RZ, 0xc0, !PT ;  /* 0x000000ff020d7812 */ /* 0x000fe200078ec0ff */
[----:B------:R-:W-:Y:S01]  /*e4a0*/  HMMA.16816.F32 R96, R8, R14, R96 ;  /* 0x0000000e0860723c */ /* 0x000fe20000001860 */
[----:B------:R-:W-:-:S06]  /*e4b0*/  SHF.R.U32.HI R12, RZ, 0x10, R2 ;  /* 0x00000010ff0c7819 */ /* 0x000fcc0000011602 */
[----:B------:R-:W-:Y:S01]  /*e4c0*/  SHF.R.U32.HI R11, RZ, 0x18, R2 ;  /* 0x00000018ff0b7819 */ /* 0x000fe20000011602 */
[----:B------:R-:W-:-:S04]  /*e4d0*/  IMAD.WIDE.U32 R2, R5, -0x2daee0ad, RZ ;  /* 0xd2511f5305027825 */ /* 0x000fc800078e00ff */
[----:B------:R-:W-:Y:S01]  /*e4e0*/  FFMA.FTZ R5, R175, c[0x0][0x23c], -R30 ;  /* 0x00008f00af057a23 */ /* 0x000fe2000001081e */
[C---:B------:R-:W-:Y:S02]  /*e4f0*/  LOP3.LUT R6, R2.reuse, 0xffff, RZ, 0xc0, !PT ;  /* 0x0000ffff02067812 */ /* 0x040fe400078ec0ff */
[----:B------:R-:W-:Y:S01]  /*e500*/  LOP3.LUT R10, R2, 0xff, RZ, 0xc0, !PT ;  /* 0x000000ff020a7812 */ /* 0x000fe200078ec0ff */
[----:B------:R3:W-:Y:S01]  /*e510*/  MUFU.EX2 R102, R5 ;  /* 0x0000000500667308 */ /* 0x0007e20000000800 */
[--C-:B------:R-:W-:Y:S02]  /*e520*/  SHF.R.U32.HI R9, RZ, 0x10, R2.reuse ;  /* 0x00000010ff097819 */ /* 0x100fe40000011602 */
[----:B------:R-:W-:Y:S02]  /*e530*/  SHF.R.U32.HI R8, RZ, 0x18, R2 ;  /* 0x00000018ff087819 */ /* 0x000fe40000011602 */
[----:B--2---:R-:W-:Y:S02]  /*e540*/  LOP3.LUT R0, R3, UR18, R32, 0x96, !PT ;  /* 0x0000001203007c12 */ /* 0x004fe4000f8e9620 */
[----:B------:R-:W-:Y:S01]  /*e550*/  LOP3.LUT R2, R12, 0xff, RZ, 0xc0, !PT ;  /* 0x000000ff0c027812 */ /* 0x000fe200078ec0ff */
[----:B------:R-:W-:Y:S01]  /*e560*/  LDSM.16.MT88.4 R32, [R214+0xb400] ;  /* 0x00b40000d620783b */ /* 0x000fe20000004200 */
[----:B------:R-:W-:-:S02]  /*e570*/  SHF.R.U32.HI R3, RZ, 0x8, R7 ;  /* 0x00000008ff037819 */ /* 0x000fc40000011607 */
[----:B------:R-:W-:Y:S01]  /*e580*/  PRMT R11, R2, 0x5410, R11 ;  /* 0x00005410020b7816 */ /* 0x000fe2000000000b */
[----:B------:R-:W-:Y:S01]  /*e590*/  FFMA.FTZ R2, R240, c[0x0][0x23c], -R31 ;  /* 0x00008f00f0027a23 */ /* 0x000fe2000001081f */
[----:B------:R-:W-:Y:S02]  /*e5a0*/  PRMT R7, R13, 0x5410, R3 ;  /* 0x000054100d077816 */ /* 0x000fe40000000003 */
[----:B------:R-:W-:Y:S01]  /*e5b0*/  SHF.R.U32.HI R3, RZ, 0x8, R6 ;  /* 0x00000008ff037819 */ /* 0x000fe20000011606 */
[----:B------:R2:W-:Y:S01]  /*e5c0*/  MUFU.EX2 R132, R2 ;  /* 0x0000000200847308 */ /* 0x0005e20000000800 */
[----:B---3--:R-:W-:Y:S01]  /*e5d0*/  FFMA.FTZ R5, R172, c[0x0][0x23c], -R30 ;  /* 0x00008f00ac057a23 */ /* 0x008fe2000001081e */
[----:B------:R-:W-:Y:S02]  /*e5e0*/  LOP3.LUT R6, R4, 0xff, RZ, 0xc0, !PT ;  /* 0x000000ff04067812 */ /* 0x000fe400078ec0ff */
[----:B------:R-:W-:Y:S01]  /*e5f0*/  PRMT R12, R10, 0x5410, R3 ;  /* 0x000054100a0c7816 */ /* 0x000fe20000000003 */
[----:B------:R-:W-:Y:S01]  /*e600*/  FFMA.FTZ R3, R182, c[0x0][0x23c], -R31 ;  /* 0x00008f00b6037a23 */ /* 0x000fe2000001081f */
[----:B------:R-:W-:Y:S01]  /*e610*/  MOV R172, R186 ;  /* 0x000000ba00ac7202 */ /* 0x000fe20000000f00 */
[----:B------:R-:W-:Y:S01]  /*e620*/  IMAD.MOV.U32 R182, RZ, RZ, R22 ;  /* 0x000000ffffb67224 */ /* 0x000fe200078e0016 */
[----:B------:R3:W4:Y:S01]  /*e630*/  MUFU.EX2 R103, R5 ;  /* 0x0000000500677308 */ /* 0x0007220000000800 */
[----:B--2---:R-:W-:-:S07]  /*e640*/  LOP3.LUT R2, R9, 0xff, RZ, 0xc0, !PT ;  /* 0x000000ff09027812 */ /* 0x004fce00078ec0ff */
[----:B------:R2:W-:Y:S01]  /*e650*/  MUFU.EX2 R249, R3 ;  /* 0x0000000300f97308 */ /* 0x0005e20000000800 */
[----:B------:R-:W-:Y:S02]  /*e660*/  PRMT R17, R2, 0x5410, R8 ;  /* 0x0000541002117816 */ /* 0x000fe40000000008 */
[----:B------:R-:W-:Y:S02]  /*e670*/  LOP3.LUT R2, R4, 0xffff, RZ, 0xc0, !PT ;  /* 0x0000ffff04027812 */ /* 0x000fe400078ec0ff */
[--C-:B---3--:R-:W-:Y:S02]  /*e680*/  SHF.R.U32.HI R5, RZ, 0x18, R4.reuse ;  /* 0x00000018ff057819 */ /* 0x108fe40000011604 */
[----:B--2---:R-:W-:Y:S02]  /*e690*/  SHF.R.U32.HI R3, RZ, 0x10, R4 ;  /* 0x00000010ff037819 */ /* 0x004fe40000011604 */
[----:B------:R-:W-:Y:S02]  /*e6a0*/  SHF.R.U32.HI R4, RZ, 0x8, R2 ;  /* 0x00000008ff047819 */ /* 0x000fe40000011602 */
[----:B------:R-:W-:Y:S01]  /*e6b0*/  LOP3.LUT R2, R3, 0xff, RZ, 0xc0, !PT ;  /* 0x000000ff03027812 */ /* 0x000fe200078ec0ff */
[----:B------:R-:W-:Y:S01]  /*e6c0*/  FFMA.FTZ R3, R177, c[0x0][0x23c], -R31 ;  /* 0x00008f00b1037a23 */ /* 0x000fe2000001081f */
[----:B------:R-:W-:Y:S01]  /*e6d0*/  PRMT R6, R6, 0x5410, R4 ;  /* 0x0000541006067816 */ /* 0x000fe20000000004 */
[----:B------:R-:W-:Y:S01]  /*e6e0*/  FFMA.FTZ R4, R242, c[0x0][0x23c], -R28 ;  /* 0x00008f00f2047a23 */ /* 0x000fe2000001081c */
[----:B------:R-:W-:Y:S01]  /*e6f0*/  PRMT R5, R2, 0x5410, R5 ;  /* 0x0000541002057816 */ /* 0x000fe20000000005 */
[----:B------:R2:W-:Y:S01]  /*e700*/  MUFU.EX2 R251, R3 ;  /* 0x0000000300fb7308 */ /* 0x0005e20000000800 */
[----:B------:R-:W-:-:S07]  /*e710*/  LOP3.LUT R2, R0, 0xffff, RZ, 0xc0, !PT ;  /* 0x0000ffff00027812 */ /* 0x000fce00078ec0ff */
[----:B------:R-:W-:Y:S01]  /*e720*/  MUFU.EX2 R240, R4 ;  /* 0x0000000400f07308 */ /* 0x000fe20000000800 */
[----:B--2---:R-:W-:Y:S02]  /*e730*/  FFMA.FTZ R3, R173, c[0x0][0x23c], -R31 ;  /* 0x00008f00ad037a23 */ /* 0x004fe4000001081f */
[----:B------:R-:W-:-:S05]  /*e740*/  IMAD.MOV.U32 R173, RZ, RZ, R187 ;  /* 0x000000ffffad7224 */ /* 0x000fca00078e00bb */
[----:B------:R2:W3:Y:S02]  /*e750*/  MUFU.EX2 R250, R3 ;  /* 0x0000000300fa7308 */ /* 0x0004e40000000800 */
[----:B--2---:R-:W-:Y:S02]  /*e760*/  SHF.R.U32.HI R3, RZ, 0x8, R2 ;  /* 0x00000008ff037819 */ /* 0x004fe40000011602 */
[----:B------:R-:W-:-:S04]  /*e770*/  LOP3.LUT R2, R0, 0xff, RZ, 0xc0, !PT ;  /* 0x000000ff00027812 */ /* 0x000fc800078ec0ff */
[----:B------:R-:W-:Y:S01]  /*e780*/  PRMT R4, R2, 0x5410, R3 ;  /* 0x0000541002047816 */ /* 0x000fe20000000003 */
[----:B------:R-:W-:Y:S01]  /*e790*/  FFMA.FTZ R2, R183, c[0x0][0x23c], -R28 ;  /* 0x00008f00b7027a23 */ /* 0x000fe2000001081c */
[--C-:B------:R-:W-:Y:S01]  /*e7a0*/  SHF.R.U32.HI R3, RZ, 0x10, R0.reuse ;  /* 0x00000010ff037819 */ /* 0x100fe20000011600 */
[----:B------:R-:W-:Y:S02]  /*e7b0*/  IMAD.MOV.U32 R183, RZ, RZ, R23 ;  /* 0x000000ffffb77224 */ /* 0x000fe400078e0017 */
[----:B------:R2:W-:Y:S01]  /*e7c0*/  MUFU.EX2 R239, R2 ;  /* 0x0000000200ef7308 */ /* 0x0005e20000000800 */
[----:B------:R-:W5:Y:S01]  /*e7d0*/  LDSM.16.MT88.4 R20, [R212+0xb400] ;  /* 0x00b40000d414783b */ /* 0x000f620000004200 */
[----:B--2---:R-:W-:Y:S02]  /*e7e0*/  SHF.R.U32.HI R2, RZ, 0x18, R0 ;  /* 0x00000018ff027819 */ /* 0x004fe40000011600 */
[----:B------:R-:W-:Y:S01]  /*e7f0*/  LOP3.LUT R0, R3, 0xff, RZ, 0xc0, !PT ;  /* 0x000000ff03007812 */ /* 0x000fe200078ec0ff */
[----:B------:R-:W-:-:S03]  /*e800*/  FFMA.FTZ R3, R179, c[0x0][0x23c], -R28 ;  /* 0x00008f00b3037a23 */ /* 0x000fc6000001081c */
[----:B------:R-:W-:Y:S01]  /*e810*/  PRMT R16, R0, 0x5410, R2 ;  /* 0x0000541000107816 */ /* 0x000fe20000000002 */
[--C-:B------:R-:W-:Y:S01]  /*e820*/  HSET2.LE.AND R0, R7, R104.reuse, PT ;  /* 0x0000006807007233 */ /* 0x100fe20003803000 */
[----:B----4-:R-:W-:Y:S01]  /*e830*/  F2FP.PACK_AB R2, R103, R102 ;  /* 0x000000666702723e */ /* 0x010fe200000000ff */
[----:B------:R2:W-:Y:S03]  /*e840*/  MUFU.EX2 R248, R3 ;  /* 0x0000000300f87308 */ /* 0x0005e60000000800 */
[----:B------:R-:W-:Y:S01]  /*e850*/  LOP3.LUT R10, R0, R2, RZ, 0xc0, !PT ;  /* 0x00000002000a7212 */ /* 0x000fe200078ec0ff */
[----:B------:R-:W-:Y:S01]  /*e860*/  HSET2.LE.AND R0, R11, R104, PT ;  /* 0x000000680b007233 */ /* 0x000fe20003803000 */
[----:B---3--:R-:W-:-:S04]  /*e870*/  F2FP.PACK_AB R2, R250, R251 ;  /* 0x000000fbfa02723e */ /* 0x008fc800000000ff */
[----:B------:R-:W-:Y:S01]  /*e880*/  LOP3.LUT R11, R0, R2, RZ, 0xc0, !PT ;  /* 0x00000002000b7212 */ /* 0x000fe200078ec0ff */
[----:B------:R-:W-:Y:S01]  /*e890*/  HSET2.LE.AND R0, R6, R104, PT ;  /* 0x0000006806007233 */ /* 0x000fe20003803000 */
[----:B------:R-:W-:-:S04]  /*e8a0*/  F2FP.PACK_AB R2, R101, R133 ;  /* 0x000000856502723e */ /* 0x000fc800000000ff */
[----:B------:R-:W-:Y:S01]  /*e8b0*/  LOP3.LUT R8, R0, R2, RZ, 0xc0, !PT ;  /* 0x0000000200087212 */ /* 0x000fe200078ec0ff */
[----:B--2---:R-:W-:Y:S01]  /*e8c0*/  FFMA.FTZ R3, R174, c[0x0][0x23c], -R28 ;  /* 0x00008f00ae037a23 */ /* 0x004fe2000001081c */
[--C-:B------:R-:W-:Y:S01]  /*e8d0*/  HSET2.LE.AND R0, R5, R104.reuse, PT ;  /* 0x0000006805007233 */ /* 0x100fe20003803000 */
[----:B------:R-:W-:Y:S02]  /*e8e0*/  F2FP.PACK_AB R2, R249, R132 ;  /* 0x00000084f902723e */ /* 0x000fe400000000ff */
[----:B------:R2:W3:Y:S02]  /*e8f0*/  MUFU.EX2 R242, R3 ;  /* 0x0000000300f27308 */ /* 0x0004e40000000800 */
[----:B------:R-:W-:Y:S01]  /*e900*/  LOP3.LUT R9, R0, R2, RZ, 0xc0, !PT ;  /* 0x0000000200097212 */ /* 0x000fe200078ec0ff */
[--C-:B------:R-:W-:Y:S01]  /*e910*/  FFMA.FTZ R2, R176, c[0x0][0x23c], -R29.reuse ;  /* 0x00008f00b0027a23 */ /* 0x100fe2000001081d */
[----:B------:R-:W-:Y:S02]  /*e920*/  HSET2.LE.AND R0, R12, R104, PT ;  /* 0x000000680c007233 */ /* 0x000fe40003803000 */
[----:B------:R-:W4:Y:S02]  /*e930*/  LDSM.16.MT88.4 R12, [R212+0x9400] ;  /* 0x00940000d40c783b */ /* 0x000f240000004200 */
[----:B------:R3:W-:Y:S01]  /*e940*/  MUFU.EX2 R188, R2 ;  /* 0x0000000200bc7308 */ /* 0x0007e20000000800 */
[----:B-1----:R-:W-:Y:S01]  /*e950*/  HMMA.16816.F32 R128, R8, R24, R128 ;  /* 0x000000180880723c */ /* 0x002fe20000001880 */
[----:B--2---:R-:W-:-:S07]  /*e960*/  FFMA.FTZ R3, R243, c[0x0][0x23c], -R29 ;  /* 0x00008f00f3037a23 */ /* 0x004fce000001081d */
[----:B------:R-:W-:Y:S01]  /*e970*/  HMMA.16816.F32 R60, R8, R26, R60 ;  /* 0x0000001a083c723c */ /* 0x000fe2000000183c */
[----:B------:R-:W-:Y:S01]  /*e980*/  IMAD.MOV.U32 R243, RZ, RZ, R45 ;  /* 0x000000fffff37224 */ /* 0x000fe200078e002d */
[----:B------:R1:W-:Y:S01]  /*e990*/  MUFU.EX2 R186, R3 ;  /* 0x0000000300ba7308 */ /* 0x0003e20000000800 */
[----:B---3--:R-:W-:-:S05]  /*e9a0*/  F2FP.PACK_AB R2, R242, R248 ;  /* 0x000000f8f202723e */ /* 0x008fca00000000ff */
[----:B-----5:R-:W-:Y:S01]  /*e9b0*/  HMMA.16816.F32 R68, R8, R20, R68 ;  /* 0x000000140844723c */ /* 0x020fe20000001844 */
[----:B------:R-:W-:Y:S01]  /*e9c0*/  LOP3.LUT R6, R0, R2, RZ, 0xc0, !PT ;  /* 0x0000000200067212 */ /* 0x000fe200078ec0ff */
[----:B------:R-:W-:-:S06]  /*e9d0*/  HSET2.LE.AND R0, R17, R104, PT ;  /* 0x0000006811007233 */ /* 0x000fcc0003803000 */
[----:B------:R-:W-:Y:S01]  /*e9e0*/  HMMA.16816.F32 R80, R8, R22, R80 ;  /* 0x000000160850723c */ /* 0x000fe20000001850 */
[----:B-1----:R-:W-:-:S04]  /*e9f0*/  FFMA.FTZ R3, R181, c[0x0][0x23c], -R29 ;  /* 0x00008f00b5037a23 */ /* 0x002fc8000001081d */
[----:B------:R1:W2:Y:S03]  /*ea00*/  MUFU.EX2 R187, R3 ;  /* 0x0000000300bb7308 */ /* 0x0002a60000000800 */
[C---:B------:R-:W-:Y:S08]  /*ea10*/  HMMA.16816.F32 R84, R8.reuse, R32, R84 ;  /* 0x000000200854723c */ /* 0x040ff00000001854 */
[----:B----4-:R-:W-:Y:S01]  /*ea20*/  HMMA.16816.F32 R52, R8, R12, R52 ;  /* 0x0000000c0834723c */ /* 0x010fe20000001834 */
[----:B-1----:R-:W-:Y:S01]  /*ea30*/  FFMA.FTZ R3, R241, c[0x0][0x23c], -R29 ;  /* 0x00008f00f1037a23 */ /* 0x002fe2000001081d */
[----:B--2---:R-:W-:-:S06]  /*ea40*/  F2FP.PACK_AB R2, R188, R187 ;  /* 0x000000bbbc02723e */ /* 0x004fcc00000000ff */
[----:B------:R-:W-:Y:S01]  /*ea50*/  HMMA.16816.F32 R56, R8, R14, R56 ;  /* 0x0000000e0838723c */ /* 0x000fe20000001838 */
[----:B------:R-:W-:Y:S01]  /*ea60*/  IMAD.MOV.U32 R241, RZ, RZ, R184 ;  /* 0x000000fffff17224 */ /* 0x000fe200078e00b8 */
[----:B------:R-:W1:Y:S01]  /*ea70*/  MUFU.EX2 R185, R3 ;  /* 0x0000000300b97308 */ /* 0x000e620000000800 */
[----:B------:R-:W-:Y:S01]  /*ea80*/  LOP3.LUT R7, R0, R2, RZ, 0xc0, !PT ;  /* 0x0000000200077212 */ /* 0x000fe200078ec0ff */
[----:B------:R-:W-:Y:S01]  /*ea90*/  HSET2.LE.AND R0, R4, R104, PT ;  /* 0x0000006804007233 */ /* 0x000fe20003803000 */
[----:B------:R-:W-:-:S03]  /*eaa0*/  F2FP.PACK_AB R2, R239, R240 ;  /* 0x000000f0ef02723e */ /* 0x000fc600000000ff */
[----:B------:R-:W-:Y:S01]  /*eab0*/  HMMA.16816.F32 R96, R8, R34, R96 ;  /* 0x000000220860723c */ /* 0x000fe20000001860 */
[----:B------:R-:W-:Y:S01]  /*eac0*/  LOP3.LUT R4, R0, R2, RZ, 0xc0, !PT ;  /* 0x0000000200047212 */ /* 0x000fe200078ec0ff */
[----:B------:R-:W-:Y:S02]  /*ead0*/  HSET2.LE.AND R0, R16, R104, PT ;  /* 0x0000006810007233 */ /* 0x000fe40003803000 */
[----:B------:R-:W2:Y:S01]  /*eae0*/  LDSM.16.MT88.4 R16, [R212+0xa400] ;  /* 0x00a40000d410783b */ /* 0x000ea20000004200 */
[----:B-1----:R-:W-:-:S04]  /*eaf0*/  F2FP.PACK_AB R2, R185, R186 ;  /* 0x000000bab902723e */ /* 0x002fc800000000ff */
[----:B------:R-:W-:Y:S02]  /*eb00*/  LOP3.LUT R5, R0, R2, RZ, 0xc0, !PT ;  /* 0x0000000200057212 */ /* 0x000fe400078ec0ff */
[----:B------:R-:W-:-:S04]  /*eb10*/  MOV R0, UR33 ;  /* 0x0000002100007c02 */ /* 0x000fc80008000f00 */
[----:B------:R-:W-:Y:S01]  /*eb20*/  LOP3.LUT R0, R47, UR4, R0, 0x96, !PT ;  /* 0x000000042f007c12 */ /* 0x000fe2000f8e9600 */
[----:B------:R-:W-:Y:S04]  /*eb30*/  HMMA.16816.F32 R108, R4, R12, R108 ;  /* 0x0000000c046c723c */ /* 0x000fe8000000186c */
[----:B------:R-:W-:-:S04]  /*eb40*/  IMAD.WIDE.U32 R2, R0, -0x326172a9, RZ ;  /* 0xcd9e8d5700027825 */ /* 0x000fc800078e00ff */
[----:B------:R-:W-:Y:S01]  /*eb50*/  HMMA.16816.F32 R120, R4, R14, R120 ;  /* 0x0000000e0478723c */ /* 0x000fe20000001878 */
[----:B------:R-:W1:Y:S01]  /*eb60*/  LDSM.16.MT88.4 R12, [R214+0xa400] ;  /* 0x00a40000d60c783b */ /* 0x000e620000004200 */
[C---:B------:R-:W-:Y:S02]  /*eb70*/  LOP3.LUT R0, R3.reuse, UR16, R182, 0x96, !PT ;  /* 0x0000001003007c12 */ /* 0x040fe4000f8e96b6 */
[----:B------:R-:W-:-:S04]  /*eb80*/  LOP3.LUT R3, R3, UR16, R172, 0x96, !PT ;  /* 0x0000001003037c12 */ /* 0x000fc8000f8e96ac */
[C---:B------:R-:W-:Y:S08]  /*eb90*/  HMMA.16816.F32 R124, R4.reuse, R24, R124 ;  /* 0x00000018047c723c */ /* 0x040ff0000000187c */
[C---:B------:R-:W-:Y:S01]  /*eba0*/  HMMA.16816.F32 R136, R4.reuse, R26, R136 ;  /* 0x0000001a0488723c */ /* 0x040fe20000001888 */
[----:B------:R-:W-:Y:S07]  /*ebb0*/  LDSM.16.MT88.4 R24, [R212+0xb800] ;  /* 0x00b80000d418783b */ /* 0x000fee0000004200 */
[C---:B--2---:R-:W-:Y:S08]  /*ebc0*/  HMMA.16816.F32 R140, R4.reuse, R16, R140 ;  /* 0x00000010048c723c */ /* 0x044ff0000000188c */
[C---:B------:R-:W-:Y:S08]  /*ebd0*/  HMMA.16816.F32 R152, R4.reuse, R18, R152 ;  /* 0x000000120498723c */ /* 0x040ff00000001898 */
[C---:B------:R-:W-:Y:S08]  /*ebe0*/  HMMA.16816.F32 R72, R4.reuse, R20, R72 ;  /* 0x000000140448723c */ /* 0x040ff00000001848 */
[C---:B-1----:R-:W-:Y:S08]  /*ebf0*/  HMMA.16816.F32 R156, R4.reuse, R12, R156 ;  /* 0x0000000c049c723c */ /* 0x042ff0000000189c */
[C---:B------:R-:W-:Y:S08]  /*ec00*/  HMMA.16816.F32 R168, R4.reuse, R14, R168 ;  /* 0x0000000e04a8723c */ /* 0x040ff000000018a8 */
[C---:B------:R-:W-:Y:S01]  /*ec10*/  HMMA.16816.F32 R76, R4.reuse, R22, R76 ;  /* 0x00000016044c723c */ /* 0x040fe2000000184c */
[----:B------:R-:W1:Y:S07]  /*ec20*/  LDSM.16.MT88.4 R20, [R214+0x9800] ;  /* 0x00980000d614783b */ /* 0x000e6e0000004200 */
[C---:B------:R-:W-:Y:S08]  /*ec30*/  HMMA.16816.F32 R88, R4.reuse, R32, R88 ;  /* 0x000000200458723c */ /* 0x040ff00000001858 */
[----:B------:R-:W-:Y:S01]  /*ec40*/  HMMA.16816.F32 R92, R4, R34, R92 ;  /* 0x00000022045c723c */ /* 0x000fe2000000185c */
[----:B------:R-:W-:Y:S06]  /*ec50*/  LDSM.16.MT88.4 R32, [R214+0xb800] ;  /* 0x00b80000d620783b */ /* 0x000fec0000004200 */
[--C-:B------:R-:W-:Y:S01]  /*ec60*/  LOP3.LUT R6, R39, UR14, R2.reuse, 0x96, !PT ;  /* 0x0000000e27067c12 */ /* 0x100fe2000f8e9602 */
[----:B------:R-:W-:Y:S01]  /*ec70*/  IMAD.WIDE.U32 R4, R0, -0x2daee0ad, RZ ;  /* 0xd2511f5300047825 */ /* 0x000fe200078e00ff */
[----:B------:R-:W-:Y:S01]  /*ec80*/  LOP3.LUT R7, R37, UR14, R2, 0x96, !PT ;  /* 0x0000000e25077c12 */ /* 0x000fe2000f8e9602 */
[----:B------:R-:W-:Y:S02]  /*ec90*/  HMMA.16816.F32 R160, R8, R12, R160 ;  /* 0x0000000c08a0723c */ /* 0x000fe400000018a0 */
[----:B------:R-:W-:Y:S01]  /*eca0*/  FFMA.FTZ R0, R196, c[0x0][0x23c], -R30 ;  /* 0x00008f00c4007a23 */ /* 0x000fe2000001081e */
[----:B------:R-:W-:Y:S01]  /*ecb0*/  LOP3.LUT R5, R5, UR13, R42, 0x96, !PT ;  /* 0x0000000d05057c12 */ /* 0x000fe2000f8e962a */
[----:B------:R-:W-:-:S02]  /*ecc0*/  IMAD.WIDE.U32 R2, R3, -0x2daee0ad, RZ ;  /* 0xd2511f5303027825 */ /* 0x000fc400078e00ff */
[----:B------:R2:W-:Y:S02]  /*ecd0*/  MUFU.EX2 R184, R0 ;  /* 0x0000000000b87308 */ /* 0x0005e40000000800 */
[----:B------:R-:W-:Y:S01]  /*ece0*/  IMAD.WIDE.U32 R12, R6, -0x2daee0ad, RZ ;  /* 0xd2511f53060c7825 */ /* 0x000fe200078e00ff */
[----:B------:R-:W-:Y:S01]  /*ecf0*/  HMMA.16816.F32 R164, R8, R14, R164 ;  /* 0x0000000e08a4723c */ /* 0x000fe200000018a4 */
[----:B------:R-:W-:Y:S02]  /*ed00*/  LOP3.LUT R3, R3, UR13, R40, 0x96, !PT ;  /* 0x0000000d03037c12 */ /* 0x000fe4000f8e9628 */
[----:B------:R-:W-:-:S04]  /*ed10*/  IMAD.WIDE.U32 R6, R7, -0x2daee0ad, RZ ;  /* 0xd2511f5307067825 */ /* 0x000fc800078e00ff */
[----:B------:R-:W-:Y:S01]  /*ed20*/  LOP3.LUT R14, R13, UR11, R4, 0x96, !PT ;  /* 0x0000000b0d0e7c12 */ /* 0x000fe2000f8e9604 */
[----:B------:R-:W-:Y:S01]  /*ed30*/  IMAD.WIDE.U32 R4, R5, -0x326172a9, RZ ;  /* 0xcd9e8d5705047825 */ /* 0x000fe200078e00ff */
[C---:B------:R-:W-:Y:S03]  /*ed40*/  HMMA.16816.F32 R144, R8.reuse, R16, R144 ;  /* 0x000000100890723c */ /* 0x040fe60000001890 */
[----:B------:R-:W-:Y:S01]  /*ed50*/  FFMA.FTZ R13, R189, c[0x0][0x23c], -R30 ;  /* 0x00008f00bd0d7a23 */ /* 0x000fe2000001081e */
[----:B------:R-:W-:Y:S01]  /*ed60*/  LOP3.LUT R5, R5, UR12, R38, 0x96, !PT ;  /* 0x0000000c05057c12 */ /* 0x000fe2000f8e9626 */
[----:B--2---:R-:W-:Y:S01]  /*ed70*/  FFMA.FTZ R0, R191, c[0x0][0x23c], -R30 ;  /* 0x00008f00bf007a23 */ /* 0x004fe2000001081e */
[----:B------:R-:W-:Y:S01]  /*ed80*/  MOV R189, R100 ;  /* 0x0000006400bd7202 */ /* 0x000fe20000000f00 */
[----:B------:R-:W-:Y:S01]  /*ed90*/  IMAD.WIDE.U32 R44, R14, -0x326172a9, RZ ;  /* 0xcd9e8d570e2c7825 */ /* 0x000fe200078e00ff */
[----:B------:R2:W-:Y:S01]  /*eda0*/  MUFU.EX2 R182, R13 ;  /* 0x0000000d00b67308 */ /* 0x0005e20000000800 */
[----:B------:R-:W-:Y:S02]  /*edb0*/  HMMA.16816.F32 R64, R8, R18, R64 ;  /* 0x000000120840723c */ /* 0x000fe40000001840 */
[----:B------:R-:W-:-:S02]  /*edc0*/  IMAD.MOV.U32 R191, RZ, RZ, R106 ;  /* 0x000000ffffbf7224 */ /* 0x000fc400078e006a */
[----:B------:R-:W-:-:S03]  /*edd0*/  IMAD.MOV.U32 R196, RZ, RZ, R101 ;  /* 0x000000ffffc47224 */ /* 0x000fc600078e0065 */
[----:B------:R3:W-:Y:S01]  /*ede0*/  MUFU.EX2 R183, R0 ;  /* 0x0000000000b77308 */ /* 0x0007e20000000800 */
[----:B--2---:R-:W-:Y:S01]  /*edf0*/  LOP3.LUT R13, R45, UR10, R4, 0x96, !PT ;  /* 0x0000000a2d0d7c12 */ /* 0x004fe2000f8e9604 */
[----:B------:R-:W-:-:S04]  /*ee00*/  IMAD.WIDE.U32 R4, R5, -0x2daee0ad, RZ ;  /* 0xd2511f5305047825 */ /* 0x000fc800078e00ff */
[----:B------:R-:W-:Y:S01]  /*ee10*/  IMAD.WIDE.U32 R46, R13, -0x2daee0ad, RZ ;  /* 0xd2511f530d2e7825 */ /* 0x000fe200078e00ff */
[----:B---3--:R-:W-:-:S03]  /*ee20*/  LOP3.LUT R0, R7, UR11, R2, 0x96, !PT ;  /* 0x0000000b07007c12 */ /* 0x008fc6000f8e9602 */
[----:B------:R-:W-:-:S04]  /*ee30*/  IMAD.WIDE.U32 R2, R3, -0x326172a9, RZ ;  /* 0xcd9e8d5703027825 */ /* 0x000fc800078e00ff */
[----:B------:R-:W-:Y:S01]  /*ee40*/  IMAD.WIDE.U32 R42, R0, -0x326172a9, RZ ;  /* 0xcd9e8d57002a7825 */ /* 0x000fe200078e00ff */
[----:B------:R-:W-:-:S03]  /*ee50*/  LOP3.LUT R14, R3, UR12, R36, 0x96, !PT ;  /* 0x0000000c030e7c12 */ /* 0x000fc6000f8e9624 */
[----:B------:R-:W-:Y:S01]  /*ee60*/  FFMA.FTZ R3, R200, c[0x0][0x23c], -R31 ;  /* 0x00008f00c8037a23 */ /* 0x000fe2000001081f */
[----:B------:R-:W-:Y:S01]  /*ee70*/  LOP3.LUT R0, R43, UR10, R2, 0x96, !PT ;  /* 0x0000000a2b007c12 */ /* 0x000fe2000f8e9602 */
[----:B------:R-:W-:Y:S02]  /*ee80*/  FFMA.FTZ R7, R180, c[0x0][0x23c], -R30 ;  /* 0x00008f00b4077a23 */ /* 0x000fe4000001081e */
[----:B------:R2:W-:Y:S02]  /*ee90*/  MUFU.EX2 R180, R3 ;  /* 0x0000000300b47308 */ /* 0x0005e40000000800 */
[----:B------:R-:W-:Y:S01]  /*eea0*/  IMAD.WIDE.U32 R40, R0, -0x2daee0ad, RZ ;  /* 0xd2511f5300287825 */ /* 0x000fe200078e00ff */
[----:B------:R-:W-:-:S05]  /*eeb0*/  LOP3.LUT R0, R47, UR7, R4, 0x96, !PT ;  /* 0x000000072f007c12 */ /* 0x000fca000f8e9604 */
[----:B------:R3:W4:Y:S01]  /*eec0*/  MUFU.EX2 R181, R7 ;  /* 0x0000000700b57308 */ /* 0x0007220000000800 */
[----:B--2---:R-:W-:-:S05]  /*eed0*/  IMAD.WIDE.U32 R2, R14, -0x2daee0ad, RZ ;  /* 0xd2511f530e027825 */ /* 0x004fca00078e00ff */
[----:B------:R-:W-:Y:S02]  /*eee0*/  LOP3.LUT R2, R41, UR7, R2, 0x96, !PT ;  /* 0x0000000729027c12 */ /* 0x000fe4000f8e9602 */
[----:B---3--:R-:W-:Y:S01]  /*eef0*/  LOP3.LUT R7, R5, UR9, R12, 0x96, !PT ;  /* 0x0000000905077c12 */ /* 0x008fe2000f8e960c */
[----:B------:R-:W-:Y:S01]  /*ef00*/  FFMA.FTZ R5, R195, c[0x0][0x23c], -R31 ;  /* 0x00008f00c3057a23 */ /* 0x000fe2000001081f */
[----:B------:R-:W-:Y:S01]  /*ef10*/  LOP3.LUT R12, R3, UR9, R6, 0x96, !PT ;  /* 0x00000009030c7c12 */ /* 0x000fe2000f8e9606 */
[----:B------:R-:W-:Y:S02]  /*ef20*/  IMAD.WIDE.U32 R2, R2, -0x326172a9, RZ ;  /* 0xcd9e8d5702027825 */ /* 0x000fe400078e00ff */
[----:B------:R2:W-:Y:S02]  /*ef30*/  MUFU.EX2 R179, R5 ;  /* 0x0000000500b37308 */ /* 0x0005e40000000800 */
[----:B------:R-:W-:Y:S01]  /*ef40*/  IMAD.WIDE.U32 R38, R7, -0x326172a9, RZ ;  /* 0xcd9e8d5707267825 */ /* 0x000fe200078e00ff */
[----:B------:R-:W-:-:S03]  /*ef50*/  LOP3.LUT R9, R2, 0xff, RZ, 0xc0, !PT ;  /* 0x000000ff02097812 */ /* 0x000fc600078ec0ff */
[----:B------:R-:W-:-:S04]  /*ef60*/  IMAD.WIDE.U32 R36, R12, -0x326172a9, RZ ;  /* 0xcd9e8d570c247825 */ /* 0x000fc800078e00ff */
[----:B--2---:R-:W-:-:S04]  /*ef70*/  IMAD.WIDE.U32 R4, R0, -0x326172a9, RZ ;  /* 0xcd9e8d5700047825 */ /* 0x004fc800078e00ff */
[--C-:B------:R-:W-:Y:S01]  /*ef80*/  FFMA.FTZ R0, R192, c[0x0][0x23c], -R31.reuse ;  /* 0x00008f00c0007a23 */ /* 0x100fe2000001081f */
[C---:B------:R-:W-:Y:S02]  /*ef90*/  LOP3.LUT R7, R4.reuse, 0xffff, RZ, 0xc0, !PT ;  /* 0x0000ffff04077812 */ /* 0x040fe400078ec0ff */
[----:B------:R-:W-:Y:S01]  /*efa0*/  LOP3.LUT R11, R4, 0xff, RZ, 0xc0, !PT ;  /* 0x000000ff040b7812 */ /* 0x000fe200078ec0ff */
[----:B------:R2:W-:Y:S01]  /*efb0*/  MUFU.EX2 R177, R0 ;  /* 0x0000000000b17308 */ /* 0x0005e20000000800 */
[--C-:B------:R-:W-:Y:S02]  /*efc0*/  SHF.R.U32.HI R6, RZ, 0x10, R4.reuse ;  /* 0x00000010ff067819 */ /* 0x100fe40000011604 */
[----:B------:R-:W-:Y:S01]  /*efd0*/  SHF.R.U32.HI R10, RZ, 0x18, R4 ;  /* 0x00000018ff0a7819 */ /* 0x000fe20000011604 */
[----:B------:R-:W-:Y:S01]  /*efe0*/  FFMA.FTZ R4, R190, c[0x0][0x23c], -R31 ;  /* 0x00008f00be047a23 */ /* 0x000fe2000001081f */
[----:B------:R-:W-:Y:S02]  /*eff0*/  SHF.R.U32.HI R8, RZ, 0x8, R7 ;  /* 0x00000008ff087819 */ /* 0x000fe40000011607 */
[----:B------:R-:W-:Y:S01]  /*f000*/  LOP3.LUT R7, R6, 0xff, RZ, 0xc0, !PT ;  /* 0x000000ff06077812 */ /* 0x000fe200078ec0ff */
[----:B------:R3:W5:Y:S01]  /*f010*/  MUFU.EX2 R178, R4 ;  /* 0x0000000400b27308 */ /* 0x0007620000000800 */
[----:B------:R-:W-:-:S02]  /*f020*/  PRMT R11, R11, 0x5410, R8 ;  /* 0x000054100b0b7816 */ /* 0x000fc40000000008 */
[----:B------:R-:W-:Y:S02]  /*f030*/  PRMT R13, R7, 0x5410, R10 ;  /* 0x00005410070d7816 */ /* 0x000fe4000000000a */
[----:B------:R-:W-:Y:S02]  /*f040*/  SHF.R.U32.HI R8, RZ, 0x18, R2 ;  /* 0x00000018ff087819 */ /* 0x000fe40000011602 */
[----:B--2---:R-:W-:-:S04]  /*f050*/  LOP3.LUT R0, R2, 0xffff, RZ, 0xc0, !PT ;  /* 0x0000ffff02007812 */ /* 0x004fc800078ec0ff */
[----:B------:R-:W-:Y:S02]  /*f060*/  SHF.R.U32.HI R6, RZ, 0x8, R0 ;  /* 0x00000008ff067819 */ /* 0x000fe40000011600 */
[----:B------:R-:W-:Y:S01]  /*f070*/  LOP3.LUT R0, R5, UR17, R38, 0x96, !PT ;  /* 0x0000001105007c12 */ /* 0x000fe2000f8e9626 */
[----:B---3--:R-:W-:Y:S01]  /*f080*/  FFMA.FTZ R4, R207, c[0x0][0x23c], -R28 ;  /* 0x00008f00cf047a23 */ /* 0x008fe2000001081c */
[----:B------:R-:W-:Y:S01]  /*f090*/  SHF.R.U32.HI R5, RZ, 0x10, R2 ;  /* 0x00000010ff057819 */ /* 0x000fe20000011602 */
[----:B------:R-:W-:Y:S01]  /*f0a0*/  IMAD.MOV.U32 R207, RZ, RZ, R117 ;  /* 0x000000ffffcf7224 */ /* 0x000fe200078e0075 */
[----:B------:R-:W-:Y:S01]  /*f0b0*/  PRMT R19, R9, 0x5410, R6 ;  /* 0x0000541009137816 */ /* 0x000fe20000000006 */
[----:B------:R2:W-:Y:S01]  /*f0c0*/  MUFU.EX2 R175, R4 ;  /* 0x0000000400af7308 */ /* 0x0005e20000000800 */
[----:B------:R-:W-:Y:S01]  /*f0d0*/  LOP3.LUT R5, R5, 0xff, RZ, 0xc0, !PT ;  /* 0x000000ff05057812 */ /* 0x000fe200078ec0ff */
[----:B------:R-:W-:Y:S01]  /*f0e0*/  FFMA.FTZ R6, R202, c[0x0][0x23c], -R28 ;  /* 0x00008f00ca067a23 */ /* 0x000fe2000001081c */
[----:B------:R-:W-:Y:S01]  /*f0f0*/  LOP3.LUT R2, R3, UR17, R36, 0x96, !PT ;  /* 0x0000001103027c12 */ /* 0x000fe2000f8e9624 */
[----:B------:R-:W-:Y:S01]  /*f100*/  IMAD.MOV.U32 R202, RZ, RZ, R116 ;  /* 0x000000ffffca7224 */ /* 0x000fe200078e0074 */
[----:B------:R-:W-:Y:S01]  /*f110*/  PRMT R18, R5, 0x5410, R8 ;  /* 0x0000541005127816 */ /* 0x000fe20000000008 */
[----:B------:R-:W-:Y:S01]  /*f120*/  FFMA.FTZ R5, R197, c[0x0][0x23c], -R28 ;  /* 0x00008f00c5057a23 */ /* 0x000fe2000001081c */
[----:B------:R-:W-:Y:S01]  /*f130*/  LOP3.LUT R3, R2, 0xffff, RZ, 0xc0, !PT ;  /* 0x0000ffff02037812 */ /* 0x000fe200078ec0ff */
[----:B------:R3:W1:Y:S01]  /*f140*/  MUFU.EX2 R176, R6 ;  /* 0x0000000600b07308 */ /* 0x0006620000000800 */
[----:B------:R-:W-:Y:S01]  /*f150*/  MOV R197, R135 ;  /* 0x0000008700c57202 */ /* 0x000fe20000000f00 */
[----:B------:R-:W-:Y:S01]  /*f160*/  IMAD.MOV.U32 R117, RZ, RZ, R112 ;  /* 0x000000ffff757224 */ /* 0x000fe200078e0070 */
[----:B------:R-:W-:Y:S01]  /*f170*/  MOV R116, R113 ;  /* 0x0000007100747202 */ /* 0x000fe20000000f00 */
[----:B------:R-:W-:-:S02]  /*f180*/  IMAD.MOV.U32 R135, RZ, RZ, R114 ;  /* 0x000000ffff877224 */ /* 0x000fc400078e0072 */
[----:B------:R-:W-:Y:S01]  /*f190*/  IMAD.MOV.U32 R190, RZ, RZ, R117 ;  /* 0x000000ffffbe7224 */ /* 0x000fe200078e0075 */
[C---:B--2---:R-:W-:Y:S01]  /*f1a0*/  LOP3.LUT R4, R0.reuse, 0xffff, RZ, 0xc0, !PT ;  /* 0x0000ffff00047812 */ /* 0x044fe200078ec0ff */
[----:B------:R2:W-:Y:S01]  /*f1b0*/  MUFU.EX2 R173, R5 ;  /* 0x0000000500ad7308 */ /* 0x0005e20000000800 */
[----:B------:R-:W-:Y:S01]  /*f1c0*/  MOV R195, R135 ;  /* 0x0000008700c37202 */ /* 0x000fe20000000f00 */
[----:B------:R-:W-:Y:S01]  /*f1d0*/  IMAD.MOV.U32 R192, RZ, RZ, R116 ;  /* 0x000000ffffc07224 */ /* 0x000fe200078e0074 */
[----:B------:R-:W-:Y:S02]  /*f1e0*/  SHF.R.U32.HI R7, RZ, 0x8, R4 ;  /* 0x00000008ff077819 */ /* 0x000fe40000011604 */
[----:B------:R-:W-:Y:S02]  /*f1f0*/  LOP3.LUT R4, R0, 0xff, RZ, 0xc0, !PT ;  /* 0x000000ff00047812 */ /* 0x000fe400078ec0ff */
[----:B---3--:R-:W-:Y:S02]  /*f200*/  SHF.R.U32.HI R6, RZ, 0x18, R0 ;  /* 0x00000018ff067819 */ /* 0x008fe40000011600 */
[----:B------:R-:W-:-:S02]  /*f210*/  PRMT R7, R4, 0x5410, R7 ;  /* 0x0000541004077816 */ /* 0x000fc40000000007 */
[----:B------:R-:W-:Y:S01]  /*f220*/  SHF.R.U32.HI R4, RZ, 0x10, R0 ;  /* 0x00000010ff047819 */ /* 0x000fe20000011600 */
[----:B------:R-:W-:Y:S02]  /*f230*/  FFMA.FTZ R0, R193, c[0x0][0x23c], -R28 ;  /* 0x00008f00c1007a23 */ /* 0x000fe4000001081c */
[----:B------:R-:W-:Y:S01]  /*f240*/  IMAD.MOV.U32 R193, RZ, RZ, R107 ;  /* 0x000000ffffc17224 */ /* 0x000fe200078e006b */
[----:B--2---:R-:W-:Y:S01]  /*f250*/  LOP3.LUT R5, R4, 0xff, RZ, 0xc0, !PT ;  /* 0x000000ff04057812 */ /* 0x004fe200078ec0ff */
[----:B------:R2:W-:Y:S01]  /*f260*/  MUFU.EX2 R174, R0 ;  /* 0x0000000000ae7308 */ /* 0x0005e20000000800 */
[----:B------:R-:W-:Y:S02]  /*f270*/  SHF.R.U32.HI R4, RZ, 0x8, R3 ;  /* 0x00000008ff047819 */ /* 0x000fe40000011603 */
[----:B------:R-:W-:Y:S02]  /*f280*/  LOP3.LUT R3, R2, 0xff, RZ, 0xc0, !PT ;  /* 0x000000ff02037812 */ /* 0x000fe400078ec0ff */
[----:B------:R-:W-:Y:S01]  /*f290*/  PRMT R6, R5, 0x5410, R6 ;  /* 0x0000541005067816 */ /* 0x000fe20000000006 */
[----:B------:R-:W-:Y:S01]  /*f2a0*/  FFMA.FTZ R5, R247, c[0x0][0x23c], -R29 ;  /* 0x00008f00f7057a23 */ /* 0x000fe2000001081d */
[----:B------:R-:W-:-:S02]  /*f2b0*/  PRMT R17, R3, 0x5410, R4 ;  /* 0x0000541003117816 */ /* 0x000fc40000000004 */
[--C-:B------:R-:W-:Y:S01]  /*f2c0*/  SHF.R.U32.HI R4, RZ, 0x18, R2.reuse ;  /* 0x00000018ff047819 */ /* 0x100fe20000011602 */
[----:B------:R3:W-:Y:S01]  /*f2d0*/  MUFU.EX2 R172, R5 ;  /* 0x0000000500ac7308 */ /* 0x0007e20000000800 */
[----:B------:R-:W-:Y:S01]  /*f2e0*/  MOV R247, R243 ;  /* 0x000000f300f77202 */ /* 0x000fe20000000f00 */
[----:B------:R-:W-:Y:S01]  /*f2f0*/  IMAD.MOV.U32 R243, RZ, RZ, R103 ;  /* 0x000000fffff37224 */ /* 0x000fe200078e0067 */
[----:B--2---:R-:W-:Y:S02]  /*f300*/  SHF.R.U32.HI R0, RZ, 0x10, R2 ;  /* 0x00000010ff007819 */ /* 0x004fe40000011602 */
[----:B----4-:R-:W-:Y:S02]  /*f310*/  F2FP.PACK_AB R2, R181, R182 ;  /* 0x000000b6b502723e */ /* 0x010fe400000000ff */
[----:B------:R-:W-:Y:S01]  /*f320*/  LOP3.LUT R3, R0, 0xff, RZ, 0xc0, !PT ;  /* 0x000000ff00037812 */ /* 0x000fe200078ec0ff */
[----:B------:R-:W-:-:S03]  /*f330*/  HSET2.LE.AND R0, R11, R104, PT ;  /* 0x000000680b007233 */ /* 0x000fc60003803000 */
[----:B------:R-:W-:Y:S01]  /*f340*/  PRMT R16, R3, 0x5410, R4 ;  /* 0x0000541003107816 */ /* 0x000fe20000000004 */
[--C-:B------:R-:W-:Y:S01]  /*f350*/  FFMA.FTZ R4, R206, c[0x0][0x23c], -R29.reuse ;  /* 0x00008f00ce047a23 */ /* 0x100fe2000001081d */
[----:B------:R-:W-:Y:S01]  /*f360*/  LOP3.LUT R10, R0, R2, RZ, 0xc0, !PT ;  /* 0x00000002000a7212 */ /* 0x000fe200078ec0ff */
[--C-:B------:R-:W-:Y:S01]  /*f370*/  HSET2.LE.AND R0, R13, R104.reuse, PT ;  /* 0x000000680d007233 */ /* 0x100fe20003803000 */
[----:B-----5:R-:W-:Y:S01]  /*f380*/  F2FP.PACK_AB R2, R178, R177 ;  /* 0x000000b1b202723e */ /* 0x020fe200000000ff */
[----:B------:R-:W2:Y:S01]  /*f390*/  LDSM.16.MT88.4 R12, [R212+0x9800] ;  /* 0x00980000d40c783b */ /* 0x000ea20000004200 */
[----:B------:R4:W5:Y:S01]  /*f3a0*/  MUFU.EX2 R107, R4 ;  /* 0x00000004006b7308 */ /* 0x0009620000000800 */
[--C-:B------:R-:W-:Y:S01]  /*f3b0*/  HSET2.LE.AND R3, R7, R104.reuse, PT ;  /* 0x0000006807037233 */ /* 0x100fe20003803000 */
[----:B------:R-:W-:Y:S01]  /*f3c0*/  LOP3.LUT R11, R0, R2, RZ, 0xc0, !PT ;  /* 0x00000002000b7212 */ /* 0x000fe200078ec0ff */
[----:B------:R-:W-:Y:S01]  /*f3d0*/  HSET2.LE.AND R0, R6, R104, PT ;  /* 0x0000006806007233 */ /* 0x000fe20003803000 */
[----:B------:R-:W-:Y:S01]  /*f3e0*/  F2FP.PACK_AB R2, R179, R180 ;  /* 0x000000b4b302723e */ /* 0x000fe200000000ff */
[----:B---3--:R-:W-:-:S02]  /*f3f0*/  FFMA.FTZ R5, R201, c[0x0][0x23c], -R29 ;  /* 0x00008f00c9057a23 */ /* 0x008fc4000001081d */
[----:B------:R-:W-:Y:S01]  /*f400*/  IMAD.MOV.U32 R201, RZ, RZ, R105 ;  /* 0x000000ffffc97224 */ /* 0x000fe200078e0069 */
[----:B------:R-:W-:Y:S01]  /*f410*/  LOP3.LUT R9, R0, R2, RZ, 0xc0, !PT ;  /* 0x0000000200097212 */ /* 0x000fe200078ec0ff */
[----:B------:R-:W-:Y:S01]  /*f420*/  HSET2.LE.AND R0, R17, R104, PT ;  /* 0x0000006811007233 */ /* 0x000fe20003803000 */
[----:B-1----:R-:W-:Y:S01]  /*f430*/  F2FP.PACK_AB R2, R176, R175 ;  /* 0x000000afb002723e */ /* 0x002fe200000000ff */
[----:B------:R1:W-:Y:S01]  /*f440*/  MUFU.EX2 R105, R5 ;  /* 0x0000000500697308 */ /* 0x0003e20000000800 */
[----:B------:R-:W-:Y:S01]  /*f450*/  IMAD.MOV.U32 R206, RZ, RZ, R241 ;  /* 0x000000ffffce7224 */ /* 0x000fe200078e00f1 */
[----:B------:R-:W-:Y:S02]  /*f460*/  MOV R241, R102 ;  /* 0x0000006600f17202 */ /* 0x000fe40000000f00 */
[----:B----4-:R-:W-:-:S04]  /*f470*/  F2FP.PACK_AB R4, R183, R184 ;  /* 0x000000b8b704723e */ /* 0x010fc800000000ff */
[----:B------:R-:W-:Y:S01]  /*f480*/  LOP3.LUT R8, R3, R4, RZ, 0xc0, !PT ;  /* 0x0000000403087212 */ /* 0x000fe200078ec0ff */
[----:B------:R-:W-:Y:S01]  /*f490*/  FFMA.FTZ R3, R194, c[0x0][0x23c], -R29 ;  /* 0x00008f00c2037a23 */ /* 0x000fe2000001081d */
[----:B------:R-:W-:Y:S01]  /*f4a0*/  LOP3.LUT R4, R0, R2, RZ, 0xc0, !PT ;  /* 0x0000000200047212 */ /* 0x000fe200078ec0ff */
[--C-:B------:R-:W-:Y:S01]  /*f4b0*/  HSET2.LE.AND R0, R16, R104.reuse, PT ;  /* 0x0000006810007233 */ /* 0x100fe20003803000 */
[----:B-----5:R-:W-:Y:S01]  /*f4c0*/  F2FP.PACK_AB R2, R107, R172 ;  /* 0x000000ac6b02723e */ /* 0x020fe200000000ff */
[----:B------:R-:W3:Y:S01]  /*f4d0*/  MUFU.EX2 R106, R3 ;  /* 0x00000003006a7308 */ /* 0x000ee20000000800 */
[----:B------:R-:W-:Y:S01]  /*f4e0*/  IMAD.MOV.U32 R194, RZ, RZ, R134 ;  /* 0x000000ffffc27224 */ /* 0x000fe200078e0086 */
[----:B------:R-:W-:Y:S01]  /*f4f0*/  HMMA.16816.F32 R128, R8, R20, R128 ;  /* 0x000000140880723c */ /* 0x000fe20000001880 */
[----:B-1----:R-:W-:Y:S01]  /*f500*/  LOP3.LUT R5, R0, R2, RZ, 0xc0, !PT ;  /* 0x0000000200057212 */ /* 0x002fe200078ec0ff */
[----:B------:R-:W-:Y:S01]  /*f510*/  HSET2.LE.AND R0, R19, R104, PT ;  /* 0x0000006813007233 */ /* 0x000fe20003803000 */
[----:B------:R-:W-:Y:S01]  /*f520*/  F2FP.PACK_AB R2, R174, R173 ;  /* 0x000000adae02723e */ /* 0x000fe200000000ff */
[----:B------:R-:W-:-:S03]  /*f530*/  IMAD.MOV.U32 R134, RZ, RZ, R115 ;  /* 0x000000ffff867224 */ /* 0x000fc600078e0073 */
[----:B------:R-:W-:Y:S01]  /*f540*/  LOP3.LUT R6, R0, R2, RZ, 0xc0, !PT ;  /* 0x0000000200067212 */ /* 0x000fe200078ec0ff */
[----:B------:R-:W-:Y:S01]  /*f550*/  HSET2.LE.AND R0, R18, R104, PT ;  /* 0x0000006812007233 */ /* 0x000fe20003803000 */
[----:B------:R-:W-:Y:S01]  /*f560*/  HMMA.16816.F32 R68, R8, R24, R68 ;  /* 0x000000180844723c */ /* 0x000fe20000001844 */
[----:B------:R-:W1:Y:S01]  /*f570*/  LDSM.16.MT88.4 R16, [R212+0xa800] ;  /* 0x00a80000d410783b */ /* 0x000e620000004200 */
[----:B------:R-:W-:Y:S01]  /*f580*/  IMAD.MOV.U32 R200, RZ, RZ, R134 ;  /* 0x000000ffffc87224 */ /* 0x000fe200078e0086 */
[----:B---3--:R-:W-:-:S05]  /*f590*/  F2FP.PACK_AB R2, R106, R105 ;  /* 0x000000696a02723e */ /* 0x008fca00000000ff */
[----:B--2---:R-:W-:Y:S01]  /*f5a0*/  HMMA.16816.F32 R112, R8, R12, R52 ;  /* 0x0000000c0870723c */ /* 0x004fe20000001834 */
[----:B------:R-:W-:Y:S01]  /*f5b0*/  LOP3.LUT R7, R0, R2, RZ, 0xc0, !PT ;  /* 0x0000000200077212 */ /* 0x000fe200078ec0ff */
[----:B------:R-:W-:Y:S01]  /*f5c0*/  FFMA.FTZ R0, R209, c[0x0][0x23c], -R28 ;  /* 0x00008f00d1007a23 */ /* 0x000fe2000001081c */
[----:B------:R-:W-:-:S03]  /*f5d0*/  LOP3.LUT R2, R37, UR8, R42, 0x96, !PT ;  /* 0x0000000825027c12 */ /* 0x000fc6000f8e962a */
[----:B------:R2:W-:Y:S02]  /*f5e0*/  MUFU.EX2 R42, R0 ;  /* 0x00000000002a7308 */ /* 0x0005e40000000800 */
[----:B------:R-:W-:Y:S01]  /*f5f0*/  HMMA.16816.F32 R108, R4, R12, R108 ;  /* 0x0000000c046c723c */ /* 0x000fe2000000186c */
[----:B------:R-:W-:-:S07]  /*f600*/  IMAD.WIDE.U32 R2, R2, -0x2daee0ad, RZ ;  /* 0xd2511f5302027825 */ /* 0x000fce00078e00ff */
[----:B------:R-:W-:Y:S01]  /*f610*/  HMMA.16816.F32 R120, R4, R14, R120 ;  /* 0x0000000e0478723c */ /* 0x000fe20000001878 */
[----:B--2---:R-:W-:-:S07]  /*f620*/  FFMA.FTZ R0, R204, c[0x0][0x23c], -R28 ;  /* 0x00008f00cc007a23 */ /* 0x004fce000001081c */
[----:B------:R-:W-:Y:S01]  /*f630*/  HMMA.16816.F32 R100, R8, R14, R56 ;  /* 0x0000000e0864723c */ /* 0x000fe20000001838 */
[----:B------:R-:W2:Y:S01]  /*f640*/  LDSM.16.MT88.4 R12, [R214+0xa800] ;  /* 0x00a80000d60c783b */ /* 0x000ea20000004200 */
[----:B------:R3:W-:Y:S06]  /*f650*/  MUFU.EX2 R43, R0 ;  /* 0x00000000002b7308 */ /* 0x0007ec0000000800 */
[C---:B------:R-:W-:Y:S08]  /*f660*/  HMMA.16816.F32 R124, R4.reuse, R20, R124 ;  /* 0x00000014047c723c */ /* 0x040ff0000000187c */
[----:B------:R-:W-:Y:S01]  /*f670*/  HMMA.16816.F32 R136, R4, R22, R136 ;  /* 0x000000160488723c */ /* 0x000fe20000001888 */
[----:B---3--:R-:W-:-:S04]  /*f680*/  FFMA.FTZ R0, R199, c[0x0][0x23c], -R28 ;  /* 0x00008f00c7007a23 */ /* 0x008fc8000001081c */
[----:B------:R3:W-:Y:S03]  /*f690*/  MUFU.EX2 R47, R0 ;  /* 0x00000000002f7308 */ /* 0x0007e60000000800 */
[C---:B-1----:R-:W-:Y:S08]  /*f6a0*/  HMMA.16816.F32 R140, R4.reuse, R16, R140 ;  /* 0x00000010048c723c */ /* 0x042ff0000000188c */
[----:B------:R-:W-:Y:S01]  /*f6b0*/  HMMA.16816.F32 R152, R4, R18, R152 ;  /* 0x000000120498723c */ /* 0x000fe20000001898 */
[----:B---3--:R-:W-:-:S07]  /*f6c0*/  FFMA.FTZ R0, R198, c[0x0][0x23c], -R28 ;  /* 0x00008f00c6007a23 */ /* 0x008fce000001081c */
[C---:B------:R-:W-:Y:S01]  /*f6d0*/  HMMA.16816.F32 R72, R4.reuse, R24, R72 ;  /* 0x000000180448723c */ /* 0x040fe20000001848 */
[----:B------:R1:W3:Y:S07]  /*f6e0*/  MUFU.EX2 R45, R0 ;  /* 0x00000000002d7308 */ /* 0x0002ee0000000800 */
[C---:B--2---:R-:W-:Y:S08]  /*f6f0*/  HMMA.16816.F32 R156, R4.reuse, R12, R156 ;  /* 0x0000000c049c723c */ /* 0x044ff0000000189c */
[----:B------:R-:W-:Y:S01]  /*f700*/  HMMA.16816.F32 R168, R4, R14, R168 ;  /* 0x0000000e04a8723c */ /* 0x000fe200000018a8 */
[----:B-1----:R-:W-:-:S04]  /*f710*/  FFMA.FTZ R0, R210, c[0x0][0x23c], -R29 ;  /* 0x00008f00d2007a23 */ /* 0x002fc8000001081d */
[----:B------:R1:W-:Y:S03]  /*f720*/  MUFU.EX2 R41, R0 ;  /* 0x0000000000297308 */ /* 0x0003e60000000800 */
[C---:B------:R-:W-:Y:S08]  /*f730*/  HMMA.16816.F32 R76, R4.reuse, R26, R76 ;  /* 0x0000001a044c723c */ /* 0x040ff0000000184c */
[----:B------:R-:W-:Y:S01]  /*f740*/  HMMA.16816.F32 R88, R4, R32, R88 ;  /* 0x000000200458723c */ /* 0x000fe20000001858 */
[----:B-1----:R-:W-:-:S07]  /*f750*/  LOP3.LUT R0, R3, UR18, R40, 0x96, !PT ;  /* 0x0000001203007c12 */ /* 0x002fce000f8e9628 */
[----:B------:R-:W-:Y:S07]  /*f760*/  HMMA.16816.F32 R52, R4, R34, R92 ;  /* 0x000000220434723c */ /* 0x000fee000000185c */
[C---:B------:R-:W-:Y:S01]  /*f770*/  LOP3.LUT R4, R2.reuse, 0xffff, RZ, 0xc0, !PT ;  /* 0x0000ffff02047812 */ /* 0x040fe200078ec0ff */
[C---:B------:R-:W-:Y:S01]  /*f780*/  HMMA.16816.F32 R160, R8.reuse, R12, R160 ;  /* 0x0000000c08a0723c */ /* 0x040fe200000018a0 */
[----:B------:R-:W-:Y:S01]  /*f790*/  LOP3.LUT R5, R2, 0xff, RZ, 0xc0, !PT ;  /* 0x000000ff02057812 */ /* 0x000fe200078ec0ff */
[----:B------:R-:W-:Y:S01]  /*f7a0*/  FFMA.FTZ R6, R208, c[0x0][0x23c], -R29 ;  /* 0x00008f00d0067a23 */ /* 0x000fe2000001081d */
[----:B------:R-:W-:Y:S01]  /*f7b0*/  SHF.R.U32.HI R3, RZ, 0x8, R4 ;  /* 0x00000008ff037819 */ /* 0x000fe20000011604 */
[----:B------:R-:W-:Y:S01]  /*f7c0*/  IMAD.MOV.U32 R92, RZ, RZ, R119 ;  /* 0x000000ffff5c7224 */ /* 0x000fe200078e0077 */
[--C-:B------:R-:W-:Y:S01]  /*f7d0*/  SHF.R.U32.HI R7, RZ, 0x18, R2.reuse ;  /* 0x00000018ff077819 */ /* 0x100fe20000011602 */
[----:B------:R1:W2:Y:S01]  /*f7e0*/  MUFU.EX2 R40, R6 ;  /* 0x0000000600287308 */ /* 0x0002a20000000800 */
[----:B------:R-:W-:Y:S01]  /*f7f0*/  SHF.R.U32.HI R12, RZ, 0x10, R2 ;  /* 0x00000010ff0c7819 */ /* 0x000fe20000011602 */
[----:B------:R-:W-:Y:S01]  /*f800*/  FFMA.FTZ R2, R205, c[0x0][0x23c], -R29 ;  /* 0x00008f00cd027a23 */ /* 0x000fe2000001081d */
[C---:B------:R-:W-:Y:S01]  /*f810*/  HMMA.16816.F32 R20, R8.reuse, R22, R60 ;  /* 0x000000160814723c */ /* 0x040fe2000000183c */
[----:B------:R-:W-:Y:S01]  /*f820*/  PRMT R13, R5, 0x5410, R3 ;  /* 0x00005410050d7816 */ /* 0x000fe20000000003 */
[----:B------:R-:W-:Y:S01]  /*f830*/  IMAD.MOV.U32 R94, RZ, RZ, R191 ;  /* 0x000000ffff5e7224 */ /* 0x000fe200078e00bf */
[C---:B------:R-:W-:Y:S01]  /*f840*/  LOP3.LUT R3, R0.reuse, 0xffff, RZ, 0xc0, !PT ;  /* 0x0000ffff00037812 */ /* 0x040fe200078ec0ff */
[----:B------:R-:W-:Y:S01]  /*f850*/  IMAD.MOV.U32 R95, RZ, RZ, R189 ;  /* 0x000000ffff5f7224 */ /* 0x000fe200078e00bd */
[----:B------:R-:W-:Y:S01]  /*f860*/  LOP3.LUT R5, R0, 0xff, RZ, 0xc0, !PT ;  /* 0x000000ff00057812 */ /* 0x000fe200078ec0ff */
[----:B------:R-:W-:Y:S01]  /*f870*/  IMAD.MOV.U32 R189, RZ, RZ, R133 ;  /* 0x000000ffffbd7224 */ /* 0x000fe200078e0085 */
[----:B------:R-:W-:Y:S01]  /*f880*/  SHF.R.U32.HI R4, RZ, 0x18, R0 ;  /* 0x00000018ff047819 */ /* 0x000fe20000011600 */
[C---:B------:R-:W-:Y:S01]  /*f890*/  HMMA.16816.F32 R60, R8.reuse, R14, R164 ;  /* 0x0000000e083c723c */ /* 0x040fe200000018a4 */
[----:B------:R-:W-:Y:S01]  /*f8a0*/  SHF.R.U32.HI R3, RZ, 0x8, R3 ;  /* 0x00000008ff037819 */ /* 0x000fe20000011603 */
[----:B------:R-:W-:Y:S01]  /*f8b0*/  LDSM.16.MT88.4 R164, [R214+0xac00] ;  /* 0x00ac0000d6a4783b */ /* 0x000fe20000004200 */
[----:B------:R-:W-:Y:S01]  /*f8c0*/  MOV R93, R118 ;  /* 0x00000076005d7202 */ /* 0x000fe20000000f00 */
[----:B-1----:R-:W-:Y:S01]  /*f8d0*/  FFMA.FTZ R6, R203, c[0x0][0x23c], -R29 ;  /* 0x00008f00cb067a23 */ /* 0x002fe2000001081d */
[----:B------:R-:W-:Y:S01]  /*f8e0*/  PRMT R3, R5, 0x5410, R3 ;  /* 0x0000541005037816 */ /* 0x000fe20000000003 */
[----:B------:R-:W-:Y:S01]  /*f8f0*/  HSET2.LE.AND R5, R13, R104, PT ;  /* 0x000000680d057233 */ /* 0x000fe20003803000 */
[----:B------:R-:W-:Y:S01]  /*f900*/  LOP3.LUT R14, R39, UR8, R44, 0x96, !PT ;  /* 0x00000008270e7c12 */ /* 0x000fe2000f8e962c */
[----:B------:R3:W-:Y:S01]  /*f910*/  MUFU.EX2 R38, R6 ;  /* 0x0000000600267308 */ /* 0x0007e20000000800 */
[C---:B------:R-:W-:Y:S01]  /*f920*/  HMMA.16816.F32 R144, R8.reuse, R16, R144 ;  /* 0x000000100890723c */ /* 0x040fe20000001890 */
[----:B------:R-:W-:Y:S01]  /*f930*/  MOV R191, R132 ;  /* 0x0000008400bf7202 */ /* 0x000fe20000000f00 */
[----:B------:R-:W1:Y:S04]  /*f940*/  LDSM.16.MT88.4 R116, [R212+0x9c00] ;  /* 0x009c0000d474783b */ /* 0x000e680000004200 */
[----:B------:R-:W4:Y:S01]  /*f950*/  LDSM.16.MT88.4 R132, [R214+0x9c00] ;  /* 0x009c0000d684783b */ /* 0x000f220000004200 */
[----:B------:R5:W1:Y:S01]  /*f960*/  MUFU.EX2 R39, R2 ;  /* 0x0000000200277308 */ /* 0x000a620000000800 */
[----:B------:R-:W-:Y:S01]  /*f970*/  FFMA.FTZ R16, R93, R48, R92 ;  /* 0x000000305d107223 */ /* 0x000fe2000001005c */
[----:B------:R-:W-:Y:S01]  /*f980*/  HMMA.16816.F32 R84, R8, R32, R84 ;  /* 0x000000200854723c */ /* 0x000fe20000001854 */
[----:B------:R-:W-:-:S02]  /*f990*/  MOV R17, R95 ;  /* 0x0000005f00117202 */ /* 0x000fc40000000f00 */
[----:B---3--:R-:W-:-:S05]  /*f9a0*/  F2FP.PACK_AB R6, R45, R47 ;  /* 0x0000002f2d06723e */ /* 0x008fca00000000ff */
[----:B------:R-:W-:Y:S01]  /*f9b0*/  HMMA.16816.F32 R56, R8, R18, R64 ;  /* 0x000000120838723c */ /* 0x000fe20000001840 */
[----:B-----5:R-:W-:-:S06]  /*f9c0*/  SHF.R.U32.HI R2, RZ, 0x10, R0 ;  /* 0x00000010ff027819 */ /* 0x020fcc0000011600 */
[----:B------:R-:W-:Y:S01]  /*f9d0*/  IMAD.MOV.U32 R67, RZ, RZ, R94 ;  /* 0x000000ffff437224 */ /* 0x000fe200078e005e */
[----:B------:R-:W-:Y:S01]  /*f9e0*/  LOP3.LUT R0, R12, 0xff, RZ, 0xc0, !PT ;  /* 0x000000ff0c007812 */ /* 0x000fe200078ec0ff */
[C---:B------:R-:W-:Y:S01]  /*f9f0*/  HMMA.16816.F32 R24, R8.reuse, R26, R80 ;  /* 0x0000001a0818723c */ /* 0x040fe20000001850 */
[----:B------:R-:W-:Y:S01]  /*fa00*/  LOP3.LUT R2, R2, 0xff, RZ, 0xc0, !PT ;  /* 0x000000ff02027812 */ /* 0x000fe200078ec0ff */
[----:B------:R-:W-:Y:S01]  /*fa10*/  IMAD.MOV.U32 R19, RZ, RZ, R201 ;  /* 0x000000ffff137224 */ /* 0x000fe200078e00c9 */
[----:B------:R-:W-:Y:S01]  /*fa20*/  PRMT R0, R0, 0x5410, R7 ;  /* 0x0000541000007816 */ /* 0x000fe20000000007 */
[----:B------:R-:W-:Y:S01]  /*fa30*/  IMAD.MOV.U32 R64, RZ, RZ, R194 ;  /* 0x000000ffff407224 */ /* 0x000fe200078e00c2 */
[----:B------:R-:W-:Y:S01]  /*fa40*/  PRMT R2, R2, 0x5410, R4 ;  /* 0x0000541002027816 */ /* 0x000fe20000000004 */
[----:B------:R-:W-:Y:S01]  /*fa50*/  IMAD.MOV.U32 R66, RZ, RZ, R150 ;  /* 0x000000ffff427224 */ /* 0x000fe200078e0096 */
[----:B--2---:R-:W-:Y:S01]  /*fa60*/  F2FP.PACK_AB R4, R40, R41 ;  /* 0x000000292804723e */ /* 0x004fe200000000ff */
[--C-:B------:R-:W-:Y:S01]  /*fa70*/  HSET2.LE.AND R7, R0, R104.reuse, PT ;  /* 0x0000006800077233 */ /* 0x100fe20003803000 */
[----:B------:R-:W-:Y:S01]  /*fa80*/  HMMA.16816.F32 R32, R8, R34, R96 ;  /* 0x000000220820723c */ /* 0x000fe20000001860 */
[--C-:B------:R-:W-:Y:S01]  /*fa90*/  HSET2.LE.AND R0, R3, R104.reuse, PT ;  /* 0x0000006803007233 */ /* 0x100fe20003803000 */
[----:B------:R-:W-:Y:S01]  /*faa0*/  LOP3.LUT R94, R5, R6, RZ, 0xc0, !PT ;  /* 0x00000006055e7212 */ /* 0x000fe200078ec0ff */
[----:B------:R-:W-:Y:S01]  /*fab0*/  HSET2.LE.AND R3, R2, R104, PT ;  /* 0x0000006802037233 */ /* 0x000fe20003803000 */
[----:B------:R-:W-:Y:S01]  /*fac0*/  F2FP.PACK_AB R2, R43, R42 ;  /* 0x0000002a2b02723e */ /* 0x000fe200000000ff */
[--C-:B------:R-:W-:Y:S01]  /*fad0*/  FFMA.FTZ R5, R211, c[0x0][0x23c], -R30.reuse ;  /* 0x00008f00d3057a23 */ /* 0x100fe2000001081e */
[----:B------:R-:W-:Y:S01]  /*fae0*/  MOV R65, R151 ;  /* 0x0000009700417202 */ /* 0x000fe20000000f00 */
[----:B------:R-:W-:Y:S01]  /*faf0*/  FFMA.FTZ R11, R64, R49, R19 ;  /* 0x00000031400b7223 */ /* 0x000fe20000010013 */
[----:B------:R-:W-:Y:S01]  /*fb00*/  LOP3.LUT R92, R0, R2, RZ, 0xc0, !PT ;  /* 0x00000002005c7212 */ /* 0x000fe200078ec0ff */
[--C-:B------:R-:W-:Y:S01]  /*fb10*/  FFMA.FTZ R0, R237, c[0x0][0x23c], -R30.reuse ;  /* 0x00008f00ed007a23 */ /* 0x100fe2000001081e */
[----:B------:R-:W-:Y:S01]  /*fb20*/  LOP3.LUT R93, R3, R4, RZ, 0xc0, !PT ;  /* 0x00000004035d7212 */ /* 0x000fe200078ec0ff */
[----:B------:R-:W-:Y:S01]  /*fb30*/  IMAD.WIDE.U32 R2, R14, -0x2daee0ad, RZ ;  /* 0xd2511f530e027825 */ /* 0x000fe200078e00ff */
[----:B-1----:R-:W-:Y:S01]  /*fb40*/  F2FP.PACK_AB R8, R38, R39 ;  /* 0x000000272608723e */ /* 0x002fe200000000ff */
[----:B------:R1:W-:Y:S01]  /*fb50*/  MUFU.EX2 R36, R0 ;  /* 0x0000000000247308 */ /* 0x0003e20000000800 */
[----:B------:R-:W-:Y:S01]  /*fb60*/  MOV R201, R148 ;  /* 0x0000009400c97202 */ /* 0x000fe20000000f00 */
[----:B------:R-:W-:Y:S01]  /*fb70*/  FFMA.FTZ R4, R232, c[0x0][0x23c], -R30 ;  /* 0x00008f00e8047a23 */ /* 0x000fe2000001081e */
[----:B------:R-:W-:Y:S01]  /*fb80*/  LOP3.LUT R95, R7, R8, RZ, 0xc0, !PT ;  /* 0x00000008075f7212 */ /* 0x000fe200078ec0ff */
[----:B------:R-:W-:Y:S01]  /*fb90*/  FFMA.FTZ R9, R17, R51, R67 ;  /* 0x0000003311097223 */ /* 0x000fe20000010043 */
[----:B------:R-:W-:Y:S01]  /*fba0*/  LOP3.LUT R7, R2, 0xff, RZ, 0xc0, !PT ;  /* 0x000000ff02077812 */ /* 0x000fe200078ec0ff */
[----:B------:R-:W-:Y:S01]  /*fbb0*/  IMAD.MOV.U32 R194, RZ, RZ, R149 ;  /* 0x000000ffffc27224 */ /* 0x000fe200078e0095 */
[----:B------:R-:W-:Y:S01]  /*fbc0*/  SHF.R.U32.HI R6, RZ, 0x18, R2 ;  /* 0x00000018ff067819 */ /* 0x000fe20000011602 */
[----:B------:R-:W-:Y:S01]  /*fbd0*/  MUFU.EX2 R29, R5 ;  /* 0x00000005001d7308 */ /* 0x000fe20000000800 */
[----:B------:R-:W-:Y:S01]  /*fbe0*/  FFMA.FTZ R10, R66, R50, R65 ;  /* 0x00000032420a7223 */ /* 0x000fe20000010041 */
[----:B------:R-:W2:Y:S01]  /*fbf0*/  LDSM.16.MT88.4 R148, [R212+0xac00] ;  /* 0x00ac0000d494783b */ /* 0x000ea20000004200 */
[----:B------:R-:W-:Y:S03]  /*fc00*/  HMMA.16816.F32 R108, R92, R116, R108 ;  /* 0x000000745c6c723c */ /* 0x000fe6000000186c */
[----:B------:R-:W3:Y:S01]  /*fc10*/  LDSM.16.MT88.4 R80, [R212+0xbc00] ;  /* 0x00bc0000d450783b */ /* 0x000ee20000004200 */
[----:B-1----:R-:W-:-:S02]  /*fc20*/  FFMA.FTZ R0, R235, c[0x0][0x23c], -R30 ;  /* 0x00008f00eb007a23 */ /* 0x002fc4000001081e */
[----:B------:R1:W-:Y:S01]  /*fc30*/  MUFU.EX2 R30, R4 ;  /* 0x00000004001e7308 */ /* 0x0003e20000000800 */
[----:B------:R-:W5:Y:S01]  /*fc40*/  LDSM.16.MT88.4 R12, [R214+0xbc00] ;  /* 0x00bc0000d60c783b */ /* 0x000f620000004200 */
[C---:B------:R-:W-:Y:S06]  /*fc50*/  HMMA.16816.F32 R120, R92.reuse, R118, R120 ;  /* 0x000000765c78723c */ /* 0x040fec0000001878 */
[----:B------:R1:W-:Y:S02]  /*fc60*/  MUFU.EX2 R37, R0 ;  /* 0x0000000000257308 */ /* 0x0003e40000000800 */
[----:B----4-:R-:W-:Y:S01]  /*fc70*/  HMMA.16816.F32 R124, R92, R132, R124 ;  /* 0x000000845c7c723c */ /* 0x010fe2000000187c */
[----:B-1----:R-:W-:-:S07]  /*fc80*/  SHF.R.U32.HI R4, RZ, 0x10, R2 ;  /* 0x00000010ff047819 */ /* 0x002fce0000011602 */
[----:B------:R-:W-:Y:S01]  /*fc90*/  HMMA.16816.F32 R136, R92, R134, R136 ;  /* 0x000000865c88723c */ /* 0x000fe20000001888 */
[----:B------:R-:W-:Y:S02]  /*fca0*/  LOP3.LUT R0, R3, UR18, R46, 0x96, !PT ;  /* 0x0000001203007c12 */ /* 0x000fe4000f8e962e */
[----:B------:R-:W-:Y:S01]  /*fcb0*/  LOP3.LUT R3, R2, 0xffff, RZ, 0xc0, !PT ;  /* 0x0000ffff02037812 */ /* 0x000fe200078ec0ff */
[----:B------:R-:W-:-:S04]  /*fcc0*/  FFMA.FTZ R2, R238, c[0x0][0x23c], -R31 ;  /* 0x00008f00ee027a23 */ /* 0x000fc8000001081f */
[C---:B------:R-:W-:Y:S01]  /*fcd0*/  HMMA.16816.F32 R156, R92.reuse, R164, R156 ;  /* 0x000000a45c9c723c */ /* 0x040fe2000000189c */
[----:B------:R-:W-:Y:S01]  /*fce0*/  SHF.R.U32.HI R5, RZ, 0x8, R3 ;  /* 0x00000008ff057819 */ /* 0x000fe20000011603 */
[----:B------:R1:W-:Y:S01]  /*fcf0*/  MUFU.EX2 R19, R2 ;  /* 0x0000000200137308 */ /* 0x0003e20000000800 */
[----:B------:R-:W-:Y:S02]  /*fd00*/  FFMA.FTZ R3, R234, c[0x0][0x23c], -R31 ;  /* 0x00008f00ea037a23 */ /* 0x000fe4000001081f */
[----:B------:R-:W-:Y:S02]  /*fd10*/  PRMT R8, R7, 0x5410, R5 ;  /* 0x0000541007087816 */ /* 0x000fe40000000005 */
[----:B------:R-:W-:Y:S01]  /*fd20*/  LOP3.LUT R5, R0, 0xff, RZ, 0xc0, !PT ;  /* 0x000000ff00057812 */ /* 0x000fe200078ec0ff */
[C---:B--2---:R-:W-:Y:S02]  /*fd30*/  HMMA.16816.F32 R140, R92.reuse, R148, R140 ;  /* 0x000000945c8c723c */ /* 0x044fe4000000188c */
[----:B------:R2:W-:Y:S06]  /*fd40*/  MUFU.EX2 R28, R3 ;  /* 0x00000003001c7308 */ /* 0x0005ec0000000800 */
[----:B------:R-:W-:Y:S01]  /*fd50*/  HMMA.16816.F32 R152, R92, R150, R152 ;  /* 0x000000965c98723c */ /* 0x000fe20000001898 */
[----:B-1----:R-:W-:Y:S01]  /*fd60*/  LOP3.LUT R2, R4, 0xff, RZ, 0xc0, !PT ;  /* 0x000000ff04027812 */ /* 0x002fe200078ec0ff */
[----:B------:R-:W-:-:S03]  /*fd70*/  FFMA.FTZ R4, R236, c[0x0][0x23c], -R31 ;  /* 0x00008f00ec047a23 */ /* 0x000fc6000001081f */
[----:B------:R-:W-:Y:S01]  /*fd80*/  PRMT R6, R2, 0x5410, R6 ;  /* 0x0000541002067816 */ /* 0x000fe20000000006 */
[----:B------:R-:W-:Y:S01]  /*fd90*/  FFMA.FTZ R2, R233, c[0x0][0x23c], -R31 ;  /* 0x00008f00e9027a23 */ /* 0x000fe2000001081f */
[----:B------:R-:W-:Y:S01]  /*fda0*/  MUFU.EX2 R17, R4 ;  /* 0x0000000400117308 */ /* 0x000fe20000000800 */
[----:B------:R-:W-:Y:S01]  /*fdb0*/  HMMA.16816.F32 R168, R92, R166, R168 ;  /* 0x000000a65ca8723c */ /* 0x000fe200000018a8 */
[----:B--2---:R-:W-:-:S04]  /*fdc0*/  SHF.R.U32.HI R3, RZ, 0x10, R0 ;  /* 0x00000010ff037819 */ /* 0x004fc80000011600 */
[----:B------:R-:W-:Y:S02]  /*fdd0*/  LOP3.LUT R3, R3, 0xff, RZ, 0xc0, !PT ;  /* 0x000000ff03037812 */ /* 0x000fe400078ec0ff */
[----:B------:R1:W2:Y:S01]  /*fde0*/  MUFU.EX2 R18, R2 ;  /* 0x0000000200127308 */ /* 0x0002a20000000800 */
[C---:B---3--:R-:W-:Y:S08]  /*fdf0*/  HMMA.16816.F32 R72, R92.reuse, R80, R72 ;  /* 0x000000505c48723c */ /* 0x048ff00000001848 */
[----:B------:R-:W-:Y:S01]  /*fe00*/  HMMA.16816.F32 R76, R92, R82, R76 ;  /* 0x000000525c4c723c */ /* 0x000fe2000000184c */
[----:B-1----:R-:W-:-:S07]  /*fe10*/  LOP3.LUT R2, R0, 0xffff, RZ, 0xc0, !PT ;  /* 0x0000ffff00027812 */ /* 0x002fce00078ec0ff */
[C---:B-----5:R-:W-:Y:S01]  /*fe20*/  HMMA.16816.F32 R88, R92.reuse, R12, R88 ;  /* 0x0000000c5c58723c */ /* 0x060fe20000001858 */
[----:B------:R-:W-:Y:S02]  /*fe30*/  SHF.R.U32.HI R0, RZ, 0x18, R0 ;  /* 0x00000018ff007819 */ /* 0x000fe40000011600 */
[----:B------:R-:W-:Y:S02]  /*fe40*/  SHF.R.U32.HI R2, RZ, 0x8, R2 ;  /* 0x00000008ff027819 */ /* 0x000fe40000011602 */
[----:B------:R-:W-:Y:S01]  /*fe50*/  PRMT R7, R3, 0x5410, R0 ;  /* 0x0000541003077816 */ /* 0x000fe20000000000 */
[--C-:B------:R-:W-:Y:S01]  /*fe60*/  HSET2.LE.AND R0, R8, R104.reuse, PT ;  /* 0x0000006808007233 */ /* 0x100fe20003803000 */
[----:B------:R-:W-:Y:S01]  /*fe70*/  PRMT R2, R5, 0x5410, R2 ;  /* 0x0000541005027816 */ /* 0x000fe20000000002 */
[--C-:B------:R-:W-:Y:S01]  /*fe80*/  HSET2.LE.AND R3, R6, R104.reuse, PT ;  /* 0x0000006806037233 */ /* 0x100fe20003803000 */
[----:B--2---:R-:W-:Y:S01]  /*fe90*/  F2FP.PACK_AB R4, R18, R28 ;  /* 0x0000001c1204723e */ /* 0x004fe200000000ff */
[--C-:B------:R-:W-:Y:S01]  /*fea0*/  HSET2.LE.AND R7, R7, R104.reuse, PT ;  /* 0x0000006807077233 */ /* 0x100fe20003803000 */
[----:B------:R-:W-:Y:S01]  /*feb0*/  F2FP.PACK_AB R6, R37, R36 ;  /* 0x000000242506723e */ /* 0x000fe200000000ff */
[----:B------:R-:W-:Y:S01]  /*fec0*/  HSET2.LE.AND R5, R2, R104, PT ;  /* 0x0000006802057233 */ /* 0x000fe20003803000 */
[----:B------:R-:W-:Y:S01]  /*fed0*/  F2FP.PACK_AB R2, R29, R30 ;  /* 0x0000001e1d02723e */ /* 0x000fe200000000ff */
[----:B------:R-:W-:Y:S01]  /*fee0*/  HMMA.16816.F32 R92, R92, R14, R52 ;  /* 0x0000000e5c5c723c */ /* 0x000fe20000001834 */
[----:B------:R-:W-:Y:S01]  /*fef0*/  LOP3.LUT R99, R3, R4, RZ, 0xc0, !PT ;  /* 0x0000000403637212 */ /* 0x000fe200078ec0ff */
[----:B------:R-:W-:Y:S01]  /*ff00*/  FADD.FTZ R3, R194, R16 ;  /* 0x00000010c2037221 */ /* 0x000fe20000010000 */
[----:B------:R-:W-:Y:S01]  /*ff10*/  LOP3.LUT R98, R0, R2, RZ, 0xc0, !PT ;  /* 0x0000000200627212 */ /* 0x000fe200078ec0ff */
[----:B------:R-:W-:Y:S01]  /*ff20*/  FADD.FTZ R2, R201, R11 ;  /* 0x0000000bc9027221 */ /* 0x000fe20000010000 */
[----:B------:R-:W-:Y:S01]  /*ff30*/  F2FP.PACK_AB R0, R17, R19 ;  /* 0x000000131100723e */ /* 0x000fe200000000ff */
        /* <DEDUP_REMOVED lines=76> */
[----:B------:R-:W-:Y:S02]  /*10400*/  IMAD.MOV.U32 R104, RZ, RZ, R246 ;  /* 0x000000ffff687224 */ /* 0x000fe400078e00f6 */
[----:B------:R-:W-:Y:S01]  /*10410*/  IMAD.MOV.U32 R102, RZ, RZ, R244 ;  /* 0x000000ffff667224 */ /* 0x000fe200078e00f4 */
        /* <DEDUP_REMOVED lines=10> */
[----:B------:R-:W-:Y:S01]  /*104c0*/  ULDC.64 UR4, c[0x0][0x1a0] ;  /* 0x0000680000047ab9 */ /* 0x000fe20000000a00 */
[----:B------:R-:W4:Y:S01]  /*104d0*/  S2R R247, SR_TID.X ;  /* 0x0000000000f77919 */ /* 0x000f220000002100 */
[----:B------:R-:W-:Y:S02]  /*104e0*/  UIMAD UR36, UR36, UR4, URZ ;  /* 0x00000004242472a4 */ /* 0x000fe4000f8e023f */
[----:B------:R-:W-:Y:S02]  /*104f0*/  UIMAD.WIDE.U32 UR38, UR34, UR4, URZ ;  /* 0x00000004222672a5 */ /* 0x000fe4000f8e003f */
[----:B------:R-:W-:-:S04]  /*10500*/  UIMAD UR5, UR34, UR5, UR36 ;  /* 0x00000005220572a4 */ /* 0x000fc8000f8e0224 */
[----:B------:R-:W-:Y:S01]  /*10510*/  UIADD3 UR5, UR39, UR5, URZ ;  /* 0x0000000527057290 */ /* 0x000fe2000fffe03f */
[----:B------:R-:W-:Y:S02]  /*10520*/  IMAD.U32 R2, RZ, RZ, UR38 ;  /* 0x00000026ff027e24 */ /* 0x000fe4000f8e00ff */
[----:B------:R-:W-:-:S03]  /*10530*/  IMAD.U32 R3, RZ, RZ, UR39 ;  /* 0x00000027ff037e24 */ /* 0x000fc6000f8e00ff */
[----:B------:R-:W-:Y:S01]  /*10540*/  IMAD.U32 R3, RZ, RZ, UR5 ;  /* 0x00000005ff037e24 */ /* 0x000fe2000f8e00ff */
[----:B------:R-:W-:Y:S04]  /*10550*/  @P4 STS [R218+0x9000], RZ ;  /* 0x009000ffda004388 */ /* 0x000fe80000000800 */
[----:B------:R-:W-:Y:S01]  /*10560*/  @P4 STS [R218+0x9004], RZ ;  /* 0x009004ffda004388 */ /* 0x000fe20000000800 */
[----:B----4-:R-:W-:-:S03]  /*10570*/  IMAD.SHL.U32 R247, R247, 0x2, RZ ;  /* 0x00000002f7f77824 */ /* 0x010fc600078e00ff */
[----:B------:R-:W-:Y:S02]  /*10580*/  @P4 STS.64 [R218+0x9008], RZ ;  /* 0x009008ffda004388 */ /* 0x000fe40000000a00 */
[----:B------:R-:W-:Y:S02]  /*10590*/  LOP3.LUT R247, R247, 0x6, RZ, 0xc0, !PT ;  /* 0x00000006f7f77812 */ /* 0x000fe400078ec0ff */
        /* <DEDUP_REMOVED lines=13> */
[C---:B------:R-:W-:Y:S01]  /*10670*/  @!P4 LEA R12, P5, R2.reuse, c[0x0][0x170], 0x1 ;  /* 0x00005c00020cca11 */ /* 0x040fe200078a08ff */
[----:B------:R-:W-:Y:S01]  /*10680*/  IMAD.U32 R0, RZ, RZ, UR34 ;  /* 0x00000022ff007e24 */ /* 0x000fe2000f8e00ff */
[----:B------:R-:W-:Y:S01]  /*10690*/  IADD3.X R3, R3, UR24, RZ, P6, !PT ;  /* 0x0000001803037c10 */ /* 0x000fe2000b7fe4ff */
[----:B------:R-:W-:Y:S01]  /*106a0*/  @P3 STS.128 [R218+0xa000], RZ ;  /* 0x00a000ffda003388 */ /* 0x000fe20000000c00 */
[----:B------:R-:W-:Y:S01]  /*106b0*/  @!P3 LEA R6, P1, R2, c[0x0][0x170], 0x1 ;  /* 0x00005c000206ba11 */ /* 0x000fe200078208ff */
[----:B------:R-:W-:Y:S01]  /*106c0*/  IMAD R0, R0, 0x40, R247 ;  /* 0x0000004000007824 */ /* 0x000fe200078e02f7 */
        /* <DEDUP_REMOVED lines=9> */
[--C-:B------:R-:W-:Y:S01]  /*10760*/  IMAD.IADD R2, R221, 0x1, -R0.reuse ;  /* 0x00000001dd027824 */ /* 0x100fe200078e0a00 */
[----:B------:R-:W-:Y:S01]  /*10770*/  ISETP.GE.AND P0, PT, R0, R230, PT ;  /* 0x000000e60000720c */ /* 0x000fe20003f06270 */
[----:B------:R-:W-:Y:S01]  /*10780*/  @!PT LDS RZ, [RZ] ;  /* 0x00000000fffff984 */ /* 0x000fe20000000800 */
[----:B------:R-:W-:Y:S01]  /*10790*/  @!PT LDS RZ, [RZ] ;  /* 0x00000000fffff984 */ /* 0x000fe20000000800 */
[----:B------:R-:W-:Y:S01]  /*107a0*/  @!PT LDS RZ, [RZ] ;  /* 0x00000000fffff984 */ /* 0x000fe20000000800 */
[----:B------:R3:W-:Y:S01]  /*107b0*/  @!P2 LDGSTS.E.BYPASS.LTC128B.128 [R218+0xb000], [R8.64+0x80] ;  /* 0x0b00008008daafae */ /* 0x0007e2000b901d5e */
[----:B------:R-:W-:Y:S01]  /*107c0*/  IMAD.IADD R3, R220, 0x1, -R0 ;  /* 0x00000001dc037824 */ /* 0x000fe200078e0a00 */
[----:B------:R-:W-:Y:S02]  /*107d0*/  ISETP.GE.AND P6, PT, R0, R229, PT ;  /* 0x000000e50000720c */ /* 0x000fe40003fc6270 */
[----:B------:R-:W-:Y:S01]  /*107e0*/  @P4 STS.128 [R218+0x9800], RZ ;  /* 0x009800ffda004388 */ /* 0x000fe20000000c00 */
[----:B------:R-:W-:-:S02]  /*107f0*/  IABS R2, R2 ;  /* 0x0000000200027213 */ /* 0x000fc40000000000 */
[----:B------:R-:W-:Y:S01]  /*10800*/  IABS R3, R3 ;  /* 0x0000000300037213 */ /* 0x000fe20000000000 */
[----:B------:R-:W-:Y:S01]  /*10810*/  @!PT LDS RZ, [RZ] ;  /* 0x00000000fffff984 */ /* 0x000fe20000000800 */
[----:B------:R-:W-:Y:S01]  /*10820*/  @!PT LDS RZ, [RZ] ;  /* 0x00000000fffff984 */ /* 0x000fe20000000800 */
[----:B------:R-:W-:Y:S01]  /*10830*/  @!PT LDS RZ, [RZ] ;  /* 0x00000000fffff984 */ /* 0x000fe20000000800 */
[----:B------:R2:W-:Y:S01]  /*10840*/  @!P4 LDGSTS.E.BYPASS.LTC128B.128 [R218+0x9800], [R12.64] ;  /* 0x098000000cdacfae */ /* 0x0005e2000b901d5e */
[C---:B------:R-:W-:Y:S02]  /*10850*/  ISETP.GE.AND P5, PT, R0.reuse, R228, PT ;  /* 0x000000e40000720c */ /* 0x040fe40003fa6270 */
[C---:B------:R-:W-:Y:S01]  /*10860*/  ISETP.GE.AND P1, PT, R0.reuse, R227, PT ;  /* 0x000000e30000720c */ /* 0x040fe20003f26270 */
[----:B------:R-:W-:Y:S01]  /*10870*/  @P3 STS.128 [R218+0xa800], RZ ;  /* 0x00a800ffda003388 */ /* 0x000fe20000000c00 */
[C---:B------:R-:W-:Y:S02]  /*10880*/  ISETP.LT.OR P0, PT, R0.reuse, R225, P0 ;  /* 0x000000e10000720c */ /* 0x040fe40000701670 */
[C---:B------:R-:W-:Y:S01]  /*10890*/  ISETP.LT.OR P6, PT, R0.reuse, R224, P6 ;  /* 0x000000e00000720c */ /* 0x040fe200037c1670 */
[----:B------:R-:W-:Y:S01]  /*108a0*/  @!PT LDS RZ, [RZ] ;  /* 0x00000000fffff984 */ /* 0x000fe20000000800 */
[----:B------:R-:W-:Y:S01]  /*108b0*/  @!PT LDS RZ, [RZ] ;  /* 0x00000000fffff984 */ /* 0x000fe20000000800 */
[----:B------:R-:W-:Y:S01]  /*108c0*/  @!PT LDS RZ, [RZ] ;  /* 0x00000000fffff984 */ /* 0x000fe20000000800 */
[----:B------:R4:W-:Y:S01]  /*108d0*/  @!P3 LDGSTS.E.BYPASS.LTC128B.128 [R218+0xa800], [R6.64+0x40] ;  /* 0x0a80004006dabfae */ /* 0x0009e2000b901d5e */
[----:B------:R-:W-:-:S02]  /*108e0*/  ISETP.LT.OR P5, PT, R0, R223, P5 ;  /* 0x000000df0000720c */ /* 0x000fc40002fa1670 */
[----:B------:R-:W-:Y:S01]  /*108f0*/  ISETP.LT.OR P1, PT, R0, R222, P1 ;  /* 0x000000de0000720c */ /* 0x000fe20000f21670 */
[----:B------:R-:W-:Y:S04]  /*10900*/  @P2 STS.128 [R218+0xb800], RZ ;  /* 0x00b800ffda002388 */ /* 0x000fe80000000c00 */
[----:B------:R-:W-:Y:S01]  /*10910*/  @!PT LDS RZ, [RZ] ;  /* 0x00000000fffff984 */ /* 0x000fe20000000800 */
[----:B------:R-:W-:Y:S01]  /*10920*/  @!PT LDS RZ, [RZ] ;  /* 0x00000000fffff984 */ /* 0x000fe20000000800 */
[----:B------:R-:W-:Y:S01]  /*10930*/  @!PT LDS RZ, [RZ] ;  /* 0x00000000fffff984 */ /* 0x000fe20000000800 */
[----:B------:R4:W-:Y:S04]  /*10940*/  @!P2 LDGSTS.E.BYPASS.LTC128B.128 [R218+0xb800], [R4.64+0x80] ;  /* 0x0b80008004daafae */ /* 0x0009e8000b901d5e */
[----:B---3--:R-:W-:Y:S04]  /*10950*/  LDSM.16.M88.4 R8, [R216] ;  /* 0x00000000d808783b */ /* 0x008fe80000000200 */
[----:B------:R-:W3:Y:S04]  /*10960*/  LDSM.16.M88.4 R28, [R213+0x6000] ;  /* 0x00600000d51c783b */ /* 0x000ee80000000200 */
[----:B------:R-:W5:Y:S04]  /*10970*/  LDSM.16.M88.4 R24, [R213+0x6400] ;  /* 0x00640000d518783b */ /* 0x000f680000000200 */
[----:B------:R-:W-:Y:S04]  /*10980*/  LDSM.16.M88.4 R20, [R213+0x6800] ;  /* 0x00680000d514783b */ /* 0x000fe80000000200 */
[----:B------:R-:W-:Y:S04]  /*10990*/  LDSM.16.M88.4 R16, [R213+0x6c00] ;  /* 0x006c0000d510783b */ /* 0x000fe80000000200 */
[----:B--2---:R-:W-:Y:S04]  /*109a0*/  LDSM.16.M88.4 R12, [R217+0x1000] ;  /* 0x00100000d90c783b */ /* 0x004fe80000000200 */
[----:B----4-:R-:W2:Y:S04]  /*109b0*/  LDSM.16.M88.4 R4, [R216+0x1000] ;  /* 0x00100000d804783b */ /* 0x010ea80000000200 */
[----:B------:R-:W4:Y:S04]  /*109c0*/  LDSM.16.M88.4 R44, [R215+0x6400] ;  /* 0x00640000d72c783b */ /* 0x000f280000000200 */
[----:B------:R-:W1:Y:S04]  /*109d0*/  LDSM.16.M88.4 R48, [R215+0x6000] ;  /* 0x00600000d730783b */ /* 0x000e680000000200 */
[----:B------:R-:W1:Y:S04]  /*109e0*/  LDSM.16.M88.4 R36, [R215+0x6c00] ;  /* 0x006c0000d724783b */ /* 0x000e680000000200 */
[----:B------:R-:W1:Y:S01]  /*109f0*/  LDSM.16.M88.4 R40, [R215+0x6800] ;  /* 0x00680000d728783b */ /* 0x000e620000000200 */
[C---:B---3--:R-:W-:Y:S03]  /*10a00*/  HMMA.16816.F32 R208, R8.reuse, R28, RZ ;  /* 0x0000001c08d0723c */ /* 0x048fe600000018ff */
[----:B------:R-:W0:Y:S05]  /*10a10*/  LDGDEPBAR ;  /* 0x00000000000079af */ /* 0x000e2a0000000000 */
[C---:B------:R-:W-:Y:S08]  /*10a20*/  HMMA.16816.F32 R204, R8.reuse, R30, RZ ;  /* 0x0000001e08cc723c */ /* 0x040ff000000018ff */
[----:B-----5:R-:W-:Y:S08]  /*10a30*/  HMMA.16816.F32 R200, R8, R24, RZ ;  /* 0x0000001808c8723c */ /* 0x020ff000000018ff */
        /* <DEDUP_REMOVED lines=8> */
[----:B----4-:R-:W-:Y:S08]  /*10ac0*/  HMMA.16816.F32 R180, R12, R44, R56 ;  /* 0x0000002c0cb4723c */ /* 0x010ff00000001838 */
        /* <DEDUP_REMOVED lines=8> */
[C---:B-1----:R-:W-:Y:S08]  /*10b50*/  HMMA.16816.F32 R56, R12.reuse, R50, R60 ;  /* 0x000000320c38723c */ /* 0x042ff0000000183c */
[C---:B------:R-:W-:Y:S01]  /*10b60*/  HMMA.16816.F32 R104, R12.reuse, R48, R32 ;  /* 0x000000300c68723c */ /* 0x040fe20000001820 */
[----:B------:R-:W-:Y:S07]  /*10b70*/  LDSM.16.M88.4 R32, [R213+0x7000] ;  /* 0x00700000d520783b */ /* 0x000fee0000000200 */
[C---:B------:R-:W-:Y:S01]  /*10b80*/  HMMA.16816.F32 R60, R12.reuse, R38, R4 ;  /* 0x000000260c3c723c */ /* 0x040fe20000001804 */
[----:B------:R-:W1:Y:S07]  /*10b90*/  LDSM.16.M88.4 R4, [R216+0x3000] ;  /* 0x00300000d804783b */ /* 0x000e6e0000000200 */
[C---:B------:R-:W-:Y:S01]  /*10ba0*/  HMMA.16816.F32 R16, R12.reuse, R36, R28 ;  /* 0x000000240c10723c */ /* 0x040fe2000000181c */
[----:B------:R-:W3:Y:S07]  /*10bb0*/  LDSM.16.M88.4 R28, [R213+0x7400] ;  /* 0x00740000d51c783b */ /* 0x000eee0000000200 */
[C---:B------:R-:W-:Y:S08]  /*10bc0*/  HMMA.16816.F32 R176, R12.reuse, R40, R52 ;  /* 0x000000280cb0723c */ /* 0x040ff00000001834 */
[C---:B------:R-:W-:Y:S08]  /*10bd0*/  HMMA.16816.F32 R52, R12.reuse, R46, R64 ;  /* 0x0000002e0c34723c */ /* 0x040ff00000001840 */
[----:B------:R-:W-:Y:S01]  /*10be0*/  HMMA.16816.F32 R64, R12, R42, R100 ;  /* 0x0000002a0c40723c */ /* 0x000fe20000001864 */
[----:B------:R-:W4:Y:S07]  /*10bf0*/  LDSM.16.M88.4 R12, [R216+0x2000] ;  /* 0x00200000d80c783b */ /* 0x000f2e0000000200 */
[C---:B--2---:R-:W-:Y:S08]  /*10c00*/  HMMA.16816.F32 R236, R8.reuse, R44, R200 ;  /* 0x0000002c08ec723c */ /* 0x044ff000000018c8 */
[C---:B------:R-:W-:Y:S08]  /*10c10*/  HMMA.16816.F32 R240, R8.reuse, R36, R184 ;  /* 0x0000002408f0723c */ /* 0x040ff000000018b8 */
[C---:B------:R-:W-:Y:S08]  /*10c20*/  HMMA.16816.F32 R208, R8.reuse, R48, R208 ;  /* 0x0000003008d0723c */ /* 0x040ff000000018d0 */
[C---:B------:R-:W-:Y:S08]  /*10c30*/  HMMA.16816.F32 R200, R8.reuse, R50, R204 ;  /* 0x0000003208c8723c */ /* 0x040ff000000018cc */
[----:B------:R-:W-:Y:S08]  /*10c40*/  HMMA.16816.F32 R184, R8, R42, R188 ;  /* 0x0000002a08b8723c */ /* 0x000ff000000018bc */
[----:B-1----:R-:W-:Y:S08]  /*10c50*/  HMMA.16816.F32 R100, R4, R34, R56 ;  /* 0x000000220464723c */ /* 0x002ff00000001838 */
        /* <DEDUP_REMOVED lines=637> */
.L_x_749:
[----:B------:R-:W-:Y:S05]  /*13430*/  BSYNC B0 ;  /* 0x0000000000007941 */ /* 0x000fea0003800000 */
.L_x_748:
[----:B------:R-:W0:Y:S02]  /*13440*/  LDGDEPBAR ;  /* 0x00000000000079af */ /* 0x000e240000000000 */
.L_x_747:
[----:B------:R-:W2:Y:S04]  /*13450*/  LDL R0, [R1] ;  /* 0x0000000001007983 */ /* 0x000ea80000100800 */
[----:B------:R-:W3:Y:S04]  /*13460*/  LDL R2, [R1+0x14] ;  /* 0x0000140001027983 */ /* 0x000ee80000100800 */
[----:B------:R-:W4:Y:S01]  /*13470*/  LDL R3, [R1+0x10] ;  /* 0x0000100001037983 */ /* 0x000f220000100800 */
[----:B-1----:R-:W-:Y:S01]  /*13480*/  IMAD.MOV.U32 R7, RZ, RZ, R249 ;  /* 0x000000ffff077224 */ /* 0x002fe200078e00f9 */
[----:B------:R-:W-:Y:S01]  /*13490*/  MOV R6, R248 ;  /* 0x000000f800067202 */ /* 0x000fe20000000f00 */
[----:B------:R-:W-:Y:S01]  /*134a0*/  USHF.L.U32 UR4, UR34, 0x1, URZ ;  /* 0x0000000122047899 */ /* 0x000fe2000800063f */
[----:B------:R-:W-:-:S02]  /*134b0*/  IMAD.MOV.U32 R9, RZ, RZ, R250 ;  /* 0x000000ffff097224 */ /* 0x000fc400078e00fa */
[----:B------:R-:W-:Y:S02]  /*134c0*/  IMAD.MOV.U32 R8, RZ, RZ, R251 ;  /* 0x000000ffff087224 */ /* 0x000fe400078e00fb */
[----:B------:R-:W-:Y:S02]  /*134d0*/  IMAD.MOV.U32 R28, RZ, RZ, R6 ;  /* 0x000000ffff1c7224 */ /* 0x000fe400078e0006 */
[----:B------:R-:W-:Y:S02]  /*134e0*/  IMAD.MOV.U32 R47, RZ, RZ, R8 ;  /* 0x000000ffff2f7224 */ /* 0x000fe400078e0008 */
[----:B------:R-:W-:Y:S01]  /*134f0*/  IMAD.MOV.U32 R29, RZ, RZ, R9 ;  /* 0x000000ffff1d7224 */ /* 0x000fe200078e0009 */
[----:B------:R-:W-:Y:S01]  /*13500*/  MOV R17, R7 ;  /* 0x0000000700117202 */ /* 0x000fe20000000f00 */
[----:B------:R-:W1:Y:S02]  /*13510*/  LDC.U8 R100, c[0x0][0x2d8] ;  /* 0x0000b600ff647b82 */ /* 0x000e640000000000 */
[----:B------:R-:W-:-:S02]  /*13520*/  IMAD.MOV.U32 R49, RZ, RZ, R29 ;  /* 0x000000ffff317224 */ /* 0x000fc400078e001d */
[----:B--2---:R-:W-:-:S04]  /*13530*/  IMAD.WIDE.U32 R248, R0, -0x326172a9, RZ ;  /* 0xcd9e8d5700f87825 */ /* 0x004fc800078e00ff */
[----:B---3--:R-:W-:Y:S01]  /*13540*/  IMAD.MOV.U32 R12, RZ, RZ, R2 ;  /* 0x000000ffff0c7224 */ /* 0x008fe200078e0002 */
[----:B------:R-:W-:Y:S01]  /*13550*/  LOP3.LUT R2, R249, R252, RZ, 0x3c, !PT ;  /* 0x000000fcf9027212 */ /* 0x000fe200078e3cff */
[----:B------:R-:W-:Y:S02]  /*13560*/  IMAD.U32 R0, RZ, RZ, UR33 ;  /* 0x00000021ff007e24 */ /* 0x000fe4000f8e00ff */
[----:B----4-:R-:W-:-:S04]  /*13570*/  IMAD.WIDE.U32 R44, R3, -0x2daee0ad, RZ ;  /* 0xd2511f53032c7825 */ /* 0x010fc800078e00ff */
        /* <DEDUP_REMOVED lines=14> */
[----:B------:R-:W-:Y:S01]  /*13660*/  IMAD.WIDE.U32 R34, R0, -0x326172a9, RZ ;  /* 0xcd9e8d5700227825 */ /* 0x000fe200078e00ff */
[----:B------:R-:W-:Y:S02]  /*13670*/  LOP3.LUT R0, R251, R252, RZ, 0x3c, !PT ;  /* 0x000000fcfb007212 */ /* 0x000fe400078e3cff */
[----:B------:R-:W-:Y:S02]  /*13680*/  LOP3.LUT R6, R3, UR12, R38, 0x96, !PT ;  /* 0x0000000c03067c12 */ /* 0x000fe4000f8e9626 */
[----:B------:R-:W-:Y:S01]  /*13690*/  LOP3.LUT R2, R35, UR10, R2, 0x96, !PT ;  /* 0x0000000a23027c12 */ /* 0x000fe2000f8e9602 */
[----:B------:R-:W-:-:S04]  /*136a0*/  IMAD.WIDE.U32 R40, R0, -0x2daee0ad, RZ ;  /* 0xd2511f5300287825 */ /* 0x000fc800078e00ff */
[----:B------:R-:W-:Y:S01]  /*136b0*/  IMAD.WIDE.U32 R8, R8, -0x2daee0ad, RZ ;  /* 0xd2511f5308087825 */ /* 0x000fe200078e00ff */
[----:B------:R-:W-:-:S03]  /*136c0*/  LOP3.LUT R0, R41, UR15, R44, 0x96, !PT ;  /* 0x0000000f29007c12 */ /* 0x000fc6000f8e962c */
[----:B------:R-:W-:Y:S01]  /*136d0*/  IMAD.WIDE.U32 R6, R6, -0x2daee0ad, RZ ;  /* 0xd2511f5306067825 */ /* 0x000fe200078e00ff */
[----:B------:R-:W-:-:S03]  /*136e0*/  LOP3.LUT R12, R9, UR13, R40, 0x96, !PT ;  /* 0x0000000d090c7c12 */ /* 0x000fc6000f8e9628 */
[----:B------:R-:W-:-:S05]  /*136f0*/  IMAD.WIDE.U32 R32, R2, -0x2daee0ad, RZ ;  /* 0xd2511f5302207825 */ /* 0x000fca00078e00ff */
[----:B------:R-:W-:Y:S01]  /*13700*/  LOP3.LUT R2, R33, UR7, R6, 0x96, !PT ;  /* 0x0000000721027c12 */ /* 0x000fe2000f8e9606 */
[----:B------:R-:W-:-:S04]  /*13710*/  IMAD.WIDE.U32 R36, R0, -0x326172a9, RZ ;  /* 0xcd9e8d5700247825 */ /* 0x000fc800078e00ff */
[----:B------:R-:W-:Y:S01]  /*13720*/  IMAD.WIDE.U32 R12, R12, -0x326172a9, RZ ;  /* 0xcd9e8d570c0c7825 */ /* 0x000fe200078e00ff */
[----:B------:R-:W-:-:S03]  /*13730*/  LOP3.LUT R4, R37, UR14, R4, 0x96, !PT ;  /* 0x0000000e25047c12 */ /* 0x000fc6000f8e9604 */
[----:B------:R-:W-:Y:S01]  /*13740*/  IMAD.WIDE.U32 R2, R2, -0x326172a9, RZ ;  /* 0xcd9e8d5702027825 */ /* 0x000fe200078e00ff */
[----:B------:R-:W-:Y:S02]  /*13750*/  LOP3.LUT R6, R13, UR12, R36, 0x96, !PT ;  /* 0x0000000c0d067c12 */ /* 0x000fe4000f8e9624 */
[----:B------:R-:W-:Y:S02]  /*13760*/  LOP3.LUT R11, R7, UR9, R10, 0x96, !PT ;  /* 0x00000009070b7c12 */ /* 0x000fe4000f8e960a */
[----:B------:R-:W-:Y:S01]  /*13770*/  LOP3.LUT R0, R2, 0xffff, RZ, 0xc0, !PT ;  /* 0x0000ffff02007812 */ /* 0x000fe200078ec0ff */
[----:B------:R-:W-:-:S03]  /*13780*/  IMAD.WIDE.U32 R4, R4, -0x2daee0ad, RZ ;  /* 0xd2511f5304047825 */ /* 0x000fc600078e00ff */
[----:B------:R-:W-:Y:S01]  /*13790*/  SHF.R.U32.HI R10, RZ, 0x8, R0 ;  /* 0x00000008ff0a7819 */ /* 0x000fe20000011600 */
[----:B------:R-:W-:Y:S01]  /*137a0*/  IMAD.WIDE.U32 R6, R6, -0x2daee0ad, RZ ;  /* 0xd2511f5306067825 */ /* 0x000fe200078e00ff */
[----:B------:R-:W-:-:S03]  /*137b0*/  SHF.R.U32.HI R0, RZ, 0x10, R2 ;  /* 0x00000010ff007819 */ /* 0x000fc60000011602 */
[----:B------:R-:W-:Y:S01]  /*137c0*/  IMAD.WIDE.U32 R24, R11, -0x326172a9, RZ ;  /* 0xcd9e8d570b187825 */ /* 0x000fe200078e00ff */
[----:B------:R-:W-:Y:S02]  /*137d0*/  LOP3.LUT R13, R7, UR9, R4, 0x96, !PT ;  /* 0x00000009070d7c12 */ /* 0x000fe4000f8e9604 */
[----:B------:R-:W-:Y:S02]  /*137e0*/  LOP3.LUT R4, R0, 0xff, RZ, 0xc0, !PT ;  /* 0x000000ff00047812 */ /* 0x000fe400078ec0ff */
[----:B------:R-:W-:Y:S02]  /*137f0*/  LOP3.LUT R9, R2, 0xff, RZ, 0xc0, !PT ;  /* 0x000000ff02097812 */ /* 0x000fe400078ec0ff */
[----:B------:R-:W-:Y:S02]  /*13800*/  SHF.R.U32.HI R0, RZ, 0x18, R2 ;  /* 0x00000018ff007819 */ /* 0x000fe40000011602 */
[----:B------:R-:W-:Y:S02]  /*13810*/  LOP3.LUT R2, R3, UR17, R24, 0x96, !PT ;  /* 0x0000001103027c12 */ /* 0x000fe4000f8e9618 */
[----:B------:R-:W-:-:S02]  /*13820*/  FMNMX.FTZ R3, R246, R176, !PT ;  /* 0x000000b0f6037209 */ /* 0x000fc40007810000 */
[----:B------:R-:W-:Y:S02]  /*13830*/  PRMT R11, R4, 0x5410, R0 ;  /* 0x00005410040b7816 */ /* 0x000fe40000000000 */
[----:B------:R-:W-:Y:S02]  /*13840*/  LOP3.LUT R0, R2, 0xffff, RZ, 0xc0, !PT ;  /* 0x0000ffff02007812 */ /* 0x000fe400078ec0ff */
[----:B------:R-:W-:Y:S02]  /*13850*/  FMNMX.FTZ R3, R58, R3, !PT ;  /* 0x000000033a037209 */ /* 0x000fe40007810000 */
[----:B------:R-:W-:Y:S02]  /*13860*/  LOP3.LUT R8, R5, UR11, R8, 0x96, !PT ;  /* 0x0000000b05087c12 */ /* 0x000fe4000f8e9608 */
[----:B------:R-:W-:Y:S02]  /*13870*/  SHF.R.U32.HI R4, RZ, 0x8, R0 ;  /* 0x00000008ff047819 */ /* 0x000fe40000011600 */
[----:B------:R-:W-:-:S02]  /*13880*/  LOP3.LUT R0, R2, 0xff, RZ, 0xc0, !PT ;  /* 0x000000ff02007812 */ /* 0x000fc400078ec0ff */
[----:B------:R-:W-:Y:S01]  /*13890*/  FMNMX.FTZ R3, R54, R3, !PT ;  /* 0x0000000336037209 */ /* 0x000fe20007810000 */
[----:B------:R-:W-:Y:S01]  /*138a0*/  IMAD.WIDE.U32 R22, R8, -0x326172a9, RZ ;  /* 0xcd9e8d5708167825 */ /* 0x000fe200078e00ff */
[----:B------:R-:W-:Y:S02]  /*138b0*/  PRMT R19, R0, 0x5410, R4 ;  /* 0x0000541000137816 */ /* 0x000fe40000000004 */
[----:B------:R-:W-:Y:S02]  /*138c0*/  FMNMX.FTZ R0, R52, R3, !PT ;  /* 0x0000000334007209 */ /* 0x000fe40007810000 */
[----:B------:R-:W-:Y:S02]  /*138d0*/  SHF.R.U32.HI R3, RZ, 0x10, R2 ;  /* 0x00000010ff037819 */ /* 0x000fe40000011602 */
[----:B------:R-:W-:Y:S02]  /*138e0*/  LOP3.LUT R12, R23, UR10, R12, 0x96, !PT ;  /* 0x0000000a170c7c12 */ /* 0x000fe4000f8e960c */
[----:B------:R-:W-:-:S02]  /*138f0*/  FMNMX.FTZ R4, R233, R0, !PT ;  /* 0x00000000e9047209 */ /* 0x000fc40007810000 */
[----:B------:R-:W-:Y:S02]  /*13900*/  SHF.R.U32.HI R2, RZ, 0x18, R2 ;  /* 0x00000018ff027819 */ /* 0x000fe40000011602 */
[----:B------:R-:W-:Y:S01]  /*13910*/  LOP3.LUT R0, R3, 0xff, RZ, 0xc0, !PT ;  /* 0x000000ff03007812 */ /* 0x000fe200078ec0ff */
[----:B------:R-:W-:Y:S01]  /*13920*/  IMAD.WIDE.U32 R26, R12, -0x2daee0ad, RZ ;  /* 0xd2511f530c1a7825 */ /* 0x000fe200078e00ff */
[----:B------:R-:W-:Y:S02]  /*13930*/  FMNMX.FTZ R3, R180, R4, !PT ;  /* 0x00000004b4037209 */ /* 0x000fe40007810000 */
[----:B------:R-:W-:Y:S02]  /*13940*/  PRMT R18, R0, 0x5410, R2 ;  /* 0x0000541000127816 */ /* 0x000fe40000000002 */
[----:B------:R-:W-:Y:S02]  /*13950*/  FMNMX.FTZ R0, R245, R178, !PT ;  /* 0x000000b2f5007209 */ /* 0x000fe40007810000 */
[----:B------:R-:W-:-:S02]  /*13960*/  FMNMX.FTZ R4, R173, R3, !PT ;  /* 0x00000003ad047209 */ /* 0x000fc40007810000 */
[----:B------:R-:W-:Y:S02]  /*13970*/  LOP3.LUT R6, R27, UR7, R6, 0x96, !PT ;  /* 0x000000071b067c12 */ /* 0x000fe4000f8e9606 */
[----:B------:R-:W-:Y:S02]  /*13980*/  FMNMX.FTZ R5, R177, R0, !PT ;  /* 0x00000000b1057209 */ /* 0x000fe40007810000 */
[----:B------:R-:W-:Y:S01]  /*13990*/  FMNMX.FTZ R4, R105, R4, !PT ;  /* 0x0000000469047209 */ /* 0x000fe20007810000 */
[----:B------:R-:W-:Y:S01]  /*139a0*/  IMAD.WIDE.U32 R2, R6, -0x326172a9, RZ ;  /* 0xcd9e8d5706027825 */ /* 0x000fe200078e00ff */
[----:B------:R-:W-:Y:S02]  /*139b0*/  FMNMX.FTZ R6, R57, R5, !PT ;  /* 0x0000000539067209 */ /* 0x000fe40007810000 */
[----:B------:R-:W-:Y:S02]  /*139c0*/  FMNMX.FTZ R5, R188, R4, !PT ;  /* 0x00000004bc057209 */ /* 0x000fe40007810000 */
[----:B------:R-:W-:-:S02]  /*139d0*/  LOP3.LUT R0, R2, 0xffff, RZ, 0xc0, !PT ;  /* 0x0000ffff02007812 */ /* 0x000fc400078ec0ff */
[----:B------:R-:W-:Y:S02]  /*139e0*/  FMNMX.FTZ R5, R185, R5, !PT ;  /* 0x00000005b9057209 */ /* 0x000fe40007810000 */
[----:B------:R-:W-:Y:S02]  /*139f0*/  SHF.R.U32.HI R4, RZ, 0x8, R0 ;  /* 0x00000008ff047819 */ /* 0x000fe40000011600 */
[----:B------:R-:W-:Y:S02]  /*13a00*/  FMNMX.FTZ R5, R183, R5, !PT ;  /* 0x00000005b7057209 */ /* 0x000fe40007810000 */
[----:B------:R-:W-:Y:S02]  /*13a10*/  LOP3.LUT R0, R2, 0xff, RZ, 0xc0, !PT ;  /* 0x000000ff02007812 */ /* 0x000fe400078ec0ff */
[----:B------:R-:W-:Y:S02]  /*13a20*/  FMNMX.FTZ R6, R53, R6, !PT ;  /* 0x0000000635067209 */ /* 0x000fe40007810000 */
[----:B------:R-:W-:-:S02]  /*13a30*/  FMNMX.FTZ R5, R46, R5, !PT ;  /* 0x000000052e057209 */ /* 0x000fc40007810000 */
[----:B------:R-:W-:Y:S02]  /*13a40*/  PRMT R15, R0, 0x5410, R4 ;  /* 0x00005410000f7816 */ /* 0x000fe40000000004 */
        /* <DEDUP_REMOVED lines=14> */
[----:B------:R-:W-:Y:S01]  /*13b30*/  FMNMX.FTZ R5, R197, R5, !PT ;  /* 0x00000005c5057209 */ /* 0x000fe20007810000 */
[----:B------:R-:W2:Y:S01]  /*13b40*/  SHFL.BFLY PT, R8, R0, 0x2, 0x1f ;  /* 0x0c401f0000087f89 */ /* 0x000ea200000e0000 */
        /* <DEDUP_REMOVED lines=18> */
[----:B--2---:R-:W-:Y:S02]  /*13c70*/  FMNMX.FTZ R0, R0, R8, !PT ;  /* 0x0000000800007209 */ /* 0x004fe40007810000 */
[----:B------:R-:W-:-:S02]  /*13c80*/  FMNMX.FTZ R6, R247, R6, !PT ;  /* 0x00000006f7067209 */ /* 0x000fc40007810000 */
[----:B------:R-:W-:Y:S01]  /*13c90*/  FMNMX.FTZ R4, R209, R5, !PT ;  /* 0x00000005d1047209 */ /* 0x000fe20007810000 */
[----:B------:R-:W2:Y:S01]  /*13ca0*/  SHFL.BFLY PT, R104, R0, 0x1, 0x1f ;  /* 0x0c201f0000687f89 */ /* 0x000ea200000e0000 */
[--C-:B------:R-:W-:Y:S02]  /*13cb0*/  SHF.R.U32.HI R5, RZ, 0x10, R2.reuse ;  /* 0x00000010ff057819 */ /* 0x100fe40000011602 */
[----:B------:R-:W-:Y:S01]  /*13cc0*/  FMNMX.FTZ R6, R242, R6, !PT ;  /* 0x00000006f2067209 */ /* 0x000fe20007810000 */
[----:B------:R-:W3:Y:S01]  /*13cd0*/  SHFL.BFLY PT, R8, R4, 0x2, 0x1f ;  /* 0x0c401f0004087f89 */ /* 0x000ee200000e0000 */
[----:B------:R-:W-:Y:S02]  /*13ce0*/  FMNMX.FTZ R7, R190, R7, !PT ;  /* 0x00000007be077209 */ /* 0x000fe40007810000 */
[----:B------:R-:W-:Y:S02]  /*13cf0*/  LOP3.LUT R5, R5, 0xff, RZ, 0xc0, !PT ;  /* 0x000000ff05057812 */ /* 0x000fe400078ec0ff */
[----:B------:R-:W-:-:S02]  /*13d00*/  SHF.R.U32.HI R2, RZ, 0x18, R2 ;  /* 0x00000018ff027819 */ /* 0x000fc40000011602 */
[----:B------:R-:W-:Y:S02]  /*13d10*/  FMNMX.FTZ R6, R199, R6, !PT ;  /* 0x00000006c7067209 */ /* 0x000fe40007810000 */
[----:B------:R-:W-:Y:S02]  /*13d20*/  FMNMX.FTZ R7, R187, R7, !PT ;  /* 0x00000007bb077209 */ /* 0x000fe40007810000 */
[----:B------:R-:W-:Y:S02]  /*13d30*/  PRMT R14, R5, 0x5410, R2 ;  /* 0x00005410050e7816 */ /* 0x000fe40000000002 */
[----:B------:R-:W-:Y:S01]  /*13d40*/  FMNMX.FTZ R2, R189, R6, !PT ;  /* 0x00000006bd027209 */ /* 0x000fe20007810000 */
[----:B------:R-:W-:Y:S01]  /*13d50*/  IMAD.WIDE.U32 R20, R13, -0x326172a9, RZ ;  /* 0xcd9e8d570d147825 */ /* 0x000fe200078e00ff */
[----:B------:R-:W-:Y:S02]  /*13d60*/  FMNMX.FTZ R6, R205, R7, !PT ;  /* 0x00000007cd067209 */ /* 0x000fe40007810000 */
[----:B------:R-:W-:-:S02]  /*13d70*/  FMNMX.FTZ R5, R206, R2, !PT ;  /* 0x00000002ce057209 */ /* 0x000fc40007810000 */
[----:B------:R-:W-:Y:S02]  /*13d80*/  FMNMX.FTZ R6, R202, R6, !PT ;  /* 0x00000006ca067209 */ /* 0x000fe40007810000 */
[----:B------:R-:W-:Y:S02]  /*13d90*/  LOP3.LUT R2, R3, UR17, R20, 0x96, !PT ;  /* 0x0000001103027c12 */ /* 0x000fe4000f8e9614 */
[----:B------:R-:W-:Y:S02]  /*13da0*/  FMNMX.FTZ R3, R204, R5, !PT ;  /* 0x00000005cc037209 */ /* 0x000fe40007810000 */
[----:B------:R-:W-:Y:S02]  /*13db0*/  FMNMX.FTZ R6, R198, R6, !PT ;  /* 0x00000006c6067209 */ /* 0x000fe40007810000 */
[----:B------:R-:W-:Y:S02]  /*13dc0*/  FMNMX.FTZ R5, R203, R3, !PT ;  /* 0x00000003cb057209 */ /* 0x000fe40007810000 */
[----:B------:R-:W-:-:S02]  /*13dd0*/  FMNMX.FTZ R3, R191, R6, !PT ;  /* 0x00000006bf037209 */ /* 0x000fc40007810000 */
[----:B--2---:R-:W-:Y:S02]  /*13de0*/  FMNMX.FTZ R104, R0, R104, !PT ;  /* 0x0000006800687209 */ /* 0x004fe40007810000 */
[----:B---3--:R-:W-:Y:S02]  /*13df0*/  FMNMX.FTZ R4, R4, R8, !PT ;  /* 0x0000000804047209 */ /* 0x008fe40007810000 */
[----:B------:R-:W-:Y:S01]  /*13e00*/  FMNMX.FTZ R0, R201, R5, !PT ;  /* 0x00000005c9007209 */ /* 0x000fe20007810000 */
[----:B------:R-:W2:Y:S01]  /*13e10*/  SHFL.BFLY PT, R8, R3, 0x2, 0x1f ;  /* 0x0c401f0003087f89 */ /* 0x000ea200000e0000 */
[----:B------:R-:W-:-:S03]  /*13e20*/  PRMT R10, R9, 0x5410, R10 ;  /* 0x00005410090a7816 */ /* 0x000fc6000000000a */
[----:B------:R-:W3:Y:S04]  /*13e30*/  SHFL.BFLY PT, R9, R0, 0x2, 0x1f ;  /* 0x0c401f0000097f89 */ /* 0x000ee800000e0000 */
[----:B------:R-:W4:Y:S01]  /*13e40*/  SHFL.BFLY PT, R103, R4, 0x1, 0x1f ;  /* 0x0c201f0004677f89 */ /* 0x000f2200000e0000 */
[----:B------:R-:W-:Y:S01]  /*13e50*/  FMUL.FTZ R30, R104, c[0x0][0x23c] ;  /* 0x00008f00681e7a20 */ /* 0x000fe20000410000 */
[----:B------:R-:W-:Y:S02]  /*13e60*/  LOP3.LUT R5, R2, 0xffff, RZ, 0xc0, !PT ;  /* 0x0000ffff02057812 */ /* 0x000fe400078ec0ff */
[----:B------:R-:W-:Y:S02]  /*13e70*/  FSETP.NEU.FTZ.AND P2, PT, R104, -INF , PT ;  /* 0xff8000006800780b */ /* 0x000fe40003f5d000 */
[----:B------:R-:W-:-:S02]  /*13e80*/  SHF.R.U32.HI R6, RZ, 0x8, R5 ;  /* 0x00000008ff067819 */ /* 0x000fc40000011605 */
[----:B--2---:R-:W-:Y:S02]  /*13e90*/  FMNMX.FTZ R3, R3, R8, !PT ;  /* 0x0000000803037209 */ /* 0x004fe40007810000 */
[----:B---3--:R-:W-:-:S03]  /*13ea0*/  FMNMX.FTZ R0, R0, R9, !PT ;  /* 0x0000000900007209 */ /* 0x008fc60007810000 */
[----:B------:R-:W2:Y:S01]  /*13eb0*/  SHFL.BFLY PT, R102, R3, 0x1, 0x1f ;  /* 0x0c201f0003667f89 */ /* 0x000ea200000e0000 */
[----:B------:R-:W-:-:S03]  /*13ec0*/  FSEL R30, R30, RZ, P2 ;  /* 0x000000ff1e1e7208 */ /* 0x000fc60001000000 */
[----:B------:R-:W3:Y:S01]  /*13ed0*/  SHFL.BFLY PT, R101, R0, 0x1, 0x1f ;  /* 0x0c201f0000657f89 */ /* 0x000ee200000e0000 */
[----:B------:R-:W-:Y:S02]  /*13ee0*/  LOP3.LUT R5, R2, 0xff, RZ, 0xc0, !PT ;  /* 0x000000ff02057812 */ /* 0x000fe400078ec0ff */
[----:B----4-:R-:W-:Y:S02]  /*13ef0*/  FMNMX.FTZ R103, R4, R103, !PT ;  /* 0x0000006704677209 */ /* 0x010fe40007810000 */
[----:B------:R-:W-:Y:S01]  /*13f00*/  PRMT R13, R5, 0x5410, R6 ;  /* 0x00005410050d7816 */ /* 0x000fe20000000006 */
[--C-:B------:R-:W-:Y:S02]  /*13f10*/  FFMA.FTZ R5, R58, c[0x0][0x23c], -R30.reuse ;  /* 0x00008f003a057a23 */ /* 0x100fe4000001081e */
[----:B------:R-:W-:Y:S02]  /*13f20*/  FFMA.FTZ R4, R54, c[0x0][0x23c], -R30 ;  /* 0x00008f0036047a23 */ /* 0x000fe4000001081e */
[----:B------:R4:W-:Y:S01]  /*13f30*/  MUFU.EX2 R65, R5 ;  /* 0x0000000500417308 */ /* 0x0009e20000000800 */
[C---:B------:R-:W-:Y:S01]  /*13f40*/  FMUL.FTZ R31, R103.reuse, c[0x0][0x23c] ;  /* 0x00008f00671f7a20 */ /* 0x040fe20000410000 */
[----:B------:R-:W-:-:S06]  /*13f50*/  FSETP.NEU.FTZ.AND P1, PT, R103, -INF , PT ;  /* 0xff8000006700780b */ /* 0x000fcc0003f3d000 */
[----:B------:R5:W1:Y:S01]  /*13f60*/  MUFU.EX2 R16, R4 ;  /* 0x0000000400107308 */ /* 0x000a620000000800 */
[----:B------:R-:W-:Y:S01]  /*13f70*/  FSEL R31, R31, RZ, P1 ;  /* 0x000000ff1f1f7208 */ /* 0x000fe20000800000 */
[----:B----4-:R-:W-:-:S06]  /*13f80*/  FFMA.FTZ R5, R52, c[0x0][0x23c], -R30 ;  /* 0x00008f0034057a23 */ /* 0x010fcc000001081e */
[----:B------:R4:W-:Y:S01]  /*13f90*/  MUFU.EX2 R61, R5 ;  /* 0x00000005003d7308 */ /* 0x0009e20000000800 */
[--C-:B-----5:R-:W-:Y:S02]  /*13fa0*/  SHF.R.U32.HI R4, RZ, 0x10, R2.reuse ;  /* 0x00000010ff047819 */ /* 0x120fe40000011602 */
[----:B--2---:R-:W-:Y:S02]  /*13fb0*/  FMNMX.FTZ R102, R3, R102, !PT ;  /* 0x0000006603667209 */ /* 0x004fe40007810000 */
[----:B---3--:R-:W-:Y:S02]  /*13fc0*/  FMNMX.FTZ R101, R0, R101, !PT ;  /* 0x0000006500657209 */ /* 0x008fe40007810000 */
[----:B----4-:R-:W-:Y:S02]  /*13fd0*/  SHF.R.U32.HI R5, RZ, 0x18, R2 ;  /* 0x00000018ff057819 */ /* 0x010fe40000011602 */
[----:B------:R-:W-:Y:S01]  /*13fe0*/  LOP3.LUT R2, R4, 0xff, RZ, 0xc0, !PT ;  /* 0x000000ff04027812 */ /* 0x000fe200078ec0ff */
[----:B------:R-:W-:-:S03]  /*13ff0*/  FFMA.FTZ R4, R178, c[0x0][0x23c], -R31 ;  /* 0x00008f00b2047a23 */ /* 0x000fc6000001081f */
[----:B------:R-:W-:Y:S01]  /*14000*/  PRMT R5, R2, 0x5410, R5 ;  /* 0x0000541002057816 */ /* 0x000fe20000000005 */
[--C-:B------:R-:W-:Y:S02]  /*14010*/  FFMA.FTZ R2, R177, c[0x0][0x23c], -R31.reuse ;  /* 0x00008f00b1027a23 */ /* 0x100fe4000001081f */
[----:B------:R-:W-:Y:S01]  /*14020*/  IMAD.MOV.U32 R177, RZ, RZ, R28 ;  /* 0x000000ffffb17224 */ /* 0x000fe200078e001c */
[----:B------:R-:W2:Y:S01]  /*14030*/  MUFU.EX2 R48, R4 ;  /* 0x0000000400307308 */ /* 0x000ea20000000800 */
[----:B------:R-:W-:Y:S01]  /*14040*/  FFMA.FTZ R0, R57, c[0x0][0x23c], -R31 ;  /* 0x00008f0039007a23 */ /* 0x000fe2000001081f */
[C---:B------:R-:W-:Y:S01]  /*14050*/  FSETP.NEU.FTZ.AND P0, PT, R102.reuse, -INF , PT ;  /* 0xff8000006600780b */ /* 0x040fe20003f1d000 */
[----:B------:R-:W-:-:S05]  /*14060*/  FMUL.FTZ R28, R102, c[0x0][0x23c] ;  /* 0x00008f00661c7a20 */ /* 0x000fca0000410000 */
[----:B------:R3:W-:Y:S01]  /*14070*/  MUFU.EX2 R66, R2 ;  /* 0x0000000200427308 */ /* 0x0007e20000000800 */
[----:B------:R-:W-:-:S07]  /*14080*/  FSEL R28, R28, RZ, P0 ;  /* 0x000000ff1c1c7208 */ /* 0x000fce0000000000 */
[----:B------:R4:W-:Y:S01]  /*14090*/  MUFU.EX2 R58, R0 ;  /* 0x00000000003a7308 */ /* 0x0009e20000000800 */
[----:B---3--:R-:W-:Y:S01]  /*140a0*/  FSEL R2, R104, RZ, P2 ;  /* 0x000000ff68027208 */ /* 0x008fe20001000000 */
[----:B----4-:R-:W-:-:S04]  /*140b0*/  FFMA.FTZ R0, R53, c[0x0][0x23c], -R31 ;  /* 0x00008f0035007a23 */ /* 0x010fc8000001081f */
[----:B------:R-:W-:Y:S01]  /*140c0*/  FADD.FTZ R12, R246, -R2 ;  /* 0x80000002f60c7221 */ /* 0x000fe20000010000 */
[----:B------:R-:W-:Y:S01]  /*140d0*/  FSEL R2, R102, RZ, P0 ;  /* 0x000000ff66027208 */ /* 0x000fe20000000000 */
[----:B------:R3:W4:Y:S01]  /*140e0*/  MUFU.EX2 R60, R0 ;  /* 0x00000000003c7308 */ /* 0x0007220000000800 */
[----:B------:R-:W-:Y:S01]  /*140f0*/  FFMA.FTZ R7, R176, c[0x0][0x23c], -R30 ;  /* 0x00008f00b0077a23 */ /* 0x000fe2000001081e */
[C---:B------:R-:W-:Y:S01]  /*14100*/  FSETP.NEU.FTZ.AND P0, PT, R101.reuse, -INF , PT ;  /* 0xff8000006500780b */ /* 0x040fe20003f1d000 */
[----:B------:R-:W-:Y:S01]  /*14110*/  FMUL.FTZ R29, R101, c[0x0][0x23c] ;  /* 0x00008f00651d7a20 */ /* 0x000fe20000410000 */
[----:B------:R-:W-:Y:S02]  /*14120*/  FSEL R3, R103, RZ, P1 ;  /* 0x000000ff67037208 */ /* 0x000fe40000800000 */
[----:B-1----:R-:W-:Y:S01]  /*14130*/  PRMT R100, R100, 0x7054, R100 ;  /* 0x0000705464647816 */ /* 0x002fe20000000064 */
[----:B---3--:R-:W-:Y:S01]  /*14140*/  FFMA.FTZ R0, R192, c[0x0][0x23c], -R28 ;  /* 0x00008f00c0007a23 */ /* 0x008fe2000001081c */
[----:B------:R-:W-:Y:S01]  /*14150*/  MOV R192, R16 ;  /* 0x0000001000c07202 */ /* 0x000fe20000000f00 */
[----:B------:R-:W-:-:S02]  /*14160*/  FADD.FTZ R16, R244, -R2 ;  /* 0x80000002f4107221 */ /* 0x000fc40000010000 */
[----:B------:R1:W-:Y:S01]  /*14170*/  MUFU.EX2 R239, R0 ;  /* 0x0000000000ef7308 */ /* 0x0003e20000000800 */
[----:B------:R-:W-:Y:S01]  /*14180*/  FFMA.FTZ R2, R59, c[0x0][0x23c], -R28 ;  /* 0x00008f003b027a23 */ /* 0x000fe2000001081c */
[----:B------:R-:W-:Y:S01]  /*14190*/  FSEL R29, R29, RZ, P0 ;  /* 0x000000ff1d1d7208 */ /* 0x000fe20000000000 */
[----:B------:R-:W-:-:S05]  /*141a0*/  IMAD.MOV.U32 R51, RZ, RZ, R17 ;  /* 0x000000ffff337224 */ /* 0x000fca00078e0011 */
[----:B------:R-:W3:Y:S01]  /*141b0*/  MUFU.EX2 R50, R7 ;  /* 0x0000000700327308 */ /* 0x000ee20000000800 */
[----:B-1----:R-:W-:Y:S02]  /*141c0*/  FFMA.FTZ R0, R179, c[0x0][0x23c], -R28 ;  /* 0x00008f00b3007a23 */ /* 0x002fe4000001081c */
[----:B--2---:R-:W-:Y:S02]  /*141d0*/  IMAD.MOV.U32 R179, RZ, RZ, R48 ;  /* 0x000000ffffb37224 */ /* 0x004fe400078e0030 */
[----:B------:R-:W-:-:S03]  /*141e0*/  IMAD.MOV.U32 R48, RZ, RZ, R47 ;  /* 0x000000ffff307224 */ /* 0x000fc600078e002f */
[----:B------:R1:W-:Y:S01]  /*141f0*/  MUFU.EX2 R63, R2 ;  /* 0x00000002003f7308 */ /* 0x0003e20000000800 */
[----:B------:R-:W-:Y:S01]  /*14200*/  FADD.FTZ R17, R245, -R3 ;  /* 0x80000003f5117221 */ /* 0x000fe20000010000 */
[----:B------:R-:W-:Y:S01]  /*14210*/  HSET2.LE.AND R10, R10, R100, PT ;  /* 0x000000640a0a7233 */ /* 0x000fe20003803000 */
[----:B------:R-:W-:-:S05]  /*14220*/  FMUL.FTZ R12, R12, c[0x0][0x23c] ;  /* 0x00008f000c0c7a20 */ /* 0x000fca0000410000 */
[----:B------:R2:W-:Y:S01]  /*14230*/  MUFU.EX2 R47, R0 ;  /* 0x00000000002f7308 */ /* 0x0005e20000000800 */
[----:B------:R-:W-:Y:S02]  /*14240*/  IMAD.MOV.U32 R64, RZ, RZ, R48 ;  /* 0x000000ffff407224 */ /* 0x000fe400078e0030 */
[----:B-1----:R-:W-:Y:S01]  /*14250*/  FFMA.FTZ R2, R55, c[0x0][0x23c], -R28 ;  /* 0x00008f0037027a23 */ /* 0x002fe2000001081c */
[----:B--2---:R-:W-:-:S04]  /*14260*/  FSEL R0, R101, RZ, P0 ;  /* 0x000000ff65007208 */ /* 0x004fc80000000000 */
[----:B------:R1:W2:Y:S01]  /*14270*/  MUFU.EX2 R244, R2 ;  /* 0x0000000200f47308 */ /* 0x0002a20000000800 */
[----:B------:R-:W-:Y:S01]  /*14280*/  FADD.FTZ R3, R231, -R0 ;  /* 0x80000000e7037221 */ /* 0x000fe20000010000 */
[----:B------:R-:W-:Y:S01]  /*14290*/  F2FP.PACK_AB R0, R61, R192 ;  /* 0x000000c03d00723e */ /* 0x000fe200000000ff */
[--C-:B------:R-:W-:Y:S02]  /*142a0*/  HSET2.LE.AND R6, R15, R100.reuse, PT ;  /* 0x000000640f067233 */ /* 0x100fe40003803000 */
[----:B------:R-:W-:-:S03]  /*142b0*/  HSET2.LE.AND R7, R14, R100, PT ;  /* 0x000000640e077233 */ /* 0x000fc60003803000 */
[----:B------:R5:W-:Y:S01]  /*142c0*/  MUFU.EX2 R48, R12 ;  /* 0x0000000c00307308 */ /* 0x000be20000000800 */
[--C-:B------:R-:W-:Y:S01]  /*142d0*/  HSET2.LE.AND R4, R13, R100.reuse, PT ;  /* 0x000000640d047233 */ /* 0x100fe20003803000 */
[----:B------:R-:W-:Y:S01]  /*142e0*/  LOP3.LUT R10, R10, R0, RZ, 0xc0, !PT ;  /* 0x000000000a0a7212 */ /* 0x000fe200078ec0ff */
[----:B------:R-:W-:Y:S01]  /*142f0*/  HSET2.LE.AND R11, R11, R100, PT ;  /* 0x000000640b0b7233 */ /* 0x000fe20003803000 */
[----:B-1----:R-:W-:Y:S01]  /*14300*/  FFMA.FTZ R2, R172, c[0x0][0x23c], -R29 ;  /* 0x00008f00ac027a23 */ /* 0x002fe2000001081d */
[----:B----4-:R-:W-:-:S03]  /*14310*/  F2FP.PACK_AB R0, R60, R58 ;  /* 0x0000003a3c00723e */ /* 0x010fc600000000ff */
[----:B------:R1:W-:Y:S01]  /*14320*/  MUFU.EX2 R62, R2 ;  /* 0x00000002003e7308 */ /* 0x0003e20000000800 */
[----:B-----5:R-:W4:Y:S01]  /*14330*/  LDSM.16.MT88.4 R12, [R212+0x9000] ;  /* 0x00900000d40c783b */ /* 0x020f220000004200 */
[----:B------:R-:W-:Y:S01]  /*14340*/  LOP3.LUT R11, R11, R0, RZ, 0xc0, !PT ;  /* 0x000000000b0b7212 */ /* 0x000fe200078ec0ff */
[----:B------:R-:W-:Y:S01]  /*14350*/  HSET2.LE.AND R8, R19, R100, PT ;  /* 0x0000006413087233 */ /* 0x000fe20003803000 */
[----:B---3--:R-:W-:Y:S01]  /*14360*/  F2FP.PACK_AB R0, R65, R50 ;  /* 0x000000324100723e */ /* 0x008fe200000000ff */
[----:B-1----:R-:W-:-:S04]  /*14370*/  FFMA.FTZ R2, R56, c[0x0][0x23c], -R29 ;  /* 0x00008f0038027a23 */ /* 0x002fc8000001081d */
[----:B------:R1:W3:Y:S01]  /*14380*/  MUFU.EX2 R67, R2 ;  /* 0x0000000200437308 */ /* 0x0002e20000000800 */
[----:B------:R-:W-:Y:S01]  /*14390*/  LOP3.LUT R8, R8, R0, RZ, 0xc0, !PT ;  /* 0x0000000008087212 */ /* 0x000fe200078ec0ff */
[----:B------:R-:W-:Y:S01]  /*143a0*/  HSET2.LE.AND R9, R18, R100, PT ;  /* 0x0000006412097233 */ /* 0x000fe20003803000 */
[----:B------:R-:W-:Y:S01]  /*143b0*/  F2FP.PACK_AB R0, R66, R179 ;  /* 0x000000b34200723e */ /* 0x000fe200000000ff */
[----:B------:R-:W-:Y:S02]  /*143c0*/  FMUL.FTZ R17, R17, c[0x0][0x23c] ;  /* 0x00008f0011117a20 */ /* 0x000fe40000410000 */
[----:B------:R-:W-:Y:S01]  /*143d0*/  FMUL.FTZ R16, R16, c[0x0][0x23c] ;  /* 0x00008f0010107a20 */ /* 0x000fe20000410000 */
[----:B------:R-:W-:Y:S01]  /*143e0*/  LOP3.LUT R9, R9, R0, RZ, 0xc0, !PT ;  /* 0x0000000009097212 */ /* 0x000fe200078ec0ff */
[----:B-1----:R-:W-:-:S04]  /*143f0*/  FFMA.FTZ R2, R194, c[0x0][0x23c], -R29 ;  /* 0x00008f00c2027a23 */ /* 0x002fc8000001081d */
[----:B------:R1:W-:Y:S01]  /*14400*/  MUFU.EX2 R178, R2 ;  /* 0x0000000200b27308 */ /* 0x0003e20000000800 */
[----:B------:R-:W-:Y:S01]  /*14410*/  FMUL.FTZ R3, R3, c[0x0][0x23c] ;  /* 0x00008f0003037a20 */ /* 0x000fe20000410000 */
[----:B--2---:R-:W-:Y:S01]  /*14420*/  F2FP.PACK_AB R0, R244, R63 ;  /* 0x0000003ff400723e */ /* 0x004fe200000000ff */
[----:B------:R-:W-:Y:S01]  /*14430*/  IMAD.MOV.U32 R194, RZ, RZ, R50 ;  /* 0x000000ffffc27224 */ /* 0x000fe200078e0032 */
[----:B------:R-:W-:Y:S02]  /*14440*/  MOV R172, R51 ;  /* 0x0000003300ac7202 */ /* 0x000fe40000000f00 */
[----:B------:R-:W-:Y:S02]  /*14450*/  LOP3.LUT R6, R6, R0, RZ, 0xc0, !PT ;  /* 0x0000000006067212 */ /* 0x000fe400078ec0ff */
[----:B------:R-:W-:Y:S01]  /*14460*/  MUFU.EX2 R50, R16 ;  /* 0x0000001000327308 */ /* 0x000fe20000000800 */
[----:B-1----:R-:W-:Y:S02]  /*14470*/  FFMA.FTZ R2, R193, c[0x0][0x23c], -R29 ;  /* 0x00008f00c1027a23 */ /* 0x002fe4000001081d */
[----:B------:R-:W-:-:S05]  /*14480*/  IMAD.MOV.U32 R193, RZ, RZ, R49 ;  /* 0x000000ffffc17224 */ /* 0x000fca00078e0031 */
[----:B------:R-:W1:Y:S01]  /*14490*/  MUFU.EX2 R176, R2 ;  /* 0x0000000200b07308 */ /* 0x000e620000000800 */
[----:B---3--:R-:W-:-:S07]  /*144a0*/  F2FP.PACK_AB R0, R67, R62 ;  /* 0x0000003e4300723e */ /* 0x008fce00000000ff */
[----:B------:R2:W3:Y:S01]  /*144b0*/  MUFU.EX2 R49, R17 ;  /* 0x0000001100317308 */ /* 0x0004e20000000800 */
[----:B------:R-:W-:-:S07]  /*144c0*/  LOP3.LUT R7, R7, R0, RZ, 0xc0, !PT ;  /* 0x0000000007077212 */ /* 0x000fce00078ec0ff */
[----:B------:R-:W5:Y:S01]  /*144d0*/  MUFU.EX2 R51, R3 ;  /* 0x0000000300337308 */ /* 0x000f620000000800 */
[----:B------:R-:W-:Y:S01]  /*144e0*/  F2FP.PACK_AB R0, R47, R239 ;  /* 0x000000ef2f00723e */ /* 0x000fe200000000ff */
[----:B------:R-:W-:-:S03]  /*144f0*/  HSET2.LE.AND R5, R5, R100, PT ;  /* 0x0000006405057233 */ /* 0x000fc60003803000 */
[----:B------:R-:W-:Y:S02]  /*14500*/  LOP3.LUT R4, R4, R0, RZ, 0xc0, !PT ;  /* 0x0000000004047212 */ /* 0x000fe400078ec0ff */
[----:B-1----:R-:W-:Y:S01]  /*14510*/  F2FP.PACK_AB R0, R176, R178 ;  /* 0x000000b2b000723e */ /* 0x002fe200000000ff */
[-C--:B------:R-:W-:Y:S01]  /*14520*/  FMUL.FTZ R112, R112, R48.reuse ;  /* 0x0000003070707220 */ /* 0x080fe20000410000 */
[----:B--2---:R-:W-:Y:S01]  /*14530*/  LDSM.16.MT88.4 R16, [R212+0xb000] ;  /* 0x00b00000d410783b */ /* 0x004fe20000004200 */
[----:B------:R-:W-:Y:S02]  /*14540*/  FMUL.FTZ R113, R113, R48 ;  /* 0x0000003071717220 */ /* 0x000fe40000410000 */
[-C--:B---3--:R-:W-:Y:S02]  /*14550*/  FMUL.FTZ R114, R114, R49.reuse ;  /* 0x0000003172727220 */ /* 0x088fe40000410000 */
[----:B------:R-:W-:Y:S01]  /*14560*/  FMUL.FTZ R115, R115, R49 ;  /* 0x0000003173737220 */ /* 0x000fe20000410000 */
[----:B------:R-:W-:Y:S01]  /*14570*/  LOP3.LUT R5, R5, R0, RZ, 0xc0, !PT ;  /* 0x0000000005057212 */ /* 0x000fe200078ec0ff */
[----:B------:R-:W-:-:S02]  /*14580*/  FMUL.FTZ R108, R108, R50 ;  /* 0x000000326c6c7220 */ /* 0x000fc40000410000 */
[-C--:B------:R-:W-:Y:S02]  /*14590*/  FMUL.FTZ R109, R109, R50.reuse ;  /* 0x000000326d6d7220 */ /* 0x080fe40000410000 */
[-C--:B-----5:R-:W-:Y:S02]  /*145a0*/  FMUL.FTZ R110, R110, R51.reuse ;  /* 0x000000336e6e7220 */ /* 0x0a0fe40000410000 */
        /* <DEDUP_REMOVED lines=9> */
[-C--:B----4-:R-:W-:Y:S07]  /*14640*/  HMMA.16816.F32 R52, R8, R12.reuse, R112 ;  /* 0x0000000c0834723c */ /* 0x090fee0000001870 */
[----:B------:R-:W-:Y:S01]  /*14650*/  MOV R115, R58 ;  /* 0x0000003a00737202 */ /* 0x000fe20000000f00 */
        /* <DEDUP_REMOVED lines=20> */
[----:B------:R-:W-:Y:S01]  /*147a0*/  MOV R116, R60 ;  /* 0x0000003c00747202 */ /* 0x000fe20000000f00 */
[----:B------:R-:W-:Y:S02]  /*147b0*/  IMAD.MOV.U32 R119, RZ, RZ, R63 ;  /* 0x000000ffff777224 */ /* 0x000fe400078e003f */
[----:B------:R-:W-:Y:S02]  /*147c0*/  IMAD.MOV.U32 R118, RZ, RZ, R62 ;  /* 0x000000ffff767224 */ /* 0x000fe400078e003e */
[----:B------:R-:W-:Y:S01]  /*147d0*/  IMAD.MOV.U32 R117, RZ, RZ, R61 ;  /* 0x000000ffff757224 */ /* 0x000fe200078e003d */
        /* <DEDUP_REMOVED lines=67> */
[----:B------:R-:W-:Y:S01]  /*14c10*/  LOP3.LUT R2, R25, UR8, R34, 0x96, !PT ;  /* 0x0000000819027c12 */ /* 0x000fe2000f8e9622 */
        /* <DEDUP_REMOVED lines=17> */
[----:B------:R-:W-:-:S04]  /*14d30*/  IMAD.WIDE.U32 R2, R2, -0x2daee0ad, RZ ;  /* 0xd2511f5302027825 */ /* 0x000fc800078e00ff */
[----:B------:R-:W-:-:S03]  /*14d40*/  FFMA.FTZ R0, R233, c[0x0][0x23c], -R30 ;  /* 0x00008f00e9007a23 */ /* 0x000fc6000001081e */
[----:B------:R-:W-:Y:S01]  /*14d50*/  HMMA.16816.F32 R76, R4, R18, R76 ;  /* 0x00000012044c723c */ /* 0x000fe2000000184c */
[----:B------:R-:W-:-:S07]  /*14d60*/  IMAD.MOV.U32 R148, RZ, RZ, R250 ;  /* 0x000000ffff947224 */ /* 0x000fce00078e00fa */
[C---:B-1----:R-:W-:Y:S01]  /*14d70*/  HMMA.16816.F32 R88, R4.reuse, R12, R88 ;  /* 0x0000000c0458723c */ /* 0x042fe20000001858 */
[----:B------:R1:W-:Y:S07]  /*14d80*/  MUFU.EX2 R250, R0 ;  /* 0x0000000000fa7308 */ /* 0x0003ee0000000800 */
[----:B------:R-:W-:Y:S07]  /*14d90*/  HMMA.16816.F32 R92, R4, R14, R92 ;  /* 0x0000000e045c723c */ /* 0x000fee000000185c */
[----:B------:R-:W-:Y:S01]  /*14da0*/  LOP3.LUT R5, R21, UR8, R22, 0x96, !PT ;  /* 0x0000000815057c12 */ /* 0x000fe2000f8e9616 */
[----:B------:R-:W-:Y:S01]  /*14db0*/  HMMA.16816.F32 R68, R8, R16, R68 ;  /* 0x000000100844723c */ /* 0x000fe20000001844 */
[----:B------:R-:W-:Y:S01]  /*14dc0*/  LOP3.LUT R4, R3, UR18, R32, 0x96, !PT ;  /* 0x0000001203047c12 */ /* 0x000fe2000f8e9620 */
[----:B-1----:R-:W-:Y:S01]  /*14dd0*/  FFMA.FTZ R0, R180, c[0x0][0x23c], -R30 ;  /* 0x00008f00b4007a23 */ /* 0x002fe2000001081e */
[----:B------:R-:W-:-:S02]  /*14de0*/  LOP3.LUT R7, R2, 0xffff, RZ, 0xc0, !PT ;  /* 0x0000ffff02077812 */ /* 0x000fc400078ec0ff */
[----:B------:R-:W-:-:S03]  /*14df0*/  MOV R149, R251 ;  /* 0x000000fb00957202 */ /* 0x000fc60000000f00 */
[C---:B------:R-:W-:Y:S01]  /*14e00*/  HMMA.16816.F32 R80, R8.reuse, R18, R80 ;  /* 0x000000120850723c */ /* 0x040fe20000001850 */
[----:B------:R1:W-:Y:S01]  /*14e10*/  MUFU.EX2 R113, R0 ;  /* 0x0000000000717308 */ /* 0x0003e20000000800 */
[----:B------:R-:W-:Y:S01]  /*14e20*/  IMAD.MOV.U32 R151, RZ, RZ, R239 ;  /* 0x000000ffff977224 */ /* 0x000fe200078e00ef */
[----:B------:R-:W-:Y:S05]  /*14e30*/  LDSM.16.MT88.4 R20, [R212+0xb400] ;  /* 0x00b40000d414783b */ /* 0x000fea0000004200 */
[C---:B------:R-:W-:Y:S01]  /*14e40*/  HMMA.16816.F32 R84, R8.reuse, R12, R84 ;  /* 0x0000000c0854723c */ /* 0x040fe20000001854 */
[----:B------:R-:W-:Y:S01]  /*14e50*/  IMAD.MOV.U32 R135, RZ, RZ, R244 ;  /* 0x000000ffff877224 */ /* 0x000fe200078e00f4 */
[----:B------:R-:W-:Y:S05]  /*14e60*/  LDSM.16.MT88.4 R32, [R214+0xb400] ;  /* 0x00b40000d620783b */ /* 0x000fea0000004200 */
[----:B------:R-:W-:Y:S01]  /*14e70*/  LOP3.LUT R13, R2, 0xff, RZ, 0xc0, !PT ;  /* 0x000000ff020d7812 */ /* 0x000fe200078ec0ff */
[----:B------:R-:W-:Y:S01]  /*14e80*/  HMMA.16816.F32 R96, R8, R14, R96 ;  /* 0x0000000e0860723c */ /* 0x000fe20000001860 */
[----:B------:R-:W-:-:S06]  /*14e90*/  SHF.R.U32.HI R12, RZ, 0x10, R2 ;  /* 0x00000010ff0c7819 */ /* 0x000fcc0000011602 */
[----:B------:R-:W-:Y:S01]  /*14ea0*/  SHF.R.U32.HI R11, RZ, 0x18, R2 ;  /* 0x00000018ff0b7819 */ /* 0x000fe20000011602 */
[----:B------:R-:W-:-:S05]  /*14eb0*/  IMAD.WIDE.U32 R2, R5, -0x2daee0ad, RZ ;  /* 0xd2511f5305027825 */ /* 0x000fca00078e00ff */
[C---:B------:R-:W-:Y:S02]  /*14ec0*/  LOP3.LUT R6, R2.reuse, 0xffff, RZ, 0xc0, !PT ;  /* 0x0000ffff02067812 */ /* 0x040fe400078ec0ff */
[----:B------:R-:W-:Y:S02]  /*14ed0*/  LOP3.LUT R10, R2, 0xff, RZ, 0xc0, !PT ;  /* 0x000000ff020a7812 */ /* 0x000fe400078ec0ff */
[--C-:B------:R-:W-:Y:S02]  /*14ee0*/  SHF.R.U32.HI R9, RZ, 0x10, R2.reuse ;  /* 0x00000010ff097819 */ /* 0x100fe40000011602 */
[----:B------:R-:W-:Y:S02]  /*14ef0*/  SHF.R.U32.HI R8, RZ, 0x18, R2 ;  /* 0x00000018ff087819 */ /* 0x000fe40000011602 */
[----:B-1----:R-:W-:Y:S02]  /*14f00*/  LOP3.LUT R0, R3, UR18, R26, 0x96, !PT ;  /* 0x0000001203007c12 */ /* 0x002fe4000f8e961a */
[----:B------:R-:W-:Y:S01]  /*14f10*/  LOP3.LUT R2, R12, 0xff, RZ, 0xc0, !PT ;  /* 0x000000ff0c027812 */ /* 0x000fe200078ec0ff */
[----:B------:R-:W-:Y:S01]  /*14f20*/  FFMA.FTZ R5, R173, c[0x0][0x23c], -R30 ;  /* 0x00008f00ad057a23 */ /* 0x000fe2000001081e */
[----:B------:R-:W-:Y:S01]  /*14f30*/  SHF.R.U32.HI R3, RZ, 0x8, R7 ;  /* 0x00000008ff037819 */ /* 0x000fe20000011607 */
[----:B------:R-:W-:Y:S01]  /*14f40*/  IMAD.MOV.U32 R18, RZ, RZ, R248 ;  /* 0x000000ffff127224 */ /* 0x000fe200078e00f8 */
[----:B------:R-:W-:Y:S01]  /*14f50*/  PRMT R11, R2, 0x5410, R11 ;  /* 0x00005410020b7816 */ /* 0x000fe2000000000b */
[----:B------:R-:W-:Y:S01]  /*14f60*/  FFMA.FTZ R2, R234, c[0x0][0x23c], -R31 ;  /* 0x00008f00ea027a23 */ /* 0x000fe2000001081f */
[----:B------:R-:W-:Y:S01]  /*14f70*/  PRMT R7, R13, 0x5410, R3 ;  /* 0x000054100d077816 */ /* 0x000fe20000000003 */
[----:B------:R-:W-:Y:S01]  /*14f80*/  IMAD.MOV.U32 R19, RZ, RZ, R249 ;  /* 0x000000ffff137224 */ /* 0x000fe200078e00f9 */
[----:B------:R-:W-:Y:S01]  /*14f90*/  SHF.R.U32.HI R3, RZ, 0x8, R6 ;  /* 0x00000008ff037819 */ /* 0x000fe20000011606 */
[----:B------:R1:W-:Y:S01]  /*14fa0*/  MUFU.EX2 R246, R2 ;  /* 0x0000000200f67308 */ /* 0x0003e20000000800 */
[----:B------:R-:W-:Y:S02]  /*14fb0*/  LDSM.16.MT88.4 R24, [R214+0x9400] ;  /* 0x00940000d618783b */ /* 0x000fe40000004200 */
[----:B------:R-:W-:Y:S01]  /*14fc0*/  PRMT R12, R10, 0x5410, R3 ;  /* 0x000054100a0c7816 */ /* 0x000fe20000000003 */
[----:B------:R-:W-:-:S04]  /*14fd0*/  FFMA.FTZ R3, R195, c[0x0][0x23c], -R31 ;  /* 0x00008f00c3037a23 */ /* 0x000fc8000001081f */
[----:B------:R2:W-:Y:S01]  /*14fe0*/  MUFU.EX2 R251, R5 ;  /* 0x0000000500fb7308 */ /* 0x0005e20000000800 */
[----:B-1----:R-:W-:-:S07]  /*14ff0*/  LOP3.LUT R2, R9, 0xff, RZ, 0xc0, !PT ;  /* 0x000000ff09027812 */ /* 0x002fce00078ec0ff */
[----:B------:R1:W-:Y:S01]  /*15000*/  MUFU.EX2 R248, R3 ;  /* 0x0000000300f87308 */ /* 0x0003e20000000800 */
[----:B------:R-:W-:Y:S02]  /*15010*/  PRMT R17, R2, 0x5410, R8 ;  /* 0x0000541002117816 */ /* 0x000fe40000000008 */
[C---:B------:R-:W-:Y:S01]  /*15020*/  LOP3.LUT R2, R4.reuse, 0xffff, RZ, 0xc0, !PT ;  /* 0x0000ffff04027812 */ /* 0x040fe200078ec0ff */
[----:B--2---:R-:W-:Y:S01]  /*15030*/  FFMA.FTZ R5, R105, c[0x0][0x23c], -R30 ;  /* 0x00008f0069057a23 */ /* 0x004fe2000001081e */
[----:B------:R-:W-:-:S03]  /*15040*/  LOP3.LUT R6, R4, 0xff, RZ, 0xc0, !PT ;  /* 0x000000ff04067812 */ /* 0x000fc600078ec0ff */
[----:B------:R2:W3:Y:S01]  /*15050*/  MUFU.EX2 R114, R5 ;  /* 0x0000000500727308 */ /* 0x0004e20000000800 */
[--C-:B-1----:R-:W-:Y:S02]  /*15060*/  SHF.R.U32.HI R3, RZ, 0x10, R4.reuse ;  /* 0x00000010ff037819 */ /* 0x102fe40000011604 */
[----:B--2---:R-:W-:Y:S02]  /*15070*/  SHF.R.U32.HI R5, RZ, 0x18, R4 ;  /* 0x00000018ff057819 */ /* 0x004fe40000011604 */
[----:B------:R-:W-:Y:S02]  /*15080*/  SHF.R.U32.HI R4, RZ, 0x8, R2 ;  /* 0x00000008ff047819 */ /* 0x000fe40000011602 */
[----:B------:R-:W-:Y:S01]  /*15090*/  LOP3.LUT R2, R3, 0xff, RZ, 0xc0, !PT ;  /* 0x000000ff03027812 */ /* 0x000fe200078ec0ff */
[----:B------:R-:W-:-:S03]  /*150a0*/  FFMA.FTZ R3, R175, c[0x0][0x23c], -R31 ;  /* 0x00008f00af037a23 */ /* 0x000fc6000001081f */
[----:B------:R-:W-:Y:S01]  /*150b0*/  PRMT R5, R2, 0x5410, R5 ;  /* 0x0000541002057816 */ /* 0x000fe20000000005 */
[----:B------:R1:W-:Y:S01]  /*150c0*/  MUFU.EX2 R245, R3 ;  /* 0x0000000300f57308 */ /* 0x0003e20000000800 */
[----:B------:R-:W-:Y:S02]  /*150d0*/  LOP3.LUT R2, R0, 0xffff, RZ, 0xc0, !PT ;  /* 0x0000ffff00027812 */ /* 0x000fe400078ec0ff */
[----:B------:R-:W-:Y:S01]  /*150e0*/  PRMT R6, R6, 0x5410, R4 ;  /* 0x0000541006067816 */ /* 0x000fe20000000004 */
[----:B------:R-:W-:Y:S02]  /*150f0*/  FFMA.FTZ R4, R240, c[0x0][0x23c], -R28 ;  /* 0x00008f00f0047a23 */ /* 0x000fe4000001081c */
[----:B-1----:R-:W-:-:S04]  /*15100*/  FFMA.FTZ R3, R106, c[0x0][0x23c], -R31 ;  /* 0x00008f006a037a23 */ /* 0x002fc8000001081f */
[----:B------:R1:W2:Y:S08]  /*15110*/  MUFU.EX2 R249, R3 ;  /* 0x0000000300f97308 */ /* 0x0002b00000000800 */
[----:B------:R4:W-:Y:S01]  /*15120*/  MUFU.EX2 R234, R4 ;  /* 0x0000000400ea7308 */ /* 0x0009e20000000800 */
[----:B-1----:R-:W-:Y:S02]  /*15130*/  SHF.R.U32.HI R3, RZ, 0x8, R2 ;  /* 0x00000008ff037819 */ /* 0x002fe40000011602 */
[----:B------:R-:W-:-:S04]  /*15140*/  LOP3.LUT R2, R0, 0xff, RZ, 0xc0, !PT ;  /* 0x000000ff00027812 */ /* 0x000fc800078ec0ff */
[----:B----4-:R-:W-:Y:S01]  /*15150*/  PRMT R4, R2, 0x5410, R3 ;  /* 0x0000541002047816 */ /* 0x010fe20000000003 */
[----:B------:R-:W-:Y:S01]  /*15160*/  FFMA.FTZ R2, R232, c[0x0][0x23c], -R28 ;  /* 0x00008f00e8027a23 */ /* 0x000fe2000001081c */
[----:B------:R-:W-:-:S03]  /*15170*/  SHF.R.U32.HI R3, RZ, 0x10, R0 ;  /* 0x00000010ff037819 */ /* 0x000fc60000011600 */
[----:B------:R1:W-:Y:S02]  /*15180*/  MUFU.EX2 R239, R2 ;  /* 0x0000000200ef7308 */ /* 0x0003e40000000800 */
[----:B-1----:R-:W-:Y:S02]  /*15190*/  SHF.R.U32.HI R2, RZ, 0x18, R0 ;  /* 0x00000018ff027819 */ /* 0x002fe40000011600 */
[----:B------:R-:W-:-:S04]  /*151a0*/  LOP3.LUT R0, R3, 0xff, RZ, 0xc0, !PT ;  /* 0x000000ff03007812 */ /* 0x000fc800078ec0ff */
[----:B------:R-:W-:Y:S01]  /*151b0*/  PRMT R16, R0, 0x5410, R2 ;  /* 0x0000541000107816 */ /* 0x000fe20000000002 */
[----:B------:R-:W-:Y:S01]  /*151c0*/  HSET2.LE.AND R0, R7, R100, PT ;  /* 0x0000006407007233 */ /* 0x000fe20003803000 */
[----:B---3--:R-:W-:-:S04]  /*151d0*/  F2FP.PACK_AB R2, R114, R251 ;  /* 0x000000fb7202723e */ /* 0x008fc800000000ff */
[----:B------:R-:W-:Y:S01]  /*151e0*/  LOP3.LUT R10, R0, R2, RZ, 0xc0, !PT ;  /* 0x00000002000a7212 */ /* 0x000fe200078ec0ff */
[----:B------:R-:W-:Y:S01]  /*151f0*/  HSET2.LE.AND R0, R11, R100, PT ;  /* 0x000000640b007233 */ /* 0x000fe20003803000 */
[----:B--2---:R-:W-:Y:S01]  /*15200*/  F2FP.PACK_AB R2, R249, R245 ;  /* 0x000000f5f902723e */ /* 0x004fe200000000ff */
[----:B------:R-:W-:-:S03]  /*15210*/  FFMA.FTZ R3, R181, c[0x0][0x23c], -R28 ;  /* 0x00008f00b5037a23 */ /* 0x000fc6000001081c */
[----:B------:R-:W-:Y:S01]  /*15220*/  LOP3.LUT R11, R0, R2, RZ, 0xc0, !PT ;  /* 0x00000002000b7212 */ /* 0x000fe200078ec0ff */
[----:B------:R-:W-:Y:S01]  /*15230*/  HSET2.LE.AND R0, R6, R100, PT ;  /* 0x0000006406007233 */ /* 0x000fe20003803000 */
[----:B------:R1:W-:Y:S01]  /*15240*/  MUFU.EX2 R244, R3 ;  /* 0x0000000300f47308 */ /* 0x0003e20000000800 */
[----:B------:R-:W-:-:S04]  /*15250*/  F2FP.PACK_AB R2, R113, R250 ;  /* 0x000000fa7102723e */ /* 0x000fc800000000ff */
[----:B------:R-:W-:Y:S01]  /*15260*/  LOP3.LUT R8, R0, R2, RZ, 0xc0, !PT ;  /* 0x0000000200087212 */ /* 0x000fe200078ec0ff */
[----:B------:R-:W-:Y:S01]  /*15270*/  HSET2.LE.AND R0, R5, R100, PT ;  /* 0x0000006405007233 */ /* 0x000fe20003803000 */
[----:B------:R-:W-:Y:S01]  /*15280*/  F2FP.PACK_AB R2, R248, R246 ;  /* 0x000000f6f802723e */ /* 0x000fe200000000ff */
[----:B-1----:R-:W-:-:S04]  /*15290*/  FFMA.FTZ R3, R107, c[0x0][0x23c], -R28 ;  /* 0x00008f006b037a23 */ /* 0x002fc8000001081c */
[----:B------:R1:W2:Y:S01]  /*152a0*/  MUFU.EX2 R240, R3 ;  /* 0x0000000300f07308 */ /* 0x0002a20000000800 */
[----:B------:R-:W-:Y:S01]  /*152b0*/  LOP3.LUT R9, R0, R2, RZ, 0xc0, !PT ;  /* 0x0000000200097212 */ /* 0x000fe200078ec0ff */
[--C-:B------:R-:W-:Y:S01]  /*152c0*/  FFMA.FTZ R2, R174, c[0x0][0x23c], -R29.reuse ;  /* 0x00008f00ae027a23 */ /* 0x100fe2000001081d */
[----:B------:R-:W-:Y:S02]  /*152d0*/  HSET2.LE.AND R0, R12, R100, PT ;  /* 0x000000640c007233 */ /* 0x000fe40003803000 */
[----:B------:R-:W3:Y:S01]  /*152e0*/  LDSM.16.MT88.4 R12, [R212+0x9400] ;  /* 0x00940000d40c783b */ /* 0x000ee20000004200 */
[----:B-1----:R-:W-:-:S04]  /*152f0*/  FFMA.FTZ R3, R241, c[0x0][0x23c], -R29 ;  /* 0x00008f00f1037a23 */ /* 0x002fc8000001081d */
[----:B------:R1:W-:Y:S08]  /*15300*/  MUFU.EX2 R231, R3 ;  /* 0x0000000300e77308 */ /* 0x0003f00000000800 */
[----:B------:R2:W-:Y:S01]  /*15310*/  MUFU.EX2 R232, R2 ;  /* 0x0000000200e87308 */ /* 0x0005e20000000800 */
[----:B-1----:R-:W-:-:S07]  /*15320*/  FFMA.FTZ R3, R182, c[0x0][0x23c], -R29 ;  /* 0x00008f00b6037a23 */ /* 0x002fce000001081d */
[----:B------:R1:W4:Y:S01]  /*15330*/  MUFU.EX2 R233, R3 ;  /* 0x0000000300e97308 */ /* 0x0003220000000800 */
[----:B--2---:R-:W-:-:S04]  /*15340*/  F2FP.PACK_AB R2, R240, R244 ;  /* 0x000000f4f002723e */ /* 0x004fc800000000ff */
[----:B------:R-:W-:Y:S01]  /*15350*/  LOP3.LUT R6, R0, R2, RZ, 0xc0, !PT ;  /* 0x0000000200067212 */ /* 0x000fe200078ec0ff */
[----:B------:R-:W-:Y:S01]  /*15360*/  HSET2.LE.AND R0, R17, R100, PT ;  /* 0x0000006411007233 */ /* 0x000fe20003803000 */
[----:B-1----:R-:W-:-:S04]  /*15370*/  FFMA.FTZ R3, R235, c[0x0][0x23c], -R29 ;  /* 0x00008f00eb037a23 */ /* 0x002fc8000001081d */
[----:B------:R-:W1:Y:S01]  /*15380*/  MUFU.EX2 R195, R3 ;  /* 0x0000000300c37308 */ /* 0x000e620000000800 */
        /* <DEDUP_REMOVED lines=8> */
[----:B------:R-:W-:Y:S01]  /*15410*/  IMAD.MOV.U32 R180, RZ, RZ, R18 ;  /* 0x000000ffffb47224 */ /* 0x000fe200078e0012 */
[----:B------:R-:W-:Y:S01]  /*15420*/  MOV R181, R19 ;  /* 0x0000001300b57202 */ /* 0x000fe20000000f00 */
[-C--:B---3--:R-:W-:Y:S01]  /*15430*/  HMMA.16816.F32 R52, R8, R12.reuse, R52 ;  /* 0x0000000c0834723c */ /* 0x088fe20000001834 */
[----:B------:R-:W1:Y:S07]  /*15440*/  LDSM.16.MT88.4 R16, [R212+0xa400] ;  /* 0x00a40000d410783b */ /* 0x000e6e0000004200 */
[C---:B------:R-:W-:Y:S08]  /*15450*/  HMMA.16816.F32 R108, R4.reuse, R12, R108 ;  /* 0x0000000c046c723c */ /* 0x040ff0000000186c */
[-C--:B------:R-:W-:Y:S08]  /*15460*/  HMMA.16816.F32 R120, R4, R14.reuse, R120 ;  /* 0x0000000e0478723c */ /* 0x080ff00000001878 */
[----:B------:R-:W-:Y:S01]  /*15470*/  HMMA.16816.F32 R56, R8, R14, R56 ;  /* 0x0000000e0838723c */ /* 0x000fe20000001838 */
[----:B------:R-:W2:Y:S01]  /*15480*/  LDSM.16.MT88.4 R12, [R214+0xa400] ;  /* 0x00a40000d60c783b */ /* 0x000ea20000004200 */
[----:B------:R-:W-:Y:S01]  /*15490*/  UIADD3 UR4, UR4, 0x1, URZ ;  /* 0x0000000104047890 */ /* 0x000fe2000fffe03f */
[----:B------:R-:W-:-:S05]  /*154a0*/  IMAD.U32 R0, RZ, RZ, UR33 ;  /* 0x00000021ff007e24 */ /* 0x000fca000f8e00ff */
[----:B------:R-:W-:-:S05]  /*154b0*/  LOP3.LUT R0, R45, UR4, R0, 0x96, !PT ;  /* 0x000000042d007c12 */ /* 0x000fca000f8e9600 */
[----:B------:R-:W-:Y:S01]  /*154c0*/  IMAD.WIDE.U32 R2, R0, -0x326172a9, RZ ;  /* 0xcd9e8d5700027825 */ /* 0x000fe200078e00ff */
[C---:B------:R-:W-:Y:S04]  /*154d0*/  HMMA.16816.F32 R124, R4.reuse, R24, R124 ;  /* 0x00000018047c723c */ /* 0x040fe8000000187c */
[C---:B------:R-:W-:Y:S01]  /*154e0*/  LOP3.LUT R0, R3.reuse, UR16, R180, 0x96, !PT ;  /* 0x0000001003007c12 */ /* 0x040fe2000f8e96b4 */
[----:B------:R-:W-:Y:S01]  /*154f0*/  IMAD.MOV.U32 R149, RZ, RZ, R133 ;  /* 0x000000ffff957224 */ /* 0x000fe200078e0085 */
[----:B------:R-:W-:Y:S02]  /*15500*/  LOP3.LUT R3, R3, UR16, R148, 0x96, !PT ;  /* 0x0000001003037c12 */ /* 0x000fe4000f8e9694 */
[----:B------:R-:W-:Y:S01]  /*15510*/  HMMA.16816.F32 R136, R4, R26, R136 ;  /* 0x0000001a0488723c */ /* 0x000fe20000001888 */
[----:B------:R-:W-:-:S02]  /*15520*/  IMAD.MOV.U32 R133, RZ, RZ, R116 ;  /* 0x000000ffff857224 */ /* 0x000fc400078e0074 */
[----:B------:R-:W-:-:S05]  /*15530*/  IMAD.MOV.U32 R116, RZ, RZ, R119 ;  /* 0x000000ffff747224 */ /* 0x000fca00078e0077 */
[----:B-1----:R-:W-:Y:S01]  /*15540*/  HMMA.16816.F32 R140, R4, R16, R140 ;  /* 0x00000010048c723c */ /* 0x002fe2000000188c */
[----:B------:R-:W-:-:S07]  /*15550*/  MOV R119, R194 ;  /* 0x000000c200777202 */ /* 0x000fce0000000f00 */
[C---:B------:R-:W-:Y:S08]  /*15560*/  HMMA.16816.F32 R152, R4.reuse, R18, R152 ;  /* 0x000000120498723c */ /* 0x040ff00000001898 */
[C---:B--2---:R-:W-:Y:S08]  /*15570*/  HMMA.16816.F32 R156, R4.reuse, R12, R156 ;  /* 0x0000000c049c723c */ /* 0x044ff0000000189c */
[C---:B------:R-:W-:Y:S08]  /*15580*/  HMMA.16816.F32 R168, R4.reuse, R14, R168 ;  /* 0x0000000e04a8723c */ /* 0x040ff000000018a8 */
[C---:B------:R-:W-:Y:S08]  /*15590*/  HMMA.16816.F32 R72, R4.reuse, R20, R72 ;  /* 0x000000140448723c */ /* 0x040ff00000001848 */
[C---:B------:R-:W-:Y:S08]  /*155a0*/  HMMA.16816.F32 R76, R4.reuse, R22, R76 ;  /* 0x00000016044c723c */ /* 0x040ff0000000184c */
[C---:B------:R-:W-:Y:S08]  /*155b0*/  HMMA.16816.F32 R88, R4.reuse, R32, R88 ;  /* 0x000000200458723c */ /* 0x040ff00000001858 */
[----:B------:R-:W-:Y:S07]  /*155c0*/  HMMA.16816.F32 R92, R4, R34, R92 ;  /* 0x00000022045c723c */ /* 0x000fee000000185c */
[--C-:B------:R-:W-:Y:S01]  /*155d0*/  LOP3.LUT R6, R39, UR14, R2.reuse, 0x96, !PT ;  /* 0x0000000e27067c12 */ /* 0x100fe2000f8e9602 */
[----:B------:R-:W-:Y:S01]  /*155e0*/  IMAD.WIDE.U32 R4, R0, -0x2daee0ad, RZ ;  /* 0xd2511f5300047825 */ /* 0x000fe200078e00ff */
[----:B------:R-:W-:Y:S01]  /*155f0*/  LOP3.LUT R7, R37, UR14, R2, 0x96, !PT ;  /* 0x0000000e25077c12 */ /* 0x000fe2000f8e9602 */
[----:B------:R-:W-:Y:S02]  /*15600*/  HMMA.16816.F32 R160, R8, R12, R160 ;  /* 0x0000000c08a0723c */ /* 0x000fe400000018a0 */
[----:B------:R-:W-:-:S02]  /*15610*/  FFMA.FTZ R0, R188, c[0x0][0x23c], -R30 ;  /* 0x00008f00bc007a23 */ /* 0x000fc4000001081e */
[----:B------:R-:W-:Y:S02]  /*15620*/  IMAD.WIDE.U32 R2, R3, -0x2daee0ad, RZ ;  /* 0xd2511f5303027825 */ /* 0x000fe400078e00ff */
[----:B------:R1:W-:Y:S02]  /*15630*/  MUFU.EX2 R194, R0 ;  /* 0x0000000000c27308 */ /* 0x0003e40000000800 */
[----:B------:R-:W-:Y:S01]  /*15640*/  IMAD.WIDE.U32 R12, R6, -0x2daee0ad, RZ ;  /* 0xd2511f53060c7825 */ /* 0x000fe200078e00ff */
[----:B------:R-:W-:Y:S01]  /*15650*/  HMMA.16816.F32 R164, R8, R14, R164 ;  /* 0x0000000e08a4723c */ /* 0x000fe200000018a4 */
[----:B------:R-:W-:Y:S02]  /*15660*/  LOP3.LUT R5, R5, UR13, R42, 0x96, !PT ;  /* 0x0000000d05057c12 */ /* 0x000fe4000f8e962a */
[----:B------:R-:W-:Y:S02]  /*15670*/  IMAD.MOV.U32 R150, RZ, RZ, R132 ;  /* 0x000000ffff967224 */ /* 0x000fe400078e0084 */
[----:B------:R-:W-:Y:S01]  /*15680*/  IMAD.WIDE.U32 R6, R7, -0x2daee0ad, RZ ;  /* 0xd2511f5307067825 */ /* 0x000fe200078e00ff */
[----:B------:R-:W-:-:S03]  /*15690*/  LOP3.LUT R3, R3, UR13, R40, 0x96, !PT ;  /* 0x0000000d03037c12 */ /* 0x000fc6000f8e9628 */
[----:B------:R-:W-:Y:S01]  /*156a0*/  IMAD.MOV.U32 R132, RZ, RZ, R135 ;  /* 0x000000ffff847224 */ /* 0x000fe200078e0087 */
[----:B------:R-:W-:Y:S01]  /*156b0*/  MOV R135, R118 ;  /* 0x0000007600877202 */ /* 0x000fe20000000f00 */
[----:B-1----:R-:W-:Y:S01]  /*156c0*/  FFMA.FTZ R0, R185, c[0x0][0x23c], -R30 ;  /* 0x00008f00b9007a23 */ /* 0x002fe2000001081e */
[----:B------:R-:W-:Y:S01]  /*156d0*/  LOP3.LUT R14, R13, UR11, R4, 0x96, !PT ;  /* 0x0000000b0d0e7c12 */ /* 0x000fe2000f8e9604 */
[----:B------:R-:W-:Y:S02]  /*156e0*/  IMAD.MOV.U32 R118, RZ, RZ, R193 ;  /* 0x000000ffff767224 */ /* 0x000fe400078e00c1 */
[----:B------:R1:W-:Y:S01]  /*156f0*/  MUFU.EX2 R193, R0 ;  /* 0x0000000000c17308 */ /* 0x0003e20000000800 */
[----:B------:R-:W-:-:S04]  /*15700*/  IMAD.WIDE.U32 R4, R5, -0x326172a9, RZ ;  /* 0xcd9e8d5705047825 */ /* 0x000fc800078e00ff */
[----:B------:R-:W-:Y:S02]  /*15710*/  FFMA.FTZ R13, R183, c[0x0][0x23c], -R30 ;  /* 0x00008f00b70d7a23 */ /* 0x000fe4000001081e */
[----:B------:R-:W-:Y:S01]  /*15720*/  IMAD.WIDE.U32 R44, R14, -0x326172a9, RZ ;  /* 0xcd9e8d570e2c7825 */ /* 0x000fe200078e00ff */
[----:B------:R-:W-:Y:S02]  /*15730*/  LOP3.LUT R5, R5, UR12, R38, 0x96, !PT ;  /* 0x0000000c05057c12 */ /* 0x000fe4000f8e9626 */
[----:B-1----:R-:W-:Y:S01]  /*15740*/  LOP3.LUT R0, R7, UR11, R2, 0x96, !PT ;  /* 0x0000000b07007c12 */ /* 0x002fe2000f8e9602 */
[----:B------:R-:W-:-:S04]  /*15750*/  IMAD.WIDE.U32 R2, R3, -0x326172a9, RZ ;  /* 0xcd9e8d5703027825 */ /* 0x000fc800078e00ff */
[----:B------:R-:W-:Y:S01]  /*15760*/  IMAD.WIDE.U32 R42, R0, -0x326172a9, RZ ;  /* 0xcd9e8d57002a7825 */ /* 0x000fe200078e00ff */
[----:B------:R-:W-:-:S03]  /*15770*/  LOP3.LUT R14, R3, UR12, R36, 0x96, !PT ;  /* 0x0000000c030e7c12 */ /* 0x000fc6000f8e9624 */
[----:B------:R-:W-:Y:S02]  /*15780*/  IMAD.MOV.U32 R105, RZ, RZ, R192 ;  /* 0x000000ffff697224 */ /* 0x000fe400078e00c0 */
[----:B------:R1:W-:Y:S01]  /*15790*/  MUFU.EX2 R192, R13 ;  /* 0x0000000d00c07308 */ /* 0x0003e20000000800 */
[----:B------:R-:W-:Y:S01]  /*157a0*/  FFMA.FTZ R3, R197, c[0x0][0x23c], -R31 ;  /* 0x00008f00c5037a23 */ /* 0x000fe2000001081f */
[----:B------:R-:W-:Y:S01]  /*157b0*/  LOP3.LUT R0, R43, UR10, R2, 0x96, !PT ;  /* 0x0000000a2b007c12 */ /* 0x000fe2000f8e9602 */
[----:B------:R-:W-:Y:S02]  /*157c0*/  IMAD.MOV.U32 R107, RZ, RZ, R47 ;  /* 0x000000ffff6b7224 */ /* 0x000fe400078e002f */
[----:B------:R-:W-:Y:S02]  /*157d0*/  FFMA.FTZ R7, R46, c[0x0][0x23c], -R30 ;  /* 0x00008f002e077a23 */ /* 0x000fe4000001081e */
[----:B------:R-:W-:Y:S01]  /*157e0*/  IMAD.WIDE.U32 R40, R0, -0x2daee0ad, RZ ;  /* 0xd2511f5300287825 */ /* 0x000fe200078e00ff */
[----:B------:R2:W-:Y:S01]  /*157f0*/  MUFU.EX2 R185, R3 ;  /* 0x0000000300b97308 */ /* 0x0005e20000000800 */
[----:B-1----:R-:W-:-:S02]  /*15800*/  LOP3.LUT R13, R45, UR10, R4, 0x96, !PT ;  /* 0x0000000a2d0d7c12 */ /* 0x002fc4000f8e9604 */
[----:B------:R-:W-:-:S05]  /*15810*/  IMAD.WIDE.U32 R4, R5, -0x2daee0ad, RZ ;  /* 0xd2511f5305047825 */ /* 0x000fca00078e00ff */
[----:B------:R1:W3:Y:S01]  /*15820*/  MUFU.EX2 R188, R7 ;  /* 0x0000000700bc7308 */ /* 0x0002e20000000800 */
[----:B------:R-:W-:-:S04]  /*15830*/  IMAD.WIDE.U32 R46, R13, -0x2daee0ad, RZ ;  /* 0xd2511f530d2e7825 */ /* 0x000fc800078e00ff */
[----:B--2---:R-:W-:Y:S01]  /*15840*/  IMAD.WIDE.U32 R2, R14, -0x2daee0ad, RZ ;  /* 0xd2511f530e027825 */ /* 0x004fe200078e00ff */
[----:B------:R-:W-:-:S04]  /*15850*/  LOP3.LUT R0, R47, UR7, R4, 0x96, !PT ;  /* 0x000000072f007c12 */ /* 0x000fc8000f8e9604 */
[----:B------:R-:W-:Y:S02]  /*15860*/  LOP3.LUT R2, R41, UR7, R2, 0x96, !PT ;  /* 0x0000000729027c12 */ /* 0x000fe4000f8e9602 */
[----:B-1----:R-:W-:Y:S01]  /*15870*/  LOP3.LUT R7, R5, UR9, R12, 0x96, !PT ;  /* 0x0000000905077c12 */ /* 0x002fe2000f8e960c */
[----:B------:R-:W-:Y:S01]  /*15880*/  FFMA.FTZ R5, R196, c[0x0][0x23c], -R31 ;  /* 0x00008f00c4057a23 */ /* 0x000fe2000001081f */
[----:B------:R-:W-:-:S03]  /*15890*/  LOP3.LUT R12, R3, UR9, R6, 0x96, !PT ;  /* 0x00000009030c7c12 */ /* 0x000fc6000f8e9606 */
[----:B------:R1:W-:Y:S01]  /*158a0*/  MUFU.EX2 R183, R5 ;  /* 0x0000000500b77308 */ /* 0x0003e20000000800 */
[----:B------:R-:W-:Y:S01]  /*158b0*/  IMAD.WIDE.U32 R2, R2, -0x326172a9, RZ ;  /* 0xcd9e8d5702027825 */ /* 0x000fe200078e00ff */
[----:B------:R-:W-:Y:S03]  /*158c0*/  HMMA.16816.F32 R128, R8, R24, R128 ;  /* 0x000000180880723c */ /* 0x000fe60000001880 */
[----:B------:R-:W-:-:S05]  /*158d0*/  IMAD.WIDE.U32 R38, R7, -0x326172a9, RZ ;  /* 0xcd9e8d5707267825 */ /* 0x000fca00078e00ff */
[C---:B------:R-:W-:Y:S08]  /*158e0*/  HMMA.16816.F32 R60, R8.reuse, R26, R60 ;  /* 0x0000001a083c723c */ /* 0x040ff0000000183c */
[----:B------:R-:W-:Y:S01]  /*158f0*/  HMMA.16816.F32 R144, R8, R16, R144 ;  /* 0x000000100890723c */ /* 0x000fe20000001890 */
[----:B-1----:R-:W-:-:S07]  /*15900*/  IMAD.WIDE.U32 R4, R0, -0x326172a9, RZ ;  /* 0xcd9e8d5700047825 */ /* 0x002fce00078e00ff */
[----:B------:R-:W-:Y:S01]  /*15910*/  HMMA.16816.F32 R64, R8, R18, R64 ;  /* 0x000000120840723c */ /* 0x000fe20000001840 */
[----:B------:R-:W-:Y:S01]  /*15920*/  FFMA.FTZ R0, R186, c[0x0][0x23c], -R31 ;  /* 0x00008f00ba007a23 */ /* 0x000fe2000001081f */
[----:B------:R-:W-:-:S06]  /*15930*/  LOP3.LUT R7, R4, 0xffff, RZ, 0xc0, !PT ;  /* 0x0000ffff04077812 */ /* 0x000fcc00078ec0ff */
[C---:B------:R-:W-:Y:S01]  /*15940*/  HMMA.16816.F32 R68, R8.reuse, R20, R68 ;  /* 0x000000140844723c */ /* 0x040fe20000001844 */
[--C-:B------:R-:W-:Y:S01]  /*15950*/  SHF.R.U32.HI R6, RZ, 0x10, R4.reuse ;  /* 0x00000010ff067819 */ /* 0x100fe20000011604 */
[----:B------:R1:W-:Y:S06]  /*15960*/  MUFU.EX2 R181, R0 ;  /* 0x0000000000b57308 */ /* 0x0003ec0000000800 */
[C---:B------:R-:W-:Y:S08]  /*15970*/  HMMA.16816.F32 R80, R8.reuse, R22, R80 ;  /* 0x000000160850723c */ /* 0x040ff00000001850 */
[C---:B------:R-:W-:Y:S08]  /*15980*/  HMMA.16816.F32 R84, R8.reuse, R32, R84 ;  /* 0x000000200854723c */ /* 0x040ff00000001854 */
[----:B------:R-:W-:Y:S01]  /*15990*/  HMMA.16816.F32 R96, R8, R34, R96 ;  /* 0x000000220860723c */ /* 0x000fe20000001860 */
[----:B-1----:R-:W-:Y:S01]  /*159a0*/  LOP3.LUT R0, R2, 0xffff, RZ, 0xc0, !PT ;  /* 0x0000ffff02007812 */ /* 0x002fe200078ec0ff */
[----:B------:R-:W-:Y:S01]  /*159b0*/  IMAD.WIDE.U32 R36, R12, -0x326172a9, RZ ;  /* 0xcd9e8d570c247825 */ /* 0x000fe200078e00ff */
[----:B------:R-:W-:Y:S01]  /*159c0*/  MOV R148, R134 ;  /* 0x0000008600947202 */ /* 0x000fe20000000f00 */
[----:B------:R-:W-:Y:S03]  /*159d0*/  LDSM.16.MT88.4 R32, [R214+0xb800] ;  /* 0x00b80000d620783b */ /* 0x000fe60000004200 */
[----:B------:R-:W-:Y:S01]  /*159e0*/  LOP3.LUT R11, R4, 0xff, RZ, 0xc0, !PT ;  /* 0x000000ff040b7812 */ /* 0x000fe200078ec0ff */
[----:B------:R-:W-:Y:S01]  /*159f0*/  IMAD.MOV.U32 R175, RZ, RZ, R179 ;  /* 0x000000ffffaf7224 */ /* 0x000fe200078e00b3 */
[----:B------:R-:W-:Y:S01]  /*15a00*/  SHF.R.U32.HI R10, RZ, 0x18, R4 ;  /* 0x00000018ff0a7819 */ /* 0x000fe20000011604 */
[----:B------:R-:W-:Y:S01]  /*15a10*/  FFMA.FTZ R4, R184, c[0x0][0x23c], -R31 ;  /* 0x00008f00b8047a23 */ /* 0x000fe2000001081f */
[----:B------:R-:W-:Y:S01]  /*15a20*/  SHF.R.U32.HI R8, RZ, 0x8, R7 ;  /* 0x00000008ff087819 */ /* 0x000fe20000011607 */
[----:B------:R-:W-:Y:S01]  /*15a30*/  IMAD.MOV.U32 R173, RZ, RZ, R172 ;  /* 0x000000ffffad7224 */ /* 0x000fe200078e00ac */
[----:B------:R-:W-:Y:S01]  /*15a40*/  LOP3.LUT R7, R6, 0xff, RZ, 0xc0, !PT ;  /* 0x000000ff06077812 */ /* 0x000fe200078ec0ff */
[----:B------:R1:W2:Y:S01]  /*15a50*/  MUFU.EX2 R182, R4 ;  /* 0x0000000400b67308 */ /* 0x0002a20000000800 */
[----:B------:R-:W-:Y:S01]  /*15a60*/  SHF.R.U32.HI R6, RZ, 0x8, R0 ;  /* 0x00000008ff067819 */ /* 0x000fe20000011600 */
[----:B------:R-:W-:Y:S01]  /*15a70*/  IMAD.MOV.U32 R106, RZ, RZ, R176 ;  /* 0x000000ffff6a7224 */ /* 0x000fe200078e00b0 */
[----:B------:R-:W-:Y:S01]  /*15a80*/  LOP3.LUT R0, R5, UR17, R38, 0x96, !PT ;  /* 0x0000001105007c12 */ /* 0x000fe2000f8e9626 */
[----:B------:R-:W-:Y:S01]  /*15a90*/  IMAD.MOV.U32 R45, RZ, RZ, R112 ;  /* 0x000000ffff2d7224 */ /* 0x000fe200078e0070 */
[----:B------:R-:W-:Y:S01]  /*15aa0*/  SHF.R.U32.HI R5, RZ, 0x10, R2 ;  /* 0x00000010ff057819 */ /* 0x000fe20000011602 */
[----:B------:R-:W-:Y:S01]  /*15ab0*/  IMAD.MOV.U32 R235, RZ, RZ, R113 ;  /* 0x000000ffffeb7224 */ /* 0x000fe200078e0071 */
[----:B------:R-:W-:Y:S01]  /*15ac0*/  LOP3.LUT R9, R2, 0xff, RZ, 0xc0, !PT ;  /* 0x000000ff02097812 */ /* 0x000fe200078ec0ff */
[----:B------:R-:W-:Y:S01]  /*15ad0*/  IMAD.MOV.U32 R241, RZ, RZ, R114 ;  /* 0x000000fffff17224 */ /* 0x000fe200078e0072 */
[----:B------:R-:W-:Y:S04]  /*15ae0*/  LDSM.16.MT88.4 R20, [R214+0x9800] ;  /* 0x00980000d614783b */ /* 0x000fe80000004200 */
[----:B------:R-:W-:Y:S01]  /*15af0*/  LDSM.16.MT88.4 R24, [R212+0xb800] ;  /* 0x00b80000d418783b */ /* 0x000fe20000004200 */
[----:B-1----:R-:W-:-:S04]  /*15b00*/  FFMA.FTZ R4, R243, c[0x0][0x23c], -R28 ;  /* 0x00008f00f3047a23 */ /* 0x002fc8000001081c */
[----:B------:R1:W-:Y:S01]  /*15b10*/  MUFU.EX2 R180, R4 ;  /* 0x0000000400b47308 */ /* 0x0003e20000000800 */
[----:B------:R-:W-:Y:S02]  /*15b20*/  PRMT R11, R11, 0x5410, R8 ;  /* 0x000054100b0b7816 */ /* 0x000fe40000000008 */
[----:B------:R-:W-:Y:S02]  /*15b30*/  PRMT R13, R7, 0x5410, R10 ;  /* 0x00005410070d7816 */ /* 0x000fe4000000000a */
[----:B------:R-:W-:Y:S02]  /*15b40*/  SHF.R.U32.HI R8, RZ, 0x18, R2 ;  /* 0x00000018ff087819 */ /* 0x000fe40000011602 */
[----:B------:R-:W-:Y:S02]  /*15b50*/  LOP3.LUT R5, R5, 0xff, RZ, 0xc0, !PT ;  /* 0x000000ff05057812 */ /* 0x000fe400078ec0ff */
[----:B------:R-:W-:Y:S01]  /*15b60*/  PRMT R19, R9, 0x5410, R6 ;  /* 0x0000541009137816 */ /* 0x000fe20000000006 */
[----:B------:R-:W-:Y:S01]  /*15b70*/  FFMA.FTZ R6, R200, c[0x0][0x23c], -R28 ;  /* 0x00008f00c8067a23 */ /* 0x000fe2000001081c */
[----:B-1----:R-:W-:-:S04]  /*15b80*/  LOP3.LUT R4, R0, 0xffff, RZ, 0xc0, !PT ;  /* 0x0000ffff00047812 */ /* 0x002fc800078ec0ff */
[----:B------:R-:W-:Y:S02]  /*15b90*/  SHF.R.U32.HI R7, RZ, 0x8, R4 ;  /* 0x00000008ff077819 */ /* 0x000fe40000011604 */
[----:B------:R-:W-:Y:S02]  /*15ba0*/  LOP3.LUT R4, R0, 0xff, RZ, 0xc0, !PT ;  /* 0x000000ff00047812 */ /* 0x000fe400078ec0ff */
[----:B------:R-:W-:Y:S02]  /*15bb0*/  LOP3.LUT R2, R3, UR17, R36, 0x96, !PT ;  /* 0x0000001103027c12 */ /* 0x000fe4000f8e9624 */
[----:B------:R-:W-:Y:S01]  /*15bc0*/  PRMT R18, R5, 0x5410, R8 ;  /* 0x0000541005127816 */ /* 0x000fe20000000008 */
[----:B------:R-:W-:Y:S01]  /*15bd0*/  FFMA.FTZ R5, R190, c[0x0][0x23c], -R28 ;  /* 0x00008f00be057a23 */ /* 0x000fe2000001081c */
[----:B------:R-:W-:Y:S01]  /*15be0*/  PRMT R7, R4, 0x5410, R7 ;  /* 0x0000541004077816 */ /* 0x000fe20000000007 */
[----:B------:R-:W-:Y:S01]  /*15bf0*/  IMAD.MOV.U32 R134, RZ, RZ, R117 ;  /* 0x000000ffff867224 */ /* 0x000fe200078e0075 */
[----:B------:R1:W4:Y:S01]  /*15c00*/  MUFU.EX2 R179, R6 ;  /* 0x0000000600b37308 */ /* 0x0003220000000800 */
[----:B------:R-:W-:Y:S01]  /*15c10*/  SHF.R.U32.HI R4, RZ, 0x10, R0 ;  /* 0x00000010ff047819 */ /* 0x000fe20000011600 */
[----:B------:R-:W-:Y:S01]  /*15c20*/  IMAD.MOV.U32 R117, RZ, RZ, R115 ;  /* 0x000000ffff757224 */ /* 0x000fe200078e0073 */
[----:B------:R-:W-:Y:S01]  /*15c30*/  LOP3.LUT R3, R2, 0xffff, RZ, 0xc0, !PT ;  /* 0x0000ffff02037812 */ /* 0x000fe200078ec0ff */
[----:B------:R-:W-:Y:S01]  /*15c40*/  IMAD.MOV.U32 R115, RZ, RZ, R178 ;  /* 0x000000ffff737224 */ /* 0x000fe200078e00b2 */
[----:B------:R-:W-:-:S03]  /*15c50*/  MOV R172, R177 ;  /* 0x000000b100ac7202 */ /* 0x000fc60000000f00 */
[----:B------:R5:W-:Y:S01]  /*15c60*/  MUFU.EX2 R178, R5 ;  /* 0x0000000500b27308 */ /* 0x000be20000000800 */
[----:B-1----:R-:W-:Y:S01]  /*15c70*/  SHF.R.U32.HI R6, RZ, 0x18, R0 ;  /* 0x00000018ff067819 */ /* 0x002fe20000011600 */
[----:B------:R-:W-:-:S06]  /*15c80*/  FFMA.FTZ R0, R187, c[0x0][0x23c], -R28 ;  /* 0x00008f00bb007a23 */ /* 0x000fcc000001081c */
[----:B------:R1:W-:Y:S01]  /*15c90*/  MUFU.EX2 R177, R0 ;  /* 0x0000000000b17308 */ /* 0x0003e20000000800 */
[----:B-----5:R-:W-:Y:S02]  /*15ca0*/  LOP3.LUT R5, R4, 0xff, RZ, 0xc0, !PT ;  /* 0x000000ff04057812 */ /* 0x020fe400078ec0ff */
[----:B------:R-:W-:Y:S02]  /*15cb0*/  SHF.R.U32.HI R4, RZ, 0x8, R3 ;  /* 0x00000008ff047819 */ /* 0x000fe40000011603 */
[----:B------:R-:W-:-:S04]  /*15cc0*/  LOP3.LUT R3, R2, 0xff, RZ, 0xc0, !PT ;  /* 0x000000ff02037812 */ /* 0x000fc800078ec0ff */
[----:B------:R-:W-:Y:S02]  /*15cd0*/  PRMT R17, R3, 0x5410, R4 ;  /* 0x0000541003117816 */ /* 0x000fe40000000004 */
[--C-:B-1----:R-:W-:Y:S02]  /*15ce0*/  SHF.R.U32.HI R0, RZ, 0x10, R2.reuse ;  /* 0x00000010ff007819 */ /* 0x102fe40000011602 */
[----:B------:R-:W-:Y:S02]  /*15cf0*/  SHF.R.U32.HI R4, RZ, 0x18, R2 ;  /* 0x00000018ff047819 */ /* 0x000fe40000011602 */
[----:B------:R-:W-:Y:S01]  /*15d00*/  LOP3.LUT R3, R0, 0xff, RZ, 0xc0, !PT ;  /* 0x000000ff00037812 */ /* 0x000fe200078ec0ff */
[--C-:B------:R-:W-:Y:S01]  /*15d10*/  HSET2.LE.AND R0, R11, R100.reuse, PT ;  /* 0x000000640b007233 */ /* 0x100fe20003803000 */
[----:B---3--:R-:W-:Y:S02]  /*15d20*/  F2FP.PACK_AB R2, R188, R192 ;  /* 0x000000c0bc02723e */ /* 0x008fe400000000ff */
[----:B------:R-:W-:Y:S01]  /*15d30*/  PRMT R6, R5, 0x5410, R6 ;  /* 0x0000541005067816 */ /* 0x000fe20000000006 */
[--C-:B------:R-:W-:Y:S01]  /*15d40*/  FFMA.FTZ R5, R247, c[0x0][0x23c], -R29.reuse ;  /* 0x00008f00f7057a23 */ /* 0x100fe2000001081d */
[----:B------:R-:W-:Y:S01]  /*15d50*/  PRMT R16, R3, 0x5410, R4 ;  /* 0x0000541003107816 */ /* 0x000fe20000000004 */
[----:B------:R-:W-:Y:S01]  /*15d60*/  FFMA.FTZ R4, R242, c[0x0][0x23c], -R29 ;  /* 0x00008f00f2047a23 */ /* 0x000fe2000001081d */
[----:B------:R-:W-:Y:S01]  /*15d70*/  LOP3.LUT R10, R0, R2, RZ, 0xc0, !PT ;  /* 0x00000002000a7212 */ /* 0x000fe200078ec0ff */
[--C-:B------:R-:W-:Y:S01]  /*15d80*/  HSET2.LE.AND R0, R13, R100.reuse, PT ;  /* 0x000000640d007233 */ /* 0x100fe20003803000 */
[----:B--2---:R-:W-:Y:S01]  /*15d90*/  F2FP.PACK_AB R2, R182, R181 ;  /* 0x000000b5b602723e */ /* 0x004fe200000000ff */
[----:B------:R-:W-:Y:S01]  /*15da0*/  IMAD.MOV.U32 R187, RZ, RZ, R105 ;  /* 0x000000ffffbb7224 */ /* 0x000fe200078e0069 */
[----:B------:R-:W1:Y:S01]  /*15db0*/  LDSM.16.MT88.4 R12, [R212+0x9800] ;  /* 0x00980000d40c783b */ /* 0x000e620000004200 */
[----:B------:R2:W-:Y:S01]  /*15dc0*/  MUFU.EX2 R176, R5 ;  /* 0x0000000500b07308 */ /* 0x0005e20000000800 */
[--C-:B------:R-:W-:Y:S01]  /*15dd0*/  HSET2.LE.AND R3, R7, R100.reuse, PT ;  /* 0x0000006407037233 */ /* 0x100fe20003803000 */
[----:B------:R-:W-:Y:S01]  /*15de0*/  LOP3.LUT R11, R0, R2, RZ, 0xc0, !PT ;  /* 0x00000002000b7212 */ /* 0x000fe200078ec0ff */
[----:B------:R-:W-:Y:S01]  /*15df0*/  HSET2.LE.AND R0, R6, R100, PT ;  /* 0x0000006406007233 */ /* 0x000fe20003803000 */
[----:B------:R-:W-:-:S04]  /*15e00*/  F2FP.PACK_AB R2, R183, R185 ;  /* 0x000000b9b702723e */ /* 0x000fc800000000ff */
[----:B------:R3:W5:Y:S01]  /*15e10*/  MUFU.EX2 R105, R4 ;  /* 0x0000000400697308 */ /* 0x0007620000000800 */
[----:B------:R-:W-:Y:S01]  /*15e20*/  LOP3.LUT R9, R0, R2, RZ, 0xc0, !PT ;  /* 0x0000000200097212 */ /* 0x000fe200078ec0ff */
[----:B------:R-:W-:Y:S01]  /*15e30*/  HSET2.LE.AND R0, R17, R100, PT ;  /* 0x0000006411007233 */ /* 0x000fe20003803000 */
[----:B----4-:R-:W-:Y:S01]  /*15e40*/  F2FP.PACK_AB R2, R179, R180 ;  /* 0x000000b4b302723e */ /* 0x010fe200000000ff */
[----:B------:R-:W-:Y:S01]  /*15e50*/  IMAD.MOV.U32 R247, RZ, RZ, R106 ;  /* 0x000000fffff77224 */ /* 0x000fe200078e006a */
[----:B------:R-:W-:Y:S01]  /*15e60*/  MOV R242, R107 ;  /* 0x0000006b00f27202 */ /* 0x000fe20000000f00 */
[----:B--2---:R-:W-:Y:S01]  /*15e70*/  FFMA.FTZ R5, R199, c[0x0][0x23c], -R29 ;  /* 0x00008f00c7057a23 */ /* 0x004fe2000001081d */
[----:B---3--:R-:W-:-:S04]  /*15e80*/  F2FP.PACK_AB R4, R193, R194 ;  /* 0x000000c2c104723e */ /* 0x008fc800000000ff */
[----:B------:R-:W-:Y:S01]  /*15e90*/  LOP3.LUT R8, R3, R4, RZ, 0xc0, !PT ;  /* 0x0000000403087212 */ /* 0x000fe200078ec0ff */
[----:B------:R-:W-:Y:S01]  /*15ea0*/  FFMA.FTZ R3, R189, c[0x0][0x23c], -R29 ;  /* 0x00008f00bd037a23 */ /* 0x000fe2000001081d */
[----:B------:R2:W-:Y:S01]  /*15eb0*/  MUFU.EX2 R106, R5 ;  /* 0x00000005006a7308 */ /* 0x0005e20000000800 */
[----:B------:R-:W-:Y:S01]  /*15ec0*/  LOP3.LUT R4, R0, R2, RZ, 0xc0, !PT ;  /* 0x0000000200047212 */ /* 0x000fe200078ec0ff */
[----:B------:R-:W-:Y:S01]  /*15ed0*/  HSET2.LE.AND R0, R16, R100, PT ;  /* 0x0000006410007233 */ /* 0x000fe20003803000 */
[----:B-----5:R-:W-:-:S05]  /*15ee0*/  F2FP.PACK_AB R2, R105, R176 ;  /* 0x000000b06902723e */ /* 0x020fca00000000ff */
[----:B------:R-:W3:Y:S01]  /*15ef0*/  MUFU.EX2 R107, R3 ;  /* 0x00000003006b7308 */ /* 0x000ee20000000800 */
[----:B--2---:R-:W-:Y:S01]  /*15f00*/  LOP3.LUT R5, R0, R2, RZ, 0xc0, !PT ;  /* 0x0000000200057212 */ /* 0x004fe200078ec0ff */
[----:B------:R-:W-:Y:S01]  /*15f10*/  HSET2.LE.AND R0, R19, R100, PT ;  /* 0x0000006413007233 */ /* 0x000fe20003803000 */
[----:B------:R-:W-:-:S04]  /*15f20*/  F2FP.PACK_AB R2, R177, R178 ;  /* 0x000000b2b102723e */ /* 0x000fc800000000ff */
[----:B------:R-:W-:Y:S01]  /*15f30*/  LOP3.LUT R6, R0, R2, RZ, 0xc0, !PT ;  /* 0x0000000200067212 */ /* 0x000fe200078ec0ff */
[----:B------:R-:W-:Y:S01]  /*15f40*/  HSET2.LE.AND R0, R18, R100, PT ;  /* 0x0000006412007233 */ /* 0x000fe20003803000 */
[----:B---3--:R-:W-:Y:S01]  /*15f50*/  F2FP.PACK_AB R2, R107, R106 ;  /* 0x0000006a6b02723e */ /* 0x008fe200000000ff */
[----:B------:R-:W-:Y:S01]  /*15f60*/  IMAD.MOV.U32 R199, RZ, RZ, R175 ;  /* 0x000000ffffc77224 */ /* 0x000fe200078e00af */
[----:B------:R-:W-:Y:S01]  /*15f70*/  MOV R189, R173 ;  /* 0x000000ad00bd7202 */ /* 0x000fe20000000f00 */
[----:B------:R-:W-:Y:S01]  /*15f80*/  IMAD.MOV.U32 R196, RZ, RZ, R172 ;  /* 0x000000ffffc47224 */ /* 0x000fe200078e00ac */
[----:B------:R-:W-:Y:S01]  /*15f90*/  LOP3.LUT R7, R0, R2, RZ, 0xc0, !PT ;  /* 0x0000000200077212 */ /* 0x000fe200078ec0ff */
[C---:B-1----:R-:W-:Y:S01]  /*15fa0*/  HMMA.16816.F32 R172, R8.reuse, R14, R56 ;  /* 0x0000000e08ac723c */ /* 0x042fe20000001838 */
[----:B------:R-:W-:Y:S01]  /*15fb0*/  MOV R197, R115 ;  /* 0x0000007300c57202 */ /* 0x000fe20000000f00 */
[----:B------:R-:W1:Y:S06]  /*15fc0*/  LDSM.16.MT88.4 R16, [R212+0xa800] ;  /* 0x00a80000d410783b */ /* 0x000e6c0000004200 */
[-C--:B------:R-:W-:Y:S08]  /*15fd0*/  HMMA.16816.F32 R112, R8, R12.reuse, R52 ;  /* 0x0000000c0870723c */ /* 0x080ff00000001834 */
[C---:B------:R-:W-:Y:S08]  /*15fe0*/  HMMA.16816.F32 R108, R4.reuse, R12, R108 ;  /* 0x0000000c046c723c */ /* 0x040ff0000000186c */
[----:B------:R-:W-:Y:S01]  /*15ff0*/  HMMA.16816.F32 R120, R4, R14, R120 ;  /* 0x0000000e0478723c */ /* 0x000fe20000001878 */
[----:B------:R-:W2:Y:S01]  /*16000*/  LDSM.16.MT88.4 R12, [R214+0xa800] ;  /* 0x00a80000d60c783b */ /* 0x000ea20000004200 */
[----:B------:R-:W-:Y:S01]  /*16010*/  FFMA.FTZ R0, R205, c[0x0][0x23c], -R28 ;  /* 0x00008f00cd007a23 */ /* 0x000fe2000001081c */
[----:B------:R-:W-:-:S03]  /*16020*/  LOP3.LUT R2, R37, UR8, R42, 0x96, !PT ;  /* 0x0000000825027c12 */ /* 0x000fc6000f8e962a */
[----:B------:R3:W-:Y:S02]  /*16030*/  MUFU.EX2 R42, R0 ;  /* 0x00000000002a7308 */ /* 0x0007e40000000800 */
[----:B------:R-:W-:Y:S01]  /*16040*/  HMMA.16816.F32 R52, R4, R34, R92 ;  /* 0x000000220434723c */ /* 0x000fe2000000185c */
[----:B------:R-:W-:-:S04]  /*16050*/  IMAD.WIDE.U32 R2, R2, -0x2daee0ad, RZ ;  /* 0xd2511f5302027825 */ /* 0x000fc800078e00ff */
[----:B---3--:R-:W-:-:S04]  /*16060*/  FFMA.FTZ R0, R202, c[0x0][0x23c], -R28 ;  /* 0x00008f00ca007a23 */ /* 0x008fc8000001081c */
[----:B------:R3:W4:Y:S01]  /*16070*/  MUFU.EX2 R43, R0 ;  /* 0x00000000002b7308 */ /* 0x0007220000000800 */
[----:B------:R-:W-:Y:S01]  /*16080*/  IMAD.MOV.U32 R94, RZ, RZ, R197 ;  /* 0x000000ffff5e7224 */ /* 0x000fe200078e00c5 */
[----:B------:R-:W-:Y:S01]  /*16090*/  MOV R197, R45 ;  /* 0x0000002d00c57202 */ /* 0x000fe20000000f00 */
[----:B------:R-:W-:Y:S01]  /*160a0*/  HMMA.16816.F32 R124, R4, R20, R124 ;  /* 0x00000014047c723c */ /* 0x000fe2000000187c */
[----:B---3--:R-:W-:-:S04]  /*160b0*/  FFMA.FTZ R0, R198, c[0x0][0x23c], -R28 ;  /* 0x00008f00c6007a23 */ /* 0x008fc8000001081c */
[----:B------:R3:W-:Y:S03]  /*160c0*/  MUFU.EX2 R47, R0 ;  /* 0x00000000002f7308 */ /* 0x0007e60000000800 */
[C---:B------:R-:W-:Y:S08]  /*160d0*/  HMMA.16816.F32 R136, R4.reuse, R22, R136 ;  /* 0x000000160488723c */ /* 0x040ff00000001888 */
[----:B-1----:R-:W-:Y:S01]  /*160e0*/  HMMA.16816.F32 R140, R4, R16, R140 ;  /* 0x00000010048c723c */ /* 0x002fe2000000188c */
[----:B---3--:R-:W-:-:S07]  /*160f0*/  FFMA.FTZ R0, R191, c[0x0][0x23c], -R28 ;  /* 0x00008f00bf007a23 */ /* 0x008fce000001081c */
[C---:B------:R-:W-:Y:S01]  /*16100*/  HMMA.16816.F32 R152, R4.reuse, R18, R152 ;  /* 0x000000120498723c */ /* 0x040fe20000001898 */
[----:B------:R1:W-:Y:S07]  /*16110*/  MUFU.EX2 R45, R0 ;  /* 0x00000000002d7308 */ /* 0x0003ee0000000800 */
[C---:B--2---:R-:W-:Y:S08]  /*16120*/  HMMA.16816.F32 R156, R4.reuse, R12, R156 ;  /* 0x0000000c049c723c */ /* 0x044ff0000000189c */
[----:B------:R-:W-:Y:S01]  /*16130*/  HMMA.16816.F32 R168, R4, R14, R168 ;  /* 0x0000000e04a8723c */ /* 0x000fe200000018a8 */
[----:B-1----:R-:W-:-:S07]  /*16140*/  FFMA.FTZ R0, R206, c[0x0][0x23c], -R29 ;  /* 0x00008f00ce007a23 */ /* 0x002fce000001081d */
[C---:B------:R-:W-:Y:S01]  /*16150*/  HMMA.16816.F32 R72, R4.reuse, R24, R72 ;  /* 0x000000180448723c */ /* 0x040fe20000001848 */
[----:B------:R1:W-:Y:S07]  /*16160*/  MUFU.EX2 R41, R0 ;  /* 0x0000000000297308 */ /* 0x0003ee0000000800 */
[C---:B------:R-:W-:Y:S08]  /*16170*/  HMMA.16816.F32 R76, R4.reuse, R26, R76 ;  /* 0x0000001a044c723c */ /* 0x040ff0000000184c */
[----:B------:R-:W-:Y:S01]  /*16180*/  HMMA.16816.F32 R88, R4, R32, R88 ;  /* 0x000000200458723c */ /* 0x000fe20000001858 */
[----:B-1----:R-:W-:-:S06]  /*16190*/  LOP3.LUT R0, R3, UR18, R40, 0x96, !PT ;  /* 0x0000001203007c12 */ /* 0x002fcc000f8e9628 */
[C---:B------:R-:W-:Y:S01]  /*161a0*/  LOP3.LUT R4, R2.reuse, 0xffff, RZ, 0xc0, !PT ;  /* 0x0000ffff02047812 */ /* 0x040fe200078ec0ff */
[C---:B------:R-:W-:Y:S01]  /*161b0*/  HMMA.16816.F32 R160, R8.reuse, R12, R160 ;  /* 0x0000000c08a0723c */ /* 0x040fe200000018a0 */
[----:B------:R-:W-:Y:S02]  /*161c0*/  LOP3.LUT R5, R2, 0xff, RZ, 0xc0, !PT ;  /* 0x000000ff02057812 */ /* 0x000fe400078ec0ff */
[----:B------:R-:W-:Y:S02]  /*161d0*/  SHF.R.U32.HI R3, RZ, 0x8, R4 ;  /* 0x00000008ff037819 */ /* 0x000fe40000011604 */
[--C-:B------:R-:W-:Y:S02]  /*161e0*/  SHF.R.U32.HI R7, RZ, 0x18, R2.reuse ;  /* 0x00000018ff077819 */ /* 0x100fe40000011602 */
[----:B------:R-:W-:Y:S01]  /*161f0*/  SHF.R.U32.HI R12, RZ, 0x10, R2 ;  /* 0x00000010ff0c7819 */ /* 0x000fe20000011602 */
[----:B------:R-:W-:Y:S01]  /*16200*/  HMMA.16816.F32 R128, R8, R20, R128 ;  /* 0x000000140880723c */ /* 0x000fe20000001880 */
[----:B------:R-:W-:Y:S01]  /*16210*/  FFMA.FTZ R2, R203, c[0x0][0x23c], -R29 ;  /* 0x00008f00cb027a23 */ /* 0x000fe2000001081d */
[----:B------:R-:W-:Y:S01]  /*16220*/  PRMT R13, R5, 0x5410, R3 ;  /* 0x00005410050d7816 */ /* 0x000fe20000000003 */
[----:B------:R-:W-:Y:S01]  /*16230*/  FFMA.FTZ R6, R204, c[0x0][0x23c], -R29 ;  /* 0x00008f00cc067a23 */ /* 0x000fe2000001081d */
[----:B------:R-:W-:-:S04]  /*16240*/  LOP3.LUT R3, R0, 0xffff, RZ, 0xc0, !PT ;  /* 0x0000ffff00037812 */ /* 0x000fc800078ec0ff */
[----:B------:R-:W-:Y:S01]  /*16250*/  HMMA.16816.F32 R20, R8, R22, R60 ;  /* 0x000000160814723c */ /* 0x000fe2000000183c */
[----:B------:R-:W-:Y:S02]  /*16260*/  LOP3.LUT R5, R0, 0xff, RZ, 0xc0, !PT ;  /* 0x000000ff00057812 */ /* 0x000fe400078ec0ff */
[----:B------:R-:W-:-:S05]  /*16270*/  SHF.R.U32.HI R4, RZ, 0x18, R0 ;  /* 0x00000018ff047819 */ /* 0x000fca0000011600 */
[----:B------:R-:W-:Y:S01]  /*16280*/  HMMA.16816.F32 R60, R8, R14, R164 ;  /* 0x0000000e083c723c */ /* 0x000fe200000018a4 */
[----:B------:R1:W2:Y:S01]  /*16290*/  MUFU.EX2 R40, R6 ;  /* 0x0000000600287308 */ /* 0x0002a20000000800 */
[----:B------:R-:W-:Y:S01]  /*162a0*/  SHF.R.U32.HI R3, RZ, 0x8, R3 ;  /* 0x00000008ff037819 */ /* 0x000fe20000011603 */
[----:B------:R-:W-:Y:S01]  /*162b0*/  IMAD.MOV.U32 R93, RZ, RZ, R118 ;  /* 0x000000ffff5d7224 */ /* 0x000fe200078e0076 */
[----:B------:R-:W-:-:S04]  /*162c0*/  MOV R92, R119 ;  /* 0x00000077005c7202 */ /* 0x000fc80000000f00 */
[C---:B------:R-:W-:Y:S01]  /*162d0*/  HMMA.16816.F32 R144, R8.reuse, R16, R144 ;  /* 0x000000100890723c */ /* 0x040fe20000001890 */
[----:B------:R-:W-:Y:S01]  /*162e0*/  LOP3.LUT R14, R39, UR8, R44, 0x96, !PT ;  /* 0x00000008270e7c12 */ /* 0x000fe2000f8e962c */
[----:B------:R-:W-:Y:S01]  /*162f0*/  IMAD.MOV.U32 R95, RZ, RZ, R196 ;  /* 0x000000ffff5f7224 */ /* 0x000fe200078e00c4 */
[----:B------:R3:W-:Y:S01]  /*16300*/  MUFU.EX2 R39, R2 ;  /* 0x0000000200277308 */ /* 0x0007e20000000800 */
[----:B------:R-:W-:Y:S01]  /*16310*/  PRMT R3, R5, 0x5410, R3 ;  /* 0x0000541005037816 */ /* 0x000fe20000000003 */
[----:B------:R-:W-:Y:S01]  /*16320*/  IMAD.MOV.U32 R190, RZ, RZ, R117 ;  /* 0x000000ffffbe7224 */ /* 0x000fe200078e0075 */
[----:B------:R-:W-:Y:S01]  /*16330*/  MOV R243, R135 ;  /* 0x0000008700f37202 */ /* 0x000fe20000000f00 */
[----:B------:R-:W-:Y:S01]  /*16340*/  IMAD.MOV.U32 R200, RZ, RZ, R116 ;  /* 0x000000ffffc87224 */ /* 0x000fe200078e0074 */
[C---:B------:R-:W-:Y:S01]  /*16350*/  HMMA.16816.F32 R68, R8.reuse, R24, R68 ;  /* 0x000000180844723c */ /* 0x040fe20000001844 */
[----:B-1----:R-:W-:Y:S01]  /*16360*/  FFMA.FTZ R6, R201, c[0x0][0x23c], -R29 ;  /* 0x00008f00c9067a23 */ /* 0x002fe2000001081d */
[----:B------:R-:W-:Y:S01]  /*16370*/  LDSM.16.MT88.4 R164, [R214+0xac00] ;  /* 0x00ac0000d6a4783b */ /* 0x000fe20000004200 */
[----:B---3--:R-:W-:Y:S01]  /*16380*/  SHF.R.U32.HI R2, RZ, 0x10, R0 ;  /* 0x00000010ff027819 */ /* 0x008fe20000011600 */
[----:B------:R-:W-:Y:S01]  /*16390*/  FFMA.FTZ R16, R93, R48, R92 ;  /* 0x000000305d107223 */ /* 0x000fe2000001005c */
[----:B------:R-:W-:Y:S01]  /*163a0*/  LOP3.LUT R0, R12, 0xff, RZ, 0xc0, !PT ;  /* 0x000000ff0c007812 */ /* 0x000fe200078ec0ff */
[--C-:B------:R-:W-:Y:S01]  /*163b0*/  HSET2.LE.AND R5, R13, R100.reuse, PT ;  /* 0x000000640d057233 */ /* 0x100fe20003803000 */
[----:B------:R-:W-:Y:S01]  /*163c0*/  LOP3.LUT R2, R2, 0xff, RZ, 0xc0, !PT ;  /* 0x000000ff02027812 */ /* 0x000fe200078ec0ff */
[----:B------:R-:W-:Y:S01]  /*163d0*/  HMMA.16816.F32 R84, R8, R32, R84 ;  /* 0x000000200854723c */ /* 0x000fe20000001854 */
[----:B------:R-:W-:Y:S01]  /*163e0*/  PRMT R0, R0, 0x5410, R7 ;  /* 0x0000541000007816 */ /* 0x000fe20000000007 */
[----:B------:R1:W3:Y:S01]  /*163f0*/  MUFU.EX2 R38, R6 ;  /* 0x0000000600267308 */ /* 0x0002e20000000800 */
[----:B------:R-:W-:Y:S01]  /*16400*/  PRMT R2, R2, 0x5410, R4 ;  /* 0x0000541002027816 */ /* 0x000fe20000000004 */
[----:B------:R-:W-:Y:S01]  /*16410*/  IMAD.MOV.U32 R17, RZ, RZ, R95 ;  /* 0x000000ffff117224 */ /* 0x000fe200078e005f */
[----:B------:R-:W5:Y:S01]  /*16420*/  LDSM.16.MT88.4 R116, [R212+0x9c00] ;  /* 0x009c0000d474783b */ /* 0x000f620000004200 */
[----:B------:R-:W-:-:S02]  /*16430*/  HSET2.LE.AND R7, R0, R100, PT ;  /* 0x0000006400077233 */ /* 0x000fc40003803000 */
[--C-:B------:R-:W-:Y:S02]  /*16440*/  HSET2.LE.AND R0, R3, R100.reuse, PT ;  /* 0x0000006403007233 */ /* 0x100fe40003803000 */
[----:B------:R-:W-:Y:S01]  /*16450*/  HSET2.LE.AND R3, R2, R100, PT ;  /* 0x0000006402037233 */ /* 0x000fe20003803000 */
[----:B----4-:R-:W-:Y:S02]  /*16460*/  F2FP.PACK_AB R2, R43, R42 ;  /* 0x0000002a2b02723e */ /* 0x010fe400000000ff */
[----:B--2---:R-:W-:Y:S02]  /*16470*/  F2FP.PACK_AB R4, R40, R41 ;  /* 0x000000292804723e */ /* 0x004fe400000000ff */
[----:B------:R-:W-:Y:S01]  /*16480*/  LOP3.LUT R92, R0, R2, RZ, 0xc0, !PT ;  /* 0x00000002005c7212 */ /* 0x000fe200078ec0ff */
[----:B------:R-:W-:Y:S01]  /*16490*/  FFMA.FTZ R0, R237, c[0x0][0x23c], -R30 ;  /* 0x00008f00ed007a23 */ /* 0x000fe2000001081e */
[----:B------:R-:W-:Y:S01]  /*164a0*/  LOP3.LUT R93, R3, R4, RZ, 0xc0, !PT ;  /* 0x00000004035d7212 */ /* 0x000fe200078ec0ff */
[----:B------:R-:W-:Y:S01]  /*164b0*/  HMMA.16816.F32 R56, R8, R18, R64 ;  /* 0x000000120838723c */ /* 0x000fe20000001840 */
[----:B-1----:R-:W-:Y:S01]  /*164c0*/  F2FP.PACK_AB R6, R45, R47 ;  /* 0x0000002f2d06723e */ /* 0x002fe200000000ff */
[----:B------:R1:W-:Y:S01]  /*164d0*/  MUFU.EX2 R37, R0 ;  /* 0x0000000000257308 */ /* 0x0003e20000000800 */
[----:B------:R-:W-:-:S02]  /*164e0*/  IMAD.WIDE.U32 R2, R14, -0x2daee0ad, RZ ;  /* 0xd2511f530e027825 */ /* 0x000fc400078e00ff */
[----:B------:R-:W-:Y:S02]  /*164f0*/  LDSM.16.MT88.4 R12, [R214+0xbc00] ;  /* 0x00bc0000d60c783b */ /* 0x000fe40000004200 */
[----:B------:R-:W-:Y:S01]  /*16500*/  FFMA.FTZ R4, R208, c[0x0][0x23c], -R30 ;  /* 0x00008f00d0047a23 */ /* 0x000fe2000001081e */
[----:B------:R-:W-:Y:S01]  /*16510*/  HMMA.16816.F32 R24, R8, R26, R80 ;  /* 0x0000001a0818723c */ /* 0x000fe20000001850 */
[----:B------:R-:W-:Y:S01]  /*16520*/  IMAD.MOV.U32 R67, RZ, RZ, R94 ;  /* 0x000000ffff437224 */ /* 0x000fe200078e005e */
[----:B------:R-:W-:Y:S01]  /*16530*/  LOP3.LUT R94, R5, R6, RZ, 0xc0, !PT ;  /* 0x00000006055e7212 */ /* 0x000fe200078ec0ff */
[----:B------:R-:W-:-:S05]  /*16540*/  FFMA.FTZ R5, R207, c[0x0][0x23c], -R30 ;  /* 0x00008f00cf057a23 */ /* 0x000fca000001081e */
[----:B------:R-:W-:Y:S01]  /*16550*/  HMMA.16816.F32 R32, R8, R34, R96 ;  /* 0x000000220820723c */ /* 0x000fe20000001860 */
[----:B-1----:R-:W-:Y:S01]  /*16560*/  FFMA.FTZ R0, R211, c[0x0][0x23c], -R30 ;  /* 0x00008f00d3007a23 */ /* 0x002fe2000001081e */
[----:B------:R-:W-:Y:S01]  /*16570*/  MOV R19, R199 ;  /* 0x000000c700137202 */ /* 0x000fe20000000f00 */
[----:B------:R-:W-:Y:S01]  /*16580*/  IMAD.MOV.U32 R64, RZ, RZ, R189 ;  /* 0x000000ffff407224 */ /* 0x000fe200078e00bd */
[----:B------:R-:W-:Y:S01]  /*16590*/  MOV R66, R150 ;  /* 0x0000009600427202 */ /* 0x000fe20000000f00 */
[----:B------:R-:W-:Y:S02]  /*165a0*/  IMAD.MOV.U32 R65, RZ, RZ, R151 ;  /* 0x000000ffff417224 */ /* 0x000fe400078e0097 */
[----:B---3--:R-:W-:Y:S01]  /*165b0*/  F2FP.PACK_AB R8, R38, R39 ;  /* 0x000000272608723e */ /* 0x008fe200000000ff */
[----:B------:R1:W-:Y:S01]  /*165c0*/  MUFU.EX2 R36, R0 ;  /* 0x0000000000247308 */ /* 0x0003e20000000800 */
[----:B------:R-:W-:Y:S01]  /*165d0*/  SHF.R.U32.HI R6, RZ, 0x18, R2 ;  /* 0x00000018ff067819 */ /* 0x000fe20000011602 */
[----:B------:R-:W-:Y:S01]  /*165e0*/  IMAD.MOV.U32 R184, RZ, RZ, R134 ;  /* 0x000000ffffb87224 */ /* 0x000fe200078e0086 */
[----:B------:R-:W-:Y:S01]  /*165f0*/  LOP3.LUT R95, R7, R8, RZ, 0xc0, !PT ;  /* 0x00000008075f7212 */ /* 0x000fe200078ec0ff */
[----:B------:R-:W-:Y:S01]  /*16600*/  IMAD.MOV.U32 R186, RZ, RZ, R133 ;  /* 0x000000ffffba7224 */ /* 0x000fe200078e0085 */
[----:B------:R-:W-:Y:S01]  /*16610*/  LOP3.LUT R7, R2, 0xff, RZ, 0xc0, !PT ;  /* 0x000000ff02077812 */ /* 0x000fe200078ec0ff */
[----:B------:R-:W-:Y:S01]  /*16620*/  IMAD.MOV.U32 R196, RZ, RZ, R132 ;  /* 0x000000ffffc47224 */ /* 0x000fe200078e0084 */
[----:B------:R-:W-:Y:S01]  /*16630*/  LDSM.16.MT88.4 R80, [R212+0xbc00] ;  /* 0x00bc0000d450783b */ /* 0x000fe20000004200 */
[----:B------:R2:W-:Y:S01]  /*16640*/  MUFU.EX2 R30, R4 ;  /* 0x00000004001e7308 */ /* 0x0005e20000000800 */
[----:B------:R-:W-:-:S02]  /*16650*/  FFMA.FTZ R11, R64, R49, R19 ;  /* 0x00000031400b7223 */ /* 0x000fc40000010013 */
[----:B------:R-:W-:Y:S01]  /*16660*/  FFMA.FTZ R9, R17, R51, R67 ;  /* 0x0000003311097223 */ /* 0x000fe20000010043 */
[----:B------:R-:W3:Y:S01]  /*16670*/  LDSM.16.MT88.4 R132, [R214+0x9c00] ;  /* 0x009c0000d684783b */ /* 0x000ee20000004200 */
[----:B-1----:R-:W-:Y:S02]  /*16680*/  LOP3.LUT R0, R3, UR18, R46, 0x96, !PT ;  /* 0x0000001203007c12 */ /* 0x002fe4000f8e962e */
[----:B------:R-:W-:Y:S02]  /*16690*/  LOP3.LUT R3, R2, 0xffff, RZ, 0xc0, !PT ;  /* 0x0000ffff02037812 */ /* 0x000fe400078ec0ff */
[----:B--2---:R-:W-:Y:S01]  /*166a0*/  SHF.R.U32.HI R4, RZ, 0x10, R2 ;  /* 0x00000010ff047819 */ /* 0x004fe20000011602 */
[----:B------:R-:W-:-:S04]  /*166b0*/  FFMA.FTZ R2, R238, c[0x0][0x23c], -R31 ;  /* 0x00008f00ee027a23 */ /* 0x000fc8000001081f */
[----:B------:R1:W-:Y:S08]  /*166c0*/  MUFU.EX2 R28, R2 ;  /* 0x00000002001c7308 */ /* 0x0003f00000000800 */
[----:B------:R2:W4:Y:S01]  /*166d0*/  MUFU.EX2 R29, R5 ;  /* 0x00000005001d7308 */ /* 0x0005220000000800 */
[----:B-1----:R-:W-:-:S04]  /*166e0*/  LOP3.LUT R2, R4, 0xff, RZ, 0xc0, !PT ;  /* 0x000000ff04027812 */ /* 0x002fc800078ec0ff */
[----:B------:R-:W-:Y:S01]  /*166f0*/  PRMT R6, R2, 0x5410, R6 ;  /* 0x0000541002067816 */ /* 0x000fe20000000006 */
[--C-:B------:R-:W-:Y:S02]  /*16700*/  FFMA.FTZ R2, R209, c[0x0][0x23c], -R31.reuse ;  /* 0x00008f00d1027a23 */ /* 0x100fe4000001081f */
[----:B------:R-:W-:Y:S01]  /*16710*/  FFMA.FTZ R4, R236, c[0x0][0x23c], -R31 ;  /* 0x00008f00ec047a23 */ /* 0x000fe2000001081f */
[----:B--2---:R-:W-:Y:S01]  /*16720*/  SHF.R.U32.HI R5, RZ, 0x8, R3 ;  /* 0x00000008ff057819 */ /* 0x004fe20000011603 */
[----:B------:R-:W-:Y:S01]  /*16730*/  FFMA.FTZ R3, R210, c[0x0][0x23c], -R31 ;  /* 0x00008f00d2037a23 */ /* 0x000fe2000001081f */
[----:B------:R1:W-:Y:S02]  /*16740*/  MUFU.EX2 R18, R2 ;  /* 0x0000000200127308 */ /* 0x0003e40000000800 */
[----:B------:R-:W-:Y:S02]  /*16750*/  PRMT R8, R7, 0x5410, R5 ;  /* 0x0000541007087816 */ /* 0x000fe40000000005 */
[----:B------:R-:W-:-:S04]  /*16760*/  LOP3.LUT R5, R0, 0xff, RZ, 0xc0, !PT ;  /* 0x000000ff00057812 */ /* 0x000fc800078ec0ff */
[----:B------:R2:W-:Y:S01]  /*16770*/  MUFU.EX2 R19, R3 ;  /* 0x0000000300137308 */ /* 0x0005e20000000800 */
[----:B-1----:R-:W-:-:S07]  /*16780*/  LOP3.LUT R2, R0, 0xffff, RZ, 0xc0, !PT ;  /* 0x0000ffff00027812 */ /* 0x002fce00078ec0ff */
[----:B------:R-:W1:Y:S01]  /*16790*/  MUFU.EX2 R17, R4 ;  /* 0x0000000400117308 */ /* 0x000e620000000800 */
[----:B------:R-:W-:Y:S02]  /*167a0*/  SHF.R.U32.HI R2, RZ, 0x8, R2 ;  /* 0x00000008ff027819 */ /* 0x000fe40000011602 */
[--C-:B--2---:R-:W-:Y:S02]  /*167b0*/  SHF.R.U32.HI R3, RZ, 0x10, R0.reuse ;  /* 0x00000010ff037819 */ /* 0x104fe40000011600 */
[----:B------:R-:W-:Y:S02]  /*167c0*/  SHF.R.U32.HI R0, RZ, 0x18, R0 ;  /* 0x00000018ff007819 */ /* 0x000fe40000011600 */
[----:B------:R-:W-:Y:S02]  /*167d0*/  LOP3.LUT R3, R3, 0xff, RZ, 0xc0, !PT ;  /* 0x000000ff03037812 */ /* 0x000fe400078ec0ff */
[----:B------:R-:W-:Y:S02]  /*167e0*/  PRMT R2, R5, 0x5410, R2 ;  /* 0x0000541005027816 */ /* 0x000fe40000000002 */
[----:B------:R-:W-:Y:S01]  /*167f0*/  PRMT R7, R3, 0x5410, R0 ;  /* 0x0000541003077816 */ /* 0x000fe20000000000 */
[----:B------:R-:W-:-:S02]  /*16800*/  HSET2.LE.AND R0, R8, R100, PT ;  /* 0x0000006408007233 */ /* 0x000fc40003803000 */
[--C-:B------:R-:W-:Y:S01]  /*16810*/  HSET2.LE.AND R5, R2, R100.reuse, PT ;  /* 0x0000006402057233 */ /* 0x100fe20003803000 */
[----:B----4-:R-:W-:Y:S01]  /*16820*/  F2FP.PACK_AB R2, R29, R30 ;  /* 0x0000001e1d02723e */ /* 0x010fe200000000ff */
[--C-:B------:R-:W-:Y:S01]  /*16830*/  HSET2.LE.AND R7, R7, R100.reuse, PT ;  /* 0x0000006407077233 */ /* 0x100fe20003803000 */
[----:B------:R-:W-:Y:S01]  /*16840*/  IMAD.MOV.U32 R189, RZ, RZ, R149 ;  /* 0x000000ffffbd7224 */ /* 0x000fe200078e0095 */
[----:B------:R-:W-:Y:S01]  /*16850*/  HSET2.LE.AND R3, R6, R100, PT ;  /* 0x0000006406037233 */ /* 0x000fe20003803000 */
[----:B------:R-:W-:Y:S01]  /*16860*/  LOP3.LUT R98, R0, R2, RZ, 0xc0, !PT ;  /* 0x0000000200627212 */ /* 0x000fe200078ec0ff */
[----:B------:R-:W-:Y:S01]  /*16870*/  IMAD.MOV.U32 R199, RZ, RZ, R148 ;  /* 0x000000ffffc77224 */ /* 0x000fe200078e0094 */
[----:B-1----:R-:W-:Y:S01]  /*16880*/  F2FP.PACK_AB R0, R17, R28 ;  /* 0x0000001c1100723e */ /* 0x002fe200000000ff */
[----:B------:R-:W-:Y:S01]  /*16890*/  FFMA.FTZ R10, R66, R50, R65 ;  /* 0x00000032420a7223 */ /* 0x000fe20000010041 */
[----:B------:R-:W-:Y:S01]  /*168a0*/  F2FP.PACK_AB R4, R18, R19 ;  /* 0x000000131204723e */ /* 0x000fe200000000ff */
[----:B------:R-:W-:Y:S01]  /*168b0*/  FADD.FTZ R2, R189, R16 ;  /* 0x00000010bd027221 */ /* 0x000fe20000010000 */
[----:B------:R-:W-:Y:S01]  /*168c0*/  LOP3.LUT R97, R7, R0, RZ, 0xc0, !PT ;  /* 0x0000000007617212 */ /* 0x000fe200078ec0ff */
[----:B------:R-:W-:Y:S01]  /*168d0*/  FADD.FTZ R0, R199, R11 ;  /* 0x0000000bc7007221 */ /* 0x000fe20000010000 */
[----:B------:R-:W-:Y:S01]  /*168e0*/  LOP3.LUT R99, R3, R4, RZ, 0xc0, !PT ;  /* 0x0000000403637212 */ /* 0x000fe200078ec0ff */
[----:B------:R-:W-:Y:S01]  /*168f0*/  FADD.FTZ R3, R242, R10 ;  /* 0x0000000af2037221 */ /* 0x000fe20000010000 */
[----:B------:R-:W-:Y:S01]  /*16900*/  F2FP.PACK_AB R6, R36, R37 ;  /* 0x000000252406723e */ /* 0x000fe200000000ff */
[----:B------:R-:W-:Y:S01]  /*16910*/  FADD.FTZ R4, R247, R9 ;  /* 0x00000009f7047221 */ /* 0x000fe20000010000 */
[----:B------:R-:W1:Y:S01]  /*16920*/  LDSM.16.MT88.4 R148, [R212+0xac00] ;  /* 0x00ac0000d494783b */ /* 0x000e620000004200 */
        /* <DEDUP_REMOVED lines=58> */
[C---:B-----5:R-:W-:Y:S03]  /*16cd0*/  HMMA.16816.F32 R108, R92.reuse, R116, R108 ;  /* 0x000000745c6c723c */ /* 0x060fe6000000186c */
[----:B------:R2:W-:Y:S04]  /*16ce0*/  STL [R1+0x70], R3 ;  /* 0x0000700301007387 */ /* 0x0005e80000100800 */
[----:B------:R2:W-:Y:S01]  /*16cf0*/  STL [R1+0x74], R2 ;  /* 0x0000740201007387 */ /* 0x0005e20000100800 */
[C---:B------:R-:W-:Y:S03]  /*16d00*/  HMMA.16816.F32 R120, R92.reuse, R118, R120 ;  /* 0x000000765c78723c */ /* 0x040fe60000001878 */
[----:B------:R2:W-:Y:S05]  /*16d10*/  STL [R1+0x78], R0 ;  /* 0x0000780001007387 */ /* 0x0005ea0000100800 */
[C---:B---3--:R-:W-:Y:S08]  /*16d20*/  HMMA.16816.F32 R124, R92.reuse, R132, R124 ;  /* 0x000000845c7c723c */ /* 0x048ff0000000187c */
[C---:B------:R-:W-:Y:S08]  /*16d30*/  HMMA.16816.F32 R136, R92.reuse, R134, R136 ;  /* 0x000000865c88723c */ /* 0x040ff00000001888 */
[C---:B-1----:R-:W-:Y:S08]  /*16d40*/  HMMA.16816.F32 R140, R92.reuse, R148, R140 ;  /* 0x000000945c8c723c */ /* 0x042ff0000000188c */
        /* <DEDUP_REMOVED lines=15> */
[C---:B------:R-:W-:Y:S08]  /*16e40*/  HMMA.16816.F32 R80, R96.reuse, R82, R24 ;  /* 0x000000526050723c */ /* 0x040ff00000001818 */
[----:B------:R-:W-:Y:S08]  /*16e50*/  HMMA.16816.F32 R84, R96, R12, R84 ;  /* 0x0000000c6054723c */ /* 0x000ff00000001854 */
[-C--:B------:R-:W-:Y:S08]  /*16e60*/  HMMA.16816.F32 R92, R92, R14.reuse, R52 ;  /* 0x0000000e5c5c723c */ /* 0x080ff00000001834 */
[----:B------:R-:W-:Y:S08]  /*16e70*/  HMMA.16816.F32 R96, R96, R14, R32 ;  /* 0x0000000e6060723c */ /* 0x000ff00000001820 */
.L_x_743:
[----:B--2---:R-:W-:-:S06]  /*16e80*/  UISETP.GT.AND UP0, UPT, UR34, UR19, UPT ;  /* 0x000000132200728c */ /* 0x004fcc000bf04270 */
[----:B------:R-:W-:-:S13]  /*16e90*/  PLOP3.LUT P0, PT, PT, PT, UP0, 0x80, 0x0 ;  /* 0x000000000000781c */ /* 0x000fda0003f0f008 */
[----:B------:R-:W-:Y:S05]  /*16ea0*/  @!P0 BRA `(.L_x_750) ;  /* 0x000077b000008947 */ /* 0x000fea0003800000 */
[----:B------:R-:W2:Y:S01]  /*16eb0*/  LDL.LU R10, [R1+0x14] ;  /* 0x00001400010a7983 */ /* 0x000ea20000300800 */
[----:B-1----:R-:W1:Y:S01]  /*16ec0*/  LDC.U8 R0, c[0x0][0x2d8] ;  /* 0x0000b600ff007b82 */ /* 0x002e620000000000 */
[----:B------:R-:W-:Y:S01]  /*16ed0*/  IMAD.MOV.U32 R100, RZ, RZ, R103 ;  /* 0x000000ffff647224 */ /* 0x000fe200078e0067 */
[----:B------:R-:W-:Y:S01]  /*16ee0*/  MOV R3, R104 ;  /* 0x0000006800037202 */ /* 0x000fe20000000f00 */
[----:B------:R-:W3:Y:S01]  /*16ef0*/  LDL.64 R12, [R1+0x80] ;  /* 0x00008000010c7983 */ /* 0x000ee20000100a00 */
[----:B------:R-:W-:Y:S01]  /*16f00*/  IMAD.MOV.U32 R106, RZ, RZ, R101 ;  /* 0x000000ffff6a7224 */ /* 0x000fe200078e0065 */
[----:B------:R-:W-:Y:S02]  /*16f10*/  MOV R105, R102 ;  /* 0x0000006600697202 */ /* 0x000fe40000000f00 */
[----:B------:R-:W4:Y:S04]  /*16f20*/  LDL R9, [R1+0x7c] ;  /* 0x00007c0001097983 */ /* 0x000f280000100800 */
[----:B------:R-:W5:Y:S04]  /*16f30*/  LDL R2, [R1+0x98] ;  /* 0x0000980001027983 */ /* 0x000f680000100800 */
[----:B------:R-:W2:Y:S04]  /*16f40*/  LDL.LU R8, [R1+0x10] ;  /* 0x0000100001087983 */ /* 0x000ea80000300800 */
[----:B------:R-:W2:Y:S04]  /*16f50*/  LDL.LU.64 R6, [R1+0x8] ;  /* 0x0000080001067983 */ /* 0x000ea80000300a00 */
[----:B------:R-:W2:Y:S01]  /*16f60*/  LDL.LU.64 R4, [R1+0x18] ;  /* 0x0000180001047983 */ /* 0x000ea20000300a00 */
[----:B-1----:R-:W-:-:S03]  /*16f70*/  PRMT R0, R0, 0x7054, R0 ;  /* 0x0000705400007816 */ /* 0x002fc60000000000 */
[----:B------:R-:W2:Y:S01]  /*16f80*/  LDL.LU R11, [R1] ;  /* 0x00000000010b7983 */ /* 0x000ea20000300800 */
[----:B---3--:R-:W-:Y:S01]  /*16f90*/  IMAD.MOV.U32 R14, RZ, RZ, R12 ;  /* 0x000000ffff0e7224 */ /* 0x008fe200078e000c */
[----:B------:R-:W-:Y:S02]  /*16fa0*/  MOV R15, R13 ;  /* 0x0000000d000f7202 */ /* 0x000fe40000000f00 */
[----:B-----5:R-:W-:Y:S02]  /*16fb0*/  ISETP.GE.AND P4, PT, R2, c[0x0][0x220], PT ;  /* 0x0000880002007a0c */ /* 0x020fe40003f86270 */
[----:B----4-:R-:W-:Y:S01]  /*16fc0*/  ISETP.GE.AND P5, PT, R9, c[0x0][0x220], PT ;  /* 0x0000880009007a0c */ /* 0x010fe20003fa6270 */
[----:B--2---:R-:W-:-:S04]  /*16fd0*/  IMAD.WIDE.U32 R12, R11, -0x326172a9, RZ ;  /* 0xcd9e8d570b0c7825 */ /* 0x004fc800078e00ff */
[----:B------:R-:W-:Y:S01]  /*16fe0*/  IMAD.WIDE.U32 R10, R10, -0x326172a9, RZ ;  /* 0xcd9e8d570a0a7825 */ /* 0x000fe200078e00ff */
[-C--:B------:R-:W-:Y:S01]  /*16ff0*/  LOP3.LUT R0, R13, R252.reuse, RZ, 0x3c, !PT ;  /* 0x000000fc0d007212 */ /* 0x080fe200078e3cff */
[----:B------:R1:W-:Y:S03]  /*17000*/  STL.64 [R1+0x60], R12 ;  /* 0x0000600c01007387 */ /* 0x0003e60000100a00 */
[----:B------:R-:W-:Y:S01]  /*17010*/  LOP3.LUT R2, R11, R252, RZ, 0x3c, !PT ;  /* 0x000000fc0b027212 */ /* 0x000fe200078e3cff */
[----:B------:R2:W-:Y:S01]  /*17020*/  STL.64 [R1+0x58], R10 ;  /* 0x0000580a01007387 */ /* 0x0005e20000100a00 */
[----:B------:R-:W-:Y:S02]  /*17030*/  IMAD.MOV.U32 R5, RZ, RZ, R7 ;  /* 0x000000ffff057224 */ /* 0x000fe400078e0007 */
[----:B-1----:R-:W-:-:S04]  /*17040*/  IMAD.WIDE.U32 R12, R8, -0x2daee0ad, RZ ;  /* 0xd2511f53080c7825 */ /* 0x002fc800078e00ff */
[----:B--2---:R-:W-:Y:S01]  /*17050*/  IMAD.WIDE.U32 R10, R0, -0x2daee0ad, RZ ;  /* 0xd2511f53000a7825 */ /* 0x004fe200078e00ff */
[----:B------:R1:W-:Y:S03]  /*17060*/  STL.64 [R1+0x38], R12 ;  /* 0x0000380c01007387 */ /* 0x0003e60000100a00 */
[----:B------:R-:W-:Y:S01]  /*17070*/  IMAD.WIDE.U32 R8, R2, -0x2daee0ad, RZ ;  /* 0xd2511f5302087825 */ /* 0x000fe200078e00ff */
[----:B------:R1:W-:Y:S04]  /*17080*/  STL.64 [R1+0x50], R10 ;  /* 0x0000500a01007387 */ /* 0x0003e80000100a00 */
[----:B------:R1:W-:Y:S04]  /*17090*/  STL.64 [R1+0x68], R4 ;  /* 0x0000680401007387 */ /* 0x0003e80000100a00 */
[----:B------:R1:W-:Y:S01]  /*170a0*/  STL.64 [R1+0x40], R8 ;  /* 0x0000400801007387 */ /* 0x0003e20000100a00 */
[----:B------:R-:W-:Y:S01]  /*170b0*/  ISETP.GE.AND P6, PT, R14, c[0x0][0x220], PT ;  /* 0x000088000e007a0c */ /* 0x000fe20003fc6270 */
[----:B------:R-:W-:Y:S05]  /*170c0*/  BRA `(.L_x_751) ;  /* 0x000003e000007947 */ /* 0x000fea0003800000 */
.L_x_753:
[----:B------:R-:W2:Y:S01]  /*170d0*/  LDL.64 R234, [R1+0x90] ;  /* 0x0000900001ea7983 */ /* 0x000ea20000100a00 */
[----:B------:R-:W-:Y:S02]  /*170e0*/  ULDC.64 UR4, c[0x0][0x198] ;  /* 0x0000660000047ab9 */ /* 0x000fe40000000a00 */
[----:B------:R-:W-:Y:S01]  /*170f0*/  UIADD3 UR36, UR34, -0x2, URZ ;  /* 0xfffffffe22247890 */ /* 0x000fe2000fffe03f */
[----:B------:R-:W3:Y:S03]  /*17100*/  LDL.64 R232, [R1+0x88] ;  /* 0x0000880001e87983 */ /* 0x000ee60000100a00 */
[----:B------:R-:W-:Y:S01]  /*17110*/  USHF.R.S32.HI UR34, URZ, 0x1f, UR36 ;  /* 0x0000001f3f227899 */ /* 0x000fe20008011424 */
[----:B------:R1:W-:Y:S01]  /*17120*/  @P6 STS [R218+0x6000], RZ ;  /* 0x006000ffda006388 */ /* 0x0003e20000000800 */
[----:B------:R-:W-:Y:S02]  /*17130*/  UIMAD.WIDE.U32 UR38, UR36, UR4, URZ ;  /* 0x00000004242672a5 */ /* 0x000fe4000f8e003f */
[----:B------:R-:W-:Y:S01]  /*17140*/  UIMAD UR34, UR34, UR4, URZ ;  /* 0x00000004222272a4 */ /* 0x000fe2000f8e023f */
[----:B------:R1:W-:Y:S03]  /*17150*/  @P6 STS [R218+0x6004], RZ ;  /* 0x006004ffda006388 */ /* 0x0003e60000000800 */
[----:B------:R-:W-:Y:S01]  /*17160*/  UIMAD UR34, UR36, UR5, UR34 ;  /* 0x00000005242272a4 */ /* 0x000fe2000f8e0222 */
[----:B------:R1:W-:Y:S01]  /*17170*/  @P6 STS.64 [R218+0x6008], RZ ;  /* 0x006008ffda006388 */ /* 0x0003e20000000a00 */
[----:B------:R-:W-:Y:S02]  /*17180*/  IMAD.U32 R0, RZ, RZ, UR38 ;  /* 0x00000026ff007e24 */ /* 0x000fe4000f8e00ff */
[----:B------:R-:W-:Y:S01]  /*17190*/  UIADD3 UR34, UR39, UR34, URZ ;  /* 0x0000002227227290 */ /* 0x000fe2000fffe03f */
[----:B------:R-:W-:Y:S05]  /*171a0*/  IMAD.U32 R102, RZ, RZ, UR38 ;  /* 0x00000026ff667e24 */ /* 0x000fea000f8e00ff */
        /* <DEDUP_REMOVED lines=48> */
.L_x_751:
        /* <DEDUP_REMOVED lines=9> */
[----:B------:R-:W-:Y:S06]  /*17540*/  @P6 STS [R218+0x9000], RZ ;  /* 0x009000ffda006388 */ /* 0x000fec0000000800 */
        /* <DEDUP_REMOVED lines=64> */
[----:B------:R-:W-:Y:S05]  /*17950*/  LDSM.16.M88.4 R196, [R216+0x2000] ;  /* 0x00200000d8c4783b */ /* 0x000fea0000000200 */
[-C--:B-1----:R-:W-:Y:S01]  /*17960*/  HMMA.16816.F32 R20, R64, R32.reuse, RZ ;  /* 0x000000204014723c */ /* 0x082fe200000018ff */
[----:B------:R-:W-:Y:S06]  /*17970*/  LDSM.16.M88.4 R200, [R213+0x7000] ;  /* 0x00700000d5c8783b */ /* 0x000fec0000000200 */
[----:B------:R-:W-:Y:S01]  /*17980*/  LDSM.16.M88.4 R204, [R216+0x3000] ;  /* 0x00300000d8cc783b */ /* 0x000fe20000000200 */
[C---:B------:R-:W-:Y:S05]  /*17990*/  HMMA.16816.F32 R24, R60.reuse, R32, RZ ;  /* 0x000000203c18723c */ /* 0x040fea00000018ff */
[----:B------:R-:W-:Y:S03]  /*179a0*/  LDSM.16.M88.4 R208, [R213+0x7400] ;  /* 0x00740000d5d0783b */ /* 0x000fe60000000200 */
[-C--:B------:R-:W-:Y:S08]  /*179b0*/  HMMA.16816.F32 R28, R60, R34.reuse, RZ ;  /* 0x000000223c1c723c */ /* 0x080ff000000018ff */
        /* <DEDUP_REMOVED lines=19> */
[----:B------:R-:W4:Y:S07]  /*17af0*/  LDSM.16.M88.4 R188, [R213+0x7c00] ;  /* 0x007c0000d5bc783b */ /* 0x000f2e0000000200 */
[-C--:B--2---:R-:W-:Y:S08]  /*17b00*/  HMMA.16816.F32 R36, R176, R192.reuse, R36 ;  /* 0x000000c0b024723c */ /* 0x084ff00000001824 */
[C---:B------:R-:W-:Y:S08]  /*17b10*/  HMMA.16816.F32 R40, R184.reuse, R192, R40 ;  /* 0x000000c0b828723c */ /* 0x040ff00000001828 */
[-C--:B------:R-:W-:Y:S08]  /*17b20*/  HMMA.16816.F32 R44, R184, R194.reuse, R44 ;  /* 0x000000c2b82c723c */ /* 0x080ff0000000182c */
[C---:B------:R-:W-:Y:S01]  /*17b30*/  HMMA.16816.F32 R48, R176.reuse, R194, R48 ;  /* 0x000000c2b030723c */ /* 0x040fe20000001830 */
[----:B------:R-:W-:Y:S07]  /*17b40*/  LDSM.16.M88.4 R192, [R215+0x7800] ;  /* 0x00780000d7c0783b */ /* 0x000fee0000000200 */
[-C--:B-1----:R-:W-:Y:S08]  /*17b50*/  HMMA.16816.F32 R52, R176, R172.reuse, R52 ;  /* 0x000000acb034723c */ /* 0x082ff00000001834 */
[C---:B------:R-:W-:Y:S08]  /*17b60*/  HMMA.16816.F32 R56, R184.reuse, R172, R56 ;  /* 0x000000acb838723c */ /* 0x040ff00000001838 */
[-C--:B------:R-:W-:Y:S01]  /*17b70*/  HMMA.16816.F32 R60, R184, R174.reuse, R60 ;  /* 0x000000aeb83c723c */ /* 0x080fe2000000183c */
[----:B------:R-:W-:Y:S07]  /*17b80*/  LDSM.16.M88.4 R184, [R217+0x3000] ;  /* 0x00300000d9b8783b */ /* 0x000fee0000000200 */
[----:B------:R-:W-:Y:S01]  /*17b90*/  HMMA.16816.F32 R64, R176, R174, R64 ;  /* 0x000000aeb040723c */ /* 0x000fe20000001840 */
[----:B------:R-:W-:Y:S06]  /*17ba0*/  LDSM.16.M88.4 R172, [R217+0x2000] ;  /* 0x00200000d9ac783b */ /* 0x000fec0000000200 */
[----:B------:R-:W1:Y:S01]  /*17bb0*/  LDSM.16.M88.4 R176, [R215+0x7000] ;  /* 0x00700000d7b0783b */ /* 0x000e620000000200 */
        /* <DEDUP_REMOVED lines=14> */
[----:B------:R-:W2:Y:S07]  /*17ca0*/  LDSM.16.M88.4 R180, [R215+0x7400] ;  /* 0x00740000d7b4783b */ /* 0x000eae0000000200 */
[-C--:B----4-:R-:W-:Y:S08]  /*17cb0*/  HMMA.16816.F32 R52, R196, R188.reuse, R52 ;  /* 0x000000bcc434723c */ /* 0x090ff00000001834 */
[C---:B------:R-:W-:Y:S08]  /*17cc0*/  HMMA.16816.F32 R56, R204.reuse, R188, R56 ;  /* 0x000000bccc38723c */ /* 0x040ff00000001838 */
[-C--:B------:R-:W-:Y:S01]  /*17cd0*/  HMMA.16816.F32 R60, R204, R190.reuse, R60 ;  /* 0x000000becc3c723c */ /* 0x080fe2000000183c */
[----:B------:R-:W-:Y:S07]  /*17ce0*/  LDSM.16.M88.4 R204, [R216+0x5000] ;  /* 0x00500000d8cc783b */ /* 0x000fee0000000200 */
[----:B------:R-:W-:Y:S01]  /*17cf0*/  HMMA.16816.F32 R64, R196, R190, R64 ;  /* 0x000000bec440723c */ /* 0x000fe20000001840 */
[----:B------:R-:W-:Y:S06]  /*17d00*/  LDSM.16.M88.4 R188, [R216+0x4000] ;  /* 0x00400000d8bc783b */ /* 0x000fec0000000200 */
[----:B------:R-:W3:Y:S01]  /*17d10*/  LDSM.16.M88.4 R196, [R213+0x8000] ;  /* 0x00800000d5c4783b */ /* 0x000ee20000000200 */
        /* <DEDUP_REMOVED lines=21> */
[----:B------:R-:W-:Y:S01]  /*17e70*/  LDSM.16.M88.4 R200, [R215+0x8400] ;  /* 0x00840000d7c8783b */ /* 0x000fe20000000200 */
        /* <DEDUP_REMOVED lines=21> */
[C---:B---3--:R-:W-:Y:S08]  /*17fd0*/  HMMA.16816.F32 R8, R196.reuse, R192, R8 ;  /* 0x000000c0c408723c */ /* 0x048ff00000001808 */
        /* <DEDUP_REMOVED lines=15> */
.L_x_752:
[----:B------:R-:W-:Y:S01]  /*180d0*/  IMAD.U32 R0, RZ, RZ, UR35 ;  /* 0x00000023ff007e24 */ /* 0x000fe2000f8e00ff */
[----:B------:R-:W2:Y:S01]  /*180e0*/  S2R R2, SR_TID.X ;  /* 0x0000000000027919 */ /* 0x000ea20000002100 */
[----:B------:R-:W-:Y:S02]  /*180f0*/  USHF.L.U32 UR4, UR35, 0x1, URZ ;  /* 0x0000000123047899 */ /* 0x000fe4000800063f */
[----:B------:R-:W-:Y:S02]  /*18100*/  UISETP.GT.AND UP0, UPT, UR35, UR19, UPT ;  /* 0x000000132300728c */ /* 0x000fe4000bf04270 */
[----:B------:R-:W-:Y:S03]  /*18110*/  UMOV UR34, UR35 ;  /* 0x0000002300227c82 */ /* 0x000fe60008000000 */
[----:B------:R-:W-:Y:S04]  /*18120*/  STL [R1+0xb0], R218 ;  /* 0x0000b0da01007387 */ /* 0x000fe80000100800 */
[----:B------:R-:W-:Y:S04]  /*18130*/  STL [R1+0xac], R217 ;  /* 0x0000acd901007387 */ /* 0x000fe80000100800 */
[----:B------:R-:W-:Y:S04]  /*18140*/  STL [R1+0xa8], R216 ;  /* 0x0000a8d801007387 */ /* 0x000fe80000100800 */
[----:B------:R-:W-:Y:S01]  /*18150*/  STL [R1+0xa4], R215 ;  /* 0x0000a4d701007387 */ /* 0x000fe20000100800 */
[----:B--2---:R-:W-:Y:S03]  /*18160*/  IMAD.SHL.U32 R2, R2, 0x2, RZ ;  /* 0x0000000202027824 */ /* 0x004fe600078e00ff */
[----:B------:R-:W-:Y:S02]  /*18170*/  STL [R1+0xa0], R213 ;  /* 0x0000a0d501007387 */ /* 0x000fe40000100800 */
[----:B------:R-:W-:Y:S02]  /*18180*/  LOP3.LUT R2, R2, 0x6, RZ, 0xc0, !PT ;  /* 0x0000000602027812 */ /* 0x000fe400078ec0ff */
[----:B------:R-:W2:Y:S03]  /*18190*/  LDL.64 R246, [R1+0x60] ;  /* 0x0000600001f67983 */ /* 0x000ea60000100a00 */
[----:B------:R-:W-:Y:S03]  /*181a0*/  IMAD R0, R0, 0x40, R2 ;  /* 0x0000004000007824 */ /* 0x000fe600078e0202 */
[----:B------:R-:W3:Y:S01]  /*181b0*/  LDL.64 R244, [R1+0x50] ;  /* 0x0000500001f47983 */ /* 0x000ee20000100a00 */
[--C-:B------:R-:W-:Y:S01]  /*181c0*/  IMAD.IADD R2, R221, 0x1, -R0.reuse ;  /* 0x00000001dd027824 */ /* 0x100fe200078e0a00 */
[----:B------:R-:W-:Y:S01]  /*181d0*/  ISETP.GE.AND P2, PT, R0, R223, PT ;  /* 0x000000df0000720c */ /* 0x000fe20003f46270 */
[----:B------:R-:W-:Y:S01]  /*181e0*/  IMAD.IADD R101, R220, 0x1, -R0 ;  /* 0x00000001dc657824 */ /* 0x000fe200078e0a00 */
[C---:B-1----:R-:W-:Y:S02]  /*181f0*/  IADD3 R179, R0.reuse, 0x1, RZ ;  /* 0x0000000100b37810 */ /* 0x042fe40007ffe0ff */
[----:B------:R-:W4:Y:S01]  /*18200*/  LDL.64 R242, [R1+0x58] ;  /* 0x0000580001f27983 */ /* 0x000f220000100a00 */
[----:B------:R-:W-:Y:S02]  /*18210*/  IABS R2, R2 ;  /* 0x0000000200027213 */ /* 0x000fe40000000000 */
[C---:B------:R-:W-:Y:S02]  /*18220*/  IADD3 R178, R0.reuse, 0x8, RZ ;  /* 0x0000000800b27810 */ /* 0x040fe40007ffe0ff */
[----:B------:R-:W1:Y:S01]  /*18230*/  I2F R180, R2 ;  /* 0x0000000200b47306 */ /* 0x000e620000201400 */
[C---:B------:R-:W-:Y:S01]  /*18240*/  IADD3 R177, R0.reuse, 0x9, RZ ;  /* 0x0000000900b17810 */ /* 0x040fe20007ffe0ff */
[----:B------:R-:W2:Y:S01]  /*18250*/  LDL.64 R238, [R1+0x40] ;  /* 0x0000400001ee7983 */ /* 0x000ea20000100a00 */
[C---:B------:R-:W-:Y:S02]  /*18260*/  IADD3 R176, R0.reuse, 0x10, RZ ;  /* 0x0000001000b07810 */ /* 0x040fe40007ffe0ff */
[C---:B------:R-:W-:Y:S02]  /*18270*/  IADD3 R175, R0.reuse, 0x11, RZ ;  /* 0x0000001100af7810 */ /* 0x040fe40007ffe0ff */
[C---:B------:R-:W-:Y:S01]  /*18280*/  IADD3 R174, R0.reuse, 0x18, RZ ;  /* 0x0000001800ae7810 */ /* 0x040fe20007ffe0ff */
[----:B------:R2:W-:Y:S01]  /*18290*/  STL.64 [R1+0xb8], R220 ;  /* 0x0000b8dc01007387 */ /* 0x0005e20000100a00 */
        /* <DEDUP_REMOVED lines=8> */
[----:B-1----:R-:W-:Y:S01]  /*18320*/  FFMA.FTZ R4, R180, -UR28, R4 ;  /* 0x8000001cb4047c23 */ /* 0x002fe20008010004 */
[----:B------:R-:W-:Y:S01]  /*18330*/  IABS R2, R101 ;  /* 0x0000006500027213 */ /* 0x000fe20000000000 */
[----:B------:R-:W-:Y:S01]  /*18340*/  IMAD.IADD R101, R219, 0x1, -R0 ;  /* 0x00000001db657824 */ /* 0x000fe200078e0a00 */
[C---:B------:R-:W-:Y:S02]  /*18350*/  ISETP.GE.AND P0, PT, R0.reuse, R222, PT ;  /* 0x000000de0000720c */ /* 0x040fe40003f06270 */
[----:B------:R-:W1:Y:S01]  /*18360*/  I2F R181, R2 ;  /* 0x0000000200b57306 */ /* 0x000e620000201400 */
[C---:B------:R-:W-:Y:S02]  /*18370*/  ISETP.GE.OR P3, PT, R0.reuse, R230, !P3 ;  /* 0x000000e60000720c */ /* 0x040fe40005f66670 */
[C---:B------:R-:W-:Y:S02]  /*18380*/  ISETP.GE.OR P1, PT, R0.reuse, R229, !P1 ;  /* 0x000000e50000720c */ /* 0x040fe40004f26670 */
[C---:B------:R-:W-:Y:S02]  /*18390*/  ISETP.GE.OR P2, PT, R0.reuse, R228, !P2 ;  /* 0x000000e40000720c */ /* 0x040fe40005746670 */
[----:B------:R-:W-:Y:S01]  /*183a0*/  ISETP.GE.OR P0, PT, R0, R227, !P0 ;  /* 0x000000e30000720c */ /* 0x000fe20004706670 */
[----:B-1----:R-:W-:Y:S01]  /*183b0*/  FFMA.FTZ R6, R181, -UR28, R6 ;  /* 0x8000001cb5067c23 */ /* 0x002fe20008010006 */
[----:B------:R-:W-:Y:S01]  /*183c0*/  IABS R2, R101 ;  /* 0x0000006500027213 */ /* 0x000fe20000000000 */
[----:B------:R-:W-:Y:S02]  /*183d0*/  IMAD.IADD R101, R226, 0x1, -R0 ;  /* 0x00000001e2657824 */ /* 0x000fe400078e0a00 */
[----:B------:R-:W-:Y:S01]  /*183e0*/  IMAD.IADD R181, R220, 0x1, -R103 ;  /* 0x00000001dcb57824 */ /* 0x000fe200078e0a67 */
[----:B------:R-:W1:Y:S04]  /*183f0*/  I2F R184, R2 ;  /* 0x0000000200b87306 */ /* 0x000e680000201400 */
[----:B------:R-:W-:Y:S06]  /*18400*/  IABS R181, R181 ;  /* 0x000000b500b57213 */ /* 0x000fec0000000000 */
[----:B------:R1:W1:Y:S02]  /*18410*/  I2F R191, R181 ;  /* 0x000000b500bf7306 */ /* 0x0002640000201400 */
[----:B-1----:R-:W-:Y:S01]  /*18420*/  FFMA.FTZ R8, R184, -UR28, R8 ;  /* 0x8000001cb8087c23 */ /* 0x002fe20008010008 */
[----:B------:R-:W-:Y:S01]  /*18430*/  IABS R2, R101 ;  /* 0x0000006500027213 */ /* 0x000fe20000000000 */
[----:B------:R-:W-:Y:S06]  /*18440*/  IMAD.IADD R101, R221, 0x1, -R179 ;  /* 0x00000001dd657824 */ /* 0x000fec00078e0ab3 */
[----:B------:R-:W1:Y:S01]  /*18450*/  I2F R183, R2 ;  /* 0x0000000200b77306 */ /* 0x000e620000201400 */
[----:B------:R-:W-:Y:S02]  /*18460*/  IMAD.IADD R181, R220, 0x1, -R102 ;  /* 0x00000001dcb57824 */ /* 0x000fe400078e0a66 */
[----:B------:R-:W-:Y:S02]  /*18470*/  FFMA.FTZ R51, R191, -UR28, R51 ;  /* 0x8000001cbf337c23 */ /* 0x000fe40008010033 */
[----:B-1----:R-:W-:Y:S01]  /*18480*/  FFMA.FTZ R10, R183, -UR28, R10 ;  /* 0x8000001cb70a7c23 */ /* 0x002fe2000801000a */
[----:B------:R-:W-:Y:S02]  /*18490*/  IABS R2, R101 ;  /* 0x0000006500027213 */ /* 0x000fe40000000000 */
[C---:B------:R-:W-:Y:S02]  /*184a0*/  IADD3 R101, R221.reuse, -R178, RZ ;  /* 0x800000b2dd657210 */ /* 0x040fe40007ffe0ff */
[----:B------:R-:W1:Y:S02]  /*184b0*/  I2F R182, R2 ;  /* 0x0000000200b67306 */ /* 0x000e640000201400 */
[----:B-1----:R-:W-:Y:S01]  /*184c0*/  FFMA.FTZ R5, R182, -UR28, R5 ;  /* 0x8000001cb6057c23 */ /* 0x002fe20008010005 */
[----:B------:R-:W-:Y:S01]  /*184d0*/  IABS R2, R101 ;  /* 0x0000006500027213 */ /* 0x000fe20000000000 */
[----:B------:R-:W-:Y:S02]  /*184e0*/  IMAD.IADD R101, R221, 0x1, -R177 ;  /* 0x00000001dd657824 */ /* 0x000fe400078e0ab1 */
[----:B------:R-:W-:Y:S04]  /*184f0*/  IMAD.U32 R182, RZ, RZ, UR33 ;  /* 0x00000021ffb67e24 */ /* 0x000fe8000f8e00ff */
[----:B------:R-:W1:Y:S02]  /*18500*/  I2F R185, R2 ;  /* 0x0000000200b97306 */ /* 0x000e640000201400 */
[----:B-1----:R-:W-:Y:S01]  /*18510*/  FFMA.FTZ R16, R185, -UR28, R16 ;  /* 0x8000001cb9107c23 */ /* 0x002fe20008010010 */
[----:B------:R-:W-:Y:S01]  /*18520*/  IABS R2, R101 ;  /* 0x0000006500027213 */ /* 0x000fe20000000000 */
[----:B------:R-:W-:Y:S06]  /*18530*/  IMAD.IADD R101, R220, 0x1, -R179 ;  /* 0x00000001dc657824 */ /* 0x000fec00078e0ab3 */
[----:B------:R-:W1:Y:S02]  /*18540*/  I2F R186, R2 ;  /* 0x0000000200ba7306 */ /* 0x000e640000201400 */
[----:B-1----:R-:W-:Y:S01]  /*18550*/  FFMA.FTZ R17, R186, -UR28, R17 ;  /* 0x8000001cba117c23 */ /* 0x002fe20008010011 */
[----:B------:R-:W-:Y:S01]  /*18560*/  IABS R2, R101 ;  /* 0x0000006500027213 */ /* 0x000fe20000000000 */
[----:B------:R-:W-:Y:S06]  /*18570*/  IMAD.IADD R101, R221, 0x1, -R176 ;  /* 0x00000001dd657824 */ /* 0x000fec00078e0ab0 */
[----:B------:R-:W1:Y:S02]  /*18580*/  I2F R208, R2 ;  /* 0x0000000200d07306 */ /* 0x000e640000201400 */
[----:B-1----:R-:W-:Y:S01]  /*18590*/  FFMA.FTZ R7, R208, -UR28, R7 ;  /* 0x8000001cd0077c23 */ /* 0x002fe20008010007 */
[----:B------:R-:W-:Y:S01]  /*185a0*/  IABS R2, R101 ;  /* 0x0000006500027213 */ /* 0x000fe20000000000 */
[C---:B------:R-:W-:Y:S06]  /*185b0*/  IMAD.IADD R101, R220.reuse, 0x1, -R178 ;  /* 0x00000001dc657824 */ /* 0x040fec00078e0ab2 */
        /* <DEDUP_REMOVED lines=18> */
[----:B------:R-:W-:Y:S02]  /*186e0*/  IABS R2, R101 ;  /* 0x0000006500027213 */ /* 0x000fe40000000000 */
[----:B------:R-:W-:Y:S05]  /*186f0*/  IADD3 R101, R221, -R173, RZ ;  /* 0x800000addd657210 */ /* 0x000fea0007ffe0ff */
        /* <DEDUP_REMOVED lines=47> */
[----:B------:R-:W-:Y:S05]  /*189f0*/  IADD3 R101, R0, 0x31, RZ ;  /* 0x0000003100657810 */ /* 0x000fea0007ffe0ff */
[----:B------:R-:W1:Y:S01]  /*18a00*/  I2F R193, R2 ;  /* 0x0000000200c17306 */ /* 0x000e620000201400 */
[----:B------:R-:W-:Y:S01]  /*18a10*/  FSEL R194, R10, -INF , !P0 ;  /* 0xff8000000ac27808 */ /* 0x000fe20004000000 */
[----:B------:R-:W-:Y:S01]  /*18a20*/  IMAD.IADD R180, R221, 0x1, -R101 ;  /* 0x00000001ddb47824 */ /* 0x000fe200078e0a65 */
[C---:B------:R-:W-:Y:S04]  /*18a30*/  ISETP.GE.AND P0, PT, R179.reuse, R224, PT ;  /* 0x000000e0b300720c */ /* 0x040fe80003f06270 */
[----:B------:R-:W-:Y:S04]  /*18a40*/  ISETP.GE.OR P0, PT, R179, R229, !P0 ;  /* 0x000000e5b300720c */ /* 0x000fe80004706670 */
[----:B------:R-:W-:Y:S02]  /*18a50*/  FSEL R191, R7, -INF , !P0 ;  /* 0xff80000007bf7808 */ /* 0x000fe40004000000 */
[C---:B------:R-:W-:Y:S04]  /*18a60*/  ISETP.GE.AND P0, PT, R179.reuse, R222, PT ;  /* 0x000000deb300720c */ /* 0x040fe80003f06270 */
[----:B------:R-:W-:Y:S01]  /*18a70*/  ISETP.GE.OR P0, PT, R179, R227, !P0 ;  /* 0x000000e3b300720c */ /* 0x000fe20004706670 */
[----:B-1----:R-:W-:Y:S01]  /*18a80*/  FFMA.FTZ R50, R193, -UR28, R50 ;  /* 0x8000001cc1327c23 */ /* 0x002fe20008010032 */
[----:B------:R-:W-:Y:S02]  /*18a90*/  IABS R2, R180 ;  /* 0x000000b400027213 */ /* 0x000fe40000000000 */
[----:B------:R-:W-:Y:S02]  /*18aa0*/  FSEL R193, R8, -INF , !P2 ;  /* 0xff80000008c17808 */ /* 0x000fe40005000000 */
[----:B------:R-:W1:Y:S01]  /*18ab0*/  I2F R192, R2 ;  /* 0x0000000200c07306 */ /* 0x000e620000201400 */
[CC--:B------:R-:W-:Y:S04]  /*18ac0*/  ISETP.GE.AND P2, PT, R177.reuse, R225.reuse, PT ;  /* 0x000000e1b100720c */ /* 0x0c0fe80003f46270 */
[----:B------:R-:W-:Y:S01]  /*18ad0*/  ISETP.GE.OR P2, PT, R177, R230, !P2 ;  /* 0x000000e6b100720c */ /* 0x000fe20005746670 */
[----:B-1----:R-:W-:Y:S01]  /*18ae0*/  FFMA.FTZ R53, R192, -UR28, R53 ;  /* 0x8000001cc0357c23 */ /* 0x002fe20008010035 */
[C---:B------:R-:W-:Y:S02]  /*18af0*/  IADD3 R2, R0.reuse, 0x38, RZ ;  /* 0x0000003800027810 */ /* 0x040fe40007ffe0ff */
[----:B------:R-:W-:Y:S02]  /*18b00*/  IADD3 R0, R0, 0x39, RZ ;  /* 0x0000003900007810 */ /* 0x000fe40007ffe0ff */
[----:B------:R-:W-:Y:S01]  /*18b10*/  FSEL R192, R6, -INF , !P1 ;  /* 0xff80000006c07808 */ /* 0x000fe20004800000 */
[----:B------:R-:W-:Y:S01]  /*18b20*/  IMAD.IADD R180, R221, 0x1, -R2 ;  /* 0x00000001ddb47824 */ /* 0x000fe200078e0a02 */
[C---:B------:R-:W-:Y:S01]  /*18b30*/  ISETP.GE.AND P1, PT, R178.reuse, R225, PT ;  /* 0x000000e1b200720c */ /* 0x040fe20003f26270 */
[----:B------:R-:W-:Y:S03]  /*18b40*/  IMAD.IADD R6, R219, 0x1, -R178 ;  /* 0x00000001db067824 */ /* 0x000fe600078e0ab2 */
[----:B------:R-:W-:Y:S02]  /*18b50*/  IABS R180, R180 ;  /* 0x000000b400b47213 */ /* 0x000fe40000000000 */
[----:B------:R-:W-:Y:S02]  /*18b60*/  ISETP.GE.OR P1, PT, R178, R230, !P1 ;  /* 0x000000e6b200720c */ /* 0x000fe40004f26670 */
[----:B------:R-:W1:Y:S02]  /*18b70*/  I2F R190, R180 ;  /* 0x000000b400be7306 */ /* 0x000e640000201400 */
[----:B-1----:R-:W-:Y:S01]  /*18b80*/  FFMA.FTZ R64, R190, -UR28, R64 ;  /* 0x8000001cbe407c23 */ /* 0x002fe20008010040 */
[----:B------:R-:W-:Y:S01]  /*18b90*/  IABS R180, R181 ;  /* 0x000000b500b47213 */ /* 0x000fe20000000000 */
[----:B------:R-:W-:Y:S06]  /*18ba0*/  IMAD.IADD R181, R221, 0x1, -R0 ;  /* 0x00000001ddb57824 */ /* 0x000fec00078e0a00 */
[----:B------:R-:W1:Y:S02]  /*18bb0*/  I2F R187, R180 ;  /* 0x000000b400bb7306 */ /* 0x000e640000201400 */
[----:B-1----:R-:W-:Y:S01]  /*18bc0*/  FFMA.FTZ R54, R187, -UR28, R54 ;  /* 0x8000001cbb367c23 */ /* 0x002fe20008010036 */
[----:B------:R-:W-:Y:S01]  /*18bd0*/  IABS R180, R181 ;  /* 0x000000b500b47213 */ /* 0x000fe20000000000 */
[----:B------:R-:W-:Y:S01]  /*18be0*/  IMAD.IADD R181, R220, 0x1, -R101 ;  /* 0x00000001dcb57824 */ /* 0x000fe200078e0a65 */
[----:B------:R-:W-:Y:S01]  /*18bf0*/  FSEL R187, R4, -INF , !P3 ;  /* 0xff80000004bb7808 */ /* 0x000fe20005800000 */
[----:B------:R-:W-:Y:S04]  /*18c00*/  IMAD.IADD R4, R219, 0x1, -R179 ;  /* 0x00000001db047824 */ /* 0x000fe800078e0ab3 */
[----:B------:R-:W1:Y:S01]  /*18c10*/  I2F R186, R180 ;  /* 0x000000b400ba7306 */ /* 0x000e620000201400 */
[CC--:B------:R-:W-:Y:S02]  /*18c20*/  ISETP.GE.AND P3, PT, R179.reuse, R225.reuse, PT ;  /* 0x000000e1b300720c */ /* 0x0c0fe40003f66270 */
[----:B------:R-:W-:Y:S02]  /*18c30*/  IABS R4, R4 ;  /* 0x0000000400047213 */ /* 0x000fe40000000000 */
[-C--:B------:R-:W-:Y:S04]  /*18c40*/  ISETP.GE.OR P3, PT, R179, R230.reuse, !P3 ;  /* 0x000000e6b300720c */ /* 0x080fe80005f66670 */
[----:B------:R-:W-:Y:S01]  /*18c50*/  FSEL R190, R5, -INF , !P3 ;  /* 0xff80000005be7808 */ /* 0x000fe20005800000 */
[----:B------:R-:W-:Y:S01]  /*18c60*/  IMAD.IADD R5, R219, 0x1, -R177 ;  /* 0x00000001db057824 */ /* 0x000fe200078e0ab1 */
[CC--:B------:R-:W-:Y:S04]  /*18c70*/  ISETP.GE.AND P3, PT, R176.reuse, R225.reuse, PT ;  /* 0x000000e1b000720c */ /* 0x0c0fe80003f66270 */
[-C--:B------:R-:W-:Y:S04]  /*18c80*/  ISETP.GE.OR P3, PT, R176, R230.reuse, !P3 ;  /* 0x000000e6b000720c */ /* 0x080fe80005f66670 */
[----:B------:R-:W-:Y:S02]  /*18c90*/  FSEL R233, R20, -INF , !P3 ;  /* 0xff80000014e97808 */ /* 0x000fe40005800000 */
[C---:B------:R-:W-:Y:S01]  /*18ca0*/  ISETP.GE.AND P3, PT, R175.reuse, R225, PT ;  /* 0x000000e1af00720c */ /* 0x040fe20003f66270 */
[----:B-1----:R-:W-:Y:S01]  /*18cb0*/  FFMA.FTZ R65, R186, -UR28, R65 ;  /* 0x8000001cba417c23 */ /* 0x002fe20008010041 */
[----:B------:R-:W-:Y:S02]  /*18cc0*/  IABS R180, R181 ;  /* 0x000000b500b47213 */ /* 0x000fe40000000000 */
[----:B------:R-:W-:Y:S02]  /*18cd0*/  ISETP.GE.OR P3, PT, R175, R230, !P3 ;  /* 0x000000e6af00720c */ /* 0x000fe40005f66670 */
[----:B------:R-:W-:Y:S01]  /*18ce0*/  MOV R181, R180 ;  /* 0x000000b400b57202 */ /* 0x000fe20000000f00 */
[----:B------:R-:W-:Y:S01]  /*18cf0*/  IMAD.IADD R180, R220, 0x1, -R2 ;  /* 0x00000001dcb47824 */ /* 0x000fe200078e0a02 */
[----:B------:R-:W-:Y:S02]  /*18d00*/  FSEL R232, R21, -INF , !P3 ;  /* 0xff80000015e87808 */ /* 0x000fe40005800000 */
[----:B------:R1:W1:Y:S01]  /*18d10*/  I2F R185, R181 ;  /* 0x000000b500b97306 */ /* 0x0002620000201400 */
[CC--:B------:R-:W-:Y:S02]  /*18d20*/  ISETP.GE.AND P3, PT, R174.reuse, R225.reuse, PT ;  /* 0x000000e1ae00720c */ /* 0x0c0fe40003f66270 */
[----:B------:R-:W-:Y:S02]  /*18d30*/  IABS R180, R180 ;  /* 0x000000b400b47213 */ /* 0x000fe40000000000 */
[-C--:B------:R-:W-:Y:S04]  /*18d40*/  ISETP.GE.OR P3, PT, R174, R230.reuse, !P3 ;  /* 0x000000e6ae00720c */ /* 0x080fe80005f66670 */
[----:B------:R-:W-:Y:S01]  /*18d50*/  FSEL R210, R32, -INF , !P3 ;  /* 0xff80000020d27808 */ /* 0x000fe20005800000 */
[----:B------:R-:W3:Y:S01]  /*18d60*/  I2F R184, R180 ;  /* 0x000000b400b87306 */ /* 0x000ee20000201400 */
[CC--:B------:R-:W-:Y:S04]  /*18d70*/  ISETP.GE.AND P3, PT, R173.reuse, R225.reuse, PT ;  /* 0x000000e1ad00720c */ /* 0x0c0fe80003f66270 */
[-C--:B------:R-:W-:Y:S04]  /*18d80*/  ISETP.GE.OR P3, PT, R173, R230.reuse, !P3 ;  /* 0x000000e6ad00720c */ /* 0x080fe80005f66670 */
[----:B------:R-:W-:Y:S02]  /*18d90*/  FSEL R209, R33, -INF , !P3 ;  /* 0xff80000021d17808 */ /* 0x000fe40005800000 */
[----:B------:R-:W-:Y:S01]  /*18da0*/  ISETP.GE.AND P3, PT, R172, R225, PT ;  /* 0x000000e1ac00720c */ /* 0x000fe20003f66270 */
[----:B-1----:R-:W-:Y:S03]  /*18db0*/  IMAD.IADD R181, R220, 0x1, -R0 ;  /* 0x00000001dcb57824 */ /* 0x002fe600078e0a00 */
[----:B------:R-:W-:Y:S01]  /*18dc0*/  ISETP.GE.OR P3, PT, R172, R230, !P3 ;  /* 0x000000e6ac00720c */ /* 0x000fe20005f66670 */
[----:B------:R-:W-:Y:S01]  /*18dd0*/  FFMA.FTZ R55, R185, -UR28, R55 ;  /* 0x8000001cb9377c23 */ /* 0x000fe20008010037 */
[----:B--2---:R-:W2:Y:S01]  /*18de0*/  LDL.64 R220, [R1+0x38] ;  /* 0x0000380001dc7983 */ /* 0x004ea20000100a00 */
[----:B------:R-:W-:Y:S02]  /*18df0*/  FSEL R185, R17, -INF , !P2 ;  /* 0xff80000011b97808 */ /* 0x000fe40005000000 */
[C---:B------:R-:W-:Y:S02]  /*18e00*/  ISETP.GE.AND P2, PT, R179.reuse, R223, PT ;  /* 0x000000dfb300720c */ /* 0x040fe40003f46270 */
[----:B------:R-:W-:Y:S01]  /*18e10*/  FSEL R240, R36, -INF , !P3 ;  /* 0xff80000024f07808 */ /* 0x000fe20005800000 */
[----:B------:R-:W-:Y:S01]  /*18e20*/  STL [R1+0xc0], R225 ;  /* 0x0000c0e101007387 */ /* 0x000fe20000100800 */
[----:B---3--:R-:W-:Y:S01]  /*18e30*/  FFMA.FTZ R66, R184, -UR28, R66 ;  /* 0x8000001cb8427c23 */ /* 0x008fe20008010042 */
[----:B------:R-:W-:Y:S02]  /*18e40*/  IABS R180, R181 ;  /* 0x000000b500b47213 */ /* 0x000fe40000000000 */
[----:B------:R-:W-:Y:S02]  /*18e50*/  ISETP.GE.OR P2, PT, R179, R228, !P2 ;  /* 0x000000e4b300720c */ /* 0x000fe40005746670 */
[C---:B------:R-:W-:Y:S01]  /*18e60*/  ISETP.GE.AND P3, PT, R107.reuse, R225, PT ;  /* 0x000000e16b00720c */ /* 0x040fe20003f66270 */
[----:B------:R-:W-:Y:S01]  /*18e70*/  IMAD.MOV.U32 R181, RZ, RZ, R180 ;  /* 0x000000ffffb57224 */ /* 0x000fe200078e00b4 */
[----:B------:R-:W-:Y:S02]  /*18e80*/  FSEL R184, R16, -INF , !P1 ;  /* 0xff80000010b87808 */ /* 0x000fe40004800000 */
[----:B------:R-:W-:Y:S02]  /*18e90*/  IADD3 R179, R226, -R179, RZ ;  /* 0x800000b3e2b37210 */ /* 0x000fe40007ffe0ff */
[C---:B------:R-:W-:Y:S02]  /*18ea0*/  ISETP.GE.AND P1, PT, R178.reuse, R224, PT ;  /* 0x000000e0b200720c */ /* 0x040fe40003f26270 */
[----:B------:R-:W-:Y:S02]  /*18eb0*/  ISETP.GE.OR P3, PT, R107, R230, !P3 ;  /* 0x000000e66b00720c */ /* 0x000fe40005f66670 */
[----:B------:R-:W-:Y:S02]  /*18ec0*/  ISETP.GE.OR P1, PT, R178, R229, !P1 ;  /* 0x000000e5b200720c */ /* 0x000fe40004f26670 */
[----:B------:R-:W-:Y:S02]  /*18ed0*/  FSEL R241, R37, -INF , !P3 ;  /* 0xff80000025f17808 */ /* 0x000fe40005800000 */
[----:B------:R-:W-:Y:S02]  /*18ee0*/  FSEL R186, R18, -INF , !P1 ;  /* 0xff80000012ba7808 */ /* 0x000fe40004800000 */
[C---:B------:R-:W-:Y:S02]  /*18ef0*/  ISETP.GE.AND P1, PT, R177.reuse, R224, PT ;  /* 0x000000e0b100720c */ /* 0x040fe40003f26270 */
[C---:B------:R-:W-:Y:S02]  /*18f00*/  ISETP.GE.AND P3, PT, R104.reuse, R225, PT ;  /* 0x000000e16800720c */ /* 0x040fe40003f66270 */
[----:B------:R-:W-:Y:S02]  /*18f10*/  ISETP.GE.OR P1, PT, R177, R229, !P1 ;  /* 0x000000e5b100720c */ /* 0x000fe40004f26670 */
[-C--:B------:R-:W-:Y:S04]  /*18f20*/  ISETP.GE.OR P3, PT, R104, R230.reuse, !P3 ;  /* 0x000000e66800720c */ /* 0x080fe80005f66670 */
[----:B------:R-:W-:Y:S02]  /*18f30*/  FSEL R235, R48, -INF , !P3 ;  /* 0xff80000030eb7808 */ /* 0x000fe40005800000 */
[CC--:B------:R-:W-:Y:S04]  /*18f40*/  ISETP.GE.AND P3, PT, R103.reuse, R225.reuse, PT ;  /* 0x000000e16700720c */ /* 0x0c0fe80003f66270 */
        /* <DEDUP_REMOVED lines=11> */
[C---:B------:R-:W-:Y:S04]  /*19000*/  ISETP.GE.AND P3, PT, R0.reuse, R225, PT ;  /* 0x000000e10000720c */ /* 0x040fe80003f66270 */
[----:B------:R-:W-:Y:S04]  /*19010*/  ISETP.GE.OR P3, PT, R0, R230, !P3 ;  /* 0x000000e60000720c */ /* 0x000fe80005f66670 */
[----:B------:R-:W-:Y:S02]  /*19020*/  FSEL R248, R65, -INF , !P3 ;  /* 0xff80000041f87808 */ /* 0x000fe40005800000 */
[C---:B------:R-:W-:Y:S04]  /*19030*/  ISETP.GE.AND P3, PT, R2.reuse, R224, PT ;  /* 0x000000e00200720c */ /* 0x040fe80003f66270 */
[----:B------:R-:W-:Y:S04]  /*19040*/  ISETP.GE.OR P3, PT, R2, R229, !P3 ;  /* 0x000000e50200720c */ /* 0x000fe80005f66670 */
[----:B------:R-:W-:Y:S02]  /*19050*/  FSEL R215, R66, -INF , !P3 ;  /* 0xff80000042d77808 */ /* 0x000fe40005800000 */
[CC--:B------:R-:W-:Y:S04]  /*19060*/  ISETP.GE.AND P3, PT, R178.reuse, R223.reuse, PT ;  /* 0x000000dfb200720c */ /* 0x0c0fe80003f66270 */
[----:B------:R-:W-:Y:S02]  /*19070*/  ISETP.GE.OR P3, PT, R178, R228, !P3 ;  /* 0x000000e4b200720c */ /* 0x000fe40005f66670 */
[----:B--2---:R-:W-:Y:S02]  /*19080*/  LOP3.LUT R183, R239, UR15, R220, 0x96, !PT ;  /* 0x0000000fefb77c12 */ /* 0x004fe4000f8e96dc */
[----:B------:R-:W-:Y:S01]  /*19090*/  LOP3.LUT R182, R221, UR4, R182, 0x96, !PT ;  /* 0x00000004ddb67c12 */ /* 0x000fe2000f8e96b6 */
[----:B------:R-:W-:Y:S01]  /*190a0*/  UIADD3 UR4, UR4, 0x1, URZ ;  /* 0x0000000104047890 */ /* 0x000fe2000fffe03f */
[----:B------:R-:W-:Y:S01]  /*190b0*/  LOP3.LUT R180, R245, UR15, R220, 0x96, !PT ;  /* 0x0000000ff5b47c12 */ /* 0x000fe2000f8e96dc */
[----:B------:R-:W-:Y:S02]  /*190c0*/  IMAD.WIDE.U32 R188, R183, -0x326172a9, RZ ;  /* 0xcd9e8d57b7bc7825 */ /* 0x000fe400078e00ff */
[----:B------:R-:W1:Y:S02]  /*190d0*/  I2F R183, R4 ;  /* 0x0000000400b77306 */ /* 0x000e640000201400 */
[----:B------:R-:W-:Y:S05]  /*190e0*/  IMAD.WIDE.U32 R198, R182, -0x326172a9, RZ ;  /* 0xcd9e8d57b6c67825 */ /* 0x000fea00078e00ff */
[C---:B------:R-:W-:Y:S02]  /*190f0*/  LOP3.LUT R202, R199.reuse, UR16, R246, 0x96, !PT ;  /* 0x00000010c7ca7c12 */ /* 0x040fe4000f8e96f6 */
[----:B----4-:R-:W-:Y:S01]  /*19100*/  LOP3.LUT R199, R199, UR16, R242, 0x96, !PT ;  /* 0x00000010c7c77c12 */ /* 0x010fe2000f8e96f2 */
[----:B------:R-:W2:Y:S01]  /*19110*/  I2F R182, R181 ;  /* 0x000000b500b67306 */ /* 0x000ea20000201400 */
[--C-:B------:R-:W-:Y:S01]  /*19120*/  LOP3.LUT R204, R189, UR14, R198.reuse, 0x96, !PT ;  /* 0x0000000ebdcc7c12 */ /* 0x100fe2000f8e96c6 */
[----:B-1----:R-:W-:Y:S01]  /*19130*/  FFMA.FTZ R9, R183, -UR28, R9 ;  /* 0x8000001cb7097c23 */ /* 0x002fe20008010009 */
[----:B------:R-:W-:Y:S04]  /*19140*/  IABS R4, R6 ;  /* 0x0000000600047213 */ /* 0x000fe80000000000 */
[----:B------:R-:W-:Y:S02]  /*19150*/  FSEL R33, R9, -INF , !P2 ;  /* 0xff80000009217808 */ /* 0x000fe40005000000 */
[C---:B------:R-:W-:Y:S01]  /*19160*/  ISETP.GE.AND P2, PT, R177.reuse, R223, PT ;  /* 0x000000dfb100720c */ /* 0x040fe20003f46270 */
[----:B--2---:R-:W-:Y:S03]  /*19170*/  FFMA.FTZ R67, R182, -UR28, R67 ;  /* 0x8000001cb6437c23 */ /* 0x004fe60008010043 */
[----:B------:R-:W-:Y:S01]  /*19180*/  ISETP.GE.OR P2, PT, R177, R228, !P2 ;  /* 0x000000e4b100720c */ /* 0x000fe20005746670 */
[----:B------:R-:W-:Y:S01]  /*19190*/  IMAD.WIDE.U32 R180, R180, -0x326172a9, RZ ;  /* 0xcd9e8d57b4b47825 */ /* 0x000fe200078e00ff */
[----:B------:R-:W1:Y:S04]  /*191a0*/  I2F R182, R4 ;  /* 0x0000000400b67306 */ /* 0x000e680000201400 */
[----:B------:R-:W-:Y:S01]  /*191b0*/  LOP3.LUT R198, R181, UR14, R198, 0x96, !PT ;  /* 0x0000000eb5c67c12 */ /* 0x000fe2000f8e96c6 */
[----:B-1----:R-:W-:Y:S01]  /*191c0*/  FFMA.FTZ R12, R182, -UR28, R12 ;  /* 0x8000001cb60c7c23 */ /* 0x002fe2000801000c */
[----:B------:R-:W-:Y:S01]  /*191d0*/  IABS R4, R5 ;  /* 0x0000000500047213 */ /* 0x000fe20000000000 */
[----:B------:R-:W-:Y:S03]  /*191e0*/  IMAD.IADD R5, R219, 0x1, -R176 ;  /* 0x00000001db057824 */ /* 0x000fe600078e0ab0 */
[----:B------:R-:W1:Y:S02]  /*191f0*/  I2F R16, R4 ;  /* 0x0000000400107306 */ /* 0x000e640000201400 */
[----:B-1----:R-:W-:Y:S01]  /*19200*/  FFMA.FTZ R13, R16, -UR28, R13 ;  /* 0x8000001c100d7c23 */ /* 0x002fe2000801000d */
[----:B------:R-:W-:Y:S02]  /*19210*/  IABS R4, R5 ;  /* 0x0000000500047213 */ /* 0x000fe40000000000 */
[----:B------:R-:W-:Y:S05]  /*19220*/  IABS R5, R179 ;  /* 0x000000b300057213 */ /* 0x000fea0000000000 */
[----:B------:R1:W2:Y:S01]  /*19230*/  I2F R7, R4 ;  /* 0x0000000400077306 */ /* 0x0002a20000201400 */
[----:B------:R-:W-:Y:S02]  /*19240*/  FSEL R36, R13, -INF , !P2 ;  /* 0xff8000000d247808 */ /* 0x000fe40005000000 */
[----:B------:R-:W-:Y:S02]  /*19250*/  ISETP.GE.AND P2, PT, R175, R223, PT ;  /* 0x000000dfaf00720c */ /* 0x000fe40003f46270 */
[----:B------:R-:W-:Y:S02]  /*19260*/  FSEL R179, R19, -INF , !P1 ;  /* 0xff80000013b37808 */ /* 0x000fe40004800000 */
[C---:B------:R-:W-:Y:S02]  /*19270*/  ISETP.GE.AND P1, PT, R176.reuse, R224, PT ;  /* 0x000000e0b000720c */ /* 0x040fe40003f26270 */
[C---:B------:R-:W-:Y:S01]  /*19280*/  ISETP.GE.OR P2, PT, R175.reuse, R228, !P2 ;  /* 0x000000e4af00720c */ /* 0x040fe20005746670 */
[----:B------:R3:W4:Y:S01]  /*19290*/  I2F R195, R5 ;  /* 0x0000000500c37306 */ /* 0x0007220000201400 */
[-C--:B------:R-:W-:Y:S04]  /*192a0*/  ISETP.GE.OR P1, PT, R176, R229.reuse, !P1 ;  /* 0x000000e5b000720c */ /* 0x080fe80004f26670 */
[----:B------:R-:W-:Y:S02]  /*192b0*/  FSEL R231, R22, -INF , !P1 ;  /* 0xff80000016e77808 */ /* 0x000fe40004800000 */
[CC--:B------:R-:W-:Y:S04]  /*192c0*/  ISETP.GE.AND P1, PT, R175.reuse, R224.reuse, PT ;  /* 0x000000e0af00720c */ /* 0x0c0fe80003f26270 */
[-C--:B------:R-:W-:Y:S01]  /*192d0*/  ISETP.GE.OR P1, PT, R175, R229.reuse, !P1 ;  /* 0x000000e5af00720c */ /* 0x080fe20004f26670 */
[----:B-1----:R-:W-:Y:S03]  /*192e0*/  IMAD.IADD R4, R219, 0x1, -R175 ;  /* 0x00000001db047824 */ /* 0x002fe600078e0aaf */
[----:B------:R-:W-:Y:S01]  /*192f0*/  FSEL R211, R23, -INF , !P1 ;  /* 0xff80000017d37808 */ /* 0x000fe20004800000 */
[----:B--2---:R-:W-:Y:S01]  /*19300*/  FFMA.FTZ R24, R7, -UR28, R24 ;  /* 0x8000001c07187c23 */ /* 0x004fe20008010018 */
[C---:B------:R-:W-:Y:S02]  /*19310*/  ISETP.GE.AND P1, PT, R174.reuse, R224, PT ;  /* 0x000000e0ae00720c */ /* 0x040fe40003f26270 */
[----:B------:R-:W-:Y:S02]  /*19320*/  IABS R4, R4 ;  /* 0x0000000400047213 */ /* 0x000fe40000000000 */
[-C--:B------:R-:W-:Y:S02]  /*19330*/  ISETP.GE.OR P1, PT, R174, R229.reuse, !P1 ;  /* 0x000000e5ae00720c */ /* 0x080fe40004f26670 */
[----:B------:R-:W1:Y:S01]  /*19340*/  I2F R6, R4 ;  /* 0x0000000400067306 */ /* 0x000e620000201400 */
[----:B---3--:R-:W-:Y:S01]  /*19350*/  IMAD.IADD R5, R226, 0x1, -R178 ;  /* 0x00000001e2057824 */ /* 0x008fe200078e0ab2 */
[----:B------:R-:W-:Y:S01]  /*19360*/  FSEL R208, R34, -INF , !P1 ;  /* 0xff80000022d07808 */ /* 0x000fe20004800000 */
[----:B----4-:R-:W-:Y:S01]  /*19370*/  FFMA.FTZ R11, R195, -UR28, R11 ;  /* 0x8000001cc30b7c23 */ /* 0x010fe2000801000b */
[CC--:B------:R-:W-:Y:S04]  /*19380*/  ISETP.GE.AND P1, PT, R173.reuse, R224.reuse, PT ;  /* 0x000000e0ad00720c */ /* 0x0c0fe80003f26270 */
[-C--:B------:R-:W-:Y:S02]  /*19390*/  ISETP.GE.OR P1, PT, R173, R229.reuse, !P1 ;  /* 0x000000e5ad00720c */ /* 0x080fe40004f26670 */
[----:B------:R-:W-:Y:S02]  /*193a0*/  FSEL R34, R11, -INF , !P0 ;  /* 0xff8000000b227808 */ /* 0x000fe40004000000 */
[----:B------:R-:W-:Y:S02]  /*193b0*/  FSEL R207, R35, -INF , !P1 ;  /* 0xff80000023cf7808 */ /* 0x000fe40004800000 */
[-C--:B------:R-:W-:Y:S02]  /*193c0*/  ISETP.GE.AND P1, PT, R172, R224.reuse, PT ;  /* 0x000000e0ac00720c */ /* 0x080fe40003f26270 */
[----:B------:R-:W-:Y:S02]  /*193d0*/  FSEL R35, R12, -INF , !P3 ;  /* 0xff8000000c237808 */ /* 0x000fe40005800000 */
[----:B------:R-:W-:Y:S02]  /*193e0*/  ISETP.GE.OR P1, PT, R172, R229, !P1 ;  /* 0x000000e5ac00720c */ /* 0x000fe40004f26670 */
[----:B------:R-:W-:Y:S02]  /*193f0*/  ISETP.GE.AND P3, PT, R176, R223, PT ;  /* 0x000000dfb000720c */ /* 0x000fe40003f66270 */
[----:B------:R-:W-:Y:S01]  /*19400*/  FSEL R249, R38, -INF , !P1 ;  /* 0xff80000026f97808 */ /* 0x000fe20004800000 */
[----:B-1----:R-:W-:Y:S01]  /*19410*/  FFMA.FTZ R25, R6, -UR28, R25 ;  /* 0x8000001c06197c23 */ /* 0x002fe20008010019 */
[----:B------:R-:W-:Y:S01]  /*19420*/  IABS R4, R5 ;  /* 0x0000000500047213 */ /* 0x000fe20000000000 */
[----:B------:R-:W-:Y:S01]  /*19430*/  IMAD.IADD R5, R219, 0x1, -R174 ;  /* 0x00000001db057824 */ /* 0x000fe200078e0aae */
[C---:B------:R-:W-:Y:S02]  /*19440*/  ISETP.GE.AND P1, PT, R107.reuse, R224, PT ;  /* 0x000000e06b00720c */ /* 0x040fe40003f26270 */
[----:B------:R-:W1:Y:S01]  /*19450*/  I2F R32, R4 ;  /* 0x0000000400207306 */ /* 0x000e620000201400 */
[----:B------:R-:W-:Y:S02]  /*19460*/  ISETP.GE.OR P3, PT, R176, R228, !P3 ;  /* 0x000000e4b000720c */ /* 0x000fe40005f66670 */
[-C--:B------:R-:W-:Y:S02]  /*19470*/  ISETP.GE.OR P1, PT, R107, R229.reuse, !P1 ;  /* 0x000000e56b00720c */ /* 0x080fe40004f26670 */
[----:B------:R-:W-:Y:S02]  /*19480*/  FSEL R206, R24, -INF , !P3 ;  /* 0xff80000018ce7808 */ /* 0x000fe40005800000 */
[----:B------:R-:W-:Y:S02]  /*19490*/  FSEL R251, R39, -INF , !P1 ;  /* 0xff80000027fb7808 */ /* 0x000fe40004800000 */
[C---:B------:R-:W-:Y:S02]  /*194a0*/  ISETP.GE.AND P1, PT, R104.reuse, R224, PT ;  /* 0x000000e06800720c */ /* 0x040fe40003f26270 */
[C---:B------:R-:W-:Y:S02]  /*194b0*/  ISETP.GE.AND P3, PT, R177.reuse, R222, PT ;  /* 0x000000deb100720c */ /* 0x040fe40003f66270 */
[----:B------:R-:W-:Y:S02]  /*194c0*/  ISETP.GE.OR P1, PT, R104, R229, !P1 ;  /* 0x000000e56800720c */ /* 0x000fe40004f26670 */
[----:B------:R-:W-:Y:S02]  /*194d0*/  ISETP.GE.OR P3, PT, R177, R227, !P3 ;  /* 0x000000e3b100720c */ /* 0x000fe40005f66670 */
[----:B------:R-:W-:Y:S02]  /*194e0*/  FSEL R236, R50, -INF , !P1 ;  /* 0xff80000032ec7808 */ /* 0x000fe40004800000 */
[C---:B------:R-:W-:Y:S02]  /*194f0*/  ISETP.GE.AND P1, PT, R103.reuse, R224, PT ;  /* 0x000000e06700720c */ /* 0x040fe40003f26270 */
[----:B------:R-:W-:Y:S02]  /*19500*/  ISETP.GE.AND P0, PT, R176, R222, PT ;  /* 0x000000deb000720c */ /* 0x000fe40003f06270 */
[----:B------:R-:W-:Y:S01]  /*19510*/  ISETP.GE.OR P1, PT, R103, R229, !P1 ;  /* 0x000000e56700720c */ /* 0x000fe20004f26670 */
[----:B-1----:R-:W-:Y:S01]  /*19520*/  FFMA.FTZ R14, R32, -UR28, R14 ;  /* 0x8000001c200e7c23 */ /* 0x002fe2000801000e */
[----:B------:R-:W-:Y:S01]  /*19530*/  IABS R4, R5 ;  /* 0x0000000500047213 */ /* 0x000fe20000000000 */
[----:B------:R-:W-:Y:S01]  /*19540*/  IMAD.IADD R5, R226, 0x1, -R177 ;  /* 0x00000001e2057824 */ /* 0x000fe200078e0ab1 */
[----:B------:R-:W-:Y:S02]  /*19550*/  FSEL R237, R51, -INF , !P1 ;  /* 0xff80000033ed7808 */ /* 0x000fe40004800000 */
[----:B------:R-:W1:Y:S01]  /*19560*/  I2F R23, R4 ;  /* 0x0000000400177306 */ /* 0x000e620000201400 */
[-C--:B------:R-:W-:Y:S02]  /*19570*/  ISETP.GE.AND P1, PT, R102, R224.reuse, PT ;  /* 0x000000e06600720c */ /* 0x080fe40003f26270 */
[----:B------:R-:W-:Y:S02]  /*19580*/  ISETP.GE.OR P0, PT, R176, R227, !P0 ;  /* 0x000000e3b000720c */ /* 0x000fe40004706670 */
[-C--:B------:R-:W-:Y:S02]  /*19590*/  ISETP.GE.OR P1, PT, R102, R229.reuse, !P1 ;  /* 0x000000e56600720c */ /* 0x080fe40004f26670 */
[----:B------:R-:W-:Y:S02]  /*195a0*/  FSEL R205, R25, -INF , !P2 ;  /* 0xff80000019cd7808 */ /* 0x000fe40005000000 */
[----:B------:R-:W-:Y:S02]  /*195b0*/  FSEL R218, R54, -INF , !P1 ;  /* 0xff80000036da7808 */ /* 0x000fe40004800000 */
[----:B------:R-:W-:Y:S01]  /*195c0*/  ISETP.GE.AND P1, PT, R101, R224, PT ;  /* 0x000000e06500720c */ /* 0x000fe20003f26270 */
[----:B------:R-:W2:Y:S01]  /*195d0*/  LDC.U8 R54, c[0x0][0x2d8] ;  /* 0x0000b600ff367b82 */ /* 0x000ea20000000000 */
[----:B------:R-:W-:Y:S01]  /*195e0*/  ISETP.GE.AND P2, PT, R175, R222, PT ;  /* 0x000000deaf00720c */ /* 0x000fe20003f46270 */
[----:B------:R-:W-:Y:S01]  /*195f0*/  STL [R1+0x34], R218 ;  /* 0x000034da01007387 */ /* 0x000fe20000100800 */
[----:B------:R-:W-:Y:S02]  /*19600*/  ISETP.GE.OR P1, PT, R101, R229, !P1 ;  /* 0x000000e56500720c */ /* 0x000fe40004f26670 */
[----:B------:R-:W-:Y:S01]  /*19610*/  ISETP.GE.OR P2, PT, R175, R227, !P2 ;  /* 0x000000e3af00720c */ /* 0x000fe20005746670 */
[----:B------:R-:W-:Y:S01]  /*19620*/  STL [R1+0xc4], R230 ;  /* 0x0000c4e601007387 */ /* 0x000fe20000100800 */
[----:B------:R-:W-:Y:S02]  /*19630*/  FSEL R213, R55, -INF , !P1 ;  /* 0xff80000037d57808 */ /* 0x000fe40004800000 */
[C---:B------:R-:W-:Y:S01]  /*19640*/  ISETP.GE.AND P1, PT, R0.reuse, R224, PT ;  /* 0x000000e00000720c */ /* 0x040fe20003f26270 */
[----:B------:R-:W-:Y:S01]  /*19650*/  STL [R1+0xc8], R224 ;  /* 0x0000c8e001007387 */ /* 0x000fe20000100800 */
[----:B------:R-:W2:Y:S01]  /*19660*/  LDC.U8 R55, c[0x0][0x2d8] ;  /* 0x0000b600ff377b82 */ /* 0x000ea20000000000 */
[----:B-1----:R-:W-:Y:S01]  /*19670*/  FFMA.FTZ R28, R23, -UR28, R28 ;  /* 0x8000001c171c7c23 */ /* 0x002fe2000801001c */
[----:B------:R-:W-:Y:S01]  /*19680*/  IABS R4, R5 ;  /* 0x0000000500047213 */ /* 0x000fe20000000000 */
[----:B------:R-:W-:Y:S01]  /*19690*/  IMAD.IADD R5, R219, 0x1, -R173 ;  /* 0x00000001db057824 */ /* 0x000fe200078e0aad */
[----:B------:R-:W-:Y:S01]  /*196a0*/  ISETP.GE.OR P1, PT, R0, R229, !P1 ;  /* 0x000000e50000720c */ /* 0x000fe20004f26670 */
[----:B------:R-:W-:Y:S01]  /*196b0*/  STL [R1+0xcc], R229 ;  /* 0x0000cce501007387 */ /* 0x000fe20000100800 */
[----:B------:R-:W1:Y:S03]  /*196c0*/  I2F R10, R4 ;  /* 0x00000004000a7306 */ /* 0x000e660000201400 */
[----:B------:R-:W-:Y:S01]  /*196d0*/  STL [R1+0x2c], R215 ;  /* 0x00002cd701007387 */ /* 0x000fe20000100800 */
[----:B--2---:R-:W-:Y:S01]  /*196e0*/  PRMT R54, R54, 0x7054, R55 ;  /* 0x0000705436367816 */ /* 0x004fe20000000037 */
[----:B-1----:R-:W-:Y:S01]  /*196f0*/  FFMA.FTZ R15, R10, -UR28, R15 ;  /* 0x8000001c0a0f7c23 */ /* 0x002fe2000801000f */
[----:B------:R-:W-:Y:S01]  /*19700*/  IABS R4, R5 ;  /* 0x0000000500047213 */ /* 0x000fe20000000000 */
[C---:B------:R-:W-:Y:S03]  /*19710*/  IMAD.IADD R5, R226.reuse, 0x1, -R176 ;  /* 0x00000001e2057824 */ /* 0x040fe600078e0ab0 */
        /* <DEDUP_REMOVED lines=8> */
[----:B------:R-:W1:Y:S01]  /*197a0*/  I2F R8, R4 ;  /* 0x0000000400087306 */ /* 0x000e620000201400 */
[----:B------:R-:W-:Y:S02]  /*197b0*/  FSEL R203, R26, -INF , !P0 ;  /* 0xff8000001acb7808 */ /* 0x000fe40004000000 */
[C---:B------:R-:W-:Y:S04]  /*197c0*/  ISETP.GE.AND P0, PT, R173.reuse, R222, PT ;  /* 0x000000dead00720c */ /* 0x040fe80003f06270 */
[----:B------:R-:W-:Y:S01]  /*197d0*/  ISETP.GE.OR P0, PT, R173, R227, !P0 ;  /* 0x000000e3ad00720c */ /* 0x000fe20004706670 */
[----:B-1----:R-:W-:Y:S01]  /*197e0*/  FFMA.FTZ R40, R8, -UR28, R40 ;  /* 0x8000001c08287c23 */ /* 0x002fe20008010028 */
[----:B------:R-:W-:Y:S02]  /*197f0*/  IABS R4, R5 ;  /* 0x0000000500047213 */ /* 0x000fe40000000000 */
[----:B------:R-:W-:Y:S02]  /*19800*/  IADD3 R5, R219, -R107, RZ ;  /* 0x8000006bdb057210 */ /* 0x000fe40007ffe0ff */
[----:B------:R-:W1:Y:S02]  /*19810*/  I2F R22, R4 ;  /* 0x0000000400167306 */ /* 0x000e640000201400 */
[----:B-1----:R-:W-:Y:S01]  /*19820*/  FFMA.FTZ R27, R22, -UR28, R27 ;  /* 0x8000001c161b7c23 */ /* 0x002fe2000801001b */
[----:B------:R-:W-:Y:S01]  /*19830*/  IABS R4, R5 ;  /* 0x0000000500047213 */ /* 0x000fe20000000000 */
[----:B------:R-:W-:Y:S06]  /*19840*/  IMAD.IADD R5, R226, 0x1, -R174 ;  /* 0x00000001e2057824 */ /* 0x000fec00078e0aae */
[----:B------:R-:W1:Y:S01]  /*19850*/  I2F R21, R4 ;  /* 0x0000000400157306 */ /* 0x000e620000201400 */
[----:B------:R-:W-:Y:S02]  /*19860*/  FSEL R201, R27, -INF , !P2 ;  /* 0xff8000001bc97808 */ /* 0x000fe40005000000 */
[C---:B------:R-:W-:Y:S04]  /*19870*/  ISETP.GE.AND P2, PT, R107.reuse, R223, PT ;  /* 0x000000df6b00720c */ /* 0x040fe80003f46270 */
[-C--:B------:R-:W-:Y:S01]  /*19880*/  ISETP.GE.OR P2, PT, R107, R228.reuse, !P2 ;  /* 0x000000e46b00720c */ /* 0x080fe20005746670 */
[----:B-1----:R-:W-:Y:S01]  /*19890*/  FFMA.FTZ R41, R21, -UR28, R41 ;  /* 0x8000001c15297c23 */ /* 0x002fe20008010029 */
[----:B------:R-:W-:Y:S01]  /*198a0*/  IABS R4, R5 ;  /* 0x0000000500047213 */ /* 0x000fe20000000000 */
[----:B------:R-:W-:Y:S03]  /*198b0*/  IMAD.IADD R5, R219, 0x1, -R104 ;  /* 0x00000001db057824 */ /* 0x000fe600078e0a68 */
[----:B------:R-:W1:Y:S01]  /*198c0*/  I2F R20, R4 ;  /* 0x0000000400147306 */ /* 0x000e620000201400 */
[----:B------:R-:W-:Y:S02]  /*198d0*/  FSEL R49, R41, -INF , !P2 ;  /* 0xff80000029317808 */ /* 0x000fe40005000000 */
[C---:B------:R-:W-:Y:S04]  /*198e0*/  ISETP.GE.AND P2, PT, R104.reuse, R223, PT ;  /* 0x000000df6800720c */ /* 0x040fe80003f46270 */
[----:B------:R-:W-:Y:S01]  /*198f0*/  ISETP.GE.OR P2, PT, R104, R228, !P2 ;  /* 0x000000e46800720c */ /* 0x000fe20005746670 */
[----:B-1----:R-:W-:Y:S01]  /*19900*/  FFMA.FTZ R30, R20, -UR28, R30 ;  /* 0x8000001c141e7c23 */ /* 0x002fe2000801001e */
[----:B------:R-:W-:Y:S02]  /*19910*/  IABS R4, R5 ;  /* 0x0000000500047213 */ /* 0x000fe40000000000 */
[----:B------:R-:W-:Y:S02]  /*19920*/  FSEL R5, R67, -INF , !P1 ;  /* 0xff80000043057808 */ /* 0x000fe40004800000 */
[----:B------:R-:W1:Y:S01]  /*19930*/  I2F R18, R4 ;  /* 0x0000000400127306 */ /* 0x000e620000201400 */
[C---:B------:R-:W-:Y:S02]  /*19940*/  ISETP.GE.AND P1, PT, R178.reuse, R222, PT ;  /* 0x000000deb200720c */ /* 0x040fe40003f26270 */
[----:B------:R2:W-:Y:S02]  /*19950*/  STL [R1+0x30], R5 ;  /* 0x0000300501007387 */ /* 0x0005e40000100800 */
[----:B------:R-:W-:Y:S02]  /*19960*/  ISETP.GE.OR P1, PT, R178, R227, !P1 ;  /* 0x000000e3b200720c */ /* 0x000fe40004f26670 */
[----:B------:R-:W-:Y:S02]  /*19970*/  STL [R1+0xd0], R219 ;  /* 0x0000d0db01007387 */ /* 0x000fe40000100800 */
[----:B------:R-:W-:Y:S02]  /*19980*/  FSEL R32, R14, -INF , !P1 ;  /* 0xff8000000e207808 */ /* 0x000fe40004800000 */
[CC--:B------:R-:W-:Y:S04]  /*19990*/  ISETP.GE.AND P1, PT, R174.reuse, R223.reuse, PT ;  /* 0x000000dfae00720c */ /* 0x0c0fe80003f26270 */
[-C--:B------:R-:W-:Y:S04]  /*199a0*/  ISETP.GE.OR P1, PT, R174, R228.reuse, !P1 ;  /* 0x000000e4ae00720c */ /* 0x080fe80004f26670 */
[----:B------:R-:W-:Y:S02]  /*199b0*/  FSEL R200, R28, -INF , !P1 ;  /* 0xff8000001cc87808 */ /* 0x000fe40004800000 */
[-C--:B------:R-:W-:Y:S02]  /*199c0*/  ISETP.GE.AND P1, PT, R173, R223.reuse, PT ;  /* 0x000000dfad00720c */ /* 0x080fe40003f26270 */
[----:B------:R-:W-:Y:S01]  /*199d0*/  FSEL R28, R15, -INF , !P3 ;  /* 0xff8000000f1c7808 */ /* 0x000fe20005800000 */
[----:B-1----:R-:W-:Y:S01]  /*199e0*/  FFMA.FTZ R44, R18, -UR28, R44 ;  /* 0x8000001c122c7c23 */ /* 0x002fe2000801002c */
[C---:B------:R-:W-:Y:S01]  /*199f0*/  ISETP.GE.AND P3, PT, R172.reuse, R223, PT ;  /* 0x000000dfac00720c */ /* 0x040fe20003f66270 */
[----:B------:R-:W-:Y:S01]  /*19a00*/  IMAD.WIDE.U32 R14, R199, -0x2daee0ad, RZ ;  /* 0xd2511f53c70e7825 */ /* 0x000fe200078e00ff */
[-C--:B------:R-:W-:Y:S02]  /*19a10*/  ISETP.GE.OR P1, PT, R173, R228.reuse, !P1 ;  /* 0x000000e4ad00720c */ /* 0x080fe40004f26670 */
[----:B------:R-:W-:Y:S01]  /*19a20*/  ISETP.GE.OR P3, PT, R172, R228, !P3 ;  /* 0x000000e4ac00720c */ /* 0x000fe20005f66670 */
[----:B--2---:R-:W-:Y:S01]  /*19a30*/  IMAD.IADD R5, R226, 0x1, -R173 ;  /* 0x00000001e2057824 */ /* 0x004fe200078e0aad */
[----:B------:R-:W-:Y:S02]  /*19a40*/  FSEL R64, R44, -INF , !P2 ;  /* 0xff8000002c407808 */ /* 0x000fe40005000000 */
[----:B------:R-:W-:Y:S02]  /*19a50*/  FSEL R48, R40, -INF , !P3 ;  /* 0xff80000028307808 */ /* 0x000fe40005800000 */
[----:B------:R-:W-:Y:S01]  /*19a60*/  IABS R4, R5 ;  /* 0x0000000500047213 */ /* 0x000fe20000000000 */
[----:B------:R-:W-:Y:S01]  /*19a70*/  IMAD.IADD R5, R219, 0x1, -R103 ;  /* 0x00000001db057824 */ /* 0x000fe200078e0a67 */
[CC--:B------:R-:W-:Y:S02]  /*19a80*/  ISETP.GE.AND P3, PT, R172.reuse, R222.reuse, PT ;  /* 0x000000deac00720c */ /* 0x0c0fe40003f66270 */
[----:B------:R-:W1:Y:S01]  /*19a90*/  I2F R6, R4 ;  /* 0x0000000400067306 */ /* 0x000e620000201400 */
[CC--:B------:R-:W-:Y:S02]  /*19aa0*/  ISETP.GE.AND P2, PT, R107.reuse, R222.reuse, PT ;  /* 0x000000de6b00720c */ /* 0x0c0fe40003f46270 */
[-C--:B------:R-:W-:Y:S02]  /*19ab0*/  ISETP.GE.OR P3, PT, R172, R227.reuse, !P3 ;  /* 0x000000e3ac00720c */ /* 0x080fe40005f66670 */
[-C--:B------:R-:W-:Y:S02]  /*19ac0*/  ISETP.GE.OR P2, PT, R107, R227.reuse, !P2 ;  /* 0x000000e36b00720c */ /* 0x080fe40005746670 */
[----:B------:R-:W-:Y:S02]  /*19ad0*/  FSEL R197, R29, -INF , !P1 ;  /* 0xff8000001dc57808 */ /* 0x000fe40004800000 */
[C---:B------:R-:W-:Y:S04]  /*19ae0*/  ISETP.GE.AND P1, PT, R174.reuse, R222, PT ;  /* 0x000000deae00720c */ /* 0x040fe80003f26270 */
[----:B------:R-:W-:Y:S04]  /*19af0*/  ISETP.GE.OR P1, PT, R174, R227, !P1 ;  /* 0x000000e3ae00720c */ /* 0x000fe80004f26670 */
[----:B------:R-:W-:Y:S02]  /*19b00*/  FSEL R196, R30, -INF , !P1 ;  /* 0xff8000001ec47808 */ /* 0x000fe40004800000 */
[C---:B------:R-:W-:Y:S04]  /*19b10*/  ISETP.GE.AND P1, PT, R103.reuse, R223, PT ;  /* 0x000000df6700720c */ /* 0x040fe80003f26270 */
[----:B------:R-:W-:Y:S01]  /*19b20*/  ISETP.GE.OR P1, PT, R103, R228, !P1 ;  /* 0x000000e46700720c */ /* 0x000fe20004f26670 */
[----:B-1----:R-:W-:Y:S01]  /*19b30*/  FFMA.FTZ R31, R6, -UR28, R31 ;  /* 0x8000001c061f7c23 */ /* 0x002fe2000801001f */
[----:B------:R-:W-:Y:S01]  /*19b40*/  IABS R4, R5 ;  /* 0x0000000500047213 */ /* 0x000fe20000000000 */
[----:B------:R-:W-:Y:S03]  /*19b50*/  IMAD.IADD R5, R226, 0x1, -R172 ;  /* 0x00000001e2057824 */ /* 0x000fe600078e0aac */
[----:B------:R-:W1:Y:S01]  /*19b60*/  I2F R16, R4 ;  /* 0x0000000400107306 */ /* 0x000e620000201400 */
[----:B------:R-:W-:Y:S02]  /*19b70*/  FSEL R195, R31, -INF , !P0 ;  /* 0xff8000001fc37808 */ /* 0x000fe40004000000 */
[CC--:B------:R-:W-:Y:S04]  /*19b80*/  ISETP.GE.AND P0, PT, R104.reuse, R222.reuse, PT ;  /* 0x000000de6800720c */ /* 0x0c0fe80003f06270 */
[----:B------:R-:W-:Y:S01]  /*19b90*/  ISETP.GE.OR P0, PT, R104, R227, !P0 ;  /* 0x000000e36800720c */ /* 0x000fe20004706670 */
[----:B-1----:R-:W-:Y:S01]  /*19ba0*/  FFMA.FTZ R45, R16, -UR28, R45 ;  /* 0x8000001c102d7c23 */ /* 0x002fe2000801002d */
[----:B------:R-:W-:Y:S01]  /*19bb0*/  IABS R4, R5 ;  /* 0x0000000500047213 */ /* 0x000fe20000000000 */
[----:B------:R-:W-:Y:S02]  /*19bc0*/  IMAD.IADD R5, R219, 0x1, -R102 ;  /* 0x00000001db057824 */ /* 0x000fe400078e0a66 */
[----:B------:R-:W-:Y:S01]  /*19bd0*/  IMAD.WIDE.U32 R16, R204, -0x2daee0ad, RZ ;  /* 0xd2511f53cc107825 */ /* 0x000fe200078e00ff */
[----:B------:R-:W1:Y:S01]  /*19be0*/  I2F R12, R4 ;  /* 0x00000004000c7306 */ /* 0x000e620000201400 */
        /* <DEDUP_REMOVED lines=11> */
[----:B------:R-:W-:Y:S04]  /*19ca0*/  IABS R4, R5 ;  /* 0x0000000500047213 */ /* 0x000fe80000000000 */
[----:B------:R-:W-:Y:S01]  /*19cb0*/  FSEL R37, R56, -INF , !P3 ;  /* 0xff80000038257808 */ /* 0x000fe20005800000 */
[----:B------:R-:W-:Y:S01]  /*19cc0*/  IMAD.MOV.U32 R5, RZ, RZ, R4 ;  /* 0x000000ffff057224 */ /* 0x000fe200078e0004 */
[----:B------:R-:W-:Y:S02]  /*19cd0*/  IADD3 R4, R219, -R101, RZ ;  /* 0x80000065db047210 */ /* 0x000fe40007ffe0ff */
[CC--:B------:R-:W-:Y:S01]  /*19ce0*/  ISETP.GE.AND P3, PT, R101.reuse, R223.reuse, PT ;  /* 0x000000df6500720c */ /* 0x0c0fe20003f66270 */
[----:B------:R1:W2:Y:S01]  /*19cf0*/  I2F R10, R5 ;  /* 0x00000005000a7306 */ /* 0x0002a20000201400 */
[----:B------:R-:W-:Y:S01]  /*19d00*/  IABS R4, R4 ;  /* 0x0000000400047213 */ /* 0x000fe20000000000 */
[----:B------:R-:W-:Y:S01]  /*19d10*/  STL [R1+0x20], R37 ;  /* 0x0000202501007387 */ /* 0x000fe20000100800 */
[----:B------:R-:W-:Y:S03]  /*19d20*/  ISETP.GE.OR P3, PT, R101, R228, !P3 ;  /* 0x000000e46500720c */ /* 0x000fe60005f66670 */
[----:B-1----:R-:W-:Y:S02]  /*19d30*/  IMAD.MOV.U32 R5, RZ, RZ, R4 ;  /* 0x000000ffff057224 */ /* 0x002fe400078e0004 */
[----:B------:R-:W-:Y:S02]  /*19d40*/  IMAD.IADD R4, R226, 0x1, -R104 ;  /* 0x00000001e2047824 */ /* 0x000fe400078e0a68 */
[----:B--2---:R-:W-:Y:S01]  /*19d50*/  FFMA.FTZ R43, R10, -UR28, R43 ;  /* 0x8000001c0a2b7c23 */ /* 0x004fe2000801002b */
[----:B------:R-:W1:Y:S01]  /*19d60*/  I2F R9, R5 ;  /* 0x0000000500097306 */ /* 0x000e620000201400 */
[----:B------:R-:W-:Y:S01]  /*19d70*/  IMAD.WIDE.U32 R10, R202, -0x2daee0ad, RZ ;  /* 0xd2511f53ca0a7825 */ /* 0x000fe200078e00ff */
[----:B------:R-:W-:Y:S02]  /*19d80*/  IABS R4, R4 ;  /* 0x0000000400047213 */ /* 0x000fe40000000000 */
[----:B------:R-:W-:Y:S02]  /*19d90*/  FSEL R53, R43, -INF , !P2 ;  /* 0xff8000002b357808 */ /* 0x000fe40005000000 */
[C---:B------:R-:W-:Y:S02]  /*19da0*/  ISETP.GE.AND P2, PT, R2.reuse, R223, PT ;  /* 0x000000df0200720c */ /* 0x040fe40003f46270 */
[----:B------:R-:W-:Y:S02]  /*19db0*/  LOP3.LUT R12, R11, UR13, R244, 0x96, !PT ;  /* 0x0000000d0b0c7c12 */ /* 0x000fe4000f8e96f4 */
[----:B------:R-:W-:Y:S01]  /*19dc0*/  ISETP.GE.OR P2, PT, R2, R228, !P2 ;  /* 0x000000e40200720c */ /* 0x000fe20005746670 */
[----:B------:R-:W2:Y:S01]  /*19dd0*/  I2F R8, R4 ;  /* 0x0000000400087306 */ /* 0x000ea20000201400 */
[----:B-1----:R-:W-:Y:S01]  /*19de0*/  FFMA.FTZ R57, R9, -UR28, R57 ;  /* 0x8000001c09397c23 */ /* 0x002fe20008010039 */
[----:B------:R-:W-:Y:S01]  /*19df0*/  LOP3.LUT R9, R17, UR11, R14, 0x96, !PT ;  /* 0x0000000b11097c12 */ /* 0x000fe2000f8e960e */
[----:B------:R-:W-:Y:S03]  /*19e00*/  IMAD.IADD R5, R219, 0x1, -R2 ;  /* 0x00000001db057824 */ /* 0x000fe600078e0a02 */
[----:B------:R-:W-:Y:S02]  /*19e10*/  FSEL R24, R57, -INF , !P3 ;  /* 0xff80000039187808 */ /* 0x000fe40005800000 */
[----:B------:R-:W-:Y:S02]  /*19e20*/  ISETP.GE.AND P3, PT, R102, R222, PT ;  /* 0x000000de6600720c */ /* 0x000fe40003f66270 */
[----:B------:R-:W-:Y:S01]  /*19e30*/  IABS R5, R5 ;  /* 0x0000000500057213 */ /* 0x000fe20000000000 */
[----:B------:R-:W-:Y:S01]  /*19e40*/  STL [R1+0x24], R24 ;  /* 0x0000241801007387 */ /* 0x000fe20000100800 */
[----:B--2---:R-:W-:Y:S01]  /*19e50*/  FFMA.FTZ R46, R8, -UR28, R46 ;  /* 0x8000001c082e7c23 */ /* 0x004fe2000801002e */
[----:B------:R-:W-:Y:S01]  /*19e60*/  ISETP.GE.OR P3, PT, R102, R227, !P3 ;  /* 0x000000e36600720c */ /* 0x000fe20005f66670 */
[C---:B------:R-:W-:Y:S01]  /*19e70*/  IMAD.IADD R4, R226.reuse, 0x1, -R103 ;  /* 0x00000001e2047824 */ /* 0x040fe200078e0a67 */
[----:B------:R1:W-:Y:S01]  /*19e80*/  STL [R1+0xd4], R223 ;  /* 0x0000d4df01007387 */ /* 0x0003e20000100800 */
[----:B------:R-:W-:Y:S01]  /*19e90*/  IMAD.IADD R102, R226, 0x1, -R102 ;  /* 0x00000001e2667824 */ /* 0x000fe200078e0a66 */
[----:B------:R-:W-:Y:S01]  /*19ea0*/  FSEL R44, R46, -INF , !P0 ;  /* 0xff8000002e2c7808 */ /* 0x000fe20004000000 */
[----:B------:R2:W3:Y:S01]  /*19eb0*/  I2F R7, R5 ;  /* 0x0000000500077306 */ /* 0x0004e20000201400 */
[C---:B------:R-:W-:Y:S02]  /*19ec0*/  ISETP.GE.AND P0, PT, R0.reuse, R223, PT ;  /* 0x000000df0000720c */ /* 0x040fe40003f06270 */
[----:B------:R-:W-:Y:S02]  /*19ed0*/  IABS R4, R4 ;  /* 0x0000000400047213 */ /* 0x000fe40000000000 */
[----:B------:R-:W-:Y:S02]  /*19ee0*/  ISETP.GE.OR P0, PT, R0, R228, !P0 ;  /* 0x000000e40000720c */ /* 0x000fe40004706670 */
[----:B------:R-:W-:Y:S03]  /*19ef0*/  LOP3.LUT R8, R15, UR13, R238, 0x96, !PT ;  /* 0x0000000d0f087c12 */ /* 0x000fe6000f8e96ee */
[----:B------:R-:W3:Y:S01]  /*19f00*/  I2F R6, R4 ;  /* 0x0000000400067306 */ /* 0x000ee20000201400 */
[----:B-1----:R-:W4:Y:S01]  /*19f10*/  LDL.LU R223, [R1+0x30] ;  /* 0x0000300001df7983 */ /* 0x002f220000300800 */
[----:B--2---:R-:W-:Y:S02]  /*19f20*/  IMAD.IADD R5, R219, 0x1, -R0 ;  /* 0x00000001db057824 */ /* 0x004fe400078e0a00 */
[----:B---3--:R-:W-:Y:S01]  /*19f30*/  FFMA.FTZ R60, R7, -UR28, R60 ;  /* 0x8000001c073c7c23 */ /* 0x008fe2000801003c */
[----:B------:R-:W-:Y:S04]  /*19f40*/  IABS R7, R102 ;  /* 0x0000006600077213 */ /* 0x000fe80000000000 */
[----:B------:R-:W-:Y:S01]  /*19f50*/  FSEL R23, R60, -INF , !P2 ;  /* 0xff8000003c177808 */ /* 0x000fe20005000000 */
[----:B------:R-:W1:Y:S01]  /*19f60*/  I2F R22, R7 ;  /* 0x0000000700167306 */ /* 0x000e620000201400 */
[CC--:B------:R-:W-:Y:S01]  /*19f70*/  ISETP.GE.AND P2, PT, R101.reuse, R222.reuse, PT ;  /* 0x000000de6500720c */ /* 0x0c0fe20003f46270 */
[----:B------:R-:W-:Y:S01]  /*19f80*/  FFMA.FTZ R47, R6, -UR28, R47 ;  /* 0x8000001c062f7c23 */ /* 0x000fe2000801002f */
[----:B------:R-:W-:Y:S01]  /*19f90*/  IABS R4, R5 ;  /* 0x0000000500047213 */ /* 0x000fe20000000000 */
[----:B------:R-:W-:Y:S01]  /*19fa0*/  STL [R1+0x28], R23 ;  /* 0x0000281701007387 */ /* 0x000fe20000100800 */
[-C--:B------:R-:W-:Y:S01]  /*19fb0*/  ISETP.GE.OR P2, PT, R101, R227.reuse, !P2 ;  /* 0x000000e36500720c */ /* 0x080fe20005746670 */
[----:B------:R-:W-:Y:S01]  /*19fc0*/  IMAD.IADD R101, R226, 0x1, -R101 ;  /* 0x00000001e2657824 */ /* 0x000fe200078e0a65 */
[----:B------:R-:W-:Y:S01]  /*19fd0*/  FSEL R47, R47, -INF , !P1 ;  /* 0xff8000002f2f7808 */ /* 0x000fe20004800000 */
[----:B------:R-:W-:Y:S01]  /*19fe0*/  STL [R1+0xd8], R228 ;  /* 0x0000d8e401007387 */ /* 0x000fe20000100800 */
[C---:B------:R-:W-:Y:S01]  /*19ff0*/  ISETP.GE.AND P1, PT, R2.reuse, R222, PT ;  /* 0x000000de0200720c */ /* 0x040fe20003f26270 */
[----:B------:R2:W3:Y:S02]  /*1a000*/  I2F R5, R4 ;  /* 0x0000000400057306 */ /* 0x0004e40000201400 */
[----:B------:R-:W-:Y:S01]  /*1a010*/  STL [R1+0xdc], R222 ;  /* 0x0000dcde01007387 */ /* 0x000fe20000100800 */
[----:B------:R-:W-:Y:S03]  /*1a020*/  ISETP.GE.OR P1, PT, R2, R227, !P1 ;  /* 0x000000e30200720c */ /* 0x000fe60004f26670 */
[----:B------:R-:W-:Y:S01]  /*1a030*/  STL [R1+0xe0], R227 ;  /* 0x0000e0e301007387 */ /* 0x000fe20000100800 */
[----:B-1----:R-:W-:Y:S01]  /*1a040*/  FFMA.FTZ R58, R22, -UR28, R58 ;  /* 0x8000001c163a7c23 */ /* 0x002fe2000801003a */
[----:B------:R-:W-:Y:S04]  /*1a050*/  IABS R7, R101 ;  /* 0x0000006500077213 */ /* 0x000fe80000000000 */
[----:B------:R-:W-:Y:S01]  /*1a060*/  FSEL R230, R58, -INF , !P3 ;  /* 0xff8000003ae67808 */ /* 0x000fe20005800000 */
[----:B------:R1:W1:Y:S01]  /*1a070*/  I2F R20, R7 ;  /* 0x0000000700147306 */ /* 0x0002620000201400 */
[----:B--2---:R-:W-:Y:S02]  /*1a080*/  IMAD.U32 R4, RZ, RZ, UR33 ;  /* 0x00000021ff047e24 */ /* 0x004fe4000f8e00ff */
[----:B---3--:R-:W-:Y:S03]  /*1a090*/  FFMA.FTZ R61, R5, -UR28, R61 ;  /* 0x8000001c053d7c23 */ /* 0x008fe6000801003d */
[----:B------:R-:W-:Y:S02]  /*1a0a0*/  LOP3.LUT R6, R221, UR4, R4, 0x96, !PT ;  /* 0x00000004dd067c12 */ /* 0x000fe4000f8e9604 */
[----:B------:R-:W-:Y:S02]  /*1a0b0*/  FMNMX.FTZ R4, R187, R3, !PT ;  /* 0x00000003bb047209 */ /* 0x000fe40007810000 */
[----:B------:R-:W-:Y:S01]  /*1a0c0*/  FSEL R224, R61, -INF , !P0 ;  /* 0xff8000003de07808 */ /* 0x000fe20004000000 */
[----:B------:R-:W-:Y:S01]  /*1a0d0*/  IMAD.WIDE.U32 R30, R6, -0x326172a9, RZ ;  /* 0xcd9e8d57061e7825 */ /* 0x000fe200078e00ff */
[----:B------:R-:W-:Y:S02]  /*1a0e0*/  FMNMX.FTZ R4, R190, R4, !PT ;  /* 0x00000004be047209 */ /* 0x000fe40007810000 */
[----:B------:R-:W-:Y:S02]  /*1a0f0*/  ISETP.GE.AND P0, PT, R0, R222, PT ;  /* 0x000000de0000720c */ /* 0x000fe40003f06270 */
[----:B------:R-:W-:Y:S02]  /*1a100*/  FMNMX.FTZ R5, R184, R4, !PT ;  /* 0x00000004b8057209 */ /* 0x000fe40007810000 */
[----:B------:R-:W-:Y:S02]  /*1a110*/  FMNMX.FTZ R4, R192, R100, !PT ;  /* 0x00000064c0047209 */ /* 0x000fe40007810000 */
[----:B------:R-:W-:Y:S01]  /*1a120*/  FMNMX.FTZ R5, R185, R5, !PT ;  /* 0x00000005b9057209 */ /* 0x000fe20007810000 */
[----:B-1----:R-:W-:Y:S01]  /*1a130*/  IMAD.WIDE.U32 R6, R198, -0x2daee0ad, RZ ;  /* 0xd2511f53c6067825 */ /* 0x002fe200078e00ff */
[----:B------:R-:W-:Y:S02]  /*1a140*/  FMNMX.FTZ R4, R191, R4, !PT ;  /* 0x00000004bf047209 */ /* 0x000fe40007810000 */
        /* <DEDUP_REMOVED lines=9> */
[----:B------:R-:W-:Y:S02]  /*1a1e0*/  IADD3 R5, R226, -R2, RZ ;  /* 0x80000002e2057210 */ /* 0x000fe40007ffe0ff */
[----:B------:R-:W-:Y:S02]  /*1a1f0*/  FMNMX.FTZ R4, R208, R4, !PT ;  /* 0x00000004d0047209 */ /* 0x000fe40007810000 */
[----:B------:R-:W-:Y:S02]  /*1a200*/  FMNMX.FTZ R104, R240, R104, !PT ;  /* 0x00000068f0687209 */ /* 0x000fe40007810000 */
[----:B------:R-:W-:Y:S02]  /*1a210*/  FMNMX.FTZ R4, R207, R4, !PT ;  /* 0x00000004cf047209 */ /* 0x000fe40007810000 */
[----:B------:R-:W-:Y:S02]  /*1a220*/  FMNMX.FTZ R104, R241, R104, !PT ;  /* 0x00000068f1687209 */ /* 0x000fe40007810000 */
[----:B------:R-:W-:Y:S01]  /*1a230*/  FMNMX.FTZ R2, R249, R4, !PT ;  /* 0x00000004f9027209 */ /* 0x000fe20007810000 */
[----:B------:R-:W-:Y:S01]  /*1a240*/  IMAD.IADD R4, R226, 0x1, -R0 ;  /* 0x00000001e2047824 */ /* 0x000fe200078e0a00 */
[----:B------:R-:W-:Y:S02]  /*1a250*/  ISETP.GE.OR P0, PT, R0, R227, !P0 ;  /* 0x000000e30000720c */ /* 0x000fe40004706670 */
[----:B------:R-:W-:Y:S02]  /*1a260*/  FMNMX.FTZ R2, R251, R2, !PT ;  /* 0x00000002fb027209 */ /* 0x000fe40007810000 */
[----:B------:R-:W-:Y:S02]  /*1a270*/  FMNMX.FTZ R104, R235, R104, !PT ;  /* 0x00000068eb687209 */ /* 0x000fe40007810000 */
[----:B------:R-:W-:Y:S02]  /*1a280*/  FMNMX.FTZ R0, R236, R2, !PT ;  /* 0x00000002ec007209 */ /* 0x000fe40007810000 */
[----:B------:R-:W-:Y:S02]  /*1a290*/  IABS R2, R5 ;  /* 0x0000000500027213 */ /* 0x000fe40000000000 */
[----:B------:R-:W-:Y:S02]  /*1a2a0*/  FMNMX.FTZ R104, R234, R104, !PT ;  /* 0x00000068ea687209 */ /* 0x000fe40007810000 */
[----:B------:R-:W1:Y:S01]  /*1a2b0*/  I2F R13, R2 ;  /* 0x00000002000d7306 */ /* 0x000e620000201400 */
[----:B------:R-:W-:Y:S02]  /*1a2c0*/  IABS R5, R4 ;  /* 0x0000000400057213 */ /* 0x000fe40000000000 */
[----:B------:R-:W-:Y:S02]  /*1a2d0*/  FMNMX.FTZ R104, R217, R104, !PT ;  /* 0x00000068d9687209 */ /* 0x000fe40007810000 */
[----:B------:R-:W-:Y:S02]  /*1a2e0*/  FMNMX.FTZ R0, R237, R0, !PT ;  /* 0x00000000ed007209 */ /* 0x000fe40007810000 */
[----:B------:R-:W-:Y:S02]  /*1a2f0*/  FMNMX.FTZ R104, R250, R104, !PT ;  /* 0x00000068fa687209 */ /* 0x000fe40007810000 */
[----:B------:R-:W-:Y:S01]  /*1a300*/  FMNMX.FTZ R0, R218, R0, !PT ;  /* 0x00000000da007209 */ /* 0x000fe20007810000 */
[----:B------:R2:W3:Y:S01]  /*1a310*/  I2F R11, R5 ;  /* 0x00000005000b7306 */ /* 0x0004e20000201400 */
[----:B------:R-:W-:Y:S02]  /*1a320*/  FMNMX.FTZ R104, R216, R104, !PT ;  /* 0x00000068d8687209 */ /* 0x000fe40007810000 */
[----:B------:R-:W-:Y:S02]  /*1a330*/  FMNMX.FTZ R103, R213, R0, !PT ;  /* 0x00000000d5677209 */ /* 0x000fe40007810000 */
[----:B------:R-:W-:Y:S02]  /*1a340*/  FMNMX.FTZ R104, R248, R104, !PT ;  /* 0x00000068f8687209 */ /* 0x000fe40007810000 */
[----:B------:R-:W-:Y:S02]  /*1a350*/  FMNMX.FTZ R0, R193, R105, !PT ;  /* 0x00000069c1007209 */ /* 0x000fe40007810000 */
[----:B------:R-:W-:Y:S02]  /*1a360*/  LOP3.LUT R4, R31, UR16, R246, 0x96, !PT ;  /* 0x000000101f047c12 */ /* 0x000fe4000f8e96f6 */
[----:B------:R-:W-:Y:S02]  /*1a370*/  FMNMX.FTZ R0, R33, R0, !PT ;  /* 0x0000000021007209 */ /* 0x000fe40007810000 */
[----:B------:R-:W-:Y:S01]  /*1a380*/  FMNMX.FTZ R103, R215, R103, !PT ;  /* 0x00000067d7677209 */ /* 0x000fe20007810000 */
[----:B-1----:R-:W-:Y:S01]  /*1a390*/  FFMA.FTZ R62, R13, -UR28, R62 ;  /* 0x8000001c0d3e7c23 */ /* 0x002fe2000801003e */
[----:B------:R-:W1:Y:S01]  /*1a3a0*/  SHFL.BFLY PT, R2, R104, 0x2, 0x1f ;  /* 0x0c401f0068027f89 */ /* 0x000e6200000e0000 */
[----:B------:R-:W-:Y:S01]  /*1a3b0*/  IMAD.WIDE.U32 R12, R12, -0x326172a9, RZ ;  /* 0xcd9e8d570c0c7825 */ /* 0x000fe200078e00ff */
[----:B------:R-:W-:Y:S02]  /*1a3c0*/  FMNMX.FTZ R0, R35, R0, !PT ;  /* 0x0000000023007209 */ /* 0x000fe40007810000 */
[----:B------:R-:W-:Y:S02]  /*1a3d0*/  FSEL R42, R59, -INF , !P2 ;  /* 0xff8000003b2a7808 */ /* 0x000fe40005000000 */
[----:B------:R-:W-:Y:S02]  /*1a3e0*/  FMNMX.FTZ R0, R36, R0, !PT ;  /* 0x0000000024007209 */ /* 0x000fe40007810000 */
[----:B------:R-:W-:Y:S01]  /*1a3f0*/  LOP3.LUT R20, R13, UR12, R180, 0x96, !PT ;  /* 0x0000000c0d147c12 */ /* 0x000fe2000f8e96b4 */
[----:B--2---:R-:W-:Y:S01]  /*1a400*/  IMAD.WIDE.U32 R4, R4, -0x2daee0ad, RZ ;  /* 0xd2511f5304047825 */ /* 0x004fe200078e00ff */
[----:B------:R-:W-:Y:S02]  /*1a410*/  LOP3.LUT R10, R7, UR11, R10, 0x96, !PT ;  /* 0x0000000b070a7c12 */ /* 0x000fe4000f8e960a */
[----:B------:R-:W-:Y:S01]  /*1a420*/  LOP3.LUT R18, R181, UR14, R30, 0x96, !PT ;  /* 0x0000000eb5127c12 */ /* 0x000fe2000f8e961e */
[----:B---3--:R-:W-:Y:S01]  /*1a430*/  FFMA.FTZ R63, R11, -UR28, R63 ;  /* 0x8000001c0b3f7c23 */ /* 0x008fe2000801003f */
[----:B------:R-:W-:Y:S01]  /*1a440*/  LOP3.LUT R17, R5, UR13, R244, 0x96, !PT ;  /* 0x0000000d05117c12 */ /* 0x000fe2000f8e96f4 */
[----:B------:R-:W-:Y:S01]  /*1a450*/  IMAD.WIDE.U32 R10, R10, -0x326172a9, RZ ;  /* 0xcd9e8d570a0a7825 */ /* 0x000fe200078e00ff */
[----:B------:R-:W-:Y:S02]  /*1a460*/  FMNMX.FTZ R5, R194, R106, !PT ;  /* 0x0000006ac2057209 */ /* 0x000fe40007810000 */
[----:B------:R-:W-:Y:S01]  /*1a470*/  FSEL R107, R63, -INF , !P0 ;  /* 0xff8000003f6b7808 */ /* 0x000fe20004000000 */
[----:B------:R-:W-:Y:S01]  /*1a480*/  IMAD.WIDE.U32 R18, R18, -0x2daee0ad, RZ ;  /* 0xd2511f5312127825 */ /* 0x000fe200078e00ff */
[----:B------:R-:W-:Y:S02]  /*1a490*/  LOP3.LUT R12, R11, UR10, R12, 0x96, !PT ;  /* 0x0000000a0b0c7c12 */ /* 0x000fe4000f8e960c */
[----:B------:R-:W-:Y:S02]  /*1a4a0*/  FSEL R45, R62, -INF , !P1 ;  /* 0xff8000003e2d7808 */ /* 0x000fe40004800000 */
[----:B-1----:R-:W-:Y:S01]  /*1a4b0*/  FMNMX.FTZ R104, R104, R2, !PT ;  /* 0x0000000268687209 */ /* 0x002fe20007810000 */
[----:B------:R-:W-:Y:S01]  /*1a4c0*/  IMAD.WIDE.U32 R12, R12, -0x2daee0ad, RZ ;  /* 0xd2511f530c0c7825 */ /* 0x000fe200078e00ff */
        /* <DEDUP_REMOVED lines=15> */
[----:B------:R-:W-:Y:S01]  /*1a5c0*/  LOP3.LUT R21, R19, UR11, R4, 0x96, !PT ;  /* 0x0000000b13157c12 */ /* 0x000fe2000f8e9604 */
[----:B------:R-:W-:Y:S01]  /*1a5d0*/  IMAD.WIDE.U32 R4, R8, -0x326172a9, RZ ;  /* 0xcd9e8d5708047825 */ /* 0x000fe200078e00ff */
[----:B------:R-:W-:Y:S02]  /*1a5e0*/  FMNMX.FTZ R2, R225, R2, !PT ;  /* 0x00000002e1027209 */ /* 0x000fe40007810000 */
[----:B------:R-:W-:Y:S01]  /*1a5f0*/  FMNMX.FTZ R0, R52, R0, !PT ;  /* 0x0000000034007209 */ /* 0x000fe20007810000 */
[----:B------:R-:W-:Y:S01]  /*1a600*/  IMAD.WIDE.U32 R8, R9, -0x326172a9, RZ ;  /* 0xcd9e8d5709087825 */ /* 0x000fe200078e00ff */
[----:B-1----:R-:W-:Y:S02]  /*1a610*/  FMNMX.FTZ R104, R104, R15, !PT ;  /* 0x0000000f68687209 */ /* 0x002fe40007810000 */
[----:B------:R-:W-:Y:S01]  /*1a620*/  LOP3.LUT R11, R5, UR12, R188, 0x96, !PT ;  /* 0x0000000c050b7c12 */ /* 0x000fe2000f8e96bc */
[----:B------:R-:W-:Y:S01]  /*1a630*/  IMAD.WIDE.U32 R246, R21, -0x326172a9, RZ ;  /* 0xcd9e8d5715f67825 */ /* 0x000fe200078e00ff */
[----:B------:R-:W-:Y:S02]  /*1a640*/  LOP3.LUT R9, R9, UR10, R4, 0x96, !PT ;  /* 0x0000000a09097c12 */ /* 0x000fe4000f8e9604 */
[----:B------:R-:W-:Y:S01]  /*1a650*/  FMNMX.FTZ R2, R37, R2, !PT ;  /* 0x0000000225027209 */ /* 0x000fe20007810000 */
[----:B------:R-:W-:Y:S01]  /*1a660*/  IMAD.WIDE.U32 R4, R17, -0x326172a9, RZ ;  /* 0xcd9e8d5711047825 */ /* 0x000fe200078e00ff */
[----:B------:R-:W-:Y:S02]  /*1a670*/  FSETP.NEU.FTZ.AND P3, PT, R104, -INF , PT ;  /* 0xff8000006800780b */ /* 0x000fe40003f7d000 */
[----:B------:R-:W-:Y:S01]  /*1a680*/  FMNMX.FTZ R0, R53, R0, !PT ;  /* 0x0000000035007209 */ /* 0x000fe20007810000 */
[----:B------:R-:W-:Y:S01]  /*1a690*/  IMAD.WIDE.U32 R20, R20, -0x2daee0ad, RZ ;  /* 0xd2511f5314147825 */ /* 0x000fe200078e00ff */
[----:B------:R-:W-:Y:S02]  /*1a6a0*/  LOP3.LUT R19, R5, UR12, R180, 0x96, !PT ;  /* 0x0000000c05137c12 */ /* 0x000fe4000f8e96b4 */
[----:B------:R-:W-:Y:S02]  /*1a6b0*/  FMNMX.FTZ R2, R24, R2, !PT ;  /* 0x0000000218027209 */ /* 0x000fe40007810000 */
[----:B------:R-:W-:Y:S02]  /*1a6c0*/  FMNMX.FTZ R0, R44, R0, !PT ;  /* 0x000000002c007209 */ /* 0x000fe40007810000 */
[----:B------:R-:W-:Y:S02]  /*1a6d0*/  FMNMX.FTZ R5, R23, R2, !PT ;  /* 0x0000000217057209 */ /* 0x000fe40007810000 */
[----:B------:R-:W-:Y:S02]  /*1a6e0*/  FMNMX.FTZ R2, R47, R0, !PT ;  /* 0x000000002f027209 */ /* 0x000fe40007810000 */
[----:B------:R-:W-:Y:S02]  /*1a6f0*/  FMNMX.FTZ R5, R224, R5, !PT ;  /* 0x00000005e0057209 */ /* 0x000fe40007810000 */
[----:B------:R-:W-:Y:S02]  /*1a700*/  FMNMX.FTZ R2, R230, R2, !PT ;  /* 0x00000002e6027209 */ /* 0x000fe40007810000 */
[----:B------:R-:W-:Y:S01]  /*1a710*/  LOP3.LUT R17, R21, UR9, R6, 0x96, !PT ;  /* 0x0000000915117c12 */ /* 0x000fe2000f8e9606 */
[----:B------:R-:W1:Y:S01]  /*1a720*/  SHFL.BFLY PT, R102, R5, 0x2, 0x1f ;  /* 0x0c401f0005667f89 */ /* 0x000e6200000e0000 */
[----:B------:R-:W-:Y:S05]  /*1a730*/  LOP3.LUT R4, R247, UR10, R4, 0x96, !PT ;  /* 0x0000000af7047c12 */ /* 0x000fea000f8e9604 */
[----:B------:R-:W-:Y:S01]  /*1a740*/  IMAD.WIDE.U32 R220, R4, -0x2daee0ad, RZ ;  /* 0xd2511f5304dc7825 */ /* 0x000fe200078e00ff */
[----:B-1----:R-:W-:Y:S05]  /*1a750*/  FMNMX.FTZ R102, R5, R102, !PT ;  /* 0x0000006605667209 */ /* 0x002fea0007810000 */
[----:B------:R-:W1:Y:S02]  /*1a760*/  SHFL.BFLY PT, R24, R102, 0x1, 0x1f ;  /* 0x0c201f0066187f89 */ /* 0x000e6400000e0000 */
[----:B-1----:R-:W-:Y:S04]  /*1a770*/  FMNMX.FTZ R102, R102, R24, !PT ;  /* 0x0000001866667209 */ /* 0x002fe80007810000 */
[C---:B------:R-:W-:Y:S01]  /*1a780*/  FSETP.NEU.FTZ.AND P1, PT, R102.reuse, -INF , PT ;  /* 0xff8000006600780b */ /* 0x040fe20003f3d000 */
[----:B------:R-:W-:Y:S05]  /*1a790*/  FMUL.FTZ R182, R102, c[0x0][0x23c] ;  /* 0x00008f0066b67a20 */ /* 0x000fea0000410000 */
[----:B------:R-:W-:Y:S02]  /*1a7a0*/  FSEL R182, R182, RZ, P1 ;  /* 0x000000ffb6b67208 */ /* 0x000fe40000800000 */
[----:B----4-:R-:W-:Y:S05]  /*1a7b0*/  FMNMX.FTZ R103, R223, R103, !PT ;  /* 0x00000067df677209 */ /* 0x010fea0007810000 */
[----:B------:R-:W1:Y:S02]  /*1a7c0*/  SHFL.BFLY PT, R7, R103, 0x2, 0x1f ;  /* 0x0c401f0067077f89 */ /* 0x000e6400000e0000 */
[----:B-1----:R-:W-:Y:S01]  /*1a7d0*/  FMNMX.FTZ R103, R103, R7, !PT ;  /* 0x0000000767677209 */ /* 0x002fe20007810000 */
[----:B------:R-:W-:Y:S05]  /*1a7e0*/  FMUL.FTZ R7, R104, c[0x0][0x23c] ;  /* 0x00008f0068077a20 */ /* 0x000fea0000410000 */
[----:B------:R-:W1:Y:S01]  /*1a7f0*/  SHFL.BFLY PT, R14, R103, 0x1, 0x1f ;  /* 0x0c201f00670e7f89 */ /* 0x000e6200000e0000 */
[----:B------:R-:W-:Y:S01]  /*1a800*/  FSEL R180, R7, RZ, P3 ;  /* 0x000000ff07b47208 */ /* 0x000fe20001800000 */
[----:B------:R-:W-:Y:S04]  /*1a810*/  IMAD.WIDE.U32 R6, R11, -0x2daee0ad, RZ ;  /* 0xd2511f530b067825 */ /* 0x000fe800078e00ff */
[----:B------:R-:W-:Y:S01]  /*1a820*/  FFMA.FTZ R0, R184, c[0x0][0x23c], -R180 ;  /* 0x00008f00b8007a23 */ /* 0x000fe200000108b4 */
[----:B------:R-:W-:Y:S01]  /*1a830*/  LOP3.LUT R21, R7, UR9, R16, 0x96, !PT ;  /* 0x0000000907157c12 */ /* 0x000fe2000f8e9610 */
[----:B------:R-:W-:Y:S02]  /*1a840*/  IMAD.WIDE.U32 R16, R17, -0x326172a9, RZ ;  /* 0xcd9e8d5711107825 */ /* 0x000fe400078e00ff */
[----:B------:R2:W-:Y:S01]  /*1a850*/  MUFU.EX2 R215, R0 ;  /* 0x0000000000d77308 */ /* 0x0005e20000000800 */
[----:B-1----:R-:W-:Y:S01]  /*1a860*/  FMNMX.FTZ R103, R103, R14, !PT ;  /* 0x0000000e67677209 */ /* 0x002fe20007810000 */
[----:B------:R-:W-:Y:S01]  /*1a870*/  IMAD.WIDE.U32 R14, R9, -0x2daee0ad, RZ ;  /* 0xd2511f53090e7825 */ /* 0x000fe200078e00ff */
[----:B------:R-:W-:Y:S02]  /*1a880*/  LOP3.LUT R9, R13, UR7, R20, 0x96, !PT ;  /* 0x000000070d097c12 */ /* 0x000fe4000f8e9614 */
[C---:B------:R-:W-:Y:S01]  /*1a890*/  FSETP.NEU.FTZ.AND P2, PT, R103.reuse, -INF , PT ;  /* 0xff8000006700780b */ /* 0x040fe20003f5d000 */
[----:B------:R-:W-:Y:S01]  /*1a8a0*/  FMUL.FTZ R181, R103, c[0x0][0x23c] ;  /* 0x00008f0067b57a20 */ /* 0x000fe20000410000 */
[----:B------:R-:W-:Y:S01]  /*1a8b0*/  LOP3.LUT R13, R15, UR7, R6, 0x96, !PT ;  /* 0x000000070f0d7c12 */ /* 0x000fe2000f8e9606 */
[----:B------:R-:W-:Y:S01]  /*1a8c0*/  IMAD.WIDE.U32 R20, R21, -0x326172a9, RZ ;  /* 0xcd9e8d5715147825 */ /* 0x000fe200078e00ff */
[----:B--2---:R-:W-:Y:S03]  /*1a8d0*/  FMNMX.FTZ R0, R42, R2, !PT ;  /* 0x000000022a007209 */ /* 0x004fe60007810000 */
[----:B------:R-:W-:Y:S01]  /*1a8e0*/  FFMA.FTZ R2, R185, c[0x0][0x23c], -R180 ;  /* 0x00008f00b9027a23 */ /* 0x000fe200000108b4 */
[----:B------:R-:W-:Y:S01]  /*1a8f0*/  FSEL R181, R181, RZ, P2 ;  /* 0x000000ffb5b57208 */ /* 0x000fe20001000000 */
[----:B------:R-:W-:Y:S01]  /*1a900*/  IMAD.WIDE.U32 R6, R19, -0x2daee0ad, RZ ;  /* 0xd2511f5313067825 */ /* 0x000fe200078e00ff */
[----:B------:R-:W-:Y:S01]  /*1a910*/  FMNMX.FTZ R0, R45, R0, !PT ;  /* 0x000000002d007209 */ /* 0x000fe20007810000 */
[----:B------:R1:W2:Y:S01]  /*1a920*/  MUFU.EX2 R66, R2 ;  /* 0x0000000200427308 */ /* 0x0002a20000000800 */
[----:B------:R-:W-:Y:S01]  /*1a930*/  LOP3.LUT R19, R21, UR8, R8, 0x96, !PT ;  /* 0x0000000815137c12 */ /* 0x000fe2000f8e9608 */
[--C-:B------:R-:W-:Y:S01]  /*1a940*/  FFMA.FTZ R4, R179, c[0x0][0x23c], -R181.reuse ;  /* 0x00008f00b3047a23 */ /* 0x100fe200000108b5 */
[----:B------:R-:W-:Y:S01]  /*1a950*/  LOP3.LUT R26, R221, UR7, R6, 0x96, !PT ;  /* 0x00000007dd1a7c12 */ /* 0x000fe2000f8e9606 */
[----:B------:R-:W-:Y:S01]  /*1a960*/  FFMA.FTZ R8, R187, c[0x0][0x23c], -R180 ;  /* 0x00008f00bb087a23 */ /* 0x000fe200000108b4 */
[----:B------:R-:W-:Y:S02]  /*1a970*/  FMNMX.FTZ R0, R107, R0, !PT ;  /* 0x000000006b007209 */ /* 0x000fe40007810000 */
[----:B------:R-:W-:Y:S01]  /*1a980*/  LOP3.LUT R27, R7, UR9, R18, 0x96, !PT ;  /* 0x00000009071b7c12 */ /* 0x000fe2000f8e9612 */
[----:B------:R-:W-:Y:S02]  /*1a990*/  IMAD.WIDE.U32 R6, R13, -0x326172a9, RZ ;  /* 0xcd9e8d570d067825 */ /* 0x000fe400078e00ff */
[----:B------:R3:W-:Y:S02]  /*1a9a0*/  MUFU.EX2 R60, R4 ;  /* 0x00000004003c7308 */ /* 0x0007e40000000800 */
[----:B------:R-:W-:Y:S01]  /*1a9b0*/  IMAD.WIDE.U32 R244, R27, -0x326172a9, RZ ;  /* 0xcd9e8d571bf47825 */ /* 0x000fe200078e00ff */
[C---:B------:R-:W-:Y:S02]  /*1a9c0*/  LOP3.LUT R15, R6.reuse, 0xffff, RZ, 0xc0, !PT ;  /* 0x0000ffff060f7812 */ /* 0x040fe400078ec0ff */
[----:B------:R-:W-:Y:S02]  /*1a9d0*/  LOP3.LUT R18, R6, 0xff, RZ, 0xc0, !PT ;  /* 0x000000ff06127812 */ /* 0x000fe400078ec0ff */
[----:B------:R-:W-:Y:S03]  /*1a9e0*/  SHF.R.U32.HI R13, RZ, 0x18, R6 ;  /* 0x00000018ff0d7819 */ /* 0x000fe60000011606 */
[----:B------:R4:W-:Y:S01]  /*1a9f0*/  MUFU.EX2 R58, R8 ;  /* 0x00000008003a7308 */ /* 0x0009e20000000800 */
[--C-:B-1----:R-:W-:Y:S09]  /*1aa00*/  FFMA.FTZ R2, R186, c[0x0][0x23c], -R181.reuse ;  /* 0x00008f00ba027a23 */ /* 0x102ff200000108b5 */
[----:B------:R1:W1:Y:S01]  /*1aa10*/  MUFU.EX2 R219, R2 ;  /* 0x0000000200db7308 */ /* 0x0002620000000800 */
[----:B---3--:R-:W-:Y:S01]  /*1aa20*/  IMAD.WIDE.U32 R4, R9, -0x326172a9, RZ ;  /* 0xcd9e8d5709047825 */ /* 0x008fe200078e00ff */
[----:B------:R-:W-:Y:S02]  /*1aa30*/  LOP3.LUT R9, R17, UR8, R10, 0x96, !PT ;  /* 0x0000000811097c12 */ /* 0x000fe4000f8e960a */
[----:B------:R-:W-:Y:S01]  /*1aa40*/  LOP3.LUT R10, R7, UR17, R20, 0x96, !PT ;  /* 0x00000011070a7c12 */ /* 0x000fe2000f8e9614 */
[----:B------:R-:W-:Y:S01]  /*1aa50*/  FFMA.FTZ R7, R192, c[0x0][0x23c], -R181 ;  /* 0x00008f00c0077a23 */ /* 0x000fe200000108b5 */
[--C-:B------:R-:W-:Y:S02]  /*1aa60*/  SHF.R.U32.HI R21, RZ, 0x10, R4.reuse ;  /* 0x00000010ff157819 */ /* 0x100fe40000011604 */
[C---:B------:R-:W-:Y:S02]  /*1aa70*/  LOP3.LUT R22, R4.reuse, 0xff, RZ, 0xc0, !PT ;  /* 0x000000ff04167812 */ /* 0x040fe400078ec0ff */
[----:B------:R3:W-:Y:S01]  /*1aa80*/  MUFU.EX2 R218, R7 ;  /* 0x0000000700da7308 */ /* 0x0007e20000000800 */
[----:B------:R-:W-:Y:S01]  /*1aa90*/  SHF.R.U32.HI R23, RZ, 0x18, R4 ;  /* 0x00000018ff177819 */ /* 0x000fe20000011604 */
[----:B----4-:R-:W-:Y:S01]  /*1aaa0*/  IMAD.WIDE.U32 R8, R9, -0x2daee0ad, RZ ;  /* 0xd2511f5309087825 */ /* 0x010fe200078e00ff */
[----:B------:R-:W-:Y:S02]  /*1aab0*/  LOP3.LUT R17, R4, 0xffff, RZ, 0xc0, !PT ;  /* 0x0000ffff04117812 */ /* 0x000fe400078ec0ff */
[----:B------:R-:W-:Y:S01]  /*1aac0*/  LOP3.LUT R11, R5, UR17, R16, 0x96, !PT ;  /* 0x00000011050b7c12 */ /* 0x000fe2000f8e9610 */
[----:B------:R-:W-:Y:S01]  /*1aad0*/  IMAD.WIDE.U32 R4, R19, -0x2daee0ad, RZ ;  /* 0xd2511f5313047825 */ /* 0x000fe200078e00ff */
[--C-:B------:R-:W-:Y:S02]  /*1aae0*/  SHF.R.U32.HI R20, RZ, 0x10, R8.reuse ;  /* 0x00000010ff147819 */ /* 0x100fe40000011608 */
[C---:B------:R-:W-:Y:S02]  /*1aaf0*/  LOP3.LUT R19, R8.reuse, 0xffff, RZ, 0xc0, !PT ;  /* 0x0000ffff08137812 */ /* 0x040fe400078ec0ff */
[----:B------:R-:W-:Y:S01]  /*1ab00*/  LOP3.LUT R25, R8, 0xff, RZ, 0xc0, !PT ;  /* 0x000000ff08197812 */ /* 0x000fe200078ec0ff */
[----:B-1----:R-:W1:Y:S01]  /*1ab10*/  SHFL.BFLY PT, R2, R0, 0x2, 0x1f ;  /* 0x0c401f0000027f89 */ /* 0x002e6200000e0000 */
[----:B------:R-:W-:Y:S02]  /*1ab20*/  SHF.R.U32.HI R24, RZ, 0x18, R8 ;  /* 0x00000018ff187819 */ /* 0x000fe40000011608 */
[----:B------:R-:W-:Y:S02]  /*1ab30*/  SHF.R.U32.HI R8, RZ, 0x8, R17 ;  /* 0x00000008ff087819 */ /* 0x000fe40000011611 */
[----:B------:R-:W-:Y:S02]  /*1ab40*/  SHF.R.U32.HI R16, RZ, 0x10, R6 ;  /* 0x00000010ff107819 */ /* 0x000fe40000011606 */
[----:B------:R-:W-:Y:S01]  /*1ab50*/  PRMT R22, R22, 0x5410, R8 ;  /* 0x0000541016167816 */ /* 0x000fe20000000008 */
[----:B------:R-:W-:Y:S01]  /*1ab60*/  FFMA.FTZ R8, R193, c[0x0][0x23c], -R182 ;  /* 0x00008f00c1087a23 */ /* 0x000fe200000108b6 */
[----:B------:R-:W-:Y:S02]  /*1ab70*/  LOP3.LUT R6, R9, UR18, R12, 0x96, !PT ;  /* 0x0000001209067c12 */ /* 0x000fe4000f8e960c */
[C---:B------:R-:W-:Y:S01]  /*1ab80*/  LOP3.LUT R9, R4.reuse, 0xffff, RZ, 0xc0, !PT ;  /* 0x0000ffff04097812 */ /* 0x040fe200078ec0ff */
[----:B---3--:R-:W-:Y:S01]  /*1ab90*/  FFMA.FTZ R7, R191, c[0x0][0x23c], -R181 ;  /* 0x00008f00bf077a23 */ /* 0x008fe200000108b5 */
[----:B------:R3:W-:Y:S01]  /*1aba0*/  MUFU.EX2 R65, R8 ;  /* 0x0000000800417308 */ /* 0x0007e20000000800 */
[----:B------:R-:W-:Y:S01]  /*1abb0*/  LOP3.LUT R184, R5, UR18, R14, 0x96, !PT ;  /* 0x0000001205b87c12 */ /* 0x000fe2000f8e960e */
[--C-:B------:R-:W-:Y:S01]  /*1abc0*/  HSET2.LE.AND R174, R22, R54.reuse, PT ;  /* 0x0000003616ae7233 */ /* 0x100fe20003803000 */
[----:B------:R-:W-:Y:S02]  /*1abd0*/  LOP3.LUT R14, R4, 0xff, RZ, 0xc0, !PT ;  /* 0x000000ff040e7812 */ /* 0x000fe400078ec0ff */
[--C-:B------:R-:W-:Y:S02]  /*1abe0*/  SHF.R.U32.HI R17, RZ, 0x10, R4.reuse ;  /* 0x00000010ff117819 */ /* 0x100fe40000011604 */
[----:B------:R-:W-:Y:S02]  /*1abf0*/  SHF.R.U32.HI R12, RZ, 0x18, R4 ;  /* 0x00000018ff0c7819 */ /* 0x000fe40000011604 */
[----:B------:R-:W-:Y:S01]  /*1ac00*/  LOP3.LUT R4, R16, 0xff, RZ, 0xc0, !PT ;  /* 0x000000ff10047812 */ /* 0x000fe200078ec0ff */
[----:B------:R4:W2:Y:S01]  /*1ac10*/  MUFU.EX2 R227, R7 ;  /* 0x0000000700e37308 */ /* 0x0008a20000000800 */
[----:B-1----:R-:W-:Y:S01]  /*1ac20*/  FMNMX.FTZ R0, R0, R2, !PT ;  /* 0x0000000200007209 */ /* 0x002fe20007810000 */
[----:B------:R-:W-:Y:S01]  /*1ac30*/  FFMA.FTZ R2, R190, c[0x0][0x23c], -R180 ;  /* 0x00008f00be027a23 */ /* 0x000fe200000108b4 */
[----:B------:R-:W-:Y:S02]  /*1ac40*/  PRMT R179, R4, 0x5410, R13 ;  /* 0x0000541004b37816 */ /* 0x000fe4000000000d */
[----:B------:R-:W-:Y:S03]  /*1ac50*/  SHF.R.U32.HI R5, RZ, 0x8, R15 ;  /* 0x00000008ff057819 */ /* 0x000fe6000001160f */
[--C-:B------:R-:W-:Y:S01]  /*1ac60*/  HSET2.LE.AND R179, R179, R54.reuse, PT ;  /* 0x00000036b3b37233 */ /* 0x100fe20003803000 */
[----:B------:R-:W-:Y:S01]  /*1ac70*/  PRMT R18, R18, 0x5410, R5 ;  /* 0x0000541012127816 */ /* 0x000fe20000000005 */
[----:B------:R1:W-:Y:S01]  /*1ac80*/  MUFU.EX2 R56, R2 ;  /* 0x0000000200387308 */ /* 0x0003e20000000800 */
[----:B------:R-:W-:Y:S02]  /*1ac90*/  LOP3.LUT R5, R10, 0xff, RZ, 0xc0, !PT ;  /* 0x000000ff0a057812 */ /* 0x000fe400078ec0ff */
[----:B---3--:R-:W-:Y:S01]  /*1aca0*/  LOP3.LUT R8, R11, 0xff, RZ, 0xc0, !PT ;  /* 0x000000ff0b087812 */ /* 0x008fe200078ec0ff */
[--C-:B------:R-:W-:Y:S01]  /*1acb0*/  HSET2.LE.AND R178, R18, R54.reuse, PT ;  /* 0x0000003612b27233 */ /* 0x100fe20003803000 */
[----:B----4-:R-:W-:Y:S04]  /*1acc0*/  LOP3.LUT R7, R21, 0xff, RZ, 0xc0, !PT ;  /* 0x000000ff15077812 */ /* 0x010fe800078ec0ff */
[----:B------:R-:W-:Y:S02]  /*1acd0*/  PRMT R23, R7, 0x5410, R23 ;  /* 0x0000541007177816 */ /* 0x000fe40000000017 */
[--C-:B------:R-:W-:Y:S03]  /*1ace0*/  SHF.R.U32.HI R7, RZ, 0x10, R11.reuse ;  /* 0x00000010ff077819 */ /* 0x100fe6000001160b */
[--C-:B------:R-:W-:Y:S01]  /*1acf0*/  HSET2.LE.AND R175, R23, R54.reuse, PT ;  /* 0x0000003617af7233 */ /* 0x100fe20003803000 */
[----:B-1----:R-:W1:Y:S01]  /*1ad00*/  SHFL.BFLY PT, R2, R0, 0x1, 0x1f ;  /* 0x0c201f0000027f89 */ /* 0x002e6200000e0000 */
[----:B------:R-:W-:Y:S02]  /*1ad10*/  LOP3.LUT R7, R7, 0xff, RZ, 0xc0, !PT ;  /* 0x000000ff07077812 */ /* 0x000fe400078ec0ff */
[----:B-1----:R-:W-:Y:S01]  /*1ad20*/  FMNMX.FTZ R101, R0, R2, !PT ;  /* 0x0000000200657209 */ /* 0x002fe20007810000 */
[----:B------:R-:W-:Y:S01]  /*1ad30*/  FFMA.FTZ R0, R33, c[0x0][0x23c], -R182 ;  /* 0x00008f0021007a23 */ /* 0x000fe200000108b6 */
[----:B------:R-:W-:Y:S02]  /*1ad40*/  LOP3.LUT R2, R11, 0xffff, RZ, 0xc0, !PT ;  /* 0x0000ffff0b027812 */ /* 0x000fe400078ec0ff */
[C---:B------:R-:W-:Y:S01]  /*1ad50*/  FSETP.NEU.FTZ.AND P0, PT, R101.reuse, -INF , PT ;  /* 0xff8000006500780b */ /* 0x040fe20003f1d000 */
[----:B------:R-:W-:Y:S01]  /*1ad60*/  FMUL.FTZ R183, R101, c[0x0][0x23c] ;  /* 0x00008f0065b77a20 */ /* 0x000fe20000410000 */
[----:B------:R1:W-:Y:S01]  /*1ad70*/  MUFU.EX2 R50, R0 ;  /* 0x0000000000327308 */ /* 0x0003e20000000800 */
[----:B------:R-:W-:Y:S02]  /*1ad80*/  SHF.R.U32.HI R2, RZ, 0x8, R2 ;  /* 0x00000008ff027819 */ /* 0x000fe40000011602 */
[----:B------:R-:W-:Y:S02]  /*1ad90*/  SHF.R.U32.HI R11, RZ, 0x18, R11 ;  /* 0x00000018ff0b7819 */ /* 0x000fe4000001160b */
[----:B------:R-:W-:Y:S02]  /*1ada0*/  FSEL R183, R183, RZ, P0 ;  /* 0x000000ffb7b77208 */ /* 0x000fe40000000000 */
[----:B------:R-:W-:Y:S02]  /*1adb0*/  PRMT R172, R8, 0x5410, R2 ;  /* 0x0000541008ac7816 */ /* 0x000fe40000000002 */
[----:B------:R-:W-:Y:S01]  /*1adc0*/  PRMT R11, R7, 0x5410, R11 ;  /* 0x00005410070b7816 */ /* 0x000fe2000000000b */
[----:B------:R-:W-:Y:S01]  /*1add0*/  FFMA.FTZ R4, R194, c[0x0][0x23c], -R183 ;  /* 0x00008f00c2047a23 */ /* 0x000fe200000108b7 */
[----:B------:R-:W-:Y:S01]  /*1ade0*/  SHF.R.U32.HI R2, RZ, 0x10, R10 ;  /* 0x00000010ff027819 */ /* 0x000fe2000001160a */
[--C-:B------:R-:W-:Y:S01]  /*1adf0*/  HSET2.LE.AND R172, R172, R54.reuse, PT ;  /* 0x00000036acac7233 */ /* 0x100fe20003803000 */
[----:B------:R-:W-:Y:S01]  /*1ae00*/  SHF.R.U32.HI R7, RZ, 0x8, R19 ;  /* 0x00000008ff077819 */ /* 0x000fe20000011613 */
[----:B------:R3:W-:Y:S01]  /*1ae10*/  MUFU.EX2 R61, R4 ;  /* 0x00000004003d7308 */ /* 0x0007e20000000800 */
[----:B------:R-:W-:Y:S01]  /*1ae20*/  LOP3.LUT R8, R6, 0xff, RZ, 0xc0, !PT ;  /* 0x000000ff06087812 */ /* 0x000fe200078ec0ff */
[--C-:B------:R-:W-:Y:S01]  /*1ae30*/  HSET2.LE.AND R173, R11, R54.reuse, PT ;  /* 0x000000360bad7233 */ /* 0x100fe20003803000 */
[----:B------:R-:W-:Y:S02]  /*1ae40*/  PRMT R192, R25, 0x5410, R7 ;  /* 0x0000541019c07816 */ /* 0x000fe40000000007 */
[----:B------:R-:W-:Y:S02]  /*1ae50*/  SHF.R.U32.HI R7, RZ, 0x18, R6 ;  /* 0x00000018ff077819 */ /* 0x000fe40000011606 */
[----:B-1----:R-:W-:Y:S02]  /*1ae60*/  LOP3.LUT R0, R10, 0xffff, RZ, 0xc0, !PT ;  /* 0x0000ffff0a007812 */ /* 0x002fe400078ec0ff */
[----:B------:R-:W-:Y:S02]  /*1ae70*/  SHF.R.U32.HI R10, RZ, 0x18, R10 ;  /* 0x00000018ff0a7819 */ /* 0x000fe4000001160a */
[----:B------:R-:W-:Y:S04]  /*1ae80*/  SHF.R.U32.HI R0, RZ, 0x8, R0 ;  /* 0x00000008ff007819 */ /* 0x000fe80000011600 */
[----:B------:R-:W-:Y:S02]  /*1ae90*/  PRMT R176, R5, 0x5410, R0 ;  /* 0x0000541005b07816 */ /* 0x000fe40000000000 */
[----:B------:R-:W-:Y:S01]  /*1aea0*/  LOP3.LUT R0, R2, 0xff, RZ, 0xc0, !PT ;  /* 0x000000ff02007812 */ /* 0x000fe200078ec0ff */
[----:B------:R-:W-:Y:S01]  /*1aeb0*/  FFMA.FTZ R2, R34, c[0x0][0x23c], -R183 ;  /* 0x00008f0022027a23 */ /* 0x000fe200000108b7 */
[----:B------:R-:W-:Y:S01]  /*1aec0*/  LOP3.LUT R5, R20, 0xff, RZ, 0xc0, !PT ;  /* 0x000000ff14057812 */ /* 0x000fe200078ec0ff */
[--C-:B------:R-:W-:Y:S01]  /*1aed0*/  HSET2.LE.AND R176, R176, R54.reuse, PT ;  /* 0x00000036b0b07233 */ /* 0x100fe20003803000 */
[----:B---3--:R-:W-:Y:S01]  /*1aee0*/  SHF.R.U32.HI R4, RZ, 0x8, R9 ;  /* 0x00000008ff047819 */ /* 0x008fe20000011609 */
[----:B------:R1:W3:Y:S01]  /*1aef0*/  MUFU.EX2 R51, R2 ;  /* 0x0000000200337308 */ /* 0x0002e20000000800 */
[----:B------:R-:W-:Y:S01]  /*1af00*/  PRMT R191, R5, 0x5410, R24 ;  /* 0x0000541005bf7816 */ /* 0x000fe20000000018 */
[----:B------:R-:W-:Y:S01]  /*1af10*/  FFMA.FTZ R5, R36, c[0x0][0x23c], -R182 ;  /* 0x00008f0024057a23 */ /* 0x000fe200000108b6 */
[----:B------:R-:W-:Y:S01]  /*1af20*/  PRMT R194, R14, 0x5410, R4 ;  /* 0x000054100ec27816 */ /* 0x000fe20000000004 */
[----:B------:R-:W4:Y:S01]  /*1af30*/  LDSM.16.MT88.4 R20, [R212+0x9000] ;  /* 0x00900000d414783b */ /* 0x000f220000004200 */
[----:B------:R-:W-:Y:S02]  /*1af40*/  SHF.R.U32.HI R4, RZ, 0x10, R6 ;  /* 0x00000010ff047819 */ /* 0x000fe40000011606 */
[----:B------:R-:W-:Y:S02]  /*1af50*/  PRMT R10, R0, 0x5410, R10 ;  /* 0x00005410000a7816 */ /* 0x000fe4000000000a */
[----:B------:R-:W-:Y:S01]  /*1af60*/  LOP3.LUT R0, R17, 0xff, RZ, 0xc0, !PT ;  /* 0x000000ff11007812 */ /* 0x000fe200078ec0ff */
[----:B------:R2:W-:Y:S01]  /*1af70*/  MUFU.EX2 R229, R5 ;  /* 0x0000000500e57308 */ /* 0x0005e20000000800 */
[----:B------:R-:W-:Y:S01]  /*1af80*/  LOP3.LUT R4, R4, 0xff, RZ, 0xc0, !PT ;  /* 0x000000ff04047812 */ /* 0x000fe200078ec0ff */
[----:B------:R-:W3:Y:S01]  /*1af90*/  LDSM.16.MT88.4 R36, [R214+0x9000] ;  /* 0x00900000d624783b */ /* 0x000ee20000004200 */
[----:B------:R-:W-:Y:S01]  /*1afa0*/  PRMT R193, R0, 0x5410, R12 ;  /* 0x0000541000c17816 */ /* 0x000fe2000000000c */
[----:B------:R-:W-:Y:S01]  /*1afb0*/  HSET2.LE.AND R177, R10, R54, PT ;  /* 0x000000360ab17233 */ /* 0x000fe20003803000 */
[----:B------:R-:W-:Y:S02]  /*1afc0*/  LOP3.LUT R0, R6, 0xffff, RZ, 0xc0, !PT ;  /* 0x0000ffff06007812 */ /* 0x000fe400078ec0ff */
[----:B------:R-:W-:Y:S01]  /*1afd0*/  PRMT R187, R4, 0x5410, R7 ;  /* 0x0000541004bb7816 */ /* 0x000fe20000000007 */
[--C-:B------:R-:W-:Y:S01]  /*1afe0*/  FFMA.FTZ R7, R28, c[0x0][0x23c], -R183.reuse ;  /* 0x00008f001c077a23 */ /* 0x100fe200000108b7 */
[----:B------:R-:W-:Y:S02]  /*1aff0*/  SHF.R.U32.HI R6, RZ, 0x8, R0 ;  /* 0x00000008ff067819 */ /* 0x000fe40000011600 */
[----:B------:R-:W-:Y:S01]  /*1b000*/  LOP3.LUT R10, R189, UR14, R30, 0x96, !PT ;  /* 0x0000000ebd0a7c12 */ /* 0x000fe2000f8e961e */
[----:B------:R4:W-:Y:S01]  /*1b010*/  MUFU.EX2 R46, R7 ;  /* 0x00000007002e7308 */ /* 0x0009e20000000800 */
[----:B------:R-:W-:Y:S01]  /*1b020*/  PRMT R190, R8, 0x5410, R6 ;  /* 0x0000541008be7816 */ /* 0x000fe20000000006 */
[----:B-1----:R-:W-:Y:S01]  /*1b030*/  FFMA.FTZ R2, R35, c[0x0][0x23c], -R182 ;  /* 0x00008f0023027a23 */ /* 0x002fe200000108b6 */
[----:B------:R-:W-:Y:S01]  /*1b040*/  FSEL R0, R103, RZ, P2 ;  /* 0x000000ff67007208 */ /* 0x000fe20001000000 */
[----:B------:R-:W-:Y:S02]  /*1b050*/  FFMA.FTZ R6, R32, c[0x0][0x23c], -R183 ;  /* 0x00008f0020067a23 */ /* 0x000fe400000108b7 */
[----:B------:R-:W-:Y:S04]  /*1b060*/  IMAD.WIDE.U32 R8, R26, -0x326172a9, RZ ;  /* 0xcd9e8d571a087825 */ /* 0x000fe800078e00ff */
[----:B------:R-:W-:Y:S01]  /*1b070*/  IMAD.WIDE.U32 R10, R10, -0x2daee0ad, RZ ;  /* 0xd2511f530a0a7825 */ /* 0x000fe200078e00ff */
[----:B------:R1:W-:Y:S01]  /*1b080*/  MUFU.EX2 R43, R2 ;  /* 0x00000002002b7308 */ /* 0x0003e20000000800 */
[----:B--2---:R-:W-:Y:S02]  /*1b090*/  F2FP.PACK_AB R5, R66, R215 ;  /* 0x000000d74205723e */ /* 0x004fe400000000ff */
[----:B------:R-:W-:Y:S02]  /*1b0a0*/  LOP3.LUT R222, R8, 0xff, RZ, 0xc0, !PT ;  /* 0x000000ff08de7812 */ /* 0x000fe400078ec0ff */
[----:B------:R-:W-:Y:S02]  /*1b0b0*/  LOP3.LUT R174, R174, R5, RZ, 0xc0, !PT ;  /* 0x00000005aeae7212 */ /* 0x000fe400078ec0ff */
[----:B------:R-:W-:Y:S02]  /*1b0c0*/  F2FP.PACK_AB R5, R60, R219 ;  /* 0x000000db3c05723e */ /* 0x000fe400000000ff */
[----:B------:R-:W-:Y:S01]  /*1b0d0*/  SHF.R.U32.HI R202, RZ, 0x10, R8 ;  /* 0x00000010ffca7819 */ /* 0x000fe20000011608 */
[----:B------:R-:W2:Y:S01]  /*1b0e0*/  MUFU.EX2 R228, R6 ;  /* 0x0000000600e47308 */ /* 0x000ea20000000800 */
[----:B------:R-:W-:Y:S02]  /*1b0f0*/  LOP3.LUT R175, R175, R5, RZ, 0xc0, !PT ;  /* 0x00000005afaf7212 */ /* 0x000fe400078ec0ff */
[----:B------:R-:W-:Y:S02]  /*1b100*/  F2FP.PACK_AB R5, R227, R218 ;  /* 0x000000dae305723e */ /* 0x000fe400000000ff */
[----:B----4-:R-:W-:Y:S02]  /*1b110*/  LOP3.LUT R7, R31, UR16, R242, 0x96, !PT ;  /* 0x000000101f077c12 */ /* 0x010fe4000f8e96f2 */
[----:B------:R-:W-:Y:S02]  /*1b120*/  LOP3.LUT R173, R173, R5, RZ, 0xc0, !PT ;  /* 0x00000005adad7212 */ /* 0x000fe400078ec0ff */
[----:B---3--:R-:W-:Y:S01]  /*1b130*/  F2FP.PACK_AB R5, R51, R61 ;  /* 0x0000003d3305723e */ /* 0x008fe200000000ff */
[----:B------:R-:W-:Y:S01]  /*1b140*/  IMAD.WIDE.U32 R12, R7, -0x2daee0ad, RZ ;  /* 0xd2511f53070c7825 */ /* 0x000fe200078e00ff */
[----:B------:R-:W-:Y:S02]  /*1b150*/  LOP3.LUT R198, R8, 0xffff, RZ, 0xc0, !PT ;  /* 0x0000ffff08c67812 */ /* 0x000fe400078ec0ff */
[----:B------:R-:W-:Y:S02]  /*1b160*/  LOP3.LUT R177, R177, R5, RZ, 0xc0, !PT ;  /* 0x00000005b1b17212 */ /* 0x000fe400078ec0ff */
[----:B-1----:R-:W-:Y:S02]  /*1b170*/  FSEL R2, R104, RZ, P3 ;  /* 0x000000ff68027208 */ /* 0x002fe40001800000 */
[----:B------:R-:W-:Y:S02]  /*1b180*/  LOP3.LUT R186, R9, UR17, R244, 0x96, !PT ;  /* 0x0000001109ba7c12 */ /* 0x000fe4000f8e96f4 */
[----:B------:R-:W-:Y:S01]  /*1b190*/  SHF.R.U32.HI R199, RZ, 0x18, R8 ;  /* 0x00000018ffc77819 */ /* 0x000fe20000011608 */
[----:B------:R-:W-:Y:S01]  /*1b1a0*/  FADD.FTZ R4, -R2, R3 ;  /* 0x0000000302047221 */ /* 0x000fe20000010100 */
[----:B------:R-:W-:Y:S01]  /*1b1b0*/  LOP3.LUT R8, R13, UR13, R238, 0x96, !PT ;  /* 0x0000000d0d087c12 */ /* 0x000fe2000f8e96ee */
[----:B------:R-:W-:Y:S01]  /*1b1c0*/  FADD.FTZ R3, -R0, R100 ;  /* 0x0000006400037221 */ /* 0x000fe20000010100 */
[----:B------:R-:W-:Y:S01]  /*1b1d0*/  FSEL R2, R102, RZ, P1 ;  /* 0x000000ff66027208 */ /* 0x000fe20000800000 */
[----:B------:R-:W-:Y:S01]  /*1b1e0*/  FMUL.FTZ R4, R4, c[0x0][0x23c] ;  /* 0x00008f0004047a20 */ /* 0x000fe20000410000 */
[----:B--2---:R-:W-:Y:S01]  /*1b1f0*/  F2FP.PACK_AB R5, R46, R228 ;  /* 0x000000e42e05723e */ /* 0x004fe200000000ff */
[----:B------:R-:W-:Y:S01]  /*1b200*/  FMUL.FTZ R3, R3, c[0x0][0x23c] ;  /* 0x00008f0003037a20 */ /* 0x000fe20000410000 */
[----:B------:R-:W-:Y:S01]  /*1b210*/  F2FP.PACK_AB R6, R56, R58 ;  /* 0x0000003a3806723e */ /* 0x000fe200000000ff */
[----:B------:R-:W-:Y:S01]  /*1b220*/  FADD.FTZ R2, -R2, R105 ;  /* 0x0000006902027221 */ /* 0x000fe20000010100 */
[----:B------:R-:W-:Y:S01]  /*1b230*/  FSEL R0, R101, RZ, P0 ;  /* 0x000000ff65007208 */ /* 0x000fe20000000000 */
[----:B------:R-:W-:Y:S01]  /*1b240*/  IMAD.WIDE.U32 R8, R8, -0x326172a9, RZ ;  /* 0xcd9e8d5708087825 */ /* 0x000fe200078e00ff */
[----:B------:R-:W-:Y:S01]  /*1b250*/  LOP3.LUT R179, R179, R5, RZ, 0xc0, !PT ;  /* 0x00000005b3b37212 */ /* 0x000fe200078ec0ff */
[----:B------:R-:W1:Y:S01]  /*1b260*/  MUFU.EX2 R100, R4 ;  /* 0x0000000400647308 */ /* 0x000e620000000800 */
[----:B------:R-:W-:Y:S01]  /*1b270*/  LOP3.LUT R5, R11, UR11, R12, 0x96, !PT ;  /* 0x0000000b0b057c12 */ /* 0x000fe2000f8e960c */
[----:B------:R-:W-:Y:S01]  /*1b280*/  FADD.FTZ R0, -R0, R106 ;  /* 0x0000006a00007221 */ /* 0x000fe20000010100 */
[----:B------:R-:W-:Y:S01]  /*1b290*/  LOP3.LUT R172, R172, R6, RZ, 0xc0, !PT ;  /* 0x00000006acac7212 */ /* 0x000fe200078ec0ff */
[----:B------:R-:W-:Y:S01]  /*1b2a0*/  FMUL.FTZ R2, R2, c[0x0][0x23c] ;  /* 0x00008f0002027a20 */ /* 0x000fe20000410000 */
[----:B------:R-:W-:Y:S01]  /*1b2b0*/  F2FP.PACK_AB R6, R50, R65 ;  /* 0x000000413206723e */ /* 0x000fe200000000ff */
[----:B------:R-:W-:Y:S01]  /*1b2c0*/  IMAD.WIDE.U32 R238, R5, -0x326172a9, RZ ;  /* 0xcd9e8d5705ee7825 */ /* 0x000fe200078e00ff */
[----:B------:R-:W-:Y:S02]  /*1b2d0*/  PLOP3.LUT P0, PT, PT, PT, UP0, 0x80, 0x0 ;  /* 0x000000000000781c */ /* 0x000fe40003f0f008 */
[----:B------:R-:W-:Y:S01]  /*1b2e0*/  LOP3.LUT R176, R176, R6, RZ, 0xc0, !PT ;  /* 0x00000006b0b07212 */ /* 0x000fe200078ec0ff */
[----:B------:R-:W-:Y:S01]  /*1b2f0*/  FMUL.FTZ R0, R0, c[0x0][0x23c] ;  /* 0x00008f0000007a20 */ /* 0x000fe20000410000 */
[----:B------:R-:W-:Y:S01]  /*1b300*/  F2FP.PACK_AB R6, R229, R43 ;  /* 0x0000002be506723e */ /* 0x000fe200000000ff */
[----:B------:R-:W-:Y:S01]  /*1b310*/  FFMA.FTZ R105, R210, c[0x0][0x23c], -R180 ;  /* 0x00008f00d2697a23 */ /* 0x000fe200000108b4 */
[----:B------:R-:W2:Y:S01]  /*1b320*/  MUFU.EX2 R3, R3 ;  /* 0x0000000300037308 */ /* 0x000ea20000000800 */
[----:B------:R-:W-:Y:S01]  /*1b330*/  FFMA.FTZ R106, R211, c[0x0][0x23c], -R181 ;  /* 0x00008f00d36a7a23 */ /* 0x000fe200000108b5 */
[----:B------:R-:W-:Y:S02]  /*1b340*/  LOP3.LUT R178, R178, R6, RZ, 0xc0, !PT ;  /* 0x00000006b2b27212 */ /* 0x000fe400078ec0ff */
[----:B------:R-:W-:Y:S02]  /*1b350*/  LOP3.LUT R6, R9, UR12, R188, 0x96, !PT ;  /* 0x0000000c09067c12 */ /* 0x000fe4000f8e96bc */
[----:B------:R-:W-:Y:S03]  /*1b360*/  LOP3.LUT R8, R239, UR10, R8, 0x96, !PT ;  /* 0x0000000aef087c12 */ /* 0x000fe6000f8e9608 */
[----:B------:R-:W-:Y:S01]  /*1b370*/  IMAD.WIDE.U32 R6, R6, -0x2daee0ad, RZ ;  /* 0xd2511f5306067825 */ /* 0x000fe200078e00ff */
[----:B------:R-:W3:Y:S03]  /*1b380*/  MUFU.EX2 R2, R2 ;  /* 0x0000000200027308 */ /* 0x000ee60000000800 */
[----:B------:R-:W-:Y:S01]  /*1b390*/  IMAD.WIDE.U32 R242, R8, -0x2daee0ad, RZ ;  /* 0xd2511f5308f27825 */ /* 0x000fe200078e00ff */
[----:B------:R-:W-:Y:S03]  /*1b3a0*/  LOP3.LUT R10, R7, UR9, R10, 0x96, !PT ;  /* 0x00000009070a7c12 */ /* 0x000fe6000f8e960a */
[----:B-1----:R-:W-:Y:S01]  /*1b3b0*/  FMUL.FTZ R4, R100, R112 ;  /* 0x0000007064047220 */ /* 0x002fe20000410000 */
[----:B------:R-:W-:Y:S01]  /*1b3c0*/  LOP3.LUT R6, R243, UR7, R6, 0x96, !PT ;  /* 0x00000007f3067c12 */ /* 0x000fe2000f8e9606 */
[----:B------:R-:W-:Y:S01]  /*1b3d0*/  IMAD.WIDE.U32 R188, R10, -0x326172a9, RZ ;  /* 0xcd9e8d570abc7825 */ /* 0x000fe200078e00ff */
[----:B------:R-:W1:Y:S03]  /*1b3e0*/  MUFU.EX2 R0, R0 ;  /* 0x0000000000007308 */ /* 0x000e660000000800 */
[----:B------:R-:W-:Y:S04]  /*1b3f0*/  IMAD.WIDE.U32 R6, R6, -0x326172a9, RZ ;  /* 0xcd9e8d5706067825 */ /* 0x000fe800078e00ff */
[----:B------:R-:W-:Y:S01]  /*1b400*/  FMUL.FTZ R5, R100, R113 ;  /* 0x0000007164057220 */ /* 0x000fe20000410000 */
[----:B------:R-:W-:Y:S01]  /*1b410*/  LOP3.LUT R204, R6, 0xffff, RZ, 0xc0, !PT ;  /* 0x0000ffff06cc7812 */ /* 0x000fe200078ec0ff */
[C---:B------:R-:W-:Y:S01]  /*1b420*/  FMUL.FTZ R16, R100.reuse, R116 ;  /* 0x0000007464107220 */ /* 0x040fe20000410000 */
[----:B------:R-:W-:Y:S01]  /*1b430*/  SHF.R.U32.HI R57, RZ, 0x10, R6 ;  /* 0x00000010ff397819 */ /* 0x000fe20000011606 */
[----:B------:R-:W-:Y:S01]  /*1b440*/  FMUL.FTZ R17, R100, R117 ;  /* 0x0000007564117220 */ /* 0x000fe20000410000 */
[----:B------:R-:W-:Y:S01]  /*1b450*/  LOP3.LUT R59, R6, 0xff, RZ, 0xc0, !PT ;  /* 0x000000ff063b7812 */ /* 0x000fe200078ec0ff */
[----:B--2---:R-:W-:Y:S01]  /*1b460*/  FMUL.FTZ R18, R3, R118 ;  /* 0x0000007603127220 */ /* 0x004fe20000410000 */
[----:B------:R-:W-:Y:S01]  /*1b470*/  LOP3.LUT R185, R7, UR17, R188, 0x96, !PT ;  /* 0x0000001107b97c12 */ /* 0x000fe2000f8e96bc */
[C---:B------:R-:W-:Y:S01]  /*1b480*/  FMUL.FTZ R7, R3.reuse, R115 ;  /* 0x0000007303077220 */ /* 0x040fe20000410000 */
[----:B------:R-:W-:Y:S01]  /*1b490*/  SHF.R.U32.HI R188, RZ, 0x18, R6 ;  /* 0x00000018ffbc7819 */ /* 0x000fe20000011606 */
[C---:B------:R-:W-:Y:S01]  /*1b4a0*/  FMUL.FTZ R6, R3.reuse, R114 ;  /* 0x0000007203067220 */ /* 0x040fe20000410000 */
[----:B------:R-:W-:Y:S01]  /*1b4b0*/  MUFU.EX2 R243, R106 ;  /* 0x0000006a00f37308 */ /* 0x000fe20000000800 */
[C---:B---3--:R-:W-:Y:S02]  /*1b4c0*/  FMUL.FTZ R8, R2.reuse, R108 ;  /* 0x0000006c02087220 */ /* 0x048fe40000410000 */
[C---:B------:R-:W-:Y:S02]  /*1b4d0*/  FMUL.FTZ R9, R2.reuse, R109 ;  /* 0x0000006d02097220 */ /* 0x040fe40000410000 */
[----:B------:R-:W-:Y:S01]  /*1b4e0*/  FMUL.FTZ R12, R2, R120 ;  /* 0x00000078020c7220 */ /* 0x000fe20000410000 */
[-C--:B------:R-:W-:Y:S01]  /*1b4f0*/  HMMA.16816.F32 R4, R172, R20.reuse, R4 ;  /* 0x00000014ac04723c */ /* 0x080fe20000001804 */
[C---:B-1----:R-:W-:Y:S02]  /*1b500*/  FMUL.FTZ R10, R0.reuse, R110 ;  /* 0x0000006e000a7220 */ /* 0x042fe40000410000 */
[----:B------:R-:W-:Y:S02]  /*1b510*/  FMUL.FTZ R11, R0, R111 ;  /* 0x0000006f000b7220 */ /* 0x000fe40000410000 */
[----:B------:R-:W-:Y:S01]  /*1b520*/  FMUL.FTZ R13, R2, R121 ;  /* 0x00000079020d7220 */ /* 0x000fe20000410000 */
[----:B------:R-:W-:Y:S01]  /*1b530*/  LDSM.16.MT88.4 R108, [R214+0xa000] ;  /* 0x00a00000d66c783b */ /* 0x000fe20000004200 */
[C---:B------:R-:W-:Y:S02]  /*1b540*/  FMUL.FTZ R14, R0.reuse, R122 ;  /* 0x0000007a000e7220 */ /* 0x040fe40000410000 */
[----:B------:R-:W-:Y:S01]  /*1b550*/  FMUL.FTZ R15, R0, R123 ;  /* 0x0000007b000f7220 */ /* 0x000fe20000410000 */
[C---:B------:R-:W-:Y:S02]  /*1b560*/  HMMA.16816.F32 R8, R176.reuse, R20, R8 ;  /* 0x00000014b008723c */ /* 0x040fe40000001808 */
[C---:B------:R-:W-:Y:S02]  /*1b570*/  FMUL.FTZ R19, R3.reuse, R119 ;  /* 0x0000007703137220 */ /* 0x040fe40000410000 */
[C---:B------:R-:W-:Y:S01]  /*1b580*/  FMUL.FTZ R24, R2.reuse, R124 ;  /* 0x0000007c02187220 */ /* 0x040fe20000410000 */
[----:B------:R-:W-:Y:S01]  /*1b590*/  MOV R124, R58 ;  /* 0x0000003a007c7202 */ /* 0x000fe20000000f00 */
[----:B------:R-:W-:Y:S02]  /*1b5a0*/  FMUL.FTZ R25, R2, R125 ;  /* 0x0000007d02197220 */ /* 0x000fe40000410000 */
[C---:B------:R-:W-:Y:S01]  /*1b5b0*/  FMUL.FTZ R20, R100.reuse, R128 ;  /* 0x0000008064147220 */ /* 0x040fe20000410000 */
[-C--:B------:R-:W-:Y:S03]  /*1b5c0*/  HMMA.16816.F32 R12, R176, R22.reuse, R12 ;  /* 0x00000016b00c723c */ /* 0x080fe6000000180c */
[----:B------:R-:W-:Y:S02]  /*1b5d0*/  FMUL.FTZ R21, R100, R129 ;  /* 0x0000008164157220 */ /* 0x000fe40000410000 */
[C---:B------:R-:W-:Y:S02]  /*1b5e0*/  FMUL.FTZ R26, R0.reuse, R126 ;  /* 0x0000007e001a7220 */ /* 0x040fe40000410000 */
[----:B------:R-:W-:Y:S01]  /*1b5f0*/  FMUL.FTZ R27, R0, R127 ;  /* 0x0000007f001b7220 */ /* 0x000fe20000410000 */
[C---:B------:R-:W-:Y:S01]  /*1b600*/  HMMA.16816.F32 R16, R172.reuse, R22, R16 ;  /* 0x00000016ac10723c */ /* 0x040fe20000001810 */
[C---:B------:R-:W-:Y:S03]  /*1b610*/  FMUL.FTZ R35, R3.reuse, R135 ;  /* 0x0000008703237220 */ /* 0x040fe60000410000 */
[C---:B------:R-:W-:Y:S02]  /*1b620*/  FMUL.FTZ R41, R2.reuse, R141 ;  /* 0x0000008d02297220 */ /* 0x040fe40000410000 */
[----:B------:R-:W-:Y:S02]  /*1b630*/  IMAD.MOV.U32 R141, RZ, RZ, R54 ;  /* 0x000000ffff8d7224 */ /* 0x000fe400078e0036 */
[C---:B------:R-:W-:Y:S04]  /*1b640*/  FMUL.FTZ R22, R3.reuse, R130 ;  /* 0x0000008203167220 */ /* 0x040fe80000410000 */
[C---:B------:R-:W-:Y:S01]  /*1b650*/  FMUL.FTZ R23, R3.reuse, R131 ;  /* 0x0000008303177220 */ /* 0x040fe20000410000 */
[--C-:B------:R-:W-:Y:S01]  /*1b660*/  HSET2.LE.AND R118, R194, R141.reuse, PT ;  /* 0x0000008dc2767233 */ /* 0x100fe20003803000 */
[----:B------:R-:W-:Y:S01]  /*1b670*/  IMAD.MOV.U32 R135, RZ, RZ, R53 ;  /* 0x000000ffff877224 */ /* 0x000fe200078e0035 */
[--C-:B------:R-:W-:Y:S01]  /*1b680*/  HSET2.LE.AND R119, R193, R141.reuse, PT ;  /* 0x0000008dc1777233 */ /* 0x100fe20003803000 */
[C---:B------:R-:W-:Y:S02]  /*1b690*/  FMUL.FTZ R28, R2.reuse, R136 ;  /* 0x00000088021c7220 */ /* 0x040fe40000410000 */
[----:B------:R-:W-:Y:S01]  /*1b6a0*/  FMUL.FTZ R29, R2, R137 ;  /* 0x00000089021d7220 */ /* 0x000fe20000410000 */
[-C--:B------:R-:W-:Y:S01]  /*1b6b0*/  HMMA.16816.F32 R20, R172, R36.reuse, R20 ;  /* 0x00000024ac14723c */ /* 0x080fe20000001814 */
[C---:B------:R-:W-:Y:S02]  /*1b6c0*/  FMUL.FTZ R30, R0.reuse, R138 ;  /* 0x0000008a001e7220 */ /* 0x040fe40000410000 */
[----:B------:R-:W-:Y:S02]  /*1b6d0*/  FMUL.FTZ R31, R0, R139 ;  /* 0x0000008b001f7220 */ /* 0x000fe40000410000 */
[C---:B------:R-:W-:Y:S02]  /*1b6e0*/  FMUL.FTZ R32, R100.reuse, R132 ;  /* 0x0000008464207220 */ /* 0x040fe40000410000 */
[----:B------:R-:W-:Y:S01]  /*1b6f0*/  FMUL.FTZ R33, R100, R133 ;  /* 0x0000008564217220 */ /* 0x000fe20000410000 */
[C---:B------:R-:W-:Y:S01]  /*1b700*/  HMMA.16816.F32 R24, R176.reuse, R36, R24 ;  /* 0x00000024b018723c */ /* 0x040fe20000001818 */
[C---:B------:R-:W-:Y:S03]  /*1b710*/  FMUL.FTZ R34, R3.reuse, R134 ;  /* 0x0000008603227220 */ /* 0x040fe60000410000 */
[----:B------:R-:W-:Y:S02]  /*1b720*/  IMAD.MOV.U32 R138, RZ, RZ, R250 ;  /* 0x000000ffff8a7224 */ /* 0x000fe400078e00fa */
[----:B------:R-:W-:Y:S01]  /*1b730*/  FMUL.FTZ R40, R2, R140 ;  /* 0x0000008c02287220 */ /* 0x000fe20000410000 */
[----:B------:R1:W-:Y:S01]  /*1b740*/  MUFU.EX2 R250, R105 ;  /* 0x0000006900fa7308 */ /* 0x0003e20000000800 */
[C---:B------:R-:W-:Y:S01]  /*1b750*/  FMUL.FTZ R36, R100.reuse, R144 ;  /* 0x0000009064247220 */ /* 0x040fe20000410000 */
[-C--:B------:R-:W-:Y:S03]  /*1b760*/  HMMA.16816.F32 R28, R176, R38.reuse, R28 ;  /* 0x00000026b01c723c */ /* 0x080fe6000000181c */
[----:B------:R-:W-:Y:S02]  /*1b770*/  IMAD.MOV.U32 R144, RZ, RZ, R52 ;  /* 0x000000ffff907224 */ /* 0x000fe400078e0034 */
[----:B------:R-:W-:Y:S01]  /*1b780*/  FMUL.FTZ R37, R100, R145 ;  /* 0x0000009164257220 */ /* 0x000fe20000410000 */
[----:B------:R-:W2:Y:S01]  /*1b790*/  LDSM.16.MT88.4 R52, [R212+0xa000] ;  /* 0x00a00000d434783b */ /* 0x000ea20000004200 */
[----:B------:R-:W-:Y:S01]  /*1b7a0*/  IMAD.MOV.U32 R133, RZ, RZ, R43 ;  /* 0x000000ffff857224 */ /* 0x000fe200078e002b */
[C---:B------:R-:W-:Y:S01]  /*1b7b0*/  HMMA.16816.F32 R32, R172.reuse, R38, R32 ;  /* 0x00000026ac20723c */ /* 0x040fe20000001820 */
[----:B------:R-:W-:Y:S03]  /*1b7c0*/  IMAD.MOV.U32 R131, RZ, RZ, R42 ;  /* 0x000000ffff837224 */ /* 0x000fe600078e002a */
[C---:B------:R-:W-:Y:S02]  /*1b7d0*/  FMUL.FTZ R42, R0.reuse, R142 ;  /* 0x0000008e002a7220 */ /* 0x040fe40000410000 */
[----:B------:R-:W-:Y:S02]  /*1b7e0*/  FMUL.FTZ R43, R0, R143 ;  /* 0x0000008f002b7220 */ /* 0x000fe40000410000 */
[C---:B------:R-:W-:Y:S01]  /*1b7f0*/  FMUL.FTZ R38, R3.reuse, R146 ;  /* 0x0000009203267220 */ /* 0x040fe20000410000 */
[----:B------:R-:W-:Y:S03]  /*1b800*/  MOV R146, R48 ;  /* 0x0000003000927202 */ /* 0x000fe60000000f00 */
[----:B------:R-:W-:Y:S02]  /*1b810*/  FMUL.FTZ R39, R3, R147 ;  /* 0x0000009303277220 */ /* 0x000fe40000410000 */
[----:B------:R-:W-:Y:S02]  /*1b820*/  IMAD.MOV.U32 R132, RZ, RZ, R46 ;  /* 0x000000ffff847224 */ /* 0x000fe400078e002e */
[----:B------:R-:W-:Y:S02]  /*1b830*/  IMAD.MOV.U32 R139, RZ, RZ, R47 ;  /* 0x000000ffff8b7224 */ /* 0x000fe400078e002f */
[----:B------:R-:W-:Y:S02]  /*1b840*/  IMAD.MOV.U32 R136, RZ, RZ, R45 ;  /* 0x000000ffff887224 */ /* 0x000fe400078e002d */
[----:B------:R-:W-:Y:S02]  /*1b850*/  IMAD.MOV.U32 R125, RZ, RZ, R44 ;  /* 0x000000ffff7d7224 */ /* 0x000fe400078e002c */
[C---:B------:R-:W-:Y:S02]  /*1b860*/  FMUL.FTZ R44, R2.reuse, R152 ;  /* 0x00000098022c7220 */ /* 0x040fe40000410000 */
[----:B------:R-:W-:Y:S02]  /*1b870*/  FMUL.FTZ R45, R2, R153 ;  /* 0x00000099022d7220 */ /* 0x000fe40000410000 */
[C---:B------:R-:W-:Y:S02]  /*1b880*/  FMUL.FTZ R46, R0.reuse, R154 ;  /* 0x0000009a002e7220 */ /* 0x040fe40000410000 */
[----:B------:R-:W-:Y:S02]  /*1b890*/  FMUL.FTZ R47, R0, R155 ;  /* 0x0000009b002f7220 */ /* 0x000fe40000410000 */
[----:B-1----:R-:W-:Y:S02]  /*1b8a0*/  FFMA.FTZ R105, R209, c[0x0][0x23c], -R180 ;  /* 0x00008f00d1697a23 */ /* 0x002fe400000108b4 */
[----:B------:R-:W-:Y:S02]  /*1b8b0*/  IMAD.MOV.U32 R145, RZ, RZ, R49 ;  /* 0x000000ffff917224 */ /* 0x000fe400078e0031 */
[C---:B------:R-:W-:Y:S01]  /*1b8c0*/  FMUL.FTZ R48, R100.reuse, R148 ;  /* 0x0000009464307220 */ /* 0x040fe20000410000 */
[----:B------:R1:W3:Y:S01]  /*1b8d0*/  MUFU.EX2 R140, R105 ;  /* 0x00000069008c7308 */ /* 0x0002e20000000800 */
[C---:B------:R-:W-:Y:S01]  /*1b8e0*/  FMUL.FTZ R49, R100.reuse, R149 ;  /* 0x0000009564317220 */ /* 0x040fe20000410000 */
[----:B------:R-:W-:Y:S01]  /*1b8f0*/  MOV R148, R246 ;  /* 0x000000f600947202 */ /* 0x000fe20000000f00 */
[----:B------:R-:W-:Y:S01]  /*1b900*/  IMAD.MOV.U32 R120, RZ, RZ, R51 ;  /* 0x000000ffff787224 */ /* 0x000fe200078e0033 */
[-C--:B--2---:R-:W-:Y:S01]  /*1b910*/  HMMA.16816.F32 R36, R172, R52.reuse, R36 ;  /* 0x00000034ac24723c */ /* 0x084fe20000001824 */
[----:B------:R-:W-:Y:S02]  /*1b920*/  IMAD.MOV.U32 R127, RZ, RZ, R50 ;  /* 0x000000ffff7f7224 */ /* 0x000fe400078e0032 */
[C---:B------:R-:W-:Y:S02]  /*1b930*/  FMUL.FTZ R50, R3.reuse, R150 ;  /* 0x0000009603327220 */ /* 0x040fe40000410000 */
[C---:B------:R-:W-:Y:S02]  /*1b940*/  FMUL.FTZ R51, R3.reuse, R151 ;  /* 0x0000009703337220 */ /* 0x040fe40000410000 */
[----:B------:R-:W-:Y:S01]  /*1b950*/  IMAD.MOV.U32 R142, RZ, RZ, R249 ;  /* 0x000000ffff8e7224 */ /* 0x000fe200078e00f9 */
[C---:B------:R-:W-:Y:S01]  /*1b960*/  HMMA.16816.F32 R40, R176.reuse, R52, R40 ;  /* 0x00000034b028723c */ /* 0x040fe20000001828 */
[----:B------:R-:W-:Y:S03]  /*1b970*/  IMAD.MOV.U32 R122, RZ, RZ, R59 ;  /* 0x000000ffff7a7224 */ /* 0x000fe600078e003b */
[----:B------:R-:W-:Y:S02]  /*1b980*/  IMAD.MOV.U32 R130, RZ, RZ, R57 ;  /* 0x000000ffff827224 */ /* 0x000fe400078e0039 */
[----:B------:R-:W-:Y:S02]  /*1b990*/  IMAD.MOV.U32 R134, RZ, RZ, R56 ;  /* 0x000000ffff867224 */ /* 0x000fe400078e0038 */
[C---:B------:R-:W-:Y:S01]  /*1b9a0*/  FMUL.FTZ R52, R100.reuse, R160 ;  /* 0x000000a064347220 */ /* 0x040fe20000410000 */
[-C--:B------:R-:W-:Y:S03]  /*1b9b0*/  HMMA.16816.F32 R44, R176, R54.reuse, R44 ;  /* 0x00000036b02c723c */ /* 0x080fe6000000182c */
[----:B------:R-:W-:Y:S02]  /*1b9c0*/  FMUL.FTZ R53, R100, R161 ;  /* 0x000000a164357220 */ /* 0x000fe40000410000 */
[----:B-1----:R-:W-:Y:S02]  /*1b9d0*/  FFMA.FTZ R105, R208, c[0x0][0x23c], -R181 ;  /* 0x00008f00d0697a23 */ /* 0x002fe400000108b5 */
[C---:B------:R-:W-:Y:S01]  /*1b9e0*/  FMUL.FTZ R56, R2.reuse, R156 ;  /* 0x0000009c02387220 */ /* 0x040fe20000410000 */
[C---:B------:R-:W-:Y:S01]  /*1b9f0*/  HMMA.16816.F32 R48, R172.reuse, R54, R48 ;  /* 0x00000036ac30723c */ /* 0x040fe20000001830 */
[----:B------:R-:W-:Y:S01]  /*1ba00*/  FMUL.FTZ R57, R2, R157 ;  /* 0x0000009d02397220 */ /* 0x000fe20000410000 */
[----:B------:R1:W-:Y:S02]  /*1ba10*/  MUFU.EX2 R249, R105 ;  /* 0x0000006900f97308 */ /* 0x0003e40000000800 */
[C---:B------:R-:W-:Y:S02]  /*1ba20*/  FMUL.FTZ R58, R0.reuse, R158 ;  /* 0x0000009e003a7220 */ /* 0x040fe40000410000 */
[----:B------:R-:W-:Y:S02]  /*1ba30*/  FMUL.FTZ R59, R0, R159 ;  /* 0x0000009f003b7220 */ /* 0x000fe40000410000 */
[C---:B------:R-:W-:Y:S04]  /*1ba40*/  FMUL.FTZ R54, R3.reuse, R162 ;  /* 0x000000a203367220 */ /* 0x040fe80000410000 */
[C---:B------:R-:W-:Y:S02]  /*1ba50*/  FMUL.FTZ R55, R3.reuse, R163 ;  /* 0x000000a303377220 */ /* 0x040fe40000410000 */
[----:B------:R-:W-:Y:S02]  /*1ba60*/  IMAD.MOV.U32 R128, RZ, RZ, R61 ;  /* 0x000000ffff807224 */ /* 0x000fe400078e003d */
[----:B------:R-:W-:Y:S02]  /*1ba70*/  IMAD.MOV.U32 R121, RZ, RZ, R60 ;  /* 0x000000ffff797224 */ /* 0x000fe400078e003c */
[C---:B------:R-:W-:Y:S01]  /*1ba80*/  FMUL.FTZ R60, R2.reuse, R168 ;  /* 0x000000a8023c7220 */ /* 0x040fe20000410000 */
[-C--:B------:R-:W-:Y:S01]  /*1ba90*/  HMMA.16816.F32 R52, R172, R108.reuse, R52 ;  /* 0x0000006cac34723c */ /* 0x080fe20000001834 */
[----:B------:R-:W-:Y:S01]  /*1baa0*/  FMUL.FTZ R61, R2, R169 ;  /* 0x000000a9023d7220 */ /* 0x000fe20000410000 */
[----:B------:R-:W-:Y:S01]  /*1bab0*/  MOV R169, R216 ;  /* 0x000000d800a97202 */ /* 0x000fe20000000f00 */
[C---:B------:R-:W-:Y:S02]  /*1bac0*/  FMUL.FTZ R62, R0.reuse, R170 ;  /* 0x000000aa003e7220 */ /* 0x040fe40000410000 */
[----:B------:R-:W-:Y:S02]  /*1bad0*/  FMUL.FTZ R63, R0, R171 ;  /* 0x000000ab003f7220 */ /* 0x000fe40000410000 */
[----:B------:R-:W-:Y:S01]  /*1bae0*/  IMAD.MOV.U32 R123, RZ, RZ, R66 ;  /* 0x000000ffff7b7224 */ /* 0x000fe200078e0042 */
[C---:B------:R-:W-:Y:S01]  /*1baf0*/  HMMA.16816.F32 R56, R176.reuse, R108, R56 ;  /* 0x0000006cb038723c */ /* 0x040fe20000001838 */
[----:B------:R-:W-:Y:S03]  /*1bb00*/  IMAD.MOV.U32 R129, RZ, RZ, R65 ;  /* 0x000000ffff817224 */ /* 0x000fe600078e0041 */
[----:B------:R-:W-:Y:S02]  /*1bb10*/  IMAD.MOV.U32 R137, RZ, RZ, R64 ;  /* 0x000000ffff897224 */ /* 0x000fe400078e0040 */
[C---:B------:R-:W-:Y:S02]  /*1bb20*/  FMUL.FTZ R64, R100.reuse, R164 ;  /* 0x000000a464407220 */ /* 0x040fe40000410000 */
[C---:B------:R-:W-:Y:S01]  /*1bb30*/  FMUL.FTZ R65, R100.reuse, R165 ;  /* 0x000000a564417220 */ /* 0x040fe20000410000 */
[-C--:B------:R-:W-:Y:S03]  /*1bb40*/  HMMA.16816.F32 R60, R176, R110.reuse, R60 ;  /* 0x0000006eb03c723c */ /* 0x080fe6000000183c */
[C---:B------:R-:W-:Y:S02]  /*1bb50*/  FMUL.FTZ R66, R3.reuse, R166 ;  /* 0x000000a603427220 */ /* 0x040fe40000410000 */
[----:B------:R-:W-:Y:S02]  /*1bb60*/  FMUL.FTZ R67, R3, R167 ;  /* 0x000000a703437220 */ /* 0x000fe40000410000 */
[----:B-1----:R-:W-:Y:S01]  /*1bb70*/  FFMA.FTZ R105, R207, c[0x0][0x23c], -R181 ;  /* 0x00008f00cf697a23 */ /* 0x002fe200000108b5 */
[----:B------:R-:W-:Y:S01]  /*1bb80*/  LDSM.16.MT88.4 R164, [R214+0xac00] ;  /* 0x00ac0000d6a4783b */ /* 0x000fe20000004200 */
[----:B------:R-:W-:Y:S02]  /*1bb90*/  IMAD.MOV.U32 R126, RZ, RZ, R248 ;  /* 0x000000ffff7e7224 */ /* 0x000fe400078e00f8 */
[----:B------:R1:W2:Y:S01]  /*1bba0*/  MUFU.EX2 R252, R105 ;  /* 0x0000006900fc7308 */ /* 0x0002a20000000800 */
[C---:B------:R-:W-:Y:S01]  /*1bbb0*/  FMUL.FTZ R68, R100.reuse, R68 ;  /* 0x0000004464447220 */ /* 0x040fe20000410000 */
[C---:B------:R-:W-:Y:S01]  /*1bbc0*/  HMMA.16816.F32 R64, R172.reuse, R110, R64 ;  /* 0x0000006eac40723c */ /* 0x040fe20000001840 */
[----:B------:R-:W-:Y:S02]  /*1bbd0*/  FMUL.FTZ R69, R100, R69 ;  /* 0x0000004564457220 */ /* 0x000fe40000410000 */
[C---:B------:R-:W-:Y:S01]  /*1bbe0*/  FMUL.FTZ R70, R3.reuse, R70 ;  /* 0x0000004603467220 */ /* 0x040fe20000410000 */
[----:B------:R-:W4:Y:S01]  /*1bbf0*/  LDSM.16.MT88.4 R108, [R212+0xb000] ;  /* 0x00b00000d46c783b */ /* 0x000f220000004200 */
[C---:B------:R-:W-:Y:S02]  /*1bc00*/  FMUL.FTZ R71, R3.reuse, R71 ;  /* 0x0000004703477220 */ /* 0x040fe40000410000 */
[C---:B------:R-:W-:Y:S02]  /*1bc10*/  FMUL.FTZ R72, R2.reuse, R72 ;  /* 0x0000004802487220 */ /* 0x040fe40000410000 */
[----:B------:R-:W-:Y:S03]  /*1bc20*/  FMUL.FTZ R73, R2, R73 ;  /* 0x0000004902497220 */ /* 0x000fe60000410000 */
[C---:B------:R-:W-:Y:S02]  /*1bc30*/  FMUL.FTZ R74, R0.reuse, R74 ;  /* 0x0000004a004a7220 */ /* 0x040fe40000410000 */
[----:B------:R-:W-:Y:S02]  /*1bc40*/  FMUL.FTZ R75, R0, R75 ;  /* 0x0000004b004b7220 */ /* 0x000fe40000410000 */
[C---:B------:R-:W-:Y:S02]  /*1bc50*/  FMUL.FTZ R76, R2.reuse, R76 ;  /* 0x0000004c024c7220 */ /* 0x040fe40000410000 */
[----:B------:R-:W-:Y:S02]  /*1bc60*/  FMUL.FTZ R77, R2, R77 ;  /* 0x0000004d024d7220 */ /* 0x000fe40000410000 */
[----:B------:R-:W-:Y:S02]  /*1bc70*/  FMUL.FTZ R78, R0, R78 ;  /* 0x0000004e004e7220 */ /* 0x000fe40000410000 */
[--C-:B-1----:R-:W-:Y:S02]  /*1bc80*/  FFMA.FTZ R105, R200, c[0x0][0x23c], -R182.reuse ;  /* 0x00008f00c8697a23 */ /* 0x102fe400000108b6 */
[----:B------:R-:W-:Y:S02]  /*1bc90*/  FMUL.FTZ R79, R0, R79 ;  /* 0x0000004f004f7220 */ /* 0x000fe40000410000 */
[C---:B------:R-:W-:Y:S01]  /*1bca0*/  FMUL.FTZ R80, R100.reuse, R80 ;  /* 0x0000005064507220 */ /* 0x040fe20000410000 */
[----:B------:R1:W-:Y:S01]  /*1bcb0*/  MUFU.EX2 R248, R105 ;  /* 0x0000006900f87308 */ /* 0x0003e20000000800 */
[C---:B------:R-:W-:Y:S02]  /*1bcc0*/  FMUL.FTZ R81, R100.reuse, R81 ;  /* 0x0000005164517220 */ /* 0x040fe40000410000 */
[C---:B------:R-:W-:Y:S02]  /*1bcd0*/  FMUL.FTZ R82, R3.reuse, R82 ;  /* 0x0000005203527220 */ /* 0x040fe40000410000 */
[C---:B------:R-:W-:Y:S02]  /*1bce0*/  FMUL.FTZ R83, R3.reuse, R83 ;  /* 0x0000005303537220 */ /* 0x040fe40000410000 */
[----:B------:R-:W-:Y:S02]  /*1bcf0*/  IMAD.MOV.U32 R147, RZ, RZ, R251 ;  /* 0x000000ffff937224 */ /* 0x000fe400078e00fb */
[C---:B------:R-:W-:Y:S02]  /*1bd00*/  FMUL.FTZ R84, R100.reuse, R84 ;  /* 0x0000005464547220 */ /* 0x040fe40000410000 */
[----:B------:R-:W-:Y:S02]  /*1bd10*/  FMUL.FTZ R85, R100, R85 ;  /* 0x0000005564557220 */ /* 0x000fe40000410000 */
[C---:B------:R-:W-:Y:S02]  /*1bd20*/  FMUL.FTZ R86, R3.reuse, R86 ;  /* 0x0000005603567220 */ /* 0x040fe40000410000 */
[----:B------:R-:W-:Y:S02]  /*1bd30*/  FMUL.FTZ R87, R3, R87 ;  /* 0x0000005703577220 */ /* 0x000fe40000410000 */
[C---:B------:R-:W-:Y:S01]  /*1bd40*/  FMUL.FTZ R88, R2.reuse, R88 ;  /* 0x0000005802587220 */ /* 0x040fe20000410000 */
[-C--:B----4-:R-:W-:Y:S01]  /*1bd50*/  HMMA.16816.F32 R68, R172, R108.reuse, R68 ;  /* 0x0000006cac44723c */ /* 0x090fe20000001844 */
[----:B------:R-:W-:Y:S02]  /*1bd60*/  FMUL.FTZ R89, R2, R89 ;  /* 0x0000005902597220 */ /* 0x000fe40000410000 */
[C---:B------:R-:W-:Y:S02]  /*1bd70*/  FMUL.FTZ R90, R0.reuse, R90 ;  /* 0x0000005a005a7220 */ /* 0x040fe40000410000 */
[----:B------:R-:W-:Y:S02]  /*1bd80*/  FMUL.FTZ R91, R0, R91 ;  /* 0x0000005b005b7220 */ /* 0x000fe40000410000 */
[----:B-1----:R-:W-:Y:S01]  /*1bd90*/  FFMA.FTZ R105, R197, c[0x0][0x23c], -R182 ;  /* 0x00008f00c5697a23 */ /* 0x002fe200000108b6 */
[C---:B------:R-:W-:Y:S01]  /*1bda0*/  HMMA.16816.F32 R72, R176.reuse, R108, R72 ;  /* 0x0000006cb048723c */ /* 0x040fe20000001848 */
[----:B------:R-:W-:Y:S02]  /*1bdb0*/  IMAD.MOV.U32 R149, RZ, RZ, R247 ;  /* 0x000000ffff957224 */ /* 0x000fe400078e00f7 */
[----:B------:R1:W-:Y:S01]  /*1bdc0*/  MUFU.EX2 R251, R105 ;  /* 0x0000006900fb7308 */ /* 0x0003e20000000800 */
[----:B------:R-:W-:Y:S02]  /*1bdd0*/  IMAD.MOV.U32 R152, RZ, RZ, R240 ;  /* 0x000000ffff987224 */ /* 0x000fe400078e00f0 */
[----:B------:R-:W-:Y:S02]  /*1bde0*/  IMAD.MOV.U32 R153, RZ, RZ, R237 ;  /* 0x000000ffff997224 */ /* 0x000fe400078e00ed */
[----:B------:R-:W-:Y:S01]  /*1bdf0*/  FFMA.FTZ R106, R203, c[0x0][0x23c], -R183 ;  /* 0x00008f00cb6a7a23 */ /* 0x000fe200000108b7 */
[-C--:B------:R-:W-:Y:S03]  /*1be00*/  HMMA.16816.F32 R76, R176, R110.reuse, R76 ;  /* 0x0000006eb04c723c */ /* 0x080fe6000000184c */
[----:B------:R-:W-:Y:S02]  /*1be10*/  IMAD.MOV.U32 R154, RZ, RZ, R236 ;  /* 0x000000ffff9a7224 */ /* 0x000fe400078e00ec */
[C---:B------:R-:W-:Y:S01]  /*1be20*/  FMUL.FTZ R92, R2.reuse, R92 ;  /* 0x0000005c025c7220 */ /* 0x040fe20000410000 */
[----:B------:R4:W-:Y:S01]  /*1be30*/  MUFU.EX2 R236, R106 ;  /* 0x0000006a00ec7308 */ /* 0x0009e20000000800 */
[----:B------:R-:W-:Y:S01]  /*1be40*/  FMUL.FTZ R93, R2, R93 ;  /* 0x0000005d025d7220 */ /* 0x000fe20000410000 */
[C---:B------:R-:W-:Y:S01]  /*1be50*/  HMMA.16816.F32 R80, R172.reuse, R110, R80 ;  /* 0x0000006eac50723c */ /* 0x040fe20000001850 */
[C---:B------:R-:W-:Y:S01]  /*1be60*/  FMUL.FTZ R94, R0.reuse, R94 ;  /* 0x0000005e005e7220 */ /* 0x040fe20000410000 */
[----:B------:R-:W2:Y:S02]  /*1be70*/  LDSM.16.MT88.4 R108, [R214+0xb000] ;  /* 0x00b00000d66c783b */ /* 0x000ea40000004200 */
[----:B------:R-:W-:Y:S02]  /*1be80*/  FMUL.FTZ R95, R0, R95 ;  /* 0x0000005f005f7220 */ /* 0x000fe40000410000 */
[----:B------:R-:W-:Y:S02]  /*1be90*/  FFMA.FTZ R112, R233, c[0x0][0x23c], -R180 ;  /* 0x00008f00e9707a23 */ /* 0x000fe400000108b4 */
[----:B------:R-:W-:Y:S04]  /*1bea0*/  IMAD.MOV.U32 R155, RZ, RZ, R235 ;  /* 0x000000ffff9b7224 */ /* 0x000fe800078e00eb */
[----:B-1----:R-:W-:Y:S02]  /*1beb0*/  FFMA.FTZ R105, R196, c[0x0][0x23c], -R183 ;  /* 0x00008f00c4697a23 */ /* 0x002fe400000108b7 */
[----:B------:R-:W-:Y:S02]  /*1bec0*/  IMAD.MOV.U32 R143, RZ, RZ, R241 ;  /* 0x000000ffff8f7224 */ /* 0x000fe400078e00f1 */
[C---:B------:R-:W-:Y:S01]  /*1bed0*/  FMUL.FTZ R96, R100.reuse, R96 ;  /* 0x0000006064607220 */ /* 0x040fe20000410000 */
[----:B------:R1:W-:Y:S01]  /*1bee0*/  MUFU.EX2 R246, R105 ;  /* 0x0000006900f67308 */ /* 0x0003e20000000800 */
[----:B------:R-:W-:Y:S02]  /*1bef0*/  FMUL.FTZ R97, R100, R97 ;  /* 0x0000006164617220 */ /* 0x000fe40000410000 */
[C---:B------:R-:W-:Y:S02]  /*1bf00*/  FMUL.FTZ R98, R3.reuse, R98 ;  /* 0x0000006203627220 */ /* 0x040fe40000410000 */
[----:B------:R-:W-:Y:S01]  /*1bf10*/  FMUL.FTZ R99, R3, R99 ;  /* 0x0000006303637220 */ /* 0x000fe20000410000 */
[----:B----4-:R-:W-:Y:S01]  /*1bf20*/  SHF.R.U32.HI R106, RZ, 0x18, R184 ;  /* 0x00000018ff6a7819 */ /* 0x010fe200000116b8 */
[----:B------:R-:W-:Y:S02]  /*1bf30*/  IMAD.MOV.U32 R151, RZ, RZ, R149 ;  /* 0x000000ffff977224 */ /* 0x000fe400078e0095 */
[----:B------:R-:W-:Y:S01]  /*1bf40*/  IMAD.MOV.U32 R150, RZ, RZ, R148 ;  /* 0x000000ffff967224 */ /* 0x000fe200078e0094 */
[----:B------:R4:W-:Y:S01]  /*1bf50*/  MUFU.EX2 R241, R112 ;  /* 0x0000007000f17308 */ /* 0x0009e20000000800 */
[----:B------:R-:W-:Y:S02]  /*1bf60*/  IMAD.MOV.U32 R161, RZ, RZ, R151 ;  /* 0x000000ffffa17224 */ /* 0x000fe400078e0097 */
[----:B------:R-:W-:Y:S02]  /*1bf70*/  IMAD.MOV.U32 R151, RZ, RZ, R221 ;  /* 0x000000ffff977224 */ /* 0x000fe400078e00dd */
[----:B------:R-:W-:Y:S01]  /*1bf80*/  IMAD.MOV.U32 R160, RZ, RZ, R150 ;  /* 0x000000ffffa07224 */ /* 0x000fe200078e0096 */
[----:B------:R-:W-:Y:S01]  /*1bf90*/  MOV R150, R220 ;  /* 0x000000dc00967202 */ /* 0x000fe20000000f00 */
[----:B------:R-:W-:Y:S02]  /*1bfa0*/  IMAD.MOV.U32 R168, RZ, RZ, R126 ;  /* 0x000000ffffa87224 */ /* 0x000fe400078e007e */
[----:B------:R-:W-:Y:S02]  /*1bfb0*/  IMAD.MOV.U32 R162, RZ, RZ, R160 ;  /* 0x000000ffffa27224 */ /* 0x000fe400078e00a0 */
[----:B------:R-:W-:Y:S02]  /*1bfc0*/  IMAD.MOV.U32 R163, RZ, RZ, R161 ;  /* 0x000000ffffa37224 */ /* 0x000fe400078e00a1 */
[----:B-1----:R-:W-:Y:S01]  /*1bfd0*/  FFMA.FTZ R105, R195, c[0x0][0x23c], -R183 ;  /* 0x00008f00c3697a23 */ /* 0x002fe200000108b7 */
[-C--:B--2---:R-:W-:Y:S03]  /*1bfe0*/  HMMA.16816.F32 R84, R172, R108.reuse, R84 ;  /* 0x0000006cac54723c */ /* 0x084fe60000001854 */
[----:B------:R1:W-:Y:S05]  /*1bff0*/  MUFU.EX2 R247, R105 ;  /* 0x0000006900f77308 */ /* 0x0003ea0000000800 */
[C---:B------:R-:W-:Y:S01]  /*1c000*/  HMMA.16816.F32 R88, R176.reuse, R108, R88 ;  /* 0x0000006cb058723c */ /* 0x040fe20000001858 */
[----:B----4-:R-:W2:Y:S06]  /*1c010*/  LDSM.16.MT88.4 R112, [R212+0x9400] ;  /* 0x00940000d470783b */ /* 0x010eac0000004200 */
[----:B------:R-:W-:Y:S01]  /*1c020*/  FFMA.FTZ R109, R232, c[0x0][0x23c], -R180 ;  /* 0x00008f00e86d7a23 */ /* 0x000fe200000108b4 */
[-C--:B------:R-:W-:Y:S01]  /*1c030*/  HMMA.16816.F32 R92, R176, R110.reuse, R92 ;  /* 0x0000006eb05c723c */ /* 0x080fe2000000185c */
[----:B------:R-:W-:Y:S02]  /*1c040*/  FFMA.FTZ R108, R231, c[0x0][0x23c], -R181 ;  /* 0x00008f00e76c7a23 */ /* 0x000fe400000108b5 */
[----:B------:R4:W2:Y:S05]  /*1c050*/  MUFU.EX2 R244, R109 ;  /* 0x0000006d00f47308 */ /* 0x0008aa0000000800 */
[----:B------:R-:W-:Y:S01]  /*1c060*/  HMMA.16816.F32 R96, R172, R110, R96 ;  /* 0x0000006eac60723c */ /* 0x000fe20000001860 */
[--C-:B-1----:R-:W-:Y:S04]  /*1c070*/  FFMA.FTZ R105, R205, c[0x0][0x23c], -R182.reuse ;  /* 0x00008f00cd697a23 */ /* 0x102fe800000108b6 */
[----:B------:R1:W1:Y:S02]  /*1c080*/  MUFU.EX2 R240, R108 ;  /* 0x0000006c00f07308 */ /* 0x0002640000000800 */
[----:B------:R-:W-:Y:S01]  /*1c090*/  LOP3.LUT R110, R184, 0xff, RZ, 0xc0, !PT ;  /* 0x000000ffb86e7812 */ /* 0x000fe200078ec0ff */
[--C-:B------:R-:W-:Y:S07]  /*1c0a0*/  HSET2.LE.AND R111, R191, R141.reuse, PT ;  /* 0x0000008dbf6f7233 */ /* 0x100fee0003803000 */
[----:B------:R2:W-:Y:S01]  /*1c0b0*/  MUFU.EX2 R239, R105 ;  /* 0x0000006900ef7308 */ /* 0x0005e20000000800 */
[----:B----4-:R-:W-:Y:S09]  /*1c0c0*/  FFMA.FTZ R109, R206, c[0x0][0x23c], -R182 ;  /* 0x00008f00ce6d7a23 */ /* 0x010ff200000108b6 */
[----:B------:R4:W-:Y:S01]  /*1c0d0*/  MUFU.EX2 R237, R109 ;  /* 0x0000006d00ed7308 */ /* 0x0009e20000000800 */
[----:B-1----:R-:W-:Y:S02]  /*1c0e0*/  SHF.R.U32.HI R108, RZ, 0x10, R184 ;  /* 0x00000010ff6c7819 */ /* 0x002fe400000116b8 */
[----:B--2---:R-:W-:Y:S04]  /*1c0f0*/  LOP3.LUT R105, R184, 0xffff, RZ, 0xc0, !PT ;  /* 0x0000ffffb8697812 */ /* 0x004fe800078ec0ff */
[----:B----4-:R-:W-:Y:S02]  /*1c100*/  SHF.R.U32.HI R109, RZ, 0x8, R105 ;  /* 0x00000008ff6d7819 */ /* 0x010fe40000011669 */
[----:B------:R-:W-:Y:S01]  /*1c110*/  LOP3.LUT R105, R108, 0xff, RZ, 0xc0, !PT ;  /* 0x000000ff6c697812 */ /* 0x000fe200078ec0ff */
[----:B------:R-:W-:Y:S01]  /*1c120*/  FFMA.FTZ R108, R201, c[0x0][0x23c], -R183 ;  /* 0x00008f00c96c7a23 */ /* 0x000fe200000108b7 */
[----:B------:R-:W-:Y:S01]  /*1c130*/  PRMT R116, R110, 0x5410, R109 ;  /* 0x000054106e747816 */ /* 0x000fe2000000006d */
[--C-:B------:R-:W-:Y:S01]  /*1c140*/  HSET2.LE.AND R110, R192, R141.reuse, PT ;  /* 0x0000008dc06e7233 */ /* 0x100fe20003803000 */
[----:B------:R-:W-:Y:S01]  /*1c150*/  PRMT R117, R105, 0x5410, R106 ;  /* 0x0000541069757816 */ /* 0x000fe2000000006a */
[----:B------:R1:W2:Y:S01]  /*1c160*/  MUFU.EX2 R235, R108 ;  /* 0x0000006c00eb7308 */ /* 0x0002a20000000800 */
[----:B---3--:R-:W-:Y:S01]  /*1c170*/  F2FP.PACK_AB R105, R140, R250 ;  /* 0x000000fa8c69723e */ /* 0x008fe200000000ff */
[--C-:B------:R-:W-:Y:S01]  /*1c180*/  HSET2.LE.AND R116, R116, R141.reuse, PT ;  /* 0x0000008d74747233 */ /* 0x100fe20003803000 */
[----:B------:R-:W-:Y:S01]  /*1c190*/  F2FP.PACK_AB R106, R252, R249 ;  /* 0x000000f9fc6a723e */ /* 0x000fe200000000ff */
[--C-:B------:R-:W-:Y:S01]  /*1c1a0*/  HSET2.LE.AND R109, R187, R141.reuse, PT ;  /* 0x0000008dbb6d7233 */ /* 0x100fe20003803000 */
[----:B------:R-:W-:Y:S01]  /*1c1b0*/  LOP3.LUT R110, R110, R105, RZ, 0xc0, !PT ;  /* 0x000000696e6e7212 */ /* 0x000fe200078ec0ff */
[--C-:B------:R-:W-:Y:S01]  /*1c1c0*/  HSET2.LE.AND R117, R117, R141.reuse, PT ;  /* 0x0000008d75757233 */ /* 0x100fe20003803000 */
[----:B------:R-:W-:Y:S02]  /*1c1d0*/  F2FP.PACK_AB R105, R244, R241 ;  /* 0x000000f1f469723e */ /* 0x000fe400000000ff */
[----:B------:R-:W-:Y:S02]  /*1c1e0*/  LOP3.LUT R111, R111, R106, RZ, 0xc0, !PT ;  /* 0x0000006a6f6f7212 */ /* 0x000fe400078ec0ff */
[----:B------:R-:W-:Y:S04]  /*1c1f0*/  F2FP.PACK_AB R106, R243, R240 ;  /* 0x000000f0f36a723e */ /* 0x000fe800000000ff */
[----:B------:R-:W-:Y:S02]  /*1c200*/  LOP3.LUT R109, R109, R106, RZ, 0xc0, !PT ;  /* 0x0000006a6d6d7212 */ /* 0x000fe400078ec0ff */
[----:B------:R-:W-:Y:S04]  /*1c210*/  F2FP.PACK_AB R106, R247, R246 ;  /* 0x000000f6f76a723e */ /* 0x000fe800000000ff */
[----:B------:R-:W-:Y:S01]  /*1c220*/  LOP3.LUT R119, R119, R106, RZ, 0xc0, !PT ;  /* 0x0000006a77777212 */ /* 0x000fe200078ec0ff */
[--C-:B-1----:R-:W-:Y:S01]  /*1c230*/  HSET2.LE.AND R108, R190, R141.reuse, PT ;  /* 0x0000008dbe6c7233 */ /* 0x102fe20003803000 */
[----:B--2---:R-:W-:Y:S04]  /*1c240*/  F2FP.PACK_AB R106, R235, R236 ;  /* 0x000000eceb6a723e */ /* 0x004fe800000000ff */
[----:B------:R-:W-:Y:S02]  /*1c250*/  LOP3.LUT R108, R108, R105, RZ, 0xc0, !PT ;  /* 0x000000696c6c7212 */ /* 0x000fe400078ec0ff */
[----:B------:R-:W-:Y:S02]  /*1c260*/  F2FP.PACK_AB R105, R251, R248 ;  /* 0x000000f8fb69723e */ /* 0x000fe400000000ff */
[----:B------:R-:W-:Y:S02]  /*1c270*/  LOP3.LUT R117, R117, R106, RZ, 0xc0, !PT ;  /* 0x0000006a75757212 */ /* 0x000fe400078ec0ff */
[----:B------:R-:W-:Y:S01]  /*1c280*/  LOP3.LUT R118, R118, R105, RZ, 0xc0, !PT ;  /* 0x0000006976767212 */ /* 0x000fe200078ec0ff */
[-C--:B------:R-:W-:Y:S01]  /*1c290*/  HMMA.16816.F32 R4, R108, R112.reuse, R4 ;  /* 0x000000706c04723c */ /* 0x080fe20000001804 */
[----:B------:R-:W-:Y:S02]  /*1c2a0*/  F2FP.PACK_AB R105, R239, R237 ;  /* 0x000000edef69723e */ /* 0x000fe400000000ff */
[----:B------:R-:W-:Y:S02]  /*1c2b0*/  SHF.R.U32.HI R106, RZ, 0x8, R198 ;  /* 0x00000008ff6a7819 */ /* 0x000fe400000116c6 */
[----:B------:R-:W-:Y:S01]  /*1c2c0*/  LOP3.LUT R116, R116, R105, RZ, 0xc0, !PT ;  /* 0x0000006974747212 */ /* 0x000fe200078ec0ff */
[----:B------:R-:W-:Y:S02]  /*1c2d0*/  FFMA.FTZ R105, R155, c[0x0][0x23c], -R180 ;  /* 0x00008f009b697a23 */ /* 0x000fe400000108b4 */
[----:B------:R-:W-:Y:S01]  /*1c2e0*/  IMAD.MOV.U32 R155, RZ, RZ, R154 ;  /* 0x000000ffff9b7224 */ /* 0x000fe200078e009a */
[----:B------:R-:W-:Y:S01]  /*1c2f0*/  MOV R154, R153 ;  /* 0x00000099009a7202 */ /* 0x000fe20000000f00 */
[----:B------:R1:W-:Y:S02]  /*1c300*/  MUFU.EX2 R233, R105 ;  /* 0x0000006900e97308 */ /* 0x0003e40000000800 */
        /* <DEDUP_REMOVED lines=10> */
[----:B------:R-:W2:Y:S01]  /*1c3b0*/  LDL.LU R135, [R1+0x28] ;  /* 0x0000280001877983 */ /* 0x000ea20000300800 */
[C---:B------:R-:W-:Y:S03]  /*1c3c0*/  HMMA.16816.F32 R16, R108.reuse, R114, R16 ;  /* 0x000000726c10723c */ /* 0x040fe60000001810 */
[----:B------:R-:W3:Y:S01]  /*1c3d0*/  LDSM.16.MT88.4 R112, [R214+0x9400] ;  /* 0x00940000d670783b */ /* 0x000ee20000004200 */
[----:B-1----:R-:W-:Y:S04]  /*1c3e0*/  FFMA.FTZ R105, R234, c[0x0][0x23c], -R180 ;  /* 0x00008f00ea697a23 */ /* 0x002fe800000108b4 */
[----:B------:R1:W-:Y:S04]  /*1c3f0*/  MUFU.EX2 R234, R105 ;  /* 0x0000006900ea7308 */ /* 0x0003e80000000800 */
[----:B-1----:R-:W-:Y:S01]  /*1c400*/  FFMA.FTZ R105, R155, c[0x0][0x23c], -R181 ;  /* 0x00008f009b697a23 */ /* 0x002fe200000108b5 */
[----:B------:R-:W-:Y:S01]  /*1c410*/  MOV R155, R154 ;  /* 0x0000009a009b7202 */ /* 0x000fe20000000f00 */
[----:B------:R-:W-:Y:S02]  /*1c420*/  IMAD.MOV.U32 R154, RZ, RZ, R153 ;  /* 0x000000ffff9a7224 */ /* 0x000fe400078e0099 */
[----:B------:R-:W-:Y:S02]  /*1c430*/  IMAD.MOV.U32 R153, RZ, RZ, R152 ;  /* 0x000000ffff997224 */ /* 0x000fe400078e0098 */
[----:B------:R1:W-:Y:S01]  /*1c440*/  MUFU.EX2 R232, R105 ;  /* 0x0000006900e87308 */ /* 0x0003e20000000800 */
[----:B------:R-:W-:Y:S02]  /*1c450*/  IMAD.MOV.U32 R152, RZ, RZ, R143 ;  /* 0x000000ffff987224 */ /* 0x000fe400078e008f */
[----:B------:R-:W-:Y:S02]  /*1c460*/  IMAD.MOV.U32 R143, RZ, RZ, R142 ;  /* 0x000000ffff8f7224 */ /* 0x000fe400078e008e */
[----:B------:R-:W-:Y:S01]  /*1c470*/  IMAD.MOV.U32 R142, RZ, RZ, R147 ;  /* 0x000000ffff8e7224 */ /* 0x000fe200078e0093 */
[-C--:B---3--:R-:W-:Y:S01]  /*1c480*/  HMMA.16816.F32 R20, R108, R112.reuse, R20 ;  /* 0x000000706c14723c */ /* 0x088fe20000001814 */
[----:B------:R-:W-:Y:S02]  /*1c490*/  IMAD.MOV.U32 R147, RZ, RZ, R146 ;  /* 0x000000ffff937224 */ /* 0x000fe400078e0092 */
[----:B------:R-:W-:Y:S02]  /*1c4a0*/  IMAD.MOV.U32 R146, RZ, RZ, R145 ;  /* 0x000000ffff927224 */ /* 0x000fe400078e0091 */
[----:B------:R-:W-:Y:S03]  /*1c4b0*/  IMAD.MOV.U32 R145, RZ, RZ, R144 ;  /* 0x000000ffff917224 */ /* 0x000fe600078e0090 */
[C---:B------:R-:W-:Y:S08]  /*1c4c0*/  HMMA.16816.F32 R24, R116.reuse, R112, R24 ;  /* 0x000000707418723c */ /* 0x040ff00000001818 */
[-C--:B------:R-:W-:Y:S01]  /*1c4d0*/  HMMA.16816.F32 R28, R116, R114.reuse, R28 ;  /* 0x00000072741c723c */ /* 0x080fe2000000181c */
[----:B-1----:R-:W-:Y:S03]  /*1c4e0*/  FFMA.FTZ R105, R155, c[0x0][0x23c], -R181 ;  /* 0x00008f009b697a23 */ /* 0x002fe600000108b5 */
[----:B------:R-:W-:Y:S02]  /*1c4f0*/  IMAD.MOV.U32 R155, RZ, RZ, R154 ;  /* 0x000000ffff9b7224 */ /* 0x000fe400078e009a */
[----:B------:R-:W-:Y:S02]  /*1c500*/  IMAD.MOV.U32 R154, RZ, RZ, R153 ;  /* 0x000000ffff9a7224 */ /* 0x000fe400078e0099 */
[C---:B------:R-:W-:Y:S01]  /*1c510*/  HMMA.16816.F32 R32, R108.reuse, R114, R32 ;  /* 0x000000726c20723c */ /* 0x040fe20000001820 */
[----:B------:R-:W1:Y:S01]  /*1c520*/  LDSM.16.MT88.4 R112, [R212+0xa400] ;  /* 0x00a40000d470783b */ /* 0x000e620000004200 */
[----:B------:R3:W-:Y:S02]  /*1c530*/  MUFU.EX2 R231, R105 ;  /* 0x0000006900e77308 */ /* 0x0007e40000000800 */
[----:B------:R-:W-:Y:S02]  /*1c540*/  IMAD.MOV.U32 R153, RZ, RZ, R152 ;  /* 0x000000ffff997224 */ /* 0x000fe400078e0098 */
[----:B------:R-:W-:Y:S01]  /*1c550*/  IMAD.MOV.U32 R152, RZ, RZ, R143 ;  /* 0x000000ffff987224 */ /* 0x000fe200078e008f */
[----:B------:R-:W-:Y:S01]  /*1c560*/  MOV R143, R142 ;  /* 0x0000008e008f7202 */ /* 0x000fe20000000f00 */
[----:B------:R-:W-:Y:S04]  /*1c570*/  IMAD.MOV.U32 R142, RZ, RZ, R147 ;  /* 0x000000ffff8e7224 */ /* 0x000fe800078e0093 */
[----:B------:R-:W-:Y:S02]  /*1c580*/  IMAD.MOV.U32 R147, RZ, RZ, R146 ;  /* 0x000000ffff937224 */ /* 0x000fe400078e0092 */
[----:B------:R-:W-:Y:S01]  /*1c590*/  IMAD.MOV.U32 R146, RZ, RZ, R145 ;  /* 0x000000ffff927224 */ /* 0x000fe200078e0091 */
[----:B---3--:R-:W-:Y:S01]  /*1c5a0*/  LOP3.LUT R105, R202, 0xff, RZ, 0xc0, !PT ;  /* 0x000000ffca697812 */ /* 0x008fe200078ec0ff */
[-C--:B-1----:R-:W-:Y:S08]  /*1c5b0*/  HMMA.16816.F32 R36, R108, R112.reuse, R36 ;  /* 0x000000706c24723c */ /* 0x082ff00000001824 */
[C---:B------:R-:W-:Y:S08]  /*1c5c0*/  HMMA.16816.F32 R40, R116.reuse, R112, R40 ;  /* 0x000000707428723c */ /* 0x040ff00000001828 */
[-C--:B------:R-:W-:Y:S08]  /*1c5d0*/  HMMA.16816.F32 R44, R116, R114.reuse, R44 ;  /* 0x00000072742c723c */ /* 0x080ff0000000182c */
[C---:B------:R-:W-:Y:S01]  /*1c5e0*/  HMMA.16816.F32 R48, R108.reuse, R114, R48 ;  /* 0x000000726c30723c */ /* 0x040fe20000001830 */
[----:B------:R-:W1:Y:S07]  /*1c5f0*/  LDSM.16.MT88.4 R112, [R214+0xa400] ;  /* 0x00a40000d670783b */ /* 0x000e6e0000004200 */
[-C--:B-1----:R-:W-:Y:S08]  /*1c600*/  HMMA.16816.F32 R52, R108, R112.reuse, R52 ;  /* 0x000000706c34723c */ /* 0x082ff00000001834 */
[C---:B------:R-:W-:Y:S08]  /*1c610*/  HMMA.16816.F32 R56, R116.reuse, R112, R56 ;  /* 0x000000707438723c */ /* 0x040ff00000001838 */
[-C--:B------:R-:W-:Y:S08]  /*1c620*/  HMMA.16816.F32 R60, R116, R114.reuse, R60 ;  /* 0x00000072743c723c */ /* 0x080ff0000000183c */
[C---:B------:R-:W-:Y:S01]  /*1c630*/  HMMA.16816.F32 R64, R108.reuse, R114, R64 ;  /* 0x000000726c40723c */ /* 0x040fe20000001840 */
[----:B------:R-:W1:Y:S07]  /*1c640*/  LDSM.16.MT88.4 R112, [R212+0xb400] ;  /* 0x00b40000d470783b */ /* 0x000e6e0000004200 */
[-C--:B-1----:R-:W-:Y:S08]  /*1c650*/  HMMA.16816.F32 R68, R108, R112.reuse, R68 ;  /* 0x000000706c44723c */ /* 0x082ff00000001844 */
[C---:B------:R-:W-:Y:S07]  /*1c660*/  HMMA.16816.F32 R72, R116.reuse, R112, R72 ;  /* 0x000000707448723c */ /* 0x040fee0000001848 */
[----:B------:R-:W-:Y:S01]  /*1c670*/  FFMA.FTZ R112, R155, c[0x0][0x23c], -R180 ;  /* 0x00008f009b707a23 */ /* 0x000fe200000108b4 */
[-C--:B------:R-:W-:Y:S01]  /*1c680*/  HMMA.16816.F32 R76, R116, R114.reuse, R76 ;  /* 0x00000072744c723c */ /* 0x080fe2000000184c */
[----:B------:R-:W-:Y:S02]  /*1c690*/  IMAD.MOV.U32 R155, RZ, RZ, R154 ;  /* 0x000000ffff9b7224 */ /* 0x000fe400078e009a */
[----:B------:R1:W-:Y:S01]  /*1c6a0*/  MUFU.EX2 R202, R112 ;  /* 0x0000007000ca7308 */ /* 0x0003e20000000800 */
[----:B------:R-:W-:Y:S02]  /*1c6b0*/  IMAD.MOV.U32 R154, RZ, RZ, R153 ;  /* 0x000000ffff9a7224 */ /* 0x000fe400078e0099 */
[----:B------:R-:W-:Y:S01]  /*1c6c0*/  IMAD.MOV.U32 R153, RZ, RZ, R152 ;  /* 0x000000ffff997224 */ /* 0x000fe200078e0098 */
[----:B------:R-:W-:Y:S01]  /*1c6d0*/  MOV R149, R155 ;  /* 0x0000009b00957202 */ /* 0x000fe20000000f00 */
[----:B------:R-:W-:Y:S01]  /*1c6e0*/  IMAD.MOV.U32 R152, RZ, RZ, R143 ;  /* 0x000000ffff987224 */ /* 0x000fe200078e008f */
[C---:B------:R-:W-:Y:S03]  /*1c6f0*/  HMMA.16816.F32 R80, R108.reuse, R114, R80 ;  /* 0x000000726c50723c */ /* 0x040fe60000001850 */
[----:B------:R-:W-:Y:S02]  /*1c700*/  IMAD.MOV.U32 R143, RZ, RZ, R142 ;  /* 0x000000ffff8f7224 */ /* 0x000fe400078e008e */
[----:B------:R-:W-:Y:S02]  /*1c710*/  IMAD.MOV.U32 R142, RZ, RZ, R147 ;  /* 0x000000ffff8e7224 */ /* 0x000fe400078e0093 */
[----:B------:R-:W-:Y:S02]  /*1c720*/  IMAD.MOV.U32 R147, RZ, RZ, R146 ;  /* 0x000000ffff937224 */ /* 0x000fe400078e0092 */
[----:B------:R-:W-:Y:S03]  /*1c730*/  IMAD.MOV.U32 R155, RZ, RZ, R153 ;  /* 0x000000ffff9b7224 */ /* 0x000fe600078e0099 */
[----:B------:R-:W-:Y:S02]  /*1c740*/  IMAD.MOV.U32 R153, RZ, RZ, R143 ;  /* 0x000000ffff997224 */ /* 0x000fe400078e008f */
[----:B------:R-:W-:Y:S02]  /*1c750*/  IMAD.MOV.U32 R143, RZ, RZ, R147 ;  /* 0x000000ffff8f7224 */ /* 0x000fe400078e0093 */
[----:B------:R-:W-:Y:S02]  /*1c760*/  IMAD.MOV.U32 R148, RZ, RZ, R154 ;  /* 0x000000ffff947224 */ /* 0x000fe400078e009a */
[----:B------:R-:W-:Y:S01]  /*1c770*/  IMAD.MOV.U32 R154, RZ, RZ, R152 ;  /* 0x000000ffff9a7224 */ /* 0x000fe200078e0098 */
[----:B-1----:R-:W1:Y:S01]  /*1c780*/  LDSM.16.MT88.4 R112, [R214+0xb400] ;  /* 0x00b40000d670783b */ /* 0x002e620000004200 */
[----:B------:R-:W-:Y:S01]  /*1c790*/  IMAD.MOV.U32 R152, RZ, RZ, R142 ;  /* 0x000000ffff987224 */ /* 0x000fe200078e008e */
[----:B--2---:R-:W-:Y:S01]  /*1c7a0*/  MOV R144, R135 ;  /* 0x0000008700907202 */ /* 0x004fe20000000f00 */
        /* <DEDUP_REMOVED lines=8> */
[----:B------:R-:W-:Y:S01]  /*1c830*/  MOV R146, R145 ;  /* 0x0000009100927202 */ /* 0x000fe20000000f00 */
[----:B------:R-:W-:Y:S02]  /*1c840*/  IMAD.MOV.U32 R134, RZ, RZ, R137 ;  /* 0x000000ffff867224 */ /* 0x000fe400078e0089 */
[----:B------:R-:W-:Y:S01]  /*1c850*/  IMAD.MOV.U32 R137, RZ, RZ, R127 ;  /* 0x000000ffff897224 */ /* 0x000fe200078e007f */
[----:B------:R-:W-:Y:S01]  /*1c860*/  MOV R127, R124 ;  /* 0x0000007c007f7202 */ /* 0x000fe20000000f00 */
[----:B------:R-:W-:Y:S02]  /*1c870*/  IMAD.MOV.U32 R124, RZ, RZ, R130 ;  /* 0x000000ffff7c7224 */ /* 0x000fe400078e0082 */
[----:B------:R-:W-:Y:S01]  /*1c880*/  IMAD.MOV.U32 R145, RZ, RZ, R135 ;  /* 0x000000ffff917224 */ /* 0x000fe200078e0087 */
[----:B------:R-:W3:Y:S01]  /*1c890*/  LDL.LU R130, [R1+0x20] ;  /* 0x0000200001827983 */ /* 0x000ee20000300800 */
[----:B------:R-:W-:Y:S01]  /*1c8a0*/  IMAD.MOV.U32 R135, RZ, RZ, R134 ;  /* 0x000000ffff877224 */ /* 0x000fe200078e0086 */
[-C--:B-1----:R-:W-:Y:S01]  /*1c8b0*/  HMMA.16816.F32 R84, R108, R112.reuse, R84 ;  /* 0x000000706c54723c */ /* 0x082fe20000001854 */
[----:B------:R-:W-:Y:S02]  /*1c8c0*/  IMAD.MOV.U32 R134, RZ, RZ, R137 ;  /* 0x000000ffff867224 */ /* 0x000fe400078e0089 */
[----:B------:R-:W-:Y:S02]  /*1c8d0*/  IMAD.MOV.U32 R137, RZ, RZ, R127 ;  /* 0x000000ffff897224 */ /* 0x000fe400078e007f */
[----:B------:R-:W-:Y:S02]  /*1c8e0*/  IMAD.MOV.U32 R127, RZ, RZ, R124 ;  /* 0x000000ffff7f7224 */ /* 0x000fe400078e007c */
[----:B------:R-:W-:Y:S01]  /*1c8f0*/  IMAD.MOV.U32 R147, RZ, RZ, R145 ;  /* 0x000000ffff937224 */ /* 0x000fe200078e0091 */
[C---:B------:R-:W-:Y:S01]  /*1c900*/  HMMA.16816.F32 R88, R116.reuse, R112, R88 ;  /* 0x000000707458723c */ /* 0x040fe20000001858 */
[----:B------:R-:W-:Y:S03]  /*1c910*/  IMAD.MOV.U32 R145, RZ, RZ, R134 ;  /* 0x000000ffff917224 */ /* 0x000fe600078e0086 */
[----:B------:R-:W-:Y:S02]  /*1c920*/  IMAD.MOV.U32 R134, RZ, RZ, R127 ;  /* 0x000000ffff867224 */ /* 0x000fe400078e007f */
[----:B------:R-:W-:Y:S01]  /*1c930*/  IMAD.MOV.U32 R127, RZ, RZ, R129 ;  /* 0x000000ffff7f7224 */ /* 0x000fe200078e0081 */
[----:B------:R-:W-:Y:S01]  /*1c940*/  PRMT R129, R105, 0x5410, R199 ;  /* 0x0000541069817816 */ /* 0x000fe200000000c7 */
[----:B------:R-:W-:Y:S01]  /*1c950*/  FFMA.FTZ R105, R149, c[0x0][0x23c], -R180 ;  /* 0x00008f0095697a23 */ /* 0x000fe200000108b4 */
[-C--:B------:R-:W-:Y:S01]  /*1c960*/  HMMA.16816.F32 R92, R116, R114.reuse, R92 ;  /* 0x00000072745c723c */ /* 0x080fe2000000185c */
[----:B------:R-:W1:Y:S02]  /*1c970*/  LDSM.16.MT88.4 R116, [R212+0x9800] ;  /* 0x00980000d474783b */ /* 0x000e640000004200 */
[----:B------:R-:W-:Y:S01]  /*1c980*/  IMAD.MOV.U32 R142, RZ, RZ, R146 ;  /* 0x000000ffff8e7224 */ /* 0x000fe200078e0092 */
[----:B------:R-:W4:Y:S01]  /*1c990*/  MUFU.EX2 R211, R105 ;  /* 0x0000006900d37308 */ /* 0x000f220000000800 */
[----:B------:R-:W-:Y:S01]  /*1c9a0*/  IMAD.MOV.U32 R149, RZ, RZ, R148 ;  /* 0x000000ffff957224 */ /* 0x000fe200078e0094 */
[----:B------:R-:W-:Y:S01]  /*1c9b0*/  MOV R146, R135 ;  /* 0x0000008700927202 */ /* 0x000fe20000000f00 */
[----:B------:R-:W-:Y:S01]  /*1c9c0*/  IMAD.MOV.U32 R135, RZ, RZ, R137 ;  /* 0x000000ffff877224 */ /* 0x000fe200078e0089 */
[----:B------:R-:W-:Y:S01]  /*1c9d0*/  LOP3.LUT R113, R186, 0xff, RZ, 0xc0, !PT ;  /* 0x000000ffba717812 */ /* 0x000fe200078ec0ff */
[----:B------:R-:W-:Y:S01]  /*1c9e0*/  IMAD.MOV.U32 R137, RZ, RZ, R128 ;  /* 0x000000ffff897224 */ /* 0x000fe200078e0080 */
[----:B------:R-:W-:Y:S02]  /*1c9f0*/  HMMA.16816.F32 R96, R108, R114, R96 ;  /* 0x000000726c60723c */ /* 0x000fe40000001860 */
[----:B------:R-:W-:Y:S01]  /*1ca00*/  IMAD.MOV.U32 R128, RZ, RZ, R122 ;  /* 0x000000ffff807224 */ /* 0x000fe200078e007a */
[----:B------:R-:W-:Y:S01]  /*1ca10*/  SHF.R.U32.HI R112, RZ, 0x8, R204 ;  /* 0x00000008ff707819 */ /* 0x000fe200000116cc */
[----:B------:R-:W-:Y:S01]  /*1ca20*/  IMAD.MOV.U32 R148, RZ, RZ, R155 ;  /* 0x000000ffff947224 */ /* 0x000fe200078e009b */
[----:B------:R-:W-:Y:S01]  /*1ca30*/  MOV R155, R154 ;  /* 0x0000009a009b7202 */ /* 0x000fe20000000f00 */
[----:B------:R-:W-:Y:S01]  /*1ca40*/  IMAD.MOV.U32 R154, RZ, RZ, R153 ;  /* 0x000000ffff9a7224 */ /* 0x000fe200078e0099 */
[--C-:B------:R-:W-:Y:S01]  /*1ca50*/  HSET2.LE.AND R111, R129, R141.reuse, PT ;  /* 0x0000008d816f7233 */ /* 0x100fe20003803000 */
[----:B------:R-:W-:Y:S01]  /*1ca60*/  IMAD.MOV.U32 R153, RZ, RZ, R152 ;  /* 0x000000ffff997224 */ /* 0x000fe200078e0098 */
[----:B------:R-:W-:Y:S03]  /*1ca70*/  PRMT R128, R128, 0x5410, R112 ;  /* 0x0000541080807816 */ /* 0x000fe60000000070 */
[----:B------:R-:W-:Y:S01]  /*1ca80*/  IMAD.MOV.U32 R152, RZ, RZ, R143 ;  /* 0x000000ffff987224 */ /* 0x000fe200078e008f */
[----:B------:R-:W-:Y:S01]  /*1ca90*/  LOP3.LUT R112, R185, 0xffff, RZ, 0xc0, !PT ;  /* 0x0000ffffb9707812 */ /* 0x000fe200078ec0ff */
[----:B------:R-:W-:Y:S01]  /*1caa0*/  IMAD.MOV.U32 R143, RZ, RZ, R142 ;  /* 0x000000ffff8f7224 */ /* 0x000fe200078e008e */
[--C-:B------:R-:W-:Y:S01]  /*1cab0*/  HSET2.LE.AND R114, R128, R141.reuse, PT ;  /* 0x0000008d80727233 */ /* 0x100fe20003803000 */
[----:B------:R-:W-:Y:S01]  /*1cac0*/  IMAD.MOV.U32 R142, RZ, RZ, R147 ;  /* 0x000000ffff8e7224 */ /* 0x000fe200078e0093 */
[----:B------:R-:W-:Y:S01]  /*1cad0*/  SHF.R.U32.HI R112, RZ, 0x8, R112 ;  /* 0x00000008ff707819 */ /* 0x000fe20000011670 */
[----:B------:R-:W-:Y:S01]  /*1cae0*/  IMAD.MOV.U32 R147, RZ, RZ, R146 ;  /* 0x000000ffff937224 */ /* 0x000fe200078e0092 */
[----:B----4-:R-:W-:Y:S01]  /*1caf0*/  F2FP.PACK_AB R109, R211, R202 ;  /* 0x000000cad36d723e */ /* 0x010fe200000000ff */
[----:B------:R-:W-:Y:S02]  /*1cb00*/  IMAD.MOV.U32 R146, RZ, RZ, R145 ;  /* 0x000000ffff927224 */ /* 0x000fe400078e0091 */
[----:B------:R-:W-:Y:S01]  /*1cb10*/  IMAD.MOV.U32 R145, RZ, RZ, R135 ;  /* 0x000000ffff917224 */ /* 0x000fe200078e0087 */
[----:B------:R-:W-:Y:S01]  /*1cb20*/  MOV R135, R134 ;  /* 0x0000008600877202 */ /* 0x000fe20000000f00 */
[----:B------:R-:W-:Y:S02]  /*1cb30*/  IMAD.MOV.U32 R134, RZ, RZ, R137 ;  /* 0x000000ffff867224 */ /* 0x000fe400078e0089 */
[----:B------:R-:W-:Y:S02]  /*1cb40*/  IMAD.MOV.U32 R137, RZ, RZ, R125 ;  /* 0x000000ffff897224 */ /* 0x000fe400078e007d */
[----:B------:R-:W-:Y:S02]  /*1cb50*/  IMAD.MOV.U32 R125, RZ, RZ, R228 ;  /* 0x000000ffff7d7224 */ /* 0x000fe400078e00e4 */
[----:B---3--:R-:W-:Y:S01]  /*1cb60*/  IMAD.MOV.U32 R124, RZ, RZ, R130 ;  /* 0x000000ffff7c7224 */ /* 0x008fe200078e0082 */
[----:B------:R-:W-:Y:S01]  /*1cb70*/  PRMT R130, R222, 0x5410, R106 ;  /* 0x00005410de827816 */ /* 0x000fe2000000006a */
[----:B------:R-:W-:Y:S01]  /*1cb80*/  FFMA.FTZ R106, R149, c[0x0][0x23c], -R181 ;  /* 0x00008f00956a7a23 */ /* 0x000fe200000108b5 */
[----:B------:R2:W5:Y:S01]  /*1cb90*/  LDL.LU R222, [R1+0xdc] ;  /* 0x0000dc0001de7983 */ /* 0x0005620000300800 */
[----:B------:R-:W-:Y:S02]  /*1cba0*/  IMAD.MOV.U32 R149, RZ, RZ, R148 ;  /* 0x000000ffff957224 */ /* 0x000fe400078e0094 */
[----:B------:R-:W-:Y:S01]  /*1cbb0*/  IMAD.MOV.U32 R148, RZ, RZ, R155 ;  /* 0x000000ffff947224 */ /* 0x000fe200078e009b */
[----:B------:R-:W3:Y:S01]  /*1cbc0*/  LDL.LU R122, [R1+0x34] ;  /* 0x00003400017a7983 */ /* 0x000ee20000300800 */
[----:B------:R-:W-:Y:S01]  /*1cbd0*/  IMAD.MOV.U32 R155, RZ, RZ, R154 ;  /* 0x000000ffff9b7224 */ /* 0x000fe200078e009a */
[----:B------:R-:W-:Y:S01]  /*1cbe0*/  MUFU.EX2 R206, R106 ;  /* 0x0000006a00ce7308 */ /* 0x000fe20000000800 */
[----:B------:R-:W-:Y:S01]  /*1cbf0*/  IMAD.MOV.U32 R154, RZ, RZ, R153 ;  /* 0x000000ffff9a7224 */ /* 0x000fe200078e0099 */
[----:B------:R2:W5:Y:S01]  /*1cc00*/  LDL.LU R228, [R1+0xd8] ;  /* 0x0000d80001e47983 */ /* 0x0005620000300800 */
[----:B------:R-:W-:Y:S01]  /*1cc10*/  IMAD.MOV.U32 R153, RZ, RZ, R152 ;  /* 0x000000ffff997224 */ /* 0x000fe200078e0098 */
[----:B------:R-:W-:Y:S01]  /*1cc20*/  MOV R152, R142 ;  /* 0x0000008e00987202 */ /* 0x000fe20000000f00 */
[----:B------:R-:W-:Y:S01]  /*1cc30*/  IMAD.MOV.U32 R142, RZ, RZ, R145 ;  /* 0x000000ffff8e7224 */ /* 0x000fe200078e0091 */
[--C-:B------:R-:W-:Y:S01]  /*1cc40*/  HSET2.LE.AND R110, R130, R141.reuse, PT ;  /* 0x0000008d826e7233 */ /* 0x100fe20003803000 */
[----:B------:R-:W-:Y:S02]  /*1cc50*/  IMAD.MOV.U32 R145, RZ, RZ, R135 ;  /* 0x000000ffff917224 */ /* 0x000fe400078e0087 */
[----:B------:R-:W-:Y:S02]  /*1cc60*/  IMAD.MOV.U32 R135, RZ, RZ, R134 ;  /* 0x000000ffff877224 */ /* 0x000fe400078e0086 */
[----:B------:R-:W-:Y:S02]  /*1cc70*/  IMAD.MOV.U32 R134, RZ, RZ, R137 ;  /* 0x000000ffff867224 */ /* 0x000fe400078e0089 */
[----:B------:R-:W-:Y:S01]  /*1cc80*/  FFMA.FTZ R105, R149, c[0x0][0x23c], -R181 ;  /* 0x00008f0095697a23 */ /* 0x000fe200000108b5 */
[----:B------:R-:W4:Y:S01]  /*1cc90*/  LDL.LU R137, [R1+0x24] ;  /* 0x0000240001897983 */ /* 0x000f220000300800 */
[----:B------:R-:W-:Y:S02]  /*1cca0*/  IMAD.MOV.U32 R149, RZ, RZ, R148 ;  /* 0x000000ffff957224 */ /* 0x000fe400078e0094 */
[----:B------:R-:W-:Y:S01]  /*1ccb0*/  IMAD.MOV.U32 R148, RZ, RZ, R155 ;  /* 0x000000ffff947224 */ /* 0x000fe200078e009b */
[----:B------:R1:W1:Y:S01]  /*1ccc0*/  MUFU.EX2 R210, R105 ;  /* 0x0000006900d27308 */ /* 0x0002620000000800 */
[----:B------:R-:W-:Y:S01]  /*1ccd0*/  IMAD.MOV.U32 R155, RZ, RZ, R154 ;  /* 0x000000ffff9b7224 */ /* 0x000fe200078e009a */
[----:B------:R-:W-:Y:S01]  /*1cce0*/  MOV R154, R153 ;  /* 0x00000099009a7202 */ /* 0x000fe20000000f00 */
[----:B------:R-:W-:Y:S02]  /*1ccf0*/  IMAD.MOV.U32 R153, RZ, RZ, R152 ;  /* 0x000000ffff997224 */ /* 0x000fe400078e0098 */
[----:B------:R-:W-:Y:S02]  /*1cd00*/  IMAD.MOV.U32 R152, RZ, RZ, R145 ;  /* 0x000000ffff987224 */ /* 0x000fe400078e0091 */
[----:B------:R-:W-:Y:S02]  /*1cd10*/  IMAD.MOV.U32 R145, RZ, RZ, R135 ;  /* 0x000000ffff917224 */ /* 0x000fe400078e0087 */
[----:B------:R-:W-:Y:S02]  /*1cd20*/  IMAD.MOV.U32 R135, RZ, RZ, R134 ;  /* 0x000000ffff877224 */ /* 0x000fe400078e0086 */
[----:B------:R-:W2:Y:S01]  /*1cd30*/  LDL.LU R134, [R1+0x2c] ;  /* 0x00002c0001867983 */ /* 0x000ea20000300800 */
[----:B-1----:R-:W-:Y:S02]  /*1cd40*/  FFMA.FTZ R105, R149, c[0x0][0x23c], -R182 ;  /* 0x00008f0095697a23 */ /* 0x002fe400000108b6 */
[----:B------:R-:W-:Y:S02]  /*1cd50*/  IMAD.MOV.U32 R149, RZ, RZ, R148 ;  /* 0x000000ffff957224 */ /* 0x000fe400078e0094 */
[----:B------:R1:W-:Y:S01]  /*1cd60*/  MUFU.EX2 R205, R105 ;  /* 0x0000006900cd7308 */ /* 0x0003e20000000800 */
[----:B------:R-:W-:Y:S02]  /*1cd70*/  IMAD.MOV.U32 R148, RZ, RZ, R155 ;  /* 0x000000ffff947224 */ /* 0x000fe400078e009b */
[----:B------:R-:W-:Y:S01]  /*1cd80*/  IMAD.MOV.U32 R155, RZ, RZ, R154 ;  /* 0x000000ffff9b7224 */ /* 0x000fe200078e009a */
[----:B------:R-:W-:Y:S01]  /*1cd90*/  MOV R154, R153 ;  /* 0x00000099009a7202 */ /* 0x000fe20000000f00 */
[----:B------:R-:W-:Y:S02]  /*1cda0*/  IMAD.MOV.U32 R153, RZ, RZ, R152 ;  /* 0x000000ffff997224 */ /* 0x000fe400078e0098 */
[----:B------:R-:W-:Y:S02]  /*1cdb0*/  IMAD.MOV.U32 R152, RZ, RZ, R135 ;  /* 0x000000ffff987224 */ /* 0x000fe400078e0087 */
[----:B-1----:R-:W-:Y:S02]  /*1cdc0*/  FFMA.FTZ R105, R149, c[0x0][0x23c], -R182 ;  /* 0x00008f0095697a23 */ /* 0x002fe400000108b6 */
[----:B------:R-:W-:Y:S02]  /*1cdd0*/  IMAD.MOV.U32 R149, RZ, RZ, R148 ;  /* 0x000000ffff957224 */ /* 0x000fe400078e0094 */
[----:B------:R1:W1:Y:S01]  /*1cde0*/  MUFU.EX2 R208, R105 ;  /* 0x0000006900d07308 */ /* 0x0002620000000800 */
[----:B------:R-:W-:Y:S02]  /*1cdf0*/  IMAD.MOV.U32 R148, RZ, RZ, R155 ;  /* 0x000000ffff947224 */ /* 0x000fe400078e009b */
[----:B------:R-:W-:Y:S01]  /*1ce00*/  IMAD.MOV.U32 R155, RZ, RZ, R154 ;  /* 0x000000ffff9b7224 */ /* 0x000fe200078e009a */
[----:B------:R-:W-:Y:S01]  /*1ce10*/  MOV R154, R153 ;  /* 0x00000099009a7202 */ /* 0x000fe20000000f00 */
[----:B------:R-:W-:Y:S02]  /*1ce20*/  IMAD.MOV.U32 R153, RZ, RZ, R152 ;  /* 0x000000ffff997224 */ /* 0x000fe400078e0098 */
[----:B-1----:R-:W-:Y:S02]  /*1ce30*/  FFMA.FTZ R105, R149, c[0x0][0x23c], -R183 ;  /* 0x00008f0095697a23 */ /* 0x002fe400000108b7 */
[----:B------:R-:W-:Y:S02]  /*1ce40*/  IMAD.MOV.U32 R149, RZ, RZ, R148 ;  /* 0x000000ffff957224 */ /* 0x000fe400078e0094 */
[----:B------:R1:W-:Y:S01]  /*1ce50*/  MUFU.EX2 R203, R105 ;  /* 0x0000006900cb7308 */ /* 0x0003e20000000800 */
[----:B------:R-:W-:Y:S01]  /*1ce60*/  IMAD.MOV.U32 R148, RZ, RZ, R155 ;  /* 0x000000ffff947224 */ /* 0x000fe200078e009b */
[----:B------:R-:W-:Y:S01]  /*1ce70*/  MOV R155, R154 ;  /* 0x0000009a009b7202 */ /* 0x000fe20000000f00 */
[----:B------:R-:W-:Y:S02]  /*1ce80*/  IMAD.MOV.U32 R154, RZ, RZ, R153 ;  /* 0x000000ffff9a7224 */ /* 0x000fe400078e0099 */
[----:B-1----:R-:W-:Y:S02]  /*1ce90*/  FFMA.FTZ R105, R149, c[0x0][0x23c], -R183 ;  /* 0x00008f0095697a23 */ /* 0x002fe400000108b7 */
[----:B------:R-:W-:Y:S01]  /*1cea0*/  IMAD.MOV.U32 R149, RZ, RZ, R148 ;  /* 0x000000ffff957224 */ /* 0x000fe200078e0094 */
[----:B------:R-:W-:Y:S02]  /*1ceb0*/  MOV R148, R155 ;  /* 0x0000009b00947202 */ /* 0x000fe40000000f00 */
[----:B------:R1:W-:Y:S01]  /*1cec0*/  MUFU.EX2 R207, R105 ;  /* 0x0000006900cf7308 */ /* 0x0003e20000000800 */
[----:B------:R-:W-:Y:S02]  /*1ced0*/  IMAD.MOV.U32 R155, RZ, RZ, R154 ;  /* 0x000000ffff9b7224 */ /* 0x000fe400078e009a */
[----:B-1----:R-:W-:Y:S02]  /*1cee0*/  FFMA.FTZ R105, R149, c[0x0][0x23c], -R182 ;  /* 0x00008f0095697a23 */ /* 0x002fe400000108b6 */
[----:B------:R-:W-:Y:S05]  /*1cef0*/  IMAD.MOV.U32 R149, RZ, RZ, R148 ;  /* 0x000000ffff957224 */ /* 0x000fea00078e0094 */
[----:B------:R1:W-:Y:S01]  /*1cf00*/  MUFU.EX2 R209, R105 ;  /* 0x0000006900d17308 */ /* 0x0003e20000000800 */
[----:B------:R-:W-:Y:S01]  /*1cf10*/  IMAD.MOV.U32 R148, RZ, RZ, R155 ;  /* 0x000000ffff947224 */ /* 0x000fe200078e009b */
[----:B------:R-:W-:Y:S03]  /*1cf20*/  LOP3.LUT R106, R149, 0xff, RZ, 0xc0, !PT ;  /* 0x000000ff956a7812 */ /* 0x000fe600078ec0ff */
[----:B------:R-:W-:Y:S04]  /*1cf30*/  IMAD.MOV.U32 R149, RZ, RZ, R148 ;  /* 0x000000ffff957224 */ /* 0x000fe800078e0094 */
[----:B------:R-:W-:Y:S01]  /*1cf40*/  IMAD.MOV.U32 R156, RZ, RZ, R149 ;  /* 0x000000ffff9c7224 */ /* 0x000fe200078e0095 */
[----:B-1----:R-:W-:Y:S04]  /*1cf50*/  LOP3.LUT R105, R186, 0xffff, RZ, 0xc0, !PT ;  /* 0x0000ffffba697812 */ /* 0x002fe800078ec0ff */
[----:B------:R-:W-:Y:S01]  /*1cf60*/  SHF.R.U32.HI R105, RZ, 0x8, R105 ;  /* 0x00000008ff697819 */ /* 0x000fe20000011669 */
[----:B--2---:R-:W-:Y:S02]  /*1cf70*/  IMAD.MOV.U32 R135, RZ, RZ, R134 ;  /* 0x000000ffff877224 */ /* 0x004fe400078e0086 */
        /* <DEDUP_REMOVED lines=11> */
[----:B------:R-:W-:Y:S01]  /*1d030*/  MOV R155, R154 ;  /* 0x0000009a009b7202 */ /* 0x000fe20000000f00 */
        /* <DEDUP_REMOVED lines=9> */
[----:B------:R-:W-:Y:S01]  /*1d0d0*/  PRMT R124, R113, 0x5410, R105 ;  /* 0x00005410717c7816 */ /* 0x000fe20000000069 */
[----:B------:R-:W-:Y:S01]  /*1d0e0*/  FFMA.FTZ R105, R156, c[0x0][0x23c], -R183 ;  /* 0x00008f009c697a23 */ /* 0x000fe200000108b7 */
[----:B------:R-:W-:Y:S01]  /*1d0f0*/  SHF.R.U32.HI R113, RZ, 0x18, R186 ;  /* 0x00000018ff717819 */ /* 0x000fe200000116ba */
[----:B------:R-:W-:Y:S02]  /*1d100*/  IMAD.MOV.U32 R153, RZ, RZ, R152 ;  /* 0x000000ffff997224 */ /* 0x000fe400078e0098 */
[----:B------:R2:W-:Y:S01]  /*1d110*/  MUFU.EX2 R200, R105 ;  /* 0x0000006900c87308 */ /* 0x0005e20000000800 */
[----:B------:R-:W-:Y:S01]  /*1d120*/  IMAD.MOV.U32 R152, RZ, RZ, R143 ;  /* 0x000000ffff987224 */ /* 0x000fe200078e008f */
[--C-:B------:R-:W-:Y:S01]  /*1d130*/  HSET2.LE.AND R108, R124, R141.reuse, PT ;  /* 0x0000008d7c6c7233 */ /* 0x100fe20003803000 */
[----:B------:R-:W-:Y:S02]  /*1d140*/  IMAD.MOV.U32 R143, RZ, RZ, R142 ;  /* 0x000000ffff8f7224 */ /* 0x000fe400078e008e */
[----:B------:R-:W-:Y:S02]  /*1d150*/  IMAD.MOV.U32 R142, RZ, RZ, R147 ;  /* 0x000000ffff8e7224 */ /* 0x000fe400078e0093 */
[----:B------:R-:W-:Y:S01]  /*1d160*/  IMAD.MOV.U32 R147, RZ, RZ, R120 ;  /* 0x000000ffff937224 */ /* 0x000fe200078e0078 */
[----:B------:R-:W-:Y:S01]  /*1d170*/  LOP3.LUT R108, R108, R109, RZ, 0xc0, !PT ;  /* 0x0000006d6c6c7212 */ /* 0x000fe200078ec0ff */
[----:B------:R-:W-:Y:S02]  /*1d180*/  FFMA.FTZ R120, R225, c[0x0][0x23c], -R182 ;  /* 0x00008f00e1787a23 */ /* 0x000fe400000108b6 */
[----:B------:R-:W-:Y:S02]  /*1d190*/  IMAD.MOV.U32 R149, RZ, RZ, R148 ;  /* 0x000000ffff957224 */ /* 0x000fe400078e0094 */
[----:B------:R1:W1:Y:S01]  /*1d1a0*/  MUFU.EX2 R204, R120 ;  /* 0x0000007800cc7308 */ /* 0x0002620000000800 */
[----:B------:R-:W-:Y:S02]  /*1d1b0*/  IMAD.MOV.U32 R148, RZ, RZ, R152 ;  /* 0x000000ffff947224 */ /* 0x000fe400078e0098 */
[----:B------:R-:W-:Y:S02]  /*1d1c0*/  IMAD.MOV.U32 R152, RZ, RZ, R143 ;  /* 0x000000ffff987224 */ /* 0x000fe400078e008f */
[----:B------:R-:W-:Y:S02]  /*1d1d0*/  IMAD.MOV.U32 R143, RZ, RZ, R142 ;  /* 0x000000ffff8f7224 */ /* 0x000fe400078e008e */
[----:B------:R-:W-:Y:S02]  /*1d1e0*/  IMAD.MOV.U32 R142, RZ, RZ, R147 ;  /* 0x000000ffff8e7224 */ /* 0x000fe400078e0093 */
[----:B------:R-:W-:Y:S01]  /*1d1f0*/  IMAD.MOV.U32 R147, RZ, RZ, R127 ;  /* 0x000000ffff937224 */ /* 0x000fe200078e007f */
[----:B------:R-:W-:Y:S01]  /*1d200*/  PRMT R127, R106, 0x5410, R188 ;  /* 0x000054106a7f7816 */ /* 0x000fe200000000bc */
[----:B------:R-:W-:Y:S01]  /*1d210*/  IMAD.MOV.U32 R161, RZ, RZ, R155 ;  /* 0x000000ffffa17224 */ /* 0x000fe200078e009b */
[----:B------:R-:W-:Y:S01]  /*1d220*/  SHF.R.U32.HI R106, RZ, 0x10, R186 ;  /* 0x00000010ff6a7819 */ /* 0x000fe200000116ba */
[----:B------:R-:W-:Y:S01]  /*1d230*/  IMAD.MOV.U32 R158, RZ, RZ, R160 ;  /* 0x000000ffff9e7224 */ /* 0x000fe200078e00a0 */
[----:B------:R-:W-:Y:S01]  /*1d240*/  MOV R155, R153 ;  /* 0x00000099009b7202 */ /* 0x000fe20000000f00 */
[----:B------:R-:W-:Y:S01]  /*1d250*/  IMAD.MOV.U32 R153, RZ, RZ, R218 ;  /* 0x000000ffff997224 */ /* 0x000fe200078e00da */
[----:B------:R-:W-:Y:S01]  /*1d260*/  LOP3.LUT R106, R106, 0xff, RZ, 0xc0, !PT ;  /* 0x000000ff6a6a7812 */ /* 0x000fe200078ec0ff */
[----:B------:R-:W-:Y:S01]  /*1d270*/  IMAD.MOV.U32 R160, RZ, RZ, R150 ;  /* 0x000000ffffa07224 */ /* 0x000fe200078e0096 */
[----:B--2---:R-:W-:Y:S01]  /*1d280*/  SHF.R.U32.HI R105, RZ, 0x10, R185 ;  /* 0x00000010ff697819 */ /* 0x004fe200000116b9 */
[----:B------:R-:W-:Y:S01]  /*1d290*/  IMAD.MOV.U32 R150, RZ, RZ, R154 ;  /* 0x000000ffff967224 */ /* 0x000fe200078e009a */
[----:B------:R-:W-:Y:S01]  /*1d2a0*/  PRMT R106, R106, 0x5410, R113 ;  /* 0x000054106a6a7816 */ /* 0x000fe20000000071 */
[----:B------:R-:W-:Y:S01]  /*1d2b0*/  IMAD.MOV.U32 R154, RZ, RZ, R153 ;  /* 0x000000ffff9a7224 */ /* 0x000fe200078e0099 */
[----:B------:R-:W-:Y:S01]  /*1d2c0*/  MOV R157, R161 ;  /* 0x000000a1009d7202 */ /* 0x000fe20000000f00 */
[----:B------:R-:W-:Y:S01]  /*1d2d0*/  IMAD.MOV.U32 R161, RZ, RZ, R151 ;  /* 0x000000ffffa17224 */ /* 0x000fe200078e0097 */
[----:B------:R-:W-:Y:S01]  /*1d2e0*/  LOP3.LUT R105, R105, 0xff, RZ, 0xc0, !PT ;  /* 0x000000ff69697812 */ /* 0x000fe200078ec0ff */
[----:B---3--:R-:W-:Y:S01]  /*1d2f0*/  IMAD.MOV.U32 R151, RZ, RZ, R122 ;  /* 0x000000ffff977224 */ /* 0x008fe200078e007a */
[----:B------:R-:W-:Y:S01]  /*1d300*/  LOP3.LUT R122, R185, 0xff, RZ, 0xc0, !PT ;  /* 0x000000ffb97a7812 */ /* 0x000fe200078ec0ff */
[----:B------:R-:W-:Y:S01]  /*1d310*/  IMAD.MOV.U32 R153, RZ, RZ, R136 ;  /* 0x000000ffff997224 */ /* 0x000fe200078e0088 */
[----:B------:R-:W-:Y:S01]  /*1d320*/  MOV R136, R121 ;  /* 0x0000007900887202 */ /* 0x000fe20000000f00 */
[----:B-1----:R-:W-:Y:S01]  /*1d330*/  FFMA.FTZ R120, R158, c[0x0][0x23c], -R183 ;  /* 0x00008f009e787a23 */ /* 0x002fe200000108b7 */
[----:B------:R-:W-:Y:S01]  /*1d340*/  SHF.R.U32.HI R121, RZ, 0x18, R185 ;  /* 0x00000018ff797819 */ /* 0x000fe200000116b9 */
[----:B------:R-:W-:Y:S01]  /*1d350*/  IMAD.MOV.U32 R158, RZ, RZ, R138 ;  /* 0x000000ffff9e7224 */ /* 0x000fe200078e008a */
[----:B------:R-:W-:Y:S01]  /*1d360*/  PRMT R126, R122, 0x5410, R112 ;  /* 0x000054107a7e7816 */ /* 0x000fe20000000070 */
[--C-:B------:R-:W-:Y:S01]  /*1d370*/  HSET2.LE.AND R112, R106, R141.reuse, PT ;  /* 0x0000008d6a707233 */ /* 0x100fe20003803000 */
[----:B------:R-:W-:Y:S01]  /*1d380*/  F2FP.PACK_AB R113, R210, R206 ;  /* 0x000000ced271723e */ /* 0x000fe200000000ff */
[----:B------:R-:W-:Y:S01]  /*1d390*/  IMAD.MOV.U32 R138, RZ, RZ, R125 ;  /* 0x000000ffff8a7224 */ /* 0x000fe200078e007d */
[----:B------:R-:W-:Y:S01]  /*1d3a0*/  PRMT R125, R105, 0x5410, R121 ;  /* 0x00005410697d7816 */ /* 0x000fe20000000079 */
[----:B------:R1:W2:Y:S01]  /*1d3b0*/  MUFU.EX2 R201, R120 ;  /* 0x0000007800c97308 */ /* 0x0002a20000000800 */
[----:B------:R-:W-:Y:S01]  /*1d3c0*/  F2FP.PACK_AB R105, R234, R233 ;  /* 0x000000e9ea69723e */ /* 0x000fe200000000ff */
[----:B------:R-:W-:Y:S01]  /*1d3d0*/  IMAD.MOV.U32 R159, RZ, RZ, R149 ;  /* 0x000000ffff9f7224 */ /* 0x000fe200078e0095 */
[----:B------:R-:W-:Y:S01]  /*1d3e0*/  LOP3.LUT R109, R112, R113, RZ, 0xc0, !PT ;  /* 0x00000071706d7212 */ /* 0x000fe200078ec0ff */
[--C-:B------:R-:W-:Y:S01]  /*1d3f0*/  HSET2.LE.AND R112, R126, R141.reuse, PT ;  /* 0x0000008d7e707233 */ /* 0x100fe20003803000 */
[----:B------:R-:W-:Y:S01]  /*1d400*/  LOP3.LUT R110, R110, R105, RZ, 0xc0, !PT ;  /* 0x000000696e6e7212 */ /* 0x000fe200078ec0ff */
[----:B----4-:R-:W-:Y:S01]  /*1d410*/  IMAD.MOV.U32 R149, RZ, RZ, R137 ;  /* 0x000000ffff957224 */ /* 0x010fe200078e0089 */
[----:B------:R-:W-:Y:S01]  /*1d420*/  F2FP.PACK_AB R105, R208, R205 ;  /* 0x000000cdd069723e */ /* 0x000fe200000000ff */
[----:B------:R-:W-:Y:S01]  /*1d430*/  IMAD.MOV.U32 R137, RZ, RZ, R123 ;  /* 0x000000ffff897224 */ /* 0x000fe200078e007b */
[----:B------:R-:W-:Y:S01]  /*1d440*/  F2FP.PACK_AB R106, R231, R232 ;  /* 0x000000e8e76a723e */ /* 0x000fe200000000ff */
[--C-:B------:R-:W-:Y:S01]  /*1d450*/  HSET2.LE.AND R124, R127, R141.reuse, PT ;  /* 0x0000008d7f7c7233 */ /* 0x100fe20003803000 */
[----:B------:R-:W-:Y:S01]  /*1d460*/  LOP3.LUT R112, R112, R105, RZ, 0xc0, !PT ;  /* 0x0000006970707212 */ /* 0x000fe200078ec0ff */
[----:B------:R-:W-:Y:S01]  /*1d470*/  FFMA.FTZ R105, R169, c[0x0][0x23c], -R180 ;  /* 0x00008f00a9697a23 */ /* 0x000fe200000108b4 */
[----:B------:R-:W-:Y:S01]  /*1d480*/  LOP3.LUT R111, R111, R106, RZ, 0xc0, !PT ;  /* 0x0000006a6f6f7212 */ /* 0x000fe200078ec0ff */
[----:B------:R-:W-:Y:S01]  /*1d490*/  IMAD.MOV.U32 R169, RZ, RZ, R168 ;  /* 0x000000ffffa97224 */ /* 0x000fe200078e00a8 */
[--C-:B------:R-:W-:Y:S01]  /*1d4a0*/  HSET2.LE.AND R113, R125, R141.reuse, PT ;  /* 0x0000008d7d717233 */ /* 0x100fe20003803000 */
[----:B------:R3:W-:Y:S01]  /*1d4b0*/  MUFU.EX2 R199, R105 ;  /* 0x0000006900c77308 */ /* 0x0007e20000000800 */
[----:B------:R-:W-:Y:S01]  /*1d4c0*/  IMAD.MOV.U32 R168, RZ, RZ, R159 ;  /* 0x000000ffffa87224 */ /* 0x000fe200078e009f */
[----:B------:R-:W-:Y:S01]  /*1d4d0*/  F2FP.PACK_AB R115, R204, R209 ;  /* 0x000000d1cc73723e */ /* 0x000fe200000000ff */
[----:B------:R-:W-:Y:S01]  /*1d4e0*/  IMAD.MOV.U32 R156, RZ, RZ, R217 ;  /* 0x000000ffff9c7224 */ /* 0x000fe200078e00d9 */
[-C--:B------:R-:W-:Y:S01]  /*1d4f0*/  HMMA.16816.F32 R4, R108, R116.reuse, R4 ;  /* 0x000000746c04723c */ /* 0x080fe20000001804 */
[----:B------:R-:W-:Y:S01]  /*1d500*/  F2FP.PACK_AB R106, R207, R203 ;  /* 0x000000cbcf6a723e */ /* 0x000fe200000000ff */
[----:B------:R-:W-:Y:S01]  /*1d510*/  IMAD.MOV.U32 R159, RZ, RZ, R157 ;  /* 0x000000ffff9f7224 */ /* 0x000fe200078e009d */
[----:B------:R-:W-:Y:S01]  /*1d520*/  LOP3.LUT R114, R114, R115, RZ, 0xc0, !PT ;  /* 0x0000007372727212 */ /* 0x000fe200078ec0ff */
[----:B-1----:R-:W1:Y:S01]  /*1d530*/  LDSM.16.MT88.4 R120, [R214+0x9800] ;  /* 0x00980000d678783b */ /* 0x002e620000004200 */
[----:B--2---:R-:W-:Y:S01]  /*1d540*/  F2FP.PACK_AB R125, R201, R200 ;  /* 0x000000c8c97d723e */ /* 0x004fe200000000ff */
[----:B------:R-:W-:Y:S01]  /*1d550*/  IMAD.MOV.U32 R157, RZ, RZ, R156 ;  /* 0x000000ffff9d7224 */ /* 0x000fe200078e009c */
[----:B------:R-:W-:Y:S01]  /*1d560*/  LOP3.LUT R113, R113, R106, RZ, 0xc0, !PT ;  /* 0x0000006a71717212 */ /* 0x000fe200078ec0ff */
[----:B------:R-:W-:Y:S01]  /*1d570*/  IMAD.MOV.U32 R156, RZ, RZ, R151 ;  /* 0x000000ffff9c7224 */ /* 0x000fe200078e0097 */
[----:B------:R-:W-:Y:S03]  /*1d580*/  LOP3.LUT R115, R124, R125, RZ, 0xc0, !PT ;  /* 0x0000007d7c737212 */ /* 0x000fe600078ec0ff */
[----:B------:R-:W2:Y:S01]  /*1d590*/  LDSM.16.MT88.4 R124, [R212+0xa800] ;  /* 0x00a80000d47c783b */ /* 0x000ea20000004200 */
[----:B------:R-:W-:Y:S02]  /*1d5a0*/  IMAD.MOV.U32 R139, RZ, RZ, R219 ;  /* 0x000000ffff8b7224 */ /* 0x000fe400078e00db */
[----:B------:R-:W-:Y:S01]  /*1d5b0*/  IMAD.MOV.U32 R134, RZ, RZ, R133 ;  /* 0x000000ffff867224 */ /* 0x000fe200078e0085 */
[C---:B------:R-:W-:Y:S01]  /*1d5c0*/  HMMA.16816.F32 R8, R112.reuse, R116, R8 ;  /* 0x000000747008723c */ /* 0x040fe20000001808 */
[----:B------:R-:W-:Y:S02]  /*1d5d0*/  IMAD.MOV.U32 R133, RZ, RZ, R229 ;  /* 0x000000ffff857224 */ /* 0x000fe400078e00e5 */
[----:B------:R-:W-:Y:S01]  /*1d5e0*/  IMAD.MOV.U32 R135, RZ, RZ, R224 ;  /* 0x000000ffff877224 */ /* 0x000fe200078e00e0 */
[----:B------:R4:W5:Y:S01]  /*1d5f0*/  LDL.LU R219, [R1+0xd0] ;  /* 0x0000d00001db7983 */ /* 0x0009620000300800 */
[----:B---3--:R-:W-:Y:S02]  /*1d600*/  FFMA.FTZ R105, R169, c[0x0][0x23c], -R180 ;  /* 0x00008f00a9697a23 */ /* 0x008fe400000108b4 */
[----:B------:R-:W-:Y:S01]  /*1d610*/  IMAD.MOV.U32 R169, RZ, RZ, R168 ;  /* 0x000000ffffa97224 */ /* 0x000fe200078e00a8 */
[-C--:B------:R-:W-:Y:S01]  /*1d620*/  HMMA.16816.F32 R12, R112, R118.reuse, R12 ;  /* 0x00000076700c723c */ /* 0x080fe2000000180c */
[----:B------:R3:W3:Y:S01]  /*1d630*/  MUFU.EX2 R198, R105 ;  /* 0x0000006900c67308 */ /* 0x0006e20000000800 */
[----:B------:R4:W5:Y:S02]  /*1d640*/  LDL.LU R229, [R1+0xcc] ;  /* 0x0000cc0001e57983 */ /* 0x0009640000300800 */
[----:B------:R-:W-:Y:S02]  /*1d650*/  IMAD.MOV.U32 R168, RZ, RZ, R159 ;  /* 0x000000ffffa87224 */ /* 0x000fe400078e009f */
[----:B------:R4:W5:Y:S01]  /*1d660*/  LDL.LU R224, [R1+0xc8] ;  /* 0x0000c80001e07983 */ /* 0x0009620000300800 */
[----:B------:R-:W-:Y:S01]  /*1d670*/  IMAD.MOV.U32 R151, RZ, RZ, R150 ;  /* 0x000000ffff977224 */ /* 0x000fe200078e0096 */
[C---:B------:R-:W-:Y:S01]  /*1d680*/  HMMA.16816.F32 R16, R108.reuse, R118, R16 ;  /* 0x000000766c10723c */ /* 0x040fe20000001810 */
[----:B------:R-:W-:Y:S01]  /*1d690*/  IMAD.MOV.U32 R150, RZ, RZ, R148 ;  /* 0x000000ffff967224 */ /* 0x000fe200078e0094 */
[----:B------:R-:W2:Y:S02]  /*1d6a0*/  LDSM.16.MT88.4 R116, [R214+0xa800] ;  /* 0x00a80000d674783b */ /* 0x000ea40000004200 */
[----:B------:R-:W-:Y:S01]  /*1d6b0*/  MOV R148, R155 ;  /* 0x0000009b00947202 */ /* 0x000fe20000000f00 */
[----:B------:R-:W-:Y:S02]  /*1d6c0*/  IMAD.MOV.U32 R155, RZ, RZ, R135 ;  /* 0x000000ffff9b7224 */ /* 0x000fe400078e0087 */
[----:B------:R-:W-:Y:S02]  /*1d6d0*/  IMAD.MOV.U32 R135, RZ, RZ, R139 ;  /* 0x000000ffff877224 */ /* 0x000fe400078e008b */
[----:B------:R-:W-:Y:S01]  /*1d6e0*/  IMAD.MOV.U32 R139, RZ, RZ, R215 ;  /* 0x000000ffff8b7224 */ /* 0x000fe200078e00d7 */
[----:B------:R4:W5:Y:S01]  /*1d6f0*/  LDL.LU R230, [R1+0xc4] ;  /* 0x0000c40001e67983 */ /* 0x0009620000300800 */
[-C--:B-1----:R-:W-:Y:S01]  /*1d700*/  HMMA.16816.F32 R20, R108, R120.reuse, R20 ;  /* 0x000000786c14723c */ /* 0x082fe20000001814 */
[----:B------:R-:W-:Y:S02]  /*1d710*/  IMAD.MOV.U32 R159, RZ, RZ, R157 ;  /* 0x000000ffff9f7224 */ /* 0x000fe400078e009d */
[----:B------:R4:W5:Y:S01]  /*1d720*/  LDL.LU R225, [R1+0xc0] ;  /* 0x0000c00001e17983 */ /* 0x0009620000300800 */
[----:B------:R-:W-:Y:S01]  /*1d730*/  IMAD.MOV.U32 R157, RZ, RZ, R156 ;  /* 0x000000ffff9d7224 */ /* 0x000fe200078e009c */
[----:B------:R-:W-:Y:S01]  /*1d740*/  MOV R156, R213 ;  /* 0x000000d5009c7202 */ /* 0x000fe20000000f00 */
[--C-:B---3--:R-:W-:Y:S01]  /*1d750*/  FFMA.FTZ R105, R169, c[0x0][0x23c], -R181.reuse ;  /* 0x00008f00a9697a23 */ /* 0x108fe200000108b5 */
[----:B------:R4:W5:Y:S01]  /*1d760*/  LDL.LU.64 R220, [R1+0xb8] ;  /* 0x0000b80001dc7983 */ /* 0x0009620000300a00 */
[----:B------:R-:W-:Y:S01]  /*1d770*/  F2FP.PACK_AB R174, R198, R199 ;  /* 0x000000c7c6ae723e */ /* 0x000fe200000000ff */
[C---:B------:R-:W-:Y:S01]  /*1d780*/  HMMA.16816.F32 R24, R112.reuse, R120, R24 ;  /* 0x000000787018723c */ /* 0x040fe20000001818 */
[----:B------:R1:W-:Y:S03]  /*1d790*/  MUFU.EX2 R197, R105 ;  /* 0x0000006900c57308 */ /* 0x0003e60000000800 */
[----:B------:R4:W5:Y:S04]  /*1d7a0*/  LDL.LU R218, [R1+0xb0] ;  /* 0x0000b00001da7983 */ /* 0x0009680000300800 */
[-C--:B------:R-:W-:Y:S01]  /*1d7b0*/  HMMA.16816.F32 R28, R112, R122.reuse, R28 ;  /* 0x0000007a701c723c */ /* 0x080fe2000000181c */
[----:B------:R4:W5:Y:S04]  /*1d7c0*/  LDL.LU R217, [R1+0xac] ;  /* 0x0000ac0001d97983 */ /* 0x0009680000300800 */
[----:B------:R4:W5:Y:S03]  /*1d7d0*/  LDL.LU R216, [R1+0xa8] ;  /* 0x0000a80001d87983 */ /* 0x0009660000300800 */
[C---:B------:R-:W-:Y:S01]  /*1d7e0*/  HMMA.16816.F32 R32, R108.reuse, R122, R32 ;  /* 0x0000007a6c20723c */ /* 0x040fe20000001820 */
[----:B------:R-:W3:Y:S07]  /*1d7f0*/  LDSM.16.MT88.4 R120, [R212+0xb800] ;  /* 0x00b80000d478783b */ /* 0x000eee0000004200 */
[-C--:B--2---:R-:W-:Y:S01]  /*1d800*/  HMMA.16816.F32 R36, R108, R124.reuse, R36 ;  /* 0x0000007c6c24723c */ /* 0x084fe20000001824 */
[--C-:B-1----:R-:W-:Y:S01]  /*1d810*/  FFMA.FTZ R105, R168, c[0x0][0x23c], -R181.reuse ;  /* 0x00008f00a8697a23 */ /* 0x102fe200000108b5 */
[----:B------:R4:W5:Y:S03]  /*1d820*/  LDL.LU R215, [R1+0xa4] ;  /* 0x0000a40001d77983 */ /* 0x0009660000300800 */
[----:B------:R1:W2:Y:S01]  /*1d830*/  MUFU.EX2 R196, R105 ;  /* 0x0000006900c47308 */ /* 0x0002a20000000800 */
[----:B------:R4:W5:Y:S02]  /*1d840*/  LDL.LU R213, [R1+0xa0] ;  /* 0x0000a00001d57983 */ /* 0x0009640000300800 */
[C---:B------:R-:W-:Y:S07]  /*1d850*/  HMMA.16816.F32 R40, R112.reuse, R124, R40 ;  /* 0x0000007c7028723c */ /* 0x040fee0000001828 */
[----:B------:R-:W-:Y:S01]  /*1d860*/  LOP3.LUT R124, R189, UR8, R238, 0x96, !PT ;  /* 0x00000008bd7c7c12 */ /* 0x000fe2000f8e96ee */
[-C--:B------:R-:W-:Y:S04]  /*1d870*/  HMMA.16816.F32 R44, R112, R126.reuse, R44 ;  /* 0x0000007e702c723c */ /* 0x080fe8000000182c */
[----:B------:R-:W-:Y:S04]  /*1d880*/  IMAD.WIDE.U32 R124, R124, -0x2daee0ad, RZ ;  /* 0xd2511f537c7c7825 */ /* 0x000fe800078e00ff */
[C---:B------:R-:W-:Y:S01]  /*1d890*/  HMMA.16816.F32 R48, R108.reuse, R126, R48 ;  /* 0x0000007e6c30723c */ /* 0x040fe20000001830 */
[----:B------:R-:W-:Y:S03]  /*1d8a0*/  LOP3.LUT R130, R124, 0xff, RZ, 0xc0, !PT ;  /* 0x000000ff7c827812 */ /* 0x000fe600078ec0ff */
[----:B------:R-:W-:Y:S01]  /*1d8b0*/  SHF.R.U32.HI R128, RZ, 0x18, R124 ;  /* 0x00000018ff807819 */ /* 0x000fe2000001167c */
[--C-:B-1----:R-:W-:Y:S01]  /*1d8c0*/  FFMA.FTZ R105, R159, c[0x0][0x23c], -R180.reuse ;  /* 0x00008f009f697a23 */ /* 0x102fe200000108b4 */
[----:B--2---:R-:W-:Y:S01]  /*1d8d0*/  F2FP.PACK_AB R175, R196, R197 ;  /* 0x000000c5c4af723e */ /* 0x004fe200000000ff */
[----:B------:R-:W-:Y:S01]  /*1d8e0*/  FFMA.FTZ R180, R158, c[0x0][0x23c], -R180 ;  /* 0x00008f009eb47a23 */ /* 0x000fe200000108b4 */
[-C--:B------:R-:W-:Y:S01]  /*1d8f0*/  HMMA.16816.F32 R52, R108, R116.reuse, R52 ;  /* 0x000000746c34723c */ /* 0x080fe20000001834 */
[----:B------:R1:W-:Y:S07]  /*1d900*/  MUFU.EX2 R195, R105 ;  /* 0x0000006900c37308 */ /* 0x0003ee0000000800 */
[C---:B------:R-:W-:Y:S03]  /*1d910*/  HMMA.16816.F32 R56, R112.reuse, R116, R56 ;  /* 0x000000747038723c */ /* 0x040fe60000001838 */
[----:B------:R-:W-:Y:S05]  /*1d920*/  MUFU.EX2 R194, R180 ;  /* 0x000000b400c27308 */ /* 0x000fea0000000800 */
[-C--:B------:R-:W-:Y:S08]  /*1d930*/  HMMA.16816.F32 R60, R112, R118.reuse, R60 ;  /* 0x00000076703c723c */ /* 0x080ff0000000183c */
[C---:B------:R-:W-:Y:S01]  /*1d940*/  HMMA.16816.F32 R64, R108.reuse, R118, R64 ;  /* 0x000000766c40723c */ /* 0x040fe20000001840 */
[--C-:B-1----:R-:W-:Y:S03]  /*1d950*/  FFMA.FTZ R105, R157, c[0x0][0x23c], -R181.reuse ;  /* 0x00008f009d697a23 */ /* 0x102fe600000108b5 */
[----:B------:R-:W-:Y:S01]  /*1d960*/  FFMA.FTZ R181, R156, c[0x0][0x23c], -R181 ;  /* 0x00008f009cb57a23 */ /* 0x000fe200000108b5 */
[----:B------:R1:W-:Y:S03]  /*1d970*/  MUFU.EX2 R193, R105 ;  /* 0x0000006900c17308 */ /* 0x0003e60000000800 */
[-C--:B---3--:R-:W-:Y:S07]  /*1d980*/  HMMA.16816.F32 R68, R108, R120.reuse, R68 ;  /* 0x000000786c44723c */ /* 0x088fee0000001844 */
[----:B------:R-:W2:Y:S01]  /*1d990*/  MUFU.EX2 R192, R181 ;  /* 0x000000b500c07308 */ /* 0x000ea20000000800 */
[C---:B------:R-:W-:Y:S08]  /*1d9a0*/  HMMA.16816.F32 R72, R112.reuse, R120, R72 ;  /* 0x000000787048723c */ /* 0x040ff00000001848 */
[-C--:B------:R-:W-:Y:S01]  /*1d9b0*/  HMMA.16816.F32 R76, R112, R122.reuse, R76 ;  /* 0x0000007a704c723c */ /* 0x080fe2000000184c */
[----:B-1----:R-:W-:Y:S03]  /*1d9c0*/  LOP3.LUT R105, R245, UR8, R162, 0x96, !PT ;  /* 0x00000008f5697c12 */ /* 0x002fe6000f8e96a2 */
[----:B------:R-:W-:Y:S04]  /*1d9d0*/  IMAD.MOV.U32 R245, RZ, RZ, R140 ;  /* 0x000000fffff57224 */ /* 0x000fe800078e008c */
[C---:B------:R-:W-:Y:S01]  /*1d9e0*/  HMMA.16816.F32 R80, R108.reuse, R122, R80 ;  /* 0x0000007a6c50723c */ /* 0x040fe20000001850 */
[----:B------:R-:W-:Y:S04]  /*1d9f0*/  IMAD.WIDE.U32 R116, R105, -0x2daee0ad, RZ ;  /* 0xd2511f5369747825 */ /* 0x000fe800078e00ff */
[----:B------:R-:W-:Y:S01]  /*1da00*/  FFMA.FTZ R105, R151, c[0x0][0x23c], -R182 ;  /* 0x00008f0097697a23 */ /* 0x000fe200000108b6 */
[C---:B------:R-:W-:Y:S03]  /*1da10*/  LOP3.LUT R126, R116.reuse, 0xffff, RZ, 0xc0, !PT ;  /* 0x0000ffff747e7812 */ /* 0x040fe600078ec0ff */
[----:B------:R1:W-:Y:S03]  /*1da20*/  MUFU.EX2 R191, R105 ;  /* 0x0000006900bf7308 */ /* 0x0003e60000000800 */
[----:B------:R-:W-:Y:S02]  /*1da30*/  SHF.R.U32.HI R127, RZ, 0x10, R116 ;  /* 0x00000010ff7f7819 */ /* 0x000fe40000011674 */
[----:B------:R-:W-:Y:S01]  /*1da40*/  LOP3.LUT R106, R117, UR18, R160, 0x96, !PT ;  /* 0x00000012756a7c12 */ /* 0x000fe2000f8e96a0 */
[----:B------:R-:W-:Y:S01]  /*1da50*/  FFMA.FTZ R117, R149, c[0x0][0x23c], -R182 ;  /* 0x00008f0095757a23 */ /* 0x000fe200000108b6 */
[----:B------:R-:W-:Y:S01]  /*1da60*/  LOP3.LUT R129, R116, 0xff, RZ, 0xc0, !PT ;  /* 0x000000ff74817812 */ /* 0x000fe200078ec0ff */
[----:B------:R-:W-:Y:S01]  /*1da70*/  IMAD.MOV.U32 R149, RZ, RZ, R131 ;  /* 0x000000ffff957224 */ /* 0x000fe200078e0083 */
[----:B------:R-:W-:Y:S02]  /*1da80*/  SHF.R.U32.HI R131, RZ, 0x18, R116 ;  /* 0x00000018ff837819 */ /* 0x000fe40000011674 */
[----:B------:R-:W-:Y:S01]  /*1da90*/  SHF.R.U32.HI R116, RZ, 0x8, R126 ;  /* 0x00000008ff747819 */ /* 0x000fe2000001167e */
[----:B------:R3:W2:Y:S01]  /*1daa0*/  MUFU.EX2 R190, R117 ;  /* 0x0000007500be7308 */ /* 0x0006a20000000800 */
[----:B------:R-:W-:Y:S02]  /*1dab0*/  SHF.R.U32.HI R126, RZ, 0x10, R124 ;  /* 0x00000010ff7e7819 */ /* 0x000fe4000001167c */
[----:B------:R-:W-:Y:S02]  /*1dac0*/  PRMT R129, R129, 0x5410, R116 ;  /* 0x0000541081817816 */ /* 0x000fe40000000074 */
[----:B------:R-:W-:Y:S02]  /*1dad0*/  LOP3.LUT R120, R106, 0xffff, RZ, 0xc0, !PT ;  /* 0x0000ffff6a787812 */ /* 0x000fe400078ec0ff */
[----:B------:R-:W-:Y:S04]  /*1dae0*/  SHF.R.U32.HI R121, RZ, 0x10, R106 ;  /* 0x00000010ff797819 */ /* 0x000fe8000001166a */
[----:B------:R-:W-:Y:S02]  /*1daf0*/  LOP3.LUT R121, R121, 0xff, RZ, 0xc0, !PT ;  /* 0x000000ff79797812 */ /* 0x000fe400078ec0ff */
[----:B-1----:R-:W-:Y:S02]  /*1db00*/  LOP3.LUT R105, R125, UR18, R242, 0x96, !PT ;  /* 0x000000127d697c12 */ /* 0x002fe4000f8e96f2 */
[----:B------:R-:W-:Y:S02]  /*1db10*/  LOP3.LUT R125, R124, 0xffff, RZ, 0xc0, !PT ;  /* 0x0000ffff7c7d7812 */ /* 0x000fe400078ec0ff */
[----:B------:R-:W-:Y:S02]  /*1db20*/  LOP3.LUT R124, R127, 0xff, RZ, 0xc0, !PT ;  /* 0x000000ff7f7c7812 */ /* 0x000fe400078ec0ff */
[----:B------:R-:W-:Y:S02]  /*1db30*/  SHF.R.U32.HI R127, RZ, 0x8, R125 ;  /* 0x00000008ff7f7819 */ /* 0x000fe4000001167d */
[----:B------:R-:W-:Y:S01]  /*1db40*/  PRMT R131, R124, 0x5410, R131 ;  /* 0x000054107c837816 */ /* 0x000fe20000000083 */
[--C-:B------:R-:W-:Y:S01]  /*1db50*/  FFMA.FTZ R124, R149, c[0x0][0x23c], -R183.reuse ;  /* 0x00008f00957c7a23 */ /* 0x100fe200000108b7 */
[----:B------:R-:W-:Y:S01]  /*1db60*/  LOP3.LUT R125, R126, 0xff, RZ, 0xc0, !PT ;  /* 0x000000ff7e7d7812 */ /* 0x000fe200078ec0ff */
[----:B------:R-:W2:Y:S01]  /*1db70*/  LDL.LU R149, [R1+0x48] ;  /* 0x0000480001957983 */ /* 0x000ea20000300800 */
[----:B---3--:R-:W-:Y:S01]  /*1db80*/  FFMA.FTZ R117, R150, c[0x0][0x23c], -R183 ;  /* 0x00008f0096757a23 */ /* 0x008fe200000108b7 */
[----:B------:R1:W-:Y:S01]  /*1db90*/  MUFU.EX2 R188, R124 ;  /* 0x0000007c00bc7308 */ /* 0x0003e20000000800 */
[----:B------:R-:W-:Y:S01]  /*1dba0*/  PRMT R179, R125, 0x5410, R128 ;  /* 0x000054107db37816 */ /* 0x000fe20000000080 */
[--C-:B------:R-:W-:Y:S01]  /*1dbb0*/  FFMA.FTZ R125, R148, c[0x0][0x23c], -R182.reuse ;  /* 0x00008f00947d7a23 */ /* 0x100fe200000108b6 */
[----:B------:R-:W-:Y:S01]  /*1dbc0*/  PRMT R130, R130, 0x5410, R127 ;  /* 0x0000541082827816 */ /* 0x000fe2000000007f */
[----:B------:R-:W3:Y:S01]  /*1dbd0*/  LDL.LU R148, [R1+0x70] ;  /* 0x0000700001947983 */ /* 0x000ee20000300800 */
[----:B------:R-:W-:Y:S01]  /*1dbe0*/  FFMA.FTZ R182, R155, c[0x0][0x23c], -R182 ;  /* 0x00008f009bb67a23 */ /* 0x000fe200000108b6 */
[----:B------:R-:W-:Y:S01]  /*1dbf0*/  SHF.R.U32.HI R127, RZ, 0x18, R106 ;  /* 0x00000018ff7f7819 */ /* 0x000fe2000001166a */
[----:B------:R-:W-:Y:S01]  /*1dc00*/  IMAD.MOV.U32 R155, RZ, RZ, R152 ;  /* 0x000000ffff9b7224 */ /* 0x000fe200078e0098 */
[----:B------:R-:W-:Y:S01]  /*1dc10*/  LOP3.LUT R128, R106, 0xff, RZ, 0xc0, !PT ;  /* 0x000000ff6a807812 */ /* 0x000fe200078ec0ff */
[----:B------:R-:W-:Y:S01]  /*1dc20*/  IMAD.MOV.U32 R152, RZ, RZ, R146 ;  /* 0x000000ffff987224 */ /* 0x000fe200078e0092 */
[----:B------:R4:W2:Y:S01]  /*1dc30*/  MUFU.EX2 R189, R117 ;  /* 0x0000007500bd7308 */ /* 0x0008a20000000800 */
[----:B------:R-:W3:Y:S01]  /*1dc40*/  LDL.LU R146, [R1+0x74] ;  /* 0x0000740001927983 */ /* 0x000ee20000300800 */
[----:B------:R-:W-:Y:S01]  /*1dc50*/  IMAD.MOV.U32 R150, RZ, RZ, R153 ;  /* 0x000000ffff967224 */ /* 0x000fe200078e0099 */
[C---:B------:R-:W-:Y:S01]  /*1dc60*/  LOP3.LUT R106, R105.reuse, 0xffff, RZ, 0xc0, !PT ;  /* 0x0000ffff696a7812 */ /* 0x040fe200078ec0ff */
[----:B------:R-:W-:Y:S01]  /*1dc70*/  IMAD.MOV.U32 R153, RZ, RZ, R144 ;  /* 0x000000ffff997224 */ /* 0x000fe200078e0090 */
[----:B------:R-:W-:Y:S01]  /*1dc80*/  LOP3.LUT R126, R105, 0xff, RZ, 0xc0, !PT ;  /* 0x000000ff697e7812 */ /* 0x000fe200078ec0ff */
[----:B------:R-:W3:Y:S01]  /*1dc90*/  LDL.LU R144, [R1+0x78] ;  /* 0x0000780001907983 */ /* 0x000ee20000300800 */
[----:B------:R-:W-:Y:S01]  /*1dca0*/  PRMT R121, R121, 0x5410, R127 ;  /* 0x0000541079797816 */ /* 0x000fe2000000007f */
[--C-:B------:R-:W-:Y:S02]  /*1dcb0*/  HSET2.LE.AND R178, R130, R141.reuse, PT ;  /* 0x0000008d82b27233 */ /* 0x100fe40003803000 */
[----:B------:R4:W-:Y:S01]  /*1dcc0*/  MUFU.EX2 R187, R125 ;  /* 0x0000007d00bb7308 */ /* 0x0009e20000000800 */
[--C-:B------:R-:W-:Y:S02]  /*1dcd0*/  HSET2.LE.AND R179, R179, R141.reuse, PT ;  /* 0x0000008db3b37233 */ /* 0x100fe40003803000 */
[--C-:B------:R-:W-:Y:S01]  /*1dce0*/  HSET2.LE.AND R173, R121, R141.reuse, PT ;  /* 0x0000008d79ad7233 */ /* 0x100fe20003803000 */
[--C-:B-1----:R-:W-:Y:S06]  /*1dcf0*/  SHF.R.U32.HI R124, RZ, 0x10, R105.reuse ;  /* 0x00000010ff7c7819 */ /* 0x102fec0000011669 */
[----:B------:R-:W1:Y:S01]  /*1dd00*/  MUFU.EX2 R186, R182 ;  /* 0x000000b600ba7308 */ /* 0x000e620000000800 */
[----:B----4-:R-:W4:Y:S01]  /*1dd10*/  LDSM.16.MT88.4 R116, [R214+0xb800] ;  /* 0x00b80000d674783b */ /* 0x010f220000004200 */
[----:B------:R-:W-:Y:S02]  /*1dd20*/  SHF.R.U32.HI R125, RZ, 0x8, R120 ;  /* 0x00000008ff7d7819 */ /* 0x000fe40000011678 */
[----:B------:R-:W-:Y:S02]  /*1dd30*/  SHF.R.U32.HI R120, RZ, 0x8, R106 ;  /* 0x00000008ff787819 */ /* 0x000fe4000001166a */
[----:B------:R-:W-:Y:S02]  /*1dd40*/  SHF.R.U32.HI R106, RZ, 0x18, R105 ;  /* 0x00000018ff6a7819 */ /* 0x000fe40000011669 */
[----:B------:R-:W-:Y:S02]  /*1dd50*/  LOP3.LUT R105, R124, 0xff, RZ, 0xc0, !PT ;  /* 0x000000ff7c697812 */ /* 0x000fe400078ec0ff */
[----:B------:R-:W-:Y:S02]  /*1dd60*/  PRMT R128, R128, 0x5410, R125 ;  /* 0x0000541080807816 */ /* 0x000fe4000000007d */
[----:B------:R-:W-:Y:S02]  /*1dd70*/  PRMT R120, R126, 0x5410, R120 ;  /* 0x000054107e787816 */ /* 0x000fe40000000078 */
[----:B------:R-:W1:Y:S01]  /*1dd80*/  LDSM.16.MT88.4 R124, [R212+0x9c00] ;  /* 0x009c0000d47c783b */ /* 0x000e620000004200 */
[----:B------:R-:W-:Y:S01]  /*1dd90*/  PRMT R177, R105, 0x5410, R106 ;  /* 0x0000541069b17816 */ /* 0x000fe2000000006a */
[--C-:B------:R-:W-:Y:S01]  /*1dda0*/  FFMA.FTZ R105, R150, c[0x0][0x23c], -R183.reuse ;  /* 0x00008f0096697a23 */ /* 0x100fe200000108b7 */
[--C-:B------:R-:W-:Y:S01]  /*1ddb0*/  HSET2.LE.AND R172, R128, R141.reuse, PT ;  /* 0x0000008d80ac7233 */ /* 0x100fe20003803000 */
[----:B------:R-:W-:Y:S01]  /*1ddc0*/  FFMA.FTZ R183, R107, c[0x0][0x23c], -R183 ;  /* 0x00008f006bb77a23 */ /* 0x000fe200000108b7 */
[--C-:B------:R-:W-:Y:S01]  /*1ddd0*/  HSET2.LE.AND R176, R120, R141.reuse, PT ;  /* 0x0000008d78b07233 */ /* 0x100fe20003803000 */
[----:B------:R1:W-:Y:S01]  /*1dde0*/  MUFU.EX2 R184, R105 ;  /* 0x0000006900b87308 */ /* 0x0003e20000000800 */
[--C-:B------:R-:W-:Y:S01]  /*1ddf0*/  HSET2.LE.AND R177, R177, R141.reuse, PT ;  /* 0x0000008db1b17233 */ /* 0x100fe20003803000 */
[-C--:B----4-:R-:W-:Y:S08]  /*1de00*/  HMMA.16816.F32 R84, R108, R116.reuse, R84 ;  /* 0x000000746c54723c */ /* 0x090ff00000001854 */
[C---:B------:R-:W-:Y:S08]  /*1de10*/  HMMA.16816.F32 R88, R112.reuse, R116, R88 ;  /* 0x000000747058723c */ /* 0x040ff00000001858 */
[-C--:B------:R-:W-:Y:S08]  /*1de20*/  HMMA.16816.F32 R92, R112, R118.reuse, R92 ;  /* 0x00000076705c723c */ /* 0x080ff0000000185c */
[----:B------:R-:W-:Y:S01]  /*1de30*/  HMMA.16816.F32 R96, R108, R118, R96 ;  /* 0x000000766c60723c */ /* 0x000fe20000001860 */
[----:B--2---:R-:W-:Y:S03]  /*1de40*/  FFMA.FTZ R107, R100, R149, R155 ;  /* 0x00000095646b7223 */ /* 0x004fe6000001009b */
[--C-:B------:R-:W-:Y:S01]  /*1de50*/  HSET2.LE.AND R100, R131, R141.reuse, PT ;  /* 0x0000008d83647233 */ /* 0x100fe20003803000 */
[----:B------:R-:W-:Y:S04]  /*1de60*/  FADD.FTZ R185, R153, R107 ;  /* 0x0000006b99b97221 */ /* 0x000fe80000010000 */
[----:B------:R-:W-:Y:S03]  /*1de70*/  LOP3.LUT R175, R100, R175, RZ, 0xc0, !PT ;  /* 0x000000af64af7212 */ /* 0x000fe600078ec0ff */
[----:B---3--:R-:W-:Y:S01]  /*1de80*/  FFMA.FTZ R122, R3, R148, R154 ;  /* 0x00000094037a7223 */ /* 0x008fe2000001009a */
[----:B------:R2:W3:Y:S01]  /*1de90*/  MUFU.EX2 R100, R183 ;  /* 0x000000b700647308 */ /* 0x0004e20000000800 */
[----:B------:R-:W-:Y:S01]  /*1dea0*/  HSET2.LE.AND R3, R129, R141, PT ;  /* 0x0000008d81037233 */ /* 0x000fe20003803000 */
[----:B------:R-:W-:Y:S01]  /*1deb0*/  LDSM.16.MT88.4 R148, [R212+0xac00] ;  /* 0x00ac0000d494783b */ /* 0x000fe20000004200 */
[----:B------:R-:W-:Y:S02]  /*1dec0*/  FADD.FTZ R107, R152, R122 ;  /* 0x0000007a986b7221 */ /* 0x000fe40000010000 */
[----:B------:R-:W-:Y:S01]  /*1ded0*/  FFMA.FTZ R106, R2, R146, R147 ;  /* 0x00000092026a7223 */ /* 0x000fe20000010093 */
[----:B------:R-:W-:Y:S01]  /*1dee0*/  F2FP.PACK_AB R2, R192, R193 ;  /* 0x000000c1c002723e */ /* 0x000fe200000000ff */
[----:B------:R-:W-:Y:S01]  /*1def0*/  IMAD.MOV.U32 R146, RZ, RZ, R132 ;  /* 0x000000ffff927224 */ /* 0x000fe200078e0084 */
[----:B------:R-:W-:Y:S01]  /*1df00*/  MOV R147, R133 ;  /* 0x0000008500937202 */ /* 0x000fe20000000f00 */
[----:B------:R-:W-:Y:S01]  /*1df10*/  FADD.FTZ R106, R143, R106 ;  /* 0x0000006a8f6a7221 */ /* 0x000fe20000010000 */
[----:B------:R-:W-:Y:S01]  /*1df20*/  LOP3.LUT R174, R3, R174, RZ, 0xc0, !PT ;  /* 0x000000ae03ae7212 */ /* 0x000fe200078ec0ff */
[----:B-1----:R-:W-:Y:S01]  /*1df30*/  FFMA.FTZ R105, R0, R144, R145 ;  /* 0x0000009000697223 */ /* 0x002fe20000010091 */
[----:B------:R-:W-:Y:S01]  /*1df40*/  F2FP.PACK_AB R0, R194, R195 ;  /* 0x000000c3c200723e */ /* 0x000fe200000000ff */
[----:B------:R-:W-:Y:S01]  /*1df50*/  IMAD.MOV.U32 R144, RZ, RZ, R135 ;  /* 0x000000ffff907224 */ /* 0x000fe200078e0087 */
[----:B------:R-:W-:Y:S01]  /*1df60*/  LOP3.LUT R173, R173, R2, RZ, 0xc0, !PT ;  /* 0x00000002adad7212 */ /* 0x000fe200078ec0ff */
[----:B------:R-:W-:Y:S01]  /*1df70*/  IMAD.MOV.U32 R145, RZ, RZ, R134 ;  /* 0x000000ffff917224 */ /* 0x000fe200078e0086 */
[----:B------:R-:W-:Y:S01]  /*1df80*/  LOP3.LUT R172, R172, R0, RZ, 0xc0, !PT ;  /* 0x00000000acac7212 */ /* 0x000fe200078ec0ff */
[----:B------:R-:W1:Y:S01]  /*1df90*/  LDSM.16.MT88.4 R132, [R214+0x9c00] ;  /* 0x009c0000d684783b */ /* 0x000e620000004200 */
[----:B------:R-:W-:Y:S01]  /*1dfa0*/  F2FP.PACK_AB R3, R190, R191 ;  /* 0x000000bfbe03723e */ /* 0x000fe200000000ff */
[----:B------:R-:W-:Y:S01]  /*1dfb0*/  IMAD.MOV.U32 R238, RZ, RZ, R146 ;  /* 0x000000ffffee7224 */ /* 0x000fe200078e0092 */
[----:B------:R-:W-:Y:S01]  /*1dfc0*/  F2FP.PACK_AB R0, R188, R189 ;  /* 0x000000bdbc00723e */ /* 0x000fe200000000ff */
[----:B------:R-:W-:Y:S01]  /*1dfd0*/  IMAD.MOV.U32 R242, RZ, RZ, R147 ;  /* 0x000000fffff27224 */ /* 0x000fe200078e0093 */
[----:B------:R-:W-:Y:S01]  /*1dfe0*/  LOP3.LUT R176, R176, R3, RZ, 0xc0, !PT ;  /* 0x00000003b0b07212 */ /* 0x000fe200078ec0ff */
[-C--:B------:R-:W-:Y:S01]  /*1dff0*/  HMMA.16816.F32 R112, R172, R124.reuse, R4 ;  /* 0x0000007cac70723c */ /* 0x080fe20000001804 */
[----:B------:R-:W-:Y:S01]  /*1e000*/  F2FP.PACK_AB R2, R186, R187 ;  /* 0x000000bbba02723e */ /* 0x000fe200000000ff */
[----:B--2---:R-:W2:Y:S01]  /*1e010*/  LDSM.16.MT88.4 R180, [R212+0xbc00] ;  /* 0x00bc0000d4b4783b */ /* 0x004ea20000004200 */
[----:B---3--:R-:W-:Y:S01]  /*1e020*/  F2FP.PACK_AB R3, R100, R184 ;  /* 0x000000b86403723e */ /* 0x008fe200000000ff */
[----:B------:R-:W-:Y:S01]  /*1e030*/  FADD.FTZ R105, R142, R105 ;  /* 0x000000698e697221 */ /* 0x000fe20000010000 */
[----:B------:R-:W-:Y:S01]  /*1e040*/  LOP3.LUT R177, R177, R0, RZ, 0xc0, !PT ;  /* 0x00000000b1b17212 */ /* 0x000fe200078ec0ff */
[----:B------:R-:W-:Y:S01]  /*1e050*/  IMAD.MOV.U32 R0, RZ, RZ, R145 ;  /* 0x000000ffff007224 */ /* 0x000fe200078e0091 */
[----:B------:R-:W-:Y:S01]  /*1e060*/  LOP3.LUT R178, R178, R2, RZ, 0xc0, !PT ;  /* 0x00000002b2b27212 */ /* 0x000fe200078ec0ff */
[----:B------:R-:W-:Y:S01]  /*1e070*/  IMAD.MOV.U32 R2, RZ, RZ, R144 ;  /* 0x000000ffff027224 */ /* 0x000fe200078e0090 */
[----:B------:R-:W-:Y:S01]  /*1e080*/  LOP3.LUT R179, R179, R3, RZ, 0xc0, !PT ;  /* 0x00000003b3b37212 */ /* 0x000fe200078ec0ff */
[----:B------:R-:W3:Y:S02]  /*1e090*/  LDSM.16.MT88.4 R4, [R214+0xbc00] ;  /* 0x00bc0000d604783b */ /* 0x000ee40000004200 */
[----:B------:R-:W-:Y:S02]  /*1e0a0*/  FADD.FTZ R2, R2, R107 ;  /* 0x0000006b02027221 */ /* 0x000fe40000010000 */
[----:B------:R-:W-:Y:S02]  /*1e0b0*/  IMAD.MOV.U32 R3, RZ, RZ, R139 ;  /* 0x000000ffff037224 */ /* 0x000fe400078e008b */
[C---:B------:R-:W-:Y:S01]  /*1e0c0*/  HMMA.16816.F32 R108, R176.reuse, R124, R8 ;  /* 0x0000007cb06c723c */ /* 0x040fe20000001808 */
[----:B------:R-:W-:Y:S02]  /*1e0d0*/  FADD.FTZ R0, R0, R106 ;  /* 0x0000006a00007221 */ /* 0x000fe40000010000 */
[----:B------:R-:W-:Y:S02]  /*1e0e0*/  FADD.FTZ R3, R3, R185 ;  /* 0x000000b903037221 */ /* 0x000fe40000010000 */
[----:B------:R-:W-:Y:S02]  /*1e0f0*/  FADD.FTZ R0, R242, R0 ;  /* 0x00000000f2007221 */ /* 0x000fe40000010000 */
[----:B------:R-:W-:Y:S01]  /*1e100*/  IMAD.MOV.U32 R10, RZ, RZ, R137 ;  /* 0x000000ffff0a7224 */ /* 0x000fe200078e0089 */
[-C--:B------:R-:W-:Y:S01]  /*1e110*/  HMMA.16816.F32 R120, R176, R126.reuse, R12 ;  /* 0x0000007eb078723c */ /* 0x080fe2000000180c */
[----:B------:R-:W-:Y:S03]  /*1e120*/  IMAD.MOV.U32 R11, RZ, RZ, R136 ;  /* 0x000000ffff0b7224 */ /* 0x000fe600078e0088 */
[----:B------:R-:W-:Y:S01]  /*1e130*/  FADD.FTZ R3, R10, R3 ;  /* 0x000000030a037221 */ /* 0x000fe20000010000 */
[----:B------:R-:W-:Y:S01]  /*1e140*/  MOV R9, R138 ;  /* 0x0000008a00097202 */ /* 0x000fe20000000f00 */
        /* <DEDUP_REMOVED lines=39> */
[----:B------:R-:W-:Y:S02]  /*1e3c0*/  IMAD.MOV.U32 R106, RZ, RZ, R101 ;  /* 0x000000ffff6a7224 */ /* 0x000fe400078e0065 */
[----:B------:R-:W-:Y:S02]  /*1e3d0*/  FADD.FTZ R0, R246, R0 ;  /* 0x00000000f6007221 */ /* 0x000fe40000010000 */
[C---:B------:R-:W-:Y:S01]  /*1e3e0*/  HMMA.16816.F32 R156, R176.reuse, R164, R56 ;  /* 0x000000a4b09c723c */ /* 0x040fe20000001838 */
[----:B------:R-:W-:Y:S03]  /*1e3f0*/  IMAD.MOV.U32 R105, RZ, RZ, R102 ;  /* 0x000000ffff697224 */ /* 0x000fe600078e0066 */
[----:B------:R-:W-:Y:S04]  /*1e400*/  FADD.FTZ R0, R247, R0 ;  /* 0x00000000f7007221 */ /* 0x000fe80000010000 */
[-C--:B------:R-:W-:Y:S01]  /*1e410*/  HMMA.16816.F32 R168, R176, R166.reuse, R60 ;  /* 0x000000a6b0a8723c */ /* 0x080fe2000000183c */
[----:B------:R-:W-:Y:S04]  /*1e420*/  FADD.FTZ R0, R203, R0 ;  /* 0x00000000cb007221 */ /* 0x000fe80000010000 */
[----:B------:R-:W-:Y:S02]  /*1e430*/  FADD.FTZ R8, R207, R0 ;  /* 0x00000000cf087221 */ /* 0x000fe40000010000 */
[----:B------:R-:W-:Y:S01]  /*1e440*/  FADD.FTZ R0, R209, R9 ;  /* 0x00000009d1007221 */ /* 0x000fe20000010000 */
[C---:B------:R-:W-:Y:S08]  /*1e450*/  HMMA.16816.F32 R164, R172.reuse, R166, R64 ;  /* 0x000000a6aca4723c */ /* 0x040ff00000001840 */
[-C--:B--2---:R-:W-:Y:S08]  /*1e460*/  HMMA.16816.F32 R68, R172, R180.reuse, R68 ;  /* 0x000000b4ac44723c */ /* 0x084ff00000001844 */
        /* <DEDUP_REMOVED lines=26> */
[----:B------:R-:W-:Y:S02]  /*1e610*/  FADD.FTZ R0, R100, R0 ;  /* 0x0000000064007221 */ /* 0x000fe40000010000 */
[----:B------:R-:W-:Y:S03]  /*1e620*/  IMAD.MOV.U32 R100, RZ, RZ, R103 ;  /* 0x000000ffff647224 */ /* 0x000fe600078e0067 */
[----:B------:R2:W-:Y:S01]  /*1e630*/  STL [R1+0x78], R0 ;  /* 0x0000780001007387 */ /* 0x0005e20000100800 */
[----:B-1----:R-:W-:Y:S01]  /*1e640*/  IMAD.MOV.U32 R3, RZ, RZ, R104 ;  /* 0x000000ffff037224 */ /* 0x002fe200078e0068 */
[----:B--2--5:R-:W-:-:S05]  /*1e650*/  @P0 BRA `(.L_x_751) ;  /* 0xffff8e5000000947 */ /* 0x024fca000383ffff */
.L_x_750:
[----:B------:R-:W2:Y:S04]  /*1e660*/  LDL.LU R5, [R1+0x48] ;  /* 0x0000480001057983 */ /* 0x000ea80000300800 */
[----:B------:R-:W3:Y:S01]  /*1e670*/  S2R R107, SR_TID.X ;  /* 0x00000000006b7919 */ /* 0x000ee20000002100 */
[----:B------:R-:W4:Y:S01]  /*1e680*/  S2UR UR7, SR_CTAID.Y ;  /* 0x00000000000779c3 */ /* 0x000f220000002600 */
[----:B------:R-:W-:-:S02]  /*1e690*/  UISETP.NE.AND UP4, UPT, UR26, -0x1, UPT ;  /* 0xffffffff1a00788c */ /* 0x000fc4000bf85270 */
[----:B------:R-:W5:Y:S01]  /*1e6a0*/  LDL.LU R4, [R1+0x70] ;  /* 0x0000700001047983 */ /* 0x000f620000300800 */
[----:B------:R-:W-:-:S03]  /*1e6b0*/  ULDC.64 UR4, c[0x0][0x1e8] ;  /* 0x00007a0000047ab9 */ /* 0x000fc60000000a00 */
[----:B------:R-:W5:Y:S04]  /*1e6c0*/  LDL.LU R8, [R1+0x74] ;  /* 0x0000740001087983 */ /* 0x000f680000300800 */
[----:B------:R-:W5:Y:S01]  /*1e6d0*/  LDL.LU R7, [R1+0x78] ;  /* 0x0000780001077983 */ /* 0x000f620000300800 */
[----:B------:R-:W-:Y:S01]  /*1e6e0*/  ULDC.U8 UR11, c[0x0][0x329] ;  /* 0x0000ca40000b7ab9 */ /* 0x000fe20000000000 */
[----:B------:R-:W-:Y:S01]  /*1e6f0*/  BSSY B0, `(.L_x_754) ;  /* 0x0000173000007945 */ /* 0x000fe20003800000 */
[----:B------:R-:W-:Y:S02]  /*1e700*/  UISETP.NE.AND UP3, UPT, UR11, URZ, UPT ;  /* 0x0000003f0b00728c */ /* 0x000fe4000bf65270 */
[----:B------:R-:W-:Y:S02]  /*1e710*/  ULDC.U8 UR10, c[0x0][0x328] ;  /* 0x0000ca00000a7ab9 */ /* 0x000fe40000000000 */
[----:B------:R-:W-:-:S02]  /*1e720*/  @UP4 UIMAD.WIDE.U32 UR14, UR26, UR4, URZ ;  /* 0x000000041a0e42a5 */ /* 0x000fc4000f8e003f */
[----:B------:R-:W-:Y:S02]  /*1e730*/  UISETP.NE.AND UP2, UPT, UR10, URZ, UPT ;  /* 0x0000003f0a00728c */ /* 0x000fe4000bf45270 */
[----:B------:R-:W-:Y:S01]  /*1e740*/  @UP4 UIMAD UR8, UR26, UR5, UR15 ;  /* 0x000000051a0842a4 */ /* 0x000fe2000f8e020f */
[----:B---3--:R-:W-:Y:S01]  /*1e750*/  SHF.R.S32.HI R106, RZ, 0x1f, R107 ;  /* 0x0000001fff6a7819 */ /* 0x008fe2000001146b */
[----:B----4-:R-:W-:Y:S02]  /*1e760*/  @!UP4 USHF.R.S32.HI UR12, URZ, 0x1f, UR7 ;  /* 0x0000001f3f0cc899 */ /* 0x010fe40008011407 */
[----:B------:R-:W-:Y:S01]  /*1e770*/  @!UP3 UISETP.NE.AND UP1, UPT, UR10, URZ, UPT ;  /* 0x0000003f0a00b28c */ /* 0x000fe2000bf25270 */
[CC--:B------:R-:W-:Y:S01]  /*1e780*/  LEA.HI R38, R106.reuse, R107.reuse, RZ, 0x2 ;  /* 0x0000006b6a267211 */ /* 0x0c0fe200078f10ff */
[----:B------:R-:W3:Y:S01]  /*1e790*/  S2UR UR10, SR_CTAID.X ;  /* 0x00000000000a79c3 */ /* 0x000ee20000002500 */
[----:B------:R-:W-:Y:S01]  /*1e7a0*/  LEA.HI R106, R106, R107, RZ, 0x5 ;  /* 0x0000006b6a6a7211 */ /* 0x000fe200078f28ff */
[----:B------:R-:W-:-:S02]  /*1e7b0*/  ULDC.64 UR4, c[0x0][0x1e0] ;  /* 0x0000780000047ab9 */ /* 0x000fc40000000a00 */
[----:B------:R-:W-:Y:S02]  /*1e7c0*/  UISETP.EQ.AND UP2, UPT, UR11, URZ, UP2 ;  /* 0x0000003f0b00728c */ /* 0x000fe40009742270 */
[----:B------:R-:W-:Y:S02]  /*1e7d0*/  @!UP4 UIMAD UR12, UR12, UR4, URZ ;  /* 0x000000040c0cc2a4 */ /* 0x000fe4000f8e023f */
[----:B------:R-:W4:Y:S01]  /*1e7e0*/  S2UR UR11, SR_CTAID.Z ;  /* 0x00000000000b79c3 */ /* 0x000f220000002700 */
[----:B------:R-:W-:Y:S02]  /*1e7f0*/  ULDC UR9, c[0x0][0x214] ;  /* 0x0000850000097ab9 */ /* 0x000fe40000000800 */
[----:B------:R-:W-:Y:S02]  /*1e800*/  @!UP4 UIMAD UR12, UR7, UR5, UR12 ;  /* 0x00000005070cc2a4 */ /* 0x000fe4000f8e020c */
[----:B------:R-:W-:Y:S02]  /*1e810*/  @UP3 ULDC UR15, c[0x0][0x210] ;  /* 0x00008400000f3ab9 */ /* 0x000fe40000000800 */
[----:B------:R-:W-:-:S02]  /*1e820*/  ULDC UR5, c[0x0][0x234] ;  /* 0x00008d0000057ab9 */ /* 0x000fc40000000800 */
[----:B------:R-:W-:Y:S02]  /*1e830*/  @UP3 UIMAD UR15, UR15, UR9, URZ ;  /* 0x000000090f0f32a4 */ /* 0x000fe4000f8e023f */
[----:B------:R-:W-:Y:S02]  /*1e840*/  UISETP.NE.OR UP0, UPT, UR26, -0x1, !UP2 ;  /* 0xffffffff1a00788c */ /* 0x000fe4000d705670 */
[----:B------:R-:W-:Y:S02]  /*1e850*/  @!UP3 USEL UR15, UR9, UR5, !UP1 ;  /* 0x00000005090fb287 */ /* 0x000fe4000c800000 */
[----:B------:R-:W-:Y:S02]  /*1e860*/  @!UP4 UIMAD.WIDE.U32 UR18, UR7, UR4, URZ ;  /* 0x000000040712c2a5 */ /* 0x000fe4000f8e003f */
[----:B------:R-:W-:Y:S02]  /*1e870*/  @UP3 UMOV UR13, 0x1 ;  /* 0x00000001000d3882 */ /* 0x000fe40000000000 */
[----:B------:R-:W-:-:S02]  /*1e880*/  ULDC UR4, c[0x0][0x1c0] ;  /* 0x0000700000047ab9 */ /* 0x000fc40000000800 */
[----:B------:R-:W-:Y:S02]  /*1e890*/  @!UP3 UIMAD UR13, UR15, UR4, URZ ;  /* 0x000000040f0db2a4 */ /* 0x000fe4000f8e023f */
[----:B------:R-:W-:Y:S02]  /*1e8a0*/  @UP3 ULDC UR16, c[0x0][0x210] ;  /* 0x0000840000103ab9 */ /* 0x000fe40000000800 */
[----:B------:R-:W-:Y:S02]  /*1e8b0*/  UIMAD UR5, UR7, UR13, URZ ;  /* 0x0000000d070572a4 */ /* 0x000fe4000f8e023f */
[----:B------:R-:W-:Y:S02]  /*1e8c0*/  @!UP3 UMOV UR16, 0x1 ;  /* 0x000000010010b882 */ /* 0x000fe40000000000 */
[----:B------:R-:W-:Y:S02]  /*1e8d0*/  @!UP0 UIMAD UR26, UR7, UR9, URZ ;  /* 0x00000009071a82a4 */ /* 0x000fe4000f8e023f */
[----:B---3--:R-:W-:-:S02]  /*1e8e0*/  UIMAD UR4, UR10, UR16, URZ ;  /* 0x000000100a0472a4 */ /* 0x008fc4000f8e023f */
[----:B------:R-:W-:Y:S02]  /*1e8f0*/  USEL UR5, UR5, URZ, !UP2 ;  /* 0x0000003f05057287 */ /* 0x000fe4000d000000 */
[----:B------:R-:W-:Y:S02]  /*1e900*/  USHF.L.U32 UR4, UR4, 0x7, URZ ;  /* 0x0000000704047899 */ /* 0x000fe4000800063f */
[----:B----4-:R-:W-:Y:S02]  /*1e910*/  UIMAD UR15, UR11, UR15, UR5 ;  /* 0x0000000f0b0f72a4 */ /* 0x010fe4000f8e0205 */
[----:B------:R-:W-:Y:S02]  /*1e920*/  @!UP2 UMOV UR20, URZ ;  /* 0x0000003f0014ac82 */ /* 0x000fe40008000000 */
[----:B------:R-:W-:Y:S02]  /*1e930*/  @UP2 UMOV UR20, UR26 ;  /* 0x0000001a00142c82 */ /* 0x000fe40008000000 */
[----:B------:R-:W-:-:S02]  /*1e940*/  @!UP2 UMOV UR21, URZ ;  /* 0x0000003f0015ac82 */ /* 0x000fc40008000000 */
[----:B------:R-:W-:Y:S02]  /*1e950*/  USHF.R.S32.HI UR5, URZ, 0x1f, UR4 ;  /* 0x0000001f3f057899 */ /* 0x000fe40008011404 */
[----:B------:R-:W-:Y:S02]  /*1e960*/  @UP2 USHF.R.S32.HI UR21, URZ, 0x1f, UR26 ;  /* 0x0000001f3f152899 */ /* 0x000fe4000801141a */
[----:B------:R-:W-:Y:S02]  /*1e970*/  USHF.R.S32.HI UR7, URZ, 0x1f, UR15 ;  /* 0x0000001f3f077899 */ /* 0x000fe4000801140f */
[----:B------:R-:W-:Y:S02]  /*1e980*/  UIADD3 UR4, UP1, UP0, UR4, UR20, UR15 ;  /* 0x0000001404047290 */ /* 0x000fe4000f83e00f */
[----:B------:R-:W-:Y:S02]  /*1e990*/  @!UP4 UIADD3 UR8, UR19, UR12, URZ ;  /* 0x0000000c1308c290 */ /* 0x000fe4000fffe03f */
[----:B------:R-:W-:-:S02]  /*1e9a0*/  UIADD3.X UR5, UR5, UR21, UR7, UP1, UP0 ;  /* 0x0000001505057290 */ /* 0x000fc40008fe0407 */
[----:B------:R-:W-:Y:S01]  /*1e9b0*/  @!UP4 UMOV UR14, UR18 ;  /* 0x00000012000ecc82 */ /* 0x000fe20008000000 */
[----:B-12---:R-:W1:Y:S04]  /*1e9c0*/  SHFL.BFLY PT, R2, R5, 0x2, 0x1f ;  /* 0x0c401f0005027f89 */ /* 0x006e6800000e0000 */
[----:B-----5:R-:W2:Y:S01]  /*1e9d0*/  SHFL.BFLY PT, R0, R4, 0x2, 0x1f ;  /* 0x0c401f0004007f89 */ /* 0x020ea200000e0000 */
[----:B-1----:R-:W-:-:S03]  /*1e9e0*/  FADD.FTZ R2, R2, R5 ;  /* 0x0000000502027221 */ /* 0x002fc60000010000 */
[----:B------:R-:W-:Y:S04]  /*1e9f0*/  SHFL.BFLY PT, R5, R7, 0x2, 0x1f ;  /* 0x0c401f0007057f89 */ /* 0x000fe800000e0000 */
[----:B------:R-:W1:Y:S01]  /*1ea00*/  SHFL.BFLY PT, R3, R2, 0x1, 0x1f ;  /* 0x0c201f0002037f89 */ /* 0x000e6200000e0000 */
[----:B--2---:R-:W-:-:S03]  /*1ea10*/  FADD.FTZ R0, R0, R4 ;  /* 0x0000000400007221 */ /* 0x004fc60000010000 */
[----:B------:R-:W2:Y:S04]  /*1ea20*/  SHFL.BFLY PT, R4, R8, 0x2, 0x1f ;  /* 0x0c401f0008047f89 */ /* 0x000ea800000e0000 */
[----:B------:R-:W3:Y:S01]  /*1ea30*/  SHFL.BFLY PT, R6, R0, 0x1, 0x1f ;  /* 0x0c201f0000067f89 */ /* 0x000ee200000e0000 */
[----:B-1----:R-:W-:Y:S01]  /*1ea40*/  FADD.FTZ R49, R2, R3 ;  /* 0x0000000302317221 */ /* 0x002fe20000010000 */
[----:B------:R-:W-:Y:S01]  /*1ea50*/  MOV R3, 0x3f800000 ;  /* 0x3f80000000037802 */ /* 0x000fe20000000f00 */
[----:B------:R-:W-:Y:S01]  /*1ea60*/  FADD.FTZ R2, R5, R7 ;  /* 0x0000000705027221 */ /* 0x000fe20000010000 */
[----:B------:R-:W-:Y:S01]  /*1ea70*/  LOP3.LUT R7, R38, 0xfffffffc, RZ, 0xc0, !PT ;  /* 0xfffffffc26077812 */ /* 0x000fe200078ec0ff */
[----:B--2---:R-:W-:Y:S01]  /*1ea80*/  FADD.FTZ R4, R4, R8 ;  /* 0x0000000804047221 */ /* 0x004fe20000010000 */
[----:B------:R-:W-:-:S02]  /*1ea90*/  FSETP.NE.FTZ.AND P5, PT, R49, RZ, PT ;  /* 0x000000ff3100720b */ /* 0x000fc40003fb5000 */
[----:B------:R-:W-:Y:S01]  /*1eaa0*/  SHF.R.S32.HI R38, RZ, 0x2, R38 ;  /* 0x00000002ff267819 */ /* 0x000fe20000011426 */
[----:B---3--:R-:W-:Y:S01]  /*1eab0*/  FADD.FTZ R48, R0, R6 ;  /* 0x0000000600307221 */ /* 0x008fe20000010000 */
[----:B------:R-:W1:Y:S01]  /*1eac0*/  SHFL.BFLY PT, R5, R4, 0x1, 0x1f ;  /* 0x0c201f0004057f89 */ /* 0x000e6200000e0000 */
[----:B------:R-:W-:-:S03]  /*1ead0*/  MOV R0, 0x3f800000 ;  /* 0x3f80000000007802 */ /* 0x000fc60000000f00 */
[----:B------:R-:W2:Y:S01]  /*1eae0*/  SHFL.BFLY PT, R6, R2, 0x1, 0x1f ;  /* 0x0c201f0002067f89 */ /* 0x000ea200000e0000 */
[----:B------:R-:W-:-:S04]  /*1eaf0*/  FSETP.NE.FTZ.AND P4, PT, R48, RZ, PT ;  /* 0x000000ff3000720b */ /* 0x000fc80003f95000 */
[----:B------:R-:W3:Y:S09]  /*1eb00*/  @P5 MUFU.RCP R0, R49 ;  /* 0x0000003100005308 */ /* 0x000ef20000001000 */
[----:B------:R-:W-:Y:S01]  /*1eb10*/  @P4 MUFU.RCP R3, R48 ;  /* 0x0000003000034308 */ /* 0x000fe20000001000 */
[----:B-1----:R-:W-:Y:S01]  /*1eb20*/  FADD.FTZ R105, R4, R5 ;  /* 0x0000000504697221 */ /* 0x002fe20000010000 */
[----:B------:R-:W-:Y:S01]  /*1eb30*/  SHF.R.S32.HI R5, RZ, 0x5, R106 ;  /* 0x00000005ff057819 */ /* 0x000fe2000001146a */
[----:B---3--:R-:W-:Y:S01]  /*1eb40*/  FMUL.FTZ R0, R0, c[0x0][0x2dc] ;  /* 0x0000b70000007a20 */ /* 0x008fe20000410000 */
[----:B------:R-:W-:Y:S01]  /*1eb50*/  IADD3 R4, -R7, R107, RZ ;  /* 0x0000006b07047210 */ /* 0x000fe20007ffe1ff */
[----:B--2---:R-:W-:Y:S01]  /*1eb60*/  FADD.FTZ R100, R2, R6 ;  /* 0x0000000602647221 */ /* 0x004fe20000010000 */
[----:B------:R-:W-:Y:S01]  /*1eb70*/  FSETP.NE.FTZ.AND P3, PT, R105, RZ, PT ;  /* 0x000000ff6900720b */ /* 0x000fe20003f75000 */
[C---:B------:R-:W-:Y:S01]  /*1eb80*/  FMUL.FTZ R112, R0.reuse, R112 ;  /* 0x0000007000707220 */ /* 0x040fe20000410000 */
[----:B------:R-:W-:Y:S01]  /*1eb90*/  MOV R2, 0x3f800000 ;  /* 0x3f80000000027802 */ /* 0x000fe20000000f00 */
[----:B------:R-:W-:Y:S01]  /*1eba0*/  FMUL.FTZ R45, R0, R113 ;  /* 0x00000071002d7220 */ /* 0x000fe20000410000 */
[----:B------:R-:W-:Y:S01]  /*1ebb0*/  FSETP.NE.FTZ.AND P2, PT, R100, RZ, PT ;  /* 0x000000ff6400720b */ /* 0x000fe20003f55000 */
[C---:B------:R-:W-:Y:S01]  /*1ebc0*/  FMUL.FTZ R116, R0.reuse, R116 ;  /* 0x0000007400747220 */ /* 0x040fe20000410000 */
[----:B------:R-:W-:Y:S01]  /*1ebd0*/  LEA R50, R5, R4, 0x8 ;  /* 0x0000000405327211 */ /* 0x000fe200078e40ff */
[C---:B------:R-:W-:Y:S01]  /*1ebe0*/  FMUL.FTZ R43, R0.reuse, R117 ;  /* 0x00000075002b7220 */ /* 0x040fe20000410000 */
[----:B------:R-:W-:Y:S01]  /*1ebf0*/  F2FP.PACK_AB R45, R45, R112 ;  /* 0x000000702d2d723e */ /* 0x000fe200000000ff */
[----:B------:R-:W-:-:S02]  /*1ec00*/  FMUL.FTZ R128, R0, R128 ;  /* 0x0000008000807220 */ /* 0x000fc40000410000 */
[C---:B------:R-:W-:Y:S01]  /*1ec10*/  FMUL.FTZ R41, R0.reuse, R129 ;  /* 0x0000008100297220 */ /* 0x040fe20000410000 */
[----:B------:R-:W-:Y:S01]  /*1ec20*/  F2FP.PACK_AB R43, R43, R116 ;  /* 0x000000742b2b723e */ /* 0x000fe200000000ff */
[----:B------:R-:W1:Y:S01]  /*1ec30*/  @P3 MUFU.RCP R2, R105 ;  /* 0x0000006900023308 */ /* 0x000e620000001000 */
        /* <DEDUP_REMOVED lines=27> */
[----:B-1----:R-:W-:Y:S01]  /*1edf0*/  FMUL.FTZ R2, R2, c[0x0][0x2dc] ;  /* 0x0000b70002027a20 */ /* 0x002fe20000410000 */
[----:B------:R-:W-:Y:S01]  /*1ee00*/  F2FP.PACK_AB R12, R12, R84 ;  /* 0x000000540c0c723e */ /* 0x000fe200000000ff */
[----:B------:R-:W-:Y:S01]  /*1ee10*/  FMUL.FTZ R3, R3, c[0x0][0x2dc] ;  /* 0x0000b70003037a20 */ /* 0x000fe20000410000 */
[----:B------:R-:W-:Y:S01]  /*1ee20*/  F2FP.PACK_AB R8, R8, R96 ;  /* 0x000000600808723e */ /* 0x000fe200000000ff */
[C---:B------:R-:W-:Y:S01]  /*1ee30*/  FMUL.FTZ R108, R2.reuse, R108 ;  /* 0x0000006c026c7220 */ /* 0x040fe20000410000 */
[----:B------:R-:W1:Y:S01]  /*1ee40*/  @P2 MUFU.RCP R0, R100 ;  /* 0x0000006400002308 */ /* 0x000e620000001000 */
[C---:B------:R-:W-:Y:S02]  /*1ee50*/  FMUL.FTZ R47, R2.reuse, R109 ;  /* 0x0000006d022f7220 */ /* 0x040fe40000410000 */
        /* <DEDUP_REMOVED lines=34> */
[----:B------:R-:W-:Y:S01]  /*1f080*/  F2FP.PACK_AB R10, R10, R88 ;  /* 0x000000580a0a723e */ /* 0x000fe200000000ff */
[----:B------:R-:W-:Y:S01]  /*1f090*/  FMUL.FTZ R114, R3, R114 ;  /* 0x0000007203727220 */ /* 0x000fe20000410000 */
[----:B------:R-:W-:Y:S01]  /*1f0a0*/  LEA.HI R2, R2, R38, RZ, 0x3 ;  /* 0x0000002602027211 */ /* 0x000fe200078f18ff */
[----:B------:R-:W-:Y:S01]  /*1f0b0*/  FMUL.FTZ R110, R0, R110 ;  /* 0x0000006e006e7220 */ /* 0x000fe20000410000 */
[----:B------:R-:W-:Y:S01]  /*1f0c0*/  F2FP.PACK_AB R6, R6, R92 ;  /* 0x0000005c0606723e */ /* 0x000fe200000000ff */
[----:B------:R-:W-:Y:S01]  /*1f0d0*/  FMUL.FTZ R111, R0, R111 ;  /* 0x0000006f006f7220 */ /* 0x000fe20000410000 */
[----:B------:R-:W-:Y:S01]  /*1f0e0*/  LOP3.LUT R2, R2, 0xfffffff8, RZ, 0xc0, !PT ;  /* 0xfffffff802027812 */ /* 0x000fe200078ec0ff */
[----:B------:R-:W-:-:S02]  /*1f0f0*/  FMUL.FTZ R122, R0, R122 ;  /* 0x0000007a007a7220 */ /* 0x000fc40000410000 */
[----:B------:R-:W-:Y:S01]  /*1f100*/  FMUL.FTZ R123, R0, R123 ;  /* 0x0000007b007b7220 */ /* 0x000fe20000410000 */
[----:B------:R-:W-:Y:S01]  /*1f110*/  IADD3 R2, R38, -R2, RZ ;  /* 0x8000000226027210 */ /* 0x000fe20007ffe0ff */
        /* <DEDUP_REMOVED lines=45> */
[C---:B------:R-:W-:Y:S01]  /*1f3f0*/  FMUL.FTZ R146, R3.reuse, R146 ;  /* 0x0000009203927220 */ /* 0x040fe20000410000 */
[----:B------:R-:W-:Y:S01]  /*1f400*/  F2FP.PACK_AB R42, R42, R118 ;  /* 0x000000762a2a723e */ /* 0x000fe200000000ff */
        /* <DEDUP_REMOVED lines=24> */
[C---:B------:R-:W-:Y:S02]  /*1f590*/  SHF.L.U32 R3, R4.reuse, 0x6, RZ ;  /* 0x0000000604037819 */ /* 0x040fe400000006ff */
[----:B------:R-:W-:Y:S02]  /*1f5a0*/  F2FP.PACK_AB R11, R11, R86 ;  /* 0x000000560b0b723e */ /* 0x000fe400000000ff */
[----:B------:R-:W-:Y:S02]  /*1f5b0*/  LOP3.LUT R2, R3, 0xc0, RZ, 0xc0, !PT ;  /* 0x000000c003027812 */ /* 0x000fe400078ec0ff */
[----:B------:R-:W-:-:S02]  /*1f5c0*/  LOP3.LUT R3, R4, 0x1, RZ, 0xc0, !PT ;  /* 0x0000000104037812 */ /* 0x000fc400078ec0ff */
[----:B------:R-:W-:Y:S02]  /*1f5d0*/  LEA.HI R2, R2, R2, RZ, 0x1d ;  /* 0x0000000202027211 */ /* 0x000fe400078fe8ff */
[----:B------:R-:W-:Y:S02]  /*1f5e0*/  ISETP.NE.U32.AND P1, PT, R3, 0x1, PT ;  /* 0x000000010300780c */ /* 0x000fe40003f25070 */
[----:B------:R-:W-:Y:S02]  /*1f5f0*/  LEA R0, R0, R2, 0x1 ;  /* 0x0000000200007211 */ /* 0x000fe400078e08ff */
[----:B------:R-:W-:Y:S02]  /*1f600*/  MOV R3, 0x20 ;  /* 0x0000002000037802 */ /* 0x000fe40000000f00 */
[----:B------:R-:W-:Y:S02]  /*1f610*/  SHF.L.U32 R0, R0, 0x1, RZ ;  /* 0x0000000100007819 */ /* 0x000fe400000006ff */
[----:B------:R-:W-:-:S02]  /*1f620*/  SEL R3, R3, 0xffffffe0, !P0 ;  /* 0xffffffe003037807 */ /* 0x000fc40004000000 */
[C---:B------:R-:W-:Y:S01]  /*1f630*/  IADD3 R2, R0.reuse, -0x10, RZ ;  /* 0xfffffff000027810 */ /* 0x040fe20007ffe0ff */
[----:B------:R-:W-:Y:S01]  /*1f640*/  STS [R0], R45 ;  /* 0x0000002d00007388 */ /* 0x000fe20000000800 */
[C---:B------:R-:W-:Y:S02]  /*1f650*/  IADD3 R4, R0.reuse, R3, RZ ;  /* 0x0000000300047210 */ /* 0x040fe40007ffe0ff */
[----:B------:R-:W-:Y:S01]  /*1f660*/  @P1 IADD3 R2, R0, 0x10, RZ ;  /* 0x0000001000021810 */ /* 0x000fe20007ffe0ff */
[----:B------:R-:W-:Y:S01]  /*1f670*/  STS [R0+0x200], R44 ;  /* 0x0002002c00007388 */ /* 0x000fe20000000800 */
[----:B------:R-:W-:Y:S02]  /*1f680*/  F2FP.PACK_AB R7, R7, R98 ;  /* 0x000000620707723e */ /* 0x000fe400000000ff */
[----:B------:R-:W-:Y:S01]  /*1f690*/  IADD3 R3, R3, R2, RZ ;  /* 0x0000000203037210 */ /* 0x000fe20007ffe0ff */
[----:B------:R-:W-:Y:S04]  /*1f6a0*/  STS [R2], R43 ;  /* 0x0000002b02007388 */ /* 0x000fe80000000800 */
        /* <DEDUP_REMOVED lines=78> */
[----:B---34-:R-:W3:Y:S04]  /*1fb90*/  LDL.LU R172, [R1+0x9c] ;  /* 0x00009c0001ac7983 */ /* 0x018ee80000300800 */
[----:B------:R-:W4:Y:S02]  /*1fba0*/  S2R R2, SR_TID.X ;  /* 0x0000000000027919 */ /* 0x000f240000002100 */
[----:B----4-:R-:W-:-:S04]  /*1fbb0*/  SHF.R.S32.HI R0, RZ, 0x1f, R2 ;  /* 0x0000001fff007819 */ /* 0x010fc80000011402 */
[----:B------:R-:W-:-:S04]  /*1fbc0*/  LEA.HI R0, R0, R2, RZ, 0x5 ;  /* 0x0000000200007211 */ /* 0x000fc800078f28ff */
[----:B------:R-:W-:-:S05]  /*1fbd0*/  LOP3.LUT R0, R0, 0xffffffe0, RZ, 0xc0, !PT ;  /* 0xffffffe000007812 */ /* 0x000fca00078ec0ff */
[----:B------:R-:W-:-:S05]  /*1fbe0*/  IMAD.IADD R0, R2, 0x1, -R0 ;  /* 0x0000000102007824 */ /* 0x000fca00078e0a00 */
[----:B------:R-:W-:-:S04]  /*1fbf0*/  SHF.R.S32.HI R2, RZ, 0x1f, R0 ;  /* 0x0000001fff027819 */ /* 0x000fc80000011400 */
[----:B------:R-:W-:-:S04]  /*1fc00*/  LEA.HI R0, R2, R0, RZ, 0x2 ;  /* 0x0000000002007211 */ /* 0x000fc800078f10ff */
[----:B------:R-:W-:-:S05]  /*1fc10*/  SHF.R.S32.HI R0, RZ, 0x2, R0 ;  /* 0x00000002ff007819 */ /* 0x000fca0000011400 */
        /* <DEDUP_REMOVED lines=32> */
.L_x_755:
[----:B---34-:R-:W-:Y:S05]  /*1fe20*/  BSYNC B0 ;  /* 0x0000000000007941 */ /* 0x018fea0003800000 */
.L_x_754:
        /* <DEDUP_REMOVED lines=37> */
.L_x_757:
[----:B----4-:R-:W-:Y:S05]  /*20080*/  BSYNC B0 ;  /* 0x0000000000007941 */ /* 0x010fea0003800000 */
.L_x_756:
        /* <DEDUP_REMOVED lines=20> */
.L_x_759:
[----:B------:R-:W-:Y:S05]  /*201d0*/  BSYNC B0 ;  /* 0x0000000000007941 */ /* 0x000fea0003800000 */
.L_x_758:
        /* <DEDUP_REMOVED lines=20> */
.L_x_761:
[----:B------:R-:W-:Y:S05]  /*20320*/  BSYNC B0 ;  /* 0x0000000000007941 */ /* 0x000fea0003800000 */
.L_x_760:
        /* <DEDUP_REMOVED lines=21> */
.L_x_762:
        /* <DEDUP_REMOVED lines=16> */
.L_x_1045:


//--------------------- .text._ZN5flash16flash_fwd_kernelI23Flash_fwd_kernel_traitsILi96ELi128ELi64ELi4ELb0ELb0EN7cutlass6half_tE19Flash_kernel_traitsILi96ELi128ELi64ELi4ES3_EELb1ELb0ELb1ELb0ELb0ELb0ELb0ELb1EEEvNS_16Flash_fwd_paramsE --------------------------
	.section	.text._ZN5flash16flash_fwd_kernelI23Flash_fwd_kernel_traitsILi96ELi128ELi64ELi4ELb0ELb0EN7cutlass6half_tE19Flash_kernel_traitsILi96ELi128ELi64ELi4ES3_EELb1ELb0ELb1ELb0ELb0ELb0ELb0ELb1EEEvNS_16Flash_fwd_paramsE,"ax",@progbits
	.sectioninfo	@"SHI_REGISTERS=255"
	.align	128
        .global         _ZN5flash16flash_fwd_kernelI23Flash_fwd_kernel_traitsILi96ELi128ELi64ELi4ELb0ELb0EN7cutlass6half_tE19Flash_kernel_traitsILi96ELi128ELi64ELi4ES3_EELb1ELb0ELb1ELb0ELb0ELb0ELb0ELb1EEEvNS_16Flash_fwd_paramsE
        .type           _ZN5flash16flash_fwd_kernelI23Flash_fwd_kernel_traitsILi96ELi128ELi64ELi4ELb0ELb0EN7cutlass6half_tE19Flash_kernel_traitsILi96ELi128ELi64ELi4ES3_EELb1ELb0ELb1ELb0ELb0ELb0ELb0ELb1EEEvNS_16Flash_fwd_paramsE,@function
        .size           _ZN5flash16flash_fwd_kernelI23Flash_fwd_kernel_traitsILi96ELi128ELi64ELi4ELb0ELb0EN7cutlass6half_tE19Flash_kernel_traitsILi96ELi128ELi64ELi4ES3_EELb1ELb0ELb1ELb0ELb0ELb0ELb0ELb1EEEvNS_16Flash_fwd_paramsE,(.L_x_1022 - _ZN5flash16flash_fwd_kernelI23Flash_fwd_kernel_traitsILi96ELi128ELi64ELi4ELb0ELb0EN7cutlass6half_tE19Flash_kernel_traitsILi96ELi128ELi64ELi4ES3_EELb1ELb0ELb1ELb0ELb0ELb0ELb0ELb1EEEvNS_16Flash_fwd_paramsE)
        .other          _ZN5flash16flash_fwd_kernelI23Flash_fwd_kernel_traitsILi96ELi128ELi64ELi4ELb0ELb0EN7cutlass6half_tE19Flash_kernel_traitsILi96ELi128ELi64ELi4ES3_EELb1ELb0ELb1ELb0ELb0ELb0ELb0ELb1EEEvNS_16Flash_fwd_paramsE,@"STO_CUDA_ENTRY STV_DEFAULT"
_ZN5flash16flash_fwd_kernelI23Flash_fwd_kernel_traitsILi96ELi128ELi64ELi4ELb0ELb0EN7cutlass6half_tE19Flash_kernel_traitsILi96ELi128ELi64ELi4ES3_EELb1ELb0ELb1ELb0ELb0ELb0ELb0ELb1EEEvNS_16Flash_fwd_paramsE:
.text._ZN5flash16flash_fwd_kernelI23Flash_fwd_kernel_traitsILi96ELi128ELi64ELi4ELb0ELb0EN7cutlass6half_tE19Flash_kernel_traitsILi96ELi128ELi64ELi4ES3_EELb1ELb0ELb1ELb0ELb0ELb0ELb0ELb1EEEvNS_16Flash_fwd_paramsE:
[----:B------:R-:W-:Y:S02]  /*0000*/  MOV R1, c[0x0][0x28] ;  /* 0x00000a0000017a02 */ /* 0x000fe40000000f00 */
[----:B------:R-:W-:Y:S01]  /*0010*/  ULDC.64 UR4, c[0x0][0x40] ;  /* 0x0000100000047ab9 */ /* 0x000fe20000000a00 */
[----:B------:R-:W-:Y:S01]  /*0020*/  BSSY B2, `(.L_x_763) ;  /* 0x0000005000027945 */ /* 0x000fe20003800000 */
[----:B------:R-:W-:Y:S01]  /*0030*/  UIADD3 UR4, UP0, UR4, 0x160, URZ ;  /* 0x0000016004047890 */ /* 0x000fe2000ff1e03f */
[----:B------:R-:W-:-:S03]  /*0040*/  IADD3 R1, R1, -0x298, RZ ;  /* 0xfffffd6801017810 */ /* 0x000fc60007ffe0ff */
[----:B------:R-:W-:-:S07]  /*0050*/  UIADD3.X UR5, URZ, UR5, URZ, UP0, !UPT ;  /* 0x000000053f057290 */ /* 0x000fce00087fe43f */
[----:B------:R-:W-:Y:S05]  /*0060*/  CALL.REL.NOINC `($_ZN5flash16flash_fwd_kernelI23Flash_fwd_kernel_traitsILi96ELi128ELi64ELi4ELb0ELb0EN7cutlass6half_tE19Flash_kernel_traitsILi96ELi128ELi64ELi4ES3_EELb1ELb0ELb1ELb0ELb0ELb0ELb0ELb1EEEvNS_16Flash_fwd_paramsE$_ZN5flash22compute_attn_1rowblockI23Flash_fwd_kernel_traitsILi96ELi128ELi64ELi4ELb0ELb0EN7cutlass6half_tE19Flash_kernel_traitsILi96ELi128ELi64ELi4ES3_EELb1ELb0ELb1ELb0ELb0ELb0ELb0ELb1ENS_16Flash_fwd_paramsEEEvRKT8_iii) ;  /* 0x0000002000007944 */ /* 0x000fea0003c00000 */
[----:B------:R-:W-:Y:S05]  /*0070*/  BSYNC B2 ;  /* 0x0000000000027941 */ /* 0x000fea0003800000 */
.L_x_763:
[----:B------:R-:W-:Y:S05]  /*0080*/  EXIT ;  /* 0x000000000000794d */ /* 0x000fea0003800000 */
        .type           $_ZN5flash16flash_fwd_kernelI23Flash_fwd_kernel_traitsILi96ELi128ELi64ELi4ELb0ELb0EN7cutlass6half_tE19Flash_kernel_traitsILi96ELi128ELi64ELi4ES3_EELb1ELb0ELb1ELb0ELb0ELb0ELb0ELb1EEEvNS_16Flash_fwd_paramsE$_ZN5flash22compute_attn_1rowblockI23Flash_fwd_kernel_traitsILi96ELi128ELi64ELi4ELb0ELb0EN7cutlass6half_tE19Flash_kernel_traitsILi96ELi128ELi64ELi4ES3_EELb1ELb0ELb1ELb0ELb0ELb0ELb0ELb1ENS_16Flash_fwd_paramsEEEvRKT8_iii,@function
        .size           $_ZN5flash16flash_fwd_kernelI23Flash_fwd_kernel_traitsILi96ELi128ELi64ELi4ELb0ELb0EN7cutlass6half_tE19Flash_kernel_traitsILi96ELi128ELi64ELi4ES3_EELb1ELb0ELb1ELb0ELb0ELb0ELb0ELb1EEEvNS_16Flash_fwd_paramsE$_ZN5flash22compute_attn_1rowblockI23Flash_fwd_kernel_traitsILi96ELi128ELi64ELi4ELb0ELb0EN7cutlass6half_tE19Flash_kernel_traitsILi96ELi128ELi64ELi4ES3_EELb1ELb0ELb1ELb0ELb0ELb0ELb0ELb1ENS_16Flash_fwd_paramsEEEvRKT8_iii,($__internal_0_$__cuda_sm70_shflsync_bfly_p - $_ZN5flash16flash_fwd_kernelI23Flash_fwd_kernel_traitsILi96ELi128ELi64ELi4ELb0ELb0EN7cutlass6half_tE19Flash_kernel_traitsILi96ELi128ELi64ELi4ES3_EELb1ELb0ELb1ELb0ELb0ELb0ELb0ELb1EEEvNS_16Flash_fwd_paramsE$_ZN5flash22compute_attn_1rowblockI23Flash_fwd_kernel_traitsILi96ELi128ELi64ELi4ELb0ELb0EN7cutlass6half_tE19Flash_kernel_traitsILi96ELi128ELi64ELi4ES3_EELb1ELb0ELb1ELb0ELb0ELb0ELb0ELb1ENS_16Flash_fwd_paramsEEEvRKT8_iii)
$_ZN5flash16flash_fwd_kernelI23Flash_fwd_kernel_traitsILi96ELi128ELi64ELi4ELb0ELb0EN7cutlass6half_tE19Flash_kernel_traitsILi96ELi128ELi64ELi4ES3_EELb1ELb0ELb1ELb0ELb0ELb0ELb0ELb1EEEvNS_16Flash_fwd_paramsE$_ZN5flash22compute_attn_1rowblockI23Flash_fwd_kernel_traitsILi96ELi128ELi64ELi4ELb0ELb0EN7cutlass6half_tE19Flash_kernel_traitsILi96ELi128ELi64ELi4ES3_EELb1ELb0ELb1ELb0ELb0ELb0ELb0ELb1ENS_16Flash_fwd_paramsEEEvRKT8_iii:
[----:B------:R-:W-:Y:S02]  /*0090*/  IMAD.U32 R108, RZ, RZ, UR4 ;  /* 0x00000004ff6c7e24 */ /* 0x000fe4000f8e00ff */
[----:B------:R-:W-:Y:S01]  /*00a0*/  IMAD.U32 R109, RZ, RZ, UR5 ;  /* 0x00000005ff6d7e24 */ /* 0x000fe2000f8e00ff */
[----:B------:R-:W-:-:S04]  /*00b0*/  ULDC.64 UR4, c[0x0][0x118] ;  /* 0x0000460000047ab9 */ /* 0x000fc80000000a00 */
[----:B------:R-:W2:Y:S04]  /*00c0*/  LD.E.U8 R0, [R108.64+0x1a4] ;  /* 0x0001a4046c007980 */ /* 0x000ea8000c101100 */
[----:B------:R-:W3:Y:S01]  /*00d0*/  LD.E.64 R160, [R108.64+0x190] ;  /* 0x000190046ca07980 */ /* 0x000ee2000c101b00 */
[----:B------:R-:W1:Y:S03]  /*00e0*/  S2UR UR8, SR_CTAID.Y ;  /* 0x00000000000879c3 */ /* 0x000e660000002600 */
[----:B------:R-:W4:Y:S04]  /*00f0*/  S2R R42, SR_TID.X ;  /* 0x00000000002a7919 */ /* 0x000f280000002100 */
[----:B------:R-:W3:Y:S01]  /*0100*/  LD.E.64 R2, [R108.64+0x198] ;  /* 0x000198046c027980 */ /* 0x000ee2000c101b00 */
[----:B------:R-:W1:Y:S03]  /*0110*/  S2UR UR7, SR_CTAID.X ;  /* 0x00000000000779c3 */ /* 0x000e660000002500 */
[----:B------:R-:W3:Y:S04]  /*0120*/  LD.E R9, [R108.64+0x60] ;  /* 0x000060046c097980 */ /* 0x000ee8000c101900 */
[----:B------:R1:W5:Y:S01]  /*0130*/  LD.E.U8 R194, [R108.64+0x178] ;  /* 0x000178046cc27980 */ /* 0x000362000c101100 */
[----:B------:R-:W1:Y:S02]  /*0140*/  S2UR UR6, SR_CTAID.Z ;  /* 0x00000000000679c3 */ /* 0x000e640000002700 */
[----:B-1----:R-:W-:-:S06]  /*0150*/  ULOP3.LUT UR6, UR6, UR7, UR8, 0xfe, !UPT ;  /* 0x0000000706067292 */ /* 0x002fcc000f8efe08 */
[----:B----4-:R-:W-:-:S13]  /*0160*/  LOP3.LUT P2, RZ, R42, UR6, RZ, 0xfc, !PT ;  /* 0x000000062aff7c12 */ /* 0x010fda000f84fcff */
[----:B------:R-:W4:Y:S01]  /*0170*/  @!P2 LD.E.64 R6, [R108.64+0x1a8] ;  /* 0x0001a8046c06a980 */ /* 0x000f22000c101b00 */
[----:B--2---:R-:W-:-:S13]  /*0180*/  ISETP.NE.AND P1, PT, R0, RZ, PT ;  /* 0x000000ff0000720c */ /* 0x004fda0003f25270 */
[----:B---3--:R-:W4:Y:S04]  /*0190*/  @P1 LD.E.64 R160, [R160.64] ;  /* 0x00000004a0a01980 */ /* 0x008f28000c101b00 */
[----:B------:R-:W2:Y:S04]  /*01a0*/  @P1 LD.E R0, [R108.64+0x1a0] ;  /* 0x0001a0046c001980 */ /* 0x000ea8000c101900 */
[----:B------:R-:W2:Y:S04]  /*01b0*/  @P1 LD.E.64 R4, [R2.64] ;  /* 0x0000000402041980 */ /* 0x000ea8000c101b00 */
[----:B----4-:R1:W-:Y:S04]  /*01c0*/  @!P2 ST.E.64 [R6.64], R160 ;  /* 0x000000a00600a985 */ /* 0x0103e8000c101b04 */
[----:B-1----:R-:W3:Y:S01]  /*01d0*/  @!P2 LD.E.64 R6, [R108.64+0x1a8] ;  /* 0x0001a8046c06a980 */ /* 0x002ee2000c101b00 */
[----:B--2---:R-:W-:-:S05]  /*01e0*/  @P1 IADD3 R0, P0, R0, R4, RZ ;  /* 0x0000000400001210 */ /* 0x004fca0007f1e0ff */
[----:B------:R-:W-:Y:S02]  /*01f0*/  @P1 IMAD.X R4, RZ, RZ, R5, P0 ;  /* 0x000000ffff041224 */ /* 0x000fe400000e0605 */
[----:B------:R-:W-:Y:S02]  /*0200*/  @P1 IMAD.MOV.U32 R2, RZ, RZ, R0 ;  /* 0x000000ffff021224 */ /* 0x000fe400078e0000 */
[----:B------:R-:W-:Y:S01]  /*0210*/  @P1 IMAD.MOV.U32 R3, RZ, RZ, R4 ;  /* 0x000000ffff031224 */ /* 0x000fe200078e0004 */
[----:B------:R-:W1:Y:S04]  /*0220*/  S2R R164, SR_CTAID.Y ;  /* 0x0000000000a47919 */ /* 0x000e680000002600 */
[----:B---3--:R2:W-:Y:S01]  /*0230*/  @!P2 ST.E.64 [R6.64+0x8], R2 ;  /* 0x000008020600a985 */ /* 0x0085e2000c101b04 */
[----:B------:R-:W-:-:S03]  /*0240*/  IMAD.MOV.U32 R10, RZ, RZ, -0x1 ;  /* 0xffffffffff0a7424 */ /* 0x000fc600078e00ff */
[----:B------:R-:W3:Y:S04]  /*0250*/  LD.E.64 R4, [R108.64+0xe8] ;  /* 0x0000e8046c047980 */ /* 0x000ee8000c101b00 */
[----:B--2---:R-:W2:Y:S04]  /*0260*/  LD.E.64 R6, [R108.64+0xe0] ;  /* 0x0000e0046c067980 */ /* 0x004ea8000c101b00 */
[----:B------:R-:W4:Y:S01]  /*0270*/  S2R R165, SR_CTAID.Z ;  /* 0x0000000000a57919 */ /* 0x000f220000002700 */
[----:B------:R-:W-:Y:S02]  /*0280*/  SHF.R.S32.HI R15, RZ, 0x1f, R42 ;  /* 0x0000001fff0f7819 */ /* 0x000fe4000001142a */
[----:B--2---:R-:W-:-:S04]  /*0290*/  ISETP.NE.U32.AND P3, PT, R6, RZ, PT ;  /* 0x000000ff0600720c */ /* 0x004fc80003f65070 */
[----:B------:R-:W-:Y:S01]  /*02a0*/  ISETP.NE.AND.EX P3, PT, R7, RZ, PT, P3 ;  /* 0x000000ff0700720c */ /* 0x000fe20003f65330 */
[----:B-1----:R-:W-:-:S12]  /*02b0*/  IMAD.WIDE R6, R164, 0x4, R6 ;  /* 0x00000004a4067825 */ /* 0x002fd800078e0206 */
[----:B------:R-:W2:Y:S01]  /*02c0*/  @P3 LD.E R10, [R6.64] ;  /* 0x00000004060a3980 */ /* 0x000ea2000c101900 */
[----:B------:R-:W-:Y:S01]  /*02d0*/  LEA.HI R39, R15, R42, RZ, 0x5 ;  /* 0x0000002a0f277211 */ /* 0x000fe200078f28ff */
[----:B----4-:R-:W-:-:S03]  /*02e0*/  IMAD R0, R164, R9, R165 ;  /* 0x00000009a4007224 */ /* 0x010fc600078e02a5 */
[----:B------:R-:W-:Y:S01]  /*02f0*/  LOP3.LUT R8, R39, 0xffffffe0, RZ, 0xc0, !PT ;  /* 0xffffffe027087812 */ /* 0x000fe200078ec0ff */
[----:B------:R-:W-:-:S04]  /*0300*/  IMAD.SHL.U32 R0, R0, 0x20, RZ ;  /* 0x0000002000007824 */ /* 0x000fc800078e00ff */
[----:B------:R-:W-:Y:S01]  /*0310*/  IMAD.IADD R105, R42, 0x1, -R8 ;  /* 0x000000012a697824 */ /* 0x000fe200078e0a08 */
[----:B------:R1:W-:Y:S04]  /*0320*/  STL.64 [R1+0x168], R160 ;  /* 0x000168a001007387 */ /* 0x0003e80000100a00 */
[----:B------:R-:W-:Y:S02]  /*0330*/  IADD3 R162, P2, P1, R0, R2, R105 ;  /* 0x0000000200a27210 */ /* 0x000fe4000795e069 */
[----:B---3--:R-:W-:-:S03]  /*0340*/  ISETP.NE.U32.AND P0, PT, R4, RZ, PT ;  /* 0x000000ff0400720c */ /* 0x008fc60003f05070 */
[----:B------:R1:W-:Y:S01]  /*0350*/  STL [R1+0x1d4], R162 ;  /* 0x0001d4a201007387 */ /* 0x0003e20000100800 */
[----:B------:R-:W-:Y:S01]  /*0360*/  ISETP.NE.AND.EX P0, PT, R5, RZ, PT, P0 ;  /* 0x000000ff0500720c */ /* 0x000fe20003f05300 */
[----:B------:R-:W-:Y:S01]  /*0370*/  BSSY B0, `(.L_x_764) ;  /* 0x000000c000007945 */ /* 0x000fe20003800000 */
[----:B------:R-:W-:Y:S02]  /*0380*/  SHF.R.S32.HI R9, RZ, 0x1f, R105 ;  /* 0x0000001fff097819 */ /* 0x000fe40000011469 */
[----:B------:R-:W-:Y:S01]  /*0390*/  SHF.R.S32.HI R8, RZ, 0x1f, R0 ;  /* 0x0000001fff087819 */ /* 0x000fe20000011400 */
[----:B------:R-:W-:Y:S02]  /*03a0*/  IMAD.MOV.U32 R30, RZ, RZ, -0x1 ;  /* 0xffffffffff1e7424 */ /* 0x000fe400078e00ff */
[----:B------:R-:W-:Y:S01]  /*03b0*/  IMAD.WIDE R4, R164, 0x4, R4 ;  /* 0x00000004a4047825 */ /* 0x000fe200078e0204 */
[----:B------:R-:W-:Y:S01]  /*03c0*/  IADD3.X R157, R8, R3, R9, P2, P1 ;  /* 0x00000003089d7210 */ /* 0x000fe200017e2409 */
[----:B--2---:R1:W-:Y:S04]  /*03d0*/  STL [R1+0x1d0], R10 ;  /* 0x0001d00a01007387 */ /* 0x0043e80000100800 */
[----:B------:R-:W-:Y:S05]  /*03e0*/  @!P0 BRA `(.L_x_765) ;  /* 0x0000004000008947 */ /* 0x000fea0003800000 */
[----:B------:R-:W2:Y:S02]  /*03f0*/  LD.E.U8 R0, [R108.64+0x1b2] ;  /* 0x0001b2046c007980 */ /* 0x000ea4000c101100 */
[----:B--2---:R-:W-:-:S13]  /*0400*/  ISETP.NE.AND P1, PT, R0, RZ, PT ;  /* 0x000000ff0000720c */ /* 0x004fda0003f25270 */
[----:B------:R-:W-:Y:S05]  /*0410*/  @!P1 BRA `(.L_x_765) ;  /* 0x0000001000009947 */ /* 0x000fea0003800000 */
[----:B------:R2:W5:Y:S02]  /*0420*/  LD.E R30, [R4.64] ;  /* 0x00000004041e7980 */ /* 0x000564000c101900 */
.L_x_765:
[----:B------:R-:W-:Y:S05]  /*0430*/  BSYNC B0 ;  /* 0x0000000000007941 */ /* 0x000fea0003800000 */
.L_x_764:
[----:B------:R3:W4:Y:S01]  /*0440*/  @P3 LD.E R6, [R6.64+0x4] ;  /* 0x0000040406063980 */ /* 0x000722000c101900 */
[----:B------:R-:W-:-:S03]  /*0450*/  IMAD.MOV.U32 R48, RZ, RZ, R10 ;  /* 0x000000ffff307224 */ /* 0x000fc600078e000a */
[----:B--2---:R-:W2:Y:S01]  /*0460*/  LD.E.64 R2, [R108.64+0xf0] ;  /* 0x0000f0046c027980 */ /* 0x004ea2000c101b00 */
[----:B---3--:R-:W-:Y:S01]  /*0470*/  MOV R7, RZ ;  /* 0x000000ff00077202 */ /* 0x008fe20000000f00 */
[----:B----4-:R-:W-:Y:S01]  /*0480*/  @P3 IMAD.IADD R45, R6, 0x1, -R48 ;  /* 0x00000001062d3824 */ /* 0x010fe200078e0a30 */
[----:B--2---:R-:W-:-:S05]  /*0490*/  ISETP.NE.U32.AND P1, PT, R2, RZ, PT ;  /* 0x000000ff0200720c */ /* 0x004fca0003f25070 */
[----:B------:R-:W2:Y:S01]  /*04a0*/  @!P3 LD.E R45, [R108.64+0xb4] ;  /* 0x0000b4046c2db980 */ /* 0x000ea2000c101900 */
[----:B------:R-:W-:-:S13]  /*04b0*/  ISETP.NE.AND.EX P1, PT, R3, RZ, PT, P1 ;  /* 0x000000ff0300720c */ /* 0x000fda0003f25310 */
[----:B------:R-:W-:-:S05]  /*04c0*/  @P1 IMAD.WIDE R2, R164, 0x4, R2 ;  /* 0x00000004a4021825 */ /* 0x000fca00078e0202 */
[----:B------:R3:W5:Y:S01]  /*04d0*/  @P1 LD.E R7, [R2.64] ;  /* 0x0000000402071980 */ /* 0x000762000c101900 */
[----:B------:R-:W-:Y:S03]  /*04e0*/  BSSY B0, `(.L_x_766) ;  /* 0x000000a000007945 */ /* 0x000fe60003800000 */
[----:B--2---:R3:W-:Y:S01]  /*04f0*/  STL [R1+0x1dc], R45 ;  /* 0x0001dc2d01007387 */ /* 0x0047e20000100800 */
[----:B------:R-:W-:Y:S05]  /*0500*/  @!P0 BRA `(.L_x_767) ;  /* 0x0000006000008947 */ /* 0x000fea0003800000 */
[----:B------:R-:W2:Y:S02]  /*0510*/  LD.E.U8 R0, [R108.64+0x1b2] ;  /* 0x0001b2046c007980 */ /* 0x000ea4000c101100 */
[----:B--2---:R-:W-:-:S13]  /*0520*/  ISETP.NE.AND P0, PT, R0, RZ, PT ;  /* 0x000000ff0000720c */ /* 0x004fda0003f05270 */
[----:B------:R-:W2:Y:S02]  /*0530*/  @P0 LD.E R6, [R4.64+0x4] ;  /* 0x0000040404060980 */ /* 0x000ea4000c101900 */
[----:B--2--5:R-:W-:-:S06]  /*0540*/  @P0 IADD3 R6, R6, -R30, RZ ;  /* 0x8000001e06060210 */ /* 0x024fcc0007ffe0ff */
[----:B------:R2:W5:Y:S01]  /*0550*/  @!P0 LD.E R6, [R4.64] ;  /* 0x0000000404068980 */ /* 0x000562000c101900 */
[----:B------:R-:W-:Y:S05]  /*0560*/  BRA `(.L_x_768) ;  /* 0x0000001000007947 */ /* 0x000fea0003800000 */
.L_x_767:
[----:B------:R2:W5:Y:S02]  /*0570*/  LD.E R6, [R108.64+0xb8] ;  /* 0x0000b8046c067980 */ /* 0x000564000c101900 */
.L_x_768:
[----:B------:R-:W-:Y:S05]  /*0580*/  BSYNC B0 ;  /* 0x0000000000007941 */ /* 0x000fea0003800000 */
.L_x_766:
[----:B---3--:R-:W3:Y:S01]  /*0590*/  LD.E.64 R2, [R108.64+0xf8] ;  /* 0x0000f8046c027980 */ /* 0x008ee2000c101b00 */
[----:B------:R-:W-:Y:S01]  /*05a0*/  BSSY B1, `(.L_x_769) ;  /* 0x0000011000017945 */ /* 0x000fe20003800000 */
[----:B---3--:R-:W-:-:S04]  /*05b0*/  ISETP.NE.U32.AND P0, PT, R2, RZ, PT ;  /* 0x000000ff0200720c */ /* 0x008fc80003f05070 */
[----:B------:R-:W-:-:S13]  /*05c0*/  ISETP.NE.AND.EX P0, PT, R3, RZ, PT, P0 ;  /* 0x000000ff0300720c */ /* 0x000fda0003f05300 */
[----:B------:R-:W-:Y:S05]  /*05d0*/  @!P0 BRA `(.L_x_770) ;  /* 0x0000004000008947 */ /* 0x000fea0003800000 */
[----:B------:R-:W-:-:S05]  /*05e0*/  IMAD.WIDE R2, R164, 0x4, R2 ;  /* 0x00000004a4027825 */ /* 0x000fca00078e0202 */
[----:B------:R-:W3:Y:S02]  /*05f0*/  LD.E R0, [R2.64] ;  /* 0x0000000402007980 */ /* 0x000ee4000c101900 */
[----:B---3-5:R-:W-:Y:S01]  /*0600*/  IADD3 R50, R0, -R7, RZ ;  /* 0x8000000700327210 */ /* 0x028fe20007ffe0ff */
[----:B------:R-:W-:Y:S05]  /*0610*/  BRA `(.L_x_771) ;  /* 0x0000009000007947 */ /* 0x000fea0003800000 */
.L_x_770:
[----:B------:R-:W3:Y:S01]  /*0620*/  LD.E.64 R2, [R108.64+0x108] ;  /* 0x000108046c027980 */ /* 0x000ee2000c101b00 */
[----:B------:R-:W-:Y:S01]  /*0630*/  BSSY B0, `(.L_x_772) ;  /* 0x0000006000007945 */ /* 0x000fe20003800000 */
[----:B------:R-:W-:Y:S01]  /*0640*/  IMAD.MOV.U32 R0, RZ, RZ, RZ ;  /* 0x000000ffff007224 */ /* 0x000fe200078e00ff */
[----:B---3--:R-:W-:-:S04]  /*0650*/  ISETP.NE.U32.AND P0, PT, R2, RZ, PT ;  /* 0x000000ff0200720c */ /* 0x008fc80003f05070 */
[----:B------:R-:W-:-:S13]  /*0660*/  ISETP.NE.AND.EX P0, PT, R3, RZ, PT, P0 ;  /* 0x000000ff0300720c */ /* 0x000fda0003f05300 */
[----:B------:R-:W-:Y:S05]  /*0670*/  @!P0 BRA `(.L_x_773) ;  /* 0x0000001000008947 */ /* 0x000fea0003800000 */
[----:B------:R3:W5:Y:S02]  /*0680*/  LD.E R0, [R108.64+0xbc] ;  /* 0x0000bc046c007980 */ /* 0x000764000c101900 */
.L_x_773:
[----:B------:R-:W-:Y:S05]  /*0690*/  BSYNC B0 ;  /* 0x0000000000007941 */ /* 0x000fea0003800000 */
.L_x_772:
[----:B-----5:R-:W-:Y:S02]  /*06a0*/  IADD3 R50, R0, R6, -R7 ;  /* 0x0000000600327210 */ /* 0x020fe40007ffe807 */
.L_x_771:
[----:B------:R-:W-:Y:S05]  /*06b0*/  BSYNC B1 ;  /* 0x0000000000017941 */ /* 0x000fea0003800000 */
.L_x_769:
[----:B------:R-:W4:Y:S01]  /*06c0*/  S2R R51, SR_CTAID.X ;  /* 0x0000000000337919 */ /* 0x000f220000002500 */
[----:B------:R-:W-:Y:S01]  /*06d0*/  MOV R29, 0x70 ;  /* 0x00000070001d7802 */ /* 0x000fe20000000f00 */
[----:B------:R-:W-:-:S03]  /*06e0*/  IMAD.MOV.U32 R3, RZ, RZ, 0x0 ;  /* 0x00000000ff037424 */ /* 0x000fc600078e00ff */
[----:B------:R-:W-:Y:S01]  /*06f0*/  MOV R2, R29 ;  /* 0x0000001d00027202 */ /* 0x000fe20000000f00 */
[----:B----4-:R-:W-:-:S05]  /*0700*/  IMAD.SHL.U32 R158, R51, 0x80, RZ ;  /* 0x00000080339e7824 */ /* 0x010fca00078e00ff */
[----:B------:R-:W-:-:S13]  /*0710*/  ISETP.GT.AND P0, PT, R45, R158, PT ;  /* 0x0000009e2d00720c */ /* 0x000fda0003f04270 */
[----:B------:R-:W-:Y:S05]  /*0720*/  @!P0 RET.REL.NODEC R2 `(_ZN5flash16flash_fwd_kernelI23Flash_fwd_kernel_traitsILi96ELi128ELi64ELi4ELb0ELb0EN7cutlass6half_tE19Flash_kernel_traitsILi96ELi128ELi64ELi4ES3_EELb1ELb0ELb1ELb0ELb0ELb0ELb0ELb1EEEvNS_16Flash_fwd_paramsE) ;  /* 0xfffff8d002008950 */ /* 0x000fea0003c3ffff */
[----:B------:R-:W4:Y:S04]  /*0730*/  LD.E R0, [R108.64+0x188] ;  /* 0x000188046c007980 */ /* 0x000f28000c101900 */
[----:B--2---:R-:W2:Y:S01]  /*0740*/  LD.E R4, [R108.64+0x184] ;  /* 0x000184046c047980 */ /* 0x004ea2000c101900 */
[----:B------:R-:W-:Y:S02]  /*0750*/  IADD3 R3, -R45, 0xbf, R158 ;  /* 0x000000bf2d037810 */ /* 0x000fe40007ffe19e */
[C---:B------:R-:W-:Y:S02]  /*0760*/  IADD3 R5, R50.reuse, R158, -R45 ;  /* 0x0000009e32057210 */ /* 0x040fe40007ffe82d */
[----:B------:R-:W-:Y:S02]  /*0770*/  IADD3 R2, R50, 0x3f, RZ ;  /* 0x0000003f32027810 */ /* 0x000fe40007ffe0ff */
[----:B----4-:R-:W-:Y:S01]  /*0780*/  IADD3 R0, R0, R3, R50 ;  /* 0x0000000300007210 */ /* 0x010fe20007ffe032 */
[----:B--2---:R-:W-:Y:S01]  /*0790*/  IMAD.IADD R3, R5, 0x1, -R4 ;  /* 0x0000000105037824 */ /* 0x004fe200078e0a04 */
[----:B------:R-:W-:-:S02]  /*07a0*/  SHF.R.S32.HI R5, RZ, 0x1f, R2 ;  /* 0x0000001fff057819 */ /* 0x000fc40000011402 */
        /* <DEDUP_REMOVED lines=14> */
[----:B------:R-:W-:Y:S01]  /*0890*/  ISETP.NE.AND P1, PT, R48, -0x1, PT ;  /* 0xffffffff3000780c */ /* 0x000fe20003f25270 */
[----:B------:R-:W4:Y:S04]  /*08a0*/  LD.E.U16 R0, [R108.64+0x1c8] ;  /* 0x0001c8046c007980 */ /* 0x000f28000c101500 */
[----:B--2---:R-:W2:Y:S04]  /*08b0*/  LD.E.64 R2, [R108.64+0x88] ;  /* 0x000088046c027980 */ /* 0x004ea8000c101b00 */
[----:B------:R1:W5:Y:S04]  /*08c0*/  LD.E.64 R16, [R108.64+0x70] ;  /* 0x000070046c107980 */ /* 0x000368000c101b00 */
[----:B---3--:R-:W3:Y:S04]  /*08d0*/  @!P1 LD.E.64 R4, [R108.64+0x80] ;  /* 0x000080046c049980 */ /* 0x008ee8000c101b00 */
[----:B------:R1:W5:Y:S01]  /*08e0*/  LD.E.64 R8, [R108.64+0x90] ;  /* 0x000090046c087980 */ /* 0x000362000c101b00 */
[----:B------:R-:W-:Y:S01]  /*08f0*/  @!P1 SHF.R.S32.HI R12, RZ, 0x1f, R164 ;  /* 0x0000001fff0c9819 */ /* 0x000fe200000114a4 */
[----:B------:R-:W-:Y:S01]  /*0900*/  BSSY B1, `(.L_x_775) ;  /* 0x000001c000017945 */ /* 0x000fe20003800000 */
[----:B------:R-:W-:Y:S01]  /*0910*/  PLOP3.LUT P2, PT, PT, PT, PT, 0x8, 0x0 ;  /* 0x000000000000781c */ /* 0x000fe20003f4e170 */
[----:B---3--:R-:W-:Y:S01]  /*0920*/  @!P1 IMAD R11, R5, R164, RZ ;  /* 0x000000a4050b9224 */ /* 0x008fe200078e02ff */
[----:B----4-:R-:W-:-:S02]  /*0930*/  PRMT R5, R0, 0x7770, RZ ;  /* 0x0000777000057816 */ /* 0x010fc400000000ff */
[----:B------:R-:W-:Y:S02]  /*0940*/  PRMT R0, R0, 0x7771, RZ ;  /* 0x0000777100007816 */ /* 0x000fe400000000ff */
[----:B------:R-:W-:-:S04]  /*0950*/  ISETP.NE.AND P0, PT, R5, RZ, PT ;  /* 0x000000ff0500720c */ /* 0x000fc80003f05270 */
[----:B------:R-:W-:Y:S01]  /*0960*/  ISETP.NE.OR P3, PT, R0, RZ, !P0 ;  /* 0x000000ff0000720c */ /* 0x000fe20004765670 */
[----:B------:R-:W-:Y:S02]  /*0970*/  @!P1 IMAD R11, R4, R12, R11 ;  /* 0x0000000c040b9224 */ /* 0x000fe400078e020b */
[-C--:B-12---:R-:W-:Y:S02]  /*0980*/  @P1 IMAD R10, R3, R48.reuse, RZ ;  /* 0x00000030030a1224 */ /* 0x086fe400078e02ff */
[----:B------:R-:W-:-:S04]  /*0990*/  @P1 IMAD.WIDE.U32 R6, R2, R48, RZ ;  /* 0x0000003002061225 */ /* 0x000fc800078e00ff */
[----:B------:R-:W-:-:S04]  /*09a0*/  @!P1 IMAD.WIDE.U32 R4, R4, R164, RZ ;  /* 0x000000a404049225 */ /* 0x000fc800078e00ff */
[----:B------:R-:W-:Y:S02]  /*09b0*/  @P1 IMAD.IADD R13, R7, 0x1, R10 ;  /* 0x00000001070d1824 */ /* 0x000fe400078e020a */
[----:B------:R-:W-:Y:S01]  /*09c0*/  @P1 IMAD.MOV.U32 R12, RZ, RZ, R6 ;  /* 0x000000ffff0c1224 */ /* 0x000fe200078e0006 */
[----:B------:R-:W-:Y:S01]  /*09d0*/  @!P1 MOV R12, R4 ;  /* 0x00000004000c9202 */ /* 0x000fe20000000f00 */
[----:B------:R-:W-:Y:S02]  /*09e0*/  @!P1 IMAD.IADD R13, R5, 0x1, R11 ;  /* 0x00000001050d9824 */ /* 0x000fe400078e020b */
[----:B------:R-:W-:Y:S01]  /*09f0*/  CS2R R4, SRZ ;  /* 0x0000000000047805 */ /* 0x000fe2000001ff00 */
[----:B------:R-:W-:Y:S05]  /*0a00*/  @P3 BRA `(.L_x_776) ;  /* 0x000000b000003947 */ /* 0x000fea0003800000 */
[----:B------:R-:W-:Y:S01]  /*0a10*/  ISETP.NE.AND P1, PT, R48, -0x1, PT ;  /* 0xffffffff3000780c */ /* 0x000fe20003f25270 */
[----:B------:R-:W-:-:S12]  /*0a20*/  BSSY B0, `(.L_x_777) ;  /* 0x0000005000007945 */ /* 0x000fd80003800000 */
[----:B------:R-:W-:Y:S05]  /*0a30*/  @P1 BRA `(.L_x_778) ;  /* 0x0000003000001947 */ /* 0x000fea0003800000 */
[----:B------:R-:W2:Y:S02]  /*0a40*/  LD.E R0, [R108.64+0xb4] ;  /* 0x0000b4046c007980 */ /* 0x000ea4000c101900 */
[----:B--2---:R-:W-:-:S05]  /*0a50*/  IMAD R48, R164, R0, RZ ;  /* 0x00000000a4307224 */ /* 0x004fca00078e02ff */
[----:B------:R1:W-:Y:S02]  /*0a60*/  STL [R1+0x1d0], R48 ;  /* 0x0001d03001007387 */ /* 0x0003e40000100800 */
.L_x_778:
[----:B------:R-:W-:Y:S05]  /*0a70*/  BSYNC B0 ;  /* 0x0000000000007941 */ /* 0x000fea0003800000 */
.L_x_777:
[----:B------:R-:W-:Y:S01]  /*0a80*/  PLOP3.LUT P2, PT, PT, PT, PT, 0x80, 0x0 ;  /* 0x000000000000781c */ /* 0x000fe20003f4f070 */
[--C-:B------:R-:W-:Y:S01]  /*0a90*/  IMAD.MOV.U32 R4, RZ, RZ, R48.reuse ;  /* 0x000000ffff047224 */ /* 0x100fe200078e0030 */
[----:B------:R-:W-:Y:S02]  /*0aa0*/  SHF.R.S32.HI R5, RZ, 0x1f, R48 ;  /* 0x0000001fff057819 */ /* 0x000fe40000011430 */
[----:B------:R-:W-:-:S04]  /*0ab0*/  PRMT R0, RZ, 0x7610, R0 ;  /* 0x00007610ff007816 */ /* 0x000fc80000000000 */
.L_x_776:
[----:B------:R-:W-:Y:S05]  /*0ac0*/  BSYNC B1 ;  /* 0x0000000000017941 */ /* 0x000fea0003800000 */
.L_x_775:
[----:B------:R-:W-:Y:S01]  /*0ad0*/  LOP3.LUT P1, RZ, R0, 0xff, RZ, 0xc0, !PT ;  /* 0x000000ff00ff7812 */ /* 0x000fe2000782c0ff */
[----:B------:R2:W5:-:S12]  /*0ae0*/  LD.E.64 R18, [R108.64+0xa0] ;  /* 0x0000a0046c127980 */ /* 0x000558000c101b00 */
[----:B------:R-:W3:Y:S01]  /*0af0*/  @P1 LD.E.64 R22, [R108.64+0xb0] ;  /* 0x0000b0046c161980 */ /* 0x000ee2000c101b00 */
[----:B------:R-:W-:Y:S01]  /*0b00*/  BSSY B0, `(.L_x_779) ;  /* 0x0000009000007945 */ /* 0x000fe20003800000 */
[----:B------:R-:W-:Y:S01]  /*0b10*/  @P1 MOV R6, 0x1 ;  /* 0x0000000100061802 */ /* 0x000fe20000000f00 */
[----:B---3--:R-:W-:Y:S01]  /*0b20*/  @P1 IMAD R0, R23, R22, RZ ;  /* 0x0000001617001224 */ /* 0x008fe200078e02ff */
[----:B------:R-:W-:Y:S05]  /*0b30*/  @P1 BRA `(.L_x_780) ;  /* 0x0000005000001947 */ /* 0x000fea0003800000 */
[----:B--2---:R-:W2:Y:S04]  /*0b40*/  @P0 LD.E R0, [R108.64+0xd4] ;  /* 0x0000d4046c000980 */ /* 0x004ea8000c101900 */
[----:B------:R-:W2:Y:S04]  /*0b50*/  LD.E R6, [R108.64+0x60] ;  /* 0x000060046c067980 */ /* 0x000ea8000c101900 */
[----:B------:R-:W2:Y:S01]  /*0b60*/  @!P0 LD.E R0, [R108.64+0xb4] ;  /* 0x0000b4046c008980 */ /* 0x000ea2000c101900 */
[----:B------:R-:W-:Y:S01]  /*0b70*/  MOV R22, 0x1 ;  /* 0x0000000100167802 */ /* 0x000fe20000000f00 */
[----:B--2---:R-:W-:-:S02]  /*0b80*/  IMAD R6, R0, R6, RZ ;  /* 0x0000000600067224 */ /* 0x004fc400078e02ff */
.L_x_780:
[----:B--2---:R-:W-:Y:S05]  /*0b90*/  BSYNC B0 ;  /* 0x0000000000007941 */ /* 0x004fea0003800000 */
.L_x_779:
[----:B------:R2:W5:Y:S01]  /*0ba0*/  LD.E R108, [R108.64+0xc0] ;  /* 0x0000c0046c6c7980 */ /* 0x000562000c101900 */
[----:B------:R-:W-:Y:S01]  /*0bb0*/  LEA.HI R11, R15, R42, RZ, 0x2 ;  /* 0x0000002a0f0b7211 */ /* 0x000fe200078f10ff */
[----:B------:R-:W-:Y:S01]  /*0bc0*/  IMAD R6, R164, R6, RZ ;  /* 0x00000006a4067224 */ /* 0x000fe200078e02ff */
[----:B------:R-:W-:Y:S01]  /*0bd0*/  SHF.R.S32.HI R15, RZ, 0x1f, R165 ;  /* 0x0000001fff0f7819 */ /* 0x000fe200000114a5 */
[----:B------:R-:W-:Y:S01]  /*0be0*/  IMAD.IADD R20, R45, 0x1, -R158 ;  /* 0x000000012d147824 */ /* 0x000fe200078e0a9e */
[----:B------:R-:W-:Y:S01]  /*0bf0*/  LOP3.LUT R24, R11, 0xfffffffc, RZ, 0xc0, !PT ;  /* 0xfffffffc0b187812 */ /* 0x000fe200078ec0ff */
[----:B------:R-:W-:Y:S01]  /*0c00*/  IMAD R7, R158, R22, RZ ;  /* 0x000000169e077224 */ /* 0x000fe200078e02ff */
[----:B------:R-:W-:Y:S01]  /*0c10*/  SEL R10, R6, RZ, !P2 ;  /* 0x000000ff060a7207 */ /* 0x000fe20005000000 */
[----:B-----5:R-:W-:Y:S01]  /*0c20*/  IMAD R14, R9, R165, RZ ;  /* 0x000000a5090e7224 */ /* 0x020fe200078e02ff */
[----:B------:R-:W-:Y:S01]  /*0c30*/  SHF.R.S32.HI R6, RZ, 0x2, R11 ;  /* 0x00000002ff067819 */ /* 0x000fe2000001140b */
[----:B------:R-:W-:Y:S01]  /*0c40*/  IMAD.IADD R24, R42, 0x1, -R24 ;  /* 0x000000012a187824 */ /* 0x000fe200078e0a18 */
[----:B------:R-:W-:Y:S01]  /*0c50*/  SHF.R.S32.HI R9, RZ, 0x1f, R7 ;  /* 0x0000001fff097819 */ /* 0x000fe20000011407 */
[----:B------:R-:W-:Y:S01]  /*0c60*/  IMAD R10, R165, R0, R10 ;  /* 0x00000000a50a7224 */ /* 0x000fe200078e020a */
[----:B------:R-:W-:Y:S01]  /*0c70*/  BSSY B0, `(.L_x_781) ;  /* 0x000001d000007945 */ /* 0x000fe20003800000 */
[----:B------:R-:W-:-:S02]  /*0c80*/  IMAD.SHL.U32 R0, R24, 0x8, RZ ;  /* 0x0000000818007824 */ /* 0x000fc400078e00ff */
[----:B------:R-:W-:Y:S01]  /*0c90*/  IMAD R11, R8, R15, R14 ;  /* 0x0000000f080b7224 */ /* 0x000fe200078e020e */
[--C-:B------:R-:W-:Y:S02]  /*0ca0*/  IADD3 R26, P2, P1, R7, R4, R10.reuse ;  /* 0x00000004071a7210 */ /* 0x100fe4000795e00a */
[C---:B------:R-:W-:Y:S02]  /*0cb0*/  IADD3 R12, P0, R0.reuse, R12, RZ ;  /* 0x0000000c000c7210 */ /* 0x040fe40007f1e0ff */
[----:B------:R-:W-:Y:S02]  /*0cc0*/  SHF.R.S32.HI R10, RZ, 0x1f, R10 ;  /* 0x0000001fff0a7819 */ /* 0x000fe4000001140a */
[----:B------:R-:W-:Y:S02]  /*0cd0*/  LEA.HI.X.SX32 R13, R0, R13, 0x1, P0 ;  /* 0x0000000d000d7211 */ /* 0x000fe400000f0eff */
[----:B------:R-:W-:Y:S02]  /*0ce0*/  ISETP.GE.AND P0, PT, R6, R20, PT ;  /* 0x000000140600720c */ /* 0x000fe40003f06270 */
[----:B------:R-:W-:Y:S01]  /*0cf0*/  SHF.R.S32.HI R7, RZ, 0x1f, R6 ;  /* 0x0000001fff077819 */ /* 0x000fe20000011406 */
[----:B------:R-:W-:Y:S01]  /*0d00*/  IMAD.WIDE.U32 R12, R165, R8, R12 ;  /* 0x00000008a50c7225 */ /* 0x000fe200078e000c */
[----:B------:R-:W-:-:S02]  /*0d10*/  IADD3.X R25, R9, R5, R10, P2, P1 ;  /* 0x0000000509197210 */ /* 0x000fc400017e240a */
[C---:B------:R-:W-:Y:S01]  /*0d20*/  IADD3 R28, R0.reuse, 0x20, RZ ;  /* 0x00000020001c7810 */ /* 0x040fe20007ffe0ff */
[----:B------:R-:W-:Y:S01]  /*0d30*/  IMAD.WIDE R4, R51, 0x80, R6 ;  /* 0x0000008033047825 */ /* 0x000fe200078e0206 */
[----:B------:R-:W-:-:S03]  /*0d40*/  IADD3 R27, R0, 0x40, RZ ;  /* 0x00000040001b7810 */ /* 0x000fc60007ffe0ff */
[----:B------:R-:W-:Y:S02]  /*0d50*/  IMAD.IADD R9, R13, 0x1, R11 ;  /* 0x000000010d097824 */ /* 0x000fe400078e020b */
[----:B------:R-:W-:Y:S05]  /*0d60*/  @P0 BRA `(.L_x_782) ;  /* 0x000000d000000947 */ /* 0x000fea0003800000 */
[----:B--2---:R-:W-:Y:S01]  /*0d70*/  IMAD R10, R5, R2, RZ ;  /* 0x00000002050a7224 */ /* 0x004fe200078e02ff */
[-C--:B------:R-:W-:Y:S01]  /*0d80*/  ISETP.GE.AND P3, PT, R0, R108.reuse, PT ;  /* 0x0000006c0000720c */ /* 0x080fe20003f66270 */
[----:B------:R-:W-:Y:S01]  /*0d90*/  IMAD.MOV.U32 R8, RZ, RZ, R12 ;  /* 0x000000ffff087224 */ /* 0x000fe200078e000c */
[-C--:B------:R-:W-:Y:S01]  /*0da0*/  ISETP.GE.AND P2, PT, R28, R108.reuse, PT ;  /* 0x0000006c1c00720c */ /* 0x080fe20003f46270 */
[C---:B------:R-:W-:Y:S01]  /*0db0*/  IMAD R10, R4.reuse, R3, R10 ;  /* 0x00000003040a7224 */ /* 0x040fe200078e020a */
[----:B------:R-:W-:Y:S01]  /*0dc0*/  ISETP.GE.AND P1, PT, R27, R108, PT ;  /* 0x0000006c1b00720c */ /* 0x000fe20003f26270 */
[----:B------:R-:W-:-:S04]  /*0dd0*/  IMAD.WIDE.U32 R14, R4, R2, R8 ;  /* 0x00000002040e7225 */ /* 0x000fc800078e0008 */
[----:B------:R-:W-:Y:S01]  /*0de0*/  IMAD.IADD R11, R15, 0x1, R10 ;  /* 0x000000010f0b7824 */ /* 0x000fe200078e020a */
[----:B------:R-:W-:-:S04]  /*0df0*/  LEA R10, P0, R14, R16, 0x1 ;  /* 0x000000100e0a7211 */ /* 0x000fc800078008ff */
[----:B------:R-:W-:-:S05]  /*0e00*/  LEA.HI.X R11, R14, R17, R11, 0x1, P0 ;  /* 0x000000110e0b7211 */ /* 0x000fca00000f0c0b */
[----:B------:R2:W-:Y:S04]  /*0e10*/  @!P3 ST.E.128 [R10.64], RZ ;  /* 0x000000ff0a00b985 */ /* 0x0005e8000c101d04 */
[----:B------:R2:W-:Y:S04]  /*0e20*/  @!P2 ST.E.128 [R10.64+0x40], RZ ;  /* 0x000040ff0a00a985 */ /* 0x0005e8000c101d04 */
[----:B------:R2:W-:Y:S02]  /*0e30*/  @!P1 ST.E.128 [R10.64+0x80], RZ ;  /* 0x000080ff0a009985 */ /* 0x0005e4000c101d04 */
.L_x_782:
[----:B--2---:R-:W-:Y:S05]  /*0e40*/  BSYNC B0 ;  /* 0x0000000000007941 */ /* 0x004fea0003800000 */
.L_x_781:
[----:B------:R-:W-:Y:S01]  /*0e50*/  IADD3 R23, R6, 0x20, RZ ;  /* 0x0000002006177810 */ /* 0x000fe20007ffe0ff */
[----:B------:R-:W-:Y:S03]  /*0e60*/  BSSY B0, `(.L_x_783) ;  /* 0x0000013000007945 */ /* 0x000fe60003800000 */
[----:B------:R-:W-:-:S13]  /*0e70*/  ISETP.GE.AND P0, PT, R23, R20, PT ;  /* 0x000000141700720c */ /* 0x000fda0003f06270 */
[----:B------:R-:W-:Y:S05]  /*0e80*/  @P0 BRA `(.L_x_784) ;  /* 0x0000010000000947 */ /* 0x000fea0003800000 */
[----:B------:R-:W-:Y:S01]  /*0e90*/  IADD3 R10, P0, R4, 0x20, RZ ;  /* 0x00000020040a7810 */ /* 0x000fe20007f1e0ff */
[----:B------:R-:W-:Y:S01]  /*0ea0*/  IMAD.MOV.U32 R14, RZ, RZ, R12 ;  /* 0x000000ffff0e7224 */ /* 0x000fe200078e000c */
[----:B------:R-:W-:Y:S02]  /*0eb0*/  MOV R15, R9 ;  /* 0x00000009000f7202 */ /* 0x000fe40000000f00 */
[-C--:B------:R-:W-:Y:S01]  /*0ec0*/  ISETP.GE.AND P2, PT, R0, R108.reuse, PT ;  /* 0x0000006c0000720c */ /* 0x080fe20003f46270 */
[----:B------:R-:W-:Y:S01]  /*0ed0*/  IMAD.X R11, RZ, RZ, R5, P0 ;  /* 0x000000ffff0b7224 */ /* 0x000fe200000e0605 */
[----:B------:R-:W-:Y:S01]  /*0ee0*/  ISETP.GE.AND P1, PT, R28, R108, PT ;  /* 0x0000006c1c00720c */ /* 0x000fe20003f26270 */
[----:B------:R-:W-:Y:S01]  /*0ef0*/  IMAD.WIDE.U32 R14, R2, R10, R14 ;  /* 0x0000000a020e7225 */ /* 0x000fe200078e000e */
[----:B------:R-:W-:-:S03]  /*0f00*/  ISETP.GE.AND P0, PT, R27, R108, PT ;  /* 0x0000006c1b00720c */ /* 0x000fc60003f06270 */
[----:B------:R-:W-:-:S04]  /*0f10*/  IMAD R11, R11, R2, RZ ;  /* 0x000000020b0b7224 */ /* 0x000fc800078e02ff */
[----:B------:R-:W-:Y:S01]  /*0f20*/  IMAD R11, R3, R10, R11 ;  /* 0x0000000a030b7224 */ /* 0x000fe200078e020b */
[----:B------:R-:W-:-:S03]  /*0f30*/  LEA R10, P3, R14, R16, 0x1 ;  /* 0x000000100e0a7211 */ /* 0x000fc600078608ff */
[----:B------:R-:W-:-:S05]  /*0f40*/  IMAD.IADD R11, R15, 0x1, R11 ;  /* 0x000000010f0b7824 */ /* 0x000fca00078e020b */
[----:B------:R-:W-:-:S05]  /*0f50*/  LEA.HI.X R11, R14, R17, R11, 0x1, P3 ;  /* 0x000000110e0b7211 */ /* 0x000fca00018f0c0b */
[----:B------:R2:W-:Y:S04]  /*0f60*/  @!P2 ST.E.128 [R10.64], RZ ;  /* 0x000000ff0a00a985 */ /* 0x0005e8000c101d04 */
[----:B------:R2:W-:Y:S04]  /*0f70*/  @!P1 ST.E.128 [R10.64+0x40], RZ ;  /* 0x000040ff0a009985 */ /* 0x0005e8000c101d04 */
[----:B------:R2:W-:Y:S02]  /*0f80*/  @!P0 ST.E.128 [R10.64+0x80], RZ ;  /* 0x000080ff0a008985 */ /* 0x0005e4000c101d04 */
.L_x_784:
[----:B------:R-:W-:Y:S05]  /*0f90*/  BSYNC B0 ;  /* 0x0000000000007941 */ /* 0x000fea0003800000 */
.L_x_783:
[----:B------:R-:W-:Y:S01]  /*0fa0*/  IADD3 R21, R6, 0x40, RZ ;  /* 0x0000004006157810 */ /* 0x000fe20007ffe0ff */
[----:B------:R-:W-:Y:S03]  /*0fb0*/  BSSY B0, `(.L_x_785) ;  /* 0x0000013000007945 */ /* 0x000fe60003800000 */
[----:B------:R-:W-:-:S13]  /*0fc0*/  ISETP.GE.AND P0, PT, R21, R20, PT ;  /* 0x000000141500720c */ /* 0x000fda0003f06270 */
[----:B------:R-:W-:Y:S05]  /*0fd0*/  @P0 BRA `(.L_x_786) ;  /* 0x0000010000000947 */ /* 0x000fea0003800000 */
[----:B--2---:R-:W-:Y:S01]  /*0fe0*/  IADD3 R10, P0, R4, 0x40, RZ ;  /* 0x00000040040a7810 */ /* 0x004fe20007f1e0ff */
        /* <DEDUP_REMOVED lines=15> */
.L_x_786:
[----:B------:R-:W-:Y:S05]  /*10e0*/  BSYNC B0 ;  /* 0x0000000000007941 */ /* 0x000fea0003800000 */
.L_x_785:
[----:B--2---:R-:W-:Y:S01]  /*10f0*/  IADD3 R11, R6, 0x60, RZ ;  /* 0x00000060060b7810 */ /* 0x004fe20007ffe0ff */
[----:B------:R-:W-:Y:S03]  /*1100*/  BSSY B0, `(.L_x_787) ;  /* 0x0000013000007945 */ /* 0x000fe60003800000 */
[----:B------:R-:W-:-:S13]  /*1110*/  ISETP.GE.AND P0, PT, R11, R20, PT ;  /* 0x000000140b00720c */ /* 0x000fda0003f06270 */
[----:B------:R-:W-:Y:S05]  /*1120*/  @P0 BRA `(.L_x_788) ;  /* 0x0000010000000947 */ /* 0x000fea0003800000 */
[----:B------:R-:W-:Y:S02]  /*1130*/  IADD3 R8, P0, R4, 0x60, RZ ;  /* 0x0000006004087810 */ /* 0x000fe40007f1e0ff */
[-C--:B------:R-:W-:Y:S02]  /*1140*/  ISETP.GE.AND P2, PT, R0, R108.reuse, PT ;  /* 0x0000006c0000720c */ /* 0x080fe40003f46270 */
[-C--:B------:R-:W-:Y:S01]  /*1150*/  ISETP.GE.AND P1, PT, R28, R108.reuse, PT ;  /* 0x0000006c1c00720c */ /* 0x080fe20003f26270 */
[----:B------:R-:W-:Y:S01]  /*1160*/  IMAD.X R4, RZ, RZ, R5, P0 ;  /* 0x000000ffff047224 */ /* 0x000fe200000e0605 */
[----:B------:R-:W-:Y:S02]  /*1170*/  MOV R5, R9 ;  /* 0x0000000900057202 */ /* 0x000fe40000000f00 */
[----:B------:R-:W-:Y:S01]  /*1180*/  ISETP.GE.AND P0, PT, R27, R108, PT ;  /* 0x0000006c1b00720c */ /* 0x000fe20003f06270 */
[----:B------:R-:W-:Y:S02]  /*1190*/  IMAD R10, R4, R2, RZ ;  /* 0x00000002040a7224 */ /* 0x000fe400078e02ff */
[----:B------:R-:W-:-:S02]  /*11a0*/  IMAD.MOV.U32 R4, RZ, RZ, R12 ;  /* 0x000000ffff047224 */ /* 0x000fc400078e000c */
[-C--:B------:R-:W-:Y:S02]  /*11b0*/  IMAD R3, R3, R8.reuse, R10 ;  /* 0x0000000803037224 */ /* 0x080fe400078e020a */
[----:B------:R-:W-:-:S04]  /*11c0*/  IMAD.WIDE.U32 R4, R2, R8, R4 ;  /* 0x0000000802047225 */ /* 0x000fc800078e0004 */
[----:B------:R-:W-:Y:S01]  /*11d0*/  IMAD.IADD R0, R5, 0x1, R3 ;  /* 0x0000000105007824 */ /* 0x000fe200078e0203 */
[----:B------:R-:W-:-:S04]  /*11e0*/  LEA R2, P3, R4, R16, 0x1 ;  /* 0x0000001004027211 */ /* 0x000fc800078608ff */
[----:B------:R-:W-:-:S05]  /*11f0*/  LEA.HI.X R3, R4, R17, R0, 0x1, P3 ;  /* 0x0000001104037211 */ /* 0x000fca00018f0c00 */
[----:B------:R2:W-:Y:S04]  /*1200*/  @!P2 ST.E.128 [R2.64], RZ ;  /* 0x000000ff0200a985 */ /* 0x0005e8000c101d04 */
[----:B------:R2:W-:Y:S04]  /*1210*/  @!P1 ST.E.128 [R2.64+0x40], RZ ;  /* 0x000040ff02009985 */ /* 0x0005e8000c101d04 */
[----:B------:R2:W-:Y:S02]  /*1220*/  @!P0 ST.E.128 [R2.64+0x80], RZ ;  /* 0x000080ff02008985 */ /* 0x0005e4000c101d04 */
.L_x_788:
[----:B------:R-:W-:Y:S05]  /*1230*/  BSYNC B0 ;  /* 0x0000000000007941 */ /* 0x000fea0003800000 */
.L_x_787:
        /* <DEDUP_REMOVED lines=11> */
[----:B------:R-:W-:-:S02]  /*12f0*/  @!P5 LEA R6, P2, R2, R18, 0x2 ;  /* 0x000000120206d211 */ /* 0x000fc400078410ff */
[----:B------:R-:W-:Y:S02]  /*1300*/  @!P3 IADD3 R0, P0, R5, R26, RZ ;  /* 0x0000001a0500b210 */ /* 0x000fe40007f1e0ff */
[----:B------:R-:W-:Y:S02]  /*1310*/  @!P4 LEA.HI.X.SX32 R9, R3, R25, 0x1, P1 ;  /* 0x000000190309c211 */ /* 0x000fe400008f0eff */
[----:B------:R-:W-:Y:S02]  /*1320*/  @!P5 LEA.HI.X R7, R2, R19, R4, 0x2, P2 ;  /* 0x000000130207d211 */ /* 0x000fe400010f1404 */
[-C--:B------:R-:W-:Y:S02]  /*1330*/  @!P4 LEA R4, P1, R8, R18.reuse, 0x2 ;  /* 0x000000120804c211 */ /* 0x080fe400078210ff */
[----:B------:R-:W-:Y:S02]  /*1340*/  @!P3 LEA.HI.X.SX32 R3, R5, R25, 0x1, P0 ;  /* 0x000000190503b211 */ /* 0x000fe400000f0eff */
[----:B------:R-:W-:-:S02]  /*1350*/  @!P3 LEA R2, P0, R0, R18, 0x2 ;  /* 0x000000120002b211 */ /* 0x000fc400078010ff */
[-C--:B------:R-:W-:Y:S01]  /*1360*/  @!P4 LEA.HI.X R5, R8, R19.reuse, R9, 0x2, P1 ;  /* 0x000000130805c211 */ /* 0x080fe200008f1409 */
[----:B------:R-:W-:Y:S01]  /*1370*/  @!P5 IMAD.MOV.U32 R9, RZ, RZ, 0x7f800000 ;  /* 0x7f800000ff09d424 */ /* 0x000fe200078e00ff */
[----:B------:R-:W-:Y:S01]  /*1380*/  @!P3 LEA.HI.X R3, R0, R19, R3, 0x2, P0 ;  /* 0x000000130003b211 */ /* 0x000fe200000f1403 */
[----:B------:R-:W-:Y:S02]  /*1390*/  @!P4 IMAD.MOV.U32 R8, RZ, RZ, 0x7f800000 ;  /* 0x7f800000ff08c424 */ /* 0x000fe400078e00ff */
[----:B------:R-:W-:Y:S01]  /*13a0*/  @!P3 IMAD.MOV.U32 R0, RZ, RZ, 0x7f800000 ;  /* 0x7f800000ff00b424 */ /* 0x000fe200078e00ff */
[----:B------:R-:W-:Y:S04]  /*13b0*/  @!P5 ST.E [R6.64], R9 ;  /* 0x000000090600d985 */ /* 0x000fe8000c101904 */
[----:B------:R-:W-:Y:S04]  /*13c0*/  @!P4 ST.E [R4.64], R8 ;  /* 0x000000080400c985 */ /* 0x000fe8000c101904 */
[----:B------:R2:W-:Y:S02]  /*13d0*/  @!P3 ST.E [R2.64], R0 ;  /* 0x000000000200b985 */ /* 0x0005e4000c101904 */
[----:B--2---:R-:W-:-:S02]  /*13e0*/  IMAD.MOV.U32 R2, RZ, RZ, R29 ;  /* 0x000000ffff027224 */ /* 0x004fc400078e001d */
[----:B------:R-:W-:-:S04]  /*13f0*/  IMAD.MOV.U32 R3, RZ, RZ, 0x0 ;  /* 0x00000000ff037424 */ /* 0x000fc800078e00ff */
[----:B------:R-:W-:Y:S05]  /*1400*/  @P6 RET.REL.NODEC R2 `(_ZN5flash16flash_fwd_kernelI23Flash_fwd_kernel_traitsILi96ELi128ELi64ELi4ELb0ELb0EN7cutlass6half_tE19Flash_kernel_traitsILi96ELi128ELi64ELi4ES3_EELb1ELb0ELb1ELb0ELb0ELb0ELb0ELb1EEEvNS_16Flash_fwd_paramsE) ;  /* 0xffffebf002006950 */ /* 0x000fea0003c3ffff */
[----:B------:R-:W-:-:S05]  /*1410*/  IMAD R0, R11, R22, RZ ;  /* 0x000000160b007224 */ /* 0x000fca00078e02ff */
[----:B------:R-:W-:-:S04]  /*1420*/  IADD3 R3, P0, R0, R26, RZ ;  /* 0x0000001a00037210 */ /* 0x000fc80007f1e0ff */
[----:B------:R-:W-:Y:S02]  /*1430*/  LEA.HI.X.SX32 R0, R0, R25, 0x1, P0 ;  /* 0x0000001900007211 */ /* 0x000fe400000f0eff */
[----:B------:R-:W-:-:S04]  /*1440*/  LEA R2, P0, R3, R18, 0x2 ;  /* 0x0000001203027211 */ /* 0x000fc800078010ff */
[----:B------:R-:W-:Y:S01]  /*1450*/  LEA.HI.X R3, R3, R19, R0, 0x2, P0 ;  /* 0x0000001303037211 */ /* 0x000fe200000f1400 */
[----:B------:R-:W-:-:S05]  /*1460*/  IMAD.MOV.U32 R0, RZ, RZ, 0x7f800000 ;  /* 0x7f800000ff007424 */ /* 0x000fca00078e00ff */
[----:B------:R2:W-:Y:S02]  /*1470*/  ST.E [R2.64], R0 ;  /* 0x0000000002007985 */ /* 0x0005e4000c101904 */
[----:B--2---:R-:W-:Y:S02]  /*1480*/  IMAD.MOV.U32 R2, RZ, RZ, R29 ;  /* 0x000000ffff027224 */ /* 0x004fe400078e001d */
[----:B------:R-:W-:-:S04]  /*1490*/  IMAD.MOV.U32 R3, RZ, RZ, 0x0 ;  /* 0x00000000ff037424 */ /* 0x000fc800078e00ff */
[----:B------:R-:W-:Y:S05]  /*14a0*/  RET.REL.NODEC R2 `(_ZN5flash16flash_fwd_kernelI23Flash_fwd_kernel_traitsILi96ELi128ELi64ELi4ELb0ELb0EN7cutlass6half_tE19Flash_kernel_traitsILi96ELi128ELi64ELi4ES3_EELb1ELb0ELb1ELb0ELb0ELb0ELb0ELb1EEEvNS_16Flash_fwd_paramsE) ;  /* 0xffffeb5002007950 */ /* 0x000fea0003c3ffff */
.L_x_774:
[----:B------:R-:W4:Y:S04]  /*14b0*/  LD.E R21, [R108.64+0x68] ;  /* 0x000068046c157980 */ /* 0x000f28000c101900 */
[----:B-12---:R-:W2:Y:S01]  /*14c0*/  LD.E.64 R10, [R108.64+0x38] ;  /* 0x000038046c0a7980 */ /* 0x006ea2000c101b00 */
[----:B------:R-:W-:-:S03]  /*14d0*/  ISETP.NE.AND P1, PT, R30, -0x1, PT ;  /* 0xffffffff1e00780c */ /* 0x000fc60003f25270 */
[----:B---3--:R-:W3:Y:S01]  /*14e0*/  LD.E.64 R46, [R108.64+0x40] ;  /* 0x000040046c2e7980 */ /* 0x008ee2000c101b00 */
[----:B------:R-:W-:-:S03]  /*14f0*/  ISETP.NE.AND P0, PT, R48, -0x1, PT ;  /* 0xffffffff3000780c */ /* 0x000fc60003f05270 */
[----:B------:R-:W2:Y:S04]  /*1500*/  LD.E.64 R18, [R108.64+0x30] ;  /* 0x000030046c127980 */ /* 0x000ea8000c101b00 */
[----:B------:R-:W2:Y:S04]  /*1510*/  LD.E.64 R24, [R108.64+0x50] ;  /* 0x000050046c187980 */ /* 0x000ea8000c101b00 */
[----:B------:R-:W2:Y:S04]  /*1520*/  @!P1 LD.E.64 R12, [R108.64+0x20] ;  /* 0x000020046c0c9980 */ /* 0x000ea8000c101b00 */
[----:B------:R-:W3:Y:S04]  /*1530*/  @!P1 LD.E.64 R16, [R108.64+0x28] ;  /* 0x000028046c109980 */ /* 0x000ee8000c101b00 */
[----:B------:R-:W3:Y:S04]  /*1540*/  @!P0 LD.E.64 R22, [R108.64+0x18] ;  /* 0x000018046c168980 */ /* 0x000ee8000c101b00 */
[----:B------:R-:W3:Y:S04]  /*1550*/  LD.E.64 R26, [R108.64+0x58] ;  /* 0x000058046c1a7980 */ /* 0x000ee8000c101b00 */
[----:B------:R-:W3:Y:S04]  /*1560*/  LD.E R187, [R108.64+0xc8] ;  /* 0x0000c8046cbb7980 */ /* 0x000ee8000c101900 */
[----:B------:R-:W3:Y:S04]  /*1570*/  LD.E.64 R28, [R108.64+0x48] ;  /* 0x000048046c1c7980 */ /* 0x000ee8000c101b00 */
[----:B------:R1:W5:Y:S04]  /*1580*/  LD.E R156, [R108.64+0x60] ;  /* 0x000060046c9c7980 */ /* 0x000368000c101900 */
[----:B------:R1:W5:Y:S04]  /*1590*/  LD.E.64 R2, [R108.64] ;  /* 0x000000046c027980 */ /* 0x000368000c101b00 */
[----:B------:R1:W5:Y:S04]  /*15a0*/  LD.E.64 R216, [R108.64+0x8] ;  /* 0x000008046cd87980 */ /* 0x000368000c101b00 */
[----:B------:R1:W5:Y:S04]  /*15b0*/  LD.E.64 R218, [R108.64+0x10] ;  /* 0x000010046cda7980 */ /* 0x000368000c101b00 */
[----:B------:R1:W5:Y:S04]  /*15c0*/  LD.E.64 R154, [R108.64+0x98] ;  /* 0x000098046c9a7980 */ /* 0x000368000c101b00 */
[----:B------:R1:W5:Y:S01]  /*15d0*/  LD.E.64 R198, [R108.64+0xc0] ;  /* 0x0000c0046cc67980 */ /* 0x000362000c101b00 */
[----:B------:R-:W-:-:S02]  /*15e0*/  LEA.HI R8, R15, R42, RZ, 0x2 ;  /* 0x0000002a0f087211 */ /* 0x000fc400078f10ff */
[----:B------:R-:W-:Y:S02]  /*15f0*/  LEA.HI R43, R15, R42, RZ, 0x3 ;  /* 0x0000002a0f2b7211 */ /* 0x000fe400078f18ff */
[----:B------:R-:W-:Y:S02]  /*1600*/  LOP3.LUT R0, R8, 0xfffffffc, RZ, 0xc0, !PT ;  /* 0xfffffffc08007812 */ /* 0x000fe400078ec0ff */
[----:B------:R-:W-:-:S03]  /*1610*/  SHF.R.S32.HI R40, RZ, 0x3, R43 ;  /* 0x00000003ff287819 */ /* 0x000fc6000001142b */
[----:B------:R-:W-:Y:S02]  /*1620*/  IMAD.IADD R0, R42, 0x1, -R0 ;  /* 0x000000012a007824 */ /* 0x000fe400078e0a00 */
[----:B------:R-:W-:Y:S01]  /*1630*/  IMAD.SHL.U32 R4, R40, 0x40, RZ ;  /* 0x0000004028047824 */ /* 0x000fe200078e00ff */
[----:B------:R-:W-:Y:S02]  /*1640*/  SHF.R.S32.HI R6, RZ, 0x2, R8 ;  /* 0x00000002ff067819 */ /* 0x000fe40000011408 */
[----:B------:R-:W-:Y:S02]  /*1650*/  SHF.L.U32 R174, R0, 0x3, RZ ;  /* 0x0000000300ae7819 */ /* 0x000fe400000006ff */
[----:B------:R-:W-:Y:S02]  /*1660*/  LOP3.LUT R0, R4, 0xc0, RZ, 0xc0, !PT ;  /* 0x000000c004007812 */ /* 0x000fe400078ec0ff */
[----:B------:R-:W-:-:S04]  /*1670*/  LEA.HI R8, R8, R6, RZ, 0x1 ;  /* 0x0000000608087211 */ /* 0x000fc800078f08ff */
[----:B------:R-:W-:Y:S02]  /*1680*/  LOP3.LUT R14, R8, 0x7fffffe, RZ, 0xc0, !PT ;  /* 0x07fffffe080e7812 */ /* 0x000fe400078ec0ff */
[----:B------:R-:W-:Y:S02]  /*1690*/  SHF.R.S32.HI R38, RZ, 0x5, R39 ;  /* 0x00000005ff267819 */ /* 0x000fe40000011427 */
[----:B------:R-:W-:Y:S02]  /*16a0*/  LOP3.LUT R9, R0, 0x18, R174, 0xf8, !PT ;  /* 0x0000001800097812 */ /* 0x000fe400078ef8ae */
[----:B------:R-:W-:Y:S01]  /*16b0*/  SHF.R.U32.HI R8, RZ, 0x3, R0 ;  /* 0x00000003ff087819 */ /* 0x000fe20000011600 */
[----:B------:R-:W-:-:S03]  /*16c0*/  IMAD.IADD R0, R6, 0x1, -R14 ;  /* 0x0000000106007824 */ /* 0x000fc600078e0a0e */
[----:B------:R-:W-:Y:S01]  /*16d0*/  LOP3.LUT R8, R9, R8, RZ, 0x3c, !PT ;  /* 0x0000000809087212 */ /* 0x000fe200078e3cff */
[----:B------:R-:W-:-:S04]  /*16e0*/  IMAD R9, R38, 0x8, R0 ;  /* 0x0000000826097824 */ /* 0x000fc800078e0200 */
[----:B------:R-:W-:Y:S01]  /*16f0*/  IMAD.U32 R195, R9, 0x20, R8 ;  /* 0x0000002009c37824 */ /* 0x000fe200078e0008 */
[----:B------:R-:W-:Y:S02]  /*1700*/  LEA.HI R41, R15, R42, RZ, 0x4 ;  /* 0x0000002a0f297211 */ /* 0x000fe400078f20ff */
[CC--:B------:R-:W-:Y:S02]  /*1710*/  @P1 IADD3 R14, R7.reuse, R30.reuse, RZ ;  /* 0x0000001e070e1210 */ /* 0x0c0fe40007ffe0ff */
[----:B------:R-:W-:Y:S02]  /*1720*/  @!P1 SHF.R.S32.HI R32, RZ, 0x1f, R7 ;  /* 0x0000001fff209819 */ /* 0x000fe40000011407 */
[----:B------:R-:W-:Y:S02]  /*1730*/  @P1 IADD3 R30, R7, R30, RZ ;  /* 0x0000001e071e1210 */ /* 0x000fe40007ffe0ff */
[----:B------:R-:W-:Y:S02]  /*1740*/  IABS R44, R165 ;  /* 0x000000a5002c7213 */ /* 0x000fe40000000000 */
[----:B------:R-:W-:-:S02]  /*1750*/  @!P1 SHF.R.S32.HI R35, RZ, 0x1f, R164 ;  /* 0x0000001fff239819 */ /* 0x000fc400000114a4 */
[C---:B------:R-:W-:Y:S02]  /*1760*/  IADD3 R173, R174.reuse, 0x20, RZ ;  /* 0x00000020aead7810 */ /* 0x040fe40007ffe0ff */
[----:B------:R-:W-:Y:S01]  /*1770*/  IADD3 R172, R174, 0x40, RZ ;  /* 0x00000040aeac7810 */ /* 0x000fe20007ffe0ff */
[----:B------:R-:W-:Y:S01]  /*1780*/  BSSY B0, `(.L_x_789) ;  /* 0x00000a4000007945 */ /* 0x000fe20003800000 */
[----:B------:R-:W-:Y:S01]  /*1790*/  IMAD.SHL.U32 R195, R195, 0x2, RZ ;  /* 0x00000002c3c37824 */ /* 0x000fe200078e00ff */
[----:B----4-:R-:W-:-:S04]  /*17a0*/  IABS R20, R21 ;  /* 0x0000001500147213 */ /* 0x010fc80000000000 */
[----:B------:R-:W4:Y:S08]  /*17b0*/  I2F.RP R5, R20 ;  /* 0x0000001400057306 */ /* 0x000f300000209400 */
[----:B----4-:R-:W4:Y:S01]  /*17c0*/  MUFU.RCP R5, R5 ;  /* 0x0000000500057308 */ /* 0x010f220000001000 */
[----:B--2---:R-:W-:Y:S01]  /*17d0*/  @!P1 IMAD R0, R11, R7, RZ ;  /* 0x000000070b009224 */ /* 0x004fe200078e02ff */
[----:B----4-:R-:W-:-:S06]  /*17e0*/  IADD3 R4, R5, 0xffffffe, RZ ;  /* 0x0ffffffe05047810 */ /* 0x010fcc0007ffe0ff */
[----:B------:R2:W4:Y:S01]  /*17f0*/  F2I.FTZ.U32.TRUNC.NTZ R5, R4 ;  /* 0x0000000400057305 */ /* 0x000522000021f000 */
[----:B------:R-:W-:Y:S01]  /*1800*/  @!P1 IMAD.WIDE.U32 R8, R10, R7, RZ ;  /* 0x000000070a089225 */ /* 0x000fe200078e00ff */
[----:B--2---:R-:W-:-:S05]  /*1810*/  @!P1 SHF.R.S32.HI R4, RZ, 0x1f, R7 ;  /* 0x0000001fff049819 */ /* 0x004fca0000011407 */
[----:B------:R-:W-:Y:S02]  /*1820*/  @!P1 IMAD R0, R10, R4, R0 ;  /* 0x000000040a009224 */ /* 0x000fe400078e0200 */
[----:B----4-:R-:W-:-:S03]  /*1830*/  IMAD.MOV R4, RZ, RZ, -R5 ;  /* 0x000000ffff047224 */ /* 0x010fc600078e0a05 */
[----:B------:R-:W-:Y:S01]  /*1840*/  @!P1 IADD3 R9, R9, R0, RZ ;  /* 0x0000000009099210 */ /* 0x000fe20007ffe0ff */
[----:B------:R-:W-:Y:S01]  /*1850*/  IMAD.MOV.U32 R0, RZ, RZ, R4 ;  /* 0x000000ffff007224 */ /* 0x000fe200078e0004 */
[----:B------:R-:W-:Y:S01]  /*1860*/  LOP3.LUT R4, R41, 0xfffffff0, RZ, 0xc0, !PT ;  /* 0xfffffff029047812 */ /* 0x000fe200078ec0ff */
[----:B------:R-:W-:-:S04]  /*1870*/  @P1 IMAD R31, R11, R14, RZ ;  /* 0x0000000e0b1f1224 */ /* 0x000fc800078e02ff */
[----:B------:R-:W-:Y:S02]  /*1880*/  IMAD.IADD R36, R42, 0x1, -R4 ;  /* 0x000000012a247824 */ /* 0x000fe400078e0a04 */
[----:B------:R-:W-:-:S04]  /*1890*/  @P1 IMAD.WIDE.U32 R14, R10, R14, RZ ;  /* 0x0000000e0a0e1225 */ /* 0x000fc800078e00ff */
[----:B---3--:R-:W-:Y:S01]  /*18a0*/  @!P1 IMAD R33, R47, R7, RZ ;  /* 0x000000072f219224 */ /* 0x008fe200078e02ff */
[----:B------:R-:W-:Y:S01]  /*18b0*/  LEA.HI R37, R36, R36, RZ, 0x1 ;  /* 0x0000002424257211 */ /* 0x000fe200078f08ff */
[----:B------:R-:W-:Y:S02]  /*18c0*/  IMAD R0, R0, R20, RZ ;  /* 0x0000001400007224 */ /* 0x000fe400078e02ff */
[----:B------:R-:W-:Y:S02]  /*18d0*/  IMAD.MOV.U32 R4, RZ, RZ, RZ ;  /* 0x000000ffff047224 */ /* 0x000fe400078e00ff */
[----:B------:R-:W-:Y:S01]  /*18e0*/  @P1 IMAD.IADD R31, R15, 0x1, R31 ;  /* 0x000000010f1f1824 */ /* 0x000fe200078e021f */
[----:B------:R-:W-:Y:S01]  /*18f0*/  @P1 MOV R15, R14 ;  /* 0x0000000e000f1202 */ /* 0x000fe20000000f00 */
[----:B------:R-:W-:Y:S01]  /*1900*/  @!P1 IMAD R34, R46, R32, R33 ;  /* 0x000000202e229224 */ /* 0x000fe200078e0221 */
[----:B------:R-:W-:Y:S01]  /*1910*/  SHF.R.S32.HI R14, RZ, 0x1, R37 ;  /* 0x00000001ff0e7819 */ /* 0x000fe20000011425 */
[----:B------:R-:W-:Y:S01]  /*1920*/  IMAD.HI.U32 R33, R5, R0, R4 ;  /* 0x0000000005217227 */ /* 0x000fe200078e0004 */
[----:B------:R-:W-:-:S02]  /*1930*/  IABS R0, R21 ;  /* 0x0000001500007213 */ /* 0x000fc40000000000 */
[----:B------:R-:W-:Y:S01]  /*1940*/  SHF.R.S32.HI R32, RZ, 0x1f, R37 ;  /* 0x0000001fff207819 */ /* 0x000fe20000011425 */
[----:B------:R-:W-:-:S03]  /*1950*/  @!P1 IMAD.WIDE.U32 R4, R46, R7, RZ ;  /* 0x000000072e049225 */ /* 0x000fc600078e00ff */
[----:B------:R-:W-:Y:S01]  /*1960*/  LEA.HI R7, R32, R14, RZ, 0x2 ;  /* 0x0000000e20077211 */ /* 0x000fe200078f10ff */
[----:B------:R-:W-:Y:S02]  /*1970*/  IMAD.MOV R0, RZ, RZ, -R0 ;  /* 0x000000ffff007224 */ /* 0x000fe400078e0a00 */
[----:B------:R-:W-:Y:S01]  /*1980*/  @!P1 IMAD R32, R13, R164, RZ ;  /* 0x000000a40d209224 */ /* 0x000fe200078e02ff */
[----:B------:R-:W-:Y:S01]  /*1990*/  LOP3.LUT R7, R7, 0xfffffffc, RZ, 0xc0, !PT ;  /* 0xfffffffc07077812 */ /* 0x000fe200078ec0ff */
[----:B------:R-:W-:Y:S02]  /*19a0*/  IMAD.MOV.U32 R13, RZ, RZ, R0 ;  /* 0x000000ffff0d7224 */ /* 0x000fe400078e0000 */
[----:B------:R-:W-:-:S04]  /*19b0*/  IMAD.HI.U32 R0, R33, R44, RZ ;  /* 0x0000002c21007227 */ /* 0x000fc800078e00ff */
[----:B------:R-:W-:Y:S02]  /*19c0*/  IMAD.IADD R33, R14, 0x1, -R7 ;  /* 0x000000010e217824 */ /* 0x000fe400078e0a07 */
[----:B------:R-:W-:Y:S02]  /*19d0*/  IMAD R14, R0, R13, R44 ;  /* 0x0000000d000e7224 */ /* 0x000fe400078e022c */
[----:B------:R-:W-:-:S03]  /*19e0*/  @!P1 IMAD.WIDE.U32 R8, R164, R12, R8 ;  /* 0x0000000ca4089225 */ /* 0x000fc600078e0008 */
[----:B------:R-:W-:Y:S01]  /*19f0*/  ISETP.GT.U32.AND P3, PT, R20, R14, PT ;  /* 0x0000000e1400720c */ /* 0x000fe20003f64070 */
[----:B------:R-:W-:Y:S02]  /*1a00*/  @!P1 IMAD R12, R12, R35, R32 ;  /* 0x000000230c0c9224 */ /* 0x000fe400078e0220 */
[----:B------:R-:W-:Y:S01]  /*1a10*/  @!P1 IMAD.MOV.U32 R15, RZ, RZ, R8 ;  /* 0x000000ffff0f9224 */ /* 0x000fe200078e0008 */
[----:B------:R-:W-:Y:S02]  /*1a20*/  @!P1 IADD3 R5, R5, R34, RZ ;  /* 0x0000002205059210 */ /* 0x000fe40007ffe0ff */
[----:B------:R-:W-:Y:S02]  /*1a30*/  @!P1 IADD3 R31, R9, R12, RZ ;  /* 0x0000000c091f9210 */ /* 0x000fe40007ffe0ff */
[----:B------:R-:W-:Y:S02]  /*1a40*/  SHF.R.S32.HI R34, RZ, 0x1f, R174 ;  /* 0x0000001fff227819 */ /* 0x000fe400000114ae */
[----:B------:R-:W-:Y:S01]  /*1a50*/  IADD3 R8, P2, R174, R15, RZ ;  /* 0x0000000fae087210 */ /* 0x000fe20007f5e0ff */
[----:B------:R-:W-:Y:S01]  /*1a60*/  @!P1 IMAD R17, R17, R164, RZ ;  /* 0x000000a411119224 */ /* 0x000fe200078e02ff */
[----:B------:R-:W-:Y:S01]  /*1a70*/  @!P1 SHF.R.S32.HI R32, RZ, 0x1f, R164 ;  /* 0x0000001fff209819 */ /* 0x000fe200000114a4 */
[----:B------:R-:W-:Y:S01]  /*1a80*/  @!P1 IMAD.WIDE.U32 R4, R164, R16, R4 ;  /* 0x00000010a4049225 */ /* 0x000fe200078e0004 */
[----:B------:R-:W-:-:S03]  /*1a90*/  @!P3 IADD3 R14, R14, -R20, RZ ;  /* 0x800000140e0eb210 */ /* 0x000fc60007ffe0ff */
[----:B------:R-:W-:Y:S02]  /*1aa0*/  IMAD.X R9, R34, 0x1, R31, P2 ;  /* 0x0000000122097824 */ /* 0x000fe400010e061f */
[----:B------:R-:W-:-:S04]  /*1ab0*/  @P1 IMAD.WIDE.U32 R12, R46, R30, RZ ;  /* 0x0000001e2e0c1225 */ /* 0x000fc800078e00ff */
[----:B------:R-:W-:Y:S02]  /*1ac0*/  @P1 IMAD R31, R47, R30, RZ ;  /* 0x0000001e2f1f1224 */ /* 0x000fe400078e02ff */
[----:B------:R-:W-:Y:S02]  /*1ad0*/  @!P1 IMAD R16, R16, R32, R17 ;  /* 0x0000002010109224 */ /* 0x000fe400078e0211 */
[----:B------:R-:W-:Y:S02]  /*1ae0*/  @!P1 IMAD.MOV.U32 R12, RZ, RZ, R4 ;  /* 0x000000ffff0c9224 */ /* 0x000fe400078e0004 */
[----:B------:R-:W-:Y:S01]  /*1af0*/  @P1 IMAD.IADD R13, R13, 0x1, R31 ;  /* 0x000000010d0d1824 */ /* 0x000fe200078e021f */
[----:B------:R-:W-:Y:S02]  /*1b00*/  @!P1 IADD3 R13, R5, R16, RZ ;  /* 0x00000010050d9210 */ /* 0x000fe40007ffe0ff */
[----:B------:R-:W-:Y:S02]  /*1b10*/  ISETP.GE.U32.AND P4, PT, R14, R20, PT ;  /* 0x000000140e00720c */ /* 0x000fe40003f86070 */
[----:B------:R-:W-:-:S02]  /*1b20*/  IADD3 R4, P1, R174, R12, RZ ;  /* 0x0000000cae047210 */ /* 0x000fc40007f3e0ff */
[----:B------:R-:W-:Y:S01]  /*1b30*/  LOP3.LUT R14, R165, R21, RZ, 0x3c, !PT ;  /* 0x00000015a50e7212 */ /* 0x000fe200078e3cff */
[-C--:B------:R-:W-:Y:S01]  /*1b40*/  IMAD R15, R11, R6.reuse, RZ ;  /* 0x000000060b0f7224 */ /* 0x080fe200078e02ff */
[----:B------:R-:W-:Y:S01]  /*1b50*/  SHF.R.S32.HI R7, RZ, 0x1f, R6 ;  /* 0x0000001fff077819 */ /* 0x000fe20000011406 */
[----:B------:R-:W-:Y:S01]  /*1b60*/  IMAD.X R5, R34, 0x1, R13, P1 ;  /* 0x0000000122057824 */ /* 0x000fe200008e060d */
[----:B------:R-:W-:Y:S02]  /*1b70*/  ISETP.GE.AND P2, PT, R14, RZ, PT ;  /* 0x000000ff0e00720c */ /* 0x000fe40003f46270 */
[----:B------:R-:W-:Y:S01]  /*1b80*/  ISETP.NE.AND P1, PT, R21, RZ, PT ;  /* 0x000000ff1500720c */ /* 0x000fe20003f25270 */
[C---:B------:R-:W-:Y:S02]  /*1b90*/  IMAD R15, R10.reuse, R7, R15 ;  /* 0x000000070a0f7224 */ /* 0x040fe400078e020f */
[----:B------:R-:W-:Y:S01]  /*1ba0*/  IMAD.WIDE.U32 R8, R10, R6, R8 ;  /* 0x000000060a087225 */ /* 0x000fe200078e0008 */
[----:B------:R-:W-:-:S03]  /*1bb0*/  @!P3 IADD3 R0, R0, 0x1, RZ ;  /* 0x000000010000b810 */ /* 0x000fc60007ffe0ff */
[----:B------:R-:W-:Y:S01]  /*1bc0*/  IMAD.IADD R9, R9, 0x1, R15 ;  /* 0x0000000109097824 */ /* 0x000fe200078e020f */
[----:B------:R-:W-:Y:S01]  /*1bd0*/  @!P0 SHF.R.S32.HI R15, RZ, 0x1f, R164 ;  /* 0x0000001fff0f8819 */ /* 0x000fe200000114a4 */
[----:B------:R-:W-:Y:S01]  /*1be0*/  IMAD R12, R47, R6, RZ ;  /* 0x000000062f0c7224 */ /* 0x000fe200078e02ff */
[----:B------:R-:W-:Y:S01]  /*1bf0*/  @P4 IADD3 R0, R0, 0x1, RZ ;  /* 0x0000000100004810 */ /* 0x000fe20007ffe0ff */
[----:B------:R-:W-:Y:S02]  /*1c00*/  @!P0 IMAD R17, R23, R164, RZ ;  /* 0x000000a417118224 */ /* 0x000fe400078e02ff */
[----:B------:R-:W-:Y:S01]  /*1c10*/  IMAD R14, R46, R7, R12 ;  /* 0x000000072e0e7224 */ /* 0x000fe200078e020c */
[----:B------:R-:W-:Y:S01]  /*1c20*/  @!P2 IADD3 R0, -R0, RZ, RZ ;  /* 0x000000ff0000a210 */ /* 0x000fe20007ffe1ff */
[----:B------:R-:W-:Y:S01]  /*1c30*/  @!P0 IMAD R17, R22, R15, R17 ;  /* 0x0000000f16118224 */ /* 0x000fe200078e0211 */
[----:B------:R-:W-:Y:S01]  /*1c40*/  @!P1 LOP3.LUT R0, RZ, R21, RZ, 0x33, !PT ;  /* 0x00000015ff009212 */ /* 0x000fe200078e33ff */
[----:B------:R-:W-:-:S04]  /*1c50*/  @P0 IMAD.WIDE.U32 R12, R18, R48, RZ ;  /* 0x00000030120c0225 */ /* 0x000fc800078e00ff */
[----:B------:R-:W-:Y:S02]  /*1c60*/  @P0 IMAD R15, R19, R48, RZ ;  /* 0x00000030130f0224 */ /* 0x000fe400078e02ff */
[----:B------:R-:W-:-:S04]  /*1c70*/  IMAD.WIDE.U32 R4, R46, R6, R4 ;  /* 0x000000062e047225 */ /* 0x000fc800078e0004 */
[----:B------:R-:W-:Y:S01]  /*1c80*/  @P0 IMAD.MOV.U32 R16, RZ, RZ, R12 ;  /* 0x000000ffff100224 */ /* 0x000fe200078e000c */
[----:B------:R-:W-:Y:S01]  /*1c90*/  SHF.R.S32.HI R12, RZ, 0x1f, R0 ;  /* 0x0000001fff0c7819 */ /* 0x000fe20000011400 */
[----:B------:R-:W-:Y:S02]  /*1ca0*/  @P0 IMAD.IADD R13, R13, 0x1, R15 ;  /* 0x000000010d0d0824 */ /* 0x000fe400078e020f */
[----:B------:R-:W-:Y:S02]  /*1cb0*/  IMAD.IADD R5, R5, 0x1, R14 ;  /* 0x0000000105057824 */ /* 0x000fe400078e020e */
[-C--:B------:R-:W-:Y:S02]  /*1cc0*/  IMAD R15, R25, R0.reuse, RZ ;  /* 0x00000000190f7224 */ /* 0x080fe400078e02ff */
[-C--:B------:R-:W-:Y:S02]  /*1cd0*/  IMAD R14, R27, R0.reuse, RZ ;  /* 0x000000001b0e7224 */ /* 0x080fe400078e02ff */
[C---:B------:R-:W-:Y:S01]  /*1ce0*/  IMAD.WIDE.U32 R54, R24.reuse, R0, R8 ;  /* 0x0000000018367225 */ /* 0x040fe200078e0008 */
[----:B------:R1:W-:Y:S03]  /*1cf0*/  STL.64 [R1+0x160], R46 ;  /* 0x0001602e01007387 */ /* 0x0003e60000100a00 */
[----:B------:R-:W-:-:S02]  /*1d00*/  IMAD R24, R24, R12, R15 ;  /* 0x0000000c18187224 */ /* 0x000fc400078e020f */
[----:B------:R-:W-:Y:S01]  /*1d10*/  IMAD.WIDE.U32 R30, R0, R26, R4 ;  /* 0x0000001a001e7225 */ /* 0x000fe200078e0004 */
[----:B------:R1:W-:Y:S03]  /*1d20*/  STL [R1], R174 ;  /* 0x000000ae01007387 */ /* 0x0003e60000100800 */
[----:B------:R-:W-:Y:S02]  /*1d30*/  IMAD R12, R26, R12, R14 ;  /* 0x0000000c1a0c7224 */ /* 0x000fe400078e020e */
[----:B------:R-:W-:Y:S01]  /*1d40*/  IMAD.IADD R32, R45, 0x1, -R158 ;  /* 0x000000012d207824 */ /* 0x000fe200078e0a9e */
[----:B------:R1:W-:Y:S01]  /*1d50*/  STL [R1+0x8c], R187 ;  /* 0x00008cbb01007387 */ /* 0x0003e20000100800 */
[----:B------:R-:W-:Y:S01]  /*1d60*/  IMAD.WIDE R58, R51, 0x80, R6 ;  /* 0x00000080333a7825 */ /* 0x000fe200078e0206 */
[----:B------:R-:W-:Y:S02]  /*1d70*/  IADD3 R53, R31, R12, RZ ;  /* 0x0000000c1f357210 */ /* 0x000fe40007ffe0ff */
[----:B------:R1:W-:Y:S01]  /*1d80*/  STL.64 [R1+0x1c8], R54 ;  /* 0x0001c83601007387 */ /* 0x0003e20000100a00 */
[----:B------:R-:W-:-:S03]  /*1d90*/  IMAD.IADD R57, R55, 0x1, R24 ;  /* 0x0000000137397824 */ /* 0x000fc600078e0218 */
[----:B------:R1:W-:Y:S01]  /*1da0*/  STL.64 [R1+0x1b8], R30 ;  /* 0x0001b81e01007387 */ /* 0x0003e20000100a00 */
[----:B------:R-:W-:-:S03]  /*1db0*/  @!P0 IMAD.WIDE.U32 R22, R22, R164, RZ ;  /* 0x000000a416168225 */ /* 0x000fc600078e00ff */
[----:B------:R1:W-:Y:S04]  /*1dc0*/  STL [R1+0x1e8], R32 ;  /* 0x0001e82001007387 */ /* 0x0003e80000100800 */
[----:B------:R1:W-:Y:S04]  /*1dd0*/  STL.64 [R1+0x1e0], R58 ;  /* 0x0001e03a01007387 */ /* 0x0003e80000100a00 */
[----:B------:R1:W-:Y:S04]  /*1de0*/  STL [R1+0x30], R173 ;  /* 0x000030ad01007387 */ /* 0x0003e80000100800 */
[----:B------:R1:W-:Y:S01]  /*1df0*/  STL [R1+0x34], R172 ;  /* 0x000034ac01007387 */ /* 0x0003e20000100800 */
[----:B------:R-:W-:-:S03]  /*1e00*/  @!P0 MOV R16, R22 ;  /* 0x0000001600108202 */ /* 0x000fc60000000f00 */
[----:B------:R1:W-:Y:S01]  /*1e10*/  STL [R1+0x1b4], R53 ;  /* 0x0001b43501007387 */ /* 0x0003e20000100800 */
[----:B------:R-:W-:-:S03]  /*1e20*/  @P0 MOV R8, R18 ;  /* 0x0000001200080202 */ /* 0x000fc60000000f00 */
[----:B------:R1:W-:Y:S01]  /*1e30*/  STL [R1+0x1ac], R57 ;  /* 0x0001ac3901007387 */ /* 0x0003e20000100800 */
[----:B------:R-:W-:Y:S01]  /*1e40*/  @P0 IMAD.MOV.U32 R9, RZ, RZ, R19 ;  /* 0x000000ffff090224 */ /* 0x000fe200078e0013 */
[----:B------:R-:W-:Y:S01]  /*1e50*/  SHF.R.S32.HI R0, RZ, 0x1f, R39 ;  /* 0x0000001fff007819 */ /* 0x000fe20000011427 */
[----:B------:R-:W-:Y:S01]  /*1e60*/  @!P0 IMAD.IADD R13, R23, 0x1, R17 ;  /* 0x00000001170d8824 */ /* 0x000fe200078e0211 */
[----:B------:R-:W-:Y:S01]  /*1e70*/  @!P0 MOV R9, R19 ;  /* 0x0000001300098202 */ /* 0x000fe20000000f00 */
[----:B------:R-:W-:Y:S01]  /*1e80*/  @!P0 IMAD.MOV.U32 R8, RZ, RZ, R18 ;  /* 0x000000ffff088224 */ /* 0x000fe200078e0012 */
[----:B------:R-:W-:Y:S02]  /*1e90*/  ISETP.GE.AND P0, PT, R6, R32, PT ;  /* 0x000000200600720c */ /* 0x000fe40003f06270 */
[----:B------:R-:W-:Y:S02]  /*1ea0*/  IADD3 R16, P1, R174, R16, RZ ;  /* 0x00000010ae107210 */ /* 0x000fe40007f3e0ff */
[----:B------:R-:W-:-:S02]  /*1eb0*/  SHF.R.S32.HI R4, RZ, 0x1f, R105 ;  /* 0x0000001fff047819 */ /* 0x000fc40000011469 */
[----:B------:R-:W-:Y:S01]  /*1ec0*/  LEA.HI R0, R0, R38, RZ, 0x2 ;  /* 0x0000002600007211 */ /* 0x000fe200078f10ff */
[----:B------:R-:W-:Y:S01]  /*1ed0*/  IMAD.X R17, R34, 0x1, R13, P1 ;  /* 0x0000000122117824 */ /* 0x000fe200008e060d */
[----:B------:R-:W-:Y:S01]  /*1ee0*/  SHF.R.S32.HI R5, RZ, 0x1f, R165 ;  /* 0x0000001fff057819 */ /* 0x000fe200000114a5 */
[----:B------:R-:W-:Y:S01]  /*1ef0*/  IMAD R14, R29, R165, RZ ;  /* 0x000000a51d0e7224 */ /* 0x000fe200078e02ff */
[----:B------:R-:W-:Y:S02]  /*1f00*/  LEA.HI R152, R4, R105, RZ, 0x2 ;  /* 0x0000006904987211 */ /* 0x000fe400078f10ff */
[----:B------:R-:W-:Y:S01]  /*1f10*/  LOP3.LUT R0, R0, 0xffffffc, RZ, 0xc0, !PT ;  /* 0x0ffffffc00007812 */ /* 0x000fe200078ec0ff */
[----:B------:R-:W-:Y:S01]  /*1f20*/  IMAD R14, R28, R5, R14 ;  /* 0x000000051c0e7224 */ /* 0x000fe200078e020e */
[----:B------:R-:W-:Y:S01]  /*1f30*/  SHF.R.S32.HI R48, RZ, 0x2, R152 ;  /* 0x00000002ff307819 */ /* 0x000fe20000011498 */
[----:B------:R-:W-:Y:S01]  /*1f40*/  IMAD.WIDE.U32 R16, R165, R28, R16 ;  /* 0x0000001ca5107225 */ /* 0x000fe200078e0010 */
[----:B------:R-:W-:-:S02]  /*1f50*/  IADD3 R0, R38, -R0, RZ ;  /* 0x8000000026007210 */ /* 0x000fc40007ffe0ff */
[----:B------:R-:W-:Y:S01]  /*1f60*/  LOP3.LUT P1, RZ, R33, 0x2, RZ, 0xc0, !PT ;  /* 0x0000000221ff7812 */ /* 0x000fe2000782c0ff */
[----:B------:R-:W-:Y:S01]  /*1f70*/  IMAD.MOV.U32 R23, RZ, RZ, 0x10 ;  /* 0x00000010ff177424 */ /* 0x000fe200078e00ff */
[----:B------:R-:W-:Y:S02]  /*1f80*/  LEA R153, R0, R48, 0x4 ;  /* 0x0000003000997211 */ /* 0x000fe400078e20ff */
[----:B------:R-:W-:Y:S02]  /*1f90*/  IADD3 R15, R17, R14, RZ ;  /* 0x0000000e110f7210 */ /* 0x000fe40007ffe0ff */
[----:B------:R-:W-:Y:S01]  /*1fa0*/  SEL R4, R23, 0xfffffff0, !P1 ;  /* 0xfffffff017047807 */ /* 0x000fe20004800000 */
[----:B------:R-:W-:Y:S05]  /*1fb0*/  @P0 BRA `(.L_x_790) ;  /* 0x0000020000000947 */ /* 0x000fea0003800000 */
[----:B-1---5:R-:W-:Y:S01]  /*1fc0*/  ISETP.GE.AND P4, PT, R174, R198, PT ;  /* 0x000000c6ae00720c */ /* 0x022fe20003f86270 */
[----:B------:R-:W-:Y:S01]  /*1fd0*/  IMAD R0, R59, R8, RZ ;  /* 0x000000083b007224 */ /* 0x000fe200078e02ff */
[-C--:B------:R-:W-:Y:S01]  /*1fe0*/  ISETP.GE.AND P3, PT, R173, R198.reuse, PT ;  /* 0x000000c6ad00720c */ /* 0x080fe20003f66270 */
[----:B------:R-:W-:Y:S01]  /*1ff0*/  IMAD.MOV.U32 R14, RZ, RZ, R16 ;  /* 0x000000ffff0e7224 */ /* 0x000fe200078e0010 */
[----:B------:R-:W-:Y:S01]  /*2000*/  ISETP.GE.AND P2, PT, R172, R198, PT ;  /* 0x000000c6ac00720c */ /* 0x000fe20003f46270 */
[----:B------:R-:W-:-:S02]  /*2010*/  IMAD R0, R58, R9, R0 ;  /* 0x000000093a007224 */ /* 0x000fc400078e0200 */
[----:B------:R-:W-:-:S04]  /*2020*/  IMAD.WIDE.U32 R12, R58, R8, R14 ;  /* 0x000000083a0c7225 */ /* 0x000fc800078e000e */
[----:B------:R-:W-:Y:S02]  /*2030*/  IMAD.IADD R0, R13, 0x1, R0 ;  /* 0x000000010d007824 */ /* 0x000fe400078e0200 */
[CC--:B------:R-:W-:Y:S01]  /*2040*/  @!P4 LEA R20, P1, R12.reuse, R2.reuse, 0x1 ;  /* 0x000000020c14c211 */ /* 0x0c0fe200078208ff */
[----:B------:R1:W-:Y:S01]  /*2050*/  @P4 STS [R195], RZ ;  /* 0x000000ffc3004388 */ /* 0x0003e20000000800 */
[C---:B------:R-:W-:Y:S02]  /*2060*/  @!P3 LEA R18, P0, R12.reuse, R2, 0x1 ;  /* 0x000000020c12b211 */ /* 0x040fe400078008ff */
[CCC-:B------:R-:W-:Y:S01]  /*2070*/  @!P4 LEA.HI.X R21, R12.reuse, R3.reuse, R0.reuse, 0x1, P1 ;  /* 0x000000030c15c211 */ /* 0x1c0fe200008f0c00 */
[----:B------:R1:W-:Y:S01]  /*2080*/  @P4 STS [R195+0x4], RZ ;  /* 0x000004ffc3004388 */ /* 0x0003e20000000800 */
[----:B------:R-:W-:-:S03]  /*2090*/  @!P3 LEA.HI.X R19, R12, R3, R0, 0x1, P0 ;  /* 0x000000030c13b211 */ /* 0x000fc600000f0c00 */
        /* <DEDUP_REMOVED lines=12> */
[----:B-1----:R-:W-:-:S04]  /*2160*/  LEA R18, P0, R12, R2, 0x1 ;  /* 0x000000020c127211 */ /* 0x002fc800078008ff */
[----:B------:R-:W-:-:S05]  /*2170*/  LEA.HI.X R19, R12, R3, R0, 0x1, P0 ;  /* 0x000000030c137211 */ /* 0x000fca00000f0c00 */
[----:B------:R-:W-:Y:S01]  /*2180*/  @!PT LDS RZ, [RZ] ;  /* 0x00000000fffff984 */ /* 0x000fe20000000800 */
[----:B------:R-:W-:Y:S01]  /*2190*/  @!PT LDS RZ, [RZ] ;  /* 0x00000000fffff984 */ /* 0x000fe20000000800 */
[----:B------:R-:W-:Y:S01]  /*21a0*/  @!PT LDS RZ, [RZ] ;  /* 0x00000000fffff984 */ /* 0x000fe20000000800 */
[----:B------:R1:W-:Y:S04]  /*21b0*/  LDGSTS.E.BYPASS.LTC128B.128 [R195+0x4000], [R18.64+0x80] ;  /* 0x0400008012c37fae */ /* 0x0003e8000b901d44 */
.L_x_790:
[----:B-1----:R-:W-:Y:S05]  /*21c0*/  BSYNC B0 ;  /* 0x0000000000007941 */ /* 0x002fea0003800000 */
.L_x_789:
[----:B------:R-:W-:Y:S01]  /*21d0*/  IADD3 R22, R6, 0x20, RZ ;  /* 0x0000002006167810 */ /* 0x000fe20007ffe0ff */
[----:B------:R-:W-:Y:S03]  /*21e0*/  BSSY B0, `(.L_x_791) ;  /* 0x0000024000007945 */ /* 0x000fe60003800000 */
[----:B------:R-:W-:-:S13]  /*21f0*/  ISETP.GE.AND P0, PT, R22, R32, PT ;  /* 0x000000201600720c */ /* 0x000fda0003f06270 */
[----:B------:R-:W-:Y:S05]  /*2200*/  @P0 BRA `(.L_x_792) ;  /* 0x0000021000000947 */ /* 0x000fea0003800000 */
[----:B------:R-:W-:Y:S01]  /*2210*/  IADD3 R0, P0, R58, 0x20, RZ ;  /* 0x000000203a007810 */ /* 0x000fe20007f1e0ff */
[----:B------:R-:W-:Y:S01]  /*2220*/  IMAD.MOV.U32 R12, RZ, RZ, R16 ;  /* 0x000000ffff0c7224 */ /* 0x000fe200078e0010 */
[-C--:B-----5:R-:W-:Y:S01]  /*2230*/  ISETP.GE.AND P3, PT, R174, R198.reuse, PT ;  /* 0x000000c6ae00720c */ /* 0x0a0fe20003f66270 */
[----:B------:R-:W-:Y:S01]  /*2240*/  IMAD.MOV.U32 R13, RZ, RZ, R15 ;  /* 0x000000ffff0d7224 */ /* 0x000fe200078e000f */
[-C--:B------:R-:W-:Y:S01]  /*2250*/  ISETP.GE.AND P2, PT, R173, R198.reuse, PT ;  /* 0x000000c6ad00720c */ /* 0x080fe20003f46270 */
[----:B------:R-:W-:Y:S01]  /*2260*/  IMAD.X R5, RZ, RZ, R59, P0 ;  /* 0x000000ffff057224 */ /* 0x000fe200000e063b */
[----:B------:R-:W-:Y:S01]  /*2270*/  ISETP.GE.AND P0, PT, R172, R198, PT ;  /* 0x000000c6ac00720c */ /* 0x000fe20003f06270 */
[----:B------:R-:W-:-:S04]  /*2280*/  IMAD.WIDE.U32 R12, R8, R0, R12 ;  /* 0x00000000080c7225 */ /* 0x000fc800078e000c */
[----:B------:R-:W-:-:S04]  /*2290*/  IMAD R5, R5, R8, RZ ;  /* 0x0000000805057224 */ /* 0x000fc800078e02ff */
[----:B------:R-:W-:Y:S01]  /*22a0*/  IMAD R0, R9, R0, R5 ;  /* 0x0000000009007224 */ /* 0x000fe200078e0205 */
[CC--:B------:R-:W-:Y:S01]  /*22b0*/  @!P3 LEA R20, P4, R12.reuse, R2.reuse, 0x1 ;  /* 0x000000020c14b211 */ /* 0x0c0fe200078808ff */
[----:B------:R1:W-:Y:S01]  /*22c0*/  @P3 STS.128 [R195+0x800], RZ ;  /* 0x000800ffc3003388 */ /* 0x0003e20000000c00 */
[----:B------:R-:W-:Y:S01]  /*22d0*/  @!P2 LEA R18, P1, R12, R2, 0x1 ;  /* 0x000000020c12a211 */ /* 0x000fe200078208ff */
[----:B------:R-:W-:-:S05]  /*22e0*/  IMAD.IADD R0, R13, 0x1, R0 ;  /* 0x000000010d007824 */ /* 0x000fca00078e0200 */
[CCC-:B------:R-:W-:Y:S02]  /*22f0*/  @!P3 LEA.HI.X R21, R12.reuse, R3.reuse, R0.reuse, 0x1, P4 ;  /* 0x000000030c15b211 */ /* 0x1c0fe400020f0c00 */
[----:B------:R-:W-:-:S03]  /*2300*/  @!P2 LEA.HI.X R19, R12, R3, R0, 0x1, P1 ;  /* 0x000000030c13a211 */ /* 0x000fc600008f0c00 */
        /* <DEDUP_REMOVED lines=17> */
.L_x_792:
[----:B------:R-:W-:Y:S05]  /*2420*/  BSYNC B0 ;  /* 0x0000000000007941 */ /* 0x000fea0003800000 */
.L_x_791:
        /* <DEDUP_REMOVED lines=14> */
[CC--:B-1----:R-:W-:Y:S01]  /*2510*/  @!P3 LEA R20, P4, R12.reuse, R2.reuse, 0x1 ;  /* 0x000000020c14b211 */ /* 0x0c2fe200078808ff */
        /* <DEDUP_REMOVED lines=22> */
.L_x_794:
[----:B------:R-:W-:Y:S05]  /*2680*/  BSYNC B0 ;  /* 0x0000000000007941 */ /* 0x000fea0003800000 */
.L_x_793:
[C---:B------:R-:W-:Y:S01]  /*2690*/  IMAD.SHL.U32 R168, R10.reuse, 0x40, RZ ;  /* 0x000000400aa87824 */ /* 0x040fe200078e00ff */
[----:B------:R-:W-:Y:S01]  /*26a0*/  SHF.L.U64.HI R169, R10, 0x6, R11 ;  /* 0x000000060aa97819 */ /* 0x000fe2000001020b */
[----:B------:R-:W-:Y:S01]  /*26b0*/  BSSY B0, `(.L_x_795) ;  /* 0x0000026000007945 */ /* 0x000fe20003800000 */
[----:B------:R-:W-:Y:S02]  /*26c0*/  IADD3 R0, R6, 0x60, RZ ;  /* 0x0000006006007810 */ /* 0x000fe40007ffe0ff */
[----:B------:R2:W-:Y:S02]  /*26d0*/  STL [R1+0x1a4], R168 ;  /* 0x0001a4a801007387 */ /* 0x0005e40000100800 */
[----:B------:R-:W-:Y:S02]  /*26e0*/  ISETP.GE.AND P0, PT, R0, R32, PT ;  /* 0x000000200000720c */ /* 0x000fe40003f06270 */
[----:B------:R2:W-:Y:S11]  /*26f0*/  STL [R1+0x1d8], R169 ;  /* 0x0001d8a901007387 */ /* 0x0005f60000100800 */
[----:B------:R-:W-:Y:S05]  /*2700*/  @P0 BRA `(.L_x_796) ;  /* 0x0000020000000947 */ /* 0x000fea0003800000 */
[----:B------:R-:W-:Y:S01]  /*2710*/  IADD3 R0, P0, R58, 0x60, RZ ;  /* 0x000000603a007810 */ /* 0x000fe20007f1e0ff */
[----:B------:R-:W-:Y:S01]  /*2720*/  IMAD.MOV.U32 R14, RZ, RZ, R16 ;  /* 0x000000ffff0e7224 */ /* 0x000fe200078e0010 */
[----:B-----5:R-:W-:-:S02]  /*2730*/  ISETP.GE.AND P3, PT, R174, R198, PT ;  /* 0x000000c6ae00720c */ /* 0x020fc40003f66270 */
        /* <DEDUP_REMOVED lines=23> */
[----:B------:R-:W-:-:S04]  /*28b0*/  LEA R2, P0, R14, R2, 0x1 ;  /* 0x000000020e027211 */ /* 0x000fc800078008ff */
[----:B------:R-:W-:-:S05]  /*28c0*/  LEA.HI.X R3, R14, R3, R0, 0x1, P0 ;  /* 0x000000030e037211 */ /* 0x000fca00000f0c00 */
[----:B------:R-:W-:Y:S01]  /*28d0*/  @!PT LDS RZ, [RZ] ;  /* 0x00000000fffff984 */ /* 0x000fe20000000800 */
[----:B------:R-:W-:Y:S01]  /*28e0*/  @!PT LDS RZ, [RZ] ;  /* 0x00000000fffff984 */ /* 0x000fe20000000800 */
[----:B------:R-:W-:Y:S01]  /*28f0*/  @!PT LDS RZ, [RZ] ;  /* 0x00000000fffff984 */ /* 0x000fe20000000800 */
[----:B------:R4:W-:Y:S04]  /*2900*/  LDGSTS.E.BYPASS.LTC128B.128 [R195+0x5800], [R2.64+0x80] ;  /* 0x0580008002c37fae */ /* 0x0009e8000b901d44 */
.L_x_796:
[----:B------:R-:W-:Y:S05]  /*2910*/  BSYNC B0 ;  /* 0x0000000000007941 */ /* 0x000fea0003800000 */
.L_x_795:
[----:B------:R-:W-:Y:S01]  /*2920*/  MOV R170, R56 ;  /* 0x0000003800aa7202 */ /* 0x000fe20000000f00 */
[----:B------:R-:W-:Y:S01]  /*2930*/  IMAD.MOV.U32 R170, RZ, RZ, R54 ;  /* 0x000000ffffaa7224 */ /* 0x000fe200078e0036 */
[----:B------:R-:W-:Y:S01]  /*2940*/  MOV R171, R57 ;  /* 0x0000003900ab7202 */ /* 0x000fe20000000f00 */
[----:B------:R-:W-:Y:S01]  /*2950*/  BSSY B0, `(.L_x_797) ;  /* 0x0000027000007945 */ /* 0x000fe20003800000 */
[----:B------:R-:W-:-:S03]  /*2960*/  IADD3 R49, R163, -0x1, RZ ;  /* 0xffffffffa3317810 */ /* 0x000fc60007ffe0ff */
[----:B------:R1:W-:Y:S01]  /*2970*/  STL.64 [R1+0x1a8], R170 ;  /* 0x0001a8aa01007387 */ /* 0x0003e20000100a00 */
[----:B------:R-:W-:Y:S01]  /*2980*/  SHF.R.S32.HI R14, RZ, 0x1f, R49 ;  /* 0x0000001fff0e7819 */ /* 0x000fe20000011431 */
[----:B------:R-:W-:Y:S01]  /*2990*/  IMAD R5, R49, -0x40, R50 ;  /* 0xffffffc031057824 */ /* 0x000fe200078e0232 */
[-C--:B------:R-:W-:Y:S01]  /*29a0*/  MOV R107, R49.reuse ;  /* 0x00000031006b7202 */ /* 0x080fe20000000f00 */
[----:B------:R-:W-:Y:S02]  /*29b0*/  IMAD R0, R169, R49, RZ ;  /* 0x00000031a9007224 */ /* 0x000fe400078e02ff */
[----:B----45:R-:W-:Y:S01]  /*29c0*/  IMAD.WIDE.U32 R2, R49, R168, R170 ;  /* 0x000000a831027225 */ /* 0x030fe200078e00aa */
[----:B------:R-:W-:-:S03]  /*29d0*/  ISETP.GE.AND P0, PT, R6, R5, PT ;  /* 0x000000050600720c */ /* 0x000fc60003f06270 */
[----:B------:R-:W-:-:S04]  /*29e0*/  IMAD R0, R14, R168, R0 ;  /* 0x000000a80e007224 */ /* 0x000fc800078e0200 */
[----:B------:R-:W-:-:S06]  /*29f0*/  IMAD.IADD R0, R3, 0x1, R0 ;  /* 0x0000000103007824 */ /* 0x000fcc00078e0200 */
[----:B------:R-:W-:Y:S05]  /*2a00*/  @P0 BRA `(.L_x_798) ;  /* 0x000001b000000947 */ /* 0x000fea0003800000 */
[-C--:B------:R-:W-:Y:S02]  /*2a10*/  ISETP.GE.AND P3, PT, R174, R198.reuse, PT ;  /* 0x000000c6ae00720c */ /* 0x080fe40003f66270 */
[-C--:B------:R-:W-:Y:S02]  /*2a20*/  ISETP.GE.AND P2, PT, R173, R198.reuse, PT ;  /* 0x000000c6ad00720c */ /* 0x080fe40003f46270 */
[----:B------:R-:W-:-:S09]  /*2a30*/  ISETP.GE.AND P0, PT, R172, R198, PT ;  /* 0x000000c6ac00720c */ /* 0x000fd20003f06270 */
[CC--:B---3--:R-:W-:Y:S01]  /*2a40*/  @!P3 LEA R12, P4, R2.reuse, R216.reuse, 0x1 ;  /* 0x000000d8020cb211 */ /* 0x0c8fe200078808ff */
[----:B------:R3:W-:Y:S01]  /*2a50*/  @P3 STS [R195+0x6000], RZ ;  /* 0x006000ffc3003388 */ /* 0x0007e20000000800 */
        /* <DEDUP_REMOVED lines=16> */
[----:B---3--:R-:W-:-:S04]  /*2b60*/  LEA R8, P0, R2, R216, 0x1 ;  /* 0x000000d802087211 */ /* 0x008fc800078008ff */
[----:B------:R-:W-:-:S05]  /*2b70*/  LEA.HI.X R9, R2, R217, R0, 0x1, P0 ;  /* 0x000000d902097211 */ /* 0x000fca00000f0c00 */
[----:B------:R-:W-:Y:S01]  /*2b80*/  @!PT LDS RZ, [RZ] ;  /* 0x00000000fffff984 */ /* 0x000fe20000000800 */
[----:B------:R-:W-:Y:S01]  /*2b90*/  @!PT LDS RZ, [RZ] ;  /* 0x00000000fffff984 */ /* 0x000fe20000000800 */
[----:B------:R-:W-:Y:S01]  /*2ba0*/  @!PT LDS RZ, [RZ] ;  /* 0x00000000fffff984 */ /* 0x000fe20000000800 */
[----:B------:R3:W-:Y:S04]  /*2bb0*/  LDGSTS.E.BYPASS.LTC128B.128 [R195+0x8000], [R8.64+0x80] ;  /* 0x0800008008c37fae */ /* 0x0007e8000b901d44 */
.L_x_798:
[----:B------:R-:W-:Y:S05]  /*2bc0*/  BSYNC B0 ;  /* 0x0000000000007941 */ /* 0x000fea0003800000 */
.L_x_797:
[C---:B------:R-:W-:Y:S01]  /*2bd0*/  SHF.L.U64.HI R166, R10.reuse, 0x5, R11 ;  /* 0x000000050aa67819 */ /* 0x040fe2000001020b */
[----:B------:R-:W-:Y:S01]  /*2be0*/  IMAD.SHL.U32 R167, R10, 0x20, RZ ;  /* 0x000000200aa77824 */ /* 0x000fe200078e00ff */
[C---:B------:R-:W-:Y:S01]  /*2bf0*/  SHF.L.U64.HI R16, R46.reuse, 0x6, R47 ;  /* 0x000000062e107819 */ /* 0x040fe2000001022f */
[----:B------:R-:W-:Y:S01]  /*2c00*/  IMAD.SHL.U32 R15, R46, 0x40, RZ ;  /* 0x000000402e0f7824 */ /* 0x000fe200078e00ff */
[----:B------:R-:W-:Y:S01]  /*2c10*/  ISETP.GE.AND P0, PT, R22, R5, PT ;  /* 0x000000051600720c */ /* 0x000fe20003f06270 */
[----:B------:R4:W-:Y:S01]  /*2c20*/  STL [R1+0x1c4], R166 ;  /* 0x0001c4a601007387 */ /* 0x0009e20000100800 */
[----:B------:R-:W-:Y:S03]  /*2c30*/  BSSY B0, `(.L_x_799) ;  /* 0x000001f000007945 */ /* 0x000fe60003800000 */
[----:B------:R4:W-:Y:S04]  /*2c40*/  STL [R1+0x1c0], R167 ;  /* 0x0001c0a701007387 */ /* 0x0009e80000100800 */
[----:B------:R4:W-:Y:S04]  /*2c50*/  STL [R1+0x50], R16 ;  /* 0x0000501001007387 */ /* 0x0009e80000100800 */
[----:B------:R4:W-:Y:S01]  /*2c60*/  STL [R1+0x10], R15 ;  /* 0x0000100f01007387 */ /* 0x0009e20000100800 */
[----:B------:R-:W-:Y:S05]  /*2c70*/  @P0 BRA `(.L_x_800) ;  /* 0x000001a000000947 */ /* 0x000fea0003800000 */
[-C--:B------:R-:W-:Y:S02]  /*2c80*/  ISETP.GE.AND P4, PT, R174, R198.reuse, PT ;  /* 0x000000c6ae00720c */ /* 0x080fe40003f86270 */
[----:B------:R-:W-:-:S02]  /*2c90*/  ISETP.GE.AND P3, PT, R173, R198, PT ;  /* 0x000000c6ad00720c */ /* 0x000fc40003f66270 */
[----:B------:R-:W-:Y:S02]  /*2ca0*/  ISETP.GE.AND P1, PT, R172, R198, PT ;  /* 0x000000c6ac00720c */ /* 0x000fe40003f26270 */
[----:B------:R-:W-:-:S05]  /*2cb0*/  IADD3 R2, P0, R167, R2, RZ ;  /* 0x00000002a7027210 */ /* 0x000fca0007f1e0ff */
[----:B------:R-:W-:Y:S02]  /*2cc0*/  IMAD.X R0, R166, 0x1, R0, P0 ;  /* 0x00000001a6007824 */ /* 0x000fe400000e0600 */
[CC--:B---3--:R-:W-:Y:S01]  /*2cd0*/  @!P4 LEA R12, P5, R2.reuse, R216.reuse, 0x1 ;  /* 0x000000d8020cc211 */ /* 0x0c8fe200078a08ff */
[----:B------:R3:W-:Y:S01]  /*2ce0*/  @P4 STS.128 [R195+0x6800], RZ ;  /* 0x006800ffc3004388 */ /* 0x0007e20000000c00 */
[CC--:B------:R-:W-:Y:S02]  /*2cf0*/  @!P3 LEA R10, P2, R2.reuse, R216.reuse, 0x1 ;  /* 0x000000d8020ab211 */ /* 0x0c0fe400078408ff */
[C---:B------:R-:W-:Y:S02]  /*2d00*/  @!P1 LEA R8, P0, R2.reuse, R216, 0x1 ;  /* 0x000000d802089211 */ /* 0x040fe400078008ff */
[CCC-:B------:R-:W-:Y:S02]  /*2d10*/  @!P4 LEA.HI.X R13, R2.reuse, R217.reuse, R0.reuse, 0x1, P5 ;  /* 0x000000d9020dc211 */ /* 0x1c0fe400028f0c00 */
[----:B------:R-:W-:-:S02]  /*2d20*/  @!P3 LEA.HI.X R11, R2, R217, R0, 0x1, P2 ;  /* 0x000000d9020bb211 */ /* 0x000fc400010f0c00 */
[----:B------:R-:W-:Y:S01]  /*2d30*/  @!P1 LEA.HI.X R9, R2, R217, R0, 0x1, P0 ;  /* 0x000000d902099211 */ /* 0x000fe200000f0c00 */
        /* <DEDUP_REMOVED lines=13> */
[----:B------:R3:W-:Y:S02]  /*2e10*/  @!P1 LDGSTS.E.BYPASS.LTC128B.128 [R195+0x8800], [R8.64+0x80] ;  /* 0x0880008008c39fae */ /* 0x0007e4000b901d44 */
.L_x_800:
[----:B------:R-:W-:Y:S05]  /*2e20*/  BSYNC B0 ;  /* 0x0000000000007941 */ /* 0x000fea0003800000 */
.L_x_799:
[----:B------:R-:W0:Y:S01]  /*2e30*/  LDGDEPBAR ;  /* 0x00000000000079af */ /* 0x000e220000000000 */
[----:B---3--:R-:W-:-:S02]  /*2e40*/  IMAD.MOV.U32 R8, RZ, RZ, R52 ;  /* 0x000000ffff087224 */ /* 0x008fc400078e0034 */
[----:B------:R-:W-:Y:S01]  /*2e50*/  IMAD.MOV.U32 R9, RZ, RZ, R53 ;  /* 0x000000ffff097224 */ /* 0x000fe200078e0035 */
[----:B------:R3:W5:Y:S04]  /*2e60*/  LD.E R17, [R108.64+0x184] ;  /* 0x000184046c117980 */ /* 0x000768000c101900 */
[----:B------:R3:W5:Y:S01]  /*2e70*/  LD.E R13, [R108.64+0x188] ;  /* 0x000188046c0d7980 */ /* 0x000762000c101900 */
[----:B------:R-:W-:Y:S01]  /*2e80*/  ISETP.GE.AND P0, PT, R6, R5, PT ;  /* 0x000000050600720c */ /* 0x000fe20003f06270 */
[----:B------:R-:W-:Y:S01]  /*2e90*/  IMAD.MOV.U32 R8, RZ, RZ, R30 ;  /* 0x000000ffff087224 */ /* 0x000fe200078e001e */
[----:B------:R-:W-:Y:S01]  /*2ea0*/  LEA R159, R51, R38, 0x3 ;  /* 0x00000026339f7211 */ /* 0x000fe200078e18ff */
[----:B------:R-:W-:Y:S01]  /*2eb0*/  IMAD R0, R16, R49, RZ ;  /* 0x0000003110007224 */ /* 0x000fe200078e02ff */
[----:B------:R-:W-:Y:S01]  /*2ec0*/  IADD3 R231, R160, -0x4ab325aa, RZ ;  /* 0xb54cda56a0e77810 */ /* 0x000fe20007ffe0ff */
[----:B------:R-:W-:Y:S01]  /*2ed0*/  IMAD.WIDE.U32 R6, R49, R15, R8 ;  /* 0x0000000f31067225 */ /* 0x000fe200078e0008 */
[----:B------:R3:W-:Y:S01]  /*2ee0*/  STL.64 [R1+0x1b0], R8 ;  /* 0x0001b00801007387 */ /* 0x0007e20000100a00 */
[----:B------:R-:W-:-:S02]  /*2ef0*/  SHF.L.U32 R2, R42, 0x1, RZ ;  /* 0x000000012a027819 */ /* 0x000fc400000006ff */
[----:B------:R-:W-:Y:S01]  /*2f00*/  IMAD R0, R14, R15, R0 ;  /* 0x0000000f0e007224 */ /* 0x000fe200078e0200 */
[----:B------:R3:W-:Y:S01]  /*2f10*/  STL [R1+0x174], R159 ;  /* 0x0001749f01007387 */ /* 0x0007e20000100800 */
[----:B------:R-:W-:-:S03]  /*2f20*/  LOP3.LUT R106, R2, 0x6, RZ, 0xc0, !PT ;  /* 0x00000006026a7812 */ /* 0x000fc600078ec0ff */
[----:B------:R3:W-:Y:S01]  /*2f30*/  STL [R1+0x24], R231 ;  /* 0x000024e701007387 */ /* 0x0007e20000100800 */
[----:B------:R-:W-:-:S04]  /*2f40*/  DEPBAR.LE SB0, 0x0 ;  /* 0x000080000000791a */ /* 0x000fc80000000000 */
[----:B------:R-:W-:Y:S01]  /*2f50*/  WARPSYNC 0xffffffff ;  /* 0xffffffff00007948 */ /* 0x000fe20003800000 */
[----:B------:R-:W-:Y:S01]  /*2f60*/  BAR.SYNC.DEFER_BLOCKING 0x0 ;  /* 0x0000000000007b1d */ /* 0x000fe20000010000 */
[----:B------:R-:W-:-:S05]  /*2f70*/  IADD3 R10, R7, R0, RZ ;  /* 0x00000000070a7210 */ /* 0x000fca0007ffe0ff */
[----:B------:R-:W-:Y:S01]  /*2f80*/  BSSY B0, `(.L_x_801) ;  /* 0x0000022000007945 */ /* 0x000fe20003800000 */
[----:B------:R3:W-:Y:S04]  /*2f90*/  @P0 STS [R195+0x9000], RZ ;  /* 0x009000ffc3000388 */ /* 0x0007e80000000800 */
[----:B------:R3:W-:Y:S04]  /*2fa0*/  @P0 STS [R195+0x9004], RZ ;  /* 0x009004ffc3000388 */ /* 0x0007e80000000800 */
[----:B------:R3:W-:Y:S04]  /*2fb0*/  @P0 STS.64 [R195+0x9008], RZ ;  /* 0x009008ffc3000388 */ /* 0x0007e80000000a00 */
[----:B------:R3:W-:Y:S04]  /*2fc0*/  @P0 STS.128 [R195+0xa000], RZ ;  /* 0x00a000ffc3000388 */ /* 0x0007e80000000c00 */
[----:B------:R3:W-:Y:S01]  /*2fd0*/  @P0 STS.128 [R195+0xb000], RZ ;  /* 0x00b000ffc3000388 */ /* 0x0007e20000000c00 */
[----:B------:R-:W-:Y:S05]  /*2fe0*/  @P0 BRA `(.L_x_802) ;  /* 0x000001b000000947 */ /* 0x000fea0003800000 */
[-C--:B------:R-:W-:Y:S02]  /*2ff0*/  ISETP.GE.AND P3, PT, R174, R198.reuse, PT ;  /* 0x000000c6ae00720c */ /* 0x080fe40003f66270 */
[----:B------:R-:W-:-:S02]  /*3000*/  ISETP.GE.AND P2, PT, R173, R198, PT ;  /* 0x000000c6ad00720c */ /* 0x000fc40003f46270 */
        /* <DEDUP_REMOVED lines=25> */
.L_x_802:
[----:B------:R-:W-:Y:S05]  /*31a0*/  BSYNC B0 ;  /* 0x0000000000007941 */ /* 0x000fea0003800000 */
.L_x_801:
[----:B---3--:R-:W-:Y:S01]  /*31b0*/  LOP3.LUT R2, R43, 0xfffffff8, RZ, 0xc0, !PT ;  /* 0xfffffff82b027812 */ /* 0x008fe200078ec0ff */
[----:B------:R-:W-:Y:S01]  /*31c0*/  IMAD R48, R38, 0x10, R48 ;  /* 0x0000001026307824 */ /* 0x000fe200078e0230 */
[----:B------:R-:W-:Y:S01]  /*31d0*/  ISETP.GE.AND P0, PT, R22, R5, PT ;  /* 0x000000051600720c */ /* 0x000fe20003f06270 */
[----:B------:R-:W-:Y:S01]  /*31e0*/  BSSY B0, `(.L_x_803) ;  /* 0x000004c000007945 */ /* 0x000fe20003800000 */
[----:B------:R-:W-:Y:S01]  /*31f0*/  SHF.R.S32.HI R5, RZ, 0x4, R41 ;  /* 0x00000004ff057819 */ /* 0x000fe20000011429 */
[----:B------:R-:W-:Y:S01]  /*3200*/  IMAD.IADD R2, R42, 0x1, -R2 ;  /* 0x000000012a027824 */ /* 0x000fe200078e0a02 */
[----:B------:R-:W-:Y:S01]  /*3210*/  SHF.R.S32.HI R12, RZ, 0x1f, R36 ;  /* 0x0000001fff0c7819 */ /* 0x000fe20000011424 */
[----:B------:R-:W-:Y:S01]  /*3220*/  IMAD.IADD R48, R158, 0x1, R48 ;  /* 0x000000019e307824 */ /* 0x000fe200078e0230 */
[----:B------:R-:W-:Y:S02]  /*3230*/  LEA.HI R9, R41, R5, RZ, 0x1 ;  /* 0x0000000529097211 */ /* 0x000fe400078f08ff */
[----:B------:R-:W-:-:S02]  /*3240*/  LEA.HI R0, R2, R2, RZ, 0x1 ;  /* 0x0000000202007211 */ /* 0x000fc400078f08ff */
[----:B------:R-:W-:Y:S02]  /*3250*/  IADD3 R3, R50, 0x1, -R45 ;  /* 0x0000000132037810 */ /* 0x000fe40007ffe82d */
[----:B------:R-:W-:Y:S01]  /*3260*/  LOP3.LUT R9, R9, 0xfffffffe, RZ, 0xc0, !PT ;  /* 0xfffffffe09097812 */ /* 0x000fe200078ec0ff */
[----:B------:R3:W-:Y:S01]  /*3270*/  @P0 STS.128 [R195+0x9800], RZ ;  /* 0x009800ffc3000388 */ /* 0x0007e20000000c00 */
[----:B------:R-:W-:Y:S01]  /*3280*/  LOP3.LUT R11, R0, 0x7fffffe, RZ, 0xc0, !PT ;  /* 0x07fffffe000b7812 */ /* 0x000fe200078ec0ff */
[----:B-----5:R-:W-:Y:S01]  /*3290*/  IMAD.IADD R104, R13, 0x1, R3 ;  /* 0x000000010d687824 */ /* 0x020fe200078e0203 */
[----:B------:R-:W-:Y:S01]  /*32a0*/  LEA.HI R12, R12, R36, RZ, 0x3 ;  /* 0x000000240c0c7211 */ /* 0x000fe200078f18ff */
[----:B------:R-:W-:Y:S01]  /*32b0*/  IMAD.IADD R9, R5, 0x1, -R9 ;  /* 0x0000000105097824 */ /* 0x000fe200078e0a09 */
[----:B------:R-:W-:Y:S01]  /*32c0*/  SHF.R.S32.HI R3, RZ, 0x1, R0 ;  /* 0x00000001ff037819 */ /* 0x000fe20000011400 */
[----:B----4-:R-:W-:Y:S01]  /*32d0*/  IMAD.IADD R16, R2, 0x1, -R11 ;  /* 0x0000000102107824 */ /* 0x010fe200078e0a0b */
[----:B------:R-:W-:Y:S01]  /*32e0*/  LOP3.LUT R8, R37, 0x7fffffe, RZ, 0xc0, !PT ;  /* 0x07fffffe25087812 */ /* 0x000fe200078ec0ff */
[----:B------:R-:W-:Y:S01]  /*32f0*/  IMAD.SHL.U32 R5, R33, 0x40, RZ ;  /* 0x0000004021057824 */ /* 0x000fe200078e00ff */
[----:B------:R3:W-:Y:S01]  /*3300*/  @P0 STS.128 [R195+0xa800], RZ ;  /* 0x00a800ffc3000388 */ /* 0x0007e20000000c00 */
[----:B------:R-:W-:Y:S01]  /*3310*/  IMAD.SHL.U32 R2, R12, 0x20, RZ ;  /* 0x000000200c027824 */ /* 0x000fe200078e00ff */
[C---:B------:R-:W-:Y:S01]  /*3320*/  LOP3.LUT P1, RZ, R3.reuse, 0x2, RZ, 0xc0, !PT ;  /* 0x0000000203ff7812 */ /* 0x040fe2000782c0ff */
[----:B------:R-:W-:Y:S01]  /*3330*/  IMAD.SHL.U32 R0, R3, 0x40, RZ ;  /* 0x0000004003007824 */ /* 0x000fe200078e00ff */
[----:B------:R-:W-:Y:S01]  /*3340*/  LOP3.LUT R5, R5, 0xc0, RZ, 0xc0, !PT ;  /* 0x000000c005057812 */ /* 0x000fe200078ec0ff */
[----:B------:R-:W-:Y:S01]  /*3350*/  IMAD.SHL.U32 R11, R9, 0x8, RZ ;  /* 0x00000008090b7824 */ /* 0x000fe200078e00ff */
[----:B------:R-:W-:Y:S01]  /*3360*/  LOP3.LUT R2, R2, 0xffffff00, RZ, 0xc0, !PT ;  /* 0xffffff0002027812 */ /* 0x000fe200078ec0ff */
[----:B------:R-:W-:Y:S01]  /*3370*/  IMAD.SHL.U32 R13, R40, 0x8, RZ ;  /* 0x00000008280d7824 */ /* 0x000fe200078e00ff */
[----:B------:R-:W-:Y:S01]  /*3380*/  LOP3.LUT R0, R0, 0xc0, RZ, 0xc0, !PT ;  /* 0x000000c000007812 */ /* 0x000fe200078ec0ff */
[----:B------:R-:W-:Y:S01]  /*3390*/  IMAD.IADD R8, R36, 0x1, -R8 ;  /* 0x0000000124087824 */ /* 0x000fe200078e0a08 */
[----:B------:R-:W-:Y:S01]  /*33a0*/  LOP3.LUT R14, R5, 0x8, R11, 0xf8, !PT ;  /* 0x00000008050e7812 */ /* 0x000fe200078ef80b */
[----:B------:R3:W-:Y:S01]  /*33b0*/  @P0 STS.128 [R195+0xb800], RZ ;  /* 0x00b800ffc3000388 */ /* 0x0007e20000000c00 */
[----:B------:R-:W-:Y:S01]  /*33c0*/  SHF.R.U32.HI R12, RZ, 0x3, R5 ;  /* 0x00000003ff0c7819 */ /* 0x000fe20000011605 */
[--C-:B------:R-:W-:Y:S01]  /*33d0*/  IMAD R5, R38, 0x200, R2.reuse ;  /* 0x0000020026057824 */ /* 0x100fe200078e0202 */
[----:B------:R-:W-:Y:S01]  /*33e0*/  LOP3.LUT R13, R0, 0x8, R13, 0xf8, !PT ;  /* 0x00000008000d7812 */ /* 0x000fe200078ef80d */
[C---:B------:R-:W-:Y:S01]  /*33f0*/  IMAD R15, R8.reuse, 0x20, R2 ;  /* 0x00000020080f7824 */ /* 0x040fe200078e0202 */
[----:B------:R-:W-:Y:S01]  /*3400*/  SHF.R.U32.HI R11, RZ, 0x3, R0 ;  /* 0x00000003ff0b7819 */ /* 0x000fe20000011600 */
[----:B------:R-:W-:Y:S01]  /*3410*/  IMAD R0, R8, 0x20, R5 ;  /* 0x0000002008007824 */ /* 0x000fe200078e0205 */
[----:B------:R-:W-:Y:S01]  /*3420*/  LOP3.LUT R5, R14, R12, RZ, 0x3c, !PT ;  /* 0x0000000c0e057212 */ /* 0x000fe200078e3cff */
[----:B------:R-:W-:Y:S01]  /*3430*/  IMAD R2, R9, 0x8, R16 ;  /* 0x0000000809027824 */ /* 0x000fe200078e0210 */
[----:B------:R-:W-:Y:S01]  /*3440*/  LOP3.LUT R8, R13, R11, RZ, 0x3c, !PT ;  /* 0x0000000b0d087212 */ /* 0x000fe200078e3cff */
[----:B------:R-:W-:Y:S01]  /*3450*/  IMAD.SHL.U32 R9, R46, 0x20, RZ ;  /* 0x000000202e097824 */ /* 0x000fe200078e00ff */
[----:B------:R-:W-:Y:S01]  /*3460*/  IADD3 R51, -R17, R50, -R45 ;  /* 0x0000003211337210 */ /* 0x000fe20007ffe92d */
[----:B------:R-:W-:Y:S01]  /*3470*/  IMAD.IADD R0, R5, 0x1, R0 ;  /* 0x0000000105007824 */ /* 0x000fe200078e0200 */
[----:B------:R-:W-:Y:S01]  /*3480*/  SEL R3, R23, 0xfffffff0, !P1 ;  /* 0xfffffff017037807 */ /* 0x000fe20004800000 */
[----:B------:R-:W-:Y:S01]  /*3490*/  IMAD.U32 R2, R2, 0x20, R8 ;  /* 0x0000002002027824 */ /* 0x000fe200078e0008 */
[----:B------:R-:W-:Y:S01]  /*34a0*/  SHF.L.U64.HI R8, R46, 0x5, R47 ;  /* 0x000000052e087819 */ /* 0x000fe2000001022f */
[----:B------:R-:W-:-:S04]  /*34b0*/  IMAD.IADD R5, R5, 0x1, R15 ;  /* 0x0000000105057824 */ /* 0x000fc800078e020f */
[----:B------:R3:W-:Y:S04]  /*34c0*/  STL [R1+0x20], R8 ;  /* 0x0000200801007387 */ /* 0x0007e80000100800 */
[----:B------:R3:W-:Y:S01]  /*34d0*/  STL [R1+0x14], R9 ;  /* 0x0000140901007387 */ /* 0x0007e20000100800 */
[----:B------:R-:W-:Y:S05]  /*34e0*/  @P0 BRA `(.L_x_804) ;  /* 0x000001b000000947 */ /* 0x000fea0003800000 */
[-C--:B------:R-:W-:Y:S02]  /*34f0*/  ISETP.GE.AND P3, PT, R174, R198.reuse, PT ;  /* 0x000000c6ae00720c */ /* 0x080fe40003f66270 */
[----:B------:R-:W-:Y:S02]  /*3500*/  ISETP.GE.AND P2, PT, R173, R198, PT ;  /* 0x000000c6ad00720c */ /* 0x000fe40003f46270 */
[----:B------:R-:W-:Y:S02]  /*3510*/  IADD3 R6, P1, R9, R6, RZ ;  /* 0x0000000609067210 */ /* 0x000fe40007f3e0ff */
[----:B------:R-:W-:-:S03]  /*3520*/  ISETP.GE.AND P0, PT, R172, R198, PT ;  /* 0x000000c6ac00720c */ /* 0x000fc60003f06270 */
[----:B------:R-:W-:-:S04]  /*3530*/  IMAD.X R7, R8, 0x1, R10, P1 ;  /* 0x0000000108077824 */ /* 0x000fc800008e060a */
[CC--:B------:R-:W-:Y:S01]  /*3540*/  @!P3 LEA R10, P4, R6.reuse, R218.reuse, 0x1 ;  /* 0x000000da060ab211 */ /* 0x0c0fe200078808ff */
[----:B------:R4:W-:Y:S01]  /*3550*/  @P3 STS.128 [R195+0x9800], RZ ;  /* 0x009800ffc3003388 */ /* 0x0009e20000000c00 */
[C---:B---3--:R-:W-:Y:S02]  /*3560*/  @!P2 LEA R8, P1, R6.reuse, R218, 0x1 ;  /* 0x000000da0608a211 */ /* 0x048fe400078208ff */
        /* <DEDUP_REMOVED lines=13> */
[----:B----4-:R-:W-:-:S04]  /*3640*/  LEA R8, P0, R6, R218, 0x1 ;  /* 0x000000da06087211 */ /* 0x010fc800078008ff */
[----:B------:R-:W-:-:S05]  /*3650*/  LEA.HI.X R9, R6, R219, R7, 0x1, P0 ;  /* 0x000000db06097211 */ /* 0x000fca00000f0c07 */
[----:B------:R-:W-:Y:S01]  /*3660*/  @!PT LDS RZ, [RZ] ;  /* 0x00000000fffff984 */ /* 0x000fe20000000800 */
[----:B------:R-:W-:Y:S01]  /*3670*/  @!PT LDS RZ, [RZ] ;  /* 0x00000000fffff984 */ /* 0x000fe20000000800 */
[----:B------:R-:W-:Y:S01]  /*3680*/  @!PT LDS RZ, [RZ] ;  /* 0x00000000fffff984 */ /* 0x000fe20000000800 */
[----:B------:R3:W-:Y:S04]  /*3690*/  LDGSTS.E.BYPASS.LTC128B.128 [R195+0xb800], [R8.64+0x80] ;  /* 0x0b80008008c37fae */ /* 0x0007e8000b901d44 */
.L_x_804:
[----:B------:R-:W-:Y:S05]  /*36a0*/  BSYNC B0 ;  /* 0x0000000000007941 */ /* 0x000fea0003800000 */
.L_x_803:
[----:B------:R-:W-:Y:S01]  /*36b0*/  IMAD.SHL.U32 R192, R0, 0x2, RZ ;  /* 0x0000000200c07824 */ /* 0x000fe200078e00ff */
[----:B------:R-:W-:Y:S01]  /*36c0*/  IADD3 R0, R48, 0x48, RZ ;  /* 0x0000004830007810 */ /* 0x000fe20007ffe0ff */
[----:B------:R-:W-:Y:S01]  /*36d0*/  IMAD.SHL.U32 R189, R2, 0x2, RZ ;  /* 0x0000000202bd7824 */ /* 0x000fe200078e00ff */
[----:B------:R-:W-:Y:S01]  /*36e0*/  IADD3 R2, R48, 0x40, RZ ;  /* 0x0000004030027810 */ /* 0x000fe20007ffe0ff */
[----:B------:R-:W-:Y:S01]  /*36f0*/  IMAD R193, R4, 0x2, R192 ;  /* 0x0000000204c17824 */ /* 0x000fe200078e02c0 */
[----:B---34-:R-:W-:Y:S01]  /*3700*/  LDSM.16.M88.4 R8, [R192+0x1000] ;  /* 0x00100000c008783b */ /* 0x018fe20000000200 */
[----:B------:R-:W-:Y:S01]  /*3710*/  IMAD R191, R3, 0x2, R189 ;  /* 0x0000000203bf7824 */ /* 0x000fe200078e02bd */
[C---:B------:R-:W-:Y:S01]  /*3720*/  IADD3 R3, R48.reuse, 0x8, RZ ;  /* 0x0000000830037810 */ /* 0x040fe20007ffe0ff */
[----:B------:R-:W-:Y:S01]  /*3730*/  IMAD.IADD R7, R48, 0x1, R104 ;  /* 0x0000000130077824 */ /* 0x000fe200078e0268 */
[----:B------:R-:W3:Y:S01]  /*3740*/  LDSM.16.M88.4 R24, [R189+0x6c00] ;  /* 0x006c0000bd18783b */ /* 0x000ee20000000200 */
[----:B------:R-:W-:Y:S02]  /*3750*/  BSSY B1, `(.L_x_805) ;  /* 0x00001a2000017945 */ /* 0x000fe40003800000 */
[----:B------:R-:W-:Y:S01]  /*3760*/  IMAD.IADD R6, R104, 0x1, R3 ;  /* 0x0000000168067824 */ /* 0x000fe200078e0203 */
[----:B------:R-:W-:Y:S01]  /*3770*/  LDSM.16.M88.4 R12, [R192] ;  /* 0x00000000c00c783b */ /* 0x000fe20000000200 */
[----:B------:R-:W-:-:S03]  /*3780*/  IMNMX R212, R7, R50, PT ;  /* 0x0000003207d47217 */ /* 0x000fc60003800200 */
[----:B-1----:R-:W1:Y:S01]  /*3790*/  LDSM.16.M88.4 R20, [R189+0x6000] ;  /* 0x00600000bd14783b */ /* 0x002e620000000200 */
[----:B------:R-:W-:-:S03]  /*37a0*/  IMNMX R211, R6, R50, PT ;  /* 0x0000003206d37217 */ /* 0x000fc60003800200 */
[----:B------:R-:W4:Y:S04]  /*37b0*/  LDSM.16.M88.4 R28, [R189+0x6800] ;  /* 0x00680000bd1c783b */ /* 0x000f280000000200 */
[----:B------:R-:W5:Y:S04]  /*37c0*/  LDSM.16.M88.4 R32, [R189+0x6400] ;  /* 0x00640000bd20783b */ /* 0x000f680000000200 */
[----:B------:R-:W-:Y:S04]  /*37d0*/  LDSM.16.M88.4 R16, [R193+0x1000] ;  /* 0x00100000c110783b */ /* 0x000fe80000000200 */
[----:B------:R-:W2:Y:S04]  /*37e0*/  LDSM.16.M88.4 R56, [R191+0x6c00] ;  /* 0x006c0000bf38783b */ /* 0x000ea80000000200 */
[----:B------:R-:W2:Y:S04]  /*37f0*/  LDSM.16.M88.4 R60, [R191+0x6800] ;  /* 0x00680000bf3c783b */ /* 0x000ea80000000200 */
[----:B------:R-:W2:Y:S04]  /*3800*/  LDSM.16.M88.4 R40, [R191+0x6000] ;  /* 0x00600000bf28783b */ /* 0x000ea80000000200 */
[----:B------:R-:W2:Y:S01]  /*3810*/  LDSM.16.M88.4 R52, [R191+0x6400] ;  /* 0x00640000bf34783b */ /* 0x000ea20000000200 */
[----:B---3--:R-:W-:Y:S03]  /*3820*/  HMMA.16816.F32 R36, R8, R24, RZ ;  /* 0x000000180824723c */ /* 0x008fe600000018ff */
[----:B------:R-:W0:Y:S05]  /*3830*/  LDGDEPBAR ;  /* 0x00000000000079af */ /* 0x000e2a0000000000 */
[-C--:B-1----:R-:W-:Y:S08]  /*3840*/  HMMA.16816.F32 R96, R12, R20.reuse, RZ ;  /* 0x000000140c60723c */ /* 0x082ff000000018ff */
[C---:B------:R-:W-:Y:S08]  /*3850*/  HMMA.16816.F32 R76, R8.reuse, R20, RZ ;  /* 0x00000014084c723c */ /* 0x040ff000000018ff */
[-C--:B------:R-:W-:Y:S08]  /*3860*/  HMMA.16816.F32 R72, R8, R22.reuse, RZ ;  /* 0x000000160848723c */ /* 0x080ff000000018ff */
[----:B------:R-:W-:Y:S01]  /*3870*/  HMMA.16816.F32 R112, R12, R22, RZ ;  /* 0x000000160c70723c */ /* 0x000fe200000018ff */
[----:B------:R-:W1:Y:S07]  /*3880*/  LDSM.16.M88.4 R20, [R193] ;  /* 0x00000000c114783b */ /* 0x000e6e0000000200 */
[C---:B----4-:R-:W-:Y:S08]  /*3890*/  HMMA.16816.F32 R44, R8.reuse, R28, RZ ;  /* 0x0000001c082c723c */ /* 0x050ff000000018ff */
[C---:B-----5:R-:W-:Y:S08]  /*38a0*/  HMMA.16816.F32 R68, R8.reuse, R32, RZ ;  /* 0x000000200844723c */ /* 0x060ff000000018ff */
        /* <DEDUP_REMOVED lines=12> */
[C---:B--2---:R-:W-:Y:S01]  /*3970*/  HMMA.16816.F32 R140, R16.reuse, R56, R36 ;  /* 0x00000038108c723c */ /* 0x044fe20000001824 */
[----:B------:R-:W2:Y:S07]  /*3980*/  LDSM.16.M88.4 R36, [R189+0x7400] ;  /* 0x00740000bd24783b */ /* 0x000eae0000000200 */
[C---:B------:R-:W-:Y:S01]  /*3990*/  HMMA.16816.F32 R144, R16.reuse, R60, R44 ;  /* 0x0000003c1090723c */ /* 0x040fe2000000182c */
        /* <DEDUP_REMOVED lines=73> */
[----:B------:R-:W-:Y:S01]  /*3e30*/  IMAD.IADD R9, R48, 0x1, R51 ;  /* 0x0000000130097824 */ /* 0x000fe200078e0233 */
[----:B-----5:R-:W-:Y:S01]  /*3e40*/  HMMA.16816.F32 R28, R16, R36, R24 ;  /* 0x00000024101c723c */ /* 0x020fe20000001818 */
[----:B------:R-:W-:-:S02]  /*3e50*/  IMAD.IADD R11, R51, 0x1, R3 ;  /* 0x00000001330b7824 */ /* 0x000fc400078e0203 */
[C---:B------:R-:W-:Y:S01]  /*3e60*/  IMAD.IADD R10, R51.reuse, 0x1, R2 ;  /* 0x00000001330a7824 */ /* 0x040fe200078e0202 */
[----:B------:R-:W-:Y:S01]  /*3e70*/  IMNMX R207, RZ, R9, !PT ;  /* 0x00000009ffcf7217 */ /* 0x000fe20007800200 */
[----:B------:R-:W-:Y:S01]  /*3e80*/  IMAD.IADD R8, R51, 0x1, R0 ;  /* 0x0000000133087824 */ /* 0x000fe200078e0200 */
[----:B------:R-:W-:Y:S01]  /*3e90*/  IMNMX R206, RZ, R11, !PT ;  /* 0x0000000bffce7217 */ /* 0x000fe20007800200 */
[C---:B------:R-:W-:Y:S01]  /*3ea0*/  IMAD.IADD R3, R104.reuse, 0x1, R2 ;  /* 0x0000000168037824 */ /* 0x040fe200078e0202 */
        /* <DEDUP_REMOVED lines=11> */
[----:B------:R-:W-:Y:S02]  /*3f60*/  ISETP.GE.OR P3, PT, R0, R212, !P3 ;  /* 0x000000d40000720c */ /* 0x000fe40005f66670 */
[----:B------:R-:W-:Y:S01]  /*3f70*/  ISETP.GE.AND P0, PT, R2, R205, PT ;  /* 0x000000cd0200720c */ /* 0x000fe20003f06270 */
[----:B------:R-:W-:Y:S01]  /*3f80*/  HMMA.16816.F32 R44, R16, R38, R44 ;  /* 0x00000026102c723c */ /* 0x000fe2000000182c */
[----:B------:R-:W-:-:S02]  /*3f90*/  FSEL R53, R28, -INF , !P3 ;  /* 0xff8000001c357808 */ /* 0x000fc40005800000 */
[-C--:B------:R-:W-:Y:S02]  /*3fa0*/  ISETP.GE.AND P2, PT, R2, R204.reuse, PT ;  /* 0x000000cc0200720c */ /* 0x080fe40003f46270 */
[C---:B------:R-:W-:Y:S02]  /*3fb0*/  ISETP.GE.AND P4, PT, R0.reuse, R205, PT ;  /* 0x000000cd0000720c */ /* 0x040fe40003f86270 */
[----:B------:R-:W-:Y:S01]  /*3fc0*/  ISETP.GE.AND P3, PT, R0, R204, PT ;  /* 0x000000cc0000720c */ /* 0x000fe20003f66270 */
[----:B------:R-:W-:Y:S01]  /*3fd0*/  HMMA.16816.F32 R40, R20, R34, R132 ;  /* 0x000000221428723c */ /* 0x000fe20000001884 */
[CC--:B------:R-:W-:Y:S02]  /*3fe0*/  ISETP.GE.OR P0, PT, R2.reuse, R210.reuse, !P0 ;  /* 0x000000d20200720c */ /* 0x0c0fe40004706670 */
[----:B------:R-:W-:Y:S02]  /*3ff0*/  ISETP.GE.OR P2, PT, R2, R209, !P2 ;  /* 0x000000d10200720c */ /* 0x000fe40005746670 */
[----:B------:R-:W-:-:S02]  /*4000*/  ISETP.GE.OR P4, PT, R0, R210, !P4 ;  /* 0x000000d20000720c */ /* 0x000fc40006786670 */
[----:B------:R-:W-:Y:S01]  /*4010*/  ISETP.GE.OR P3, PT, R0, R209, !P3 ;  /* 0x000000d10000720c */ /* 0x000fe20005f66670 */
[----:B------:R-:W-:Y:S01]  /*4020*/  HMMA.16816.F32 R48, R12, R38, R60 ;  /* 0x000000260c30723c */ /* 0x000fe2000000183c */
        /* <DEDUP_REMOVED lines=9> */
[C---:B------:R-:W-:Y:S01]  /*40c0*/  ISETP.GE.OR P6, PT, R2.reuse, R212, !P6 ;  /* 0x000000d40200720c */ /* 0x040fe200077c6670 */
[----:B-1----:R-:W-:Y:S01]  /*40d0*/  HMMA.16816.F32 R36, R16, R8, R56 ;  /* 0x000000081024723c */ /* 0x002fe20000001838 */
[-C--:B------:R-:W-:Y:S02]  /*40e0*/  ISETP.GE.OR P5, PT, R2, R211.reuse, !P5 ;  /* 0x000000d30200720c */ /* 0x080fe40006fa6670 */
[C---:B------:R-:W-:Y:S02]  /*40f0*/  ISETP.GE.OR P1, PT, R0.reuse, R211, !P1 ;  /* 0x000000d30000720c */ /* 0x040fe40004f26670 */
[----:B------:R-:W-:-:S02]  /*4100*/  IADD3 R2, R0, 0x8, RZ ;  /* 0x0000000800027810 */ /* 0x000fc40007ffe0ff */
[----:B------:R-:W-:Y:S02]  /*4110*/  FSEL R60, R30, -INF , !P1 ;  /* 0xff8000001e3c7808 */ /* 0x000fe40004800000 */
[----:B------:R-:W-:Y:S02]  /*4120*/  ISETP.GE.AND P1, PT, R2, R207, PT ;  /* 0x000000cf0200720c */ /* 0x000fe40003f26270 */
[----:B------:R-:W-:Y:S02]  /*4130*/  IADD3 R3, R0, 0x9, RZ ;  /* 0x0000000900037810 */ /* 0x000fe40007ffe0ff */
[C---:B------:R-:W-:Y:S02]  /*4140*/  ISETP.GE.OR P1, PT, R2.reuse, R212, !P1 ;  /* 0x000000d40200720c */ /* 0x040fe40004f26670 */
[----:B------:R-:W-:Y:S02]  /*4150*/  ISETP.GE.AND P3, PT, R2, R205, PT ;  /* 0x000000cd0200720c */ /* 0x000fe40003f66270 */
[----:B------:R-:W-:-:S02]  /*4160*/  FSEL R56, R44, -INF , !P1 ;  /* 0xff8000002c387808 */ /* 0x000fc40004800000 */
[CC--:B------:R-:W-:Y:S02]  /*4170*/  ISETP.GE.AND P0, PT, R2.reuse, R204.reuse, PT ;  /* 0x000000cc0200720c */ /* 0x0c0fe40003f06270 */
        /* <DEDUP_REMOVED lines=8> */
[CC--:B------:R-:W-:Y:S02]  /*4200*/  ISETP.GE.OR P3, PT, R2.reuse, R210.reuse, !P3 ;  /* 0x000000d20200720c */ /* 0x0c0fe40005f66670 */
[-C--:B------:R-:W-:Y:S02]  /*4210*/  ISETP.GE.OR P0, PT, R2, R209.reuse, !P0 ;  /* 0x000000d10200720c */ /* 0x080fe40004706670 */
[C---:B------:R-:W-:Y:S02]  /*4220*/  ISETP.GE.OR P2, PT, R3.reuse, R210, !P2 ;  /* 0x000000d20300720c */ /* 0x040fe40005746670 */
[----:B------:R-:W-:-:S02]  /*4230*/  ISETP.GE.OR P1, PT, R3, R209, !P1 ;  /* 0x000000d10300720c */ /* 0x000fc40004f26670 */
[-C--:B------:R-:W-:Y:S02]  /*4240*/  ISETP.GE.OR P4, PT, R2, R211.reuse, !P4 ;  /* 0x000000d30200720c */ /* 0x080fe40006786670 */
[C---:B------:R-:W-:Y:S02]  /*4250*/  ISETP.GE.OR P6, PT, R3.reuse, R212, !P6 ;  /* 0x000000d40300720c */ /* 0x040fe400077c6670 */
[----:B------:R-:W-:Y:S02]  /*4260*/  ISETP.GE.OR P5, PT, R3, R211, !P5 ;  /* 0x000000d30300720c */ /* 0x000fe40006fa6670 */
        /* <DEDUP_REMOVED lines=20> */
[C---:B------:R-:W-:Y:S02]  /*43b0*/  ISETP.GE.OR P4, PT, R2.reuse, R212, !P4 ;  /* 0x000000d40200720c */ /* 0x040fe40006786670 */
[C---:B------:R-:W-:Y:S02]  /*43c0*/  ISETP.GE.OR P3, PT, R2.reuse, R211, !P3 ;  /* 0x000000d30200720c */ /* 0x040fe40005f66670 */
[C---:B------:R-:W-:Y:S02]  /*43d0*/  ISETP.GE.OR P0, PT, R2.reuse, R210, !P0 ;  /* 0x000000d20200720c */ /* 0x040fe40004706670 */
[----:B------:R-:W-:Y:S01]  /*43e0*/  ISETP.GE.OR P2, PT, R2, R209, !P2 ;  /* 0x000000d10200720c */ /* 0x000fe20005746670 */
[----:B--2---:R-:W-:Y:S01]  /*43f0*/  HMMA.16816.F32 R44, R16, R26, R44 ;  /* 0x0000001a102c723c */ /* 0x004fe2000000182c */
[----:B------:R-:W-:-:S02]  /*4400*/  ISETP.GE.OR P1, PT, R3, R212, !P1 ;  /* 0x000000d40300720c */ /* 0x000fc40004f26670 */
[C---:B------:R-:W-:Y:S02]  /*4410*/  ISETP.GE.OR P6, PT, R3.reuse, R211, !P6 ;  /* 0x000000d30300720c */ /* 0x040fe400077c6670 */
        /* <DEDUP_REMOVED lines=10> */
[C---:B------:R-:W-:Y:S02]  /*44c0*/  ISETP.GE.OR P5, PT, R3.reuse, R210, !P5 ;  /* 0x000000d20300720c */ /* 0x040fe40006fa6670 */
[----:B------:R-:W-:Y:S02]  /*44d0*/  ISETP.GE.OR P4, PT, R3, R209, !P4 ;  /* 0x000000d10300720c */ /* 0x000fe40006786670 */
[----:B------:R-:W-:-:S02]  /*44e0*/  IADD3 R3, R0, 0x19, RZ ;  /* 0x0000001900037810 */ /* 0x000fc40007ffe0ff */
[----:B------:R-:W-:Y:S01]  /*44f0*/  ISETP.GE.OR P3, PT, R2, R212, !P3 ;  /* 0x000000d40200720c */ /* 0x000fe20005f66670 */
[----:B------:R-:W-:Y:S01]  /*4500*/  HMMA.16816.F32 R32, R20, R92, R116 ;  /* 0x0000005c1420723c */ /* 0x000fe20000001874 */
[----:B------:R-:W-:Y:S02]  /*4510*/  FSEL R127, R28, -INF , !P0 ;  /* 0xff8000001c7f7808 */ /* 0x000fe40004000000 */
[----:B------:R-:W-:Y:S02]  /*4520*/  FSEL R124, R30, -INF , !P2 ;  /* 0xff8000001e7c7808 */ /* 0x000fe40005000000 */
[C---:B------:R-:W-:Y:S02]  /*4530*/  ISETP.GE.AND P0, PT, R2.reuse, R206, PT ;  /* 0x000000ce0200720c */ /* 0x040fe40003f06270 */
        /* <DEDUP_REMOVED lines=8> */
[----:B------:R-:W-:-:S02]  /*45c0*/  ISETP.GE.OR P0, PT, R2, R211, !P0 ;  /* 0x000000d30200720c */ /* 0x000fc40004706670 */
[CC--:B------:R-:W-:Y:S02]  /*45d0*/  ISETP.GE.OR P2, PT, R2.reuse, R210.reuse, !P2 ;  /* 0x000000d20200720c */ /* 0x0c0fe40005746670 */
[-C--:B------:R-:W-:Y:S01]  /*45e0*/  ISETP.GE.OR P1, PT, R2, R209.reuse, !P1 ;  /* 0x000000d10200720c */ /* 0x080fe20004f26670 */
[----:B-1----:R-:W-:Y:S01]  /*45f0*/  HMMA.16816.F32 R32, R16, R8, R32 ;  /* 0x000000081020723c */ /* 0x002fe20000001820 */
[C---:B------:R-:W-:Y:S02]  /*4600*/  ISETP.GE.OR P6, PT, R3.reuse, R210, !P6 ;  /* 0x000000d20300720c */ /* 0x040fe400077c6670 */
[----:B------:R-:W-:Y:S02]  /*4610*/  IADD3 R2, R0, 0x20, RZ ;  /* 0x0000002000027810 */ /* 0x000fe40007ffe0ff */
[----:B------:R-:W-:Y:S02]  /*4620*/  ISETP.GE.OR P3, PT, R3, R209, !P3 ;  /* 0x000000d10300720c */ /* 0x000fe40005f66670 */
        /* <DEDUP_REMOVED lines=12> */
[C---:B------:R-:W-:Y:S02]  /*46f0*/  ISETP.GE.OR P5, PT, R3.reuse, R212, !P5 ;  /* 0x000000d40300720c */ /* 0x040fe40006fa6670 */
[----:B------:R-:W-:-:S02]  /*4700*/  ISETP.GE.OR P4, PT, R3, R211, !P4 ;  /* 0x000000d30300720c */ /* 0x000fc40006786670 */
[C---:B------:R-:W-:Y:S02]  /*4710*/  ISETP.GE.OR P0, PT, R2.reuse, R212, !P0 ;  /* 0x000000d40200720c */ /* 0x040fe40004706670 */
[C---:B------:R-:W-:Y:S01]  /*4720*/  ISETP.GE.OR P2, PT, R2.reuse, R211, !P2 ;  /* 0x000000d30200720c */ /* 0x040fe20005746670 */
[----:B------:R-:W-:Y:S01]  /*4730*/  HMMA.16816.F32 R24, R20, R94, R96 ;  /* 0x0000005e1418723c */ /* 0x000fe20000001860 */
[C---:B------:R-:W-:Y:S02]  /*4740*/  ISETP.GE.OR P1, PT, R2.reuse, R210, !P1 ;  /* 0x000000d20200720c */ /* 0x040fe40004f26670 */
[----:B------:R-:W-:Y:S02]  /*4750*/  ISETP.GE.OR P6, PT, R2, R209, !P6 ;  /* 0x000000d10200720c */ /* 0x000fe400077c6670 */
        /* <DEDUP_REMOVED lines=14> */
[C---:B------:R-:W-:Y:S02]  /*4840*/  ISETP.GE.OR P3, PT, R3.reuse, R212, !P3 ;  /* 0x000000d40300720c */ /* 0x040fe40005f66670 */
[C---:B------:R-:W-:Y:S02]  /*4850*/  ISETP.GE.OR P5, PT, R3.reuse, R211, !P5 ;  /* 0x000000d30300720c */ /* 0x040fe40006fa6670 */
[C---:B------:R-:W-:Y:S02]  /*4860*/  ISETP.GE.OR P4, PT, R3.reuse, R210, !P4 ;  /* 0x000000d20300720c */ /* 0x040fe40006786670 */
[----:B------:R-:W-:-:S02]  /*4870*/  ISETP.GE.OR P0, PT, R3, R209, !P0 ;  /* 0x000000d10300720c */ /* 0x000fc40004706670 */
[----:B------:R-:W-:Y:S02]  /*4880*/  ISETP.GE.OR P2, PT, R2, R212, !P2 ;  /* 0x000000d40200720c */ /* 0x000fe40005746670 */
        /* <DEDUP_REMOVED lines=15> */
[C---:B------:R-:W-:Y:S02]  /*4980*/  ISETP.GE.OR P1, PT, R2.reuse, R211, !P1 ;  /* 0x000000d30200720c */ /* 0x040fe40004f26670 */
[----:B------:R-:W-:-:S02]  /*4990*/  ISETP.GE.OR P6, PT, R2, R210, !P6 ;  /* 0x000000d20200720c */ /* 0x000fc400077c6670 */
[----:B------:R-:W-:Y:S02]  /*49a0*/  ISETP.GE.OR P3, PT, R2, R209, !P3 ;  /* 0x000000d10200720c */ /* 0x000fe40005f66670 */
[C---:B------:R-:W-:Y:S02]  /*49b0*/  ISETP.GE.OR P5, PT, R3.reuse, R212, !P5 ;  /* 0x000000d40300720c */ /* 0x040fe40006fa6670 */
[C---:B------:R-:W-:Y:S02]  /*49c0*/  ISETP.GE.OR P4, PT, R3.reuse, R211, !P4 ;  /* 0x000000d30300720c */ /* 0x040fe40006786670 */
[C---:B------:R-:W-:Y:S02]  /*49d0*/  ISETP.GE.OR P0, PT, R3.reuse, R210, !P0 ;  /* 0x000000d20300720c */ /* 0x040fe40004706670 */
[----:B------:R-:W-:Y:S02]  /*49e0*/  ISETP.GE.OR P2, PT, R3, R209, !P2 ;  /* 0x000000d10300720c */ /* 0x000fe40005746670 */
        /* <DEDUP_REMOVED lines=12> */
[----:B------:R-:W-:-:S02]  /*4ab0*/  ISETP.GE.OR P1, PT, R2, R212, !P1 ;  /* 0x000000d40200720c */ /* 0x000fc40004f26670 */
[C---:B------:R-:W-:Y:S02]  /*4ac0*/  ISETP.GE.OR P6, PT, R2.reuse, R211, !P6 ;  /* 0x000000d30200720c */ /* 0x040fe400077c6670 */
[C---:B------:R-:W-:Y:S02]  /*4ad0*/  ISETP.GE.OR P3, PT, R2.reuse, R210, !P3 ;  /* 0x000000d20200720c */ /* 0x040fe40005f66670 */
[----:B------:R-:W-:Y:S02]  /*4ae0*/  ISETP.GE.OR P0, PT, R2, R209, !P0 ;  /* 0x000000d10200720c */ /* 0x000fe40004706670 */
[----:B------:R-:W-:Y:S02]  /*4af0*/  ISETP.GE.OR P5, PT, R3, R212, !P5 ;  /* 0x000000d40300720c */ /* 0x000fe40006fa6670 */
[----:B------:R-:W-:Y:S02]  /*4b00*/  IADD3 R2, R0, 0x38, RZ ;  /* 0x0000003800027810 */ /* 0x000fe40007ffe0ff */
[----:B------:R-:W-:-:S02]  /*4b10*/  FSEL R84, R33, -INF , !P5 ;  /* 0xff80000021547808 */ /* 0x000fc40006800000 */
[C---:B------:R-:W-:Y:S02]  /*4b20*/  ISETP.GE.AND P5, PT, R2.reuse, R204, PT ;  /* 0x000000cc0200720c */ /* 0x040fe40003fa6270 */
[----:B------:R-:W-:Y:S02]  /*4b30*/  FSEL R112, R43, -INF , !P2 ;  /* 0xff8000002b707808 */ /* 0x000fe40005000000 */
[----:B------:R-:W-:Y:S02]  /*4b40*/  ISETP.GE.OR P5, PT, R2, R209, !P5 ;  /* 0x000000d10200720c */ /* 0x000fe40006fa6670 */
        /* <DEDUP_REMOVED lines=9> */
[C---:B------:R-:W-:Y:S02]  /*4be0*/  ISETP.GE.OR P4, PT, R3.reuse, R211, !P4 ;  /* 0x000000d30300720c */ /* 0x040fe40006786670 */
[CC--:B------:R-:W-:Y:S02]  /*4bf0*/  ISETP.GE.OR P2, PT, R3.reuse, R210.reuse, !P2 ;  /* 0x000000d20300720c */ /* 0x0c0fe40005746670 */
[----:B------:R-:W-:Y:S02]  /*4c00*/  ISETP.GE.OR P1, PT, R3, R209, !P1 ;  /* 0x000000d10300720c */ /* 0x000fe40004f26670 */
[----:B------:R-:W-:Y:S02]  /*4c10*/  ISETP.GE.OR P0, PT, R2, R210, !P0 ;  /* 0x000000d20200720c */ /* 0x000fe40004706670 */
        /* <DEDUP_REMOVED lines=8> */
[-C--:B------:R-:W-:Y:S02]  /*4ca0*/  ISETP.GE.AND P3, PT, R2, R206.reuse, PT ;  /* 0x000000ce0200720c */ /* 0x080fe40003f66270 */
[C---:B------:R-:W-:Y:S02]  /*4cb0*/  ISETP.GE.AND P4, PT, R0.reuse, R207, PT ;  /* 0x000000cf0000720c */ /* 0x040fe40003f86270 */
[C---:B------:R-:W-:Y:S02]  /*4cc0*/  ISETP.GE.AND P2, PT, R0.reuse, R206, PT ;  /* 0x000000ce0000720c */ /* 0x040fe40003f46270 */
[C---:B------:R-:W-:Y:S02]  /*4cd0*/  ISETP.GE.AND P1, PT, R0.reuse, R205, PT ;  /* 0x000000cd0000720c */ /* 0x040fe40003f26270 */
[----:B------:R-:W-:Y:S02]  /*4ce0*/  ISETP.GE.AND P0, PT, R0, R204, PT ;  /* 0x000000cc0000720c */ /* 0x000fe40003f06270 */
[----:B------:R-:W-:-:S02]  /*4cf0*/  ISETP.GE.OR P6, PT, R2, R212, !P6 ;  /* 0x000000d40200720c */ /* 0x000fc400077c6670 */
[-C--:B------:R-:W-:Y:S02]  /*4d00*/  ISETP.GE.OR P3, PT, R2, R211.reuse, !P3 ;  /* 0x000000d30200720c */ /* 0x080fe40005f66670 */
[C---:B------:R-:W-:Y:S02]  /*4d10*/  ISETP.GE.OR P4, PT, R0.reuse, R212, !P4 ;  /* 0x000000d40000720c */ /* 0x040fe40006786670 */
[C---:B------:R-:W-:Y:S02]  /*4d20*/  ISETP.GE.OR P2, PT, R0.reuse, R211, !P2 ;  /* 0x000000d30000720c */ /* 0x040fe40005746670 */
[C---:B------:R-:W-:Y:S02]  /*4d30*/  ISETP.GE.OR P1, PT, R0.reuse, R210, !P1 ;  /* 0x000000d20000720c */ /* 0x040fe40004f26670 */
[----:B------:R-:W-:Y:S02]  /*4d40*/  ISETP.GE.OR P0, PT, R0, R209, !P0 ;  /* 0x000000d10000720c */ /* 0x000fe40004706670 */
        /* <DEDUP_REMOVED lines=9> */
[----:B------:R-:W-:-:S02]  /*4de0*/  ISETP.GE.AND P4, PT, R174, R198, PT ;  /* 0x000000c6ae00720c */ /* 0x000fc40003f86270 */
[----:B------:R-:W-:Y:S01]  /*4df0*/  SHF.R.S32.HI R6, RZ, 0x1f, R2 ;  /* 0x0000001fff067819 */ /* 0x000fe20000011402 */
[----:B------:R-:W-:Y:S01]  /*4e00*/  IMAD R0, R169, R2, RZ ;  /* 0x00000002a9007224 */ /* 0x000fe200078e02ff */
[----:B------:R-:W-:Y:S01]  /*4e10*/  ISETP.GE.AND P3, PT, R173, R198, PT ;  /* 0x000000c6ad00720c */ /* 0x000fe20003f66270 */
[----:B------:R-:W-:Y:S01]  /*4e20*/  IMAD.WIDE.U32 R2, R2, R168, R170 ;  /* 0x000000a802027225 */ /* 0x000fe200078e00aa */
[----:B------:R-:W-:-:S03]  /*4e30*/  ISETP.GE.AND P1, PT, R172, R198, PT ;  /* 0x000000c6ac00720c */ /* 0x000fc60003f26270 */
[----:B------:R-:W-:-:S04]  /*4e40*/  IMAD R0, R6, R168, R0 ;  /* 0x000000a806007224 */ /* 0x000fc800078e0200 */
[----:B------:R-:W-:Y:S01]  /*4e50*/  IMAD.IADD R3, R3, 0x1, R0 ;  /* 0x0000000103037824 */ /* 0x000fe200078e0200 */
[CC--:B------:R-:W-:Y:S01]  /*4e60*/  @!P4 LEA R14, P6, R2.reuse, R216.reuse, 0x1 ;  /* 0x000000d8020ec211 */ /* 0x0c0fe200078c08ff */
[----:B------:R1:W-:Y:S02]  /*4e70*/  @P4 STS [R195+0x6000], RZ ;  /* 0x006000ffc3004388 */ /* 0x0003e40000000800 */
[CC--:B------:R-:W-:Y:S02]  /*4e80*/  @!P3 LEA R12, P2, R2.reuse, R216.reuse, 0x1 ;  /* 0x000000d8020cb211 */ /* 0x0c0fe400078408ff */
[CCC-:B------:R-:W-:Y:S01]  /*4e90*/  @!P4 LEA.HI.X R15, R2.reuse, R217.reuse, R3.reuse, 0x1, P6 ;  /* 0x000000d9020fc211 */ /* 0x1c0fe200030f0c03 */
[----:B------:R1:W-:Y:S01]  /*4ea0*/  @P4 STS [R195+0x6004], RZ ;  /* 0x006004ffc3004388 */ /* 0x0003e20000000800 */
[C---:B------:R-:W-:Y:S02]  /*4eb0*/  @!P1 LEA R10, P0, R2.reuse, R216, 0x1 ;  /* 0x000000d8020a9211 */ /* 0x040fe400078008ff */
[----:B------:R-:W-:Y:S01]  /*4ec0*/  IADD3 R0, P6, R167, R2, RZ ;  /* 0x00000002a7007210 */ /* 0x000fe20007fde0ff */
[----:B------:R1:W-:Y:S01]  /*4ed0*/  @P4 STS.64 [R195+0x6008], RZ ;  /* 0x006008ffc3004388 */ /* 0x0003e20000000a00 */
[----:B------:R-:W-:-:S02]  /*4ee0*/  @!P3 LEA.HI.X R13, R2, R217, R3, 0x1, P2 ;  /* 0x000000d9020db211 */ /* 0x000fc400010f0c03 */
[-CC-:B------:R-:W-:Y:S01]  /*4ef0*/  @!P1 LEA.HI.X R11, R2, R217.reuse, R3.reuse, 0x1, P0 ;  /* 0x000000d9020b9211 */ /* 0x180fe200000f0c03 */
[----:B------:R-:W-:Y:S01]  /*4f00*/  IMAD.X R3, R166, 0x1, R3, P6 ;  /* 0x00000001a6037824 */ /* 0x000fe200030e0603 */
[CC--:B------:R-:W-:Y:S01]  /*4f10*/  @!P4 LEA R8, P2, R0.reuse, R216.reuse, 0x1 ;  /* 0x000000d80008c211 */ /* 0x0c0fe200078408ff */
[----:B------:R-:W-:Y:S01]  /*4f20*/  @!PT LDS RZ, [RZ] ;  /* 0x00000000fffff984 */ /* 0x000fe20000000800 */
[----:B------:R-:W-:Y:S01]  /*4f30*/  @!PT LDS RZ, [RZ] ;  /* 0x00000000fffff984 */ /* 0x000fe20000000800 */
[----:B------:R-:W-:Y:S01]  /*4f40*/  @!PT LDS RZ, [RZ] ;  /* 0x00000000fffff984 */ /* 0x000fe20000000800 */
[----:B------:R1:W-:Y:S01]  /*4f50*/  @!P4 LDGSTS.E.BYPASS.LTC128B.128 [R195+0x6000], [R14.64] ;  /* 0x060000000ec3cfae */ /* 0x0003e2000b901d44 */
[C---:B------:R-:W-:Y:S02]  /*4f60*/  @!P3 LEA R6, P0, R0.reuse, R216, 0x1 ;  /* 0x000000d80006b211 */ /* 0x040fe400078008ff */
[CCC-:B------:R-:W-:Y:S01]  /*4f70*/  @!P4 LEA.HI.X R9, R0.reuse, R217.reuse, R3.reuse, 0x1, P2 ;  /* 0x000000d90009c211 */ /* 0x1c0fe200010f0c03 */
[----:B------:R1:W-:Y:S01]  /*4f80*/  @P3 STS.128 [R195+0x7000], RZ ;  /* 0x007000ffc3003388 */ /* 0x0003e20000000c00 */
[----:B------:R-:W-:-:S03]  /*4f90*/  @!P3 LEA.HI.X R7, R0, R217, R3, 0x1, P0 ;  /* 0x000000d90007b211 */ /* 0x000fc600000f0c03 */
        /* <DEDUP_REMOVED lines=27> */
.L_x_808:
[----:B------:R-:W-:Y:S05]  /*5150*/  BSYNC B0 ;  /* 0x0000000000007941 */ /* 0x000fea0003800000 */
.L_x_807:
[----:B------:R-:W0:Y:S02]  /*5160*/  LDGDEPBAR ;  /* 0x00000000000079af */ /* 0x000e240000000000 */
.L_x_806:
[----:B------:R-:W-:Y:S05]  /*5170*/  BSYNC B1 ;  /* 0x0000000000017941 */ /* 0x000fea0003800000 */
.L_x_805:
[----:B------:R-:W3:Y:S01]  /*5180*/  LD.E R0, [R108.64+0xdc] ;  /* 0x0000dc046c007980 */ /* 0x000ee2000c101900 */
[----:B--2---:R-:W-:Y:S01]  /*5190*/  FMNMX.FTZ R2, R53, R52, !PT ;  /* 0x0000003435027209 */ /* 0x004fe20007810000 */
[----:B-1----:R-:W-:Y:S01]  /*51a0*/  IMAD R7, R164, R156, R165 ;  /* 0x0000009ca4077224 */ /* 0x002fe200078e02a5 */
[----:B------:R-:W-:Y:S01]  /*51b0*/  LOP3.LUT R188, R160, R157, RZ, 0x3c, !PT ;  /* 0x0000009da0bc7212 */ /* 0x000fe200078e3cff */
[C---:B------:R-:W-:Y:S01]  /*51c0*/  IMAD.WIDE.U32 R220, R159.reuse, -0x326172a9, RZ ;  /* 0xcd9e8d579fdc7825 */ /* 0x040fe200078e00ff */
[----:B------:R-:W-:Y:S02]  /*51d0*/  FMNMX.FTZ R2, R56, R2, !PT ;  /* 0x0000000238027209 */ /* 0x000fe40007810000 */
[----:B------:R-:W-:Y:S01]  /*51e0*/  IADD3 R171, R159, 0x4, RZ ;  /* 0x000000049fab7810 */ /* 0x000fe20007ffe0ff */
[----:B------:R-:W-:Y:S01]  /*51f0*/  IMAD R199, R199, R7, R158 ;  /* 0x00000007c7c77224 */ /* 0x000fe200078e029e */
[----:B------:R-:W-:Y:S01]  /*5200*/  FMNMX.FTZ R2, R55, R2, !PT ;  /* 0x0000000237027209 */ /* 0x000fe20007810000 */
[----:B------:R-:W-:Y:S01]  /*5210*/  IMAD.SHL.U32 R7, R163, 0x40, RZ ;  /* 0x00000040a3077824 */ /* 0x000fe200078e00ff */
[----:B------:R-:W-:Y:S01]  /*5220*/  LOP3.LUT R9, R188, R221, RZ, 0x3c, !PT ;  /* 0x000000ddbc097212 */ /* 0x000fe200078e3cff */
[----:B------:R-:W-:Y:S01]  /*5230*/  IMAD.WIDE.U32 R222, R162, -0x2daee0ad, RZ ;  /* 0xd2511f53a2de7825 */ /* 0x000fe200078e00ff */
[----:B------:R-:W-:Y:S01]  /*5240*/  FMNMX.FTZ R3, R59, R2, !PT ;  /* 0x000000023b037209 */ /* 0x000fe20007810000 */
[----:B------:R-:W-:Y:S01]  /*5250*/  STL [R1+0x19c], R188 ;  /* 0x00019cbc01007387 */ /* 0x000fe20000100800 */
[----:B------:R-:W-:Y:S01]  /*5260*/  FMNMX.FTZ R2, R60, R54, !PT ;  /* 0x000000363c027209 */ /* 0x000fe20007810000 */
[----:B------:R-:W-:Y:S01]  /*5270*/  IMAD R199, R187, R199, R7 ;  /* 0x000000c7bbc77224 */ /* 0x000fe200078e0207 */
[----:B------:R-:W-:Y:S01]  /*5280*/  FMNMX.FTZ R3, R57, R3, !PT ;  /* 0x0000000339037209 */ /* 0x000fe20007810000 */
[----:B------:R-:W-:Y:S01]  /*5290*/  IMAD.WIDE.U32 R184, R9, -0x2daee0ad, RZ ;  /* 0xd2511f5309b87825 */ /* 0x000fe200078e00ff */
[----:B------:R-:W-:-:S02]  /*52a0*/  FMNMX.FTZ R2, R63, R2, !PT ;  /* 0x000000023f027209 */ /* 0x000fc40007810000 */
[----:B------:R-:W-:Y:S01]  /*52b0*/  FMNMX.FTZ R6, R48, R3, !PT ;  /* 0x0000000330067209 */ /* 0x000fe20007810000 */
[----:B------:R-:W-:Y:S01]  /*52c0*/  IMAD.WIDE.U32 R10, R171, -0x326172a9, RZ ;  /* 0xcd9e8d57ab0a7825 */ /* 0x000fe200078e00ff */
[----:B------:R-:W-:Y:S02]  /*52d0*/  FMNMX.FTZ R2, R58, R2, !PT ;  /* 0x000000023a027209 */ /* 0x000fe40007810000 */
[----:B------:R-:W-:Y:S02]  /*52e0*/  FMNMX.FTZ R6, R49, R6, !PT ;  /* 0x0000000631067209 */ /* 0x000fe40007810000 */
[----:B------:R-:W-:Y:S02]  /*52f0*/  FMNMX.FTZ R3, R62, R2, !PT ;  /* 0x000000023e037209 */ /* 0x000fe40007810000 */
[----:B------:R-:W-:Y:S02]  /*5300*/  FMNMX.FTZ R6, R65, R6, !PT ;  /* 0x0000000641067209 */ /* 0x000fe40007810000 */
[----:B------:R-:W-:-:S02]  /*5310*/  LOP3.LUT R2, R152, 0x7ffffffc, RZ, 0xc0, !PT ;  /* 0x7ffffffc98027812 */ /* 0x000fc400078ec0ff */
[----:B------:R-:W-:Y:S02]  /*5320*/  FMNMX.FTZ R3, R61, R3, !PT ;  /* 0x000000033d037209 */ /* 0x000fe40007810000 */
[----:B------:R-:W-:Y:S01]  /*5330*/  FMNMX.FTZ R6, R50, R6, !PT ;  /* 0x0000000632067209 */ /* 0x000fe20007810000 */
[----:B------:R-:W-:Y:S01]  /*5340*/  IMAD.IADD R2, R105, 0x1, -R2 ;  /* 0x0000000169027824 */ /* 0x000fe200078e0a02 */
[----:B------:R-:W-:Y:S02]  /*5350*/  FMNMX.FTZ R3, R64, R3, !PT ;  /* 0x0000000340037209 */ /* 0x000fe40007810000 */
[----:B------:R-:W-:Y:S01]  /*5360*/  FMNMX.FTZ R6, R83, R6, !PT ;  /* 0x0000000653067209 */ /* 0x000fe20007810000 */
[----:B------:R-:W-:Y:S01]  /*5370*/  IMAD.SHL.U32 R8, R2, 0x2, RZ ;  /* 0x0000000202087824 */ /* 0x000fe200078e00ff */
[----:B------:R-:W-:Y:S02]  /*5380*/  FMNMX.FTZ R2, R51, R3, !PT ;  /* 0x0000000333027209 */ /* 0x000fe40007810000 */
[----:B------:R-:W-:-:S02]  /*5390*/  FMNMX.FTZ R3, R81, R6, !PT ;  /* 0x0000000651037209 */ /* 0x000fc40007810000 */
[----:B------:R-:W-:Y:S02]  /*53a0*/  FMNMX.FTZ R2, R66, R2, !PT ;  /* 0x0000000242027209 */ /* 0x000fe40007810000 */
[----:B------:R-:W-:Y:S01]  /*53b0*/  FMNMX.FTZ R7, R86, R3, !PT ;  /* 0x0000000356077209 */ /* 0x000fe20007810000 */
[----:B------:R-:W-:Y:S01]  /*53c0*/  IMAD R3, R187, R153, R8 ;  /* 0x00000099bb037224 */ /* 0x000fe200078e0208 */
[----:B------:R-:W-:Y:S01]  /*53d0*/  FMNMX.FTZ R6, R82, R2, !PT ;  /* 0x0000000252067209 */ /* 0x000fe20007810000 */
[----:B------:R-:W-:Y:S01]  /*53e0*/  IMAD.SHL.U32 R2, R107, 0x2, RZ ;  /* 0x000000026b027824 */ /* 0x000fe200078e00ff */
[----:B------:R-:W-:Y:S02]  /*53f0*/  FMNMX.FTZ R7, R84, R7, !PT ;  /* 0x0000000754077209 */ /* 0x000fe40007810000 */
[----:B------:R-:W-:Y:S02]  /*5400*/  FMNMX.FTZ R6, R87, R6, !PT ;  /* 0x0000000657067209 */ /* 0x000fe40007810000 */
[----:B------:R-:W-:-:S02]  /*5410*/  FMNMX.FTZ R8, R91, R7, !PT ;  /* 0x000000075b087209 */ /* 0x000fc40007810000 */
[----:B------:R-:W-:Y:S02]  /*5420*/  FMNMX.FTZ R7, R85, R6, !PT ;  /* 0x0000000655077209 */ /* 0x000fe40007810000 */
[----:B------:R-:W-:Y:S02]  /*5430*/  FMNMX.FTZ R6, R90, R8, !PT ;  /* 0x000000085a067209 */ /* 0x000fe40007810000 */
[----:B------:R-:W-:Y:S02]  /*5440*/  FMNMX.FTZ R7, R89, R7, !PT ;  /* 0x0000000759077209 */ /* 0x000fe40007810000 */
[----:B------:R-:W-:Y:S01]  /*5450*/  LOP3.LUT R8, R161, R2, RZ, 0x3c, !PT ;  /* 0x00000002a1087212 */ /* 0x000fe200078e3cff */
[----:B------:R-:W1:Y:S01]  /*5460*/  SHFL.BFLY PT, R102, R6, 0x2, 0x1f ;  /* 0x0c401f0006667f89 */ /* 0x000e6200000e0000 */
[----:B------:R-:W-:Y:S02]  /*5470*/  FMNMX.FTZ R12, R88, R7, !PT ;  /* 0x00000007580c7209 */ /* 0x000fe40007810000 */
[----:B------:R-:W-:-:S02]  /*5480*/  IADD3 R2, R2, 0x1, RZ ;  /* 0x0000000102027810 */ /* 0x000fc40007ffe0ff */
[----:B------:R-:W-:Y:S02]  /*5490*/  FMNMX.FTZ R12, R94, R12, !PT ;  /* 0x0000000c5e0c7209 */ /* 0x000fe40007810000 */
[-C--:B------:R-:W-:Y:S02]  /*54a0*/  LOP3.LUT R8, R8, R223.reuse, RZ, 0x3c, !PT ;  /* 0x000000df08087212 */ /* 0x080fe400078e3cff */
[----:B------:R-:W-:Y:S02]  /*54b0*/  FMNMX.FTZ R12, R92, R12, !PT ;  /* 0x0000000c5c0c7209 */ /* 0x000fe40007810000 */
[C---:B------:R-:W-:Y:S01]  /*54c0*/  LOP3.LUT R156, R161.reuse, R2, RZ, 0x3c, !PT ;  /* 0x00000002a19c7212 */ /* 0x040fe200078e3cff */
[----:B------:R-:W-:Y:S01]  /*54d0*/  IMAD.WIDE.U32 R158, R8, -0x326172a9, RZ ;  /* 0xcd9e8d57089e7825 */ /* 0x000fe200078e00ff */
[----:B------:R-:W-:Y:S01]  /*54e0*/  IADD3 R153, R161, -0x4498517b, RZ ;  /* 0xbb67ae85a1997810 */ /* 0x000fe20007ffe0ff */
[----:B------:R-:W2:Y:S01]  /*54f0*/  SHFL.BFLY PT, R101, R12, 0x2, 0x1f ;  /* 0x0c401f000c657f89 */ /* 0x000ea200000e0000 */
[----:B------:R-:W-:-:S02]  /*5500*/  LOP3.LUT R7, R156, R223, RZ, 0x3c, !PT ;  /* 0x000000df9c077212 */ /* 0x000fc400078e3cff */
[----:B------:R-:W-:Y:S02]  /*5510*/  LOP3.LUT R8, R185, R153, R222, 0x96, !PT ;  /* 0x00000099b9087212 */ /* 0x000fe400078e96de */
[----:B------:R-:W-:Y:S01]  /*5520*/  IADD3 R201, R160, -0x61c88647, RZ ;  /* 0x9e3779b9a0c97810 */ /* 0x000fe20007ffe0ff */
[----:B------:R-:W-:Y:S01]  /*5530*/  IMAD.WIDE.U32 R28, R7, -0x326172a9, RZ ;  /* 0xcd9e8d57071c7825 */ /* 0x000fe200078e00ff */
[----:B------:R-:W-:Y:S02]  /*5540*/  IADD3 R2, R199, -0x40, RZ ;  /* 0xffffffc0c7027810 */ /* 0x000fe40007ffe0ff */
[----:B------:R-:W-:Y:S01]  /*5550*/  SHF.R.S32.HI R7, RZ, 0x1f, R3 ;  /* 0x0000001fff077819 */ /* 0x000fe20000011403 */
[----:B------:R-:W-:Y:S01]  /*5560*/  IMAD.WIDE.U32 R214, R8, -0x326172a9, RZ ;  /* 0xcd9e8d5708d67825 */ /* 0x000fe200078e00ff */
[----:B-1----:R-:W-:Y:S01]  /*5570*/  FMNMX.FTZ R102, R6, R102, !PT ;  /* 0x0000006606667209 */ /* 0x002fe20007810000 */
[----:B------:R-:W-:Y:S01]  /*5580*/  STL [R1+0x150], R201 ;  /* 0x000150c901007387 */ /* 0x000fe20000100800 */
[----:B------:R-:W-:-:S02]  /*5590*/  IADD3 R14, P0, R3, R2, RZ ;  /* 0x00000002030e7210 */ /* 0x000fc40007f1e0ff */
[----:B------:R-:W-:Y:S01]  /*55a0*/  IADD3 R200, R160, 0x3c6ef372, RZ ;  /* 0x3c6ef372a0c87810 */ /* 0x000fe20007ffe0ff */
[----:B------:R-:W1:Y:S01]  /*55b0*/  SHFL.BFLY PT, R16, R102, 0x1, 0x1f ;  /* 0x0c201f0066107f89 */ /* 0x000e6200000e0000 */
[CC--:B------:R-:W-:Y:S02]  /*55c0*/  LOP3.LUT R6, R159.reuse, R201.reuse, R220, 0x96, !PT ;  /* 0x000000c99f067212 */ /* 0x0c0fe400078e96dc */
[-CC-:B------:R-:W-:Y:S01]  /*55d0*/  LOP3.LUT R129, R159, R201.reuse, R10.reuse, 0x96, !PT ;  /* 0x000000c99f817212 */ /* 0x180fe200078e960a */
[----:B------:R-:W-:Y:S01]  /*55e0*/  STL.64 [R1+0x18], R222 ;  /* 0x000018de01007387 */ /* 0x000fe20000100a00 */
[----:B------:R-:W-:Y:S02]  /*55f0*/  LOP3.LUT R152, R29, R201, R10, 0x96, !PT ;  /* 0x000000c91d987212 */ /* 0x000fe400078e960a */
[----:B------:R-:W-:Y:S01]  /*5600*/  LEA.HI.X.SX32 R15, R2, R7, 0x1, P0 ;  /* 0x00000007020f7211 */ /* 0x000fe200000f0eff */
[----:B------:R-:W-:Y:S01]  /*5610*/  IMAD.WIDE.U32 R6, R6, -0x2daee0ad, RZ ;  /* 0xd2511f5306067825 */ /* 0x000fe200078e00ff */
[----:B------:R-:W-:Y:S01]  /*5620*/  LOP3.LUT R10, R215, R200, R158, 0x96, !PT ;  /* 0x000000c8d70a7212 */ /* 0x000fe200078e969e */
[----:B------:R-:W-:Y:S01]  /*5630*/  STL.64 [R1+0x140], R220 ;  /* 0x000140dc01007387 */ /* 0x000fe20000100a00 */
[----:B------:R-:W-:-:S02]  /*5640*/  IADD3 R190, R161, 0x76cf5d0a, RZ ;  /* 0x76cf5d0aa1be7810 */ /* 0x000fc40007ffe0ff */
[----:B------:R-:W-:Y:S01]  /*5650*/  LOP3.LUT R128, R188, R11, RZ, 0x3c, !PT ;  /* 0x0000000bbc807212 */ /* 0x000fe200078e3cff */
[----:B------:R-:W-:Y:S01]  /*5660*/  IMAD.WIDE.U32 R10, R10, -0x2daee0ad, RZ ;  /* 0xd2511f530a0a7825 */ /* 0x000fe200078e00ff */
[----:B------:R-:W-:Y:S01]  /*5670*/  LOP3.LUT R2, R29, R201, R220, 0x96, !PT ;  /* 0x000000c91d027212 */ /* 0x000fe200078e96dc */
[----:B------:R-:W-:Y:S01]  /*5680*/  STL.64 [R1+0x48], R184 ;  /* 0x000048b801007387 */ /* 0x000fe20000100a00 */
[----:B------:R-:W-:Y:S02]  /*5690*/  LOP3.LUT R8, R215, R200, R28, 0x96, !PT ;  /* 0x000000c8d7087212 */ /* 0x000fe400078e961c */
[----:B------:R-:W-:Y:S01]  /*56a0*/  IADD3 R202, R161, 0x32370b8f, RZ ;  /* 0x32370b8fa1ca7810 */ /* 0x000fe20007ffe0ff */
[----:B------:R-:W-:Y:S01]  /*56b0*/  IMAD.WIDE.U32 R2, R2, -0x2daee0ad, RZ ;  /* 0xd2511f5302027825 */ /* 0x000fe200078e00ff */
[----:B------:R-:W-:Y:S01]  /*56c0*/  LOP3.LUT R7, R7, R190, R184, 0x96, !PT ;  /* 0x000000be07077212 */ /* 0x000fe200078e96b8 */
[----:B------:R-:W-:Y:S01]  /*56d0*/  STL [R1+0x158], R200 ;  /* 0x000158c801007387 */ /* 0x000fe20000100800 */
[----:B--2---:R-:W-:Y:S01]  /*56e0*/  FMNMX.FTZ R101, R12, R101, !PT ;  /* 0x000000650c657209 */ /* 0x004fe20007810000 */
[----:B------:R-:W-:Y:S01]  /*56f0*/  IMAD.WIDE.U32 R8, R8, -0x2daee0ad, RZ ;  /* 0xd2511f5308087825 */ /* 0x000fe200078e00ff */
[----:B------:R-:W-:Y:S01]  /*5700*/  LOP3.LUT R6, R11, R202, R6, 0x96, !PT ;  /* 0x000000ca0b067212 */ /* 0x000fe200078e9606 */
[----:B------:R-:W-:Y:S01]  /*5710*/  STL [R1+0x14c], R190 ;  /* 0x00014cbe01007387 */ /* 0x000fe20000100800 */
[----:B------:R-:W-:Y:S01]  /*5720*/  IADD3 R203, R160, -0x255992d5, RZ ;  /* 0xdaa66d2ba0cb7810 */ /* 0x000fe20007ffe0ff */
[----:B------:R-:W-:Y:S01]  /*5730*/  IMAD.WIDE.U32 R26, R7, -0x326172a9, RZ ;  /* 0xcd9e8d57071a7825 */ /* 0x000fe200078e00ff */
[----:B------:R-:W-:Y:S01]  /*5740*/  LOP3.LUT R3, R3, R190, R184, 0x96, !PT ;  /* 0x000000be03037212 */ /* 0x000fe200078e96b8 */
[----:B------:R-:W2:Y:S01]  /*5750*/  SHFL.BFLY PT, R17, R101, 0x1, 0x1f ;  /* 0x0c201f0065117f89 */ /* 0x000ea200000e0000 */
[----:B------:R-:W-:Y:S01]  /*5760*/  LOP3.LUT R13, R9, R202, R2, 0x96, !PT ;  /* 0x000000ca090d7212 */ /* 0x000fe200078e9602 */
[----:B------:R-:W-:Y:S01]  /*5770*/  IMAD.WIDE.U32 R24, R6, -0x326172a9, RZ ;  /* 0xcd9e8d5706187825 */ /* 0x000fe200078e00ff */
[----:B------:R-:W-:Y:S01]  /*5780*/  LEA R34, P0, R14, R154, 0x1 ;  /* 0x0000009a0e227211 */ /* 0x000fe200078008ff */
[----:B------:R-:W-:Y:S01]  /*5790*/  STL [R1+0x154], R202 ;  /* 0x000154ca01007387 */ /* 0x000fe20000100800 */
[----:B------:R-:W-:Y:S01]  /*57a0*/  LOP3.LUT R6, R27, R203, R214, 0x96, !PT ;  /* 0x000000cb1b067212 */ /* 0x000fe200078e96d6 */
[----:B------:R-:W-:Y:S01]  /*57b0*/  IMAD.WIDE.U32 R2, R3, -0x326172a9, RZ ;  /* 0xcd9e8d5703027825 */ /* 0x000fe200078e00ff */
[----:B------:R-:W-:Y:S01]  /*57c0*/  IADD3 R227, R160, 0x78dde6e4, RZ ;  /* 0x78dde6e4a0e37810 */ /* 0x000fe20007ffe0ff */
[----:B------:R-:W-:Y:S01]  /*57d0*/  STL [R1+0x88], R203 ;  /* 0x000088cb01007387 */ /* 0x000fe20000100800 */
[----:B------:R-:W-:Y:S01]  /*57e0*/  LEA.HI.X R35, R14, R155, R15, 0x1, P0 ;  /* 0x0000009b0e237211 */ /* 0x000fe200000f0c0f */
[----:B------:R-:W-:Y:S01]  /*57f0*/  IMAD.WIDE.U32 R12, R13, -0x326172a9, RZ ;  /* 0xcd9e8d570d0c7825 */ /* 0x000fe200078e00ff */
[----:B------:R-:W-:Y:S01]  /*5800*/  LOP3.LUT R14, R25, R227, R26, 0x96, !PT ;  /* 0x000000e3190e7212 */ /* 0x000fe200078e961a */
[----:B------:R-:W-:Y:S01]  /*5810*/  STL [R1+0x128], R227 ;  /* 0x000128e301007387 */ /* 0x000fe20000100800 */
[----:B------:R-:W-:Y:S01]  /*5820*/  IADD3 R228, R161, -0x126145ec, RZ ;  /* 0xed9eba14a1e47810 */ /* 0x000fe20007ffe0ff */
[----:B------:R-:W-:Y:S01]  /*5830*/  IMAD.WIDE.U32 R6, R6, -0x2daee0ad, RZ ;  /* 0xd2511f5306067825 */ /* 0x000fe200078e00ff */
[----:B-1----:R-:W-:-:S02]  /*5840*/  FMNMX.FTZ R102, R102, R16, !PT ;  /* 0x0000001066667209 */ /* 0x002fc40007810000 */
[----:B------:R-:W-:Y:S01]  /*5850*/  LOP3.LUT R3, R3, R203, R214, 0x96, !PT ;  /* 0x000000cb03037212 */ /* 0x000fe200078e96d6 */
[----:B------:R-:W-:Y:S01]  /*5860*/  IMAD.WIDE.U32 R14, R14, -0x2daee0ad, RZ ;  /* 0xd2511f530e0e7825 */ /* 0x000fe200078e00ff */
[----:B------:R-:W-:Y:S01]  /*5870*/  LOP3.LUT R9, R13, R227, R2, 0x96, !PT ;  /* 0x000000e30d097212 */ /* 0x000fe200078e9602 */
[----:B------:R-:W-:Y:S01]  /*5880*/  STL [R1+0x148], R228 ;  /* 0x000148e401007387 */ /* 0x000fe20000100800 */
[-C--:B------:R-:W-:Y:S01]  /*5890*/  LOP3.LUT R11, R7, R228.reuse, R10, 0x96, !PT ;  /* 0x000000e4070b7212 */ /* 0x080fe200078e960a */
[----:B------:R-:W-:Y:S01]  /*58a0*/  IMAD.WIDE.U32 R2, R3, -0x2daee0ad, RZ ;  /* 0xd2511f5303027825 */ /* 0x000fe200078e00ff */
[----:B------:R-:W-:Y:S02]  /*58b0*/  IADD3 R229, R161, -0x56f99767, RZ ;  /* 0xa9066899a1e57810 */ /* 0x000fe40007ffe0ff */
[----:B------:R-:W-:Y:S01]  /*58c0*/  FSETP.NEU.FTZ.AND P0, PT, R102, -INF , PT ;  /* 0xff8000006600780b */ /* 0x000fe20003f1d000 */
[----:B------:R-:W-:Y:S01]  /*58d0*/  IMAD.WIDE.U32 R20, R9, -0x2daee0ad, RZ ;  /* 0xd2511f5309147825 */ /* 0x000fe200078e00ff */
[-C--:B------:R-:W-:Y:S01]  /*58e0*/  LOP3.LUT R6, R15, R229.reuse, R6, 0x96, !PT ;  /* 0x000000e50f067212 */ /* 0x080fe200078e9606 */
[----:B------:R-:W-:Y:S01]  /*58f0*/  STL [R1+0x124], R229 ;  /* 0x000124e501007387 */ /* 0x000fe20000100800 */
[----:B------:R-:W-:Y:S01]  /*5900*/  LOP3.LUT R10, R3, R228, R8, 0x96, !PT ;  /* 0x000000e4030a7212 */ /* 0x000fe200078e9608 */
[----:B------:R-:W-:Y:S01]  /*5910*/  IMAD.WIDE.U32 R22, R11, -0x326172a9, RZ ;  /* 0xcd9e8d570b167825 */ /* 0x000fe200078e00ff */
[----:B------:R-:W-:-:S02]  /*5920*/  LOP3.LUT R8, R21, R229, R2, 0x96, !PT ;  /* 0x000000e515087212 */ /* 0x000fc400078e9602 */
[----:B--2---:R-:W-:Y:S01]  /*5930*/  FMNMX.FTZ R101, R101, R17, !PT ;  /* 0x0000001165657209 */ /* 0x004fe20007810000 */
[----:B------:R-:W-:Y:S01]  /*5940*/  IMAD.WIDE.U32 R2, R6, -0x326172a9, RZ ;  /* 0xcd9e8d5706027825 */ /* 0x000fe200078e00ff */
[----:B------:R-:W-:Y:S02]  /*5950*/  IADD3 R230, R160, 0x1715609d, RZ ;  /* 0x1715609da0e67810 */ /* 0x000fe40007ffe0ff */
[----:B------:R-:W-:Y:S01]  /*5960*/  IADD3 R252, R161, 0x646e171e, RZ ;  /* 0x646e171ea1fc7810 */ /* 0x000fe20007ffe0ff */
[----:B------:R-:W-:Y:S01]  /*5970*/  IMAD.WIDE.U32 R10, R10, -0x326172a9, RZ ;  /* 0xcd9e8d570a0a7825 */ /* 0x000fe200078e00ff */
[----:B------:R-:W-:Y:S01]  /*5980*/  LOP3.LUT R9, R3, R231, R22, 0x96, !PT ;  /* 0x000000e703097212 */ /* 0x000fe200078e9616 */
[----:B------:R-:W-:Y:S01]  /*5990*/  STL [R1+0x10c], R230 ;  /* 0x00010ce601007387 */ /* 0x000fe20000100800 */
[C---:B------:R-:W-:Y:S02]  /*59a0*/  LOP3.LUT R13, R2.reuse, 0xff, RZ, 0xc0, !PT ;  /* 0x000000ff020d7812 */ /* 0x040fe400078ec0ff */
[----:B------:R-:W-:-:S02]  /*59b0*/  LOP3.LUT R18, R2, 0xffff, RZ, 0xc0, !PT ;  /* 0x0000ffff02127812 */ /* 0x000fc400078ec0ff */
[--C-:B------:R-:W-:Y:S02]  /*59c0*/  SHF.R.U32.HI R19, RZ, 0x10, R2.reuse ;  /* 0x00000010ff137819 */ /* 0x100fe40000011602 */
[----:B------:R-:W-:Y:S01]  /*59d0*/  SHF.R.U32.HI R16, RZ, 0x18, R2 ;  /* 0x00000018ff107819 */ /* 0x000fe20000011602 */
[----:B------:R-:W-:Y:S01]  /*59e0*/  IMAD.WIDE.U32 R2, R8, -0x326172a9, RZ ;  /* 0xcd9e8d5708027825 */ /* 0x000fe200078e00ff */
[----:B------:R-:W-:Y:S02]  /*59f0*/  LOP3.LUT R30, R11, R230, R12, 0x96, !PT ;  /* 0x000000e60b1e7212 */ /* 0x000fe400078e960c */
[----:B------:R-:W-:Y:S02]  /*5a00*/  ISETP.GE.U32.AND P4, PT, R194, R13, PT ;  /* 0x0000000dc200720c */ /* 0x000fe40003f86070 */
[----:B------:R-:W-:Y:S02]  /*5a10*/  LOP3.LUT R15, R3, R231, R10, 0x96, !PT ;  /* 0x000000e7030f7212 */ /* 0x000fe400078e960a */
[----:B------:R-:W-:-:S02]  /*5a20*/  LOP3.LUT R17, R2, 0xff, RZ, 0xc0, !PT ;  /* 0x000000ff02117812 */ /* 0x000fc400078ec0ff */
[----:B------:R-:W-:Y:S02]  /*5a30*/  LOP3.LUT R31, R2, 0xffff, RZ, 0xc0, !PT ;  /* 0x0000ffff021f7812 */ /* 0x000fe400078ec0ff */
[--C-:B------:R-:W-:Y:S02]  /*5a40*/  SHF.R.U32.HI R29, RZ, 0x10, R2.reuse ;  /* 0x00000010ff1d7819 */ /* 0x100fe40000011602 */
[----:B------:R-:W-:Y:S02]  /*5a50*/  SHF.R.U32.HI R21, RZ, 0x18, R2 ;  /* 0x00000018ff157819 */ /* 0x000fe40000011602 */
[----:B------:R-:W-:Y:S02]  /*5a60*/  LOP3.LUT R2, R9, 0xff, RZ, 0xc0, !PT ;  /* 0x000000ff09027812 */ /* 0x000fe400078ec0ff */
[----:B------:R-:W-:Y:S02]  /*5a70*/  LOP3.LUT R3, R23, R230, R24, 0x96, !PT ;  /* 0x000000e617037212 */ /* 0x000fe400078e9618 */
[----:B------:R-:W-:-:S02]  /*5a80*/  ISETP.GE.U32.AND P3, PT, R194, R2, PT ;  /* 0x00000002c200720c */ /* 0x000fc40003f66070 */
[----:B------:R-:W-:Y:S01]  /*5a90*/  ISETP.GE.U32.AND P1, PT, R194, R16, PT ;  /* 0x00000010c200720c */ /* 0x000fe20003f26070 */
[----:B------:R-:W-:-:S05]  /*5aa0*/  IMAD.WIDE.U32 R2, R3, -0x2daee0ad, RZ ;  /* 0xd2511f5303027825 */ /* 0x000fca00078e00ff */
[----:B------:R-:W-:Y:S01]  /*5ab0*/  SHF.R.U32.HI R13, RZ, 0x18, R2 ;  /* 0x00000018ff0d7819 */ /* 0x000fe20000011602 */
[----:B---3--:R-:W-:-:S05]  /*5ac0*/  FMUL.FTZ R7, R0, R102 ;  /* 0x0000006600077220 */ /* 0x008fca0000410000 */
[----:B------:R-:W-:Y:S02]  /*5ad0*/  FSEL R7, R7, RZ, P0 ;  /* 0x000000ff07077208 */ /* 0x000fe40000000000 */
[----:B------:R-:W-:-:S03]  /*5ae0*/  FSETP.NEU.FTZ.AND P0, PT, R101, -INF , PT ;  /* 0xff8000006500780b */ /* 0x000fc60003f1d000 */
[-CC-:B------:R-:W-:Y:S02]  /*5af0*/  FFMA.FTZ R6, R53, R0.reuse, -R7.reuse ;  /* 0x0000000035067223 */ /* 0x180fe40000010807 */
[----:B------:R-:W-:Y:S02]  /*5b00*/  FFMA.FTZ R8, R52, R0, -R7 ;  /* 0x0000000034087223 */ /* 0x000fe40000010807 */
[----:B------:R1:W-:Y:S08]  /*5b10*/  MUFU.EX2 R155, R6 ;  /* 0x00000006009b7308 */ /* 0x0003f00000000800 */
[----:B------:R-:W2:Y:S01]  /*5b20*/  MUFU.EX2 R154, R8 ;  /* 0x00000008009a7308 */ /* 0x000ea20000000800 */
[----:B-1----:R-:W-:-:S05]  /*5b30*/  FMUL.FTZ R6, R0, R101 ;  /* 0x0000006500067220 */ /* 0x002fca0000410000 */
[----:B------:R-:W-:Y:S02]  /*5b40*/  FSEL R6, R6, RZ, P0 ;  /* 0x000000ff06067208 */ /* 0x000fe40000000000 */
[----:B--2---:R-:W-:-:S03]  /*5b50*/  F2FP.PACK_AB R12, R154, R155 ;  /* 0x0000009b9a0c723e */ /* 0x004fc600000000ff */
[-CC-:B------:R-:W-:Y:S02]  /*5b60*/  FFMA.FTZ R8, R60, R0.reuse, -R6.reuse ;  /* 0x000000003c087223 */ /* 0x180fe40000010806 */
[----:B------:R-:W-:Y:S01]  /*5b70*/  FFMA.FTZ R10, R54, R0, -R6 ;  /* 0x00000000360a7223 */ /* 0x000fe20000010806 */
[C---:B------:R-:W-:Y:S01]  /*5b80*/  PRMT R80, R12.reuse, 0x7610, R80 ;  /* 0x000076100c507816 */ /* 0x040fe20000000050 */
[----:B------:R1:W-:Y:S01]  /*5b90*/  MUFU.EX2 R170, R8 ;  /* 0x0000000800aa7308 */ /* 0x0003e20000000800 */
[----:B------:R-:W-:Y:S02]  /*5ba0*/  PRMT R47, R12, 0x7632, R47 ;  /* 0x000076320c2f7816 */ /* 0x000fe4000000002f */
[----:B------:R-:W-:Y:S01]  /*5bb0*/  LOP3.LUT R12, R2, 0xffff, RZ, 0xc0, !PT ;  /* 0x0000ffff020c7812 */ /* 0x000fe200078ec0ff */
[----:B------:R-:W-:Y:S01]  /*5bc0*/  @!P3 HADD2 R32, -R80.H0_H0, -RZ.H0_H0 ;  /* 0xa00000ff5020b230 */ /* 0x000fe20000000900 */
[----:B------:R-:W-:-:S03]  /*5bd0*/  PRMT R167, R80, 0x5410, R47 ;  /* 0x0000541050a77816 */ /* 0x000fc6000000002f */
[----:B------:R2:W3:Y:S01]  /*5be0*/  MUFU.EX2 R169, R10 ;  /* 0x0000000a00a97308 */ /* 0x0004e20000000800 */
[----:B------:R-:W-:-:S05]  /*5bf0*/  @!P3 PRMT R80, R32, 0x5410, RZ ;  /* 0x000054102050b816 */ /* 0x000fca00000000ff */
[----:B------:R-:W-:Y:S01]  /*5c00*/  ST.E.U16 [R34.64], R80 ;  /* 0x0000005022007985 */ /* 0x000fe2000c101504 */
[----:B-1----:R-:W-:-:S04]  /*5c10*/  LOP3.LUT R8, R9, 0xffff, RZ, 0xc0, !PT ;  /* 0x0000ffff09087812 */ /* 0x002fc800078ec0ff */
[----:B------:R-:W-:-:S04]  /*5c20*/  SHF.R.U32.HI R8, RZ, 0x8, R8 ;  /* 0x00000008ff087819 */ /* 0x000fc80000011608 */
[----:B------:R-:W-:Y:S01]  /*5c30*/  LOP3.LUT R11, R8, 0xffff, RZ, 0xc0, !PT ;  /* 0x0000ffff080b7812 */ /* 0x000fe200078ec0ff */
[--C-:B--2---:R-:W-:Y:S01]  /*5c40*/  FFMA.FTZ R10, R56, R0, -R7.reuse ;  /* 0x00000000380a7223 */ /* 0x104fe20000010807 */
[----:B------:R-:W-:Y:S01]  /*5c50*/  LOP3.LUT R8, R3, R252, R14, 0x96, !PT ;  /* 0x000000fc03087212 */ /* 0x000fe200078e960e */
[----:B------:R-:W-:Y:S01]  /*5c60*/  FFMA.FTZ R3, R55, R0, -R7 ;  /* 0x0000000037037223 */ /* 0x000fe20000010807 */
[----:B------:R-:W-:Y:S01]  /*5c70*/  ISETP.GE.U32.AND P2, PT, R194, R11, PT ;  /* 0x0000000bc200720c */ /* 0x000fe20003f46070 */
[----:B------:R1:W-:Y:S01]  /*5c80*/  MUFU.EX2 R165, R10 ;  /* 0x0000000a00a57308 */ /* 0x0003e20000000800 */
[----:B------:R-:W-:Y:S02]  /*5c90*/  LOP3.LUT R11, R2, 0xff, RZ, 0xc0, !PT ;  /* 0x000000ff020b7812 */ /* 0x000fe400078ec0ff */
[----:B------:R-:W-:Y:S02]  /*5ca0*/  SHF.R.U32.HI R14, RZ, 0x10, R2 ;  /* 0x00000010ff0e7819 */ /* 0x000fe40000011602 */
[----:B------:R-:W-:-:S03]  /*5cb0*/  SHF.R.U32.HI R2, RZ, 0x8, R18 ;  /* 0x00000008ff027819 */ /* 0x000fc60000011612 */
[----:B------:R3:W2:Y:S01]  /*5cc0*/  MUFU.EX2 R172, R3 ;  /* 0x0000000300ac7308 */ /* 0x0006a20000000800 */
[----:B------:R-:W-:-:S03]  /*5cd0*/  LOP3.LUT R2, R2, 0xffff, RZ, 0xc0, !PT ;  /* 0x0000ffff02027812 */ /* 0x000fc600078ec0ff */
[----:B------:R-:W-:Y:S01]  /*5ce0*/  @!P2 HADD2 R33, -R47.H0_H0, -RZ.H0_H0 ;  /* 0xa00000ff2f21a230 */ /* 0x000fe20000000900 */
[--C-:B-1----:R-:W-:Y:S02]  /*5cf0*/  SHF.R.U32.HI R10, RZ, 0x18, R9.reuse ;  /* 0x00000018ff0a7819 */ /* 0x102fe40000011609 */
[----:B------:R-:W-:Y:S02]  /*5d00*/  SHF.R.U32.HI R9, RZ, 0x10, R9 ;  /* 0x00000010ff097819 */ /* 0x000fe40000011609 */
[C---:B------:R-:W-:Y:S01]  /*5d10*/  ISETP.GE.U32.AND P0, PT, R194.reuse, R10, PT ;  /* 0x0000000ac200720c */ /* 0x040fe20003f06070 */
[----:B------:R-:W-:Y:S01]  /*5d20*/  FFMA.FTZ R10, R63, R0, -R6 ;  /* 0x000000003f0a7223 */ /* 0x000fe20000010806 */
[----:B------:R-:W-:Y:S02]  /*5d30*/  LOP3.LUT R9, R9, 0xff, RZ, 0xc0, !PT ;  /* 0x000000ff09097812 */ /* 0x000fe400078ec0ff */
[----:B---3--:R-:W-:Y:S01]  /*5d40*/  F2FP.PACK_AB R3, R169, R170 ;  /* 0x000000aaa903723e */ /* 0x008fe200000000ff */
[----:B------:R-:W-:Y:S01]  /*5d50*/  MUFU.EX2 R168, R10 ;  /* 0x0000000a00a87308 */ /* 0x000fe20000000800 */
[----:B------:R-:W-:-:S02]  /*5d60*/  ISETP.GE.U32.AND P3, PT, R194, R9, PT ;  /* 0x00000009c200720c */ /* 0x000fc40003f66070 */
[C---:B------:R-:W-:Y:S02]  /*5d70*/  PRMT R39, R3.reuse, 0x7632, R39 ;  /* 0x0000763203277816 */ /* 0x040fe40000000027 */
[----:B------:R-:W-:Y:S01]  /*5d80*/  PRMT R36, R3, 0x7610, R36 ;  /* 0x0000761003247816 */ /* 0x000fe20000000024 */
[----:B------:R-:W-:Y:S01]  /*5d90*/  FFMA.FTZ R3, R58, R0, -R6 ;  /* 0x000000003a037223 */ /* 0x000fe20000010806 */
[----:B------:R-:W-:Y:S01]  /*5da0*/  @!P2 PRMT R47, R33, 0x5410, RZ ;  /* 0x00005410212fa816 */ /* 0x000fe200000000ff */
[----:B------:R-:W-:Y:S01]  /*5db0*/  @!P0 HADD2 R37, -R39.H0_H0, -RZ.H0_H0 ;  /* 0xa00000ff27258230 */ /* 0x000fe20000000900 */
[----:B------:R-:W-:Y:S01]  /*5dc0*/  ISETP.GE.U32.AND P2, PT, R194, R2, PT ;  /* 0x00000002c200720c */ /* 0x000fe20003f46070 */
[----:B------:R1:W3:Y:S01]  /*5dd0*/  MUFU.EX2 R173, R3 ;  /* 0x0000000300ad7308 */ /* 0x0002e20000000800 */
[----:B--2---:R-:W-:Y:S01]  /*5de0*/  F2FP.PACK_AB R2, R172, R165 ;  /* 0x000000a5ac02723e */ /* 0x004fe200000000ff */
[----:B------:R-:W-:Y:S01]  /*5df0*/  ST.E.U16 [R34.64+0x2], R47 ;  /* 0x0000022f22007985 */ /* 0x000fe2000c101504 */
[----:B------:R-:W-:Y:S01]  /*5e00*/  PRMT R163, R36, 0x5410, R39 ;  /* 0x0000541024a37816 */ /* 0x000fe20000000027 */
[----:B------:R-:W-:Y:S01]  /*5e10*/  @!P3 HADD2 R41, -R36.H0_H0, -RZ.H0_H0 ;  /* 0xa00000ff2429b230 */ /* 0x000fe20000000900 */
[----:B------:R-:W-:-:S02]  /*5e20*/  PRMT R77, R2, 0x7610, R77 ;  /* 0x00007610024d7816 */ /* 0x000fc4000000004d */
[----:B------:R-:W-:Y:S02]  /*5e30*/  PRMT R74, R2, 0x7632, R74 ;  /* 0x00007632024a7816 */ /* 0x000fe4000000004a */
[----:B------:R-:W-:Y:S01]  /*5e40*/  LOP3.LUT R2, R19, 0xff, RZ, 0xc0, !PT ;  /* 0x000000ff13027812 */ /* 0x000fe200078ec0ff */
[----:B------:R-:W-:Y:S01]  /*5e50*/  @!P4 HADD2 R38, -R77.H0_H0, -RZ.H0_H0 ;  /* 0xa00000ff4d26c230 */ /* 0x000fe20000000900 */
[----:B------:R-:W-:Y:S01]  /*5e60*/  @!P3 PRMT R36, R41, 0x5410, RZ ;  /* 0x000054102924b816 */ /* 0x000fe200000000ff */
[----:B------:R-:W-:Y:S01]  /*5e70*/  @!P2 HADD2 R40, -R74.H0_H0, -RZ.H0_H0 ;  /* 0xa00000ff4a28a230 */ /* 0x000fe20000000900 */
[----:B------:R-:W-:Y:S02]  /*5e80*/  ISETP.GE.U32.AND P3, PT, R194, R2, PT ;  /* 0x00000002c200720c */ /* 0x000fe40003f66070 */
[----:B------:R-:W-:Y:S01]  /*5e90*/  LOP3.LUT R9, R8, 0xffff, RZ, 0xc0, !PT ;  /* 0x0000ffff08097812 */ /* 0x000fe200078ec0ff */
[----:B-1----:R-:W-:Y:S01]  /*5ea0*/  FFMA.FTZ R3, R59, R0, -R7 ;  /* 0x000000003b037223 */ /* 0x002fe20000010807 */
[----:B---3--:R-:W-:-:S02]  /*5eb0*/  F2FP.PACK_AB R2, R173, R168 ;  /* 0x000000a8ad02723e */ /* 0x008fc400000000ff */
[----:B------:R-:W-:Y:S01]  /*5ec0*/  LOP3.LUT R10, R8, 0xff, RZ, 0xc0, !PT ;  /* 0x000000ff080a7812 */ /* 0x000fe200078ec0ff */
[----:B------:R1:W-:Y:S01]  /*5ed0*/  MUFU.EX2 R174, R3 ;  /* 0x0000000300ae7308 */ /* 0x0003e20000000800 */
[C---:B------:R-:W-:Y:S02]  /*5ee0*/  PRMT R79, R2.reuse, 0x7632, R79 ;  /* 0x00007632024f7816 */ /* 0x040fe4000000004f */
[----:B------:R-:W-:Y:S02]  /*5ef0*/  PRMT R161, R77, 0x5410, R74 ;  /* 0x000054104da17816 */ /* 0x000fe4000000004a */
[----:B------:R-:W-:Y:S01]  /*5f00*/  PRMT R78, R2, 0x7610, R78 ;  /* 0x00007610024e7816 */ /* 0x000fe2000000004e */
[----:B------:R-:W-:Y:S01]  /*5f10*/  @!P1 HADD2 R42, -R79.H0_H0, -RZ.H0_H0 ;  /* 0xa00000ff4f2a9230 */ /* 0x000fe20000000900 */
[----:B------:R-:W-:Y:S02]  /*5f20*/  @!P2 PRMT R74, R40, 0x5410, RZ ;  /* 0x00005410284aa816 */ /* 0x000fe400000000ff */
[----:B------:R-:W-:Y:S01]  /*5f30*/  SHF.R.U32.HI R2, RZ, 0x8, R9 ;  /* 0x00000008ff027819 */ /* 0x000fe20000011609 */
[----:B------:R-:W-:Y:S01]  /*5f40*/  FFMA.FTZ R9, R48, R0, -R7 ;  /* 0x0000000030097223 */ /* 0x000fe20000010807 */
[----:B------:R-:W-:Y:S01]  /*5f50*/  ISETP.GE.U32.AND P2, PT, R194, R10, PT ;  /* 0x0000000ac200720c */ /* 0x000fe20003f46070 */
[----:B------:R-:W-:Y:S01]  /*5f60*/  @!P3 HADD2 R43, -R78.H0_H0, -RZ.H0_H0 ;  /* 0xa00000ff4e2bb230 */ /* 0x000fe20000000900 */
[----:B------:R-:W-:Y:S01]  /*5f70*/  PRMT R157, R78, 0x5410, R79 ;  /* 0x000054104e9d7816 */ /* 0x000fe2000000004f */
[----:B------:R2:W-:Y:S01]  /*5f80*/  MUFU.EX2 R181, R9 ;  /* 0x0000000900b57308 */ /* 0x0005e20000000800 */
[----:B------:R-:W-:Y:S01]  /*5f90*/  @!P1 PRMT R79, R42, 0x5410, RZ ;  /* 0x000054102a4f9816 */ /* 0x000fe200000000ff */
[----:B-1----:R-:W-:Y:S01]  /*5fa0*/  FFMA.FTZ R3, R57, R0, -R7 ;  /* 0x0000000039037223 */ /* 0x002fe20000010807 */
[----:B------:R-:W-:Y:S01]  /*5fb0*/  @!P3 PRMT R78, R43, 0x5410, RZ ;  /* 0x000054102b4eb816 */ /* 0x000fe200000000ff */
[----:B------:R-:W-:Y:S01]  /*5fc0*/  IMAD.WIDE.U32 R42, R128, -0x2daee0ad, RZ ;  /* 0xd2511f53802a7825 */ /* 0x000fe200078e00ff */
[----:B------:R-:W-:-:S02]  /*5fd0*/  @!P4 PRMT R77, R38, 0x5410, RZ ;  /* 0x00005410264dc816 */ /* 0x000fc400000000ff */
[C---:B------:R-:W-:Y:S01]  /*5fe0*/  ISETP.GE.U32.AND P4, PT, R194.reuse, R11, PT ;  /* 0x0000000bc200720c */ /* 0x040fe20003f86070 */
[----:B------:R1:W3:Y:S01]  /*5ff0*/  MUFU.EX2 R180, R3 ;  /* 0x0000000300b47308 */ /* 0x0002e20000000800 */
[----:B------:R-:W-:Y:S02]  /*6000*/  @!P0 PRMT R39, R37, 0x5410, RZ ;  /* 0x0000541025278816 */ /* 0x000fe400000000ff */
[----:B------:R-:W-:Y:S01]  /*6010*/  ISETP.GE.U32.AND P0, PT, R194, R17, PT ;  /* 0x00000011c200720c */ /* 0x000fe20003f06070 */
[----:B--2---:R-:W-:-:S04]  /*6020*/  FFMA.FTZ R9, R49, R0, -R7 ;  /* 0x0000000031097223 */ /* 0x004fc80000010807 */
[----:B------:R2:W-:Y:S01]  /*6030*/  MUFU.EX2 R243, R9 ;  /* 0x0000000900f37308 */ /* 0x0005e20000000800 */
[----:B-1----:R-:W-:-:S07]  /*6040*/  FFMA.FTZ R3, R62, R0, -R6 ;  /* 0x000000003e037223 */ /* 0x002fce0000010806 */
[----:B------:R1:W-:Y:S01]  /*6050*/  MUFU.EX2 R175, R3 ;  /* 0x0000000300af7308 */ /* 0x0003e20000000800 */
[----:B--2---:R-:W-:-:S07]  /*6060*/  FFMA.FTZ R9, R82, R0, -R6 ;  /* 0x0000000052097223 */ /* 0x004fce0000010806 */
[----:B------:R2:W-:Y:S01]  /*6070*/  MUFU.EX2 R239, R9 ;  /* 0x0000000900ef7308 */ /* 0x0005e20000000800 */
[----:B-1----:R-:W-:-:S07]  /*6080*/  FFMA.FTZ R3, R61, R0, -R6 ;  /* 0x000000003d037223 */ /* 0x002fce0000010806 */
[----:B------:R1:W4:Y:S01]  /*6090*/  MUFU.EX2 R179, R3 ;  /* 0x0000000300b37308 */ /* 0x0003220000000800 */
[----:B--2---:R-:W-:-:S04]  /*60a0*/  FMNMX.FTZ R9, R136, R133, !PT ;  /* 0x0000008588097209 */ /* 0x004fc80007810000 */
[----:B------:R-:W-:Y:S01]  /*60b0*/  FMNMX.FTZ R10, R132, R9, !PT ;  /* 0x00000009840a7209 */ /* 0x000fe20007810000 */
[----:B------:R-:W-:Y:S01]  /*60c0*/  FFMA.FTZ R9, R83, R0, -R7 ;  /* 0x0000000053097223 */ /* 0x000fe20000010807 */
[----:B-1----:R-:W-:-:S03]  /*60d0*/  LOP3.LUT R3, R2, 0xffff, RZ, 0xc0, !PT ;  /* 0x0000ffff02037812 */ /* 0x002fc600078ec0ff */
[----:B------:R-:W-:Y:S01]  /*60e0*/  MUFU.EX2 R237, R9 ;  /* 0x0000000900ed7308 */ /* 0x000fe20000000800 */
[----:B---3--:R-:W-:Y:S02]  /*60f0*/  F2FP.PACK_AB R2, R180, R174 ;  /* 0x000000aeb402723e */ /* 0x008fe400000000ff */
[----:B------:R-:W-:Y:S02]  /*6100*/  ISETP.GE.U32.AND P1, PT, R194, R3, PT ;  /* 0x00000003c200720c */ /* 0x000fe40003f26070 */
[C---:B------:R-:W-:Y:S02]  /*6110*/  PRMT R76, R2.reuse, 0x7610, R76 ;  /* 0x00007610024c7816 */ /* 0x040fe4000000004c */
[--C-:B------:R-:W-:Y:S02]  /*6120*/  SHF.R.U32.HI R3, RZ, 0x18, R8.reuse ;  /* 0x00000018ff037819 */ /* 0x100fe40000011608 */
[----:B------:R-:W-:Y:S01]  /*6130*/  PRMT R75, R2, 0x7632, R75 ;  /* 0x00007632024b7816 */ /* 0x000fe2000000004b */
[----:B------:R-:W-:Y:S01]  /*6140*/  @!P2 HADD2 R44, -R76.H0_H0, -RZ.H0_H0 ;  /* 0xa00000ff4c2ca230 */ /* 0x000fe20000000900 */
[----:B------:R-:W-:-:S02]  /*6150*/  SHF.R.U32.HI R2, RZ, 0x10, R8 ;  /* 0x00000010ff027819 */ /* 0x000fc40000011608 */
[----:B------:R-:W-:Y:S01]  /*6160*/  ISETP.GE.U32.AND P3, PT, R194, R3, PT ;  /* 0x00000003c200720c */ /* 0x000fe20003f66070 */
[----:B------:R-:W-:Y:S01]  /*6170*/  FFMA.FTZ R3, R64, R0, -R6 ;  /* 0x0000000040037223 */ /* 0x000fe20000010806 */
[----:B------:R-:W-:Y:S01]  /*6180*/  LOP3.LUT R2, R2, 0xff, RZ, 0xc0, !PT ;  /* 0x000000ff02027812 */ /* 0x000fe200078ec0ff */
[----:B------:R-:W-:Y:S01]  /*6190*/  @!P1 HADD2 R45, -R75.H0_H0, -RZ.H0_H0 ;  /* 0xa00000ff4b2d9230 */ /* 0x000fe20000000900 */
[----:B------:R-:W-:Y:S01]  /*61a0*/  PRMT R166, R76, 0x5410, R75 ;  /* 0x000054104ca67816 */ /* 0x000fe2000000004b */
[----:B------:R1:W-:Y:S01]  /*61b0*/  MUFU.EX2 R183, R3 ;  /* 0x0000000300b77308 */ /* 0x0003e20000000800 */
[----:B------:R-:W-:Y:S02]  /*61c0*/  @!P2 PRMT R76, R44, 0x5410, RZ ;  /* 0x000054102c4ca816 */ /* 0x000fe400000000ff */
[----:B------:R-:W-:Y:S02]  /*61d0*/  ISETP.GE.U32.AND P2, PT, R194, R2, PT ;  /* 0x00000002c200720c */ /* 0x000fe40003f46070 */
[----:B----4-:R-:W-:-:S02]  /*61e0*/  F2FP.PACK_AB R8, R179, R175 ;  /* 0x000000afb308723e */ /* 0x010fc400000000ff */
[----:B------:R-:W-:Y:S02]  /*61f0*/  SHF.R.U32.HI R2, RZ, 0x8, R12 ;  /* 0x00000008ff027819 */ /* 0x000fe4000001160c */
[C---:B------:R-:W-:Y:S02]  /*6200*/  PRMT R73, R8.reuse, 0x7632, R73 ;  /* 0x0000763208497816 */ /* 0x040fe40000000049 */
[----:B------:R-:W-:Y:S02]  /*6210*/  PRMT R72, R8, 0x7610, R72 ;  /* 0x0000761008487816 */ /* 0x000fe40000000048 */
[----:B------:R-:W-:Y:S01]  /*6220*/  LOP3.LUT R8, R2, 0xffff, RZ, 0xc0, !PT ;  /* 0x0000ffff02087812 */ /* 0x000fe200078ec0ff */
[----:B------:R-:W-:Y:S01]  /*6230*/  @!P3 HADD2 R46, -R73.H0_H0, -RZ.H0_H0 ;  /* 0xa00000ff492eb230 */ /* 0x000fe20000000900 */
[----:B------:R-:W-:Y:S01]  /*6240*/  F2FP.PACK_AB R2, R243, R181 ;  /* 0x000000b5f302723e */ /* 0x000fe200000000ff */
[----:B-1----:R-:W-:Y:S01]  /*6250*/  FFMA.FTZ R3, R51, R0, -R6 ;  /* 0x0000000033037223 */ /* 0x002fe20000010806 */
[----:B------:R-:W-:Y:S01]  /*6260*/  @!P1 PRMT R75, R45, 0x5410, RZ ;  /* 0x000054102d4b9816 */ /* 0x000fe200000000ff */
[----:B------:R-:W-:Y:S01]  /*6270*/  @!P2 HADD2 R49, -R72.H0_H0, -RZ.H0_H0 ;  /* 0xa00000ff4831a230 */ /* 0x000fe20000000900 */
[----:B------:R-:W-:Y:S01]  /*6280*/  ISETP.GE.U32.AND P1, PT, R194, R8, PT ;  /* 0x00000008c200720c */ /* 0x000fe20003f26070 */
[----:B------:R1:W2:Y:S01]  /*6290*/  MUFU.EX2 R182, R3 ;  /* 0x0000000300b67308 */ /* 0x0002a20000000800 */
[----:B------:R-:W-:-:S02]  /*62a0*/  PRMT R71, R2, 0x7610, R71 ;  /* 0x0000761002477816 */ /* 0x000fc40000000047 */
[----:B------:R-:W-:Y:S02]  /*62b0*/  PRMT R164, R72, 0x5410, R73 ;  /* 0x0000541048a47816 */ /* 0x000fe40000000049 */
[----:B------:R-:W-:Y:S01]  /*62c0*/  PRMT R70, R2, 0x7632, R70 ;  /* 0x0000763202467816 */ /* 0x000fe20000000046 */
[----:B------:R-:W-:Y:S01]  /*62d0*/  @!P4 HADD2 R48, -R71.H0_H0, -RZ.H0_H0 ;  /* 0xa00000ff4730c230 */ /* 0x000fe20000000900 */
[----:B------:R-:W-:Y:S02]  /*62e0*/  @!P3 PRMT R73, R46, 0x5410, RZ ;  /* 0x000054102e49b816 */ /* 0x000fe400000000ff */
[----:B------:R-:W-:Y:S02]  /*62f0*/  LOP3.LUT R2, R14, 0xff, RZ, 0xc0, !PT ;  /* 0x000000ff0e027812 */ /* 0x000fe400078ec0ff */
[----:B------:R-:W-:Y:S02]  /*6300*/  ISETP.GE.U32.AND P3, PT, R194, R13, PT ;  /* 0x0000000dc200720c */ /* 0x000fe40003f66070 */
[----:B------:R-:W-:-:S02]  /*6310*/  @!P2 PRMT R72, R49, 0x5410, RZ ;  /* 0x000054103148a816 */ /* 0x000fc400000000ff */
[----:B------:R-:W-:Y:S01]  /*6320*/  ISETP.GE.U32.AND P2, PT, R194, R2, PT ;  /* 0x00000002c200720c */ /* 0x000fe20003f46070 */
[----:B-1----:R-:W-:Y:S01]  /*6330*/  FFMA.FTZ R3, R65, R0, -R7 ;  /* 0x0000000041037223 */ /* 0x002fe20000010807 */
[----:B--2---:R-:W-:Y:S02]  /*6340*/  F2FP.PACK_AB R2, R182, R183 ;  /* 0x000000b7b602723e */ /* 0x004fe400000000ff */
[----:B------:R-:W-:Y:S01]  /*6350*/  LOP3.LUT R8, R15, 0xffff, RZ, 0xc0, !PT ;  /* 0x0000ffff0f087812 */ /* 0x000fe200078ec0ff */
[----:B------:R1:W-:Y:S01]  /*6360*/  MUFU.EX2 R242, R3 ;  /* 0x0000000300f27308 */ /* 0x0003e20000000800 */
[C---:B------:R-:W-:Y:S02]  /*6370*/  PRMT R69, R2.reuse, 0x7632, R69 ;  /* 0x0000763202457816 */ /* 0x040fe40000000045 */
[----:B------:R-:W-:Y:S02]  /*6380*/  PRMT R68, R2, 0x7610, R68 ;  /* 0x0000761002447816 */ /* 0x000fe40000000044 */
[----:B------:R-:W-:Y:S01]  /*6390*/  SHF.R.U32.HI R2, RZ, 0x8, R8 ;  /* 0x00000008ff027819 */ /* 0x000fe20000011608 */
[----:B------:R-:W-:Y:S01]  /*63a0*/  @!P3 HADD2 R51, -R69.H0_H0, -RZ.H0_H0 ;  /* 0xa00000ff4533b230 */ /* 0x000fe20000000900 */
[----:B------:R-:W-:Y:S01]  /*63b0*/  PRMT R162, R71, 0x5410, R70 ;  /* 0x0000541047a27816 */ /* 0x000fe20000000046 */
[----:B------:R-:W-:Y:S01]  /*63c0*/  @!P2 HADD2 R52, -R68.H0_H0, -RZ.H0_H0 ;  /* 0xa00000ff4434a230 */ /* 0x000fe20000000900 */
[----:B------:R-:W-:-:S02]  /*63d0*/  LOP3.LUT R2, R2, 0xffff, RZ, 0xc0, !PT ;  /* 0x0000ffff02027812 */ /* 0x000fc400078ec0ff */
[----:B------:R-:W-:Y:S02]  /*63e0*/  PRMT R160, R68, 0x5410, R69 ;  /* 0x0000541044a07816 */ /* 0x000fe40000000045 */
[----:B------:R-:W-:Y:S02]  /*63f0*/  @!P3 PRMT R69, R51, 0x5410, RZ ;  /* 0x000054103345b816 */ /* 0x000fe400000000ff */
[----:B------:R-:W-:Y:S01]  /*6400*/  ISETP.GE.U32.AND P3, PT, R194, R2, PT ;  /* 0x00000002c200720c */ /* 0x000fe20003f66070 */
[----:B-1----:R-:W-:Y:S01]  /*6410*/  FFMA.FTZ R3, R50, R0, -R7 ;  /* 0x0000000032037223 */ /* 0x002fe20000010807 */
[----:B------:R-:W-:Y:S01]  /*6420*/  @!P1 HADD2 R50, -R70.H0_H0, -RZ.H0_H0 ;  /* 0xa00000ff46329230 */ /* 0x000fe20000000900 */
[----:B------:R-:W-:Y:S02]  /*6430*/  SHF.R.U32.HI R2, RZ, 0x18, R15 ;  /* 0x00000018ff027819 */ /* 0x000fe4000001160f */
[----:B------:R1:W2:Y:S01]  /*6440*/  MUFU.EX2 R241, R3 ;  /* 0x0000000300f17308 */ /* 0x0002a20000000800 */
[----:B------:R-:W-:-:S02]  /*6450*/  @!P2 PRMT R68, R52, 0x5410, RZ ;  /* 0x000054103444a816 */ /* 0x000fc400000000ff */
[----:B------:R-:W-:Y:S02]  /*6460*/  @!P1 PRMT R70, R50, 0x5410, RZ ;  /* 0x0000541032469816 */ /* 0x000fe400000000ff */
[----:B------:R-:W-:Y:S02]  /*6470*/  ISETP.GE.U32.AND P2, PT, R194, R2, PT ;  /* 0x00000002c200720c */ /* 0x000fe40003f46070 */
[----:B------:R-:W-:Y:S02]  /*6480*/  FMNMX.FTZ R10, R126, R10, !PT ;  /* 0x0000000a7e0a7209 */ /* 0x000fe40007810000 */
[----:B------:R-:W-:Y:S02]  /*6490*/  @!P4 PRMT R71, R48, 0x5410, RZ ;  /* 0x000054103047c816 */ /* 0x000fe400000000ff */
[----:B------:R-:W-:Y:S02]  /*64a0*/  ISETP.GE.U32.AND P4, PT, R194, R21, PT ;  /* 0x00000015c200720c */ /* 0x000fe40003f86070 */
[----:B-1----:R-:W-:-:S02]  /*64b0*/  LOP3.LUT R3, R15, 0xff, RZ, 0xc0, !PT ;  /* 0x000000ff0f037812 */ /* 0x002fc400078ec0ff */
[----:B--2---:R-:W-:Y:S02]  /*64c0*/  F2FP.PACK_AB R8, R241, R242 ;  /* 0x000000f2f108723e */ /* 0x004fe400000000ff */
[----:B------:R-:W-:Y:S01]  /*64d0*/  ISETP.GE.U32.AND P1, PT, R194, R3, PT ;  /* 0x00000003c200720c */ /* 0x000fe20003f26070 */
[----:B------:R-:W-:Y:S01]  /*64e0*/  FFMA.FTZ R3, R66, R0, -R6 ;  /* 0x0000000042037223 */ /* 0x000fe20000010806 */
[C---:B------:R-:W-:Y:S02]  /*64f0*/  PRMT R67, R8.reuse, 0x7610, R67 ;  /* 0x0000761008437816 */ /* 0x040fe40000000043 */
[----:B------:R-:W-:Y:S01]  /*6500*/  PRMT R66, R8, 0x7632, R66 ;  /* 0x0000763208427816 */ /* 0x000fe20000000042 */
[----:B------:R1:W2:Y:S01]  /*6510*/  MUFU.EX2 R238, R3 ;  /* 0x0000000300ee7308 */ /* 0x0002a20000000800 */
[----:B------:R-:W-:Y:S02]  /*6520*/  LOP3.LUT R8, R29, 0xff, RZ, 0xc0, !PT ;  /* 0x000000ff1d087812 */ /* 0x000fe400078ec0ff */
[----:B------:R-:W-:Y:S01]  /*6530*/  PRMT R226, R67, 0x5410, R66 ;  /* 0x0000541043e27816 */ /* 0x000fe20000000042 */
[----:B------:R-:W-:-:S04]  /*6540*/  @!P3 HADD2 R54, -R66.H0_H0, -RZ.H0_H0 ;  /* 0xa00000ff4236b230 */ /* 0x000fc80000000900 */
[----:B------:R-:W-:Y:S01]  /*6550*/  @!P1 HADD2 R53, -R67.H0_H0, -RZ.H0_H0 ;  /* 0xa00000ff43359230 */ /* 0x000fe20000000900 */
[----:B------:R-:W-:-:S04]  /*6560*/  @!P3 PRMT R66, R54, 0x5410, RZ ;  /* 0x000054103642b816 */ /* 0x000fc800000000ff */
[----:B------:R-:W-:Y:S02]  /*6570*/  @!P1 PRMT R67, R53, 0x5410, RZ ;  /* 0x0000541035439816 */ /* 0x000fe400000000ff */
[----:B------:R-:W-:Y:S01]  /*6580*/  ISETP.GE.U32.AND P1, PT, R194, R8, PT ;  /* 0x00000008c200720c */ /* 0x000fe20003f26070 */
[----:B-1----:R-:W-:-:S05]  /*6590*/  IMAD.WIDE.U32 R2, R30, -0x2daee0ad, RZ ;  /* 0xd2511f531e027825 */ /* 0x002fca00078e00ff */
[C---:B------:R-:W-:Y:S02]  /*65a0*/  LOP3.LUT R11, R2.reuse, 0xff, RZ, 0xc0, !PT ;  /* 0x000000ff020b7812 */ /* 0x040fe400078ec0ff */
[----:B------:R-:W-:Y:S02]  /*65b0*/  LOP3.LUT R14, R2, 0xffff, RZ, 0xc0, !PT ;  /* 0x0000ffff020e7812 */ /* 0x000fe400078ec0ff */
[--C-:B------:R-:W-:Y:S02]  /*65c0*/  SHF.R.U32.HI R13, RZ, 0x10, R2.reuse ;  /* 0x00000010ff0d7819 */ /* 0x100fe40000011602 */
[----:B------:R-:W-:Y:S02]  /*65d0*/  SHF.R.U32.HI R12, RZ, 0x18, R2 ;  /* 0x00000018ff0c7819 */ /* 0x000fe40000011602 */
[----:B------:R-:W-:Y:S02]  /*65e0*/  FMNMX.FTZ R2, R138, R137, !PT ;  /* 0x000000898a027209 */ /* 0x000fe40007810000 */
[----:B------:R-:W-:Y:S01]  /*65f0*/  LOP3.LUT R8, R3, R252, R20, 0x96, !PT ;  /* 0x000000fc03087212 */ /* 0x000fe200078e9614 */
[----:B------:R-:W-:Y:S01]  /*6600*/  FADD.FTZ R20, R155, R154 ;  /* 0x0000009a9b147221 */ /* 0x000fe20000010000 */
[----:B------:R-:W-:-:S02]  /*6610*/  FMNMX.FTZ R3, R135, R2, !PT ;  /* 0x0000000287037209 */ /* 0x000fc40007810000 */
[----:B--2---:R-:W-:Y:S02]  /*6620*/  F2FP.PACK_AB R2, R239, R238 ;  /* 0x000000eeef02723e */ /* 0x004fe400000000ff */
[----:B------:R-:W-:Y:S02]  /*6630*/  FMNMX.FTZ R9, R134, R3, !PT ;  /* 0x0000000386097209 */ /* 0x000fe40007810000 */
[C---:B------:R-:W-:Y:S02]  /*6640*/  PRMT R65, R2.reuse, 0x7632, R65 ;  /* 0x0000763202417816 */ /* 0x040fe40000000041 */
[----:B------:R-:W-:Y:S01]  /*6650*/  PRMT R64, R2, 0x7610, R64 ;  /* 0x0000761002407816 */ /* 0x000fe20000000040 */
[----:B------:R-:W-:Y:S01]  /*6660*/  FFMA.FTZ R2, R81, R0, -R7 ;  /* 0x0000000051027223 */ /* 0x000fe20000010807 */
[----:B------:R-:W-:Y:S01]  /*6670*/  FMNMX.FTZ R3, R124, R10, !PT ;  /* 0x0000000a7c037209 */ /* 0x000fe20007810000 */
[----:B------:R-:W-:Y:S01]  /*6680*/  @!P2 HADD2 R55, -R65.H0_H0, -RZ.H0_H0 ;  /* 0xa00000ff4137a230 */ /* 0x000fe20000000900 */
[----:B------:R-:W-:Y:S01]  /*6690*/  FMNMX.FTZ R100, R127, R9, !PT ;  /* 0x000000097f647209 */ /* 0x000fe20007810000 */
[----:B------:R1:W2:Y:S01]  /*66a0*/  MUFU.EX2 R240, R2 ;  /* 0x0000000200f07308 */ /* 0x0002a20000000800 */
[----:B------:R-:W-:-:S02]  /*66b0*/  SHF.R.U32.HI R9, RZ, 0x10, R15 ;  /* 0x00000010ff097819 */ /* 0x000fc4000001160f */
[----:B------:R-:W-:Y:S02]  /*66c0*/  FMNMX.FTZ R100, R125, R100, !PT ;  /* 0x000000647d647209 */ /* 0x000fe40007810000 */
[----:B------:R-:W-:Y:S02]  /*66d0*/  PRMT R224, R64, 0x5410, R65 ;  /* 0x0000541040e07816 */ /* 0x000fe40000000041 */
[----:B------:R-:W-:Y:S02]  /*66e0*/  FMNMX.FTZ R100, R123, R100, !PT ;  /* 0x000000647b647209 */ /* 0x000fe40007810000 */
[----:B------:R-:W-:Y:S02]  /*66f0*/  @!P2 PRMT R65, R55, 0x5410, RZ ;  /* 0x000054103741a816 */ /* 0x000fe400000000ff */
[----:B------:R-:W-:-:S04]  /*6700*/  FMNMX.FTZ R100, R122, R100, !PT ;  /* 0x000000647a647209 */ /* 0x000fc80007810000 */
[----:B------:R-:W-:Y:S02]  /*6710*/  FMNMX.FTZ R100, R119, R100, !PT ;  /* 0x0000006477647209 */ /* 0x000fe40007810000 */
[----:B-1----:R-:W-:Y:S02]  /*6720*/  FMNMX.FTZ R2, R121, R3, !PT ;  /* 0x0000000379027209 */ /* 0x002fe40007810000 */
[----:B------:R-:W-:Y:S02]  /*6730*/  LOP3.LUT R3, R9, 0xff, RZ, 0xc0, !PT ;  /* 0x000000ff09037812 */ /* 0x000fe400078ec0ff */
[----:B------:R-:W-:Y:S02]  /*6740*/  FMNMX.FTZ R2, R120, R2, !PT ;  /* 0x0000000278027209 */ /* 0x000fe40007810000 */
[----:B------:R-:W-:Y:S02]  /*6750*/  SHF.R.U32.HI R9, RZ, 0x8, R31 ;  /* 0x00000008ff097819 */ /* 0x000fe4000001161f */
[----:B------:R-:W-:-:S02]  /*6760*/  FMNMX.FTZ R103, R116, R2, !PT ;  /* 0x0000000274677209 */ /* 0x000fc40007810000 */
[----:B------:R-:W-:Y:S02]  /*6770*/  LOP3.LUT R2, R9, 0xffff, RZ, 0xc0, !PT ;  /* 0x0000ffff09027812 */ /* 0x000fe400078ec0ff */
[----:B------:R-:W-:Y:S02]  /*6780*/  FMNMX.FTZ R103, R93, R103, !PT ;  /* 0x000000675d677209 */ /* 0x000fe40007810000 */
[----:B------:R-:W-:Y:S01]  /*6790*/  ISETP.GE.U32.AND P2, PT, R194, R2, PT ;  /* 0x00000002c200720c */ /* 0x000fe20003f46070 */
[----:B------:R-:W-:Y:S01]  /*67a0*/  FFMA.FTZ R2, R87, R0, -R6 ;  /* 0x0000000057027223 */ /* 0x000fe20000010806 */
[----:B------:R-:W-:Y:S02]  /*67b0*/  FMNMX.FTZ R103, R97, R103, !PT ;  /* 0x0000006761677209 */ /* 0x000fe40007810000 */
[----:B------:R-:W-:Y:S01]  /*67c0*/  FMNMX.FTZ R100, R117, R100, !PT ;  /* 0x0000006475647209 */ /* 0x000fe20007810000 */
[----:B------:R1:W-:Y:S01]  /*67d0*/  MUFU.EX2 R235, R2 ;  /* 0x0000000200eb7308 */ /* 0x0003e20000000800 */
[----:B------:R-:W-:-:S02]  /*67e0*/  FMNMX.FTZ R103, R113, R103, !PT ;  /* 0x0000006771677209 */ /* 0x000fc40007810000 */
[----:B------:R-:W-:Y:S02]  /*67f0*/  FMNMX.FTZ R100, R115, R100, !PT ;  /* 0x0000006473647209 */ /* 0x000fe40007810000 */
[----:B------:R-:W-:Y:S02]  /*6800*/  FMNMX.FTZ R103, R112, R103, !PT ;  /* 0x0000006770677209 */ /* 0x000fe40007810000 */
[----:B------:R-:W-:Y:S02]  /*6810*/  FMNMX.FTZ R100, R114, R100, !PT ;  /* 0x0000006472647209 */ /* 0x000fe40007810000 */
[----:B------:R-:W-:Y:S02]  /*6820*/  FMNMX.FTZ R103, R99, R103, !PT ;  /* 0x0000006763677209 */ /* 0x000fe40007810000 */
[----:B------:R-:W-:Y:S02]  /*6830*/  ISETP.GE.U32.AND P3, PT, R194, R3, PT ;  /* 0x00000003c200720c */ /* 0x000fe40003f66070 */
[----:B------:R-:W-:-:S02]  /*6840*/  FMNMX.FTZ R103, R98, R103, !PT ;  /* 0x0000006762677209 */ /* 0x000fc40007810000 */
[----:B------:R-:W-:Y:S01]  /*6850*/  FMNMX.FTZ R100, R111, R100, !PT ;  /* 0x000000646f647209 */ /* 0x000fe20007810000 */
[----:B-1----:R-:W-:Y:S01]  /*6860*/  FFMA.FTZ R2, R85, R0, -R6 ;  /* 0x0000000055027223 */ /* 0x002fe20000010806 */
[----:B------:R-:W-:Y:S02]  /*6870*/  FMNMX.FTZ R103, R96, R103, !PT ;  /* 0x0000006760677209 */ /* 0x000fe40007810000 */
[----:B--2---:R-:W-:Y:S01]  /*6880*/  F2FP.PACK_AB R3, R240, R237 ;  /* 0x000000edf003723e */ /* 0x004fe200000000ff */
[----:B------:R1:W2:Y:S01]  /*6890*/  MUFU.EX2 R186, R2 ;  /* 0x0000000200ba7308 */ /* 0x0002a20000000800 */
[----:B------:R-:W-:Y:S02]  /*68a0*/  FMNMX.FTZ R100, R110, R100, !PT ;  /* 0x000000646e647209 */ /* 0x000fe40007810000 */
[----:B------:R-:W-:Y:S01]  /*68b0*/  FMNMX.FTZ R103, R95, R103, !PT ;  /* 0x000000675f677209 */ /* 0x000fe20007810000 */
[----:B------:R-:W-:Y:S01]  /*68c0*/  @!P3 HADD2 R56, -R64.H0_H0, -RZ.H0_H0 ;  /* 0xa00000ff4038b230 */ /* 0x000fe20000000900 */
[----:B------:R-:W-:-:S02]  /*68d0*/  PRMT R63, R3, 0x7610, R63 ;  /* 0x00007610033f7816 */ /* 0x000fc4000000003f */
[----:B------:R-:W-:Y:S01]  /*68e0*/  PRMT R62, R3, 0x7632, R62 ;  /* 0x00007632033e7816 */ /* 0x000fe2000000003e */
[--C-:B------:R-:W-:Y:S01]  /*68f0*/  FFMA.FTZ R3, R84, R0, -R7.reuse ;  /* 0x0000000054037223 */ /* 0x100fe20000010807 */
[----:B------:R-:W-:Y:S01]  /*6900*/  FMNMX.FTZ R100, R106, R100, !PT ;  /* 0x000000646a647209 */ /* 0x000fe20007810000 */
[----:B------:R-:W3:Y:S01]  /*6910*/  SHFL.BFLY PT, R10, R103, 0x2, 0x1f ;  /* 0x0c401f00670a7f89 */ /* 0x000ee200000e0000 */
[----:B------:R-:W-:Y:S01]  /*6920*/  @!P3 PRMT R64, R56, 0x5410, RZ ;  /* 0x000054103840b816 */ /* 0x000fe200000000ff */
[----:B------:R4:W-:Y:S01]  /*6930*/  MUFU.EX2 R250, R3 ;  /* 0x0000000300fa7308 */ /* 0x0009e20000000800 */
[----:B------:R-:W-:Y:S01]  /*6940*/  FMNMX.FTZ R100, R104, R100, !PT ;  /* 0x0000006468647209 */ /* 0x000fe20007810000 */
[----:B------:R-:W-:Y:S01]  /*6950*/  @!P2 HADD2 R58, -R62.H0_H0, -RZ.H0_H0 ;  /* 0xa00000ff3e3aa230 */ /* 0x000fe20000000900 */
[----:B------:R-:W-:Y:S01]  /*6960*/  ISETP.GE.U32.AND P3, PT, R194, R11, PT ;  /* 0x0000000bc200720c */ /* 0x000fe20003f66070 */
[-C--:B-1----:R-:W-:Y:S01]  /*6970*/  FFMA.FTZ R2, R86, R0.reuse, -R7 ;  /* 0x0000000056027223 */ /* 0x082fe20000010807 */
[----:B--2---:R-:W-:Y:S01]  /*6980*/  F2FP.PACK_AB R9, R186, R235 ;  /* 0x000000ebba09723e */ /* 0x004fe200000000ff */
[----:B------:R-:W1:Y:S01]  /*6990*/  SHFL.BFLY PT, R11, R100, 0x2, 0x1f ;  /* 0x0c401f00640b7f89 */ /* 0x000e6200000e0000 */
[----:B------:R-:W-:Y:S01]  /*69a0*/  PRMT R213, R63, 0x5410, R62 ;  /* 0x000054103fd57816 */ /* 0x000fe2000000003e */
[----:B------:R2:W5:Y:S01]  /*69b0*/  MUFU.EX2 R251, R2 ;  /* 0x0000000200fb7308 */ /* 0x0005620000000800 */
[C---:B------:R-:W-:Y:S01]  /*69c0*/  PRMT R61, R9.reuse, 0x7632, R61 ;  /* 0x00007632093d7816 */ /* 0x040fe2000000003d */
[----:B------:R-:W-:Y:S01]  /*69d0*/  @!P0 HADD2 R57, -R63.H0_H0, -RZ.H0_H0 ;  /* 0xa00000ff3f398230 */ /* 0x000fe20000000900 */
[----:B------:R-:W-:Y:S01]  /*69e0*/  PRMT R60, R9, 0x7610, R60 ;  /* 0x00007610093c7816 */ /* 0x000fe2000000003c */
[----:B------:R-:W-:Y:S01]  /*69f0*/  FFMA.FTZ R9, R88, R0, -R6 ;  /* 0x0000000058097223 */ /* 0x000fe20000010806 */
[----:B------:R-:W-:Y:S01]  /*6a00*/  @!P2 PRMT R62, R58, 0x5410, RZ ;  /* 0x000054103a3ea816 */ /* 0x000fe200000000ff */
[----:B------:R-:W-:Y:S01]  /*6a10*/  @!P4 HADD2 R59, -R61.H0_H0, -RZ.H0_H0 ;  /* 0xa00000ff3d3bc230 */ /* 0x000fe20000000900 */
[----:B------:R-:W-:Y:S01]  /*6a20*/  PRMT R208, R60, 0x5410, R61 ;  /* 0x000054103cd07816 */ /* 0x000fe2000000003d */
[----:B------:R-:W-:Y:S01]  /*6a30*/  @!P1 HADD2 R81, -R60.H0_H0, -RZ.H0_H0 ;  /* 0xa00000ff3c519230 */ /* 0x000fe20000000900 */
[----:B----4-:R-:W-:Y:S01]  /*6a40*/  LOP3.LUT R3, R8, 0xff, RZ, 0xc0, !PT ;  /* 0x000000ff08037812 */ /* 0x010fe200078ec0ff */
[----:B------:R-:W-:Y:S01]  /*6a50*/  MUFU.EX2 R248, R9 ;  /* 0x0000000900f87308 */ /* 0x000fe20000000800 */
[----:B------:R-:W-:-:S02]  /*6a60*/  @!P4 PRMT R61, R59, 0x5410, RZ ;  /* 0x000054103b3dc816 */ /* 0x000fc400000000ff */
[----:B------:R-:W-:Y:S01]  /*6a70*/  ISETP.GE.U32.AND P2, PT, R194, R3, PT ;  /* 0x00000003c200720c */ /* 0x000fe20003f46070 */
[----:B------:R-:W-:Y:S01]  /*6a80*/  FFMA.FTZ R3, R89, R0, -R6 ;  /* 0x0000000059037223 */ /* 0x000fe20000010806 */
[----:B---3--:R-:W-:Y:S02]  /*6a90*/  FMNMX.FTZ R103, R103, R10, !PT ;  /* 0x0000000a67677209 */ /* 0x008fe40007810000 */
[----:B--2---:R-:W-:Y:S01]  /*6aa0*/  LOP3.LUT R2, R8, 0xffff, RZ, 0xc0, !PT ;  /* 0x0000ffff08027812 */ /* 0x004fe200078ec0ff */
[----:B------:R2:W3:Y:S01]  /*6ab0*/  MUFU.EX2 R249, R3 ;  /* 0x0000000300f97308 */ /* 0x0004e20000000800 */
[----:B------:R-:W-:Y:S02]  /*6ac0*/  @!P1 PRMT R60, R81, 0x5410, RZ ;  /* 0x00005410513c9816 */ /* 0x000fe400000000ff */
[----:B------:R-:W-:Y:S02]  /*6ad0*/  SHF.R.U32.HI R2, RZ, 0x8, R2 ;  /* 0x00000008ff027819 */ /* 0x000fe40000011602 */
[----:B-1----:R-:W-:-:S02]  /*6ae0*/  FMNMX.FTZ R100, R100, R11, !PT ;  /* 0x0000000b64647209 */ /* 0x002fc40007810000 */
[----:B------:R-:W-:Y:S02]  /*6af0*/  LOP3.LUT R2, R2, 0xffff, RZ, 0xc0, !PT ;  /* 0x0000ffff02027812 */ /* 0x000fe400078ec0ff */
[----:B------:R-:W-:Y:S02]  /*6b00*/  @!P0 PRMT R63, R57, 0x5410, RZ ;  /* 0x00005410393f8816 */ /* 0x000fe400000000ff */
[----:B------:R-:W-:Y:S02]  /*6b10*/  ISETP.GE.U32.AND P4, PT, R194, R2, PT ;  /* 0x00000002c200720c */ /* 0x000fe40003f86070 */
[----:B-----5:R-:W-:Y:S02]  /*6b20*/  F2FP.PACK_AB R2, R250, R251 ;  /* 0x000000fbfa02723e */ /* 0x020fe400000000ff */
[----:B------:R-:W-:Y:S02]  /*6b30*/  ISETP.GE.U32.AND P0, PT, R194, R12, PT ;  /* 0x0000000cc200720c */ /* 0x000fe40003f06070 */
[----:B------:R-:W-:-:S02]  /*6b40*/  PRMT R59, R2, 0x7610, R59 ;  /* 0x00007610023b7816 */ /* 0x000fc4000000003b */
[----:B--2---:R-:W-:Y:S02]  /*6b50*/  LOP3.LUT R3, R13, 0xff, RZ, 0xc0, !PT ;  /* 0x000000ff0d037812 */ /* 0x004fe400078ec0ff */
[----:B------:R-:W-:Y:S01]  /*6b60*/  PRMT R58, R2, 0x7632, R58 ;  /* 0x00007632023a7816 */ /* 0x000fe2000000003a */
[----:B------:R-:W-:Y:S01]  /*6b70*/  @!P2 HADD2 R82, -R59.H0_H0, -RZ.H0_H0 ;  /* 0xa00000ff3b52a230 */ /* 0x000fe20000000900 */
[----:B------:R-:W-:Y:S02]  /*6b80*/  ISETP.GE.U32.AND P1, PT, R194, R3, PT ;  /* 0x00000003c200720c */ /* 0x000fe40003f26070 */
[----:B------:R-:W-:Y:S01]  /*6b90*/  SHF.R.U32.HI R2, RZ, 0x18, R8 ;  /* 0x00000018ff027819 */ /* 0x000fe20000011608 */
[----:B------:R-:W1:Y:S01]  /*6ba0*/  SHFL.BFLY PT, R3, R103, 0x1, 0x1f ;  /* 0x0c201f0067037f89 */ /* 0x000e6200000e0000 */
[----:B------:R-:W-:Y:S01]  /*6bb0*/  PRMT R199, R59, 0x5410, R58 ;  /* 0x000054103bc77816 */ /* 0x000fe2000000003a */
[----:B------:R-:W-:Y:S01]  /*6bc0*/  @!P4 HADD2 R83, -R58.H0_H0, -RZ.H0_H0 ;  /* 0xa00000ff3a53c230 */ /* 0x000fe20000000900 */
[----:B------:R-:W-:-:S02]  /*6bd0*/  @!P2 PRMT R59, R82, 0x5410, RZ ;  /* 0x00005410523ba816 */ /* 0x000fc400000000ff */
[----:B------:R-:W-:Y:S02]  /*6be0*/  ISETP.GE.U32.AND P2, PT, R194, R2, PT ;  /* 0x00000002c200720c */ /* 0x000fe40003f46070 */
[----:B------:R-:W-:Y:S02]  /*6bf0*/  SHF.R.U32.HI R2, RZ, 0x10, R8 ;  /* 0x00000010ff027819 */ /* 0x000fe40000011608 */
[----:B------:R-:W2:Y:S01]  /*6c00*/  SHFL.BFLY PT, R8, R100, 0x1, 0x1f ;  /* 0x0c201f0064087f89 */ /* 0x000ea200000e0000 */
[----:B------:R-:W-:Y:S02]  /*6c10*/  @!P4 PRMT R58, R83, 0x5410, RZ ;  /* 0x00005410533ac816 */ /* 0x000fe400000000ff */
[----:B------:R-:W-:-:S04]  /*6c20*/  LOP3.LUT R2, R2, 0xff, RZ, 0xc0, !PT ;  /* 0x000000ff02027812 */ /* 0x000fc800078ec0ff */
[----:B------:R-:W-:Y:S02]  /*6c30*/  ISETP.GE.U32.AND P4, PT, R194, R2, PT ;  /* 0x00000002c200720c */ /* 0x000fe40003f86070 */
[----:B---3--:R-:W-:-:S04]  /*6c40*/  F2FP.PACK_AB R2, R248, R249 ;  /* 0x000000f9f802723e */ /* 0x008fc800000000ff */
[C---:B------:R-:W-:Y:S02]  /*6c50*/  PRMT R57, R2.reuse, 0x7632, R57 ;  /* 0x0000763202397816 */ /* 0x040fe40000000039 */
[----:B------:R-:W-:Y:S02]  /*6c60*/  PRMT R56, R2, 0x7610, R56 ;  /* 0x0000761002387816 */ /* 0x000fe40000000038 */
[----:B-1----:R-:W-:Y:S01]  /*6c70*/  FMNMX.FTZ R103, R103, R3, !PT ;  /* 0x0000000367677209 */ /* 0x002fe20007810000 */
[----:B------:R-:W-:Y:S01]  /*6c80*/  @!P2 HADD2 R84, -R57.H0_H0, -RZ.H0_H0 ;  /* 0xa00000ff3954a230 */ /* 0x000fe20000000900 */
[----:B------:R-:W-:Y:S01]  /*6c90*/  PRMT R197, R56, 0x5410, R57 ;  /* 0x0000541038c57816 */ /* 0x000fe20000000039 */
[----:B------:R-:W-:Y:S02]  /*6ca0*/  @!P4 HADD2 R85, -R56.H0_H0, -RZ.H0_H0 ;  /* 0xa00000ff3855c230 */ /* 0x000fe40000000900 */
[----:B------:R-:W-:Y:S01]  /*6cb0*/  FMUL.FTZ R2, R0, R103 ;  /* 0x0000006700027220 */ /* 0x000fe20000410000 */
[----:B------:R-:W-:-:S02]  /*6cc0*/  @!P2 PRMT R57, R84, 0x5410, RZ ;  /* 0x000054105439a816 */ /* 0x000fc400000000ff */
[----:B--2---:R-:W-:Y:S02]  /*6cd0*/  FMNMX.FTZ R100, R100, R8, !PT ;  /* 0x0000000864647209 */ /* 0x004fe40007810000 */
[----:B------:R-:W-:Y:S02]  /*6ce0*/  FSETP.NEU.FTZ.AND P2, PT, R103, -INF , PT ;  /* 0xff8000006700780b */ /* 0x000fe40003f5d000 */
[----:B------:R-:W-:Y:S01]  /*6cf0*/  SHF.R.U32.HI R8, RZ, 0x8, R14 ;  /* 0x00000008ff087819 */ /* 0x000fe2000001160e */
[----:B------:R-:W-:Y:S01]  /*6d00*/  FMUL.FTZ R3, R0, R100 ;  /* 0x0000006400037220 */ /* 0x000fe20000410000 */
[----:B------:R-:W-:Y:S02]  /*6d10*/  FSEL R2, R2, RZ, P2 ;  /* 0x000000ff02027208 */ /* 0x000fe40001000000 */
[----:B------:R-:W-:Y:S02]  /*6d20*/  FSETP.NEU.FTZ.AND P2, PT, R100, -INF , PT ;  /* 0xff8000006400780b */ /* 0x000fe40003f5d000 */
[----:B------:R-:W-:Y:S01]  /*6d30*/  LOP3.LUT R8, R8, 0xffff, RZ, 0xc0, !PT ;  /* 0x0000ffff08087812 */ /* 0x000fe200078ec0ff */
[-CC-:B------:R-:W-:Y:S01]  /*6d40*/  FFMA.FTZ R105, R113, R0.reuse, -R2.reuse ;  /* 0x0000000071697223 */ /* 0x180fe20000010802 */
[----:B------:R-:W-:Y:S01]  /*6d50*/  FSEL R3, R3, RZ, P2 ;  /* 0x000000ff03037208 */ /* 0x000fe20001000000 */
[--C-:B------:R-:W-:Y:S01]  /*6d60*/  FFMA.FTZ R18, R136, R0, -R2.reuse ;  /* 0x0000000088127223 */ /* 0x100fe20000010802 */
[----:B------:R-:W-:Y:S01]  /*6d70*/  ISETP.GE.U32.AND P2, PT, R194, R8, PT ;  /* 0x00000008c200720c */ /* 0x000fe20003f46070 */
[-CC-:B------:R-:W-:Y:S01]  /*6d80*/  FFMA.FTZ R8, R91, R0.reuse, -R7.reuse ;  /* 0x000000005b087223 */ /* 0x180fe20000010807 */
[----:B------:R-:W-:Y:S01]  /*6d90*/  @!P4 PRMT R56, R85, 0x5410, RZ ;  /* 0x000054105538c816 */ /* 0x000fe200000000ff */
[-C--:B------:R-:W-:Y:S01]  /*6da0*/  FFMA.FTZ R7, R90, R0.reuse, -R7 ;  /* 0x000000005a077223 */ /* 0x080fe20000010807 */
[----:B------:R-:W-:Y:S01]  /*6db0*/  MUFU.EX2 R105, R105 ;  /* 0x0000006900697308 */ /* 0x000fe20000000800 */
[----:B------:R-:W-:-:S02]  /*6dc0*/  FFMA.FTZ R91, R116, R0, -R2 ;  /* 0x00000000745b7223 */ /* 0x000fc40000010802 */
[-CC-:B------:R-:W-:Y:S02]  /*6dd0*/  FFMA.FTZ R116, R99, R0.reuse, -R2.reuse ;  /* 0x0000000063747223 */ /* 0x180fe40000010802 */
[-CC-:B------:R-:W-:Y:S02]  /*6de0*/  FFMA.FTZ R19, R133, R0.reuse, -R2.reuse ;  /* 0x0000000085137223 */ /* 0x180fe40000010802 */
[-CC-:B------:R-:W-:Y:S01]  /*6df0*/  FFMA.FTZ R30, R132, R0.reuse, -R2.reuse ;  /* 0x00000000841e7223 */ /* 0x180fe20000010802 */
[----:B------:R1:W-:Y:S01]  /*6e00*/  MUFU.EX2 R246, R7 ;  /* 0x0000000700f67308 */ /* 0x0003e20000000800 */
[-CC-:B------:R-:W-:Y:S02]  /*6e10*/  FFMA.FTZ R31, R126, R0.reuse, -R2.reuse ;  /* 0x000000007e1f7223 */ /* 0x180fe40000010802 */
[-CC-:B------:R-:W-:Y:S02]  /*6e20*/  FFMA.FTZ R40, R124, R0.reuse, -R2.reuse ;  /* 0x000000007c287223 */ /* 0x180fe40000010802 */
[----:B------:R-:W-:-:S02]  /*6e30*/  FFMA.FTZ R41, R121, R0, -R2 ;  /* 0x0000000079297223 */ /* 0x000fc40000010802 */
[-CC-:B------:R-:W-:Y:S01]  /*6e40*/  FFMA.FTZ R88, R120, R0.reuse, -R2.reuse ;  /* 0x0000000078587223 */ /* 0x180fe20000010802 */
[----:B------:R2:W3:Y:S01]  /*6e50*/  MUFU.EX2 R247, R8 ;  /* 0x0000000800f77308 */ /* 0x0004e20000000800 */
[-CC-:B------:R-:W-:Y:S02]  /*6e60*/  FFMA.FTZ R93, R93, R0.reuse, -R2.reuse ;  /* 0x000000005d5d7223 */ /* 0x180fe40000010802 */
[-CC-:B------:R-:W-:Y:S02]  /*6e70*/  FFMA.FTZ R97, R97, R0.reuse, -R2.reuse ;  /* 0x0000000061617223 */ /* 0x180fe40000010802 */
[-CC-:B------:R-:W-:Y:S02]  /*6e80*/  FFMA.FTZ R112, R112, R0.reuse, -R2.reuse ;  /* 0x0000000070707223 */ /* 0x180fe40000010802 */
[-C--:B------:R-:W-:Y:S01]  /*6e90*/  FFMA.FTZ R118, R98, R0.reuse, -R2 ;  /* 0x0000000062767223 */ /* 0x080fe20000010802 */
[----:B------:R-:W-:Y:S01]  /*6ea0*/  MUFU.EX2 R88, R88 ;  /* 0x0000005800587308 */ /* 0x000fe20000000800 */
[----:B-1----:R-:W-:-:S02]  /*6eb0*/  FFMA.FTZ R7, R94, R0, -R6 ;  /* 0x000000005e077223 */ /* 0x002fc40000010806 */
[-C--:B------:R-:W-:Y:S02]  /*6ec0*/  FFMA.FTZ R6, R92, R0.reuse, -R6 ;  /* 0x000000005c067223 */ /* 0x080fe40000010806 */
[-CC-:B------:R-:W-:Y:S02]  /*6ed0*/  FFMA.FTZ R99, R96, R0.reuse, -R2.reuse ;  /* 0x0000000060637223 */ /* 0x180fe40000010802 */
[-C--:B------:R-:W-:Y:S01]  /*6ee0*/  FFMA.FTZ R113, R95, R0.reuse, -R2 ;  /* 0x000000005f717223 */ /* 0x080fe20000010802 */
[----:B------:R-:W-:Y:S01]  /*6ef0*/  MUFU.EX2 R245, R7 ;  /* 0x0000000700f57308 */ /* 0x000fe20000000800 */
[----:B--2---:R-:W-:Y:S01]  /*6f00*/  LOP3.LUT R8, R43, R153, R222, 0x96, !PT ;  /* 0x000000992b087212 */ /* 0x004fe200078e96de */
[-CC-:B------:R-:W-:Y:S01]  /*6f10*/  FFMA.FTZ R16, R138, R0.reuse, -R3.reuse ;  /* 0x000000008a107223 */ /* 0x180fe20000010803 */
[----:B---3--:R-:W-:Y:S01]  /*6f20*/  F2FP.PACK_AB R2, R246, R247 ;  /* 0x000000f7f602723e */ /* 0x008fe200000000ff */
[-CC-:B------:R-:W-:Y:S02]  /*6f30*/  FFMA.FTZ R17, R137, R0.reuse, -R3.reuse ;  /* 0x0000000089117223 */ /* 0x180fe40000010803 */
[-C--:B------:R-:W-:Y:S01]  /*6f40*/  FFMA.FTZ R21, R135, R0.reuse, -R3 ;  /* 0x0000000087157223 */ /* 0x080fe20000010803 */
[----:B------:R-:W-:Y:S01]  /*6f50*/  PRMT R55, R2, 0x7610, R55 ;  /* 0x0000761002377816 */ /* 0x000fe20000000037 */
[----:B------:R-:W1:Y:S01]  /*6f60*/  MUFU.EX2 R244, R6 ;  /* 0x0000000600f47308 */ /* 0x000e620000000800 */
[-CC-:B------:R-:W-:Y:S01]  /*6f70*/  FFMA.FTZ R29, R134, R0.reuse, -R3.reuse ;  /* 0x00000000861d7223 */ /* 0x180fe20000010803 */
[----:B------:R-:W-:Y:S01]  /*6f80*/  PRMT R54, R2, 0x7632, R54 ;  /* 0x0000763202367816 */ /* 0x000fe20000000036 */
[-CC-:B------:R-:W-:Y:S01]  /*6f90*/  FFMA.FTZ R32, R127, R0.reuse, -R3.reuse ;  /* 0x000000007f207223 */ /* 0x180fe20000010803 */
[----:B------:R-:W-:Y:S01]  /*6fa0*/  @!P3 HADD2 R86, -R55.H0_H0, -RZ.H0_H0 ;  /* 0xa00000ff3756b230 */ /* 0x000fe20000000900 */
[-CC-:B------:R-:W-:Y:S01]  /*6fb0*/  FFMA.FTZ R33, R125, R0.reuse, -R3.reuse ;  /* 0x000000007d217223 */ /* 0x180fe20000010803 */
[----:B------:R-:W-:Y:S01]  /*6fc0*/  PRMT R196, R55, 0x5410, R54 ;  /* 0x0000541037c47816 */ /* 0x000fe20000000036 */
[-CC-:B------:R-:W-:Y:S01]  /*6fd0*/  FFMA.FTZ R81, R123, R0.reuse, -R3.reuse ;  /* 0x000000007b517223 */ /* 0x180fe20000010803 */
[----:B------:R-:W-:Y:S01]  /*6fe0*/  @!P2 HADD2 R98, -R54.H0_H0, -RZ.H0_H0 ;  /* 0xa00000ff3662a230 */ /* 0x000fe20000000900 */
[-CC-:B------:R-:W-:Y:S01]  /*6ff0*/  FFMA.FTZ R82, R122, R0.reuse, -R3.reuse ;  /* 0x000000007a527223 */ /* 0x180fe20000010803 */
[----:B------:R-:W-:Y:S01]  /*7000*/  MUFU.EX2 R16, R16 ;  /* 0x0000001000107308 */ /* 0x000fe20000000800 */
[-CC-:B------:R-:W-:Y:S01]  /*7010*/  FFMA.FTZ R90, R119, R0.reuse, -R3.reuse ;  /* 0x00000000775a7223 */ /* 0x180fe20000010803 */
[----:B------:R-:W-:Y:S01]  /*7020*/  @!P3 PRMT R55, R86, 0x5410, RZ ;  /* 0x000054105637b816 */ /* 0x000fe200000000ff */
[-CC-:B------:R-:W-:Y:S01]  /*7030*/  FFMA.FTZ R92, R117, R0.reuse, -R3.reuse ;  /* 0x00000000755c7223 */ /* 0x180fe20000010803 */
[----:B------:R-:W-:Y:S01]  /*7040*/  @!P2 PRMT R54, R98, 0x5410, RZ ;  /* 0x000054106236a816 */ /* 0x000fe200000000ff */
[----:B------:R-:W-:-:S02]  /*7050*/  FFMA.FTZ R94, R115, R0, -R3 ;  /* 0x00000000735e7223 */ /* 0x000fc40000010803 */
[-CC-:B------:R-:W-:Y:S01]  /*7060*/  FFMA.FTZ R95, R114, R0.reuse, -R3.reuse ;  /* 0x00000000725f7223 */ /* 0x180fe20000010803 */
[----:B------:R-:W2:Y:S01]  /*7070*/  MUFU.EX2 R17, R17 ;  /* 0x0000001100117308 */ /* 0x000ea20000000800 */
[-CC-:B------:R-:W-:Y:S02]  /*7080*/  FFMA.FTZ R96, R111, R0.reuse, -R3.reuse ;  /* 0x000000006f607223 */ /* 0x180fe40000010803 */
[-CC-:B------:R-:W-:Y:S02]  /*7090*/  FFMA.FTZ R110, R110, R0.reuse, -R3.reuse ;  /* 0x000000006e6e7223 */ /* 0x180fe40000010803 */
[-CC-:B------:R-:W-:Y:S02]  /*70a0*/  FFMA.FTZ R106, R106, R0.reuse, -R3.reuse ;  /* 0x000000006a6a7223 */ /* 0x180fe40000010803 */
[----:B------:R-:W-:Y:S01]  /*70b0*/  FFMA.FTZ R104, R104, R0, -R3 ;  /* 0x0000000068687223 */ /* 0x000fe20000010803 */
[----:B-1----:R-:W-:Y:S01]  /*70c0*/  F2FP.PACK_AB R0, R244, R245 ;  /* 0x000000f5f400723e */ /* 0x002fe200000000ff */
[----:B------:R-:W-:Y:S01]  /*70d0*/  IMAD.WIDE.U32 R6, R129, -0x2daee0ad, RZ ;  /* 0xd2511f5381067825 */ /* 0x000fe200078e00ff */
[----:B------:R-:W-:Y:S02]  /*70e0*/  MUFU.EX2 R21, R21 ;  /* 0x0000001500157308 */ /* 0x000fe40000000800 */
[----:B------:R-:W-:Y:S01]  /*70f0*/  PRMT R53, R0, 0x7610, R53 ;  /* 0x0000761000357816 */ /* 0x000fe20000000035 */
[----:B------:R-:W-:Y:S01]  /*7100*/  IMAD.WIDE.U32 R8, R8, -0x326172a9, RZ ;  /* 0xcd9e8d5708087825 */ /* 0x000fe200078e00ff */
[----:B------:R-:W-:-:S02]  /*7110*/  PRMT R52, R0, 0x7632, R52 ;  /* 0x0000763200347816 */ /* 0x000fc40000000034 */
[----:B------:R-:W-:Y:S01]  /*7120*/  LOP3.LUT R2, R7, R190, R42, 0x96, !PT ;  /* 0x000000be07027212 */ /* 0x000fe200078e962a */
[----:B------:R-:W-:Y:S01]  /*7130*/  @!P1 HADD2 R89, -R53.H0_H0, -RZ.H0_H0 ;  /* 0xa00000ff35599230 */ /* 0x000fe20000000900 */
[CC--:B------:R-:W-:Y:S01]  /*7140*/  LOP3.LUT R0, R9.reuse, R200.reuse, R158, 0x96, !PT ;  /* 0x000000c809007212 */ /* 0x0c0fe200078e969e */
[----:B------:R-:W-:Y:S01]  /*7150*/  @!P0 HADD2 R87, -R52.H0_H0, -RZ.H0_H0 ;  /* 0xa00000ff34578230 */ /* 0x000fe20000000900 */
[----:B------:R-:W-:Y:S01]  /*7160*/  LOP3.LUT R28, R9, R200, R28, 0x96, !PT ;  /* 0x000000c8091c7212 */ /* 0x000fe200078e961c */
[----:B------:R-:W-:Y:S01]  /*7170*/  IMAD.WIDE.U32 R2, R2, -0x326172a9, RZ ;  /* 0xcd9e8d5702027825 */ /* 0x000fe200078e00ff */
[----:B------:R-:W-:Y:S01]  /*7180*/  LOP3.LUT R9, R25, R227, R26, 0x96, !PT ;  /* 0x000000e319097212 */ /* 0x000fe200078e961a */
[----:B------:R-:W-:Y:S01]  /*7190*/  MUFU.EX2 R98, R29 ;  /* 0x0000001d00627308 */ /* 0x000fe20000000800 */
[----:B------:R-:W-:Y:S01]  /*71a0*/  PRMT R155, R53, 0x5410, R52 ;  /* 0x00005410359b7816 */ /* 0x000fe20000000034 */
[----:B------:R-:W-:Y:S01]  /*71b0*/  IMAD.WIDE.U32 R48, R0, -0x2daee0ad, RZ ;  /* 0xd2511f5300307825 */ /* 0x000fe200078e00ff */
[----:B------:R-:W-:-:S02]  /*71c0*/  LOP3.LUT R10, R3, R203, R8, 0x96, !PT ;  /* 0x000000cb030a7212 */ /* 0x000fc400078e9608 */
[----:B------:R-:W-:Y:S01]  /*71d0*/  @!P1 PRMT R53, R89, 0x5410, RZ ;  /* 0x0000541059359816 */ /* 0x000fe200000000ff */
[----:B------:R-:W-:Y:S01]  /*71e0*/  IMAD.WIDE.U32 R14, R9, -0x2daee0ad, RZ ;  /* 0xd2511f53090e7825 */ /* 0x000fe200078e00ff */
[----:B------:R-:W-:Y:S01]  /*71f0*/  LOP3.LUT R6, R49, R202, R6, 0x96, !PT ;  /* 0x000000ca31067212 */ /* 0x000fe200078e9606 */
[----:B------:R-:W-:Y:S01]  /*7200*/  MUFU.EX2 R32, R32 ;  /* 0x0000002000207308 */ /* 0x000fe20000000800 */
[----:B------:R-:W-:Y:S01]  /*7210*/  @!P0 PRMT R52, R87, 0x5410, RZ ;  /* 0x0000541057348816 */ /* 0x000fe200000000ff */
[----:B------:R-:W-:-:S04]  /*7220*/  IMAD.WIDE.U32 R10, R10, -0x2daee0ad, RZ ;  /* 0xd2511f530a0a7825 */ /* 0x000fc800078e00ff */
[----:B------:R-:W-:Y:S01]  /*7230*/  IMAD.WIDE.U32 R6, R6, -0x326172a9, RZ ;  /* 0xcd9e8d5706067825 */ /* 0x000fe200078e00ff */
[----:B------:R-:W-:Y:S01]  /*7240*/  LOP3.LUT R3, R11, R228, R48, 0x96, !PT ;  /* 0x000000e40b037212 */ /* 0x000fe200078e9630 */
[----:B------:R-:W-:Y:S03]  /*7250*/  MUFU.EX2 R33, R33 ;  /* 0x0000002100217308 */ /* 0x000fe60000000800 */
[----:B------:R-:W-:Y:S01]  /*7260*/  LOP3.LUT R12, R7, R227, R2, 0x96, !PT ;  /* 0x000000e3070c7212 */ /* 0x000fe200078e9602 */
[----:B------:R-:W-:-:S04]  /*7270*/  IMAD.WIDE.U32 R2, R3, -0x326172a9, RZ ;  /* 0xcd9e8d5703027825 */ /* 0x000fc800078e00ff */
[----:B------:R-:W-:Y:S01]  /*7280*/  IMAD.WIDE.U32 R12, R12, -0x2daee0ad, RZ ;  /* 0xd2511f530c0c7825 */ /* 0x000fe200078e00ff */
[-C--:B------:R-:W-:Y:S01]  /*7290*/  LOP3.LUT R11, R3, R230.reuse, R6, 0x96, !PT ;  /* 0x000000e6030b7212 */ /* 0x080fe200078e9606 */
[----:B------:R-:W-:Y:S01]  /*72a0*/  MUFU.EX2 R178, R82 ;  /* 0x0000005200b27308 */ /* 0x000fe20000000800 */
[----:B------:R-:W-:Y:S02]  /*72b0*/  LOP3.LUT R3, R27, R203, R214, 0x96, !PT ;  /* 0x000000cb1b037212 */ /* 0x000fe400078e96d6 */
[----:B------:R-:W-:Y:S01]  /*72c0*/  LOP3.LUT R6, R13, R229, R10, 0x96, !PT ;  /* 0x000000e50d067212 */ /* 0x000fe200078e960a */
[----:B------:R-:W-:Y:S01]  /*72d0*/  FADD.FTZ R13, R165, R20 ;  /* 0x00000014a50d7221 */ /* 0x000fe20000010000 */
[----:B------:R-:W-:-:S03]  /*72e0*/  LOP3.LUT R27, R23, R230, R24, 0x96, !PT ;  /* 0x000000e6171b7212 */ /* 0x000fc600078e9618 */
[----:B------:R-:W-:Y:S01]  /*72f0*/  IMAD.WIDE.U32 R6, R6, -0x326172a9, RZ ;  /* 0xcd9e8d5706067825 */ /* 0x000fe200078e00ff */
[----:B------:R1:W-:Y:S04]  /*7300*/  MUFU.EX2 R10, R18 ;  /* 0x00000012000a7308 */ /* 0x0003e80000000800 */
[----:B------:R-:W-:Y:S01]  /*7310*/  LOP3.LUT R0, R7, R231, R2, 0x96, !PT ;  /* 0x000000e707007212 */ /* 0x000fe200078e9602 */
[----:B------:R-:W-:-:S03]  /*7320*/  IMAD R2, R3, -0x2daee0ad, RZ ;  /* 0xd2511f5303027824 */ /* 0x000fc600078e02ff */
[----:B------:R-:W-:Y:S01]  /*7330*/  LOP3.LUT R3, R0, 0xff, RZ, 0xc0, !PT ;  /* 0x000000ff00037812 */ /* 0x000fe200078ec0ff */
[----:B------:R-:W-:Y:S01]  /*7340*/  MUFU.EX2 R176, R90 ;  /* 0x0000005a00b07308 */ /* 0x000fe20000000800 */
[----:B------:R-:W-:Y:S02]  /*7350*/  LOP3.LUT R2, R15, R229, R2, 0x96, !PT ;  /* 0x000000e50f027212 */ /* 0x000fe400078e9602 */
[----:B------:R-:W-:Y:S02]  /*7360*/  ISETP.GE.U32.AND P4, PT, R194, R3, PT ;  /* 0x00000003c200720c */ /* 0x000fe40003f86070 */
[----:B------:R-:W-:Y:S01]  /*7370*/  LOP3.LUT R9, R0, 0xffff, RZ, 0xc0, !PT ;  /* 0x0000ffff00097812 */ /* 0x000fe200078ec0ff */
[----:B------:R-:W-:Y:S02]  /*7380*/  IMAD.WIDE.U32 R2, R2, -0x326172a9, RZ ;  /* 0xcd9e8d5702027825 */ /* 0x000fe400078e00ff */
[----:B------:R-:W-:Y:S01]  /*7390*/  MUFU.EX2 R177, R92 ;  /* 0x0000005c00b17308 */ /* 0x000fe20000000800 */
[----:B------:R-:W-:Y:S01]  /*73a0*/  SHF.R.U32.HI R9, RZ, 0x8, R9 ;  /* 0x00000008ff097819 */ /* 0x000fe20000011609 */
[----:B-1----:R-:W-:Y:S01]  /*73b0*/  FADD.FTZ R18, R172, R13 ;  /* 0x0000000dac127221 */ /* 0x002fe20000010000 */
[----:B------:R-:W-:-:S02]  /*73c0*/  LOP3.LUT R15, R3, R231, R22, 0x96, !PT ;  /* 0x000000e7030f7212 */ /* 0x000fc400078e9616 */
[C---:B------:R-:W-:Y:S02]  /*73d0*/  LOP3.LUT R22, R2.reuse, 0xffff, RZ, 0xc0, !PT ;  /* 0x0000ffff02167812 */ /* 0x040fe400078ec0ff */
[----:B------:R-:W-:Y:S01]  /*73e0*/  LOP3.LUT R25, R2, 0xff, RZ, 0xc0, !PT ;  /* 0x000000ff02197812 */ /* 0x000fe200078ec0ff */
[----:B------:R-:W-:Y:S01]  /*73f0*/  MUFU.EX2 R158, R93 ;  /* 0x0000005d009e7308 */ /* 0x000fe20000000800 */
[--C-:B------:R-:W-:Y:S02]  /*7400*/  SHF.R.U32.HI R24, RZ, 0x10, R2.reuse ;  /* 0x00000010ff187819 */ /* 0x100fe40000011602 */
[----:B------:R-:W-:Y:S02]  /*7410*/  SHF.R.U32.HI R23, RZ, 0x18, R2 ;  /* 0x00000018ff177819 */ /* 0x000fe40000011602 */
[--C-:B------:R-:W-:Y:S02]  /*7420*/  SHF.R.U32.HI R2, RZ, 0x10, R0.reuse ;  /* 0x00000010ff027819 */ /* 0x100fe40000011600 */
[----:B------:R-:W-:Y:S01]  /*7430*/  SHF.R.U32.HI R0, RZ, 0x18, R0 ;  /* 0x00000018ff007819 */ /* 0x000fe20000011600 */
[----:B------:R-:W-:Y:S01]  /*7440*/  MUFU.EX2 R97, R97 ;  /* 0x0000006100617308 */ /* 0x000fe20000000800 */
[----:B------:R-:W-:-:S02]  /*7450*/  LOP3.LUT R2, R2, 0xff, RZ, 0xc0, !PT ;  /* 0x000000ff02027812 */ /* 0x000fc400078ec0ff */
[----:B------:R-:W-:Y:S02]  /*7460*/  LOP3.LUT R9, R9, 0xffff, RZ, 0xc0, !PT ;  /* 0x0000ffff09097812 */ /* 0x000fe400078ec0ff */
[C---:B------:R-:W-:Y:S02]  /*7470*/  ISETP.GE.U32.AND P2, PT, R194.reuse, R2, PT ;  /* 0x00000002c200720c */ /* 0x040fe40003f46070 */
[----:B------:R-:W-:Y:S01]  /*7480*/  ISETP.GE.U32.AND P1, PT, R194, R0, PT ;  /* 0x00000000c200720c */ /* 0x000fe20003f26070 */
[----:B------:R-:W1:Y:S01]  /*7490*/  MUFU.EX2 R2, R19 ;  /* 0x0000001300027308 */ /* 0x000e620000000800 */
[----:B------:R-:W-:Y:S02]  /*74a0*/  LOP3.LUT R0, R6, 0xff, RZ, 0xc0, !PT ;  /* 0x000000ff06007812 */ /* 0x000fe400078ec0ff */
[----:B------:R-:W-:Y:S01]  /*74b0*/  ISETP.GE.U32.AND P0, PT, R194, R9, PT ;  /* 0x00000009c200720c */ /* 0x000fe20003f06070 */
[----:B------:R-:W-:Y:S01]  /*74c0*/  FADD.FTZ R9, R170, R169 ;  /* 0x000000a9aa097221 */ /* 0x000fe20000010000 */
[----:B------:R-:W-:Y:S01]  /*74d0*/  ISETP.GE.U32.AND P3, PT, R194, R0, PT ;  /* 0x00000000c200720c */ /* 0x000fe20003f66070 */
[----:B------:R-:W-:Y:S01]  /*74e0*/  IMAD.MOV.U32 R170, RZ, RZ, R186 ;  /* 0x000000ffffaa7224 */ /* 0x000fe200078e00ba */
[----:B--2---:R-:W-:Y:S01]  /*74f0*/  F2FP.PACK_AB R0, R17, R16 ;  /* 0x000000101100723e */ /* 0x004fe200000000ff */
[----:B------:R-:W-:Y:S01]  /*7500*/  FADD.FTZ R17, R16, R17 ;  /* 0x0000001110117221 */ /* 0x000fe20000010000 */
[----:B------:R-:W-:Y:S01]  /*7510*/  LOP3.LUT R3, R6, 0xffff, RZ, 0xc0, !PT ;  /* 0x0000ffff06037812 */ /* 0x000fe200078ec0ff */
[----:B------:R-:W-:Y:S01]  /*7520*/  MUFU.EX2 R169, R81 ;  /* 0x0000005100a97308 */ /* 0x000fe20000000800 */
[----:B------:R-:W-:-:S02]  /*7530*/  PRMT R26, R0, 0x7610, R26 ;  /* 0x00007610001a7816 */ /* 0x000fc4000000001a */
[----:B------:R-:W-:Y:S02]  /*7540*/  PRMT R20, R0, 0x7632, R20 ;  /* 0x0000763200147816 */ /* 0x000fe40000000014 */
[----:B------:R-:W-:Y:S01]  /*7550*/  SHF.R.U32.HI R0, RZ, 0x8, R3 ;  /* 0x00000008ff007819 */ /* 0x000fe20000011603 */
[----:B-1----:R-:W-:Y:S01]  /*7560*/  FADD.FTZ R16, R10, R2 ;  /* 0x000000020a107221 */ /* 0x002fe20000010000 */
[----:B------:R-:W-:Y:S01]  /*7570*/  F2FP.PACK_AB R2, R2, R10 ;  /* 0x0000000a0202723e */ /* 0x000fe200000000ff */
[----:B------:R-:W-:Y:S01]  /*7580*/  @!P4 HADD2 R111, -R26.H0_H0, -RZ.H0_H0 ;  /* 0xa00000ff1a6fc230 */ /* 0x000fe20000000900 */
[--C-:B------:R-:W-:Y:S01]  /*7590*/  SHF.R.U32.HI R7, RZ, 0x10, R6.reuse ;  /* 0x00000010ff077819 */ /* 0x100fe20000011606 */
[----:B------:R-:W-:Y:S01]  /*75a0*/  @!P0 HADD2 R114, -R20.H0_H0, -RZ.H0_H0 ;  /* 0xa00000ff14728230 */ /* 0x000fe20000000900 */
[----:B------:R-:W-:Y:S01]  /*75b0*/  SHF.R.U32.HI R6, RZ, 0x18, R6 ;  /* 0x00000018ff067819 */ /* 0x000fe20000011606 */
[----:B------:R-:W1:Y:S01]  /*75c0*/  MUFU.EX2 R10, R30 ;  /* 0x0000001e000a7308 */ /* 0x000e620000000800 */
[----:B------:R-:W-:Y:S01]  /*75d0*/  PRMT R38, R2, 0x7610, R38 ;  /* 0x0000761002267816 */ /* 0x000fe20000000026 */
[----:B------:R-:W-:Y:S01]  /*75e0*/  FADD.FTZ R19, R168, R9 ;  /* 0x00000009a8137221 */ /* 0x000fe20000010000 */
[----:B------:R-:W-:Y:S01]  /*75f0*/  PRMT R37, R2, 0x7632, R37 ;  /* 0x0000763202257816 */ /* 0x000fe20000000025 */
[----:B------:R-:W-:Y:S01]  /*7600*/  IMAD.WIDE.U32 R2, R11, -0x2daee0ad, RZ ;  /* 0xd2511f530b027825 */ /* 0x000fe200078e00ff */
[----:B------:R-:W-:Y:S01]  /*7610*/  LOP3.LUT R0, R0, 0xffff, RZ, 0xc0, !PT ;  /* 0x0000ffff00007812 */ /* 0x000fe200078ec0ff */
[----:B------:R-:W-:Y:S01]  /*7620*/  @!P2 HADD2 R117, -R38.H0_H0, -RZ.H0_H0 ;  /* 0xa00000ff2675a230 */ /* 0x000fe20000000900 */
[----:B------:R-:W-:Y:S01]  /*7630*/  PRMT R124, R26, 0x5410, R20 ;  /* 0x000054101a7c7816 */ /* 0x000fe20000000014 */
[----:B------:R-:W2:Y:S01]  /*7640*/  MUFU.EX2 R11, R31 ;  /* 0x0000001f000b7308 */ /* 0x000ea20000000800 */
[----:B------:R-:W-:Y:S01]  /*7650*/  @!P4 PRMT R26, R111, 0x5410, RZ ;  /* 0x000054106f1ac816 */ /* 0x000fe200000000ff */
[----:B------:R-:W-:Y:S01]  /*7660*/  @!P1 HADD2 R119, -R37.H0_H0, -RZ.H0_H0 ;  /* 0xa00000ff25779230 */ /* 0x000fe20000000900 */
[----:B------:R-:W-:-:S02]  /*7670*/  ISETP.GE.U32.AND P4, PT, R194, R6, PT ;  /* 0x00000006c200720c */ /* 0x000fc40003f86070 */
[----:B------:R-:W-:Y:S02]  /*7680*/  @!P0 PRMT R20, R114, 0x5410, RZ ;  /* 0x0000541072148816 */ /* 0x000fe400000000ff */
[----:B------:R-:W-:Y:S01]  /*7690*/  ISETP.GE.U32.AND P0, PT, R194, R0, PT ;  /* 0x00000000c200720c */ /* 0x000fe20003f06070 */
[----:B-1----:R-:W-:Y:S01]  /*76a0*/  FADD.FTZ R9, R10, R16 ;  /* 0x000000100a097221 */ /* 0x002fe20000010000 */
[----:B------:R-:W-:Y:S01]  /*76b0*/  F2FP.PACK_AB R6, R98, R21 ;  /* 0x000000156206723e */ /* 0x000fe200000000ff */
[----:B------:R-:W-:Y:S01]  /*76c0*/  FADD.FTZ R21, R21, R17 ;  /* 0x0000001115157221 */ /* 0x000fe20000010000 */
[----:B------:R-:W-:Y:S01]  /*76d0*/  LOP3.LUT R0, R3, R252, R12, 0x96, !PT ;  /* 0x000000fc03007212 */ /* 0x000fe200078e960c */
[----:B------:R-:W-:Y:S01]  /*76e0*/  MUFU.EX2 R30, R40 ;  /* 0x00000028001e7308 */ /* 0x000fe20000000800 */
[C---:B------:R-:W-:Y:S02]  /*76f0*/  PRMT R51, R6.reuse, 0x7610, R51 ;  /* 0x0000761006337816 */ /* 0x040fe40000000033 */
[----:B------:R-:W-:Y:S01]  /*7700*/  PRMT R50, R6, 0x7632, R50 ;  /* 0x0000763206327816 */ /* 0x000fe20000000032 */
[----:B--2---:R-:W-:Y:S01]  /*7710*/  FADD.FTZ R17, R11, R9 ;  /* 0x000000090b117221 */ /* 0x004fe20000010000 */
[----:B------:R-:W-:Y:S01]  /*7720*/  SHF.R.U32.HI R6, RZ, 0x10, R0 ;  /* 0x00000010ff067819 */ /* 0x000fe20000011600 */
[----:B------:R-:W-:Y:S01]  /*7730*/  @!P3 HADD2 R120, -R51.H0_H0, -RZ.H0_H0 ;  /* 0xa00000ff3378b230 */ /* 0x000fe20000000900 */
[----:B------:R-:W-:Y:S01]  /*7740*/  PRMT R115, R38, 0x5410, R37 ;  /* 0x0000541026737816 */ /* 0x000fe20000000025 */
[----:B------:R-:W-:Y:S01]  /*7750*/  @!P0 HADD2 R121, -R50.H0_H0, -RZ.H0_H0 ;  /* 0xa00000ff32798230 */ /* 0x000fe20000000900 */
[----:B------:R-:W-:Y:S01]  /*7760*/  LOP3.LUT R6, R6, 0xff, RZ, 0xc0, !PT ;  /* 0x000000ff06067812 */ /* 0x000fe200078ec0ff */
[----:B------:R-:W1:Y:S01]  /*7770*/  MUFU.EX2 R31, R41 ;  /* 0x00000029001f7308 */ /* 0x000e620000000800 */
[----:B------:R-:W-:-:S02]  /*7780*/  LOP3.LUT R7, R7, 0xff, RZ, 0xc0, !PT ;  /* 0x000000ff07077812 */ /* 0x000fc400078ec0ff */
[----:B------:R-:W-:Y:S02]  /*7790*/  @!P1 PRMT R37, R119, 0x5410, RZ ;  /* 0x0000541077259816 */ /* 0x000fe400000000ff */
[----:B------:R-:W-:Y:S02]  /*77a0*/  ISETP.GE.U32.AND P1, PT, R194, R6, PT ;  /* 0x00000006c200720c */ /* 0x000fe40003f26070 */
[----:B------:R-:W-:Y:S01]  /*77b0*/  @!P2 PRMT R38, R117, 0x5410, RZ ;  /* 0x000054107526a816 */ /* 0x000fe200000000ff */
[----:B------:R-:W2:Y:S01]  /*77c0*/  MUFU.EX2 R168, R91 ;  /* 0x0000005b00a87308 */ /* 0x000ea20000000800 */
[----:B------:R-:W-:Y:S02]  /*77d0*/  LOP3.LUT R6, R0, 0xff, RZ, 0xc0, !PT ;  /* 0x000000ff00067812 */ /* 0x000fe400078ec0ff */
[----:B------:R-:W-:Y:S02]  /*77e0*/  ISETP.GE.U32.AND P2, PT, R194, R7, PT ;  /* 0x00000007c200720c */ /* 0x000fe40003f46070 */
[----:B------:R-:W-:-:S02]  /*77f0*/  PRMT R114, R51, 0x5410, R50 ;  /* 0x0000541033727816 */ /* 0x000fc40000000032 */
[----:B------:R-:W-:Y:S01]  /*7800*/  @!P3 PRMT R51, R120, 0x5410, RZ ;  /* 0x000054107833b816 */ /* 0x000fe200000000ff */
[----:B------:R-:W-:Y:S01]  /*7810*/  MUFU.EX2 R225, R94 ;  /* 0x0000005e00e17308 */ /* 0x000fe20000000800 */
[----:B------:R-:W-:Y:S02]  /*7820*/  ISETP.GE.U32.AND P3, PT, R194, R6, PT ;  /* 0x00000006c200720c */ /* 0x000fe40003f66070 */
[----:B------:R-:W-:Y:S01]  /*7830*/  F2FP.PACK_AB R7, R11, R10 ;  /* 0x0000000a0b07723e */ /* 0x000fe200000000ff */
[----:B------:R-:W-:Y:S01]  /*7840*/  IMAD.WIDE.U32 R10, R28, -0x2daee0ad, RZ ;  /* 0xd2511f531c0a7825 */ /* 0x000fe200078e00ff */
[----:B------:R-:W-:Y:S02]  /*7850*/  SHF.R.U32.HI R6, RZ, 0x18, R0 ;  /* 0x00000018ff067819 */ /* 0x000fe40000011600 */
[----:B------:R-:W-:Y:S01]  /*7860*/  @!P0 PRMT R50, R121, 0x5410, RZ ;  /* 0x0000541079328816 */ /* 0x000fe200000000ff */
[----:B------:R-:W3:Y:S01]  /*7870*/  MUFU.EX2 R236, R95 ;  /* 0x0000005f00ec7308 */ /* 0x000ee20000000800 */
[----:B------:R-:W-:-:S02]  /*7880*/  LOP3.LUT R0, R0, 0xffff, RZ, 0xc0, !PT ;  /* 0x0000ffff00007812 */ /* 0x000fc400078ec0ff */
[----:B------:R-:W-:Y:S02]  /*7890*/  ISETP.GE.U32.AND P0, PT, R194, R6, PT ;  /* 0x00000006c200720c */ /* 0x000fe40003f06070 */
[C---:B------:R-:W-:Y:S02]  /*78a0*/  PRMT R46, R7.reuse, 0x7610, R46 ;  /* 0x00007610072e7816 */ /* 0x040fe4000000002e */
[----:B------:R-:W-:Y:S01]  /*78b0*/  PRMT R44, R7, 0x7632, R44 ;  /* 0x00007632072c7816 */ /* 0x000fe2000000002c */
[----:B------:R-:W-:Y:S01]  /*78c0*/  IMAD.WIDE.U32 R6, R152, -0x2daee0ad, RZ ;  /* 0xd2511f5398067825 */ /* 0x000fe200078e00ff */
[----:B------:R-:W-:Y:S01]  /*78d0*/  SHF.R.U32.HI R0, RZ, 0x8, R0 ;  /* 0x00000008ff007819 */ /* 0x000fe20000011600 */
[----:B------:R-:W-:Y:S01]  /*78e0*/  @!P2 HADD2 R122, -R46.H0_H0, -RZ.H0_H0 ;  /* 0xa00000ff2e7aa230 */ /* 0x000fe20000000900 */
[----:B------:R-:W-:Y:S01]  /*78f0*/  PRMT R111, R46, 0x5410, R44 ;  /* 0x000054102e6f7816 */ /* 0x000fe2000000002c */
[----:B------:R-:W-:Y:S01]  /*7900*/  @!P4 HADD2 R123, -R44.H0_H0, -RZ.H0_H0 ;  /* 0xa00000ff2c7bc230 */ /* 0x000fe20000000900 */
[----:B------:R-:W-:Y:S01]  /*7910*/  LOP3.LUT R7, R7, R190, R42, 0x96, !PT ;  /* 0x000000be07077212 */ /* 0x000fe200078e962a */
[----:B------:R-:W-:Y:S01]  /*7920*/  MUFU.EX2 R233, R96 ;  /* 0x0000006000e97308 */ /* 0x000fe20000000800 */
[----:B------:R-:W-:-:S02]  /*7930*/  LOP3.LUT R0, R0, 0xffff, RZ, 0xc0, !PT ;  /* 0x0000ffff00007812 */ /* 0x000fc400078ec0ff */
[----:B------:R-:W-:Y:S01]  /*7940*/  LOP3.LUT R12, R11, R202, R6, 0x96, !PT ;  /* 0x000000ca0b0c7212 */ /* 0x000fe200078e9606 */
[----:B------:R-:W-:Y:S01]  /*7950*/  IMAD.WIDE.U32 R6, R7, -0x326172a9, RZ ;  /* 0xcd9e8d5707067825 */ /* 0x000fe200078e00ff */
[----:B------:R-:W-:Y:S02]  /*7960*/  @!P2 PRMT R46, R122, 0x5410, RZ ;  /* 0x000054107a2ea816 */ /* 0x000fe400000000ff */
[----:B------:R-:W-:Y:S01]  /*7970*/  ISETP.GE.U32.AND P2, PT, R194, R0, PT ;  /* 0x00000000c200720c */ /* 0x000fe20003f46070 */
[----:B------:R-:W-:Y:S01]  /*7980*/  IMAD.WIDE.U32 R12, R12, -0x326172a9, RZ ;  /* 0xcd9e8d570c0c7825 */ /* 0x000fe200078e00ff */
[----:B------:R-:W-:Y:S01]  /*7990*/  F2FP.PACK_AB R0, R33, R32 ;  /* 0x000000202100723e */ /* 0x000fe200000000ff */
[----:B------:R4:W-:Y:S01]  /*79a0*/  MUFU.EX2 R234, R110 ;  /* 0x0000006e00ea7308 */ /* 0x0009e20000000800 */
[----:B------:R-:W-:Y:S02]  /*79b0*/  LOP3.LUT R7, R7, R203, R8, 0x96, !PT ;  /* 0x000000cb07077212 */ /* 0x000fe400078e9608 */
[----:B------:R-:W-:-:S02]  /*79c0*/  LOP3.LUT R8, R13, R227, R6, 0x96, !PT ;  /* 0x000000e30d087212 */ /* 0x000fc400078e9606 */
[C---:B------:R-:W-:Y:S01]  /*79d0*/  PRMT R42, R0.reuse, 0x7632, R42 ;  /* 0x00007632002a7816 */ /* 0x040fe2000000002a */
[----:B------:R-:W-:Y:S01]  /*79e0*/  IMAD.WIDE.U32 R6, R7, -0x2daee0ad, RZ ;  /* 0xd2511f5307067825 */ /* 0x000fe200078e00ff */
[----:B------:R-:W-:Y:S01]  /*79f0*/  PRMT R43, R0, 0x7610, R43 ;  /* 0x00007610002b7816 */ /* 0x000fe2000000002b */
[----:B------:R5:W-:Y:S01]  /*7a00*/  MUFU.EX2 R232, R104 ;  /* 0x0000006800e87308 */ /* 0x000be20000000800 */
[----:B-1----:R-:W-:Y:S01]  /*7a10*/  F2FP.PACK_AB R0, R31, R30 ;  /* 0x0000001e1f00723e */ /* 0x002fe200000000ff */
[----:B------:R-:W-:Y:S01]  /*7a20*/  IMAD.WIDE.U32 R8, R8, -0x2daee0ad, RZ ;  /* 0xd2511f5308087825 */ /* 0x000fe200078e00ff */
[----:B------:R-:W-:Y:S01]  /*7a30*/  @!P2 HADD2 R127, -R42.H0_H0, -RZ.H0_H0 ;  /* 0xa00000ff2a7fa230 */ /* 0x000fe20000000900 */
[----:B------:R-:W-:Y:S01]  /*7a40*/  LOP3.LUT R7, R7, R228, R10, 0x96, !PT ;  /* 0x000000e407077212 */ /* 0x000fe200078e960a */
[----:B------:R-:W-:Y:S01]  /*7a50*/  @!P3 HADD2 R125, -R43.H0_H0, -RZ.H0_H0 ;  /* 0xa00000ff2b7db230 */ /* 0x000fe20000000900 */
[C---:B------:R-:W-:Y:S02]  /*7a60*/  PRMT R41, R0.reuse, 0x7610, R41 ;  /* 0x0000761000297816 */ /* 0x040fe40000000029 */
[----:B------:R-:W-:Y:S01]  /*7a70*/  PRMT R40, R0, 0x7632, R40 ;  /* 0x0000763200287816 */ /* 0x000fe20000000028 */
[----:B----4-:R-:W-:Y:S01]  /*7a80*/  IMAD.MOV.U32 R110, RZ, RZ, R230 ;  /* 0x000000ffff6e7224 */ /* 0x010fe200078e00e6 */
[----:B------:R-:W-:Y:S01]  /*7a90*/  LOP3.LUT R0, R2, 0xff, RZ, 0xc0, !PT ;  /* 0x000000ff02007812 */ /* 0x000fe200078ec0ff */
[----:B------:R-:W-:Y:S01]  /*7aa0*/  @!P1 HADD2 R131, -R41.H0_H0, -RZ.H0_H0 ;  /* 0xa00000ff29839230 */ /* 0x000fe20000000900 */
[----:B------:R-:W-:Y:S01]  /*7ab0*/  LOP3.LUT R9, R9, R229, R6, 0x96, !PT ;  /* 0x000000e509097212 */ /* 0x000fe200078e9606 */
[----:B------:R-:W-:Y:S01]  /*7ac0*/  IMAD.WIDE.U32 R6, R7, -0x326172a9, RZ ;  /* 0xcd9e8d5707067825 */ /* 0x000fe200078e00ff */
[----:B------:R-:W-:Y:S01]  /*7ad0*/  PRMT R126, R43, 0x5410, R42 ;  /* 0x000054102b7e7816 */ /* 0x000fe2000000002a */
[----:B------:R-:W-:Y:S01]  /*7ae0*/  @!P0 HADD2 R130, -R40.H0_H0, -RZ.H0_H0 ;  /* 0xa00000ff28828230 */ /* 0x000fe20000000900 */
[----:B------:R-:W-:Y:S01]  /*7af0*/  @!P2 PRMT R42, R127, 0x5410, RZ ;  /* 0x000054107f2aa816 */ /* 0x000fe200000000ff */
[----:B-----5:R-:W-:Y:S01]  /*7b00*/  IMAD.MOV.U32 R104, RZ, RZ, R227 ;  /* 0x000000ffff687224 */ /* 0x020fe200078e00e3 */
[----:B------:R-:W-:Y:S01]  /*7b10*/  ISETP.GE.U32.AND P2, PT, R194, R0, PT ;  /* 0x00000000c200720c */ /* 0x000fe20003f46070 */
[----:B------:R-:W-:Y:S01]  /*7b20*/  MUFU.EX2 R227, R118 ;  /* 0x0000007600e37308 */ /* 0x000fe20000000800 */
[----:B------:R-:W-:-:S02]  /*7b30*/  SHF.R.U32.HI R0, RZ, 0x18, R2 ;  /* 0x00000018ff007819 */ /* 0x000fc40000011602 */
[----:B------:R-:W-:Y:S02]  /*7b40*/  LOP3.LUT R10, R2, 0xffff, RZ, 0xc0, !PT ;  /* 0x0000ffff020a7812 */ /* 0x000fe400078ec0ff */
[----:B------:R-:W-:Y:S01]  /*7b50*/  SHF.R.U32.HI R11, RZ, 0x10, R2 ;  /* 0x00000010ff0b7819 */ /* 0x000fe20000011602 */
[----:B------:R-:W-:Y:S01]  /*7b60*/  IMAD.WIDE.U32 R2, R9, -0x326172a9, RZ ;  /* 0xcd9e8d5709027825 */ /* 0x000fe200078e00ff */
[----:B------:R-:W-:Y:S02]  /*7b70*/  @!P3 PRMT R43, R125, 0x5410, RZ ;  /* 0x000054107d2bb816 */ /* 0x000fe400000000ff */
[----:B------:R-:W-:Y:S01]  /*7b80*/  PRMT R125, R41, 0x5410, R40 ;  /* 0x00005410297d7816 */ /* 0x000fe20000000028 */
[----:B------:R-:W-:Y:S01]  /*7b90*/  FADD.FTZ R9, R98, R21 ;  /* 0x0000001562097221 */ /* 0x000fe20000010000 */
[----:B------:R-:W-:Y:S02]  /*7ba0*/  @!P1 PRMT R41, R131, 0x5410, RZ ;  /* 0x0000541083299816 */ /* 0x000fe400000000ff */
[----:B------:R-:W-:Y:S01]  /*7bb0*/  ISETP.GE.U32.AND P1, PT, R194, R0, PT ;  /* 0x00000000c200720c */ /* 0x000fe20003f26070 */
[----:B------:R-:W-:Y:S01]  /*7bc0*/  FADD.FTZ R9, R32, R9 ;  /* 0x0000000920097221 */ /* 0x000fe20000010000 */
[----:B------:R-:W-:Y:S01]  /*7bd0*/  LOP3.LUT R12, R7, R230, R12, 0x96, !PT ;  /* 0x000000e6070c7212 */ /* 0x000fe200078e960c */
[----:B------:R-:W-:Y:S01]  /*7be0*/  IMAD.SHL.U32 R32, R187, 0x8, RZ ;  /* 0x00000008bb207824 */ /* 0x000fe200078e00ff */
[----:B------:R-:W-:Y:S01]  /*7bf0*/  LOP3.LUT R6, R3, R231, R6, 0x96, !PT ;  /* 0x000000e703067212 */ /* 0x000fe200078e9606 */
[----:B------:R-:W-:Y:S01]  /*7c00*/  MUFU.EX2 R230, R113 ;  /* 0x0000007100e67308 */ /* 0x000fe20000000800 */
[C---:B------:R-:W-:Y:S01]  /*7c10*/  LOP3.LUT R7, R2.reuse, 0xff, RZ, 0xc0, !PT ;  /* 0x000000ff02077812 */ /* 0x040fe200078ec0ff */
[----:B------:R-:W-:Y:S01]  /*7c20*/  FADD.FTZ R96, R33, R9 ;  /* 0x0000000921607221 */ /* 0x000fe20000010000 */
[----:B------:R-:W-:Y:S01]  /*7c30*/  LOP3.LUT R16, R2, 0xffff, RZ, 0xc0, !PT ;  /* 0x0000ffff02107812 */ /* 0x000fe200078ec0ff */
[----:B------:R-:W-:Y:S01]  /*7c40*/  IMAD.WIDE R32, R32, 0x2, R34 ;  /* 0x0000000220207825 */ /* 0x000fe200078e0222 */
[----:B------:R-:W-:-:S02]  /*7c50*/  SHF.R.U32.HI R13, RZ, 0x10, R2 ;  /* 0x00000010ff0d7819 */ /* 0x000fc40000011602 */
[----:B------:R-:W-:Y:S01]  /*7c60*/  SHF.R.U32.HI R0, RZ, 0x18, R2 ;  /* 0x00000018ff007819 */ /* 0x000fe20000011602 */
[----:B------:R-:W-:Y:S01]  /*7c70*/  IMAD.WIDE.U32 R2, R27, -0x2daee0ad, RZ ;  /* 0xd2511f531b027825 */ /* 0x000fe200078e00ff */
[----:B------:R-:W-:Y:S01]  /*7c80*/  @!P0 PRMT R40, R130, 0x5410, RZ ;  /* 0x0000541082288816 */ /* 0x000fe200000000ff */
[----:B------:R-:W-:Y:S01]  /*7c90*/  ST.E.U16 [R32.64], R36 ;  /* 0x0000002420007985 */ /* 0x000fe2000c101504 */
[----:B------:R-:W-:Y:S02]  /*7ca0*/  ISETP.GE.U32.AND P0, PT, R194, R7, PT ;  /* 0x00000007c200720c */ /* 0x000fe40003f06070 */
[----:B------:R-:W-:Y:S01]  /*7cb0*/  LOP3.LUT R45, R3, R252, R14, 0x96, !PT ;  /* 0x000000fc032d7212 */ /* 0x000fe200078e960e */
[----:B------:R-:W-:Y:S01]  /*7cc0*/  ST.E.U16 [R32.64+0x2], R39 ;  /* 0x0000022720007985 */ /* 0x000fe2000c101504 */
[C---:B------:R-:W-:Y:S02]  /*7cd0*/  LOP3.LUT R83, R2.reuse, 0xffff, RZ, 0xc0, !PT ;  /* 0x0000ffff02537812 */ /* 0x040fe400078ec0ff */
[----:B------:R-:W-:-:S02]  /*7ce0*/  LOP3.LUT R86, R2, 0xff, RZ, 0xc0, !PT ;  /* 0x000000ff02567812 */ /* 0x000fc400078ec0ff */
[--C-:B------:R-:W-:Y:S02]  /*7cf0*/  SHF.R.U32.HI R84, RZ, 0x10, R2.reuse ;  /* 0x00000010ff547819 */ /* 0x100fe40000011602 */
[----:B------:R-:W-:Y:S01]  /*7d00*/  SHF.R.U32.HI R85, RZ, 0x18, R2 ;  /* 0x00000018ff557819 */ /* 0x000fe20000011602 */
[----:B------:R-:W-:Y:S01]  /*7d10*/  IMAD.WIDE.U32 R2, R12, -0x2daee0ad, RZ ;  /* 0xd2511f530c027825 */ /* 0x000fe200078e00ff */
[----:B------:R-:W-:Y:S02]  /*7d20*/  @!P4 PRMT R44, R123, 0x5410, RZ ;  /* 0x000054107b2cc816 */ /* 0x000fe400000000ff */
[----:B------:R-:W-:Y:S02]  /*7d30*/  ISETP.GE.U32.AND P4, PT, R194, R0, PT ;  /* 0x00000000c200720c */ /* 0x000fe40003f86070 */
[C---:B------:R-:W-:Y:S02]  /*7d40*/  LOP3.LUT R7, R2.reuse, 0xff, RZ, 0xc0, !PT ;  /* 0x000000ff02077812 */ /* 0x040fe400078ec0ff */
[----:B------:R-:W-:-:S02]  /*7d50*/  LOP3.LUT R29, R2, 0xffff, RZ, 0xc0, !PT ;  /* 0x0000ffff021d7812 */ /* 0x000fc400078ec0ff */
[--C-:B------:R-:W-:Y:S02]  /*7d60*/  SHF.R.U32.HI R28, RZ, 0x10, R2.reuse ;  /* 0x00000010ff1c7819 */ /* 0x100fe40000011602 */
[----:B------:R-:W-:Y:S02]  /*7d70*/  SHF.R.U32.HI R12, RZ, 0x18, R2 ;  /* 0x00000018ff0c7819 */ /* 0x000fe40000011602 */
[----:B------:R-:W-:Y:S02]  /*7d80*/  SHF.R.U32.HI R2, RZ, 0x8, R22 ;  /* 0x00000008ff027819 */ /* 0x000fe40000011616 */
[----:B------:R-:W-:Y:S01]  /*7d90*/  LOP3.LUT R0, R3, R252, R8, 0x96, !PT ;  /* 0x000000fc03007212 */ /* 0x000fe200078e9608 */
[----:B------:R-:W-:Y:S01]  /*7da0*/  FADD.FTZ R8, R173, R19 ;  /* 0x00000013ad087221 */ /* 0x000fe20000010000 */
[----:B------:R-:W-:Y:S02]  /*7db0*/  PRMT R89, R25, 0x5410, R2 ;  /* 0x0000541019597816 */ /* 0x000fe40000000002 */
[----:B------:R-:W-:Y:S01]  /*7dc0*/  LOP3.LUT R2, R24, 0xff, RZ, 0xc0, !PT ;  /* 0x000000ff18027812 */ /* 0x000fe200078ec0ff */
[----:B------:R-:W-:Y:S01]  /*7dd0*/  FADD.FTZ R27, R175, R8 ;  /* 0x00000008af1b7221 */ /* 0x000fe20000010000 */
[----:B------:R-:W-:Y:S01]  /*7de0*/  SHF.R.U32.HI R3, RZ, 0x8, R10 ;  /* 0x00000008ff037819 */ /* 0x000fe2000001160a */
[----:B------:R-:W-:Y:S01]  /*7df0*/  FADD.FTZ R10, R30, R17 ;  /* 0x000000111e0a7221 */ /* 0x000fe20000010000 */
[----:B------:R-:W-:Y:S01]  /*7e00*/  PRMT R87, R2, 0x5410, R23 ;  /* 0x0000541002577816 */ /* 0x000fe20000000017 */
[----:B------:R-:W-:Y:S01]  /*7e10*/  IMAD.SHL.U32 R30, R187, 0x40, RZ ;  /* 0x00000040bb1e7824 */ /* 0x000fe200078e00ff */
[----:B------:R-:W-:Y:S01]  /*7e20*/  F2FP.PACK_AB R23, R178, R169 ;  /* 0x000000a9b217723e */ /* 0x000fe200000000ff */
[----:B------:R-:W-:Y:S01]  /*7e30*/  FADD.FTZ R95, R179, R27 ;  /* 0x0000001bb35f7221 */ /* 0x000fe20000010000 */
[----:B------:R-:W-:Y:S01]  /*7e40*/  LOP3.LUT R2, R3, 0xffff, RZ, 0xc0, !PT ;  /* 0x0000ffff03027812 */ /* 0x000fe200078ec0ff */
[----:B------:R-:W-:Y:S01]  /*7e50*/  IMAD.MOV.U32 R179, RZ, RZ, R190 ;  /* 0x000000ffffb37224 */ /* 0x000fe200078e00be */
[----:B------:R-:W-:Y:S01]  /*7e60*/  PRMT R22, R23, 0x7632, R22 ;  /* 0x0000763217167816 */ /* 0x000fe20000000016 */
[----:B------:R-:W-:Y:S01]  /*7e70*/  @!P2 HADD2 R133, -R23.H0_H0, -RZ.H0_H0 ;  /* 0xa00000ff1785a230 */ /* 0x000fe20000000900 */
[----:B------:R-:W-:-:S02]  /*7e80*/  ISETP.GE.U32.AND P3, PT, R194, R2, PT ;  /* 0x00000002c200720c */ /* 0x000fc40003f66070 */
[----:B------:R-:W-:Y:S01]  /*7e90*/  LOP3.LUT R2, R11, 0xff, RZ, 0xc0, !PT ;  /* 0x000000ff0b027812 */ /* 0x000fe200078ec0ff */
[----:B------:R-:W-:Y:S01]  /*7ea0*/  FADD.FTZ R11, R174, R18 ;  /* 0x00000012ae0b7221 */ /* 0x000fe20000010000 */
[----:B------:R-:W-:Y:S02]  /*7eb0*/  PRMT R98, R23, 0x5410, R22 ;  /* 0x0000541017627816 */ /* 0x000fe40000000016 */
[----:B------:R-:W-:Y:S02]  /*7ec0*/  @!P2 PRMT R23, R133, 0x5410, RZ ;  /* 0x000054108517a816 */ /* 0x000fe400000000ff */
[----:B------:R-:W-:Y:S02]  /*7ed0*/  ISETP.GE.U32.AND P2, PT, R194, R2, PT ;  /* 0x00000002c200720c */ /* 0x000fe40003f46070 */
[----:B------:R-:W-:Y:S02]  /*7ee0*/  LOP3.LUT R2, R6, 0xffff, RZ, 0xc0, !PT ;  /* 0x0000ffff06027812 */ /* 0x000fe400078ec0ff */
[----:B--2---:R-:W-:Y:S01]  /*7ef0*/  F2FP.PACK_AB R25, R168, R88 ;  /* 0x00000058a819723e */ /* 0x004fe200000000ff */
[----:B------:R-:W-:Y:S01]  /*7f00*/  @!P3 HADD2 R132, -R22.H0_H0, -RZ.H0_H0 ;  /* 0xa00000ff1684b230 */ /* 0x000fe20000000900 */
[----:B------:R-:W-:-:S02]  /*7f10*/  LOP3.LUT R3, R6, 0xff, RZ, 0xc0, !PT ;  /* 0x000000ff06037812 */ /* 0x000fc400078ec0ff */
[----:B------:R-:W-:Y:S02]  /*7f20*/  SHF.R.U32.HI R2, RZ, 0x8, R2 ;  /* 0x00000008ff027819 */ /* 0x000fe40000011602 */
[----:B------:R-:W-:Y:S02]  /*7f30*/  @!P3 PRMT R22, R132, 0x5410, RZ ;  /* 0x000054108416b816 */ /* 0x000fe400000000ff */
[C---:B------:R-:W-:Y:S01]  /*7f40*/  PRMT R24, R25.reuse, 0x7632, R24 ;  /* 0x0000763219187816 */ /* 0x040fe20000000018 */
[----:B------:R-:W-:Y:S01]  /*7f50*/  @!P2 HADD2 R134, -R25.H0_H0, -RZ.H0_H0 ;  /* 0xa00000ff1986a230 */ /* 0x000fe20000000900 */
[----:B------:R-:W-:Y:S02]  /*7f60*/  ISETP.GE.U32.AND P3, PT, R194, R3, PT ;  /* 0x00000003c200720c */ /* 0x000fe40003f66070 */
[----:B------:R-:W-:Y:S01]  /*7f70*/  LOP3.LUT R2, R2, 0xffff, RZ, 0xc0, !PT ;  /* 0x0000ffff02027812 */ /* 0x000fe200078ec0ff */
[----:B------:R-:W-:Y:S01]  /*7f80*/  @!P1 HADD2 R135, -R24.H0_H0, -RZ.H0_H0 ;  /* 0xa00000ff18879230 */ /* 0x000fe20000000900 */
[----:B------:R-:W-:-:S02]  /*7f90*/  PRMT R92, R25, 0x5410, R24 ;  /* 0x00005410195c7816 */ /* 0x000fc40000000018 */
[----:B------:R-:W-:Y:S02]  /*7fa0*/  @!P2 PRMT R25, R134, 0x5410, RZ ;  /* 0x000054108619a816 */ /* 0x000fe400000000ff */
[C---:B------:R-:W-:Y:S02]  /*7fb0*/  ISETP.GE.U32.AND P2, PT, R194.reuse, R2, PT ;  /* 0x00000002c200720c */ /* 0x040fe40003f46070 */
[--C-:B------:R-:W-:Y:S02]  /*7fc0*/  SHF.R.U32.HI R2, RZ, 0x18, R6.reuse ;  /* 0x00000018ff027819 */ /* 0x100fe40000011606 */
[----:B------:R-:W-:Y:S02]  /*7fd0*/  F2FP.PACK_AB R21, R177, R176 ;  /* 0x000000b0b115723e */ /* 0x000fe400000000ff */
[----:B------:R-:W-:Y:S02]  /*7fe0*/  @!P1 PRMT R24, R135, 0x5410, RZ ;  /* 0x0000541087189816 */ /* 0x000fe400000000ff */
[----:B------:R-:W-:Y:S01]  /*7ff0*/  ISETP.GE.U32.AND P1, PT, R194, R2, PT ;  /* 0x00000002c200720c */ /* 0x000fe20003f26070 */
[----:B------:R-:W-:Y:S01]  /*8000*/  @!P3 HADD2 R137, -R21.H0_H0, -RZ.H0_H0 ;  /* 0xa00000ff1589b230 */ /* 0x000fe20000000900 */
[----:B------:R-:W-:-:S02]  /*8010*/  SHF.R.U32.HI R2, RZ, 0x10, R6 ;  /* 0x00000010ff027819 */ /* 0x000fc40000011606 */
[----:B------:R-:W-:Y:S02]  /*8020*/  PRMT R17, R21, 0x7632, R17 ;  /* 0x0000763215117816 */ /* 0x000fe40000000011 */
[----:B------:R-:W-:Y:S02]  /*8030*/  LOP3.LUT R2, R2, 0xff, RZ, 0xc0, !PT ;  /* 0x000000ff02027812 */ /* 0x000fe400078ec0ff */
[----:B------:R-:W-:Y:S01]  /*8040*/  F2FP.PACK_AB R19, R97, R158 ;  /* 0x0000009e6113723e */ /* 0x000fe200000000ff */
[----:B------:R-:W-:Y:S01]  /*8050*/  @!P2 HADD2 R136, -R17.H0_H0, -RZ.H0_H0 ;  /* 0xa00000ff1188a230 */ /* 0x000fe20000000900 */
[----:B------:R-:W-:Y:S02]  /*8060*/  PRMT R154, R21, 0x5410, R17 ;  /* 0x00005410159a7816 */ /* 0x000fe40000000011 */
[----:B------:R-:W-:Y:S02]  /*8070*/  @!P3 PRMT R21, R137, 0x5410, RZ ;  /* 0x000054108915b816 */ /* 0x000fe400000000ff */
[----:B------:R-:W-:-:S02]  /*8080*/  ISETP.GE.U32.AND P3, PT, R194, R2, PT ;  /* 0x00000002c200720c */ /* 0x000fc40003f66070 */
[----:B------:R-:W-:Y:S02]  /*8090*/  PRMT R18, R19, 0x7632, R18 ;  /* 0x0000763213127816 */ /* 0x000fe40000000012 */
[----:B------:R-:W-:Y:S02]  /*80a0*/  LOP3.LUT R2, R13, 0xff, RZ, 0xc0, !PT ;  /* 0x000000ff0d027812 */ /* 0x000fe400078ec0ff */
[----:B------:R-:W-:Y:S01]  /*80b0*/  @!P2 PRMT R17, R136, 0x5410, RZ ;  /* 0x000054108811a816 */ /* 0x000fe200000000ff */
[----:B------:R-:W-:Y:S01]  /*80c0*/  @!P1 HADD2 R138, -R18.H0_H0, -RZ.H0_H0 ;  /* 0xa00000ff128a9230 */ /* 0x000fe20000000900 */
[----:B------:R-:W-:Y:S02]  /*80d0*/  ISETP.GE.U32.AND P2, PT, R194, R2, PT ;  /* 0x00000002c200720c */ /* 0x000fe40003f46070 */
[----:B------:R-:W-:Y:S02]  /*80e0*/  SHF.R.U32.HI R2, RZ, 0x8, R16 ;  /* 0x00000008ff027819 */ /* 0x000fe40000011610 */
[----:B------:R-:W-:Y:S01]  /*80f0*/  PRMT R152, R19, 0x5410, R18 ;  /* 0x0000541013987816 */ /* 0x000fe20000000012 */
[----:B------:R-:W-:Y:S01]  /*8100*/  @!P3 HADD2 R139, -R19.H0_H0, -RZ.H0_H0 ;  /* 0xa00000ff138bb230 */ /* 0x000fe20000000900 */
[----:B------:R-:W-:-:S02]  /*8110*/  LOP3.LUT R2, R2, 0xffff, RZ, 0xc0, !PT ;  /* 0x0000ffff02027812 */ /* 0x000fc400078ec0ff */
[----:B------:R-:W-:Y:S02]  /*8120*/  @!P1 PRMT R18, R138, 0x5410, RZ ;  /* 0x000054108a129816 */ /* 0x000fe400000000ff */
[----:B------:R-:W1:Y:S01]  /*8130*/  MUFU.EX2 R138, R112 ;  /* 0x00000070008a7308 */ /* 0x000e620000000800 */
[----:B------:R-:W-:Y:S02]  /*8140*/  ISETP.GE.U32.AND P1, PT, R194, R2, PT ;  /* 0x00000002c200720c */ /* 0x000fe40003f26070 */
[----:B---3--:R-:W-:Y:S02]  /*8150*/  F2FP.PACK_AB R14, R236, R225 ;  /* 0x000000e1ec0e723e */ /* 0x008fe400000000ff */
[----:B------:R-:W-:Y:S02]  /*8160*/  LOP3.LUT R2, R15, 0xffff, RZ, 0xc0, !PT ;  /* 0x0000ffff0f027812 */ /* 0x000fe400078ec0ff */
[----:B------:R-:W-:Y:S01]  /*8170*/  SHF.R.U32.HI R3, RZ, 0x10, R15 ;  /* 0x00000010ff037819 */ /* 0x000fe2000001160f */
[----:B------:R-:W-:Y:S01]  /*8180*/  @!P0 HADD2 R140, -R14.H0_H0, -RZ.H0_H0 ;  /* 0xa00000ff0e8c8230 */ /* 0x000fe20000000900 */
[----:B------:R-:W-:Y:S01]  /*8190*/  @!P3 PRMT R19, R139, 0x5410, RZ ;  /* 0x000054108b13b816 */ /* 0x000fe200000000ff */
[----:B------:R-:W-:Y:S01]  /*81a0*/  IMAD.MOV.U32 R139, RZ, RZ, R231 ;  /* 0x000000ffff8b7224 */ /* 0x000fe200078e00e7 */
[----:B------:R-:W-:Y:S01]  /*81b0*/  PRMT R13, R14, 0x7632, R13 ;  /* 0x000076320e0d7816 */ /* 0x000fe2000000000d */
[----:B------:R2:W3:Y:S01]  /*81c0*/  MUFU.EX2 R231, R106 ;  /* 0x0000006a00e77308 */ /* 0x0004e20000000800 */
[----:B------:R-:W-:-:S02]  /*81d0*/  ISETP.GE.U32.AND P3, PT, R194, R7, PT ;  /* 0x00000007c200720c */ /* 0x000fc40003f66070 */
[----:B------:R-:W-:Y:S01]  /*81e0*/  SHF.R.U32.HI R6, RZ, 0x8, R2 ;  /* 0x00000008ff067819 */ /* 0x000fe20000011602 */
[----:B------:R-:W-:Y:S01]  /*81f0*/  @!P1 HADD2 R141, -R13.H0_H0, -RZ.H0_H0 ;  /* 0xa00000ff0d8d9230 */ /* 0x000fe20000000900 */
[----:B------:R-:W-:Y:S02]  /*8200*/  SHF.R.U32.HI R7, RZ, 0x18, R15 ;  /* 0x00000018ff077819 */ /* 0x000fe4000001160f */
[----:B------:R-:W-:Y:S01]  /*8210*/  LOP3.LUT R2, R3, 0xff, RZ, 0xc0, !PT ;  /* 0x000000ff03027812 */ /* 0x000fe200078ec0ff */
[----:B------:R-:W-:Y:S01]  /*8220*/  FADD.FTZ R3, R180, R11 ;  /* 0x0000000bb4037221 */ /* 0x000fe20000010000 */
[----:B-1----:R-:W-:Y:S01]  /*8230*/  F2FP.PACK_AB R16, R138, R105 ;  /* 0x000000698a10723e */ /* 0x002fe200000000ff */
[----:B------:R-:W-:Y:S01]  /*8240*/  IMAD.MOV.U32 R180, RZ, RZ, R229 ;  /* 0x000000ffffb47224 */ /* 0x000fe200078e00e5 */
[----:B------:R-:W-:Y:S01]  /*8250*/  PRMT R81, R2, 0x5410, R7 ;  /* 0x0000541002517816 */ /* 0x000fe20000000007 */
[----:B------:R-:W1:Y:S01]  /*8260*/  MUFU.EX2 R229, R99 ;  /* 0x0000006300e57308 */ /* 0x000e620000000800 */
[----:B------:R-:W-:Y:S01]  /*8270*/  LOP3.LUT R2, R28, 0xff, RZ, 0xc0, !PT ;  /* 0x000000ff1c027812 */ /* 0x000fe200078ec0ff */
[----:B------:R-:W-:Y:S01]  /*8280*/  @!P2 HADD2 R142, -R16.H0_H0, -RZ.H0_H0 ;  /* 0xa00000ff108ea230 */ /* 0x000fe20000000900 */
[----:B------:R-:W-:Y:S01]  /*8290*/  LOP3.LUT R8, R15, 0xff, RZ, 0xc0, !PT ;  /* 0x000000ff0f087812 */ /* 0x000fe200078ec0ff */
[----:B------:R-:W-:Y:S01]  /*82a0*/  FADD.FTZ R93, R181, R3 ;  /* 0x00000003b55d7221 */ /* 0x000fe20000010000 */
[----:B------:R-:W-:Y:S01]  /*82b0*/  PRMT R137, R14, 0x5410, R13 ;  /* 0x000054100e897816 */ /* 0x000fe2000000000d */
[----:B------:R-:W-:Y:S01]  /*82c0*/  IMAD R28, R187, 0x48, RZ ;  /* 0x00000048bb1c7824 */ /* 0x000fe200078e02ff */
[----:B------:R-:W-:Y:S01]  /*82d0*/  @!P1 PRMT R13, R141, 0x5410, RZ ;  /* 0x000054108d0d9816 */ /* 0x000fe200000000ff */
[----:B--2---:R-:W-:Y:S01]  /*82e0*/  IMAD.MOV.U32 R106, RZ, RZ, R228 ;  /* 0x000000ffff6a7224 */ /* 0x004fe200078e00e4 */
[----:B------:R-:W-:Y:S01]  /*82f0*/  PRMT R15, R16, 0x7632, R15 ;  /* 0x00007632100f7816 */ /* 0x000fe2000000000f */
[----:B------:R-:W2:Y:S01]  /*8300*/  MUFU.EX2 R228, R116 ;  /* 0x0000007400e47308 */ /* 0x000ea20000000800 */
[----:B------:R-:W-:-:S02]  /*8310*/  ISETP.GE.U32.AND P1, PT, R194, R2, PT ;  /* 0x00000002c200720c */ /* 0x000fc40003f26070 */
[----:B------:R-:W-:Y:S01]  /*8320*/  LOP3.LUT R2, R0, 0xff, RZ, 0xc0, !PT ;  /* 0x000000ff00027812 */ /* 0x000fe200078ec0ff */
[----:B------:R-:W-:Y:S01]  /*8330*/  @!P4 HADD2 R143, -R15.H0_H0, -RZ.H0_H0 ;  /* 0xa00000ff0f8fc230 */ /* 0x000fe20000000900 */
[----:B------:R-:W-:Y:S02]  /*8340*/  PRMT R136, R16, 0x5410, R15 ;  /* 0x0000541010887816 */ /* 0x000fe4000000000f */
[----:B------:R-:W-:Y:S02]  /*8350*/  @!P2 PRMT R16, R142, 0x5410, RZ ;  /* 0x000054108e10a816 */ /* 0x000fe400000000ff */
[----:B------:R-:W-:Y:S02]  /*8360*/  ISETP.GE.U32.AND P2, PT, R194, R2, PT ;  /* 0x00000002c200720c */ /* 0x000fe40003f46070 */
[----:B------:R-:W-:Y:S02]  /*8370*/  LOP3.LUT R2, R0, 0xffff, RZ, 0xc0, !PT ;  /* 0x0000ffff00027812 */ /* 0x000fe400078ec0ff */
[----:B------:R-:W-:-:S02]  /*8380*/  @!P4 PRMT R15, R143, 0x5410, RZ ;  /* 0x000054108f0fc816 */ /* 0x000fc400000000ff */
[----:B------:R-:W-:Y:S02]  /*8390*/  SHF.R.U32.HI R2, RZ, 0x8, R2 ;  /* 0x00000008ff027819 */ /* 0x000fe40000011602 */
[----:B------:R-:W-:Y:S02]  /*83a0*/  @!P0 PRMT R14, R140, 0x5410, RZ ;  /* 0x000054108c0e8816 */ /* 0x000fe400000000ff */
[----:B------:R-:W-:Y:S02]  /*83b0*/  LOP3.LUT R2, R2, 0xffff, RZ, 0xc0, !PT ;  /* 0x0000ffff02027812 */ /* 0x000fe400078ec0ff */
[C---:B------:R-:W-:Y:S02]  /*83c0*/  ISETP.GE.U32.AND P0, PT, R194.reuse, R12, PT ;  /* 0x0000000cc200720c */ /* 0x040fe40003f06070 */
[----:B------:R-:W-:Y:S02]  /*83d0*/  ISETP.GE.U32.AND P4, PT, R194, R2, PT ;  /* 0x00000002c200720c */ /* 0x000fe40003f86070 */
[----:B------:R-:W-:-:S02]  /*83e0*/  F2FP.PACK_AB R12, R234, R233 ;  /* 0x000000e9ea0c723e */ /* 0x000fc400000000ff */
[----:B------:R-:W-:Y:S01]  /*83f0*/  SHF.R.U32.HI R2, RZ, 0x8, R29 ;  /* 0x00000008ff027819 */ /* 0x000fe2000001161d */
[----:B------:R-:W-:Y:S01]  /*8400*/  IMAD.WIDE R28, R28, 0x2, R34 ;  /* 0x000000021c1c7825 */ /* 0x000fe200078e0222 */
[----:B------:R-:W-:Y:S01]  /*8410*/  PRMT R11, R12, 0x7632, R11 ;  /* 0x000076320c0b7816 */ /* 0x000fe2000000000b */
[----:B------:R-:W-:Y:S01]  /*8420*/  @!P2 HADD2 R145, -R12.H0_H0, -RZ.H0_H0 ;  /* 0xa00000ff0c91a230 */ /* 0x000fe20000000900 */
[----:B------:R-:W-:Y:S02]  /*8430*/  LOP3.LUT R2, R2, 0xffff, RZ, 0xc0, !PT ;  /* 0x0000ffff02027812 */ /* 0x000fe400078ec0ff */
[----:B------:R-:W-:Y:S02]  /*8440*/  PRMT R131, R12, 0x5410, R11 ;  /* 0x000054100c837816 */ /* 0x000fe4000000000b */
[----:B------:R-:W-:Y:S01]  /*8450*/  @!P2 PRMT R12, R145, 0x5410, RZ ;  /* 0x00005410910ca816 */ /* 0x000fe200000000ff */
[----:B------:R-:W-:Y:S01]  /*8460*/  @!P4 HADD2 R144, -R11.H0_H0, -RZ.H0_H0 ;  /* 0xa00000ff0b90c230 */ /* 0x000fe20000000900 */
[----:B------:R-:W-:Y:S01]  /*8470*/  ISETP.GE.U32.AND P2, PT, R194, R2, PT ;  /* 0x00000002c200720c */ /* 0x000fe20003f46070 */
[----:B------:R-:W-:Y:S01]  /*8480*/  IMAD.MOV.U32 R145, RZ, RZ, R203 ;  /* 0x000000ffff917224 */ /* 0x000fe200078e00cb */
[----:B------:R-:W-:-:S02]  /*8490*/  SHF.R.U32.HI R2, RZ, 0x18, R0 ;  /* 0x00000018ff027819 */ /* 0x000fc40000011600 */
[----:B------:R-:W-:Y:S01]  /*84a0*/  PRMT R82, R8, 0x5410, R6 ;  /* 0x0000541008527816 */ /* 0x000fe20000000006 */
[----:B------:R-:W-:Y:S01]  /*84b0*/  FADD.FTZ R6, R31, R10 ;  /* 0x0000000a1f067221 */ /* 0x000fe20000010000 */
[----:B---3--:R-:W-:Y:S01]  /*84c0*/  F2FP.PACK_AB R8, R232, R231 ;  /* 0x000000e7e808723e */ /* 0x008fe200000000ff */
[----:B------:R-:W-:Y:S01]  /*84d0*/  IMAD.WIDE R30, R30, 0x2, R34 ;  /* 0x000000021e1e7825 */ /* 0x000fe200078e0222 */
[----:B------:R-:W-:Y:S02]  /*84e0*/  @!P4 PRMT R11, R144, 0x5410, RZ ;  /* 0x00005410900bc816 */ /* 0x000fe400000000ff */
[----:B------:R-:W-:Y:S01]  /*84f0*/  ISETP.GE.U32.AND P4, PT, R194, R2, PT ;  /* 0x00000002c200720c */ /* 0x000fe20003f86070 */
[----:B------:R-:W-:Y:S01]  /*8500*/  @!P3 HADD2 R146, -R8.H0_H0, -RZ.H0_H0 ;  /* 0xa00000ff0892b230 */ /* 0x000fe20000000900 */
[----:B------:R-:W-:Y:S01]  /*8510*/  SHF.R.U32.HI R2, RZ, 0x10, R0 ;  /* 0x00000010ff027819 */ /* 0x000fe20000011600 */
[----:B------:R-:W-:Y:S01]  /*8520*/  IMAD.MOV.U32 R144, RZ, RZ, R202 ;  /* 0x000000ffff907224 */ /* 0x000fe200078e00ca */
[----:B-1----:R-:W-:Y:S01]  /*8530*/  F2FP.PACK_AB R10, R230, R229 ;  /* 0x000000e5e60a723e */ /* 0x002fe200000000ff */
[----:B------:R-:W-:Y:S01]  /*8540*/  IMAD.WIDE.U32 R202, R171, -0x326172a9, RZ ;  /* 0xcd9e8d57abca7825 */ /* 0x000fe200078e00ff */
[----:B------:R-:W-:Y:S01]  /*8550*/  PRMT R0, R8, 0x7632, R0 ;  /* 0x0000763208007816 */ /* 0x000fe20000000000 */
[----:B------:R1:W-:Y:S01]  /*8560*/  ST.E.U16 [R30.64], R26 ;  /* 0x0000001a1e007985 */ /* 0x0003e2000c101504 */
[----:B------:R-:W-:Y:S01]  /*8570*/  LOP3.LUT R2, R2, 0xff, RZ, 0xc0, !PT ;  /* 0x000000ff02027812 */ /* 0x000fe200078ec0ff */
[----:B------:R-:W-:Y:S01]  /*8580*/  @!P1 HADD2 R148, -R10.H0_H0, -RZ.H0_H0 ;  /* 0xa00000ff0a949230 */ /* 0x000fe20000000900 */
[----:B------:R-:W-:Y:S01]  /*8590*/  PRMT R9, R10, 0x7632, R9 ;  /* 0x000076320a097816 */ /* 0x000fe20000000009 */
[----:B------:R-:W-:Y:S01]  /*85a0*/  @!P2 HADD2 R147, -R0.H0_H0, -RZ.H0_H0 ;  /* 0xa00000ff0093a230 */ /* 0x000fe20000000900 */
[----:B------:R-:W-:Y:S01]  /*85b0*/  PRMT R130, R8, 0x5410, R0 ;  /* 0x0000541008827816 */ /* 0x000fe20000000000 */
[----:B------:R-:W-:Y:S01]  /*85c0*/  ST.E.U16 [R30.64+0x2], R20 ;  /* 0x000002141e007985 */ /* 0x000fe2000c101504 */
[----:B------:R-:W-:Y:S01]  /*85d0*/  @!P3 PRMT R8, R146, 0x5410, RZ ;  /* 0x000054109208b816 */ /* 0x000fe200000000ff */
[----:B------:R-:W-:Y:S01]  /*85e0*/  @!P0 HADD2 R149, -R9.H0_H0, -RZ.H0_H0 ;  /* 0xa00000ff09958230 */ /* 0x000fe20000000900 */
[----:B------:R-:W-:Y:S01]  /*85f0*/  ISETP.GE.U32.AND P3, PT, R194, R2, PT ;  /* 0x00000002c200720c */ /* 0x000fe20003f66070 */
[----:B------:R3:W-:Y:S01]  /*8600*/  ST.E.U16 [R28.64+0x2], R37 ;  /* 0x000002251c007985 */ /* 0x0007e2000c101504 */
[----:B------:R-:W-:Y:S01]  /*8610*/  LOP3.LUT R2, R159, R201, R202, 0x96, !PT ;  /* 0x000000c99f027212 */ /* 0x000fe200078e96ca */
[----:B------:R-:W-:Y:S01]  /*8620*/  FADD.FTZ R94, R88, R6 ;  /* 0x00000006585e7221 */ /* 0x000fe20000010000 */
[----:B------:R-:W-:Y:S01]  /*8630*/  LOP3.LUT R3, R188, R203, RZ, 0x3c, !PT ;  /* 0x000000cbbc037212 */ /* 0x000fe200078e3cff */
[----:B------:R4:W-:Y:S01]  /*8640*/  ST.E.U16 [R28.64], R38 ;  /* 0x000000261c007985 */ /* 0x0009e2000c101504 */
[----:B------:R-:W-:Y:S01]  /*8650*/  PRMT R129, R10, 0x5410, R9 ;  /* 0x000054100a817816 */ /* 0x000fe20000000009 */
[----:B------:R-:W-:Y:S01]  /*8660*/  IMAD.SHL.U32 R188, R5, 0x2, RZ ;  /* 0x0000000205bc7824 */ /* 0x000fe200078e00ff */
[----:B------:R-:W-:Y:S01]  /*8670*/  @!P1 PRMT R10, R148, 0x5410, RZ ;  /* 0x00005410940a9816 */ /* 0x000fe200000000ff */
[----:B------:R-:W-:Y:S01]  /*8680*/  ST.E.U16 [R34.64+0x10], R77 ;  /* 0x0000104d22007985 */ /* 0x000fe2000c101504 */
[----:B------:R-:W-:Y:S01]  /*8690*/  @!P0 PRMT R9, R149, 0x5410, RZ ;  /* 0x0000541095098816 */ /* 0x000fe200000000ff */
[----:B------:R-:W-:Y:S01]  /*86a0*/  IMAD.WIDE.U32 R148, R3, -0x2daee0ad, RZ ;  /* 0xd2511f5303947825 */ /* 0x000fe200078e00ff */
[----:B------:R-:W-:Y:S01]  /*86b0*/  @!P2 PRMT R0, R147, 0x5410, RZ ;  /* 0x000054109300a816 */ /* 0x000fe200000000ff */
[----:B------:R5:W-:Y:S01]  /*86c0*/  ST.E.U16 [R34.64+0x12], R74 ;  /* 0x0000124a22007985 */ /* 0x000be2000c101504 */
[----:B--2---:R-:W-:Y:S01]  /*86d0*/  F2FP.PACK_AB R7, R227, R228 ;  /* 0x000000e4e307723e */ /* 0x004fe200000000ff */
[----:B------:R-:W-:Y:S01]  /*86e0*/  IMAD R190, R4, 0x2, R188 ;  /* 0x0000000204be7824 */ /* 0x000fe200078e02bc */
[----:B------:R-:W-:Y:S01]  /*86f0*/  LOP3.LUT R5, R84, 0xff, RZ, 0xc0, !PT ;  /* 0x000000ff54057812 */ /* 0x000fe200078ec0ff */
[----:B------:R-:W-:Y:S01]  /*8700*/  ST.E.U16 [R32.64+0x10], R78 ;  /* 0x0000104e20007985 */ /* 0x000fe2000c101504 */
[----:B-1----:R-:W-:Y:S01]  /*8710*/  IMAD.WIDE.U32 R26, R2, -0x2daee0ad, RZ ;  /* 0xd2511f53021a7825 */ /* 0x002fe200078e00ff */
[----:B------:R-:W-:Y:S01]  /*8720*/  LOP3.LUT R2, R149, R153, R222, 0x96, !PT ;  /* 0x0000009995027212 */ /* 0x000fe200078e96de */
[----:B------:R-:W-:Y:S01]  /*8730*/  @!P3 HADD2 R151, -R7.H0_H0, -RZ.H0_H0 ;  /* 0xa00000ff0797b230 */ /* 0x000fe20000000900 */
[----:B------:R-:W-:Y:S01]  /*8740*/  ST.E.U16 [R32.64+0x12], R79 ;  /* 0x0000124f20007985 */ /* 0x000fe2000c101504 */
[----:B------:R-:W-:-:S02]  /*8750*/  PRMT R6, R7, 0x7632, R6 ;  /* 0x0000763207067816 */ /* 0x000fc40000000006 */
[----:B------:R-:W-:Y:S01]  /*8760*/  LOP3.LUT R36, R49, R144, R26, 0x96, !PT ;  /* 0x0000009031247212 */ /* 0x000fe200078e961a */
[----:B------:R-:W-:Y:S01]  /*8770*/  IMAD.WIDE.U32 R146, R2, -0x326172a9, RZ ;  /* 0xcd9e8d5702927825 */ /* 0x000fe200078e00ff */
[----:B------:R-:W-:Y:S01]  /*8780*/  LOP3.LUT R26, R27, R179, R148, 0x96, !PT ;  /* 0x000000b31b1a7212 */ /* 0x000fe200078e9694 */
[----:B------:R-:W-:Y:S01]  /*8790*/  ST.E.U16 [R30.64+0x10], R51 ;  /* 0x000010331e007985 */ /* 0x000fe2000c101504 */
[----:B------:R-:W-:Y:S01]  /*87a0*/  @!P4 HADD2 R150, -R6.H0_H0, -RZ.H0_H0 ;  /* 0xa00000ff0696c230 */ /* 0x000fe20000000900 */
[----:B---3--:R-:W-:Y:S01]  /*87b0*/  IMAD.WIDE.U32 R36, R36, -0x326172a9, RZ ;  /* 0xcd9e8d5724247825 */ /* 0x008fe200078e00ff */
[----:B------:R-:W-:Y:S01]  /*87c0*/  PRMT R128, R7, 0x5410, R6 ;  /* 0x0000541007807816 */ /* 0x000fe20000000006 */
[----:B------:R-:W-:Y:S01]  /*87d0*/  ST.E.U16 [R30.64+0x12], R50 ;  /* 0x000012321e007985 */ /* 0x000fe2000c101504 */
[----:B------:R-:W-:Y:S01]  /*87e0*/  @!P3 PRMT R7, R151, 0x5410, RZ ;  /* 0x000054109707b816 */ /* 0x000fe200000000ff */
[----:B------:R-:W-:Y:S01]  /*87f0*/  IMAD.WIDE.U32 R26, R26, -0x326172a9, RZ ;  /* 0xcd9e8d571a1a7825 */ /* 0x000fe200078e00ff */
[----:B------:R-:W-:Y:S01]  /*8800*/  @!P4 PRMT R6, R150, 0x5410, RZ ;  /* 0x000054109606c816 */ /* 0x000fe200000000ff */
[----:B------:R-:W-:Y:S02]  /*8810*/  ST.E.U16 [R28.64+0x10], R46 ;  /* 0x0000102e1c007985 */ /* 0x000fe4000c101504 */
[----:B------:R-:W-:Y:S01]  /*8820*/  IMAD.MOV.U32 R150, RZ, RZ, R184 ;  /* 0x000000ffff967224 */ /* 0x000fe200078e00b8 */
[----:B------:R-:W-:Y:S01]  /*8830*/  LOP3.LUT R2, R27, R145, R146, 0x96, !PT ;  /* 0x000000911b027212 */ /* 0x000fe200078e9692 */
[----:B------:R-:W-:Y:S01]  /*8840*/  ST.E.U16 [R28.64+0x12], R44 ;  /* 0x0000122c1c007985 */ /* 0x000fe2000c101504 */
[----:B----4-:R-:W-:Y:S01]  /*8850*/  LOP3.LUT R38, R37, R104, R26, 0x96, !PT ;  /* 0x0000006825267212 */ /* 0x010fe200078e961a */
[----:B------:R-:W-:-:S02]  /*8860*/  IMAD.MOV.U32 R151, RZ, RZ, R185 ;  /* 0x000000ffff977224 */ /* 0x000fc400078e00b9 */
[----:B------:R-:W-:Y:S01]  /*8870*/  IMAD.WIDE.U32 R2, R2, -0x2daee0ad, RZ ;  /* 0xd2511f5302027825 */ /* 0x000fe200078e00ff */
[----:B------:R-:W-:Y:S03]  /*8880*/  ST.E.U16 [R34.64+0x20], R76 ;  /* 0x0000204c22007985 */ /* 0x000fe6000c101504 */
[----:B------:R-:W-:Y:S01]  /*8890*/  IMAD.WIDE.U32 R38, R38, -0x2daee0ad, RZ ;  /* 0xd2511f5326267825 */ /* 0x000fe200078e00ff */
[----:B------:R-:W-:Y:S01]  /*88a0*/  LOP3.LUT R27, R3, R106, R48, 0x96, !PT ;  /* 0x0000006a031b7212 */ /* 0x000fe200078e9630 */
[----:B------:R-:W-:Y:S03]  /*88b0*/  ST.E.U16 [R34.64+0x22], R75 ;  /* 0x0000224b22007985 */ /* 0x000fe6000c101504 */
[----:B------:R-:W-:Y:S01]  /*88c0*/  LOP3.LUT R2, R39, R180, R2, 0x96, !PT ;  /* 0x000000b427027212 */ /* 0x000fe200078e9602 */
[----:B------:R-:W-:Y:S01]  /*88d0*/  ST.E.U16 [R32.64+0x20], R72 ;  /* 0x0000204820007985 */ /* 0x000fe2000c101504 */
[----:B------:R-:W-:-:S03]  /*88e0*/  IMAD.WIDE.U32 R26, R27, -0x326172a9, RZ ;  /* 0xcd9e8d571b1a7825 */ /* 0x000fc600078e00ff */
[----:B------:R-:W-:Y:S01]  /*88f0*/  ST.E.U16 [R32.64+0x22], R73 ;  /* 0x0000224920007985 */ /* 0x000fe2000c101504 */
[----:B------:R-:W-:Y:S01]  /*8900*/  IMAD.WIDE.U32 R2, R2, -0x326172a9, RZ ;  /* 0xcd9e8d5702027825 */ /* 0x000fe200078e00ff */
[----:B------:R-:W-:Y:S02]  /*8910*/  LOP3.LUT R36, R27, R110, R36, 0x96, !PT ;  /* 0x0000006e1b247212 */ /* 0x000fe400078e9624 */
[----:B------:R-:W-:Y:S02]  /*8920*/  ST.E.U16 [R30.64+0x20], R43 ;  /* 0x0000202b1e007985 */ /* 0x000fe4000c101504 */
[----:B------:R-:W-:Y:S02]  /*8930*/  LOP3.LUT R20, R3, R139, R26, 0x96, !PT ;  /* 0x0000008b03147212 */ /* 0x000fe400078e961a */
[----:B------:R-:W-:Y:S01]  /*8940*/  ST.E.U16 [R30.64+0x22], R42 ;  /* 0x0000222a1e007985 */ /* 0x000fe2000c101504 */
[C---:B------:R-:W-:Y:S02]  /*8950*/  LOP3.LUT R27, R2.reuse, 0xffff, RZ, 0xc0, !PT ;  /* 0x0000ffff021b7812 */ /* 0x040fe400078ec0ff */
[----:B------:R-:W-:Y:S01]  /*8960*/  LOP3.LUT R48, R2, 0xff, RZ, 0xc0, !PT ;  /* 0x000000ff02307812 */ /* 0x000fe200078ec0ff */
[----:B------:R-:W-:Y:S01]  /*8970*/  ST.E.U16 [R28.64+0x20], R41 ;  /* 0x000020291c007985 */ /* 0x000fe2000c101504 */
[----:B------:R-:W-:-:S02]  /*8980*/  SHF.R.U32.HI R39, RZ, 0x10, R2 ;  /* 0x00000010ff277819 */ /* 0x000fc40000011602 */
[----:B------:R-:W-:Y:S01]  /*8990*/  SHF.R.U32.HI R47, RZ, 0x18, R2 ;  /* 0x00000018ff2f7819 */ /* 0x000fe20000011602 */
[----:B------:R-:W-:Y:S01]  /*89a0*/  ST.E.U16 [R28.64+0x22], R40 ;  /* 0x000022281c007985 */ /* 0x000fe2000c101504 */
[----:B------:R-:W-:Y:S01]  /*89b0*/  IMAD.WIDE.U32 R2, R36, -0x2daee0ad, RZ ;  /* 0xd2511f5324027825 */ /* 0x000fe200078e00ff */
[----:B------:R-:W-:Y:S02]  /*89c0*/  SHF.R.U32.HI R4, RZ, 0x18, R20 ;  /* 0x00000018ff047819 */ /* 0x000fe40000011614 */
[----:B------:R-:W-:Y:S02]  /*89d0*/  ST.E.U16 [R34.64+0x30], R71 ;  /* 0x0000304722007985 */ /* 0x000fe4000c101504 */
[----:B------:R-:W-:Y:S02]  /*89e0*/  LOP3.LUT R26, R2, 0xffff, RZ, 0xc0, !PT ;  /* 0x0000ffff021a7812 */ /* 0x000fe400078ec0ff */
[----:B------:R-:W-:Y:S01]  /*89f0*/  ST.E.U16 [R34.64+0x32], R70 ;  /* 0x0000324622007985 */ /* 0x000fe2000c101504 */
[----:B------:R-:W-:-:S02]  /*8a00*/  LOP3.LUT R36, R3, R252, R38, 0x96, !PT ;  /* 0x000000fc03247212 */ /* 0x000fc400078e9626 */
[----:B------:R-:W-:Y:S01]  /*8a10*/  LOP3.LUT R37, R2, 0xff, RZ, 0xc0, !PT ;  /* 0x000000ff02257812 */ /* 0x000fe200078ec0ff */
[----:B------:R-:W-:Y:S01]  /*8a20*/  ST.E.U16 [R32.64+0x30], R68 ;  /* 0x0000304420007985 */ /* 0x000fe2000c101504 */
[--C-:B------:R-:W-:Y:S02]  /*8a30*/  SHF.R.U32.HI R38, RZ, 0x10, R2.reuse ;  /* 0x00000010ff267819 */ /* 0x100fe40000011602 */
[----:B-----5:R-:W-:Y:S01]  /*8a40*/  SHF.R.U32.HI R74, RZ, 0x18, R2 ;  /* 0x00000018ff4a7819 */ /* 0x020fe20000011602 */
[----:B------:R1:W-:Y:S01]  /*8a50*/  ST.E.U16 [R32.64+0x32], R69 ;  /* 0x0000324520007985 */ /* 0x0003e2000c101504 */
[----:B------:R-:W-:Y:S02]  /*8a60*/  LOP3.LUT R2, R39, 0xff, RZ, 0xc0, !PT ;  /* 0x000000ff27027812 */ /* 0x000fe400078ec0ff */
[----:B------:R-:W-:Y:S01]  /*8a70*/  SHF.R.U32.HI R3, RZ, 0x8, R27 ;  /* 0x00000008ff037819 */ /* 0x000fe2000001161b */
[----:B------:R-:W-:Y:S04]  /*8a80*/  ST.E.U16 [R30.64+0x30], R23 ;  /* 0x000030171e007985 */ /* 0x000fe8000c101504 */
[----:B------:R-:W-:Y:S04]  /*8a90*/  ST.E.U16 [R30.64+0x32], R22 ;  /* 0x000032161e007985 */ /* 0x000fe8000c101504 */
[----:B------:R-:W-:Y:S04]  /*8aa0*/  ST.E.U16 [R28.64+0x30], R25 ;  /* 0x000030191c007985 */ /* 0x000fe8000c101504 */
[----:B------:R-:W-:Y:S04]  /*8ab0*/  ST.E.U16 [R28.64+0x32], R24 ;  /* 0x000032181c007985 */ /* 0x000fe8000c101504 */
[----:B------:R-:W-:Y:S04]  /*8ac0*/  ST.E.U16 [R34.64+0x40], R67 ;  /* 0x0000404322007985 */ /* 0x000fe8000c101504 */
[----:B------:R-:W-:Y:S01]  /*8ad0*/  ST.E.U16 [R34.64+0x42], R66 ;  /* 0x0000424222007985 */ /* 0x000fe2000c101504 */
[----:B-1----:R-:W-:-:S03]  /*8ae0*/  PRMT R69, R194, 0x7054, R194 ;  /* 0x00007054c2457816 */ /* 0x002fc600000000c2 */
[----:B------:R-:W-:Y:S04]  /*8af0*/  ST.E.U16 [R32.64+0x40], R64 ;  /* 0x0000404020007985 */ /* 0x000fe8000c101504 */
[----:B------:R-:W-:Y:S04]  /*8b00*/  ST.E.U16 [R32.64+0x42], R65 ;  /* 0x0000424120007985 */ /* 0x000fe8000c101504 */
[----:B------:R1:W-:Y:S04]  /*8b10*/  ST.E.U16 [R30.64+0x40], R21 ;  /* 0x000040151e007985 */ /* 0x0003e8000c101504 */
        /* <DEDUP_REMOVED lines=18> */
[----:B------:R1:W-:Y:S04]  /*8c40*/  ST.E.U16 [R28.64+0x60], R7 ;  /* 0x000060071c007985 */ /* 0x0003e8000c101504 */
[----:B------:R2:W-:Y:S04]  /*8c50*/  ST.E.U16 [R28.64+0x62], R6 ;  /* 0x000062061c007985 */ /* 0x0005e8000c101504 */
[----:B------:R-:W-:Y:S04]  /*8c60*/  ST.E.U16 [R34.64+0x70], R55 ;  /* 0x0000703722007985 */ /* 0x000fe8000c101504 */
[----:B------:R-:W-:Y:S04]  /*8c70*/  ST.E.U16 [R34.64+0x72], R54 ;  /* 0x0000723622007985 */ /* 0x000fe8000c101504 */
[----:B------:R-:W-:Y:S04]  /*8c80*/  ST.E.U16 [R32.64+0x70], R53 ;  /* 0x0000703520007985 */ /* 0x000fe8000c101504 */
[----:B------:R-:W-:Y:S04]  /*8c90*/  ST.E.U16 [R32.64+0x72], R52 ;  /* 0x0000723420007985 */ /* 0x000fe8000c101504 */
[----:B------:R3:W-:Y:S01]  /*8ca0*/  ST.E.U16 [R30.64+0x72], R0 ;  /* 0x000072001e007985 */ /* 0x0007e2000c101504 */
[----:B-1----:R-:W-:-:S03]  /*8cb0*/  LOP3.LUT R7, R45, 0xff, RZ, 0xc0, !PT ;  /* 0x000000ff2d077812 */ /* 0x002fc600078ec0ff */
[----:B------:R-:W-:Y:S01]  /*8cc0*/  ST.E.U16 [R30.64+0x70], R8 ;  /* 0x000070081e007985 */ /* 0x000fe2000c101504 */
[----:B--2---:R-:W-:-:S03]  /*8cd0*/  SHF.R.U32.HI R6, RZ, 0x8, R83 ;  /* 0x00000008ff067819 */ /* 0x004fc60000011653 */
[----:B------:R1:W-:Y:S01]  /*8ce0*/  ST.E.U16 [R28.64+0x72], R9 ;  /* 0x000072091c007985 */ /* 0x0003e2000c101504 */
[----:B------:R-:W-:-:S03]  /*8cf0*/  PRMT R16, R86, 0x5410, R6 ;  /* 0x0000541056107816 */ /* 0x000fc60000000006 */
[----:B------:R2:W-:Y:S01]  /*8d00*/  ST.E.U16 [R28.64+0x70], R10 ;  /* 0x0000700a1c007985 */ /* 0x0005e2000c101504 */
[----:B------:R-:W-:-:S03]  /*8d10*/  LOP3.LUT R6, R20, 0xff, RZ, 0xc0, !PT ;  /* 0x000000ff14067812 */ /* 0x000fc600078ec0ff */
[----:B------:R-:W-:Y:S04]  /*8d20*/  LDSM.16.MT88.4 R120, [R190+0x9000] ;  /* 0x00900000be78783b */ /* 0x000fe80000004200 */
[----:B------:R-:W4:Y:S04]  /*8d30*/  LDSM.16.MT88.4 R116, [R188+0x9000] ;  /* 0x00900000bc74783b */ /* 0x000f280000004200 */
[----:B------:R-:W-:Y:S01]  /*8d40*/  LDSM.16.MT88.4 R76, [R188+0xa400] ;  /* 0x00a40000bc4c783b */ /* 0x000fe20000004200 */
[----:B---3--:R-:W-:-:S03]  /*8d50*/  SHF.R.U32.HI R0, RZ, 0x8, R26 ;  /* 0x00000008ff007819 */ /* 0x008fc6000001161a */
[----:B------:R-:W-:Y:S01]  /*8d60*/  STL.64 [R1+0x40], R202 ;  /* 0x000040ca01007387 */ /* 0x000fe20000100a00 */
[----:B------:R-:W-:-:S03]  /*8d70*/  PRMT R11, R37, 0x5410, R0 ;  /* 0x00005410250b7816 */ /* 0x000fc60000000000 */
[----:B------:R-:W-:Y:S01]  /*8d80*/  LDSM.16.MT88.4 R52, [R188+0xb000] ;  /* 0x00b00000bc34783b */ /* 0x000fe20000004200 */
[----:B------:R-:W-:Y:S02]  /*8d90*/  LOP3.LUT R0, R20, 0xffff, RZ, 0xc0, !PT ;  /* 0x0000ffff14007812 */ /* 0x000fe400078ec0ff */
[----:B-1----:R-:W-:Y:S01]  /*8da0*/  PRMT R9, R2, 0x5410, R47 ;  /* 0x0000541002097816 */ /* 0x002fe2000000002f */
[----:B------:R-:W-:Y:S01]  /*8db0*/  STL.64 [R1+0x38], R148 ;  /* 0x0000389401007387 */ /* 0x000fe20000100a00 */
[----:B------:R-:W-:Y:S02]  /*8dc0*/  LOP3.LUT R2, R45, 0xffff, RZ, 0xc0, !PT ;  /* 0x0000ffff2d027812 */ /* 0x000fe400078ec0ff */
[----:B------:R-:W-:Y:S01]  /*8dd0*/  PRMT R8, R48, 0x5410, R3 ;  /* 0x0000541030087816 */ /* 0x000fe20000000003 */
[----:B------:R-:W-:Y:S01]  /*8de0*/  STL.64 [R1+0x8], R146 ;  /* 0x0000089201007387 */ /* 0x000fe20000100a00 */
[----:B------:R-:W-:Y:S02]  /*8df0*/  SHF.R.U32.HI R5, RZ, 0x8, R2 ;  /* 0x00000008ff057819 */ /* 0x000fe40000011602 */
[----:B------:R-:W-:Y:S01]  /*8e00*/  SHF.R.U32.HI R2, RZ, 0x8, R0 ;  /* 0x00000008ff027819 */ /* 0x000fe20000011600 */
[----:B------:R-:W-:Y:S01]  /*8e10*/  HSET2.LE.AND R0, R82, R69, PT ;  /* 0x0000004552007233 */ /* 0x000fe20003803000 */
[----:B------:R-:W-:-:S02]  /*8e20*/  SHF.R.U32.HI R3, RZ, 0x10, R20 ;  /* 0x00000010ff037819 */ /* 0x000fc40000011614 */
[----:B------:R-:W-:Y:S01]  /*8e30*/  PRMT R6, R6, 0x5410, R2 ;  /* 0x0000541006067816 */ /* 0x000fe20000000002 */
[--C-:B------:R-:W-:Y:S01]  /*8e40*/  HSET2.LE.AND R2, R81, R69.reuse, PT ;  /* 0x0000004551027233 */ /* 0x100fe20003803000 */
[----:B------:R-:W-:Y:S01]  /*8e50*/  LOP3.LUT R3, R3, 0xff, RZ, 0xc0, !PT ;  /* 0x000000ff03037812 */ /* 0x000fe200078ec0ff */
[----:B------:R-:W-:Y:S01]  /*8e60*/  LDSM.16.MT88.4 R80, [R190+0xa000] ;  /* 0x00a00000be50783b */ /* 0x000fe20000004200 */
[----:B--2---:R-:W-:Y:S02]  /*8e70*/  PRMT R10, R7, 0x5410, R5 ;  /* 0x00005410070a7816 */ /* 0x004fe40000000005 */
[----:B------:R-:W-:Y:S01]  /*8e80*/  LOP3.LUT R25, R163, R2, RZ, 0xc0, !PT ;  /* 0x00000002a3197212 */ /* 0x000fe200078ec0ff */
[--C-:B------:R-:W-:Y:S01]  /*8e90*/  HSET2.LE.AND R2, R8, R69.reuse, PT ;  /* 0x0000004508027233 */ /* 0x100fe20003803000 */
[----:B------:R-:W-:Y:S01]  /*8ea0*/  PRMT R5, R3, 0x5410, R4 ;  /* 0x0000541003057816 */ /* 0x000fe20000000004 */
[--C-:B------:R-:W-:Y:S01]  /*8eb0*/  HSET2.LE.AND R3, R89, R69.reuse, PT ;  /* 0x0000004559037233 */ /* 0x100fe20003803000 */
[----:B------:R-:W-:Y:S01]  /*8ec0*/  LOP3.LUT R24, R167, R0, RZ, 0xc0, !PT ;  /* 0x00000000a7187212 */ /* 0x000fe200078ec0ff */
[----:B------:R-:W-:Y:S01]  /*8ed0*/  LDSM.16.MT88.4 R88, [R190+0x9400] ;  /* 0x00940000be58783b */ /* 0x000fe20000004200 */
[----:B------:R-:W-:Y:S01]  /*8ee0*/  LOP3.LUT R14, R114, R2, RZ, 0xc0, !PT ;  /* 0x00000002720e7212 */ /* 0x000fe200078ec0ff */
[--C-:B------:R-:W-:Y:S01]  /*8ef0*/  HSET2.LE.AND R2, R5, R69.reuse, PT ;  /* 0x0000004505027233 */ /* 0x100fe20003803000 */
[----:B------:R-:W-:Y:S01]  /*8f00*/  LOP3.LUT R26, R161, R3, RZ, 0xc0, !PT ;  /* 0x00000003a11a7212 */ /* 0x000fe200078ec0ff */
[--C-:B------:R-:W-:Y:S01]  /*8f10*/  HSET2.LE.AND R4, R87, R69.reuse, PT ;  /* 0x0000004557047233 */ /* 0x100fe20003803000 */
[----:B------:R-:W-:Y:S01]  /*8f20*/  LOP3.LUT R5, R38, 0xff, RZ, 0xc0, !PT ;  /* 0x000000ff26057812 */ /* 0x000fe200078ec0ff */
[----:B------:R-:W-:Y:S01]  /*8f30*/  LDSM.16.MT88.4 R84, [R188+0x9400] ;  /* 0x00940000bc54783b */ /* 0x000fe20000004200 */
[----:B------:R-:W-:Y:S01]  /*8f40*/  LOP3.LUT R13, R115, R2, RZ, 0xc0, !PT ;  /* 0x00000002730d7212 */ /* 0x000fe200078ec0ff */
[--C-:B------:R-:W-:Y:S01]  /*8f50*/  HSET2.LE.AND R0, R9, R69.reuse, PT ;  /* 0x0000004509007233 */ /* 0x100fe20003803000 */
[----:B------:R-:W-:Y:S01]  /*8f60*/  LOP3.LUT R27, R157, R4, RZ, 0xc0, !PT ;  /* 0x000000049d1b7212 */ /* 0x000fe200078ec0ff */
[----:B------:R-:W1:Y:S01]  /*8f70*/  LDSM.16.MT88.4 R112, [R188+0xa000] ;  /* 0x00a00000bc70783b */ /* 0x000e620000004200 */
[----:B------:R-:W-:Y:S01]  /*8f80*/  HSET2.LE.AND R3, R6, R69, PT ;  /* 0x0000004506037233 */ /* 0x000fe20003803000 */
[----:B------:R-:W-:-:S02]  /*8f90*/  LOP3.LUT R8, R36, 0xff, RZ, 0xc0, !PT ;  /* 0x000000ff24087812 */ /* 0x000fc400078ec0ff */
[----:B------:R-:W-:Y:S01]  /*8fa0*/  LOP3.LUT R15, R111, R0, RZ, 0xc0, !PT ;  /* 0x000000006f0f7212 */ /* 0x000fe200078ec0ff */
[----:B------:R-:W-:Y:S01]  /*8fb0*/  IMAD.MOV.U32 R111, RZ, RZ, R170 ;  /* 0x000000ffff6f7224 */ /* 0x000fe200078e00aa */
[----:B------:R-:W-:Y:S01]  /*8fc0*/  LOP3.LUT R12, R124, R3, RZ, 0xc0, !PT ;  /* 0x000000037c0c7212 */ /* 0x000fe200078ec0ff */
[-C--:B----4-:R-:W-:Y:S01]  /*8fd0*/  HMMA.16816.F32 R48, R24, R116.reuse, RZ ;  /* 0x000000741830723c */ /* 0x090fe200000018ff */
[--C-:B------:R-:W-:Y:S02]  /*8fe0*/  SHF.R.U32.HI R3, RZ, 0x10, R45.reuse ;  /* 0x00000010ff037819 */ /* 0x100fe4000001162d */
[----:B------:R-:W-:Y:S02]  /*8ff0*/  LOP3.LUT R0, R36, 0xffff, RZ, 0xc0, !PT ;  /* 0x0000ffff24007812 */ /* 0x000fe400078ec0ff */
[--C-:B------:R-:W-:Y:S02]  /*9000*/  SHF.R.U32.HI R2, RZ, 0x10, R36.reuse ;  /* 0x00000010ff027819 */ /* 0x100fe40000011624 */
[----:B------:R-:W-:Y:S01]  /*9010*/  SHF.R.U32.HI R6, RZ, 0x18, R36 ;  /* 0x00000018ff067819 */ /* 0x000fe20000011624 */
[----:B------:R-:W-:Y:S01]  /*9020*/  HMMA.16816.F32 R40, R12, R116, RZ ;  /* 0x000000740c28723c */ /* 0x000fe200000018ff */
[----:B------:R-:W-:-:S02]  /*9030*/  SHF.R.U32.HI R7, RZ, 0x18, R45 ;  /* 0x00000018ff077819 */ /* 0x000fc4000001162d */
[----:B------:R-:W-:Y:S02]  /*9040*/  LOP3.LUT R3, R3, 0xff, RZ, 0xc0, !PT ;  /* 0x000000ff03037812 */ /* 0x000fe400078ec0ff */
[----:B------:R-:W-:Y:S01]  /*9050*/  SHF.R.U32.HI R4, RZ, 0x8, R0 ;  /* 0x00000008ff047819 */ /* 0x000fe20000011600 */
[--C-:B------:R-:W-:Y:S01]  /*9060*/  HSET2.LE.AND R0, R10, R69.reuse, PT ;  /* 0x000000450a007233 */ /* 0x100fe20003803000 */
[----:B------:R-:W-:Y:S01]  /*9070*/  LOP3.LUT R2, R2, 0xff, RZ, 0xc0, !PT ;  /* 0x000000ff02027812 */ /* 0x000fe200078ec0ff */
[-C--:B------:R-:W-:Y:S01]  /*9080*/  HMMA.16816.F32 R36, R24, R120.reuse, RZ ;  /* 0x000000781824723c */ /* 0x080fe200000018ff */
[----:B------:R-:W-:Y:S02]  /*9090*/  PRMT R9, R5, 0x5410, R74 ;  /* 0x0000541005097816 */ /* 0x000fe4000000004a */
[----:B------:R-:W-:Y:S01]  /*90a0*/  PRMT R3, R3, 0x5410, R7 ;  /* 0x0000541003037816 */ /* 0x000fe20000000007 */
[----:B------:R-:W2:Y:S01]  /*90b0*/  LDSM.16.MT88.4 R72, [R190+0xa400] ;  /* 0x00a40000be48783b */ /* 0x000ea20000004200 */
[----:B------:R-:W-:Y:S01]  /*90c0*/  PRMT R5, R8, 0x5410, R4 ;  /* 0x0000541008057816 */ /* 0x000fe20000000004 */
[--C-:B------:R-:W-:Y:S01]  /*90d0*/  HSET2.LE.AND R4, R21, R69.reuse, PT ;  /* 0x0000004515047233 */ /* 0x100fe20003803000 */
[----:B------:R-:W-:Y:S01]  /*90e0*/  PRMT R6, R2, 0x5410, R6 ;  /* 0x0000541002067816 */ /* 0x000fe20000000006 */
[--C-:B------:R-:W-:Y:S01]  /*90f0*/  HSET2.LE.AND R2, R16, R69.reuse, PT ;  /* 0x0000004510027233 */ /* 0x100fe20003803000 */
[----:B------:R-:W-:Y:S01]  /*9100*/  LOP3.LUT R20, R166, R0, RZ, 0xc0, !PT ;  /* 0x00000000a6147212 */ /* 0x000fe200078ec0ff */
[--C-:B------:R-:W-:Y:S01]  /*9110*/  HSET2.LE.AND R0, R3, R69.reuse, PT ;  /* 0x0000004503007233 */ /* 0x100fe20003803000 */
[----:B------:R-:W-:Y:S01]  /*9120*/  HMMA.16816.F32 R16, R12, R120, RZ ;  /* 0x000000780c10723c */ /* 0x000fe200000018ff */
[----:B------:R-:W-:Y:S01]  /*9130*/  LOP3.LUT R23, R160, R4, RZ, 0xc0, !PT ;  /* 0x00000004a0177212 */ /* 0x000fe200078ec0ff */
[--C-:B------:R-:W-:Y:S01]  /*9140*/  HSET2.LE.AND R4, R5, R69.reuse, PT ;  /* 0x0000004505047233 */ /* 0x100fe20003803000 */
[----:B------:R-:W-:Y:S01]  /*9150*/  LOP3.LUT R22, R162, R2, RZ, 0xc0, !PT ;  /* 0x00000002a2167212 */ /* 0x000fe200078ec0ff */
[--C-:B------:R-:W-:Y:S01]  /*9160*/  HSET2.LE.AND R3, R11, R69.reuse, PT ;  /* 0x000000450b037233 */ /* 0x100fe20003803000 */
[----:B------:R-:W-:Y:S01]  /*9170*/  LOP3.LUT R21, R164, R0, RZ, 0xc0, !PT ;  /* 0x00000000a4157212 */ /* 0x000fe200078ec0ff */
[--C-:B------:R-:W-:Y:S01]  /*9180*/  HSET2.LE.AND R0, R9, R69.reuse, PT ;  /* 0x0000004509007233 */ /* 0x100fe20003803000 */
[----:B------:R-:W-:Y:S01]  /*9190*/  LOP3.LUT R8, R126, R4, RZ, 0xc0, !PT ;  /* 0x000000047e087212 */ /* 0x000fe200078ec0ff */
[----:B------:R-:W-:Y:S01]  /*91a0*/  HSET2.LE.AND R2, R6, R69, PT ;  /* 0x0000004506027233 */ /* 0x000fe20003803000 */
[----:B------:R-:W-:Y:S01]  /*91b0*/  LOP3.LUT R10, R98, R3, RZ, 0xc0, !PT ;  /* 0x00000003620a7212 */ /* 0x000fe200078ec0ff */
[----:B-1----:R-:W-:Y:S01]  /*91c0*/  HMMA.16816.F32 R4, R24, R112, RZ ;  /* 0x000000701804723c */ /* 0x002fe200000018ff */
[----:B------:R-:W-:-:S02]  /*91d0*/  LOP3.LUT R11, R92, R0, RZ, 0xc0, !PT ;  /* 0x000000005c0b7212 */ /* 0x000fc400078ec0ff */
[----:B------:R-:W-:Y:S02]  /*91e0*/  LOP3.LUT R9, R125, R2, RZ, 0xc0, !PT ;  /* 0x000000027d097212 */ /* 0x000fe400078ec0ff */
[----:B------:R-:W-:-:S03]  /*91f0*/  LOP3.LUT R2, R156, R223, RZ, 0x3c, !PT ;  /* 0x000000df9c027212 */ /* 0x000fc600078e3cff */
[----:B------:R-:W-:Y:S02]  /*9200*/  HMMA.16816.F32 R164, R20, R88, R36 ;  /* 0x0000005814a4723c */ /* 0x000fe40000001824 */
[----:B------:R-:W-:-:S05]  /*9210*/  IMAD.WIDE.U32 R2, R2, -0x326172a9, RZ ;  /* 0xcd9e8d5702027825 */ /* 0x000fca00078e00ff */
[-C--:B------:R-:W-:Y:S01]  /*9220*/  LOP3.LUT R0, R3, R201.reuse, R220, 0x96, !PT ;  /* 0x000000c903007212 */ /* 0x080fe200078e96dc */
[----:B------:R-:W-:Y:S08]  /*9230*/  HMMA.16816.F32 R36, R24, R80, RZ ;  /* 0x000000501824723c */ /* 0x000ff000000018ff */
[----:B------:R-:W-:Y:S08]  /*9240*/  HMMA.16816.F32 R140, R8, R84, R40 ;  /* 0x00000054088c723c */ /* 0x000ff00000001828 */
[----:B------:R-:W-:Y:S08]  /*9250*/  HMMA.16816.F32 R40, R12, R80, RZ ;  /* 0x000000500c28723c */ /* 0x000ff000000018ff */
[----:B------:R-:W-:Y:S08]  /*9260*/  HMMA.16816.F32 R132, R8, R88, R16 ;  /* 0x000000580884723c */ /* 0x000ff00000001810 */
[----:B------:R-:W-:Y:S08]  /*9270*/  HMMA.16816.F32 R16, R12, R112, RZ ;  /* 0x000000700c10723c */ /* 0x000ff000000018ff */
[C---:B------:R-:W-:Y:S07]  /*9280*/  HMMA.16816.F32 R184, R20.reuse, R76, R4 ;  /* 0x0000004c14b8723c */ /* 0x040fee0000001804 */
[----:B------:R-:W-:Y:S01]  /*9290*/  LOP3.LUT R6, R215, R200, R2, 0x96, !PT ;  /* 0x000000c8d7067212 */ /* 0x000fe200078e9602 */
[----:B--2---:R-:W-:Y:S01]  /*92a0*/  HMMA.16816.F32 R220, R20, R72, R36 ;  /* 0x0000004814dc723c */ /* 0x004fe20000001824 */
[----:B------:R-:W-:-:S02]  /*92b0*/  LOP3.LUT R5, R3, R201, R202, 0x96, !PT ;  /* 0x000000c903057212 */ /* 0x000fc400078e96ca */
[----:B------:R-:W-:Y:S01]  /*92c0*/  LOP3.LUT R4, R147, R200, R2, 0x96, !PT ;  /* 0x000000c893047212 */ /* 0x000fe200078e9602 */
[----:B------:R-:W-:-:S04]  /*92d0*/  IMAD.WIDE.U32 R2, R0, -0x2daee0ad, RZ ;  /* 0xd2511f5300027825 */ /* 0x000fc800078e00ff */
[----:B------:R-:W-:Y:S01]  /*92e0*/  IMAD.WIDE.U32 R36, R6, -0x2daee0ad, RZ ;  /* 0xd2511f5306247825 */ /* 0x000fe200078e00ff */
[----:B------:R-:W-:Y:S01]  /*92f0*/  HMMA.16816.F32 R200, R8, R72, R40 ;  /* 0x0000004808c8723c */ /* 0x000fe20000001828 */
[----:B------:R-:W-:-:S03]  /*9300*/  LOP3.LUT R7, R3, R179, R150, 0x96, !PT ;  /* 0x000000b303077212 */ /* 0x000fc600078e9696 */
[----:B------:R-:W-:Y:S01]  /*9310*/  LOP3.LUT R6, R37, R144, R2, 0x96, !PT ;  /* 0x0000009025067212 */ /* 0x000fe200078e9602 */
[----:B------:R-:W-:-:S03]  /*9320*/  IMAD.WIDE.U32 R2, R5, -0x2daee0ad, RZ ;  /* 0xd2511f5305027825 */ /* 0x000fc600078e00ff */
[----:B------:R-:W-:Y:S01]  /*9330*/  HMMA.16816.F32 R124, R8, R76, R16 ;  /* 0x0000004c087c723c */ /* 0x000fe20000001810 */
[----:B------:R-:W-:Y:S01]  /*9340*/  IMAD.WIDE.U32 R40, R4, -0x2daee0ad, RZ ;  /* 0xd2511f5304287825 */ /* 0x000fe200078e00ff */
[----:B------:R-:W-:-:S04]  /*9350*/  LOP3.LUT R4, R3, R179, R148, 0x96, !PT ;  /* 0x000000b303047212 */ /* 0x000fc800078e9694 */
[----:B------:R-:W-:Y:S01]  /*9360*/  LOP3.LUT R0, R41, R144, R2, 0x96, !PT ;  /* 0x0000009029007212 */ /* 0x000fe200078e9602 */
[----:B------:R-:W-:Y:S01]  /*9370*/  IMAD.WIDE.U32 R2, R7, -0x326172a9, RZ ;  /* 0xcd9e8d5707027825 */ /* 0x000fe200078e00ff */
[----:B------:R-:W-:Y:S03]  /*9380*/  HMMA.16816.F32 R172, R20, R84, R48 ;  /* 0x0000005414ac723c */ /* 0x000fe60000001830 */
[----:B------:R-:W-:Y:S01]  /*9390*/  IMAD.WIDE.U32 R18, R6, -0x326172a9, RZ ;  /* 0xcd9e8d5706127825 */ /* 0x000fe200078e00ff */
[----:B------:R-:W-:-:S03]  /*93a0*/  LOP3.LUT R6, R3, R145, R214, 0x96, !PT ;  /* 0x0000009103067212 */ /* 0x000fc600078e96d6 */
[----:B------:R-:W-:Y:S01]  /*93b0*/  IMAD.WIDE.U32 R38, R0, -0x326172a9, RZ ;  /* 0xcd9e8d5700267825 */ /* 0x000fe200078e00ff */
[----:B------:R-:W-:-:S03]  /*93c0*/  LOP3.LUT R5, R19, R104, R2, 0x96, !PT ;  /* 0x0000006813057212 */ /* 0x000fc600078e9602 */
[----:B------:R-:W-:-:S04]  /*93d0*/  IMAD.WIDE.U32 R2, R4, -0x326172a9, RZ ;  /* 0xcd9e8d5704027825 */ /* 0x000fc800078e00ff */
[----:B------:R-:W-:Y:S01]  /*93e0*/  IMAD.WIDE.U32 R16, R5, -0x2daee0ad, RZ ;  /* 0xd2511f5305107825 */ /* 0x000fe200078e00ff */
[----:B------:R-:W-:Y:S02]  /*93f0*/  LOP3.LUT R4, R3, R145, R146, 0x96, !PT ;  /* 0x0000009103047212 */ /* 0x000fe400078e9692 */
[----:B------:R-:W-:Y:S01]  /*9400*/  LOP3.LUT R0, R39, R104, R2, 0x96, !PT ;  /* 0x0000006827007212 */ /* 0x000fe200078e9602 */
[----:B------:R-:W-:-:S05]  /*9410*/  IMAD.WIDE.U32 R2, R6, -0x2daee0ad, RZ ;  /* 0xd2511f5306027825 */ /* 0x000fca00078e00ff */
[----:B------:R-:W-:Y:S01]  /*9420*/  LOP3.LUT R6, R3, R106, R36, 0x96, !PT ;  /* 0x0000006a03067212 */ /* 0x000fe200078e9624 */
[----:B------:R-:W-:Y:S01]  /*9430*/  IMAD.WIDE.U32 R36, R0, -0x2daee0ad, RZ ;  /* 0xd2511f5300247825 */ /* 0x000fe200078e00ff */
[----:B------:R-:W-:-:S03]  /*9440*/  LOP3.LUT R5, R17, R180, R2, 0x96, !PT ;  /* 0x000000b411057212 */ /* 0x000fc600078e9602 */
[----:B------:R-:W-:-:S04]  /*9450*/  IMAD.WIDE.U32 R2, R4, -0x2daee0ad, RZ ;  /* 0xd2511f5304027825 */ /* 0x000fc800078e00ff */
[----:B------:R-:W-:Y:S01]  /*9460*/  IMAD.WIDE.U32 R6, R6, -0x326172a9, RZ ;  /* 0xcd9e8d5706067825 */ /* 0x000fe200078e00ff */
[----:B------:R-:W-:Y:S02]  /*9470*/  LOP3.LUT R4, R3, R106, R40, 0x96, !PT ;  /* 0x0000006a03047212 */ /* 0x000fe400078e9628 */
[----:B------:R-:W-:Y:S01]  /*9480*/  LOP3.LUT R0, R37, R180, R2, 0x96, !PT ;  /* 0x000000b425007212 */ /* 0x000fe200078e9602 */
[----:B------:R-:W-:Y:S01]  /*9490*/  IMAD.WIDE.U32 R2, R5, -0x326172a9, RZ ;  /* 0xcd9e8d5705027825 */ /* 0x000fe200078e00ff */
[----:B------:R-:W-:-:S03]  /*94a0*/  LOP3.LUT R7, R7, R110, R18, 0x96, !PT ;  /* 0x0000006e07077212 */ /* 0x000fc600078e9612 */
[----:B------:R-:W-:Y:S01]  /*94b0*/  IMAD.WIDE.U32 R4, R4, -0x326172a9, RZ ;  /* 0xcd9e8d5704047825 */ /* 0x000fe200078e00ff */
[----:B------:R-:W-:Y:S02]  /*94c0*/  LOP3.LUT R6, R3, R139, R6, 0x96, !PT ;  /* 0x0000008b03067212 */ /* 0x000fe400078e9606 */
[C---:B------:R-:W-:Y:S02]  /*94d0*/  LOP3.LUT R17, R2.reuse, 0xffff, RZ, 0xc0, !PT ;  /* 0x0000ffff02117812 */ /* 0x040fe400078ec0ff */
[----:B------:R-:W-:Y:S02]  /*94e0*/  LOP3.LUT R37, R2, 0xff, RZ, 0xc0, !PT ;  /* 0x000000ff02257812 */ /* 0x000fe400078ec0ff */
[--C-:B------:R-:W-:Y:S02]  /*94f0*/  SHF.R.U32.HI R19, RZ, 0x10, R2.reuse ;  /* 0x00000010ff137819 */ /* 0x100fe40000011602 */
[----:B------:R-:W-:Y:S01]  /*9500*/  SHF.R.U32.HI R18, RZ, 0x18, R2 ;  /* 0x00000018ff127819 */ /* 0x000fe20000011602 */
[----:B------:R-:W-:Y:S01]  /*9510*/  IMAD.WIDE.U32 R2, R0, -0x326172a9, RZ ;  /* 0xcd9e8d5700027825 */ /* 0x000fe200078e00ff */
[----:B------:R-:W-:-:S02]  /*9520*/  LOP3.LUT R0, R5, R110, R38, 0x96, !PT ;  /* 0x0000006e05007212 */ /* 0x000fc400078e9626 */
[----:B------:R-:W-:Y:S02]  /*9530*/  SHF.R.U32.HI R17, RZ, 0x8, R17 ;  /* 0x00000008ff117819 */ /* 0x000fe40000011611 */
[----:B------:R-:W-:Y:S02]  /*9540*/  LOP3.LUT R4, R3, R139, R4, 0x96, !PT ;  /* 0x0000008b03047212 */ /* 0x000fe400078e9604 */
[C---:B------:R-:W-:Y:S02]  /*9550*/  LOP3.LUT R41, R2.reuse, 0xffff, RZ, 0xc0, !PT ;  /* 0x0000ffff02297812 */ /* 0x040fe400078ec0ff */
[----:B------:R-:W-:Y:S02]  /*9560*/  LOP3.LUT R43, R2, 0xff, RZ, 0xc0, !PT ;  /* 0x000000ff022b7812 */ /* 0x000fe400078ec0ff */
[--C-:B------:R-:W-:Y:S02]  /*9570*/  SHF.R.U32.HI R42, RZ, 0x10, R2.reuse ;  /* 0x00000010ff2a7819 */ /* 0x100fe40000011602 */
[----:B------:R-:W-:Y:S01]  /*9580*/  SHF.R.U32.HI R44, RZ, 0x18, R2 ;  /* 0x00000018ff2c7819 */ /* 0x000fe20000011602 */
[----:B------:R-:W-:Y:S01]  /*9590*/  IMAD.WIDE.U32 R2, R7, -0x2daee0ad, RZ ;  /* 0xd2511f5307027825 */ /* 0x000fe200078e00ff */
[----:B------:R-:W-:-:S02]  /*95a0*/  LOP3.LUT R5, R19, 0xff, RZ, 0xc0, !PT ;  /* 0x000000ff13057812 */ /* 0x000fc400078ec0ff */
[----:B------:R-:W-:Y:S02]  /*95b0*/  PRMT R68, R37, 0x5410, R17 ;  /* 0x0000541025447816 */ /* 0x000fe40000000011 */
[----:B------:R-:W-:Y:S02]  /*95c0*/  PRMT R67, R5, 0x5410, R18 ;  /* 0x0000541005437816 */ /* 0x000fe40000000012 */
[----:B------:R-:W-:Y:S02]  /*95d0*/  LOP3.LUT R5, R3, R252, R16, 0x96, !PT ;  /* 0x000000fc03057212 */ /* 0x000fe400078e9610 */
[C---:B------:R-:W-:Y:S02]  /*95e0*/  LOP3.LUT R17, R2.reuse, 0xffff, RZ, 0xc0, !PT ;  /* 0x0000ffff02117812 */ /* 0x040fe400078ec0ff */
[----:B------:R-:W-:Y:S02]  /*95f0*/  LOP3.LUT R37, R2, 0xff, RZ, 0xc0, !PT ;  /* 0x000000ff02257812 */ /* 0x000fe400078ec0ff */
[----:B------:R-:W-:-:S02]  /*9600*/  SHF.R.U32.HI R19, RZ, 0x10, R2 ;  /* 0x00000010ff137819 */ /* 0x000fc40000011602 */
[----:B------:R-:W-:Y:S01]  /*9610*/  SHF.R.U32.HI R18, RZ, 0x18, R2 ;  /* 0x00000018ff127819 */ /* 0x000fe20000011602 */
[----:B------:R-:W-:Y:S01]  /*9620*/  IMAD.WIDE.U32 R2, R0, -0x2daee0ad, RZ ;  /* 0xd2511f5300027825 */ /* 0x000fe200078e00ff */
[----:B------:R-:W-:Y:S02]  /*9630*/  SHF.R.U32.HI R7, RZ, 0x10, R6 ;  /* 0x00000010ff077819 */ /* 0x000fe40000011606 */
[----:B------:R-:W-:Y:S02]  /*9640*/  LOP3.LUT R16, R6, 0xff, RZ, 0xc0, !PT ;  /* 0x000000ff06107812 */ /* 0x000fe400078ec0ff */
[----:B------:R-:W-:Y:S02]  /*9650*/  LOP3.LUT R0, R3, R252, R36, 0x96, !PT ;  /* 0x000000fc03007212 */ /* 0x000fe400078e9624 */
[C---:B------:R-:W-:Y:S02]  /*9660*/  LOP3.LUT R36, R2.reuse, 0xffff, RZ, 0xc0, !PT ;  /* 0x0000ffff02247812 */ /* 0x040fe400078ec0ff */
[----:B------:R-:W-:-:S02]  /*9670*/  LOP3.LUT R40, R2, 0xff, RZ, 0xc0, !PT ;  /* 0x000000ff02287812 */ /* 0x000fc400078ec0ff */
[--C-:B------:R-:W-:Y:S02]  /*9680*/  SHF.R.U32.HI R39, RZ, 0x10, R2.reuse ;  /* 0x00000010ff277819 */ /* 0x100fe40000011602 */
[----:B------:R-:W-:Y:S02]  /*9690*/  SHF.R.U32.HI R38, RZ, 0x18, R2 ;  /* 0x00000018ff267819 */ /* 0x000fe40000011602 */
[----:B------:R-:W-:Y:S02]  /*96a0*/  LOP3.LUT R2, R6, 0xffff, RZ, 0xc0, !PT ;  /* 0x0000ffff06027812 */ /* 0x000fe400078ec0ff */
[----:B------:R-:W-:Y:S02]  /*96b0*/  SHF.R.U32.HI R6, RZ, 0x18, R6 ;  /* 0x00000018ff067819 */ /* 0x000fe40000011606 */
[----:B------:R-:W-:Y:S02]  /*96c0*/  SHF.R.U32.HI R3, RZ, 0x8, R2 ;  /* 0x00000008ff037819 */ /* 0x000fe40000011602 */
[----:B------:R-:W-:-:S02]  /*96d0*/  LOP3.LUT R2, R7, 0xff, RZ, 0xc0, !PT ;  /* 0x000000ff07027812 */ /* 0x000fc400078ec0ff */
[----:B------:R-:W-:Y:S02]  /*96e0*/  PRMT R66, R16, 0x5410, R3 ;  /* 0x0000541010427816 */ /* 0x000fe40000000003 */
[----:B------:R-:W-:Y:S02]  /*96f0*/  PRMT R65, R2, 0x5410, R6 ;  /* 0x0000541002417816 */ /* 0x000fe40000000006 */
[----:B------:R-:W-:Y:S02]  /*9700*/  LOP3.LUT R2, R19, 0xff, RZ, 0xc0, !PT ;  /* 0x000000ff13027812 */ /* 0x000fe400078ec0ff */
[----:B------:R-:W-:Y:S02]  /*9710*/  SHF.R.U32.HI R3, RZ, 0x8, R17 ;  /* 0x00000008ff037819 */ /* 0x000fe40000011611 */
[----:B------:R-:W-:Y:S02]  /*9720*/  PRMT R61, R2, 0x5410, R18 ;  /* 0x00005410023d7816 */ /* 0x000fe40000000012 */
[----:B------:R-:W-:Y:S01]  /*9730*/  LOP3.LUT R2, R4, 0xffff, RZ, 0xc0, !PT ;  /* 0x0000ffff04027812 */ /* 0x000fe200078ec0ff */
[----:B------:R-:W-:Y:S01]  /*9740*/  HMMA.16816.F32 R16, R24, R52, RZ ;  /* 0x000000341810723c */ /* 0x000fe200000018ff */
[----:B------:R-:W-:Y:S01]  /*9750*/  PRMT R62, R37, 0x5410, R3 ;  /* 0x00005410253e7816 */ /* 0x000fe20000000003 */
[----:B------:R-:W-:Y:S01]  /*9760*/  FADD.FTZ R37, R243, R93 ;  /* 0x0000005df3257221 */ /* 0x000fe20000010000 */
[----:B------:R-:W-:-:S02]  /*9770*/  SHF.R.U32.HI R3, RZ, 0x8, R2 ;  /* 0x00000008ff037819 */ /* 0x000fc40000011602 */
[----:B------:R-:W-:Y:S02]  /*9780*/  LOP3.LUT R2, R4, 0xff, RZ, 0xc0, !PT ;  /* 0x000000ff04027812 */ /* 0x000fe400078ec0ff */
[----:B------:R-:W-:Y:S02]  /*9790*/  LOP3.LUT R6, R42, 0xff, RZ, 0xc0, !PT ;  /* 0x000000ff2a067812 */ /* 0x000fe400078ec0ff */
[----:B------:R-:W-:Y:S02]  /*97a0*/  PRMT R60, R2, 0x5410, R3 ;  /* 0x00005410023c7816 */ /* 0x000fe40000000003 */
[----:B------:R-:W-:Y:S02]  /*97b0*/  SHF.R.U32.HI R2, RZ, 0x10, R4 ;  /* 0x00000010ff027819 */ /* 0x000fe40000011604 */
[----:B------:R-:W-:Y:S02]  /*97c0*/  PRMT R63, R6, 0x5410, R44 ;  /* 0x00005410063f7816 */ /* 0x000fe4000000002c */
[----:B------:R-:W-:Y:S01]  /*97d0*/  SHF.R.U32.HI R6, RZ, 0x18, R4 ;  /* 0x00000018ff067819 */ /* 0x000fe20000011604 */
[----:B------:R-:W-:Y:S01]  /*97e0*/  LDSM.16.MT88.4 R44, [R190+0xb000] ;  /* 0x00b00000be2c783b */ /* 0x000fe20000004200 */
[----:B------:R-:W-:-:S02]  /*97f0*/  LOP3.LUT R4, R2, 0xff, RZ, 0xc0, !PT ;  /* 0x000000ff02047812 */ /* 0x000fc400078ec0ff */
[----:B------:R-:W-:Y:S02]  /*9800*/  LOP3.LUT R2, R39, 0xff, RZ, 0xc0, !PT ;  /* 0x000000ff27027812 */ /* 0x000fe400078ec0ff */
[----:B------:R-:W-:Y:S02]  /*9810*/  SHF.R.U32.HI R7, RZ, 0x8, R41 ;  /* 0x00000008ff077819 */ /* 0x000fe40000011629 */
[----:B------:R-:W-:Y:S02]  /*9820*/  SHF.R.U32.HI R3, RZ, 0x8, R36 ;  /* 0x00000008ff037819 */ /* 0x000fe40000011624 */
[----:B------:R-:W-:Y:S02]  /*9830*/  PRMT R50, R2, 0x5410, R38 ;  /* 0x0000541002327816 */ /* 0x000fe40000000026 */
[----:B------:R-:W-:Y:S02]  /*9840*/  LOP3.LUT R2, R5, 0xffff, RZ, 0xc0, !PT ;  /* 0x0000ffff05027812 */ /* 0x000fe400078ec0ff */
[----:B------:R-:W-:Y:S01]  /*9850*/  PRMT R64, R43, 0x5410, R7 ;  /* 0x000054102b407816 */ /* 0x000fe20000000007 */
[----:B------:R-:W-:Y:S01]  /*9860*/  HSET2.LE.AND R50, R50, R69, PT ;  /* 0x0000004532327233 */ /* 0x000fe20003803000 */
[----:B------:R-:W-:-:S02]  /*9870*/  PRMT R49, R40, 0x5410, R3 ;  /* 0x0000541028317816 */ /* 0x000fc40000000003 */
[----:B------:R-:W-:Y:S01]  /*9880*/  SHF.R.U32.HI R3, RZ, 0x8, R2 ;  /* 0x00000008ff037819 */ /* 0x000fe20000011602 */
[----:B------:R-:W1:Y:S01]  /*9890*/  LDSM.16.MT88.4 R40, [R188+0xb400] ;  /* 0x00b40000bc28783b */ /* 0x000e620000004200 */
[----:B------:R-:W-:Y:S01]  /*98a0*/  LOP3.LUT R2, R5, 0xff, RZ, 0xc0, !PT ;  /* 0x000000ff05027812 */ /* 0x000fe200078ec0ff */
[----:B------:R-:W-:Y:S01]  /*98b0*/  HSET2.LE.AND R49, R49, R69, PT ;  /* 0x0000004531317233 */ /* 0x000fe20003803000 */
[----:B------:R-:W-:Y:S02]  /*98c0*/  SHF.R.U32.HI R7, RZ, 0x18, R5 ;  /* 0x00000018ff077819 */ /* 0x000fe40000011605 */
[----:B------:R-:W-:Y:S02]  /*98d0*/  PRMT R58, R2, 0x5410, R3 ;  /* 0x00005410023a7816 */ /* 0x000fe40000000003 */
[----:B------:R-:W-:Y:S02]  /*98e0*/  SHF.R.U32.HI R3, RZ, 0x10, R5 ;  /* 0x00000010ff037819 */ /* 0x000fe40000011605 */
[----:B------:R-:W-:-:S02]  /*98f0*/  LOP3.LUT R2, R0, 0xffff, RZ, 0xc0, !PT ;  /* 0x0000ffff00027812 */ /* 0x000fc400078ec0ff */
[----:B------:R-:W-:Y:S02]  /*9900*/  SHF.R.U32.HI R5, RZ, 0x10, R0 ;  /* 0x00000010ff057819 */ /* 0x000fe40000011600 */
[----:B------:R-:W-:Y:S02]  /*9910*/  PRMT R59, R4, 0x5410, R6 ;  /* 0x00005410043b7816 */ /* 0x000fe40000000006 */
[----:B------:R-:W-:Y:S02]  /*9920*/  LOP3.LUT R6, R0, 0xff, RZ, 0xc0, !PT ;  /* 0x000000ff00067812 */ /* 0x000fe400078ec0ff */
[----:B------:R-:W-:Y:S02]  /*9930*/  SHF.R.U32.HI R4, RZ, 0x18, R0 ;  /* 0x00000018ff047819 */ /* 0x000fe40000011600 */
[----:B------:R-:W-:Y:S02]  /*9940*/  LOP3.LUT R3, R3, 0xff, RZ, 0xc0, !PT ;  /* 0x000000ff03037812 */ /* 0x000fe400078ec0ff */
[----:B------:R-:W-:-:S02]  /*9950*/  SHF.R.U32.HI R2, RZ, 0x8, R2 ;  /* 0x00000008ff027819 */ /* 0x000fc40000011602 */
[----:B------:R-:W-:Y:S02]  /*9960*/  LOP3.LUT R0, R5, 0xff, RZ, 0xc0, !PT ;  /* 0x000000ff05007812 */ /* 0x000fe400078ec0ff */
[----:B------:R-:W-:Y:S01]  /*9970*/  PRMT R57, R3, 0x5410, R7 ;  /* 0x0000541003397816 */ /* 0x000fe20000000007 */
[----:B------:R-:W-:Y:S01]  /*9980*/  FADD.FTZ R3, R168, R94 ;  /* 0x0000005ea8037221 */ /* 0x000fe20000010000 */
[----:B------:R-:W-:Y:S01]  /*9990*/  PRMT R56, R6, 0x5410, R2 ;  /* 0x0000541006387816 */ /* 0x000fe20000000002 */
[----:B------:R-:W-:Y:S01]  /*99a0*/  FADD.FTZ R2, R169, R96 ;  /* 0x00000060a9027221 */ /* 0x000fe20000010000 */
[----:B------:R-:W-:Y:S01]  /*99b0*/  PRMT R48, R0, 0x5410, R4 ;  /* 0x0000541000307816 */ /* 0x000fe20000000004 */
[----:B------:R-:W-:Y:S01]  /*99c0*/  FADD.FTZ R0, R183, R95 ;  /* 0x0000005fb7007221 */ /* 0x000fe20000010000 */
[----:B------:R-:W-:Y:S01]  /*99d0*/  HMMA.16816.F32 R4, R12, R52, RZ ;  /* 0x000000340c04723c */ /* 0x000fe200000018ff */
[----:B------:R-:W-:Y:S01]  /*99e0*/  FADD.FTZ R2, R178, R2 ;  /* 0x00000002b2027221 */ /* 0x000fe20000010000 */
[----:B------:R-:W-:Y:S01]  /*99f0*/  LOP3.LUT R94, R130, R49, RZ, 0xc0, !PT ;  /* 0x00000031825e7212 */ /* 0x000fe200078ec0ff */
[----:B------:R-:W-:Y:S01]  /*9a00*/  FADD.FTZ R36, R182, R0 ;  /* 0x00000000b6247221 */ /* 0x000fe20000010000 */
[----:B------:R-:W-:Y:S01]  /*9a10*/  HSET2.LE.AND R48, R48, R69, PT ;  /* 0x0000004530307233 */ /* 0x000fe20003803000 */
[----:B------:R-:W-:Y:S01]  /*9a20*/  FADD.FTZ R0, R158, R3 ;  /* 0x000000039e007221 */ /* 0x000fe20000010000 */
[----:B------:R-:W-:Y:S01]  /*9a30*/  LOP3.LUT R95, R129, R50, RZ, 0xc0, !PT ;  /* 0x00000032815f7212 */ /* 0x000fe200078ec0ff */
[----:B------:R-:W-:Y:S01]  /*9a40*/  FADD.FTZ R3, R238, R36 ;  /* 0x00000024ee037221 */ /* 0x000fe20000010000 */
[----:B-1----:R-:W-:Y:S01]  /*9a50*/  HMMA.16816.F32 R180, R20, R40, R16 ;  /* 0x0000002814b4723c */ /* 0x002fe20000001810 */
[----:B------:R-:W-:-:S02]  /*9a60*/  LOP3.LUT R93, R128, R48, RZ, 0xc0, !PT ;  /* 0x00000030805d7212 */ /* 0x000fc400078ec0ff */
[----:B------:R-:W-:-:S04]  /*9a70*/  FADD.FTZ R3, R239, R3 ;  /* 0x00000003ef037221 */ /* 0x000fc80000010000 */
[----:B------:R-:W-:Y:S01]  /*9a80*/  FADD.FTZ R110, R235, R3 ;  /* 0x00000003eb6e7221 */ /* 0x000fe20000010000 */
[--C-:B------:R-:W-:Y:S01]  /*9a90*/  HSET2.LE.AND R3, R62, R69.reuse, PT ;  /* 0x000000453e037233 */ /* 0x100fe20003803000 */
[----:B------:R-:W-:Y:S04]  /*9aa0*/  HMMA.16816.F32 R16, R24, R44, RZ ;  /* 0x0000002c1810723c */ /* 0x000fe800000018ff */
[----:B------:R-:W-:Y:S02]  /*9ab0*/  LOP3.LUT R98, R196, R3, RZ, 0xc0, !PT ;  /* 0x00000003c4627212 */ /* 0x000fe400078ec0ff */
[----:B------:R-:W-:Y:S02]  /*9ac0*/  IADD3 R196, P0, R34, -0x80, RZ ;  /* 0xffffff8022c47810 */ /* 0x000fe40007f1e0ff */
[----:B------:R-:W-:Y:S07]  /*9ad0*/  HMMA.16816.F32 R168, R8, R40, R4 ;  /* 0x0000002808a8723c */ /* 0x000fee0000001804 */
[----:B------:R-:W-:Y:S01]  /*9ae0*/  FADD.FTZ R4, R242, R37 ;  /* 0x00000025f2047221 */ /* 0x000fe20000010000 */
[----:B------:R-:W-:Y:S01]  /*9af0*/  HSET2.LE.AND R41, R60, R69, PT ;  /* 0x000000453c297233 */ /* 0x000fe20003803000 */
[----:B------:R-:W1:Y:S01]  /*9b00*/  LDSM.16.MT88.4 R36, [R190+0xb400] ;  /* 0x00b40000be24783b */ /* 0x000e620000004200 */
[----:B------:R-:W-:-:S02]  /*9b10*/  FADD.FTZ R5, R176, R2 ;  /* 0x00000002b0057221 */ /* 0x000fc40000010000 */
[----:B------:R-:W-:Y:S02]  /*9b20*/  FADD.FTZ R2, R97, R0 ;  /* 0x0000000061027221 */ /* 0x000fe40000010000 */
[----:B------:R-:W-:Y:S02]  /*9b30*/  FADD.FTZ R0, R241, R4 ;  /* 0x00000004f1007221 */ /* 0x000fe40000010000 */
[----:B------:R-:W-:Y:S02]  /*9b40*/  FADD.FTZ R40, R177, R5 ;  /* 0x00000005b1287221 */ /* 0x000fe40000010000 */
[C---:B------:R-:W-:Y:S01]  /*9b50*/  HMMA.16816.F32 R4, R12.reuse, R44, RZ ;  /* 0x0000002c0c04723c */ /* 0x040fe200000018ff */
[----:B------:R-:W-:Y:S01]  /*9b60*/  FADD.FTZ R51, R237, R0 ;  /* 0x00000000ed337221 */ /* 0x000fe20000010000 */
[--C-:B------:R-:W-:Y:S01]  /*9b70*/  HSET2.LE.AND R0, R68, R69.reuse, PT ;  /* 0x0000004544007233 */ /* 0x100fe20003803000 */
[----:B------:R-:W-:Y:S01]  /*9b80*/  FADD.FTZ R52, R105, R2 ;  /* 0x0000000269347221 */ /* 0x000fe20000010000 */
[--C-:B------:R-:W-:Y:S01]  /*9b90*/  HSET2.LE.AND R2, R67, R69.reuse, PT ;  /* 0x0000004543027233 */ /* 0x100fe20003803000 */
[----:B------:R-:W-:Y:S01]  /*9ba0*/  FADD.FTZ R106, R225, R40 ;  /* 0x00000028e16a7221 */ /* 0x000fe20000010000 */
[--C-:B------:R-:W-:Y:S01]  /*9bb0*/  HSET2.LE.AND R40, R63, R69.reuse, PT ;  /* 0x000000453f287233 */ /* 0x100fe20003803000 */
[----:B------:R-:W-:Y:S01]  /*9bc0*/  FADD.FTZ R105, R240, R51 ;  /* 0x00000033f0697221 */ /* 0x000fe20000010000 */
[--C-:B------:R-:W-:Y:S01]  /*9bd0*/  HSET2.LE.AND R44, R59, R69.reuse, PT ;  /* 0x000000453b2c7233 */ /* 0x100fe20003803000 */
[----:B------:R-:W-:Y:S01]  /*9be0*/  HMMA.16816.F32 R48, R12, R54, RZ ;  /* 0x000000360c30723c */ /* 0x000fe200000018ff */
[----:B------:R-:W-:Y:S01]  /*9bf0*/  HSET2.LE.AND R45, R56, R69, PT ;  /* 0x00000045382d7233 */ /* 0x000fe20003803000 */
[----:B------:R-:W-:-:S02]  /*9c00*/  FADD.FTZ R104, R138, R52 ;  /* 0x000000348a687221 */ /* 0x000fc40000010000 */
[----:B------:R-:W-:Y:S02]  /*9c10*/  FADD.FTZ R3, R236, R106 ;  /* 0x0000006aec037221 */ /* 0x000fe40000010000 */
[----:B------:R-:W-:Y:S02]  /*9c20*/  LOP3.LUT R92, R131, R45, RZ, 0xc0, !PT ;  /* 0x0000002d835c7212 */ /* 0x000fe400078ec0ff */
[-C--:B-1----:R-:W-:Y:S07]  /*9c30*/  HMMA.16816.F32 R176, R20, R36.reuse, R16 ;  /* 0x0000002414b0723c */ /* 0x082fee0000001810 */
[----:B------:R-:W-:Y:S01]  /*9c40*/  LOP3.LUT R18, R213, R0, RZ, 0xc0, !PT ;  /* 0x00000000d5127212 */ /* 0x000fe200078ec0ff */
[----:B------:R-:W-:Y:S01]  /*9c50*/  HMMA.16816.F32 R160, R8, R36, R4 ;  /* 0x0000002408a0723c */ /* 0x000fe20000001804 */
[----:B------:R-:W-:Y:S01]  /*9c60*/  LOP3.LUT R19, R208, R2, RZ, 0xc0, !PT ;  /* 0x00000002d0137212 */ /* 0x000fe200078ec0ff */
[----:B------:R-:W-:-:S02]  /*9c70*/  FADD.FTZ R0, R111, R110 ;  /* 0x0000006e6f007221 */ /* 0x000fc40000010000 */
[----:B------:R-:W-:Y:S02]  /*9c80*/  FADD.FTZ R2, R251, R105 ;  /* 0x00000069fb027221 */ /* 0x000fe40000010000 */
[----:B------:R-:W-:Y:S01]  /*9c90*/  FADD.FTZ R0, R249, R0 ;  /* 0x00000000f9007221 */ /* 0x000fe20000010000 */
[--C-:B------:R-:W-:Y:S01]  /*9ca0*/  HSET2.LE.AND R5, R66, R69.reuse, PT ;  /* 0x0000004542057233 */ /* 0x100fe20003803000 */
[----:B------:R-:W-:Y:S01]  /*9cb0*/  FADD.FTZ R2, R250, R2 ;  /* 0x00000002fa027221 */ /* 0x000fe20000010000 */
[--C-:B------:R-:W-:Y:S01]  /*9cc0*/  HSET2.LE.AND R6, R65, R69.reuse, PT ;  /* 0x0000004541067233 */ /* 0x100fe20003803000 */
[----:B------:R-:W-:Y:S01]  /*9cd0*/  FADD.FTZ R0, R248, R0 ;  /* 0x00000000f8007221 */ /* 0x000fe20000010000 */
[--C-:B------:R-:W-:Y:S01]  /*9ce0*/  HSET2.LE.AND R37, R64, R69.reuse, PT ;  /* 0x0000004540257233 */ /* 0x100fe20003803000 */
[----:B------:R-:W-:Y:S01]  /*9cf0*/  LOP3.LUT R16, R226, R5, RZ, 0xc0, !PT ;  /* 0x00000005e2107212 */ /* 0x000fe200078ec0ff */
[--C-:B------:R-:W-:Y:S01]  /*9d00*/  HSET2.LE.AND R4, R61, R69.reuse, PT ;  /* 0x000000453d047233 */ /* 0x100fe20003803000 */
[----:B------:R-:W-:Y:S01]  /*9d10*/  HMMA.16816.F32 R64, R12, R122, RZ ;  /* 0x0000007a0c40723c */ /* 0x000fe200000018ff */
[--C-:B------:R-:W-:Y:S01]  /*9d20*/  HSET2.LE.AND R7, R58, R69.reuse, PT ;  /* 0x000000453a077233 */ /* 0x100fe20003803000 */
[----:B------:R-:W-:Y:S01]  /*9d30*/  LOP3.LUT R5, R152, R44, RZ, 0xc0, !PT ;  /* 0x0000002c98057212 */ /* 0x000fe200078ec0ff */
[----:B------:R-:W-:Y:S01]  /*9d40*/  HSET2.LE.AND R36, R57, R69, PT ;  /* 0x0000004539247233 */ /* 0x000fe20003803000 */
[----:B------:R-:W-:-:S02]  /*9d50*/  LOP3.LUT R99, R155, R4, RZ, 0xc0, !PT ;  /* 0x000000049b637212 */ /* 0x000fc400078ec0ff */
[----:B------:R-:W-:Y:S02]  /*9d60*/  LOP3.LUT R4, R154, R41, RZ, 0xc0, !PT ;  /* 0x000000299a047212 */ /* 0x000fe400078ec0ff */
[C---:B------:R-:W-:Y:S01]  /*9d70*/  HMMA.16816.F32 R68, R12.reuse, R118, RZ ;  /* 0x000000760c44723c */ /* 0x040fe200000018ff */
[----:B------:R-:W-:Y:S02]  /*9d80*/  LOP3.LUT R96, R199, R7, RZ, 0xc0, !PT ;  /* 0x00000007c7607212 */ /* 0x000fe400078ec0ff */
[----:B------:R-:W-:Y:S02]  /*9d90*/  LOP3.LUT R7, R136, R40, RZ, 0xc0, !PT ;  /* 0x0000002888077212 */ /* 0x000fe400078ec0ff */
[----:B------:R-:W-:Y:S02]  /*9da0*/  LOP3.LUT R17, R224, R6, RZ, 0xc0, !PT ;  /* 0x00000006e0117212 */ /* 0x000fe400078ec0ff */
[----:B------:R-:W-:Y:S01]  /*9db0*/  LOP3.LUT R6, R137, R37, RZ, 0xc0, !PT ;  /* 0x0000002589067212 */ /* 0x000fe200078ec0ff */
[----:B------:R-:W-:Y:S01]  /*9dc0*/  HMMA.16816.F32 R60, R12, R114, RZ ;  /* 0x000000720c3c723c */ /* 0x000fe200000018ff */
[----:B------:R-:W-:-:S02]  /*9dd0*/  LOP3.LUT R97, R197, R36, RZ, 0xc0, !PT ;  /* 0x00000024c5617212 */ /* 0x000fc400078ec0ff */
[----:B------:R-:W-:-:S05]  /*9de0*/  IADD3.X R197, R35, -0x1, RZ, P0, !PT ;  /* 0xffffffff23c57810 */ /* 0x000fca00007fe4ff */
[C---:B------:R-:W-:Y:S08]  /*9df0*/  HMMA.16816.F32 R56, R12.reuse, R82, RZ ;  /* 0x000000520c38723c */ /* 0x040ff000000018ff */
[----:B------:R-:W-:Y:S08]  /*9e00*/  HMMA.16816.F32 R12, R12, R46, RZ ;  /* 0x0000002e0c0c723c */ /* 0x000ff000000018ff */
[C---:B------:R-:W-:Y:S08]  /*9e10*/  HMMA.16816.F32 R68, R8.reuse, R86, R68 ;  /* 0x000000560844723c */ /* 0x040ff00000001844 */
[C---:B------:R-:W-:Y:S08]  /*9e20*/  HMMA.16816.F32 R64, R8.reuse, R90, R64 ;  /* 0x0000005a0840723c */ /* 0x040ff00000001840 */
[C---:B------:R-:W-:Y:S08]  /*9e30*/  HMMA.16816.F32 R144, R8.reuse, R78, R60 ;  /* 0x0000004e0890723c */ /* 0x040ff0000000183c */
[C---:B------:R-:W-:Y:S08]  /*9e40*/  HMMA.16816.F32 R156, R8.reuse, R74, R56 ;  /* 0x0000004a089c723c */ /* 0x040ff00000001838 */
[C---:B------:R-:W-:Y:S08]  /*9e50*/  HMMA.16816.F32 R152, R8.reuse, R42, R48 ;  /* 0x0000002a0898723c */ /* 0x040ff00000001830 */
[----:B------:R-:W-:Y:S08]  /*9e60*/  HMMA.16816.F32 R148, R8, R38, R12 ;  /* 0x000000260894723c */ /* 0x000ff0000000180c */
[C---:B------:R-:W-:Y:S08]  /*9e70*/  HMMA.16816.F32 R8, R24.reuse, R118, RZ ;  /* 0x000000761808723c */ /* 0x040ff000000018ff */
[----:B------:R-:W-:Y:S11]  /*9e80*/  HMMA.16816.F32 R12, R24, R122, RZ ;  /* 0x0000007a180c723c */ /* 0x000ff600000018ff */
[----:B------:R-:W-:Y:S05]  /*9e90*/  @!UPT UIADD3 URZ, URZ, URZ, URZ ;  /* 0x0000003f3f3ff290 */ /* 0x000fea000fffe03f */
[----:B------:R-:W-:Y:S08]  /*9ea0*/  HMMA.16816.F32 R60, R20, R86, R8 ;  /* 0x00000056143c723c */ /* 0x000ff00000001808 */
[----:B------:R-:W-:Y:S08]  /*9eb0*/  HMMA.16816.F32 R8, R24, R114, RZ ;  /* 0x000000721808723c */ /* 0x000ff000000018ff */
[----:B------:R-:W-:Y:S08]  /*9ec0*/  HMMA.16816.F32 R56, R20, R90, R12 ;  /* 0x0000005a1438723c */ /* 0x000ff0000000180c */
[----:B------:R-:W-:Y:S01]  /*9ed0*/  HMMA.16816.F32 R12, R24, R82, RZ ;  /* 0x00000052180c723c */ /* 0x000fe200000018ff */
[----:B------:R-:W-:Y:S07]  /*9ee0*/  LDSM.16.MT88.4 R80, [R188+0xbc00] ;  /* 0x00bc0000bc50783b */ /* 0x000fee0000004200 */
[----:B------:R-:W-:Y:S08]  /*9ef0*/  HMMA.16816.F32 R48, R20, R78, R8 ;  /* 0x0000004e1430723c */ /* 0x000ff00000001808 */
[C---:B------:R-:W-:Y:S08]  /*9f00*/  HMMA.16816.F32 R8, R24.reuse, R54, RZ ;  /* 0x000000361808723c */ /* 0x040ff000000018ff */
[----:B------:R-:W-:Y:S08]  /*9f10*/  HMMA.16816.F32 R24, R24, R46, RZ ;  /* 0x0000002e1818723c */ /* 0x000ff000000018ff */
[C---:B------:R-:W-:Y:S01]  /*9f20*/  HMMA.16816.F32 R72, R20.reuse, R74, R12 ;  /* 0x0000004a1448723c */ /* 0x040fe2000000180c */
[----:B------:R-:W1:Y:S07]  /*9f30*/  LDSM.16.MT88.4 R12, [R190+0x9800] ;  /* 0x00980000be0c783b */ /* 0x000e6e0000004200 */
[C---:B------:R-:W-:Y:S01]  /*9f40*/  HMMA.16816.F32 R40, R20.reuse, R42, R8 ;  /* 0x0000002a1428723c */ /* 0x040fe20000001808 */
[----:B------:R-:W-:Y:S07]  /*9f50*/  LDSM.16.MT88.4 R8, [R188+0xa800] ;  /* 0x00a80000bc08783b */ /* 0x000fee0000004200 */
[----:B------:R-:W-:Y:S01]  /*9f60*/  HMMA.16816.F32 R24, R20, R38, R24 ;  /* 0x000000261418723c */ /* 0x000fe20000001818 */
[----:B------:R-:W2:Y:S07]  /*9f70*/  LDSM.16.MT88.4 R20, [R188+0x9800] ;  /* 0x00980000bc14783b */ /* 0x000eae0000004200 */
[-C--:B-1----:R-:W-:Y:S08]  /*9f80*/  HMMA.16816.F32 R164, R16, R12.reuse, R164 ;  /* 0x0000000c10a4723c */ /* 0x082ff000000018a4 */
[----:B------:R-:W-:Y:S08]  /*9f90*/  HMMA.16816.F32 R132, R4, R12, R132 ;  /* 0x0000000c0484723c */ /* 0x000ff00000001884 */
[C---:B--2---:R-:W-:Y:S08]  /*9fa0*/  HMMA.16816.F32 R36, R16.reuse, R22, R60 ;  /* 0x000000161024723c */ /* 0x044ff0000000183c */
[-C--:B------:R-:W-:Y:S08]  /*9fb0*/  HMMA.16816.F32 R172, R16, R20.reuse, R172 ;  /* 0x0000001410ac723c */ /* 0x080ff000000018ac */
[C---:B------:R-:W-:Y:S08]  /*9fc0*/  HMMA.16816.F32 R140, R4.reuse, R20, R140 ;  /* 0x00000014048c723c */ /* 0x040ff0000000188c */
[C---:B------:R-:W-:Y:S01]  /*9fd0*/  HMMA.16816.F32 R136, R4.reuse, R22, R68 ;  /* 0x000000160488723c */ /* 0x040fe20000001844 */
[----:B------:R-:W1:Y:S07]  /*9fe0*/  LDSM.16.MT88.4 R20, [R190+0xa800] ;  /* 0x00a80000be14783b */ /* 0x000e6e0000004200 */
[-C--:B------:R-:W-:Y:S08]  /*9ff0*/  HMMA.16816.F32 R128, R4, R14.reuse, R64 ;  /* 0x0000000e0480723c */ /* 0x080ff00000001840 */
[C---:B------:R-:W-:Y:S01]  /*a000*/  HMMA.16816.F32 R56, R16.reuse, R14, R56 ;  /* 0x0000000e1038723c */ /* 0x040fe20000001838 */
[----:B------:R-:W2:Y:S07]  /*a010*/  LDSM.16.MT88.4 R12, [R188+0xb800] ;  /* 0x00b80000bc0c783b */ /* 0x000eae0000004200 */
[-C--:B------:R-:W-:Y:S08]  /*a020*/  HMMA.16816.F32 R60, R16, R8.reuse, R184 ;  /* 0x00000008103c723c */ /* 0x080ff000000018b8 */
[C---:B------:R-:W-:Y:S08]  /*a030*/  HMMA.16816.F32 R124, R4.reuse, R8, R124 ;  /* 0x00000008047c723c */ /* 0x040ff0000000187c */
[-C--:B------:R-:W-:Y:S01]  /*a040*/  HMMA.16816.F32 R120, R4, R10.reuse, R144 ;  /* 0x0000000a0478723c */ /* 0x080fe20000001890 */
[----:B------:R-:W-:Y:S07]  /*a050*/  LDSM.16.MT88.4 R144, [R190+0xac00] ;  /* 0x00ac0000be90783b */ /* 0x000fee0000004200 */
[----:B------:R-:W-:Y:S01]  /*a060*/  HMMA.16816.F32 R52, R16, R10, R48 ;  /* 0x0000000a1034723c */ /* 0x000fe20000001830 */
[----:B------:R-:W3:Y:S07]  /*a070*/  LDSM.16.MT88.4 R8, [R190+0xb800] ;  /* 0x00b80000be08783b */ /* 0x000eee0000004200 */
[C---:B-1----:R-:W-:Y:S08]  /*a080*/  HMMA.16816.F32 R116, R4.reuse, R20, R200 ;  /* 0x000000140474723c */ /* 0x042ff000000018c8 */
[C---:B--2---:R-:W-:Y:S01]  /*a090*/  HMMA.16816.F32 R44, R4.reuse, R12, R168 ;  /* 0x0000000c042c723c */ /* 0x044fe200000018a8 */
[----:B------:R-:W-:Y:S07]  /*a0a0*/  LDSM.16.MT88.4 R168, [R188+0x9c00] ;  /* 0x009c0000bca8783b */ /* 0x000fee0000004200 */
[C---:B------:R-:W-:Y:S08]  /*a0b0*/  HMMA.16816.F32 R112, R4.reuse, R22, R156 ;  /* 0x000000160470723c */ /* 0x040ff0000000189c */
[----:B------:R-:W-:Y:S01]  /*a0c0*/  HMMA.16816.F32 R76, R4, R14, R152 ;  /* 0x0000000e044c723c */ /* 0x000fe20000001898 */
[----:B------:R-:W-:Y:S07]  /*a0d0*/  LDSM.16.MT88.4 R152, [R188+0xac00] ;  /* 0x00ac0000bc98783b */ /* 0x000fee0000004200 */
[----:B------:R-:W-:Y:S08]  /*a0e0*/  HMMA.16816.F32 R68, R16, R12, R180 ;  /* 0x0000000c1044723c */ /* 0x000ff000000018b4 */
[C---:B---3--:R-:W-:Y:S01]  /*a0f0*/  HMMA.16816.F32 R88, R4.reuse, R8, R160 ;  /* 0x000000080458723c */ /* 0x048fe200000018a0 */
[----:B------:R-:W-:Y:S07]  /*a100*/  LDSM.16.MT88.4 R160, [R190+0x9c00] ;  /* 0x009c0000bea0783b */ /* 0x000fee0000004200 */
[----:B------:R-:W-:Y:S01]  /*a110*/  HMMA.16816.F32 R48, R4, R10, R148 ;  /* 0x0000000a0430723c */ /* 0x000fe20000001894 */
[----:B------:R-:W1:Y:S07]  /*a120*/  LDSM.16.MT88.4 R4, [R190+0xbc00] ;  /* 0x00bc0000be04783b */ /* 0x000e6e0000004200 */
[C---:B------:R-:W-:Y:S08]  /*a130*/  HMMA.16816.F32 R84, R16.reuse, R8, R176 ;  /* 0x000000081054723c */ /* 0x040ff000000018b0 */
[C---:B------:R-:W-:Y:S08]  /*a140*/  HMMA.16816.F32 R148, R16.reuse, R20, R220 ;  /* 0x000000141094723c */ /* 0x040ff000000018dc */
[C---:B------:R-:W-:Y:S08]  /*a150*/  HMMA.16816.F32 R20, R16.reuse, R22, R72 ;  /* 0x000000161014723c */ /* 0x040ff00000001848 */
[C---:B------:R-:W-:Y:S08]  /*a160*/  HMMA.16816.F32 R40, R16.reuse, R14, R40 ;  /* 0x0000000e1028723c */ /* 0x040ff00000001828 */
[----:B------:R-:W-:Y:S08]  /*a170*/  HMMA.16816.F32 R24, R16, R10, R24 ;  /* 0x0000000a1018723c */ /* 0x000ff00000001818 */
[-C--:B-1----:R-:W-:Y:S08]  /*a180*/  HMMA.16816.F32 R88, R92, R4.reuse, R88 ;  /* 0x000000045c58723c */ /* 0x082ff00000001858 */
[C---:B------:R-:W-:Y:S07]  /*a190*/  HMMA.16816.F32 R84, R96.reuse, R4, R84 ;  /* 0x000000046054723c */ /* 0x040fee0000001854 */
        /* <DEDUP_REMOVED lines=13> */
[----:B------:R-:W-:Y:S01]  /*a270*/  FADD.FTZ R2, R244, R2 ;  /* 0x00000002f4027221 */ /* 0x000fe20000010000 */
[----:B------:R1:W-:Y:S01]  /*a280*/  STL [R1+0x2c], R4 ;  /* 0x00002c0401007387 */ /* 0x0003e20000100800 */
[----:B------:R-:W-:-:S03]  /*a290*/  FADD.FTZ R0, R232, R0 ;  /* 0x00000000e8007221 */ /* 0x000fc60000010000 */
[----:B------:R1:W-:Y:S01]  /*a2a0*/  STL [R1+0x15c], R3 ;  /* 0x00015c0301007387 */ /* 0x0003e20000100800 */
[C---:B------:R-:W-:Y:S03]  /*a2b0*/  HMMA.16816.F32 R132, R92.reuse, R160, R132 ;  /* 0x000000a05c84723c */ /* 0x040fe60000001884 */
[----:B------:R1:W-:Y:S04]  /*a2c0*/  STL [R1+0x170], R2 ;  /* 0x0001700201007387 */ /* 0x0003e80000100800 */
[----:B------:R1:W-:Y:S01]  /*a2d0*/  STL [R1+0x28], R0 ;  /* 0x0000280001007387 */ /* 0x0003e20000100800 */
        /* <DEDUP_REMOVED lines=19> */
[----:B-1----:R-:W2:Y:S01]  /*a410*/  LDL R225, [R1+0x84] ;  /* 0x0000840001e17983 */ /* 0x002ea20000100800 */
[----:B------:R-:W-:-:S04]  /*a420*/  DEPBAR.LE SB0, 0x0 ;  /* 0x000080000000791a */ /* 0x000fc80000000000 */
[----:B------:R-:W3:Y:S04]  /*a430*/  LDL R235, [R1+0x30] ;  /* 0x0000300001eb7983 */ /* 0x000ee80000100800 */
[----:B------:R-:W4:Y:S04]  /*a440*/  LDL R237, [R1+0x34] ;  /* 0x0000340001ed7983 */ /* 0x000f280000100800 */
[----:B------:R-:W5:Y:S04]  /*a450*/  LDL.LU R239, [R1+0x50] ;  /* 0x0000500001ef7983 */ /* 0x000f680000300800 */
[----:B------:R-:W5:Y:S04]  /*a460*/  LDL.64 R240, [R1+0x1b0] ;  /* 0x0001b00001f07983 */ /* 0x000f680000100a00 */
[----:B------:R-:W5:Y:S04]  /*a470*/  LDL.LU R238, [R1+0x10] ;  /* 0x0000100001ee7983 */ /* 0x000f680000300800 */
[----:B------:R-:W5:Y:S04]  /*a480*/  LDL.LU R242, [R1+0x14] ;  /* 0x0000140001f27983 */ /* 0x000f680000300800 */
[----:B------:R-:W5:Y:S04]  /*a490*/  LDL.LU R243, [R1+0x20] ;  /* 0x0000200001f37983 */ /* 0x000f680000300800 */
[----:B------:R-:W5:Y:S01]  /*a4a0*/  LDL R213, [R1] ;  /* 0x0000000001d57983 */ /* 0x000f620000100800 */
[----:B------:R-:W-:Y:S03]  /*a4b0*/  WARPSYNC 0xffffffff ;  /* 0xffffffff00007948 */ /* 0x000fe60003800000 */
[----:B------:R-:W5:Y:S04]  /*a4c0*/  LDL R111, [R1+0x1a0] ;  /* 0x0001a000016f7983 */ /* 0x000f680000100800 */
[----:B------:R-:W-:Y:S01]  /*a4d0*/  BAR.SYNC.DEFER_BLOCKING 0x0 ;  /* 0x0000000000007b1d */ /* 0x000fe20000010000 */
[----:B--2---:R-:W-:-:S02]  /*a4e0*/  IADD3 R197, R225, -0x2, RZ ;  /* 0xfffffffee1c57810 */ /* 0x004fc40007ffe0ff */
[-C--:B---3--:R-:W-:Y:S02]  /*a4f0*/  ISETP.GE.AND P3, PT, R235, R198.reuse, PT ;  /* 0x000000c6eb00720c */ /* 0x088fe40003f66270 */
[----:B----4-:R-:W-:Y:S02]  /*a500*/  ISETP.GE.AND P2, PT, R237, R198, PT ;  /* 0x000000c6ed00720c */ /* 0x010fe40003f46270 */
[----:B------:R-:W-:Y:S01]  /*a510*/  SHF.R.S32.HI R4, RZ, 0x1f, R197 ;  /* 0x0000001fff047819 */ /* 0x000fe200000114c5 */
[----:B-----5:R-:W-:Y:S02]  /*a520*/  IMAD R0, R239, R197, RZ ;  /* 0x000000c5ef007224 */ /* 0x020fe400078e02ff */
[----:B------:R-:W-:-:S04]  /*a530*/  IMAD.WIDE.U32 R2, R197, R238, R240 ;  /* 0x000000eec5027225 */ /* 0x000fc800078e00f0 */
[----:B------:R-:W-:Y:S01]  /*a540*/  IMAD R0, R4, R238, R0 ;  /* 0x000000ee04007224 */ /* 0x000fe200078e0200 */
[----:B------:R-:W-:-:S03]  /*a550*/  ISETP.GE.AND P4, PT, R213, R198, PT ;  /* 0x000000c6d500720c */ /* 0x000fc60003f86270 */
[----:B------:R-:W-:Y:S01]  /*a560*/  IMAD.IADD R3, R3, 0x1, R0 ;  /* 0x0000000103037824 */ /* 0x000fe200078e0200 */
[CC--:B------:R-:W-:Y:S02]  /*a570*/  @!P3 LEA R10, P1, R2.reuse, R218.reuse, 0x1 ;  /* 0x000000da020ab211 */ /* 0x0c0fe400078208ff */
[----:B------:R-:W-:Y:S02]  /*a580*/  @!P2 LEA R8, P0, R2, R218, 0x1 ;  /* 0x000000da0208a211 */ /* 0x000fe400078008ff */
[----:B------:R-:W-:Y:S02]  /*a590*/  IADD3 R0, P5, R242, R2, RZ ;  /* 0x00000002f2007210 */ /* 0x000fe40007fbe0ff */
[----:B------:R-:W-:-:S03]  /*a5a0*/  @!P3 LEA.HI.X R11, R2, R219, R3, 0x1, P1 ;  /* 0x000000db020bb211 */ /* 0x000fc600008f0c03 */
[CC--:B------:R-:W-:Y:S02]  /*a5b0*/  @!P4 LEA R12, P6, R2.reuse, R218.reuse, 0x1 ;  /* 0x000000da020cc211 */ /* 0x0c0fe400078c08ff */
[CCC-:B------:R-:W-:Y:S02]  /*a5c0*/  @!P2 LEA.HI.X R9, R2.reuse, R219.reuse, R3.reuse, 0x1, P0 ;  /* 0x000000db0209a211 */ /* 0x1c0fe400000f0c03 */
[--C-:B------:R-:W-:Y:S01]  /*a5d0*/  @!P4 LEA.HI.X R13, R2, R219, R3.reuse, 0x1, P6 ;  /* 0x000000db020dc211 */ /* 0x100fe200030f0c03 */
[----:B------:R-:W-:Y:S01]  /*a5e0*/  IMAD.X R3, R243, 0x1, R3, P5 ;  /* 0x00000001f3037824 */ /* 0x000fe200028e0603 */
[CC--:B------:R-:W-:Y:S01]  /*a5f0*/  @!P4 LEA R6, P5, R0.reuse, R218.reuse, 0x1 ;  /* 0x000000da0006c211 */ /* 0x0c0fe200078a08ff */
[----:B------:R-:W-:Y:S01]  /*a600*/  @P4 STS [R195+0x9000], RZ ;  /* 0x009000ffc3004388 */ /* 0x000fe20000000800 */
[----:B------:R-:W-:-:S03]  /*a610*/  @!P3 LEA R4, P1, R0, R218, 0x1 ;  /* 0x000000da0004b211 */ /* 0x000fc600078208ff */
[----:B------:R-:W-:Y:S01]  /*a620*/  @P4 STS [R195+0x9004], RZ ;  /* 0x009004ffc3004388 */ /* 0x000fe20000000800 */
[----:B------:R-:W-:-:S03]  /*a630*/  @!P2 LEA R2, P0, R0, R218, 0x1 ;  /* 0x000000da0002a211 */ /* 0x000fc600078008ff */
[----:B------:R-:W-:Y:S01]  /*a640*/  @P4 STS.64 [R195+0x9008], RZ ;  /* 0x009008ffc3004388 */ /* 0x000fe20000000a00 */
[----:B------:R-:W-:-:S03]  /*a650*/  @!P4 LEA.HI.X R7, R0, R219, R3, 0x1, P5 ;  /* 0x000000db0007c211 */ /* 0x000fc600028f0c03 */
[----:B------:R-:W-:Y:S01]  /*a660*/  @!PT LDS RZ, [RZ] ;  /* 0x00000000fffff984 */ /* 0x000fe20000000800 */
[----:B------:R-:W-:Y:S01]  /*a670*/  @!PT LDS RZ, [RZ] ;  /* 0x00000000fffff984 */ /* 0x000fe20000000800 */
[----:B------:R-:W-:Y:S01]  /*a680*/  @!PT LDS RZ, [RZ] ;  /* 0x00000000fffff984 */ /* 0x000fe20000000800 */
[----:B------:R1:W-:Y:S01]  /*a690*/  @!P4 LDGSTS.E.BYPASS.LTC128B.128 [R195+0x9000], [R12.64] ;  /* 0x090000000cc3cfae */ /* 0x0003e2000b901d44 */
[----:B------:R-:W-:-:S03]  /*a6a0*/  @!P3 LEA.HI.X R5, R0, R219, R3, 0x1, P1 ;  /* 0x000000db0005b211 */ /* 0x000fc600008f0c03 */
[----:B------:R-:W-:Y:S01]  /*a6b0*/  @P3 STS.128 [R195+0xa000], RZ ;  /* 0x00a000ffc3003388 */ /* 0x000fe20000000c00 */
[----:B------:R-:W-:-:S03]  /*a6c0*/  @!P2 LEA.HI.X R3, R0, R219, R3, 0x1, P0 ;  /* 0x000000db0003a211 */ /* 0x000fc600000f0c03 */
        /* <DEDUP_REMOVED lines=24> */
[----:B------:R-:W-:Y:S04]  /*a850*/  LDSM.16.M88.4 R16, [R192] ;  /* 0x00000000c010783b */ /* 0x000fe80000000200 */
[----:B-1----:R-:W-:Y:S04]  /*a860*/  LDSM.16.M88.4 R12, [R192+0x1000] ;  /* 0x00100000c00c783b */ /* 0x002fe80000000200 */
[----:B------:R-:W1:Y:S04]  /*a870*/  LDSM.16.M88.4 R48, [R189+0x6800] ;  /* 0x00680000bd30783b */ /* 0x000e680000000200 */
[----:B------:R-:W5:Y:S04]  /*a880*/  LDSM.16.M88.4 R44, [R189+0x6c00] ;  /* 0x006c0000bd2c783b */ /* 0x000f680000000200 */
[----:B--2---:R-:W-:Y:S04]  /*a890*/  LDSM.16.M88.4 R8, [R193] ;  /* 0x00000000c108783b */ /* 0x004fe80000000200 */
[----:B---3--:R-:W-:Y:S04]  /*a8a0*/  LDSM.16.M88.4 R4, [R193+0x1000] ;  /* 0x00100000c104783b */ /* 0x008fe80000000200 */
[----:B------:R-:W2:Y:S04]  /*a8b0*/  LDSM.16.M88.4 R24, [R191+0x6800] ;  /* 0x00680000bf18783b */ /* 0x000ea80000000200 */
[----:B------:R-:W3:Y:S04]  /*a8c0*/  LDSM.16.M88.4 R20, [R191+0x6c00] ;  /* 0x006c0000bf14783b */ /* 0x000ee80000000200 */
[----:B------:R-:W2:Y:S04]  /*a8d0*/  LDSM.16.M88.4 R56, [R189+0x6000] ;  /* 0x00600000bd38783b */ /* 0x000ea80000000200 */
[----:B------:R-:W3:Y:S04]  /*a8e0*/  LDSM.16.M88.4 R52, [R189+0x6400] ;  /* 0x00640000bd34783b */ /* 0x000ee80000000200 */
[----:B------:R-:W-:Y:S04]  /*a8f0*/  LDSM.16.M88.4 R40, [R191+0x6000] ;  /* 0x00600000bf28783b */ /* 0x000fe80000000200 */
[----:B------:R-:W4:Y:S01]  /*a900*/  LDSM.16.M88.4 R36, [R191+0x6400] ;  /* 0x00640000bf24783b */ /* 0x000f220000000200 */
[----:B-1----:R-:W-:Y:S03]  /*a910*/  HMMA.16816.F32 R104, R12, R48, RZ ;  /* 0x000000300c68723c */ /* 0x002fe600000018ff */
[----:B------:R-:W1:Y:S04]  /*a920*/  S2R R213, SR_TID.X ;  /* 0x0000000000d57919 */ /* 0x000e680000002100 */
[----:B------:R-:W0:Y:S01]  /*a930*/  LDGDEPBAR ;  /* 0x00000000000079af */ /* 0x000e220000000000 */
[-C--:B-----5:R-:W-:Y:S08]  /*a940*/  HMMA.16816.F32 R64, R16, R44.reuse, RZ ;  /* 0x0000002c1040723c */ /* 0x0a0ff000000018ff */
[----:B------:R-:W-:Y:S08]  /*a950*/  HMMA.16816.F32 R60, R12, R44, RZ ;  /* 0x0000002c0c3c723c */ /* 0x000ff000000018ff */
[----:B--2---:R-:W-:Y:S08]  /*a960*/  HMMA.16816.F32 R236, R4, R24, R104 ;  /* 0x0000001804ec723c */ /* 0x004ff00000001868 */
[-C--:B---3--:R-:W-:Y:S08]  /*a970*/  HMMA.16816.F32 R248, R8, R20.reuse, R64 ;  /* 0x0000001408f8723c */ /* 0x088ff00000001840 */
[----:B------:R-:W-:Y:S08]  /*a980*/  HMMA.16816.F32 R244, R4, R20, R60 ;  /* 0x0000001404f4723c */ /* 0x000ff0000000183c */
[-C--:B------:R-:W-:Y:S08]  /*a990*/  HMMA.16816.F32 R220, R16, R56.reuse, RZ ;  /* 0x0000003810dc723c */ /* 0x080ff000000018ff */
[----:B------:R-:W-:Y:S08]  /*a9a0*/  HMMA.16816.F32 R200, R12, R56, RZ ;  /* 0x000000380cc8723c */ /* 0x000ff000000018ff */
[-C--:B------:R-:W-:Y:S08]  /*a9b0*/  HMMA.16816.F32 R184, R16, R52.reuse, RZ ;  /* 0x0000003410b8723c */ /* 0x080ff000000018ff */
[----:B------:R-:W-:Y:S08]  /*a9c0*/  HMMA.16816.F32 R180, R12, R52, RZ ;  /* 0x000000340cb4723c */ /* 0x000ff000000018ff */
[----:B------:R-:W-:Y:S08]  /*a9d0*/  HMMA.16816.F32 R176, R16, R48, RZ ;  /* 0x0000003010b0723c */ /* 0x000ff000000018ff */
[C---:B------:R-:W-:Y:S08]  /*a9e0*/  HMMA.16816.F32 R104, R12.reuse, R58, RZ ;  /* 0x0000003a0c68723c */ /* 0x040ff000000018ff */
[C---:B------:R-:W-:Y:S08]  /*a9f0*/  HMMA.16816.F32 R64, R12.reuse, R54, RZ ;  /* 0x000000360c40723c */ /* 0x040ff000000018ff */
[----:B------:R-:W-:Y:S08]  /*aa00*/  HMMA.16816.F32 R60, R12, R50, RZ ;  /* 0x000000320c3c723c */ /* 0x000ff000000018ff */
[C---:B------:R-:W-:Y:S08]  /*aa10*/  HMMA.16816.F32 R56, R16.reuse, R58, RZ ;  /* 0x0000003a1038723c */ /* 0x040ff000000018ff */
[C---:B------:R-:W-:Y:S08]  /*aa20*/  HMMA.16816.F32 R52, R16.reuse, R54, RZ ;  /* 0x000000361034723c */ /* 0x040ff000000018ff */
[----:B------:R-:W-:Y:S08]  /*aa30*/  HMMA.16816.F32 R48, R16, R50, RZ ;  /* 0x000000321030723c */ /* 0x000ff000000018ff */
[-C--:B------:R-:W-:Y:S08]  /*aa40*/  HMMA.16816.F32 R12, R12, R46.reuse, RZ ;  /* 0x0000002e0c0c723c */ /* 0x080ff000000018ff */
[----:B------:R-:W-:Y:S08]  /*aa50*/  HMMA.16816.F32 R16, R16, R46, RZ ;  /* 0x0000002e1010723c */ /* 0x000ff000000018ff */
[C---:B------:R-:W-:Y:S08]  /*aa60*/  HMMA.16816.F32 R240, R8.reuse, R24, R176 ;  /* 0x0000001808f0723c */ /* 0x040ff000000018b0 */
[-C--:B----4-:R-:W-:Y:S08]  /*aa70*/  HMMA.16816.F32 R232, R8, R36.reuse, R184 ;  /* 0x0000002408e8723c */ /* 0x090ff000000018b8 */
[C---:B------:R-:W-:Y:S08]  /*aa80*/  HMMA.16816.F32 R224, R4.reuse, R36, R180 ;  /* 0x0000002404e0723c */ /* 0x040ff000000018b4 */
[----:B------:R-:W-:Y:S08]  /*aa90*/  HMMA.16816.F32 R176, R4, R42, R104 ;  /* 0x0000002a04b0723c */ /* 0x000ff00000001868 */
[-C--:B------:R-:W-:Y:S08]  /*aaa0*/  HMMA.16816.F32 R220, R8, R40.reuse, R220 ;  /* 0x0000002808dc723c */ /* 0x080ff000000018dc */
[C---:B------:R-:W-:Y:S08]  /*aab0*/  HMMA.16816.F32 R200, R4.reuse, R40, R200 ;  /* 0x0000002804c8723c */ /* 0x040ff000000018c8 */
[C---:B------:R-:W-:Y:S08]  /*aac0*/  HMMA.16816.F32 R180, R4.reuse, R38, R64 ;  /* 0x0000002604b4723c */ /* 0x040ff00000001840 */
[C---:B------:R-:W-:Y:S08]  /*aad0*/  HMMA.16816.F32 R184, R4.reuse, R26, R60 ;  /* 0x0000001a04b8723c */ /* 0x040ff0000000183c */
[----:B------:R-:W-:Y:S01]  /*aae0*/  HMMA.16816.F32 R228, R4, R22, R12 ;  /* 0x0000001604e4723c */ /* 0x000fe2000000180c */
[----:B------:R-:W-:Y:S04]  /*aaf0*/  LDSM.16.M88.4 R4, [R192+0x3000] ;  /* 0x00300000c004783b */ /* 0x000fe80000000200 */
[----:B------:R-:W2:Y:S03]  /*ab00*/  LDSM.16.M88.4 R12, [R189+0x7000] ;  /* 0x00700000bd0c783b */ /* 0x000ea60000000200 */
[C---:B------:R-:W-:Y:S08]  /*ab10*/  HMMA.16816.F32 R56, R8.reuse, R42, R56 ;  /* 0x0000002a0838723c */ /* 0x040ff00000001838 */
[C---:B------:R-:W-:Y:S08]  /*ab20*/  HMMA.16816.F32 R104, R8.reuse, R38, R52 ;  /* 0x000000260868723c */ /* 0x040ff00000001834 */
[C---:B------:R-:W-:Y:S08]  /*ab30*/  HMMA.16816.F32 R48, R8.reuse, R26, R48 ;  /* 0x0000001a0830723c */ /* 0x040ff00000001830 */
[----:B------:R-:W-:Y:S01]  /*ab40*/  HMMA.16816.F32 R16, R8, R22, R16 ;  /* 0x000000160810723c */ /* 0x000fe20000001810 */
[----:B------:R-:W3:Y:S07]  /*ab50*/  LDSM.16.M88.4 R8, [R192+0x2000] ;  /* 0x00200000c008783b */ /* 0x000eee0000000200 */
[C---:B--2---:R-:W-:Y:S08]  /*ab60*/  HMMA.16816.F32 R64, R4.reuse, R12, R200 ;  /* 0x0000000c0440723c */ /* 0x044ff000000018c8 */
[----:B------:R-:W-:Y:S08]  /*ab70*/  HMMA.16816.F32 R52, R4, R14, R176 ;  /* 0x0000000e0434723c */ /* 0x000ff000000018b0 */
[C---:B---3--:R-:W-:Y:S08]  /*ab80*/  HMMA.16816.F32 R60, R8.reuse, R12, R220 ;  /* 0x0000000c083c723c */ /* 0x048ff000000018dc */
[C---:B------:R-:W-:Y:S01]  /*ab90*/  HMMA.16816.F32 R24, R8.reuse, R14, R56 ;  /* 0x0000000e0818723c */ /* 0x040fe20000001838 */
[----:B------:R-:W2:Y:S07]  /*aba0*/  LDSM.16.M88.4 R12, [R189+0x7400] ;  /* 0x00740000bd0c783b */ /* 0x000eae0000000200 */
[-C--:B--2---:R-:W-:Y:S08]  /*abb0*/  HMMA.16816.F32 R44, R8, R12.reuse, R232 ;  /* 0x0000000c082c723c */ /* 0x084ff000000018e8 */
[C---:B------:R-:W-:Y:S08]  /*abc0*/  HMMA.16816.F32 R40, R4.reuse, R12, R224 ;  /* 0x0000000c0428723c */ /* 0x040ff000000018e0 */
[-C--:B------:R-:W-:Y:S08]  /*abd0*/  HMMA.16816.F32 R36, R4, R14.reuse, R180 ;  /* 0x0000000e0424723c */ /* 0x080ff000000018b4 */
        /* <DEDUP_REMOVED lines=9> */
[-C--:B------:R-:W-:Y:S01]  /*ac70*/  HMMA.16816.F32 R228, R4, R14.reuse, R228 ;  /* 0x0000000e04e4723c */ /* 0x080fe200000018e4 */
[----:B------:R-:W-:Y:S07]  /*ac80*/  LDSM.16.M88.4 R4, [R193+0x3000] ;  /* 0x00300000c104783b */ /* 0x000fee0000000200 */
[----:B------:R-:W-:Y:S01]  /*ac90*/  HMMA.16816.F32 R16, R8, R14, R16 ;  /* 0x0000000e0810723c */ /* 0x000fe20000001810 */
[----:B------:R-:W2:Y:S04]  /*aca0*/  LDSM.16.M88.4 R12, [R191+0x7000] ;  /* 0x00700000bf0c783b */ /* 0x000ea80000000200 */
[----:B------:R-:W3:Y:S03]  /*acb0*/  LDSM.16.M88.4 R8, [R193+0x2000] ;  /* 0x00200000c108783b */ /* 0x000ee60000000200 */
[-C--:B--2---:R-:W-:Y:S08]  /*acc0*/  HMMA.16816.F32 R240, R4, R12.reuse, R64 ;  /* 0x0000000c04f0723c */ /* 0x084ff00000001840 */
[----:B---3--:R-:W-:Y:S08]  /*acd0*/  HMMA.16816.F32 R224, R8, R12, R60 ;  /* 0x0000000c08e0723c */ /* 0x008ff0000000183c */
[-C--:B------:R-:W-:Y:S08]  /*ace0*/  HMMA.16816.F32 R220, R4, R14.reuse, R52 ;  /* 0x0000000e04dc723c */ /* 0x080ff00000001834 */
[----:B------:R-:W-:Y:S01]  /*acf0*/  HMMA.16816.F32 R176, R8, R14, R24 ;  /* 0x0000000e08b0723c */ /* 0x000fe20000001818 */
[----:B------:R-:W2:Y:S07]  /*ad00*/  LDSM.16.M88.4 R12, [R191+0x7400] ;  /* 0x00740000bf0c783b */ /* 0x000eae0000000200 */
[----:B--2---:R-:W-:Y:S08]  /*ad10*/  HMMA.16816.F32 R60, R4, R14, R36 ;  /* 0x0000000e043c723c */ /* 0x004ff00000001824 */
[-C--:B------:R-:W-:Y:S08]  /*ad20*/  HMMA.16816.F32 R236, R8, R12.reuse, R44 ;  /* 0x0000000c08ec723c */ /* 0x080ff0000000182c */
[----:B------:R-:W-:Y:S08]  /*ad30*/  HMMA.16816.F32 R64, R4, R12, R40 ;  /* 0x0000000c0440723c */ /* 0x000ff00000001828 */
        /* <DEDUP_REMOVED lines=44> */
[----:B------:R-:W-:Y:S01]  /*b000*/  HMMA.16816.F32 R184, R8, R14, R184 ;  /* 0x0000000e08b8723c */ /* 0x000fe200000018b8 */
[----:B------:R-:W2:Y:S01]  /*b010*/  LDSM.16.M88.4 R12, [R191+0x8800] ;  /* 0x00880000bf0c783b */ /* 0x000ea20000000200 */
[----:B-1----:R-:W-:-:S05]  /*b020*/  IMAD.SHL.U32 R213, R213, 0x2, RZ ;  /* 0x00000002d5d57824 */ /* 0x002fca00078e00ff */
[----:B------:R-:W-:-:S05]  /*b030*/  LOP3.LUT R213, R213, 0x6, RZ, 0xc0, !PT ;  /* 0x00000006d5d57812 */ /* 0x000fca00078ec0ff */
[----:B------:R-:W-:Y:S01]  /*b040*/  IMAD R0, R197, 0x40, R213 ;  /* 0x00000040c5007824 */ /* 0x000fe200078e02d5 */
[-C--:B--2---:R-:W-:Y:S08]  /*b050*/  HMMA.16816.F32 R236, R8, R12.reuse, R220 ;  /* 0x0000000c08ec723c */ /* 0x084ff000000018dc */
[C---:B------:R-:W-:Y:S08]  /*b060*/  HMMA.16816.F32 R228, R4.reuse, R12, R176 ;  /* 0x0000000c04e4723c */ /* 0x040ff000000018b0 */
[-C--:B------:R-:W-:Y:S08]  /*b070*/  HMMA.16816.F32 R240, R4, R14.reuse, R60 ;  /* 0x0000000e04f0723c */ /* 0x080ff0000000183c */
[----:B------:R-:W-:Y:S01]  /*b080*/  HMMA.16816.F32 R200, R8, R14, R56 ;  /* 0x0000000e08c8723c */ /* 0x000fe20000001838 */
[----:B------:R-:W1:Y:S01]  /*b090*/  LDSM.16.M88.4 R12, [R191+0x8c00] ;  /* 0x008c0000bf0c783b */ /* 0x000e620000000200 */
[C---:B------:R-:W-:Y:S01]  /*b0a0*/  ISETP.GE.AND P0, PT, R0.reuse, R204, PT ;  /* 0x000000cc0000720c */ /* 0x040fe20003f06270 */
[----:B------:R-:W-:Y:S01]  /*b0b0*/  IMAD.MOV.U32 R213, RZ, RZ, R111 ;  /* 0x000000ffffd57224 */ /* 0x000fe200078e006f */
[----:B------:R-:W-:Y:S01]  /*b0c0*/  ISETP.GE.AND P1, PT, R0, R205, PT ;  /* 0x000000cd0000720c */ /* 0x000fe20003f26270 */
[----:B------:R-:W-:-:S04]  /*b0d0*/  DEPBAR.LE SB0, 0x0 ;  /* 0x000080000000791a */ /* 0x000fc80000000000 */
[C---:B------:R-:W-:Y:S02]  /*b0e0*/  ISETP.GE.OR P0, PT, R0.reuse, R209, !P0 ;  /* 0x000000d10000720c */ /* 0x040fe40004706670 */
[C---:B------:R-:W-:Y:S02]  /*b0f0*/  IADD3 R2, R0.reuse, 0x1, RZ ;  /* 0x0000000100027810 */ /* 0x040fe40007ffe0ff */
[C---:B------:R-:W-:Y:S02]  /*b100*/  ISETP.GE.OR P1, PT, R0.reuse, R210, !P1 ;  /* 0x000000d20000720c */ /* 0x040fe40004f26670 */
[----:B------:R-:W-:Y:S02]  /*b110*/  ISETP.GE.AND P5, PT, R0, R207, PT ;  /* 0x000000cf0000720c */ /* 0x000fe40003fa6270 */
[----:B------:R-:W-:Y:S02]  /*b120*/  FSEL R176, R20, -INF , !P1 ;  /* 0xff80000014b07808 */ /* 0x000fe40004800000 */
[----:B------:R-:W-:-:S02]  /*b130*/  ISETP.GE.OR P5, PT, R0, R212, !P5 ;  /* 0x000000d40000720c */ /* 0x000fc40006fa6670 */
[C---:B------:R-:W-:Y:S02]  /*b140*/  ISETP.GE.AND P1, PT, R2.reuse, R206, PT ;  /* 0x000000ce0200720c */ /* 0x040fe40003f26270 */
[----:B------:R-:W-:Y:S02]  /*b150*/  ISETP.GE.AND P6, PT, R2, R205, PT ;  /* 0x000000cd0200720c */ /* 0x000fe40003fc6270 */
[----:B------:R-:W-:Y:S01]  /*b160*/  IADD3 R3, R0, 0x8, RZ ;  /* 0x0000000800037810 */ /* 0x000fe20007ffe0ff */
[----:B------:R-:W-:Y:S01]  /*b170*/  BAR.SYNC.DEFER_BLOCKING 0x0 ;  /* 0x0000000000007b1d */ /* 0x000fe20000010000 */
[C---:B------:R-:W-:Y:S02]  /*b180*/  ISETP.GE.OR P1, PT, R2.reuse, R211, !P1 ;  /* 0x000000d30200720c */ /* 0x040fe40004f26670 */
[----:B------:R-:W-:Y:S01]  /*b190*/  ISETP.GE.OR P6, PT, R2, R210, !P6 ;  /* 0x000000d20200720c */ /* 0x000fe200077c6670 */
[----:B-1----:R-:W-:Y:S07]  /*b1a0*/  HMMA.16816.F32 R220, R4, R14, R24 ;  /* 0x0000000e04dc723c */ /* 0x002fee0000001818 */
[----:B------:R-:W-:-:S02]  /*b1b0*/  FSEL R25, R22, -INF , !P0 ;  /* 0xff80000016197808 */ /* 0x000fc40004000000 */
[C---:B------:R-:W-:Y:S01]  /*b1c0*/  ISETP.GE.AND P0, PT, R2.reuse, R204, PT ;  /* 0x000000cc0200720c */ /* 0x040fe20003f06270 */
[----:B------:R-:W-:Y:S03]  /*b1d0*/  HMMA.16816.F32 R232, R8, R12, R36 ;  /* 0x0000000c08e8723c */ /* 0x000fe60000001824 */
[----:B------:R-:W-:-:S04]  /*b1e0*/  ISETP.GE.OR P0, PT, R2, R209, !P0 ;  /* 0x000000d10200720c */ /* 0x000fc80004706670 */
[----:B------:R-:W-:Y:S01]  /*b1f0*/  FSEL R39, R44, -INF , !P5 ;  /* 0xff8000002c277808 */ /* 0x000fe20006800000 */
[----:B------:R-:W-:Y:S01]  /*b200*/  HMMA.16816.F32 R224, R4, R12, R40 ;  /* 0x0000000c04e0723c */ /* 0x000fe20000001828 */
[----:B------:R-:W-:Y:S02]  /*b210*/  ISETP.GE.AND P5, PT, R2, R207, PT ;  /* 0x000000cf0200720c */ /* 0x000fe40003fa6270 */
[----:B------:R-:W-:-:S04]  /*b220*/  FSEL R61, R47, -INF , !P1 ;  /* 0xff8000002f3d7808 */ /* 0x000fc80004800000 */
[----:B------:R-:W-:Y:S02]  /*b230*/  FSEL R40, R23, -INF , !P0 ;  /* 0xff80000017287808 */ /* 0x000fe40004000000 */
[----:B------:R-:W-:Y:S02]  /*b240*/  ISETP.GE.AND P0, PT, R3, R207, PT ;  /* 0x000000cf0300720c */ /* 0x000fe40003f06270 */
[----:B------:R-:W-:Y:S02]  /*b250*/  FSEL R179, R21, -INF , !P6 ;  /* 0xff80000015b37808 */ /* 0x000fe40007000000 */
[-C--:B------:R-:W-:Y:S02]  /*b260*/  ISETP.GE.OR P5, PT, R2, R212.reuse, !P5 ;  /* 0x000000d40200720c */ /* 0x080fe40006fa6670 */
[----:B------:R-:W-:Y:S02]  /*b270*/  ISETP.GE.OR P1, PT, R3, R212, !P0 ;  /* 0x000000d40300720c */ /* 0x000fe40004726670 */
[----:B------:R-:W-:-:S02]  /*b280*/  ISETP.GE.AND P6, PT, R0, R206, PT ;  /* 0x000000ce0000720c */ /* 0x000fc40003fc6270 */
[----:B------:R-:W-:Y:S02]  /*b290*/  IADD3 R2, R0, 0x9, RZ ;  /* 0x0000000900027810 */ /* 0x000fe40007ffe0ff */
[C---:B------:R-:W-:Y:S02]  /*b2a0*/  ISETP.GE.AND P0, PT, R3.reuse, R204, PT ;  /* 0x000000cc0300720c */ /* 0x040fe40003f06270 */
[----:B------:R-:W-:Y:S02]  /*b2b0*/  FSEL R44, R48, -INF , !P1 ;  /* 0xff800000302c7808 */ /* 0x000fe40004800000 */
[----:B------:R-:W-:Y:S02]  /*b2c0*/  ISETP.GE.OR P6, PT, R0, R211, !P6 ;  /* 0x000000d30000720c */ /* 0x000fe400077c6670 */
[----:B------:R-:W-:Y:S02]  /*b2d0*/  ISETP.GE.AND P1, PT, R2, R205, PT ;  /* 0x000000cd0200720c */ /* 0x000fe40003f26270 */
[----:B------:R-:W-:-:S02]  /*b2e0*/  ISETP.GE.OR P0, PT, R3, R209, !P0 ;  /* 0x000000d10300720c */ /* 0x000fc40004706670 */
[----:B------:R-:W-:Y:S02]  /*b2f0*/  FSEL R60, R46, -INF , !P6 ;  /* 0xff8000002e3c7808 */ /* 0x000fe40007000000 */
[----:B------:R-:W-:Y:S02]  /*b300*/  FSEL R45, R45, -INF , !P5 ;  /* 0xff8000002d2d7808 */ /* 0x000fe40006800000 */
[----:B------:R-:W-:Y:S02]  /*b310*/  ISETP.GE.OR P1, PT, R2, R210, !P1 ;  /* 0x000000d20200720c */ /* 0x000fe40004f26670 */
[----:B------:R-:W-:Y:S02]  /*b320*/  FSEL R37, R54, -INF , !P0 ;  /* 0xff80000036257808 */ /* 0x000fe40004000000 */
[C---:B------:R-:W-:Y:S02]  /*b330*/  ISETP.GE.AND P6, PT, R3.reuse, R206, PT ;  /* 0x000000ce0300720c */ /* 0x040fe40003fc6270 */
[----:B------:R-:W-:-:S02]  /*b340*/  ISETP.GE.AND P5, PT, R3, R205, PT ;  /* 0x000000cd0300720c */ /* 0x000fc40003fa6270 */
[C---:B------:R-:W-:Y:S02]  /*b350*/  ISETP.GE.AND P0, PT, R2.reuse, R204, PT ;  /* 0x000000cc0200720c */ /* 0x040fe40003f06270 */
[----:B------:R-:W-:Y:S02]  /*b360*/  FSEL R177, R53, -INF , !P1 ;  /* 0xff80000035b17808 */ /* 0x000fe40004800000 */
[C---:B------:R-:W-:Y:S02]  /*b370*/  ISETP.GE.OR P5, PT, R3.reuse, R210, !P5 ;  /* 0x000000d20300720c */ /* 0x040fe40006fa6670 */
[----:B------:R-:W-:Y:S02]  /*b380*/  ISETP.GE.OR P6, PT, R3, R211, !P6 ;  /* 0x000000d30300720c */ /* 0x000fe400077c6670 */
[C---:B------:R-:W-:Y:S02]  /*b390*/  ISETP.GE.AND P1, PT, R2.reuse, R206, PT ;  /* 0x000000ce0200720c */ /* 0x040fe40003f26270 */
[----:B------:R-:W-:-:S02]  /*b3a0*/  ISETP.GE.OR P0, PT, R2, R209, !P0 ;  /* 0x000000d10200720c */ /* 0x000fc40004706670 */
[----:B------:R-:W-:Y:S02]  /*b3b0*/  IADD3 R3, R0, 0x10, RZ ;  /* 0x0000001000037810 */ /* 0x000fe40007ffe0ff */
[----:B------:R-:W-:Y:S02]  /*b3c0*/  FSEL R178, R52, -INF , !P5 ;  /* 0xff80000034b27808 */ /* 0x000fe40006800000 */
[C---:B------:R-:W-:Y:S02]  /*b3d0*/  ISETP.GE.OR P1, PT, R2.reuse, R211, !P1 ;  /* 0x000000d30200720c */ /* 0x040fe40004f26670 */
[----:B------:R-:W-:Y:S02]  /*b3e0*/  FSEL R36, R55, -INF , !P0 ;  /* 0xff80000037247808 */ /* 0x000fe40004000000 */
[-C--:B------:R-:W-:Y:S02]  /*b3f0*/  ISETP.GE.AND P5, PT, R2, R207.reuse, PT ;  /* 0x000000cf0200720c */ /* 0x080fe40003fa6270 */
[----:B------:R-:W-:-:S02]  /*b400*/  ISETP.GE.AND P0, PT, R3, R207, PT ;  /* 0x000000cf0300720c */ /* 0x000fc40003f06270 */
[----:B------:R-:W-:Y:S02]  /*b410*/  FSEL R58, R51, -INF , !P1 ;  /* 0xff800000333a7808 */ /* 0x000fe40004800000 */
[-C--:B------:R-:W-:Y:S02]  /*b420*/  ISETP.GE.OR P5, PT, R2, R212.reuse, !P5 ;  /* 0x000000d40200720c */ /* 0x080fe40006fa6670 */
[----:B------:R-:W-:Y:S02]  /*b430*/  ISETP.GE.OR P1, PT, R3, R212, !P0 ;  /* 0x000000d40300720c */ /* 0x000fe40004726670 */
[----:B------:R-:W-:Y:S02]  /*b440*/  IADD3 R2, R0, 0x11, RZ ;  /* 0x0000001100027810 */ /* 0x000fe40007ffe0ff */
[----:B------:R-:W-:Y:S02]  /*b450*/  FSEL R42, R64, -INF , !P1 ;  /* 0xff800000402a7808 */ /* 0x000fe40004800000 */
[----:B------:R-:W-:-:S02]  /*b460*/  ISETP.GE.AND P1, PT, R2, R207, PT ;  /* 0x000000cf0200720c */ /* 0x000fc40003f26270 */
[----:B------:R-:W-:Y:S02]  /*b470*/  FSEL R59, R50, -INF , !P6 ;  /* 0xff800000323b7808 */ /* 0x000fe40007000000 */
[----:B------:R-:W-:Y:S02]  /*b480*/  FSEL R43, R49, -INF , !P5 ;  /* 0xff800000312b7808 */ /* 0x000fe40006800000 */
[----:B------:R-:W-:Y:S02]  /*b490*/  ISETP.GE.OR P1, PT, R2, R212, !P1 ;  /* 0x000000d40200720c */ /* 0x000fe40004f26670 */
[C---:B------:R-:W-:Y:S02]  /*b4a0*/  ISETP.GE.AND P6, PT, R3.reuse, R206, PT ;  /* 0x000000ce0300720c */ /* 0x040fe40003fc6270 */
[C---:B------:R-:W-:Y:S02]  /*b4b0*/  ISETP.GE.AND P5, PT, R3.reuse, R205, PT ;  /* 0x000000cd0300720c */ /* 0x040fe40003fa6270 */
[----:B------:R-:W-:-:S02]  /*b4c0*/  ISETP.GE.AND P0, PT, R3, R204, PT ;  /* 0x000000cc0300720c */ /* 0x000fc40003f06270 */
[----:B------:R-:W-:Y:S02]  /*b4d0*/  FSEL R41, R65, -INF , !P1 ;  /* 0xff80000041297808 */ /* 0x000fe40004800000 */
[C---:B------:R-:W-:Y:S02]  /*b4e0*/  ISETP.GE.OR P6, PT, R3.reuse, R211, !P6 ;  /* 0x000000d30300720c */ /* 0x040fe400077c6670 */
[C---:B------:R-:W-:Y:S02]  /*b4f0*/  ISETP.GE.OR P5, PT, R3.reuse, R210, !P5 ;  /* 0x000000d20300720c */ /* 0x040fe40006fa6670 */
[----:B------:R-:W-:Y:S02]  /*b500*/  ISETP.GE.OR P0, PT, R3, R209, !P0 ;  /* 0x000000d10300720c */ /* 0x000fe40004706670 */
[----:B------:R-:W-:Y:S02]  /*b510*/  ISETP.GE.AND P1, PT, R2, R204, PT ;  /* 0x000000cc0200720c */ /* 0x000fe40003f26270 */
[----:B------:R-:W-:-:S02]  /*b520*/  IADD3 R3, R0, 0x18, RZ ;  /* 0x0000001800037810 */ /* 0x000fc40007ffe0ff */
[----:B------:R-:W-:Y:S02]  /*b530*/  FSEL R57, R66, -INF , !P6 ;  /* 0xff80000042397808 */ /* 0x000fe40007000000 */
[----:B------:R-:W-:Y:S02]  /*b540*/  FSEL R111, R104, -INF , !P5 ;  /* 0xff800000686f7808 */ /* 0x000fe40006800000 */
[----:B------:R-:W-:Y:S02]  /*b550*/  ISETP.GE.OR P1, PT, R2, R209, !P1 ;  /* 0x000000d10200720c */ /* 0x000fe40004f26670 */
[----:B------:R-:W-:Y:S02]  /*b560*/  FSEL R23, R106, -INF , !P0 ;  /* 0xff8000006a177808 */ /* 0x000fe40004000000 */
[C---:B------:R-:W-:Y:S02]  /*b570*/  ISETP.GE.AND P6, PT, R2.reuse, R206, PT ;  /* 0x000000ce0200720c */ /* 0x040fe40003fc6270 */
[----:B------:R-:W-:-:S02]  /*b580*/  ISETP.GE.AND P5, PT, R2, R205, PT ;  /* 0x000000cd0200720c */ /* 0x000fc40003fa6270 */
[----:B------:R-:W-:Y:S02]  /*b590*/  ISETP.GE.AND P0, PT, R3, R207, PT ;  /* 0x000000cf0300720c */ /* 0x000fe40003f06270 */
[----:B------:R-:W-:Y:S02]  /*b5a0*/  FSEL R22, R107, -INF , !P1 ;  /* 0xff8000006b167808 */ /* 0x000fe40004800000 */
[C---:B------:R-:W-:Y:S02]  /*b5b0*/  ISETP.GE.OR P6, PT, R2.reuse, R211, !P6 ;  /* 0x000000d30200720c */ /* 0x040fe400077c6670 */
[----:B------:R-:W-:Y:S02]  /*b5c0*/  ISETP.GE.OR P5, PT, R2, R210, !P5 ;  /* 0x000000d20200720c */ /* 0x000fe40006fa6670 */
[----:B------:R-:W-:Y:S02]  /*b5d0*/  ISETP.GE.OR P1, PT, R3, R212, !P0 ;  /* 0x000000d40300720c */ /* 0x000fe40004726670 */
[----:B------:R-:W-:-:S02]  /*b5e0*/  IADD3 R2, R0, 0x19, RZ ;  /* 0x0000001900027810 */ /* 0x000fc40007ffe0ff */
[C---:B------:R-:W-:Y:S02]  /*b5f0*/  ISETP.GE.AND P0, PT, R3.reuse, R204, PT ;  /* 0x000000cc0300720c */ /* 0x040fe40003f06270 */
[----:B------:R-:W-:Y:S02]  /*b600*/  FSEL R38, R184, -INF , !P1 ;  /* 0xff800000b8267808 */ /* 0x000fe40004800000 */
[----:B------:R-:W-:Y:S02]  /*b610*/  ISETP.GE.AND P1, PT, R2, R205, PT ;  /* 0x000000cd0200720c */ /* 0x000fe40003f26270 */
[----:B------:R-:W-:Y:S02]  /*b620*/  ISETP.GE.OR P0, PT, R3, R209, !P0 ;  /* 0x000000d10300720c */ /* 0x000fe40004706670 */
[----:B------:R-:W-:Y:S02]  /*b630*/  FSEL R56, R67, -INF , !P6 ;  /* 0xff80000043387808 */ /* 0x000fe40007000000 */
[----:B------:R-:W-:-:S02]  /*b640*/  FSEL R110, R105, -INF , !P5 ;  /* 0xff800000696e7808 */ /* 0x000fc40006800000 */
[----:B------:R-:W-:Y:S02]  /*b650*/  ISETP.GE.OR P1, PT, R2, R210, !P1 ;  /* 0x000000d20200720c */ /* 0x000fe40004f26670 */
[----:B------:R-:W-:Y:S02]  /*b660*/  FSEL R20, R246, -INF , !P0 ;  /* 0xff800000f6147808 */ /* 0x000fe40004000000 */
[C---:B------:R-:W-:Y:S02]  /*b670*/  ISETP.GE.AND P6, PT, R3.reuse, R206, PT ;  /* 0x000000ce0300720c */ /* 0x040fe40003fc6270 */
[----:B------:R-:W-:Y:S02]  /*b680*/  ISETP.GE.AND P5, PT, R3, R205, PT ;  /* 0x000000cd0300720c */ /* 0x000fe40003fa6270 */
[----:B------:R-:W-:Y:S02]  /*b690*/  ISETP.GE.AND P0, PT, R2, R204, PT ;  /* 0x000000cc0200720c */ /* 0x000fe40003f06270 */
[----:B------:R-:W-:-:S02]  /*b6a0*/  FSEL R107, R245, -INF , !P1 ;  /* 0xff800000f56b7808 */ /* 0x000fc40004800000 */
[C---:B------:R-:W-:Y:S02]  /*b6b0*/  ISETP.GE.OR P5, PT, R3.reuse, R210, !P5 ;  /* 0x000000d20300720c */ /* 0x040fe40006fa6670 */
[----:B------:R-:W-:Y:S02]  /*b6c0*/  ISETP.GE.OR P6, PT, R3, R211, !P6 ;  /* 0x000000d30300720c */ /* 0x000fe400077c6670 */
[C---:B------:R-:W-:Y:S02]  /*b6d0*/  ISETP.GE.AND P1, PT, R2.reuse, R206, PT ;  /* 0x000000ce0200720c */ /* 0x040fe40003f26270 */
[----:B------:R-:W-:Y:S02]  /*b6e0*/  ISETP.GE.OR P0, PT, R2, R209, !P0 ;  /* 0x000000d10200720c */ /* 0x000fe40004706670 */
[----:B------:R-:W-:Y:S01]  /*b6f0*/  IADD3 R3, R0, 0x20, RZ ;  /* 0x0000002000037810 */ /* 0x000fe20007ffe0ff */
[----:B------:R-:W-:Y:S01]  /*b700*/  HMMA.16816.F32 R180, R8, R14, R16 ;  /* 0x0000000e08b4723c */ /* 0x000fe20000001810 */
[----:B------:R-:W-:-:S02]  /*b710*/  FSEL R106, R244, -INF , !P5 ;  /* 0xff800000f46a7808 */ /* 0x000fc40006800000 */
[C---:B------:R-:W-:Y:S02]  /*b720*/  ISETP.GE.OR P1, PT, R2.reuse, R211, !P1 ;  /* 0x000000d30200720c */ /* 0x040fe40004f26670 */
[CC--:B------:R-:W-:Y:S02]  /*b730*/  ISETP.GE.AND P5, PT, R2.reuse, R207.reuse, PT ;  /* 0x000000cf0200720c */ /* 0x0c0fe40003fa6270 */
[----:B------:R-:W-:Y:S02]  /*b740*/  FSEL R19, R247, -INF , !P0 ;  /* 0xff800000f7137808 */ /* 0x000fe40004000000 */
[----:B------:R-:W-:Y:S02]  /*b750*/  ISETP.GE.AND P0, PT, R3, R207, PT ;  /* 0x000000cf0300720c */ /* 0x000fe40003f06270 */
[----:B------:R-:W-:Y:S02]  /*b760*/  FSEL R55, R187, -INF , !P1 ;  /* 0xff800000bb377808 */ /* 0x000fe40004800000 */
[----:B------:R-:W-:-:S02]  /*b770*/  ISETP.GE.OR P5, PT, R2, R212, !P5 ;  /* 0x000000d40200720c */ /* 0x000fc40006fa6670 */
[----:B------:R-:W-:Y:S02]  /*b780*/  ISETP.GE.OR P1, PT, R3, R212, !P0 ;  /* 0x000000d40300720c */ /* 0x000fe40004726670 */
[----:B------:R-:W-:Y:S02]  /*b790*/  IADD3 R2, R0, 0x21, RZ ;  /* 0x0000002100027810 */ /* 0x000fe40007ffe0ff */
[----:B------:R-:W-:Y:S02]  /*b7a0*/  FSEL R26, R236, -INF , !P1 ;  /* 0xff800000ec1a7808 */ /* 0x000fe40004800000 */
[----:B------:R-:W-:Y:S02]  /*b7b0*/  ISETP.GE.AND P1, PT, R2, R207, PT ;  /* 0x000000cf0200720c */ /* 0x000fe40003f26270 */
[----:B------:R-:W-:Y:S02]  /*b7c0*/  FSEL R54, R186, -INF , !P6 ;  /* 0xff800000ba367808 */ /* 0x000fe40007000000 */
[----:B------:R-:W-:-:S02]  /*b7d0*/  FSEL R27, R185, -INF , !P5 ;  /* 0xff800000b91b7808 */ /* 0x000fc40006800000 */
[----:B------:R-:W-:Y:S02]  /*b7e0*/  ISETP.GE.OR P1, PT, R2, R212, !P1 ;  /* 0x000000d40200720c */ /* 0x000fe40004f26670 */
[C---:B------:R-:W-:Y:S02]  /*b7f0*/  ISETP.GE.AND P6, PT, R3.reuse, R206, PT ;  /* 0x000000ce0300720c */ /* 0x040fe40003fc6270 */
[C---:B------:R-:W-:Y:S02]  /*b800*/  ISETP.GE.AND P5, PT, R3.reuse, R205, PT ;  /* 0x000000cd0300720c */ /* 0x040fe40003fa6270 */
[----:B------:R-:W-:Y:S02]  /*b810*/  ISETP.GE.AND P0, PT, R3, R204, PT ;  /* 0x000000cc0300720c */ /* 0x000fe40003f06270 */
[----:B------:R-:W-:Y:S02]  /*b820*/  FSEL R24, R237, -INF , !P1 ;  /* 0xff800000ed187808 */ /* 0x000fe40004800000 */
[----:B------:R-:W-:-:S02]  /*b830*/  ISETP.GE.OR P6, PT, R3, R211, !P6 ;  /* 0x000000d30300720c */ /* 0x000fc400077c6670 */
[C---:B------:R-:W-:Y:S02]  /*b840*/  ISETP.GE.OR P5, PT, R3.reuse, R210, !P5 ;  /* 0x000000d20300720c */ /* 0x040fe40006fa6670 */
[-C--:B------:R-:W-:Y:S02]  /*b850*/  ISETP.GE.OR P0, PT, R3, R209.reuse, !P0 ;  /* 0x000000d10300720c */ /* 0x080fe40004706670 */
[----:B------:R-:W-:Y:S02]  /*b860*/  ISETP.GE.AND P1, PT, R2, R204, PT ;  /* 0x000000cc0200720c */ /* 0x000fe40003f26270 */
[----:B------:R-:W-:Y:S02]  /*b870*/  IADD3 R3, R0, 0x28, RZ ;  /* 0x0000002800037810 */ /* 0x000fe40007ffe0ff */
[----:B------:R-:W-:Y:S02]  /*b880*/  ISETP.GE.OR P1, PT, R2, R209, !P1 ;  /* 0x000000d10200720c */ /* 0x000fe40004f26670 */
[----:B------:R-:W-:-:S02]  /*b890*/  FSEL R15, R230, -INF , !P0 ;  /* 0xff800000e60f7808 */ /* 0x000fc40004000000 */
[----:B------:R-:W-:Y:S02]  /*b8a0*/  ISETP.GE.AND P0, PT, R3, R207, PT ;  /* 0x000000cf0300720c */ /* 0x000fe40003f06270 */
[----:B------:R-:W-:Y:S02]  /*b8b0*/  FSEL R14, R231, -INF , !P1 ;  /* 0xff800000e70e7808 */ /* 0x000fe40004800000 */
[----:B------:R-:W-:Y:S02]  /*b8c0*/  FSEL R53, R238, -INF , !P6 ;  /* 0xff800000ee357808 */ /* 0x000fe40007000000 */
[----:B------:R-:W-:Y:S02]  /*b8d0*/  FSEL R105, R228, -INF , !P5 ;  /* 0xff800000e4697808 */ /* 0x000fe40006800000 */
[----:B------:R-:W-:Y:S02]  /*b8e0*/  ISETP.GE.OR P1, PT, R3, R212, !P0 ;  /* 0x000000d40300720c */ /* 0x000fe40004726670 */
[----:B------:R-:W-:-:S02]  /*b8f0*/  ISETP.GE.AND P6, PT, R2, R206, PT ;  /* 0x000000ce0200720c */ /* 0x000fc40003fc6270 */
[C---:B------:R-:W-:Y:S02]  /*b900*/  ISETP.GE.AND P5, PT, R2.reuse, R205, PT ;  /* 0x000000cd0200720c */ /* 0x040fe40003fa6270 */
[C---:B------:R-:W-:Y:S02]  /*b910*/  ISETP.GE.AND P0, PT, R3.reuse, R204, PT ;  /* 0x000000cc0300720c */ /* 0x040fe40003f06270 */
[C---:B------:R-:W-:Y:S02]  /*b920*/  ISETP.GE.OR P6, PT, R2.reuse, R211, !P6 ;  /* 0x000000d30200720c */ /* 0x040fe400077c6670 */
[----:B------:R-:W-:Y:S02]  /*b930*/  ISETP.GE.OR P5, PT, R2, R210, !P5 ;  /* 0x000000d20200720c */ /* 0x000fe40006fa6670 */
[----:B------:R-:W-:Y:S02]  /*b940*/  ISETP.GE.OR P0, PT, R3, R209, !P0 ;  /* 0x000000d10300720c */ /* 0x000fe40004706670 */
        /* <DEDUP_REMOVED lines=9> */
[CC--:B------:R-:W-:Y:S02]  /*b9e0*/  ISETP.GE.OR P5, PT, R3.reuse, R210.reuse, !P5 ;  /* 0x000000d20300720c */ /* 0x0c0fe40006fa6670 */
[----:B------:R-:W-:Y:S02]  /*b9f0*/  ISETP.GE.OR P6, PT, R3, R211, !P6 ;  /* 0x000000d30300720c */ /* 0x000fe400077c6670 */
[C---:B------:R-:W-:Y:S02]  /*ba00*/  ISETP.GE.OR P1, PT, R2.reuse, R210, !P1 ;  /* 0x000000d20200720c */ /* 0x040fe40004f26670 */
[----:B------:R-:W-:-:S02]  /*ba10*/  ISETP.GE.OR P0, PT, R2, R209, !P0 ;  /* 0x000000d10200720c */ /* 0x000fc40004706670 */
[----:B------:R-:W-:Y:S02]  /*ba20*/  IADD3 R3, R0, 0x30, RZ ;  /* 0x0000003000037810 */ /* 0x000fe40007ffe0ff */
[----:B------:R-:W-:Y:S02]  /*ba30*/  FSEL R67, R240, -INF , !P5 ;  /* 0xff800000f0437808 */ /* 0x000fe40006800000 */
[----:B------:R-:W-:Y:S02]  /*ba40*/  FSEL R66, R241, -INF , !P1 ;  /* 0xff800000f1427808 */ /* 0x000fe40004800000 */
[----:B------:R-:W-:Y:S02]  /*ba50*/  FSEL R12, R243, -INF , !P0 ;  /* 0xff800000f30c7808 */ /* 0x000fe40004000000 */
[C---:B------:R-:W-:Y:S02]  /*ba60*/  ISETP.GE.AND P5, PT, R2.reuse, R207, PT ;  /* 0x000000cf0200720c */ /* 0x040fe40003fa6270 */
[----:B------:R-:W-:-:S02]  /*ba70*/  ISETP.GE.AND P1, PT, R2, R206, PT ;  /* 0x000000ce0200720c */ /* 0x000fc40003f26270 */
[C---:B------:R-:W-:Y:S02]  /*ba80*/  ISETP.GE.AND P0, PT, R3.reuse, R207, PT ;  /* 0x000000cf0300720c */ /* 0x040fe40003f06270 */
[CC--:B------:R-:W-:Y:S02]  /*ba90*/  ISETP.GE.OR P5, PT, R2.reuse, R212.reuse, !P5 ;  /* 0x000000d40200720c */ /* 0x0c0fe40006fa6670 */
[----:B------:R-:W-:Y:S02]  /*baa0*/  ISETP.GE.OR P1, PT, R2, R211, !P1 ;  /* 0x000000d30200720c */ /* 0x000fe40004f26670 */
[----:B------:R-:W-:Y:S02]  /*bab0*/  ISETP.GE.OR P0, PT, R3, R212, !P0 ;  /* 0x000000d40300720c */ /* 0x000fe40004706670 */
[----:B------:R-:W-:Y:S02]  /*bac0*/  IADD3 R2, R0, 0x31, RZ ;  /* 0x0000003100027810 */ /* 0x000fe40007ffe0ff */
[----:B------:R-:W-:-:S02]  /*bad0*/  FSEL R18, R201, -INF , !P5 ;  /* 0xff800000c9127808 */ /* 0x000fc40006800000 */
[----:B------:R-:W-:Y:S02]  /*bae0*/  FSEL R50, R203, -INF , !P1 ;  /* 0xff800000cb327808 */ /* 0x000fe40004800000 */
[----:B------:R-:W-:Y:S02]  /*baf0*/  FSEL R17, R232, -INF , !P0 ;  /* 0xff800000e8117808 */ /* 0x000fe40004000000 */
[C---:B------:R-:W-:Y:S02]  /*bb00*/  ISETP.GE.AND P5, PT, R3.reuse, R206, PT ;  /* 0x000000ce0300720c */ /* 0x040fe40003fa6270 */
[C---:B------:R-:W-:Y:S02]  /*bb10*/  ISETP.GE.AND P1, PT, R3.reuse, R205, PT ;  /* 0x000000cd0300720c */ /* 0x040fe40003f26270 */
[----:B------:R-:W-:Y:S02]  /*bb20*/  ISETP.GE.AND P0, PT, R2, R207, PT ;  /* 0x000000cf0200720c */ /* 0x000fe40003f06270 */
[----:B------:R-:W-:-:S02]  /*bb30*/  ISETP.GE.OR P5, PT, R3, R211, !P5 ;  /* 0x000000d30300720c */ /* 0x000fc40006fa6670 */
[----:B------:R-:W-:Y:S02]  /*bb40*/  ISETP.GE.OR P1, PT, R3, R210, !P1 ;  /* 0x000000d20300720c */ /* 0x000fe40004f26670 */
[----:B------:R-:W-:Y:S02]  /*bb50*/  ISETP.GE.OR P0, PT, R2, R212, !P0 ;  /* 0x000000d40200720c */ /* 0x000fe40004706670 */
[----:B------:R-:W-:Y:S02]  /*bb60*/  FSEL R49, R234, -INF , !P5 ;  /* 0xff800000ea317808 */ /* 0x000fe40006800000 */
[----:B------:R-:W-:Y:S02]  /*bb70*/  FSEL R65, R224, -INF , !P1 ;  /* 0xff800000e0417808 */ /* 0x000fe40004800000 */
[----:B------:R-:W-:Y:S02]  /*bb80*/  FSEL R16, R233, -INF , !P0 ;  /* 0xff800000e9107808 */ /* 0x000fe40004000000 */
[----:B------:R-:W-:-:S02]  /*bb90*/  ISETP.GE.AND P5, PT, R2, R206, PT ;  /* 0x000000ce0200720c */ /* 0x000fc40003fa6270 */
[C---:B------:R-:W-:Y:S02]  /*bba0*/  ISETP.GE.AND P1, PT, R2.reuse, R205, PT ;  /* 0x000000cd0200720c */ /* 0x040fe40003f26270 */
[C---:B------:R-:W-:Y:S02]  /*bbb0*/  ISETP.GE.AND P0, PT, R2.reuse, R204, PT ;  /* 0x000000cc0200720c */ /* 0x040fe40003f06270 */
[C---:B------:R-:W-:Y:S02]  /*bbc0*/  ISETP.GE.OR P5, PT, R2.reuse, R211, !P5 ;  /* 0x000000d30200720c */ /* 0x040fe40006fa6670 */
[C---:B------:R-:W-:Y:S02]  /*bbd0*/  ISETP.GE.OR P1, PT, R2.reuse, R210, !P1 ;  /* 0x000000d20200720c */ /* 0x040fe40004f26670 */
[----:B------:R-:W-:Y:S02]  /*bbe0*/  ISETP.GE.OR P0, PT, R2, R209, !P0 ;  /* 0x000000d10200720c */ /* 0x000fe40004706670 */
[----:B------:R-:W-:-:S02]  /*bbf0*/  IADD3 R2, R0, 0x38, RZ ;  /* 0x0000003800027810 */ /* 0x000fc40007ffe0ff */
[----:B------:R-:W-:Y:S02]  /*bc00*/  FSEL R8, R227, -INF , !P0 ;  /* 0xff800000e3087808 */ /* 0x000fe40004000000 */
[----:B------:R-:W-:Y:S02]  /*bc10*/  ISETP.GE.AND P0, PT, R2, R206, PT ;  /* 0x000000ce0200720c */ /* 0x000fe40003f06270 */
[----:B------:R-:W-:Y:S02]  /*bc20*/  IADD3 R0, R0, 0x39, RZ ;  /* 0x0000003900007810 */ /* 0x000fe40007ffe0ff */
[----:B------:R-:W-:Y:S02]  /*bc30*/  ISETP.GE.OR P0, PT, R2, R211, !P0 ;  /* 0x000000d30200720c */ /* 0x000fe40004706670 */
[----:B------:R-:W-:Y:S02]  /*bc40*/  FSEL R51, R202, -INF , !P6 ;  /* 0xff800000ca337808 */ /* 0x000fe40007000000 */
[----:B------:R-:W-:-:S02]  /*bc50*/  ISETP.GE.AND P6, PT, R3, R204, PT ;  /* 0x000000cc0300720c */ /* 0x000fc40003fc6270 */
[----:B------:R-:W-:Y:S02]  /*bc60*/  FSEL R47, R182, -INF , !P0 ;  /* 0xff800000b62f7808 */ /* 0x000fe40004000000 */
[C---:B------:R-:W-:Y:S02]  /*bc70*/  ISETP.GE.AND P0, PT, R0.reuse, R205, PT ;  /* 0x000000cd0000720c */ /* 0x040fe40003f06270 */
[----:B------:R-:W-:Y:S01]  /*bc80*/  ISETP.GE.OR P6, PT, R3, R209, !P6 ;  /* 0x000000d10300720c */ /* 0x000fe200077c6670 */
[----:B------:R-:W-:Y:S01]  /*bc90*/  IMAD.MOV.U32 R244, RZ, RZ, R213 ;  /* 0x000000fffff47224 */ /* 0x000fe200078e00d5 */
[----:B------:R-:W-:Y:S02]  /*bca0*/  ISETP.GE.OR P0, PT, R0, R210, !P0 ;  /* 0x000000d20000720c */ /* 0x000fe40004706670 */
[----:B------:R-:W-:Y:S02]  /*bcb0*/  FSEL R48, R235, -INF , !P5 ;  /* 0xff800000eb307808 */ /* 0x000fe40006800000 */
[----:B------:R-:W-:-:S02]  /*bcc0*/  FSEL R9, R226, -INF , !P6 ;  /* 0xff800000e2097808 */ /* 0x000fc40007000000 */
[----:B------:R-:W-:Y:S02]  /*bcd0*/  FSEL R64, R225, -INF , !P1 ;  /* 0xff800000e1407808 */ /* 0x000fe40004800000 */
[C---:B------:R-:W-:Y:S02]  /*bce0*/  ISETP.GE.AND P6, PT, R2.reuse, R207, PT ;  /* 0x000000cf0200720c */ /* 0x040fe40003fc6270 */
[C---:B------:R-:W-:Y:S02]  /*bcf0*/  ISETP.GE.AND P5, PT, R2.reuse, R205, PT ;  /* 0x000000cd0200720c */ /* 0x040fe40003fa6270 */
[----:B------:R-:W-:Y:S02]  /*bd00*/  ISETP.GE.AND P1, PT, R2, R204, PT ;  /* 0x000000cc0200720c */ /* 0x000fe40003f26270 */
[----:B------:R-:W-:Y:S02]  /*bd10*/  FSEL R62, R221, -INF , !P0 ;  /* 0xff800000dd3e7808 */ /* 0x000fe40004000000 */
[----:B------:R-:W-:-:S02]  /*bd20*/  ISETP.GT.AND P0, PT, R197, R244, PT ;  /* 0x000000f4c500720c */ /* 0x000fc40003f04270 */
[C---:B------:R-:W-:Y:S02]  /*bd30*/  ISETP.GE.OR P6, PT, R2.reuse, R212, !P6 ;  /* 0x000000d40200720c */ /* 0x040fe400077c6670 */
[C---:B------:R-:W-:Y:S02]  /*bd40*/  ISETP.GE.OR P5, PT, R2.reuse, R210, !P5 ;  /* 0x000000d20200720c */ /* 0x040fe40006fa6670 */
[----:B------:R-:W-:Y:S02]  /*bd50*/  ISETP.GE.OR P1, PT, R2, R209, !P1 ;  /* 0x000000d10200720c */ /* 0x000fe40004f26670 */
[----:B------:R-:W-:Y:S02]  /*bd60*/  FSEL R11, R180, -INF , !P6 ;  /* 0xff800000b40b7808 */ /* 0x000fe40007000000 */
[----:B------:R-:W-:Y:S02]  /*bd70*/  FSEL R63, R220, -INF , !P5 ;  /* 0xff800000dc3f7808 */ /* 0x000fe40006800000 */
[----:B------:R-:W-:-:S02]  /*bd80*/  FSEL R7, R222, -INF , !P1 ;  /* 0xff800000de077808 */ /* 0x000fc40004800000 */
[C---:B------:R-:W-:Y:S02]  /*bd90*/  ISETP.GE.AND P6, PT, R0.reuse, R207, PT ;  /* 0x000000cf0000720c */ /* 0x040fe40003fc6270 */
[C---:B------:R-:W-:Y:S02]  /*bda0*/  ISETP.GE.AND P5, PT, R0.reuse, R206, PT ;  /* 0x000000ce0000720c */ /* 0x040fe40003fa6270 */
[C---:B------:R-:W-:Y:S01]  /*bdb0*/  ISETP.GE.AND P1, PT, R0.reuse, R204, PT ;  /* 0x000000cc0000720c */ /* 0x040fe20003f26270 */
[----:B------:R-:W-:Y:S01]  /*bdc0*/  BSSY B1, `(.L_x_810) ;  /* 0x0000046000017945 */ /* 0x000fe20003800000 */
[C---:B------:R-:W-:Y:S02]  /*bdd0*/  ISETP.GE.OR P6, PT, R0.reuse, R212, !P6 ;  /* 0x000000d40000720c */ /* 0x040fe400077c6670 */
[C---:B------:R-:W-:Y:S02]  /*bde0*/  ISETP.GE.OR P5, PT, R0.reuse, R211, !P5 ;  /* 0x000000d30000720c */ /* 0x040fe40006fa6670 */
[----:B------:R-:W-:-:S02]  /*bdf0*/  ISETP.GE.OR P1, PT, R0, R209, !P1 ;  /* 0x000000d10000720c */ /* 0x000fc40004f26670 */
[----:B------:R-:W-:Y:S02]  /*be00*/  FSEL R10, R181, -INF , !P6 ;  /* 0xff800000b50a7808 */ /* 0x000fe40007000000 */
[----:B------:R-:W-:Y:S02]  /*be10*/  FSEL R6, R223, -INF , !P1 ;  /* 0xff800000df067808 */ /* 0x000fe40004800000 */
[----:B------:R-:W-:Y:S01]  /*be20*/  FSEL R46, R183, -INF , !P5 ;  /* 0xff800000b72e7808 */ /* 0x000fe20006800000 */
[----:B------:R-:W-:Y:S05]  /*be30*/  @!P0 BRA `(.L_x_811) ;  /* 0x000003e000008947 */ /* 0x000fea0003800000 */
[----:B------:R-:W2:Y:S04]  /*be40*/  LDL R249, [R1+0x84] ;  /* 0x0000840001f97983 */ /* 0x000ea80000100800 */
[----:B------:R-:W3:Y:S04]  /*be50*/  LDL R196, [R1+0x1d8] ;  /* 0x0001d80001c47983 */ /* 0x000ee80000100800 */
[----:B------:R-:W4:Y:S04]  /*be60*/  LDL R199, [R1+0x1a4] ;  /* 0x0001a40001c77983 */ /* 0x000f280000100800 */
[----:B------:R-:W5:Y:S04]  /*be70*/  LDL.64 R250, [R1+0x1a8] ;  /* 0x0001a80001fa7983 */ /* 0x000f680000100a00 */
[----:B------:R-:W5:Y:S04]  /*be80*/  LDL R208, [R1+0x1c0] ;  /* 0x0001c00001d07983 */ /* 0x000f680000100800 */
[----:B------:R-:W5:Y:S04]  /*be90*/  LDL R213, [R1+0x1c4] ;  /* 0x0001c40001d57983 */ /* 0x000f680000100800 */
[----:B------:R1:W-:Y:S04]  /*bea0*/  @P4 STS [R195+0x6000], RZ ;  /* 0x006000ffc3004388 */ /* 0x0003e80000000800 */
[----:B------:R1:W-:Y:S04]  /*beb0*/  @P4 STS [R195+0x6004], RZ ;  /* 0x006004ffc3004388 */ /* 0x0003e80000000800 */
[----:B------:R1:W-:Y:S01]  /*bec0*/  @P4 STS.64 [R195+0x6008], RZ ;  /* 0x006008ffc3004388 */ /* 0x0003e20000000a00 */
[----:B------:R-:W-:Y:S01]  /*bed0*/  BSSY B0, `(.L_x_812) ;  /* 0x0000033000007945 */ /* 0x000fe20003800000 */
[----:B--2---:R-:W-:-:S04]  /*bee0*/  IADD3 R2, R249, -0x3, RZ ;  /* 0xfffffffdf9027810 */ /* 0x004fc80007ffe0ff */
[----:B------:R-:W-:Y:S01]  /*bef0*/  SHF.R.S32.HI R3, RZ, 0x1f, R2 ;  /* 0x0000001fff037819 */ /* 0x000fe20000011402 */
[----:B---3--:R-:W-:-:S04]  /*bf00*/  IMAD R0, R196, R2, RZ ;  /* 0x00000002c4007224 */ /* 0x008fc800078e02ff */
[-C--:B----4-:R-:W-:Y:S02]  /*bf10*/  IMAD R0, R3, R199.reuse, R0 ;  /* 0x000000c703007224 */ /* 0x090fe400078e0200 */
[----:B-----5:R-:W-:-:S04]  /*bf20*/  IMAD.WIDE.U32 R2, R2, R199, R250 ;  /* 0x000000c702027225 */ /* 0x020fc800078e00fa */
[----:B------:R-:W-:Y:S01]  /*bf30*/  IMAD.IADD R0, R3, 0x1, R0 ;  /* 0x0000000103007824 */ /* 0x000fe200078e0200 */
[----:B------:R-:W-:-:S04]  /*bf40*/  @!P4 LEA R4, P0, R2, R216, 0x1 ;  /* 0x000000d80204c211 */ /* 0x000fc800078008ff */
[----:B------:R-:W-:-:S05]  /*bf50*/  @!P4 LEA.HI.X R5, R2, R217, R0, 0x1, P0 ;  /* 0x000000d90205c211 */ /* 0x000fca00000f0c00 */
[----:B------:R-:W-:Y:S01]  /*bf60*/  @!PT LDS RZ, [RZ] ;  /* 0x00000000fffff984 */ /* 0x000fe20000000800 */
[----:B------:R-:W-:Y:S01]  /*bf70*/  @!PT LDS RZ, [RZ] ;  /* 0x00000000fffff984 */ /* 0x000fe20000000800 */
[----:B------:R-:W-:Y:S01]  /*bf80*/  @!PT LDS RZ, [RZ] ;  /* 0x00000000fffff984 */ /* 0x000fe20000000800 */
[----:B------:R2:W-:Y:S04]  /*bf90*/  @!P4 LDGSTS.E.BYPASS.LTC128B.128 [R195+0x6000], [R4.64] ;  /* 0x0600000004c3cfae */ /* 0x0005e8000b901d44 */
[----:B------:R1:W-:Y:S01]  /*bfa0*/  @P3 STS.128 [R195+0x7000], RZ ;  /* 0x007000ffc3003388 */ /* 0x0003e20000000c00 */
[----:B--2---:R-:W-:-:S04]  /*bfb0*/  @!P3 LEA R4, P0, R2, R216, 0x1 ;  /* 0x000000d80204b211 */ /* 0x004fc800078008ff */
[----:B------:R-:W-:-:S05]  /*bfc0*/  @!P3 LEA.HI.X R5, R2, R217, R0, 0x1, P0 ;  /* 0x000000d90205b211 */ /* 0x000fca00000f0c00 */
[----:B------:R-:W-:Y:S01]  /*bfd0*/  @!PT LDS RZ, [RZ] ;  /* 0x00000000fffff984 */ /* 0x000fe20000000800 */
[----:B------:R-:W-:Y:S01]  /*bfe0*/  @!PT LDS RZ, [RZ] ;  /* 0x00000000fffff984 */ /* 0x000fe20000000800 */
[----:B------:R-:W-:Y:S01]  /*bff0*/  @!PT LDS RZ, [RZ] ;  /* 0x00000000fffff984 */ /* 0x000fe20000000800 */
[----:B------:R2:W-:Y:S04]  /*c000*/  @!P3 LDGSTS.E.BYPASS.LTC128B.128 [R195+0x7000], [R4.64+0x40] ;  /* 0x0700004004c3bfae */ /* 0x0005e8000b901d44 */
[----:B------:R1:W-:Y:S01]  /*c010*/  @P2 STS.128 [R195+0x8000], RZ ;  /* 0x008000ffc3002388 */ /* 0x0003e20000000c00 */
[----:B--2---:R-:W-:-:S04]  /*c020*/  @!P2 LEA R4, P0, R2, R216, 0x1 ;  /* 0x000000d80204a211 */ /* 0x004fc800078008ff */
[----:B------:R-:W-:Y:S02]  /*c030*/  @!P2 LEA.HI.X R5, R2, R217, R0, 0x1, P0 ;  /* 0x000000d90205a211 */ /* 0x000fe400000f0c00 */
[----:B------:R-:W-:-:S03]  /*c040*/  IADD3 R2, P0, R208, R2, RZ ;  /* 0x00000002d0027210 */ /* 0x000fc60007f1e0ff */
[----:B------:R-:W-:Y:S01]  /*c050*/  @!PT LDS RZ, [RZ] ;  /* 0x00000000fffff984 */ /* 0x000fe20000000800 */
[----:B------:R-:W-:Y:S01]  /*c060*/  @!PT LDS RZ, [RZ] ;  /* 0x00000000fffff984 */ /* 0x000fe20000000800 */
[----:B------:R-:W-:Y:S01]  /*c070*/  @!PT LDS RZ, [RZ] ;  /* 0x00000000fffff984 */ /* 0x000fe20000000800 */
[----:B------:R2:W-:Y:S02]  /*c080*/  @!P2 LDGSTS.E.BYPASS.LTC128B.128 [R195+0x8000], [R4.64+0x80] ;  /* 0x0800008004c3afae */ /* 0x0005e4000b901d44 */
[----:B------:R-:W-:Y:S02]  /*c090*/  IMAD.X R0, R213, 0x1, R0, P0 ;  /* 0x00000001d5007824 */ /* 0x000fe400000e0600 */
[----:B------:R1:W-:Y:S01]  /*c0a0*/  @P4 STS.128 [R195+0x6800], RZ ;  /* 0x006800ffc3004388 */ /* 0x0003e20000000c00 */
[----:B--2---:R-:W-:-:S04]  /*c0b0*/  @!P4 LEA R4, P0, R2, R216, 0x1 ;  /* 0x000000d80204c211 */ /* 0x004fc800078008ff */
        /* <DEDUP_REMOVED lines=20> */
.L_x_813:
[----:B------:R-:W-:Y:S05]  /*c200*/  BSYNC B0 ;  /* 0x0000000000007941 */ /* 0x000fea0003800000 */
.L_x_812:
[----:B------:R-:W0:Y:S02]  /*c210*/  LDGDEPBAR ;  /* 0x00000000000079af */ /* 0x000e240000000000 */
.L_x_811:
[----:B------:R-:W-:Y:S05]  /*c220*/  BSYNC B1 ;  /* 0x0000000000017941 */ /* 0x000fea0003800000 */
.L_x_810:
[----:B------:R-:W2:Y:S01]  /*c230*/  LD.E R0, [R108.64+0xdc] ;  /* 0x0000dc046c007980 */ /* 0x000ea2000c101900 */
[----:B------:R-:W-:-:S03]  /*c240*/  FMNMX.FTZ R2, R103, R25, !PT ;  /* 0x0000001967027209 */ /* 0x000fc60007810000 */
[----:B------:R-:W3:Y:S01]  /*c250*/  LDL.64 R238, [R1+0x18] ;  /* 0x0000180001ee7983 */ /* 0x000ee20000100a00 */
[----:B------:R-:W-:-:S03]  /*c260*/  FMNMX.FTZ R2, R40, R2, !PT ;  /* 0x0000000228027209 */ /* 0x000fc60007810000 */
[----:B-1----:R-:W4:Y:S01]  /*c270*/  LDL R5, [R1+0x124] ;  /* 0x0001240001057983 */ /* 0x002f220000100800 */
[----:B------:R-:W-:-:S03]  /*c280*/  FMNMX.FTZ R2, R37, R2, !PT ;  /* 0x0000000225027209 */ /* 0x000fc60007810000 */
[----:B------:R-:W3:Y:S01]  /*c290*/  LDL R223, [R1+0x24] ;  /* 0x0000240001df7983 */ /* 0x000ee20000100800 */
[----:B------:R-:W-:Y:S02]  /*c2a0*/  FMNMX.FTZ R2, R36, R2, !PT ;  /* 0x0000000224027209 */ /* 0x000fe40007810000 */
[----:B------:R-:W-:Y:S01]  /*c2b0*/  FMNMX.FTZ R3, R102, R39, !PT ;  /* 0x0000002766037209 */ /* 0x000fe20007810000 */
[----:B------:R-:W3:Y:S01]  /*c2c0*/  LDL.LU.64 R182, [R1+0x40] ;  /* 0x0000400001b67983 */ /* 0x000ee20000300a00 */
[----:B------:R-:W-:Y:S02]  /*c2d0*/  FMNMX.FTZ R2, R23, R2, !PT ;  /* 0x0000000217027209 */ /* 0x000fe40007810000 */
[----:B------:R-:W-:Y:S01]  /*c2e0*/  FMNMX.FTZ R3, R45, R3, !PT ;  /* 0x000000032d037209 */ /* 0x000fe20007810000 */
[----:B------:R-:W3:Y:S01]  /*c2f0*/  LDL.LU.64 R180, [R1+0x38] ;  /* 0x0000380001b47983 */ /* 0x000ee20000300a00 */
[----:B------:R-:W-:Y:S02]  /*c300*/  FMNMX.FTZ R2, R22, R2, !PT ;  /* 0x0000000216027209 */ /* 0x000fe40007810000 */
[----:B------:R-:W-:Y:S01]  /*c310*/  FMNMX.FTZ R3, R44, R3, !PT ;  /* 0x000000032c037209 */ /* 0x000fe20007810000 */
[----:B------:R-:W3:Y:S01]  /*c320*/  LDL R224, [R1+0x148] ;  /* 0x0001480001e07983 */ /* 0x000ee20000100800 */
[----:B------:R-:W-:-:S03]  /*c330*/  FMNMX.FTZ R2, R20, R2, !PT ;  /* 0x0000000214027209 */ /* 0x000fc60007810000 */
[----:B------:R-:W3:Y:S01]  /*c340*/  LDL R237, [R1+0x10c] ;  /* 0x00010c0001ed7983 */ /* 0x000ee20000100800 */
[----:B------:R-:W-:Y:S02]  /*c350*/  FMNMX.FTZ R2, R19, R2, !PT ;  /* 0x0000000213027209 */ /* 0x000fe40007810000 */
[----:B------:R-:W-:Y:S01]  /*c360*/  FMNMX.FTZ R3, R43, R3, !PT ;  /* 0x000000032b037209 */ /* 0x000fe20007810000 */
[----:B------:R-:W3:Y:S01]  /*c370*/  LDL.LU R240, [R1+0x15c] ;  /* 0x00015c0001f07983 */ /* 0x000ee20000300800 */
[----:B------:R-:W-:Y:S02]  /*c380*/  FMNMX.FTZ R2, R15, R2, !PT ;  /* 0x000000020f027209 */ /* 0x000fe40007810000 */
[----:B------:R-:W-:Y:S01]  /*c390*/  FMNMX.FTZ R3, R42, R3, !PT ;  /* 0x000000032a037209 */ /* 0x000fe20007810000 */
[----:B------:R-:W-:Y:S01]  /*c3a0*/  STL [R1+0x290], R31 ;  /* 0x0002901f01007387 */ /* 0x000fe20000100800 */
[----:B------:R-:W-:Y:S02]  /*c3b0*/  FMNMX.FTZ R2, R14, R2, !PT ;  /* 0x000000020e027209 */ /* 0x000fe40007810000 */
[----:B------:R-:W-:Y:S01]  /*c3c0*/  FMNMX.FTZ R3, R41, R3, !PT ;  /* 0x0000000329037209 */ /* 0x000fe20007810000 */
[----:B------:R-:W-:Y:S01]  /*c3d0*/  STL.64 [R1+0x288], R28 ;  /* 0x0002881c01007387 */ /* 0x000fe20000100a00 */
[----:B------:R-:W-:-:S02]  /*c3e0*/  FMNMX.FTZ R2, R13, R2, !PT ;  /* 0x000000020d027209 */ /* 0x000fc40007810000 */
[----:B------:R-:W-:Y:S01]  /*c3f0*/  FMNMX.FTZ R3, R38, R3, !PT ;  /* 0x0000000326037209 */ /* 0x000fe20007810000 */
[----:B------:R-:W-:Y:S01]  /*c400*/  STL [R1+0x27c], R188 ;  /* 0x00027cbc01007387 */ /* 0x000fe20000100800 */
[----:B------:R-:W-:Y:S02]  /*c410*/  FMNMX.FTZ R2, R12, R2, !PT ;  /* 0x000000020c027209 */ /* 0x000fe40007810000 */
[----:B------:R-:W-:Y:S01]  /*c420*/  FMNMX.FTZ R3, R27, R3, !PT ;  /* 0x000000031b037209 */ /* 0x000fe20007810000 */
[----:B------:R-:W-:Y:S01]  /*c430*/  STL [R1+0x278], R190 ;  /* 0x000278be01007387 */ /* 0x000fe20000100800 */
[----:B------:R-:W-:Y:S02]  /*c440*/  FMNMX.FTZ R2, R9, R2, !PT ;  /* 0x0000000209027209 */ /* 0x000fe40007810000 */
[----:B------:R-:W-:Y:S01]  /*c450*/  FMNMX.FTZ R3, R26, R3, !PT ;  /* 0x000000031a037209 */ /* 0x000fe20007810000 */
[----:B------:R-:W-:Y:S01]  /*c460*/  STL [R1+0x234], R219 ;  /* 0x000234db01007387 */ /* 0x000fe20000100800 */
[----:B------:R-:W-:-:S02]  /*c470*/  FMNMX.FTZ R2, R8, R2, !PT ;  /* 0x0000000208027209 */ /* 0x000fc40007810000 */
[----:B------:R-:W-:Y:S01]  /*c480*/  FMNMX.FTZ R3, R24, R3, !PT ;  /* 0x0000000318037209 */ /* 0x000fe20007810000 */
[----:B------:R-:W-:Y:S01]  /*c490*/  STL [R1+0x230], R218 ;  /* 0x000230da01007387 */ /* 0x000fe20000100800 */
[----:B------:R-:W-:Y:S02]  /*c4a0*/  FMNMX.FTZ R2, R7, R2, !PT ;  /* 0x0000000207027209 */ /* 0x000fe40007810000 */
[----:B------:R-:W-:Y:S01]  /*c4b0*/  FMNMX.FTZ R3, R21, R3, !PT ;  /* 0x0000000315037209 */ /* 0x000fe20007810000 */
[----:B------:R-:W-:Y:S01]  /*c4c0*/  STL [R1+0x22c], R217 ;  /* 0x00022cd901007387 */ /* 0x000fe20000100800 */
[----:B------:R-:W-:-:S03]  /*c4d0*/  FMNMX.FTZ R2, R6, R2, !PT ;  /* 0x0000000206027209 */ /* 0x000fc60007810000 */
[----:B------:R-:W-:Y:S04]  /*c4e0*/  STL [R1+0x228], R216 ;  /* 0x000228d801007387 */ /* 0x000fe80000100800 */
[----:B------:R-:W1:Y:S04]  /*c4f0*/  SHFL.BFLY PT, R4, R2, 0x2, 0x1f ;  /* 0x0c401f0002047f89 */ /* 0x000e6800000e0000 */
[----:B------:R-:W-:Y:S04]  /*c500*/  STL [R1+0x224], R212 ;  /* 0x000224d401007387 */ /* 0x000fe80000100800 */
[----:B------:R-:W-:Y:S04]  /*c510*/  STL [R1+0x220], R211 ;  /* 0x000220d301007387 */ /* 0x000fe80000100800 */
[----:B------:R-:W-:Y:S04]  /*c520*/  STL [R1+0x21c], R210 ;  /* 0x00021cd201007387 */ /* 0x000fe80000100800 */
[----:B------:R-:W-:Y:S04]  /*c530*/  STL [R1+0x218], R209 ;  /* 0x000218d101007387 */ /* 0x000fe80000100800 */
[----:B------:R1:W-:Y:S02]  /*c540*/  STL.64 [R1+0x210], R206 ;  /* 0x000210ce01007387 */ /* 0x0003e40000100a00 */
[----:B-1----:R-:W-:-:S05]  /*c550*/  FMNMX.FTZ R2, R2, R4, !PT ;  /* 0x0000000402027209 */ /* 0x002fca0007810000 */
[----:B------:R-:W1:Y:S04]  /*c560*/  SHFL.BFLY PT, R4, R2, 0x1, 0x1f ;  /* 0x0c201f0002047f89 */ /* 0x000e6800000e0000 */
[----:B------:R-:W3:Y:S04]  /*c570*/  LDL.64 R206, [R1+0x140] ;  /* 0x0001400001ce7983 */ /* 0x000ee80000100a00 */
[----:B------:R1:W-:Y:S02]  /*c580*/  STL [R1+0x20c], R198 ;  /* 0x00020cc601007387 */ /* 0x0003e40000100800 */
[----:B-1----:R-:W-:-:S02]  /*c590*/  FMNMX.FTZ R188, R2, R4, !PT ;  /* 0x0000000402bc7209 */ /* 0x002fc40007810000 */
[----:B------:R-:W-:Y:S02]  /*c5a0*/  FMNMX.FTZ R2, R18, R3, !PT ;  /* 0x0000000312027209 */ /* 0x000fe40007810000 */
[----:B------:R-:W-:Y:S02]  /*c5b0*/  FSETP.NEU.FTZ.AND P0, PT, R188, -INF , PT ;  /* 0xff800000bc00780b */ /* 0x000fe40003f1d000 */
[----:B------:R-:W-:-:S04]  /*c5c0*/  FMNMX.FTZ R3, R17, R2, !PT ;  /* 0x0000000211037209 */ /* 0x000fc80007810000 */
[----:B------:R-:W-:-:S04]  /*c5d0*/  FMNMX.FTZ R3, R16, R3, !PT ;  /* 0x0000000310037209 */ /* 0x000fc80007810000 */
[----:B------:R-:W-:Y:S01]  /*c5e0*/  FMNMX.FTZ R3, R11, R3, !PT ;  /* 0x000000030b037209 */ /* 0x000fe20007810000 */
[----:B------:R-:W3:Y:S04]  /*c5f0*/  LDL R198, [R1+0x150] ;  /* 0x0001500001c67983 */ /* 0x000ee80000100800 */
[----:B------:R1:W-:Y:S04]  /*c600*/  STL [R1+0x208], R195 ;  /* 0x000208c301007387 */ /* 0x0003e80000100800 */
[----:B-1----:R-:W3:Y:S04]  /*c610*/  LDL R195, [R1+0x158] ;  /* 0x0001580001c37983 */ /* 0x002ee80000100800 */
[----:B------:R1:W-:Y:S04]  /*c620*/  STL.64 [R1+0x200], R204 ;  /* 0x000200cc01007387 */ /* 0x0003e80000100a00 */
[----:B-1----:R-:W3:Y:S04]  /*c630*/  LDL.64 R204, [R1+0x48] ;  /* 0x0000480001cc7983 */ /* 0x002ee80000100a00 */
[----:B------:R1:W-:Y:S04]  /*c640*/  STL [R1+0x1f8], R193 ;  /* 0x0001f8c101007387 */ /* 0x0003e80000100800 */
[----:B-1----:R-:W4:Y:S04]  /*c650*/  LDL R193, [R1+0x14c] ;  /* 0x00014c0001c17983 */ /* 0x002f280000100800 */
[----:B------:R1:W-:Y:S04]  /*c660*/  STL [R1+0x1f4], R192 ;  /* 0x0001f4c001007387 */ /* 0x0003e80000100800 */
[----:B-1----:R-:W4:Y:S04]  /*c670*/  LDL R192, [R1+0x154] ;  /* 0x0001540001c07983 */ /* 0x002f280000100800 */
[----:B------:R1:W-:Y:S04]  /*c680*/  STL [R1+0x1f0], R191 ;  /* 0x0001f0bf01007387 */ /* 0x0003e80000100800 */
[----:B-1----:R-:W4:Y:S04]  /*c690*/  LDL R191, [R1+0x88] ;  /* 0x0000880001bf7983 */ /* 0x002f280000100800 */
[----:B------:R1:W-:Y:S01]  /*c6a0*/  STL [R1+0x1ec], R189 ;  /* 0x0001ecbd01007387 */ /* 0x0003e20000100800 */
[----:B--2---:R-:W-:-:S05]  /*c6b0*/  FMUL.FTZ R2, R0, R188 ;  /* 0x000000bc00027220 */ /* 0x004fca0000410000 */
[----:B------:R-:W-:-:S05]  /*c6c0*/  FSEL R2, R2, RZ, P0 ;  /* 0x000000ff02027208 */ /* 0x000fca0000000000 */
[-CC-:B------:R-:W-:Y:S02]  /*c6d0*/  FFMA.FTZ R25, R25, R0.reuse, -R2.reuse ;  /* 0x0000000019197223 */ /* 0x180fe40000010802 */
[-CC-:B------:R-:W-:Y:S02]  /*c6e0*/  FFMA.FTZ R40, R40, R0.reuse, -R2.reuse ;  /* 0x0000000028287223 */ /* 0x180fe40000010802 */
[-CC-:B------:R-:W-:Y:S02]  /*c6f0*/  FFMA.FTZ R37, R37, R0.reuse, -R2.reuse ;  /* 0x0000000025257223 */ /* 0x180fe40000010802 */
[-CC-:B------:R-:W-:Y:S02]  /*c700*/  FFMA.FTZ R36, R36, R0.reuse, -R2.reuse ;  /* 0x0000000024247223 */ /* 0x180fe40000010802 */
[-CC-:B------:R-:W-:Y:S02]  /*c710*/  FFMA.FTZ R23, R23, R0.reuse, -R2.reuse ;  /* 0x0000000017177223 */ /* 0x180fe40000010802 */
[-CC-:B------:R-:W-:Y:S01]  /*c720*/  FFMA.FTZ R22, R22, R0.reuse, -R2.reuse ;  /* 0x0000000016167223 */ /* 0x180fe20000010802 */
[----:B-1----:R-:W2:Y:S01]  /*c730*/  LDL R189, [R1+0x128] ;  /* 0x0001280001bd7983 */ /* 0x002ea20000100800 */
[----:B------:R-:W-:-:S02]  /*c740*/  FFMA.FTZ R202, R20, R0, -R2 ;  /* 0x0000000014ca7223 */ /* 0x000fc40000010802 */
[-CC-:B------:R-:W-:Y:S02]  /*c750*/  FFMA.FTZ R201, R19, R0.reuse, -R2.reuse ;  /* 0x0000000013c97223 */ /* 0x180fe40000010802 */
[-CC-:B------:R-:W-:Y:S02]  /*c760*/  FFMA.FTZ R213, R15, R0.reuse, -R2.reuse ;  /* 0x000000000fd57223 */ /* 0x180fe40000010802 */
[-CC-:B------:R-:W-:Y:S02]  /*c770*/  FFMA.FTZ R220, R14, R0.reuse, -R2.reuse ;  /* 0x000000000edc7223 */ /* 0x180fe40000010802 */
[-CC-:B------:R-:W-:Y:S02]  /*c780*/  FFMA.FTZ R225, R13, R0.reuse, -R2.reuse ;  /* 0x000000000de17223 */ /* 0x180fe40000010802 */
[-CC-:B------:R-:W-:Y:S02]  /*c790*/  FFMA.FTZ R227, R12, R0.reuse, -R2.reuse ;  /* 0x000000000ce37223 */ /* 0x180fe40000010802 */
[----:B------:R-:W-:-:S02]  /*c7a0*/  FFMA.FTZ R233, R9, R0, -R2 ;  /* 0x0000000009e97223 */ /* 0x000fc40000010802 */
[-CC-:B------:R-:W-:Y:S02]  /*c7b0*/  FFMA.FTZ R234, R8, R0.reuse, -R2.reuse ;  /* 0x0000000008ea7223 */ /* 0x180fe40000010802 */
[-CC-:B------:R-:W-:Y:S02]  /*c7c0*/  FFMA.FTZ R235, R7, R0.reuse, -R2.reuse ;  /* 0x0000000007eb7223 */ /* 0x180fe40000010802 */
[----:B------:R-:W-:Y:S01]  /*c7d0*/  FFMA.FTZ R236, R6, R0, -R2 ;  /* 0x0000000006ec7223 */ /* 0x000fe20000010802 */
[----:B------:R-:W-:Y:S02]  /*c7e0*/  FMNMX.FTZ R2, R10, R3, !PT ;  /* 0x000000030a027209 */ /* 0x000fe40007810000 */
[----:B------:R-:W-:-:S05]  /*c7f0*/  FSEL R3, R188, RZ, P0 ;  /* 0x000000ffbc037208 */ /* 0x000fca0000000000 */
[----:B------:R-:W-:Y:S02]  /*c800*/  FADD.FTZ R12, R103, -R3 ;  /* 0x80000003670c7221 */ /* 0x000fe40000010000 */
[----:B------:R-:W1:Y:S02]  /*c810*/  SHFL.BFLY PT, R3, R2, 0x2, 0x1f ;  /* 0x0c401f0002037f89 */ /* 0x000e6400000e0000 */
[----:B-1----:R-:W-:-:S05]  /*c820*/  FMNMX.FTZ R2, R2, R3, !PT ;  /* 0x0000000302027209 */ /* 0x002fca0007810000 */
[----:B------:R-:W1:Y:S04]  /*c830*/  SHFL.BFLY PT, R3, R2, 0x1, 0x1f ;  /* 0x0c201f0002037f89 */ /* 0x000e6800000e0000 */
[----:B------:R-:W-:Y:S04]  /*c840*/  STL [R1+0x23c], R108 ;  /* 0x00023c6c01007387 */ /* 0x000fe80000100800 */
[----:B------:R-:W-:Y:S04]  /*c850*/  STL [R1+0x238], R109 ;  /* 0x0002386d01007387 */ /* 0x000fe80000100800 */
[----:B------:R-:W-:Y:S01]  /*c860*/  STL [R1+0x10], R188 ;  /* 0x000010bc01007387 */ /* 0x000fe20000100800 */
[----:B-1----:R-:W-:-:S05]  /*c870*/  FMNMX.FTZ R250, R2, R3, !PT ;  /* 0x0000000302fa7209 */ /* 0x002fca0007810000 */
[----:B------:R-:W-:Y:S04]  /*c880*/  STL [R1+0x240], R250 ;  /* 0x000240fa01007387 */ /* 0x000fe80000100800 */
[----:B------:R-:W2:Y:S01]  /*c890*/  LDL.LU R243, [R1+0x170] ;  /* 0x0001700001f37983 */ /* 0x000ea20000300800 */
[----:B------:R-:W-:-:S04]  /*c8a0*/  FSETP.NEU.FTZ.AND P0, PT, R250, -INF , PT ;  /* 0xff800000fa00780b */ /* 0x000fc80003f1d000 */
[----:B------:R-:W-:-:S05]  /*c8b0*/  FSEL R2, R250, RZ, P0 ;  /* 0x000000fffa027208 */ /* 0x000fca0000000000 */
[----:B------:R-:W-:Y:S02]  /*c8c0*/  FADD.FTZ R3, R102, -R2 ;  /* 0x8000000266037221 */ /* 0x000fe40000010000 */
[----:B------:R-:W-:-:S05]  /*c8d0*/  FMUL.FTZ R2, R0, R250 ;  /* 0x000000fa00027220 */ /* 0x000fca0000410000 */
[----:B------:R-:W-:-:S05]  /*c8e0*/  FSEL R2, R2, RZ, P0 ;  /* 0x000000ff02027208 */ /* 0x000fca0000000000 */
        /* <DEDUP_REMOVED lines=15> */
[----:B------:R-:W-:Y:S01]  /*c9e0*/  FFMA.FTZ R231, R10, R0, -R2 ;  /* 0x000000000ae77223 */ /* 0x000fe20000010802 */
[----:B------:R-:W-:-:S04]  /*c9f0*/  FMNMX.FTZ R2, R101, R60, !PT ;  /* 0x0000003c65027209 */ /* 0x000fc80007810000 */
[----:B------:R-:W-:-:S04]  /*ca00*/  FMNMX.FTZ R2, R61, R2, !PT ;  /* 0x000000023d027209 */ /* 0x000fc80007810000 */
[----:B------:R-:W-:-:S04]  /*ca10*/  FMNMX.FTZ R2, R59, R2, !PT ;  /* 0x000000023b027209 */ /* 0x000fc80007810000 */
[----:B------:R-:W-:-:S04]  /*ca20*/  FMNMX.FTZ R2, R58, R2, !PT ;  /* 0x000000023a027209 */ /* 0x000fc80007810000 */
[----:B------:R-:W-:-:S04]  /*ca30*/  FMNMX.FTZ R2, R57, R2, !PT ;  /* 0x0000000239027209 */ /* 0x000fc80007810000 */
[----:B------:R-:W-:-:S04]  /*ca40*/  FMNMX.FTZ R2, R56, R2, !PT ;  /* 0x0000000238027209 */ /* 0x000fc80007810000 */
[----:B------:R-:W-:-:S04]  /*ca50*/  FMNMX.FTZ R2, R54, R2, !PT ;  /* 0x0000000236027209 */ /* 0x000fc80007810000 */
[----:B------:R-:W-:-:S04]  /*ca60*/  FMNMX.FTZ R2, R55, R2, !PT ;  /* 0x0000000237027209 */ /* 0x000fc80007810000 */
[----:B------:R-:W-:Y:S01]  /*ca70*/  FMNMX.FTZ R2, R53, R2, !PT ;  /* 0x0000000235027209 */ /* 0x000fe20007810000 */
[----:B------:R-:W-:-:S03]  /*ca80*/  FMUL.FTZ R3, R0, R3 ;  /* 0x0000000300037220 */ /* 0x000fc60000410000 */
[----:B------:R-:W-:Y:S01]  /*ca90*/  FMNMX.FTZ R2, R52, R2, !PT ;  /* 0x0000000234027209 */ /* 0x000fe20007810000 */
[----:B------:R-:W-:Y:S03]  /*caa0*/  MUFU.EX2 R39, R39 ;  /* 0x0000002700277308 */ /* 0x000fe60000000800 */
[----:B------:R-:W-:-:S04]  /*cab0*/  FMNMX.FTZ R2, R51, R2, !PT ;  /* 0x0000000233027209 */ /* 0x000fc80007810000 */
[----:B------:R-:W-:Y:S01]  /*cac0*/  FMNMX.FTZ R2, R50, R2, !PT ;  /* 0x0000000232027209 */ /* 0x000fe20007810000 */
[----:B------:R-:W3:Y:S03]  /*cad0*/  MUFU.EX2 R4, R3 ;  /* 0x0000000300047308 */ /* 0x000ee60000000800 */
[----:B------:R-:W-:-:S05]  /*cae0*/  FMNMX.FTZ R2, R49, R2, !PT ;  /* 0x0000000231027209 */ /* 0x000fca0007810000 */
[----:B------:R-:W1:Y:S01]  /*caf0*/  MUFU.EX2 R45, R45 ;  /* 0x0000002d002d7308 */ /* 0x000e620000000800 */
[----:B------:R-:W-:-:S04]  /*cb00*/  FMNMX.FTZ R2, R48, R2, !PT ;  /* 0x0000000230027209 */ /* 0x000fc80007810000 */
[----:B------:R-:W-:Y:S01]  /*cb10*/  FMNMX.FTZ R2, R47, R2, !PT ;  /* 0x000000022f027209 */ /* 0x000fe20007810000 */
[----:B---3--:R-:W-:-:S03]  /*cb20*/  FFMA.FTZ R3, R240, R4, R39 ;  /* 0x00000004f0037223 */ /* 0x008fc60000010027 */
[----:B------:R-:W-:Y:S01]  /*cb30*/  FMNMX.FTZ R2, R46, R2, !PT ;  /* 0x000000022e027209 */ /* 0x000fe20007810000 */
[----:B-1----:R-:W-:-:S04]  /*cb40*/  FADD.FTZ R102, R45, R3 ;  /* 0x000000032d667221 */ /* 0x002fc80000010000 */
[----:B------:R-:W1:Y:S02]  /*cb50*/  SHFL.BFLY PT, R3, R2, 0x2, 0x1f ;  /* 0x0c401f0002037f89 */ /* 0x000e6400000e0000 */
[----:B-1----:R-:W-:-:S05]  /*cb60*/  FMNMX.FTZ R2, R2, R3, !PT ;  /* 0x0000000302027209 */ /* 0x002fca0007810000 */
[----:B------:R-:W1:Y:S01]  /*cb70*/  SHFL.BFLY PT, R3, R2, 0x1, 0x1f ;  /* 0x0c201f0002037f89 */ /* 0x000e6200000e0000 */
[----:B----4-:R-:W-:Y:S01]  /*cb80*/  IMAD.MOV.U32 R240, RZ, RZ, R5 ;  /* 0x000000fffff07224 */ /* 0x010fe200078e0005 */
[----:B-1----:R-:W-:-:S04]  /*cb90*/  FMNMX.FTZ R251, R2, R3, !PT ;  /* 0x0000000302fb7209 */ /* 0x002fc80007810000 */
[----:B------:R-:W-:-:S04]  /*cba0*/  FSETP.NEU.FTZ.AND P0, PT, R251, -INF , PT ;  /* 0xff800000fb00780b */ /* 0x000fc80003f1d000 */
[----:B------:R-:W-:-:S05]  /*cbb0*/  FSEL R2, R251, RZ, P0 ;  /* 0x000000fffb027208 */ /* 0x000fca0000000000 */
[----:B------:R-:W-:Y:S02]  /*cbc0*/  FADD.FTZ R5, R101, -R2 ;  /* 0x8000000265057221 */ /* 0x000fe40000010000 */
[----:B------:R-:W-:-:S05]  /*cbd0*/  FMUL.FTZ R2, R0, R251 ;  /* 0x000000fb00027220 */ /* 0x000fca0000410000 */
[----:B------:R-:W-:-:S05]  /*cbe0*/  FSEL R2, R2, RZ, P0 ;  /* 0x000000ff02027208 */ /* 0x000fca0000000000 */
[----:B------:R-:W-:-:S04]  /*cbf0*/  FFMA.FTZ R3, R60, R0, -R2 ;  /* 0x000000003c037223 */ /* 0x000fc80000010802 */
[----:B------:R1:W-:Y:S02]  /*cc00*/  MUFU.EX2 R21, R3 ;  /* 0x0000000300157308 */ /* 0x0003e40000000800 */
[----:B-1----:R-:W-:-:S06]  /*cc10*/  FMUL.FTZ R3, R0, R5 ;  /* 0x0000000500037220 */ /* 0x002fcc0000410000 */
[----:B------:R-:W2:Y:S01]  /*cc20*/  MUFU.EX2 R3, R3 ;  /* 0x0000000300037308 */ /* 0x000ea20000000800 */
[----:B------:R-:W-:Y:S04]  /*cc30*/  STL [R1+0x244], R251 ;  /* 0x000244fb01007387 */ /* 0x000fe80000100800 */
[----:B------:R-:W3:Y:S01]  /*cc40*/  LDL.LU R245, [R1+0x28] ;  /* 0x0000280001f57983 */ /* 0x000ee20000300800 */
[----:B--2---:R-:W-:-:S03]  /*cc50*/  FFMA.FTZ R5, R243, R3, R21 ;  /* 0x00000003f3057223 */ /* 0x004fc60000010015 */
[----:B------:R-:W2:Y:S01]  /*cc60*/  LDL.LU R243, [R1+0x2c] ;  /* 0x00002c0001f37983 */ /* 0x000ea20000300800 */
[----:B------:R-:W-:Y:S02]  /*cc70*/  IMAD.MOV.U32 R242, RZ, RZ, R237 ;  /* 0x000000fffff27224 */ /* 0x000fe400078e00ed */
[----:B------:R-:W-:Y:S02]  /*cc80*/  IMAD.MOV.U32 R241, RZ, RZ, R224 ;  /* 0x000000fffff17224 */ /* 0x000fe400078e00e0 */
[----:B------:R-:W-:Y:S02]  /*cc90*/  IMAD.MOV.U32 R237, RZ, RZ, R223 ;  /* 0x000000ffffed7224 */ /* 0x000fe400078e00df */
        /* <DEDUP_REMOVED lines=27> */
[----:B------:R-:W1:Y:S03]  /*ce50*/  MUFU.EX2 R6, R6 ;  /* 0x0000000600067308 */ /* 0x000e660000000800 */
[----:B------:R-:W-:-:S04]  /*ce60*/  FMNMX.FTZ R2, R65, R2, !PT ;  /* 0x0000000241027209 */ /* 0x000fc80007810000 */
[----:B------:R-:W-:-:S04]  /*ce70*/  FMNMX.FTZ R2, R64, R2, !PT ;  /* 0x0000000240027209 */ /* 0x000fc80007810000 */
[----:B------:R-:W-:-:S04]  /*ce80*/  FMNMX.FTZ R2, R63, R2, !PT ;  /* 0x000000023f027209 */ /* 0x000fc80007810000 */
[----:B------:R-:W-:Y:S01]  /*ce90*/  FMNMX.FTZ R2, R62, R2, !PT ;  /* 0x000000023e027209 */ /* 0x000fe20007810000 */
[----:B-1----:R-:W-:-:S04]  /*cea0*/  FADD.FTZ R27, R6, R5 ;  /* 0x00000005061b7221 */ /* 0x002fc80000010000 */
[----:B------:R-:W1:Y:S02]  /*ceb0*/  SHFL.BFLY PT, R5, R2, 0x2, 0x1f ;  /* 0x0c401f0002057f89 */ /* 0x000e6400000e0000 */
[----:B-1----:R-:W-:-:S05]  /*cec0*/  FMNMX.FTZ R2, R2, R5, !PT ;  /* 0x0000000502027209 */ /* 0x002fca0007810000 */
[----:B------:R-:W1:Y:S01]  /*ced0*/  SHFL.BFLY PT, R5, R2, 0x1, 0x1f ;  /* 0x0c201f0002057f89 */ /* 0x000e6200000e0000 */
[----:B------:R-:W-:Y:S02]  /*cee0*/  F2FP.PACK_AB R21, R6, R21 ;  /* 0x000000150615723e */ /* 0x000fe400000000ff */
        /* <DEDUP_REMOVED lines=8> */
[----:B-1----:R-:W-:-:S06]  /*cf70*/  FFMA.FTZ R5, R179, R0, -R2 ;  /* 0x00000000b3057223 */ /* 0x002fcc0000010802 */
[----:B------:R1:W-:Y:S08]  /*cf80*/  MUFU.EX2 R14, R5 ;  /* 0x00000005000e7308 */ /* 0x0003f00000000800 */
[----:B------:R-:W-:Y:S01]  /*cf90*/  MUFU.EX2 R25, R25 ;  /* 0x0000001900197308 */ /* 0x000fe20000000800 */
[----:B-1----:R-:W-:-:S07]  /*cfa0*/  FMUL.FTZ R5, R0, R12 ;  /* 0x0000000c00057220 */ /* 0x002fce0000410000 */
[----:B------:R-:W2:Y:S01]  /*cfb0*/  MUFU.EX2 R5, R5 ;  /* 0x0000000500057308 */ /* 0x000ea20000000800 */
[----:B------:R-:W-:Y:S01]  /*cfc0*/  F2FP.PACK_AB R39, R45, R39 ;  /* 0x000000272d27723e */ /* 0x000fe200000000ff */
[----:B------:R-:W-:Y:S02]  /*cfd0*/  FMUL.FTZ R6, R0, R6 ;  /* 0x0000000600067220 */ /* 0x000fe40000410000 */
[-CC-:B------:R-:W-:Y:S02]  /*cfe0*/  FFMA.FTZ R12, R107, R0.reuse, -R2.reuse ;  /* 0x000000006b0c7223 */ /* 0x180fe40000010802 */
[-CC-:B------:R-:W-:Y:S02]  /*cff0*/  FFMA.FTZ R17, R105, R0.reuse, -R2.reuse ;  /* 0x0000000069117223 */ /* 0x180fe40000010802 */
[----:B------:R-:W-:Y:S01]  /*d000*/  MUFU.EX2 R48, R23 ;  /* 0x0000001700307308 */ /* 0x000fe20000000800 */
[-CC-:B------:R-:W-:Y:S02]  /*d010*/  FFMA.FTZ R18, R104, R0.reuse, -R2.reuse ;  /* 0x0000000068127223 */ /* 0x180fe40000010802 */
[----:B------:R-:W-:-:S02]  /*d020*/  FFMA.FTZ R67, R67, R0, -R2 ;  /* 0x0000000043437223 */ /* 0x000fc40000010802 */
[----:B------:R-:W-:-:S03]  /*d030*/  FFMA.FTZ R66, R66, R0, -R2 ;  /* 0x0000000042427223 */ /* 0x000fc60000010802 */
[----:B------:R-:W-:Y:S01]  /*d040*/  MUFU.EX2 R45, R22 ;  /* 0x00000016002d7308 */ /* 0x000fe20000000800 */
[-CC-:B------:R-:W-:Y:S02]  /*d050*/  FFMA.FTZ R65, R65, R0.reuse, -R2.reuse ;  /* 0x0000000041417223 */ /* 0x180fe40000010802 */
[-CC-:B------:R-:W-:Y:S02]  /*d060*/  FFMA.FTZ R64, R64, R0.reuse, -R2.reuse ;  /* 0x0000000040407223 */ /* 0x180fe40000010802 */
[-CC-:B------:R-:W-:Y:S02]  /*d070*/  FFMA.FTZ R63, R63, R0.reuse, -R2.reuse ;  /* 0x000000003f3f7223 */ /* 0x180fe40000010802 */
[----:B------:R-:W-:Y:S01]  /*d080*/  FFMA.FTZ R62, R62, R0, -R2 ;  /* 0x000000003e3e7223 */ /* 0x000fe20000010802 */
[----:B------:R1:W-:Y:S01]  /*d090*/  MUFU.EX2 R20, R9 ;  /* 0x0000000900147308 */ /* 0x0003e20000000800 */
[----:B------:R-:W-:Y:S01]  /*d0a0*/  IMAD.MOV.U32 R249, RZ, RZ, R242 ;  /* 0x000000fffff97224 */ /* 0x000fe200078e00f2 */
[----:B------:R-:W-:Y:S01]  /*d0b0*/  STL [R1+0x4], R28 ;  /* 0x0000041c01007387 */ /* 0x000fe20000100800 */
[----:B------:R-:W-:-:S05]  /*d0c0*/  IMAD.MOV.U32 R242, RZ, RZ, R238 ;  /* 0x000000fffff27224 */ /* 0x000fca00078e00ee */
[----:B------:R4:W-:Y:S08]  /*d0d0*/  MUFU.EX2 R19, R8 ;  /* 0x0000000800137308 */ /* 0x0009f00000000800 */
[----:B------:R3:W-:Y:S01]  /*d0e0*/  MUFU.EX2 R23, R7 ;  /* 0x0000000700177308 */ /* 0x0007e20000000800 */
[----:B-1----:R-:W-:-:S07]  /*d0f0*/  FFMA.FTZ R9, R110, R0, -R2 ;  /* 0x000000006e097223 */ /* 0x002fce0000010802 */
[----:B------:R1:W-:Y:S01]  /*d100*/  MUFU.EX2 R22, R10 ;  /* 0x0000000a00167308 */ /* 0x0003e20000000800 */
[----:B----4-:R-:W-:-:S07]  /*d110*/  FFMA.FTZ R8, R177, R0, -R2 ;  /* 0x00000000b1087223 */ /* 0x010fce0000010802 */
[----:B------:R4:W-:Y:S01]  /*d120*/  MUFU.EX2 R100, R11 ;  /* 0x0000000b00647308 */ /* 0x0009e20000000800 */
[-CC-:B---3--:R-:W-:Y:S02]  /*d130*/  FFMA.FTZ R7, R178, R0.reuse, -R2.reuse ;  /* 0x00000000b2077223 */ /* 0x188fe40000010802 */
[-CC-:B-1----:R-:W-:Y:S02]  /*d140*/  FFMA.FTZ R10, R111, R0.reuse, -R2.reuse ;  /* 0x000000006f0a7223 */ /* 0x182fe40000010802 */
[----:B----4-:R-:W-:Y:S02]  /*d150*/  FFMA.FTZ R11, R106, R0, -R2 ;  /* 0x000000006a0b7223 */ /* 0x010fe40000010802 */
[----:B--2---:R-:W-:Y:S02]  /*d160*/  FFMA.FTZ R0, R243, R5, R25 ;  /* 0x00000005f3007223 */ /* 0x004fe40000010019 */
[----:B------:R-:W-:Y:S02]  /*d170*/  IMAD.MOV.U32 R243, RZ, RZ, R239 ;  /* 0x000000fffff37224 */ /* 0x000fe400078e00ef */
[----:B------:R-:W2:Y:S01]  /*d180*/  LDL.64 R238, [R1+0x168] ;  /* 0x0001680001ee7983 */ /* 0x000ea20000100a00 */
[----:B------:R-:W1:Y:S08]  /*d190*/  MUFU.EX2 R6, R6 ;  /* 0x0000000600067308 */ /* 0x000e700000000800 */
[----:B------:R-:W-:Y:S08]  /*d1a0*/  MUFU.EX2 R40, R40 ;  /* 0x0000002800287308 */ /* 0x000ff00000000800 */
[----:B------:R-:W3:Y:S01]  /*d1b0*/  MUFU.EX2 R44, R44 ;  /* 0x0000002c002c7308 */ /* 0x000ee20000000800 */
[----:B-1----:R-:W-:-:S07]  /*d1c0*/  FFMA.FTZ R2, R245, R6, R16 ;  /* 0x00000006f5027223 */ /* 0x002fce0000010010 */
[----:B------:R-:W1:Y:S08]  /*d1d0*/  MUFU.EX2 R43, R43 ;  /* 0x0000002b002b7308 */ /* 0x000e700000000800 */
[----:B------:R4:W1:Y:S08]  /*d1e0*/  MUFU.EX2 R15, R7 ;  /* 0x00000007000f7308 */ /* 0x0008700000000800 */
[----:B------:R-:W1:Y:S08]  /*d1f0*/  MUFU.EX2 R37, R37 ;  /* 0x0000002500257308 */ /* 0x000e700000000800 */
[----:B------:R-:W1:Y:S01]  /*d200*/  MUFU.EX2 R42, R42 ;  /* 0x0000002a002a7308 */ /* 0x000e620000000800 */
[----:B----4-:R-:W-:-:S07]  /*d210*/  FADD.FTZ R7, R14, R2 ;  /* 0x000000020e077221 */ /* 0x010fce0000010000 */
[----:B------:R4:W1:Y:S01]  /*d220*/  MUFU.EX2 R13, R8 ;  /* 0x00000008000d7308 */ /* 0x0008620000000800 */
[----:B---3--:R-:W-:-:S07]  /*d230*/  FADD.FTZ R2, R44, R102 ;  /* 0x000000662c027221 */ /* 0x008fce0000010000 */
[----:B------:R-:W3:Y:S08]  /*d240*/  MUFU.EX2 R36, R36 ;  /* 0x0000002400247308 */ /* 0x000ef00000000800 */
[----:B------:R-:W3:Y:S01]  /*d250*/  MUFU.EX2 R41, R41 ;  /* 0x0000002900297308 */ /* 0x000ee20000000800 */
[----:B----4-:R-:W-:Y:S02]  /*d260*/  FADD.FTZ R8, R40, R0 ;  /* 0x0000000028087221 */ /* 0x010fe40000010000 */
[----:B------:R-:W-:-:S05]  /*d270*/  FADD.FTZ R0, R20, R27 ;  /* 0x0000001b14007221 */ /* 0x000fca0000010000 */
[----:B------:R-:W4:Y:S01]  /*d280*/  MUFU.EX2 R10, R10 ;  /* 0x0000000a000a7308 */ /* 0x000f220000000800 */
[----:B------:R-:W-:Y:S02]  /*d290*/  FADD.FTZ R0, R19, R0 ;  /* 0x0000000013007221 */ /* 0x000fe40000010000 */
[----:B-1----:R-:W-:Y:S02]  /*d2a0*/  FADD.FTZ R2, R43, R2 ;  /* 0x000000022b027221 */ /* 0x002fe40000010000 */
[----:B------:R-:W-:-:S03]  /*d2b0*/  FADD.FTZ R7, R15, R7 ;  /* 0x000000070f077221 */ /* 0x000fc60000010000 */
[----:B------:R-:W1:Y:S01]  /*d2c0*/  MUFU.EX2 R55, R55 ;  /* 0x0000003700377308 */ /* 0x000e620000000800 */
[----:B------:R-:W-:Y:S02]  /*d2d0*/  FADD.FTZ R8, R37, R8 ;  /* 0x0000000825087221 */ /* 0x000fe40000010000 */
[----:B------:R-:W-:Y:S02]  /*d2e0*/  FADD.FTZ R0, R23, R0 ;  /* 0x0000000017007221 */ /* 0x000fe40000010000 */
[----:B------:R-:W-:Y:S02]  /*d2f0*/  FADD.FTZ R2, R42, R2 ;  /* 0x000000022a027221 */ /* 0x000fe40000010000 */
[----:B------:R-:W-:Y:S01]  /*d300*/  FADD.FTZ R7, R13, R7 ;  /* 0x000000070d077221 */ /* 0x000fe20000010000 */
[----:B------:R-:W-:Y:S01]  /*d310*/  F2FP.PACK_AB R105, R19, R20 ;  /* 0x000000141369723e */ /* 0x000fe200000000ff */
[----:B---3--:R-:W-:Y:S02]  /*d320*/  FADD.FTZ R8, R36, R8 ;  /* 0x0000000824087221 */ /* 0x008fe40000010000 */
[----:B------:R-:W-:-:S02]  /*d330*/  FADD.FTZ R0, R22, R0 ;  /* 0x0000000016007221 */ /* 0x000fc40000010000 */
[----:B------:R-:W-:Y:S02]  /*d340*/  FADD.FTZ R20, R41, R2 ;  /* 0x0000000229147221 */ /* 0x000fe40000010000 */
[----:B----4-:R-:W-:Y:S02]  /*d350*/  FADD.FTZ R2, R10, R7 ;  /* 0x000000070a027221 */ /* 0x010fe40000010000 */
[----:B------:R-:W-:Y:S02]  /*d360*/  FADD.FTZ R7, R48, R8 ;  /* 0x0000000830077221 */ /* 0x000fe40000010000 */
[----:B------:R-:W-:Y:S02]  /*d370*/  FADD.FTZ R0, R100, R0 ;  /* 0x0000000064007221 */ /* 0x000fe40000010000 */
[----:B------:R-:W-:Y:S01]  /*d380*/  IMAD.SHL.U32 R31, R197, 0x2, RZ ;  /* 0x00000002c51f7824 */ /* 0x000fe200078e00ff */
[----:B------:R-:W-:Y:S01]  /*d390*/  F2FP.PACK_AB R102, R41, R42 ;  /* 0x0000002a2966723e */ /* 0x000fe200000000ff */
[C---:B------:R-:W-:Y:S01]  /*d3a0*/  FADD.FTZ R19, R45.reuse, R7 ;  /* 0x000000072d137221 */ /* 0x040fe20000010000 */
[----:B------:R-:W-:Y:S01]  /*d3b0*/  F2FP.PACK_AB R41, R45, R48 ;  /* 0x000000302d29723e */ /* 0x000fe200000000ff */
[----:B------:R-:W-:-:S02]  /*d3c0*/  IMAD.MOV.U32 R45, RZ, RZ, R243 ;  /* 0x000000ffff2d7224 */ /* 0x000fc400078e00f3 */
[----:B-1----:R-:W-:Y:S01]  /*d3d0*/  FADD.FTZ R7, R55, R0 ;  /* 0x0000000037077221 */ /* 0x002fe20000010000 */
[----:B------:R-:W1:Y:S01]  /*d3e0*/  MUFU.EX2 R9, R9 ;  /* 0x0000000900097308 */ /* 0x000e620000000800 */
[----:B------:R-:W-:Y:S01]  /*d3f0*/  F2FP.PACK_AB R110, R43, R44 ;  /* 0x0000002c2b6e723e */ /* 0x000fe200000000ff */
[----:B------:R-:W-:Y:S02]  /*d400*/  IMAD.MOV.U32 R44, RZ, RZ, R242 ;  /* 0x000000ffff2c7224 */ /* 0x000fe400078e00f2 */
[----:B------:R-:W-:Y:S02]  /*d410*/  IMAD.MOV.U32 R242, RZ, RZ, R180 ;  /* 0x000000fffff27224 */ /* 0x000fe400078e00b4 */
[----:B------:R-:W-:Y:S02]  /*d420*/  IMAD.MOV.U32 R243, RZ, RZ, R181 ;  /* 0x000000fffff37224 */ /* 0x000fe400078e00b5 */
[----:B------:R-:W3:Y:S01]  /*d430*/  MUFU.EX2 R11, R11 ;  /* 0x0000000b000b7308 */ /* 0x000ee20000000800 */
[----:B------:R-:W-:-:S07]  /*d440*/  F2FP.PACK_AB R104, R22, R23 ;  /* 0x000000171668723e */ /* 0x000fce00000000ff */
[----:B------:R-:W4:Y:S01]  /*d450*/  MUFU.EX2 R12, R12 ;  /* 0x0000000c000c7308 */ /* 0x000f220000000800 */
[C---:B-1----:R-:W-:Y:S01]  /*d460*/  FADD.FTZ R2, R9.reuse, R2 ;  /* 0x0000000209027221 */ /* 0x042fe20000010000 */
[----:B------:R-:W-:Y:S01]  /*d470*/  F2FP.PACK_AB R23, R9, R10 ;  /* 0x0000000a0917723e */ /* 0x000fe200000000ff */
[----:B------:R-:W-:Y:S01]  /*d480*/  IMAD.MOV.U32 R219, RZ, RZ, R241 ;  /* 0x000000ffffdb7224 */ /* 0x000fe200078e00f1 */
[----:B------:R-:W-:Y:S01]  /*d490*/  F2FP.PACK_AB R229, R14, R16 ;  /* 0x000000100ee5723e */ /* 0x000fe200000000ff */
[----:B------:R-:W-:Y:S02]  /*d4a0*/  IMAD.MOV.U32 R248, RZ, RZ, R240 ;  /* 0x000000fffff87224 */ /* 0x000fe400078e00f0 */
[----:B------:R-:W-:Y:S02]  /*d4b0*/  IMAD.MOV.U32 R240, RZ, RZ, R182 ;  /* 0x000000fffff07224 */ /* 0x000fe400078e00b6 */
[----:B------:R-:W-:Y:S02]  /*d4c0*/  IMAD.MOV.U32 R241, RZ, RZ, R183 ;  /* 0x000000fffff17224 */ /* 0x000fe400078e00b7 */
[----:B---3--:R-:W-:Y:S01]  /*d4d0*/  FADD.FTZ R2, R11, R2 ;  /* 0x000000020b027221 */ /* 0x008fe20000010000 */
[----:B------:R-:W-:-:S02]  /*d4e0*/  F2FP.PACK_AB R40, R40, R25 ;  /* 0x000000192828723e */ /* 0x000fc400000000ff */
[----:B------:R-:W-:Y:S02]  /*d4f0*/  F2FP.PACK_AB R25, R13, R15 ;  /* 0x0000000f0d19723e */ /* 0x000fe400000000ff */
[----:B------:R-:W-:Y:S01]  /*d500*/  F2FP.PACK_AB R27, R36, R37 ;  /* 0x00000025241b723e */ /* 0x000fe200000000ff */
[C---:B----4-:R-:W-:Y:S01]  /*d510*/  FADD.FTZ R16, R12.reuse, R2 ;  /* 0x000000020c107221 */ /* 0x050fe20000010000 */
[----:B------:R-:W-:Y:S01]  /*d520*/  F2FP.PACK_AB R36, R12, R11 ;  /* 0x0000000b0c24723e */ /* 0x000fe200000000ff */
[----:B------:R-:W-:Y:S01]  /*d530*/  IMAD.MOV.U32 R190, RZ, RZ, R237 ;  /* 0x000000ffffbe7224 */ /* 0x000fe200078e00ed */
[----:B------:R-:W-:Y:S01]  /*d540*/  MUFU.EX2 R17, R17 ;  /* 0x0000001100117308 */ /* 0x000fe20000000800 */
[C---:B------:R-:W-:Y:S02]  /*d550*/  PRMT R111, R39.reuse, 0x7632, R111 ;  /* 0x00007632276f7816 */ /* 0x040fe4000000006f */
[----:B------:R-:W-:Y:S02]  /*d560*/  PRMT R176, R39, 0x7610, R176 ;  /* 0x0000761027b07816 */ /* 0x000fe400000000b0 */
[C---:B------:R-:W-:Y:S01]  /*d570*/  PRMT R177, R21.reuse, 0x7632, R177 ;  /* 0x0000763215b17816 */ /* 0x040fe200000000b1 */
[----:B------:R1:W-:Y:S01]  /*d580*/  STL [R1+0x248], R197 ;  /* 0x000248c501007387 */ /* 0x0003e20000100800 */
[----:B------:R-:W-:-:S02]  /*d590*/  PRMT R178, R21, 0x7610, R178 ;  /* 0x0000761015b27816 */ /* 0x000fc400000000b2 */
[----:B--2---:R-:W-:-:S04]  /*d5a0*/  LOP3.LUT R0, R239, R31, RZ, 0x3c, !PT ;  /* 0x0000001fef007212 */ /* 0x004fc800078e3cff */
[----:B------:R-:W-:-:S05]  /*d5b0*/  LOP3.LUT R0, R0, R45, RZ, 0x3c, !PT ;  /* 0x0000002d00007212 */ /* 0x000fca00078e3cff */
[----:B------:R-:W-:-:S05]  /*d5c0*/  IMAD.WIDE.U32 R48, R0, -0x326172a9, RZ ;  /* 0xcd9e8d5700307825 */ /* 0x000fca00078e00ff */
[----:B------:R-:W-:-:S05]  /*d5d0*/  LOP3.LUT R0, R49, R198, R206, 0x96, !PT ;  /* 0x000000c631007212 */ /* 0x000fca00078e96ce */
[----:B------:R-:W-:-:S05]  /*d5e0*/  IMAD.WIDE.U32 R180, R0, -0x2daee0ad, RZ ;  /* 0xd2511f5300b47825 */ /* 0x000fca00078e00ff */
[----:B------:R-:W-:Y:S02]  /*d5f0*/  LOP3.LUT R8, R181, R193, R204, 0x96, !PT ;  /* 0x000000c1b5087212 */ /* 0x000fe400078e96cc */
[----:B------:R-:W-:-:S03]  /*d600*/  LOP3.LUT R0, R215, R195, R48, 0x96, !PT ;  /* 0x000000c3d7007212 */ /* 0x000fc600078e9630 */
[----:B------:R-:W-:-:S04]  /*d610*/  IMAD.WIDE.U32 R8, R8, -0x326172a9, RZ ;  /* 0xcd9e8d5708087825 */ /* 0x000fc800078e00ff */
[----:B------:R-:W-:Y:S01]  /*d620*/  IMAD.WIDE.U32 R182, R0, -0x2daee0ad, RZ ;  /* 0xd2511f5300b67825 */ /* 0x000fe200078e00ff */
[----:B------:R-:W-:-:S04]  /*d630*/  LOP3.LUT R14, R9, R191, R214, 0x96, !PT ;  /* 0x000000bf090e7212 */ /* 0x000fc800078e96d6 */
[----:B------:R-:W-:Y:S01]  /*d640*/  LOP3.LUT R12, R183, R192, R180, 0x96, !PT ;  /* 0x000000c0b70c7212 */ /* 0x000fe200078e96b4 */
[----:B------:R-:W-:-:S04]  /*d650*/  IMAD.WIDE.U32 R14, R14, -0x2daee0ad, RZ ;  /* 0xd2511f530e0e7825 */ /* 0x000fc800078e00ff */
[----:B------:R-:W-:Y:S01]  /*d660*/  IMAD.WIDE.U32 R12, R12, -0x326172a9, RZ ;  /* 0xcd9e8d570c0c7825 */ /* 0x000fe200078e00ff */
[----:B------:R-:W-:-:S04]  /*d670*/  LOP3.LUT R10, R15, R219, R182, 0x96, !PT ;  /* 0x000000db0f0a7212 */ /* 0x000fc800078e96b6 */
[----:B------:R-:W-:Y:S01]  /*d680*/  LOP3.LUT R13, R13, R189, R8, 0x96, !PT ;  /* 0x000000bd0d0d7212 */ /* 0x000fe200078e9608 */
[----:B------:R-:W-:-:S05]  /*d690*/  IMAD.WIDE.U32 R10, R10, -0x326172a9, RZ ;  /* 0xcd9e8d570a0a7825 */ /* 0x000fca00078e00ff */
[----:B------:R-:W-:Y:S01]  /*d6a0*/  LOP3.LUT R11, R11, R249, R12, 0x96, !PT ;  /* 0x000000f90b0b7212 */ /* 0x000fe200078e960c */
[----:B------:R-:W-:-:S05]  /*d6b0*/  IMAD.WIDE.U32 R12, R13, -0x2daee0ad, RZ ;  /* 0xd2511f530d0c7825 */ /* 0x000fca00078e00ff */
[----:B------:R-:W-:-:S05]  /*d6c0*/  LOP3.LUT R8, R13, R248, R14, 0x96, !PT ;  /* 0x000000f80d087212 */ /* 0x000fca00078e960e */
[----:B------:R-:W-:-:S05]  /*d6d0*/  IMAD.WIDE.U32 R8, R8, -0x326172a9, RZ ;  /* 0xcd9e8d5708087825 */ /* 0x000fca00078e00ff */
[----:B------:R-:W-:-:S04]  /*d6e0*/  LOP3.LUT R0, R9, R190, R10, 0x96, !PT ;  /* 0x000000be09007212 */ /* 0x000fc800078e960a */
[----:B------:R-:W-:-:S04]  /*d6f0*/  LOP3.LUT R2, R0, 0xff, RZ, 0xc0, !PT ;  /* 0x000000ff00027812 */ /* 0x000fc800078ec0ff */
[----:B------:R-:W-:Y:S02]  /*d700*/  ISETP.GE.U32.AND P6, PT, R194, R2, PT ;  /* 0x00000002c200720c */ /* 0x000fe40003fc6070 */
[----:B------:R-:W-:-:S04]  /*d710*/  LOP3.LUT R2, R0, 0xffff, RZ, 0xc0, !PT ;  /* 0x0000ffff00027812 */ /* 0x000fc800078ec0ff */
[----:B------:R-:W-:-:S04]  /*d720*/  SHF.R.U32.HI R2, RZ, 0x8, R2 ;  /* 0x00000008ff027819 */ /* 0x000fc80000011602 */
[----:B------:R-:W-:Y:S01]  /*d730*/  LOP3.LUT R2, R2, 0xffff, RZ, 0xc0, !PT ;  /* 0x0000ffff02027812 */ /* 0x000fe200078ec0ff */
[----:B------:R-:W2:Y:S03]  /*d740*/  MUFU.EX2 R13, R53 ;  /* 0x00000035000d7308 */ /* 0x000ea60000000800 */
[----:B------:R-:W-:Y:S02]  /*d750*/  ISETP.GE.U32.AND P5, PT, R194, R2, PT ;  /* 0x00000002c200720c */ /* 0x000fe40003fa6070 */
[----:B------:R-:W-:-:S03]  /*d760*/  SHF.R.U32.HI R2, RZ, 0x10, R0 ;  /* 0x00000010ff027819 */ /* 0x000fc60000011600 */
[----:B------:R-:W3:Y:S01]  /*d770*/  MUFU.EX2 R10, R52 ;  /* 0x00000034000a7308 */ /* 0x000ee20000000800 */
[----:B------:R-:W-:-:S04]  /*d780*/  LOP3.LUT R2, R2, 0xff, RZ, 0xc0, !PT ;  /* 0x000000ff02027812 */ /* 0x000fc800078ec0ff */
[----:B------:R-:W-:-:S03]  /*d790*/  ISETP.GE.U32.AND P1, PT, R194, R2, PT ;  /* 0x00000002c200720c */ /* 0x000fc60003f26070 */
[----:B------:R4:W1:Y:S01]  /*d7a0*/  MUFU.EX2 R2, R18 ;  /* 0x0000001200027308 */ /* 0x0008620000000800 */
[----:B------:R-:W-:-:S04]  /*d7b0*/  SHF.R.U32.HI R0, RZ, 0x18, R0 ;  /* 0x00000018ff007819 */ /* 0x000fc80000011600 */
[----:B------:R-:W-:Y:S01]  /*d7c0*/  ISETP.GE.U32.AND P0, PT, R194, R0, PT ;  /* 0x00000000c200720c */ /* 0x000fe20003f06070 */
[----:B--2---:R-:W-:-:S04]  /*d7d0*/  FADD.FTZ R0, R13, R7 ;  /* 0x000000070d007221 */ /* 0x004fc80000010000 */
[C---:B---3--:R-:W-:Y:S02]  /*d7e0*/  FADD.FTZ R7, R10.reuse, R0 ;  /* 0x000000000a077221 */ /* 0x048fe40000010000 */
[----:B------:R-:W-:Y:S01]  /*d7f0*/  FADD.FTZ R0, R17, R16 ;  /* 0x0000001011007221 */ /* 0x000fe20000010000 */
[----:B------:R-:W-:Y:S01]  /*d800*/  @!P5 HADD2 R47, -R111.H0_H0, -RZ.H0_H0 ;  /* 0xa00000ff6f2fd230 */ /* 0x000fe20000000900 */
[----:B----4-:R-:W-:Y:S02]  /*d810*/  F2FP.PACK_AB R18, R10, R13 ;  /* 0x0000000d0a12723e */ /* 0x010fe400000000ff */
[----:B-1----:R-:W-:Y:S01]  /*d820*/  FADD.FTZ R10, R2, R0 ;  /* 0x00000000020a7221 */ /* 0x002fe20000010000 */
[----:B------:R-:W-:Y:S01]  /*d830*/  LOP3.LUT R0, R8, 0xff, RZ, 0xc0, !PT ;  /* 0x000000ff08007812 */ /* 0x000fe200078ec0ff */
[----:B------:R-:W1:Y:S01]  /*d840*/  MUFU.EX2 R14, R51 ;  /* 0x00000033000e7308 */ /* 0x000e620000000800 */
[----:B------:R-:W-:Y:S01]  /*d850*/  PRMT R197, R176, 0x5410, R111 ;  /* 0x00005410b0c57816 */ /* 0x000fe2000000006f */
[----:B------:R-:W-:Y:S01]  /*d860*/  @!P0 HADD2 R38, -R177.H0_H0, -RZ.H0_H0 ;  /* 0xa00000ffb1268230 */ /* 0x000fe20000000900 */
[----:B------:R-:W-:-:S02]  /*d870*/  @!P5 PRMT R111, R47, 0x5410, RZ ;  /* 0x000054102f6fd816 */ /* 0x000fc400000000ff */
[----:B------:R-:W-:Y:S02]  /*d880*/  F2FP.PACK_AB R230, R2, R17 ;  /* 0x0000001102e6723e */ /* 0x000fe400000000ff */
[----:B------:R-:W-:Y:S01]  /*d890*/  ISETP.GE.U32.AND P5, PT, R194, R0, PT ;  /* 0x00000000c200720c */ /* 0x000fe20003fa6070 */
[----:B------:R-:W2:Y:S01]  /*d8a0*/  MUFU.EX2 R13, R50 ;  /* 0x00000032000d7308 */ /* 0x000ea20000000800 */
[--C-:B------:R-:W-:Y:S02]  /*d8b0*/  SHF.R.U32.HI R0, RZ, 0x18, R8.reuse ;  /* 0x00000018ff007819 */ /* 0x100fe40000011608 */
[----:B------:R-:W-:Y:S02]  /*d8c0*/  SHF.R.U32.HI R2, RZ, 0x10, R8 ;  /* 0x00000010ff027819 */ /* 0x000fe40000011608 */
[----:B------:R-:W-:Y:S02]  /*d8d0*/  LOP3.LUT R8, R8, 0xffff, RZ, 0xc0, !PT ;  /* 0x0000ffff08087812 */ /* 0x000fe400078ec0ff */
[----:B------:R-:W-:-:S02]  /*d8e0*/  PRMT R239, R178, 0x5410, R177 ;  /* 0x00005410b2ef7816 */ /* 0x000fc400000000b1 */
[----:B------:R-:W-:Y:S02]  /*d8f0*/  @!P0 PRMT R177, R38, 0x5410, RZ ;  /* 0x0000541026b18816 */ /* 0x000fe400000000ff */
[----:B------:R-:W-:Y:S01]  /*d900*/  ISETP.GE.U32.AND P0, PT, R194, R0, PT ;  /* 0x00000000c200720c */ /* 0x000fe20003f06070 */
[----:B------:R-:W-:Y:S01]  /*d910*/  @!P1 HADD2 R46, -R178.H0_H0, -RZ.H0_H0 ;  /* 0xa00000ffb22e9230 */ /* 0x000fe20000000900 */
[----:B------:R-:W-:Y:S01]  /*d920*/  SHF.R.U32.HI R0, RZ, 0x8, R8 ;  /* 0x00000008ff007819 */ /* 0x000fe20000011608 */
[----:B------:R-:W-:Y:S01]  /*d930*/  @!P6 HADD2 R54, -R176.H0_H0, -RZ.H0_H0 ;  /* 0xa00000ffb036e230 */ /* 0x000fe20000000900 */
[----:B------:R-:W-:Y:S01]  /*d940*/  LOP3.LUT R2, R2, 0xff, RZ, 0xc0, !PT ;  /* 0x000000ff02027812 */ /* 0x000fe200078ec0ff */
[----:B------:R-:W-:Y:S01]  /*d950*/  IMAD.WIDE.U32 R8, R11, -0x2daee0ad, RZ ;  /* 0xd2511f530b087825 */ /* 0x000fe200078e00ff */
[----:B------:R-:W-:Y:S02]  /*d960*/  LOP3.LUT R0, R0, 0xffff, RZ, 0xc0, !PT ;  /* 0x0000ffff00007812 */ /* 0x000fe400078ec0ff */
[----:B------:R-:W-:-:S02]  /*d970*/  @!P1 PRMT R178, R46, 0x5410, RZ ;  /* 0x000054102eb29816 */ /* 0x000fc400000000ff */
[----:B------:R-:W-:Y:S02]  /*d980*/  @!P6 PRMT R176, R54, 0x5410, RZ ;  /* 0x0000541036b0e816 */ /* 0x000fe400000000ff */
[----:B------:R-:W-:Y:S01]  /*d990*/  ISETP.GE.U32.AND P1, PT, R194, R2, PT ;  /* 0x00000002c200720c */ /* 0x000fe20003f26070 */
[----:B-1----:R-:W-:Y:S01]  /*d9a0*/  FADD.FTZ R2, R14, R7 ;  /* 0x000000070e027221 */ /* 0x002fe20000010000 */
[----:B------:R-:W-:Y:S02]  /*d9b0*/  ISETP.GE.U32.AND P6, PT, R194, R0, PT ;  /* 0x00000000c200720c */ /* 0x000fe40003fc6070 */
[----:B------:R-:W-:Y:S01]  /*d9c0*/  LOP3.LUT R0, R9, R252, R12, 0x96, !PT ;  /* 0x000000fc09007212 */ /* 0x000fe200078e960c */
[----:B--2---:R-:W-:-:S03]  /*d9d0*/  FADD.FTZ R7, R13, R2 ;  /* 0x000000020d077221 */ /* 0x004fc60000010000 */
[----:B------:R-:W-:Y:S01]  /*d9e0*/  LOP3.LUT R2, R0, 0xffff, RZ, 0xc0, !PT ;  /* 0x0000ffff00027812 */ /* 0x000fe200078ec0ff */
[----:B------:R-:W-:Y:S01]  /*d9f0*/  @!P5 HADD2 R56, -R110.H0_H0, -RZ.H0_H0 ;  /* 0xa00000ff6e38d230 */ /* 0x000fe20000000900 */
[C---:B------:R-:W-:Y:S02]  /*da00*/  PRMT R107, R110.reuse, 0x7632, R107 ;  /* 0x000076326e6b7816 */ /* 0x040fe4000000006b */
[----:B------:R-:W-:Y:S02]  /*da10*/  SHF.R.U32.HI R2, RZ, 0x8, R2 ;  /* 0x00000008ff027819 */ /* 0x000fe40000011602 */
[----:B------:R-:W-:Y:S02]  /*da20*/  PRMT R238, R110, 0x5410, R107 ;  /* 0x000054106eee7816 */ /* 0x000fe4000000006b */
[----:B------:R-:W-:Y:S01]  /*da30*/  LOP3.LUT R2, R2, 0xffff, RZ, 0xc0, !PT ;  /* 0x0000ffff02027812 */ /* 0x000fe200078ec0ff */
[----:B------:R-:W-:Y:S01]  /*da40*/  @!P6 HADD2 R57, -R107.H0_H0, -RZ.H0_H0 ;  /* 0xa00000ff6b39e230 */ /* 0x000fe20000000900 */
[----:B------:R-:W-:-:S02]  /*da50*/  @!P5 PRMT R110, R56, 0x5410, RZ ;  /* 0x00005410386ed816 */ /* 0x000fc400000000ff */
[----:B------:R-:W-:Y:S02]  /*da60*/  ISETP.GE.U32.AND P5, PT, R194, R2, PT ;  /* 0x00000002c200720c */ /* 0x000fe40003fa6070 */
[----:B------:R-:W-:Y:S02]  /*da70*/  LOP3.LUT R2, R0, 0xff, RZ, 0xc0, !PT ;  /* 0x000000ff00027812 */ /* 0x000fe400078ec0ff */
[----:B------:R-:W-:Y:S02]  /*da80*/  @!P6 PRMT R107, R57, 0x5410, RZ ;  /* 0x00005410396be816 */ /* 0x000fe400000000ff */
[----:B------:R-:W-:Y:S02]  /*da90*/  ISETP.GE.U32.AND P6, PT, R194, R2, PT ;  /* 0x00000002c200720c */ /* 0x000fe40003fc6070 */
[----:B------:R-:W-:Y:S02]  /*daa0*/  PRMT R106, R105, 0x7632, R106 ;  /* 0x00007632696a7816 */ /* 0x000fe4000000006a */
[----:B------:R-:W-:-:S02]  /*dab0*/  SHF.R.U32.HI R2, RZ, 0x18, R0 ;  /* 0x00000018ff027819 */ /* 0x000fc40000011600 */
[----:B------:R-:W-:Y:S01]  /*dac0*/  SHF.R.U32.HI R0, RZ, 0x10, R0 ;  /* 0x00000010ff007819 */ /* 0x000fe20000011600 */
[----:B------:R-:W-:Y:S02]  /*dad0*/  @!P0 HADD2 R58, -R106.H0_H0, -RZ.H0_H0 ;  /* 0xa00000ff6a3a8230 */ /* 0x000fe40000000900 */
[----:B------:R-:W-:Y:S01]  /*dae0*/  @!P1 HADD2 R59, -R105.H0_H0, -RZ.H0_H0 ;  /* 0xa00000ff693b9230 */ /* 0x000fe20000000900 */
[----:B------:R-:W-:Y:S02]  /*daf0*/  LOP3.LUT R0, R0, 0xff, RZ, 0xc0, !PT ;  /* 0x000000ff00007812 */ /* 0x000fe400078ec0ff */
[----:B------:R-:W-:Y:S01]  /*db00*/  PRMT R237, R105, 0x5410, R106 ;  /* 0x0000541069ed7816 */ /* 0x000fe2000000006a */
[----:B------:R-:W-:Y:S01]  /*db10*/  @!P6 HADD2 R185, -R102.H0_H0, -RZ.H0_H0 ;  /* 0xa00000ff66b9e230 */ /* 0x000fe20000000900 */
[----:B------:R-:W-:Y:S02]  /*db20*/  @!P0 PRMT R106, R58, 0x5410, RZ ;  /* 0x000054103a6a8816 */ /* 0x000fe400000000ff */
[----:B------:R-:W-:-:S02]  /*db30*/  ISETP.GE.U32.AND P0, PT, R194, R2, PT ;  /* 0x00000002c200720c */ /* 0x000fc40003f06070 */
[----:B------:R-:W-:Y:S02]  /*db40*/  @!P1 PRMT R105, R59, 0x5410, RZ ;  /* 0x000054103b699816 */ /* 0x000fe400000000ff */
[----:B------:R-:W-:Y:S02]  /*db50*/  PRMT R101, R102, 0x7632, R101 ;  /* 0x0000763266657816 */ /* 0x000fe40000000065 */
[----:B------:R-:W-:Y:S02]  /*db60*/  ISETP.GE.U32.AND P1, PT, R194, R0, PT ;  /* 0x00000000c200720c */ /* 0x000fe40003f26070 */
[----:B------:R-:W-:Y:S01]  /*db70*/  LOP3.LUT R0, R8, 0xff, RZ, 0xc0, !PT ;  /* 0x000000ff08007812 */ /* 0x000fe200078ec0ff */
[----:B------:R-:W1:Y:S01]  /*db80*/  MUFU.EX2 R11, R24 ;  /* 0x00000018000b7308 */ /* 0x000e620000000800 */
[----:B------:R-:W-:Y:S02]  /*db90*/  PRMT R212, R102, 0x5410, R101 ;  /* 0x0000541066d47816 */ /* 0x000fe40000000065 */
[----:B------:R-:W-:-:S02]  /*dba0*/  @!P6 PRMT R102, R185, 0x5410, RZ ;  /* 0x00005410b966e816 */ /* 0x000fc400000000ff */
[----:B------:R-:W-:-:S03]  /*dbb0*/  ISETP.GE.U32.AND P6, PT, R194, R0, PT ;  /* 0x00000000c200720c */ /* 0x000fc60003fc6070 */
[----:B------:R-:W2:Y:S01]  /*dbc0*/  MUFU.EX2 R67, R67 ;  /* 0x0000004300437308 */ /* 0x000ea20000000800 */
[----:B------:R-:W-:Y:S02]  /*dbd0*/  LOP3.LUT R0, R8, 0xffff, RZ, 0xc0, !PT ;  /* 0x0000ffff08007812 */ /* 0x000fe400078ec0ff */
[----:B------:R-:W-:-:S05]  /*dbe0*/  SHF.R.U32.HI R2, RZ, 0x18, R8 ;  /* 0x00000018ff027819 */ /* 0x000fca0000011608 */
[----:B------:R3:W-:Y:S01]  /*dbf0*/  MUFU.EX2 R12, R103 ;  /* 0x00000067000c7308 */ /* 0x0007e20000000800 */
[----:B------:R-:W-:Y:S01]  /*dc00*/  SHF.R.U32.HI R0, RZ, 0x8, R0 ;  /* 0x00000008ff007819 */ /* 0x000fe20000011600 */
[----:B------:R-:W-:Y:S01]  /*dc10*/  @!P5 HADD2 R184, -R101.H0_H0, -RZ.H0_H0 ;  /* 0xa00000ff65b8d230 */ /* 0x000fe20000000900 */
[----:B------:R-:W-:-:S05]  /*dc20*/  SHF.R.U32.HI R8, RZ, 0x10, R8 ;  /* 0x00000010ff087819 */ /* 0x000fca0000011608 */
[----:B------:R-:W-:Y:S01]  /*dc30*/  MUFU.EX2 R66, R66 ;  /* 0x0000004200427308 */ /* 0x000fe20000000800 */
[----:B------:R-:W-:Y:S01]  /*dc40*/  @!P1 HADD2 R179, -R104.H0_H0, -RZ.H0_H0 ;  /* 0xa00000ff68b39230 */ /* 0x000fe20000000900 */
[----:B---3--:R-:W-:-:S06]  /*dc50*/  PRMT R103, R104, 0x7632, R103 ;  /* 0x0000763268677816 */ /* 0x008fcc0000000067 */
[----:B------:R-:W3:Y:S01]  /*dc60*/  MUFU.EX2 R17, R26 ;  /* 0x0000001a00117308 */ /* 0x000ee20000000800 */
[----:B------:R-:W-:Y:S01]  /*dc70*/  LOP3.LUT R0, R0, 0xffff, RZ, 0xc0, !PT ;  /* 0x0000ffff00007812 */ /* 0x000fe200078ec0ff */
[----:B------:R-:W-:-:S06]  /*dc80*/  @!P0 HADD2 R61, -R103.H0_H0, -RZ.H0_H0 ;  /* 0xa00000ff673d8230 */ /* 0x000fcc0000000900 */
[----:B------:R-:W4:Y:S01]  /*dc90*/  MUFU.EX2 R9, R200 ;  /* 0x000000c800097308 */ /* 0x000f220000000800 */
[----:B------:R-:W-:Y:S02]  /*dca0*/  LOP3.LUT R8, R8, 0xff, RZ, 0xc0, !PT ;  /* 0x000000ff08087812 */ /* 0x000fe400078ec0ff */
[----:B------:R-:W-:-:S05]  /*dcb0*/  PRMT R211, R104, 0x5410, R103 ;  /* 0x0000541068d37816 */ /* 0x000fca0000000067 */
[----:B------:R-:W4:Y:S01]  /*dcc0*/  MUFU.EX2 R65, R65 ;  /* 0x0000004100417308 */ /* 0x000f220000000800 */
[----:B------:R-:W-:Y:S02]  /*dcd0*/  @!P5 PRMT R101, R184, 0x5410, RZ ;  /* 0x00005410b865d816 */ /* 0x000fe400000000ff */
[----:B------:R-:W-:Y:S02]  /*dce0*/  @!P0 PRMT R103, R61, 0x5410, RZ ;  /* 0x000054103d678816 */ /* 0x000fe400000000ff */
[C---:B------:R-:W-:Y:S01]  /*dcf0*/  ISETP.GE.U32.AND P0, PT, R194.reuse, R2, PT ;  /* 0x00000002c200720c */ /* 0x040fe20003f06070 */
[----:B-1----:R-:W-:Y:S01]  /*dd00*/  FADD.FTZ R2, R11, R7 ;  /* 0x000000070b027221 */ /* 0x002fe20000010000 */
[C---:B------:R-:W-:Y:S01]  /*dd10*/  ISETP.GE.U32.AND P5, PT, R194.reuse, R0, PT ;  /* 0x00000000c200720c */ /* 0x040fe20003fa6070 */
[----:B------:R-:W1:Y:S01]  /*dd20*/  MUFU.EX2 R64, R64 ;  /* 0x0000004000407308 */ /* 0x000e620000000800 */
[----:B------:R-:W-:Y:S01]  /*dd30*/  @!P1 PRMT R104, R179, 0x5410, RZ ;  /* 0x00005410b3689816 */ /* 0x000fe200000000ff */
[----:B--2---:R-:W-:Y:S01]  /*dd40*/  FADD.FTZ R0, R67, R10 ;  /* 0x0000000a43007221 */ /* 0x004fe20000010000 */
[----:B------:R-:W-:Y:S01]  /*dd50*/  ISETP.GE.U32.AND P1, PT, R194, R8, PT ;  /* 0x00000008c200720c */ /* 0x000fe20003f26070 */
[----:B---3--:R-:W-:-:S02]  /*dd60*/  FADD.FTZ R22, R17, R2 ;  /* 0x0000000211167221 */ /* 0x008fc40000010000 */
[C---:B------:R-:W-:Y:S02]  /*dd70*/  FADD.FTZ R7, R66.reuse, R0 ;  /* 0x0000000042077221 */ /* 0x040fe40000010000 */
[----:B------:R-:W2:Y:S01]  /*dd80*/  MUFU.EX2 R8, R63 ;  /* 0x0000003f00087308 */ /* 0x000ea20000000800 */
[----:B----4-:R-:W-:Y:S02]  /*dd90*/  F2FP.PACK_AB R0, R9, R12 ;  /* 0x0000000c0900723e */ /* 0x010fe400000000ff */
[----:B------:R-:W-:Y:S02]  /*dda0*/  F2FP.PACK_AB R185, R66, R67 ;  /* 0x0000004342b9723e */ /* 0x000fe400000000ff */
[----:B------:R-:W-:-:S03]  /*ddb0*/  PRMT R51, R0, 0x7610, R51 ;  /* 0x0000761000337816 */ /* 0x000fc60000000033 */
[----:B------:R-:W3:Y:S01]  /*ddc0*/  MUFU.EX2 R2, R62 ;  /* 0x0000003e00027308 */ /* 0x000ee20000000800 */
[----:B------:R-:W-:Y:S01]  /*ddd0*/  PRMT R66, R0, 0x7632, R66 ;  /* 0x0000763200427816 */ /* 0x000fe20000000042 */
[----:B------:R-:W-:Y:S01]  /*dde0*/  FADD.FTZ R0, R65, R7 ;  /* 0x0000000741007221 */ /* 0x000fe20000010000 */
[----:B------:R-:W-:-:S03]  /*ddf0*/  F2FP.PACK_AB R100, R55, R100 ;  /* 0x000000643764723e */ /* 0x000fc600000000ff */
[----:B-1----:R-:W-:Y:S01]  /*de00*/  FADD.FTZ R0, R64, R0 ;  /* 0x0000000040007221 */ /* 0x002fe20000010000 */
[----:B------:R-:W-:Y:S01]  /*de10*/  STL [R1+0xf8], R31 ;  /* 0x0000f81f01007387 */ /* 0x000fe20000100800 */
[----:B------:R-:W-:Y:S02]  /*de20*/  PRMT R67, R100, 0x7632, R67 ;  /* 0x0000763264437816 */ /* 0x000fe40000000043 */
[----:B--2---:R-:W-:Y:S01]  /*de30*/  FADD.FTZ R0, R8, R0 ;  /* 0x0000000008007221 */ /* 0x004fe20000010000 */
[----:B------:R1:W-:Y:S01]  /*de40*/  STL.64 [R1+0x280], R180 ;  /* 0x000280b401007387 */ /* 0x0003e20000100a00 */
[----:B------:R-:W-:-:S03]  /*de50*/  PRMT R210, R51, 0x5410, R66 ;  /* 0x0000541033d27816 */ /* 0x000fc60000000042 */
[----:B------:R-:W-:Y:S01]  /*de60*/  STL [R1+0x24c], R197 ;  /* 0x00024cc501007387 */ /* 0x000fe20000100800 */
[----:B------:R-:W-:Y:S01]  /*de70*/  PRMT R209, R100, 0x5410, R67 ;  /* 0x0000541064d17816 */ /* 0x000fe20000000043 */
[----:B---3--:R-:W-:Y:S02]  /*de80*/  FADD.FTZ R0, R2, R0 ;  /* 0x0000000002007221 */ /* 0x008fe40000010000 */
[----:B------:R-:W-:Y:S01]  /*de90*/  STL [R1+0x250], R239 ;  /* 0x000250ef01007387 */ /* 0x000fe20000100800 */
[----:B------:R-:W-:-:S03]  /*dea0*/  FMUL.FTZ R172, R172, R4 ;  /* 0x00000004acac7220 */ /* 0x000fc60000410000 */
[----:B------:R-:W-:Y:S01]  /*deb0*/  STL [R1+0x254], R238 ;  /* 0x000254ee01007387 */ /* 0x000fe20000100800 */
[----:B------:R-:W-:-:S03]  /*dec0*/  IMAD.MOV.U32 R246, RZ, RZ, R240 ;  /* 0x000000fffff67224 */ /* 0x000fc600078e00f0 */
[----:B------:R-:W-:Y:S01]  /*ded0*/  STL [R1+0x258], R237 ;  /* 0x000258ed01007387 */ /* 0x000fe20000100800 */
[----:B------:R-:W-:-:S03]  /*dee0*/  FMUL.FTZ R173, R173, R4 ;  /* 0x00000004adad7220 */ /* 0x000fc60000410000 */
[----:B------:R-:W-:Y:S01]  /*def0*/  STL [R1+0x25c], R212 ;  /* 0x00025cd401007387 */ /* 0x000fe20000100800 */
[----:B------:R-:W-:-:S03]  /*df00*/  FMUL.FTZ R240, R168, R4 ;  /* 0x00000004a8f07220 */ /* 0x000fc60000410000 */
[----:B------:R-:W-:Y:S04]  /*df10*/  STL [R1+0x260], R211 ;  /* 0x000260d301007387 */ /* 0x000fe80000100800 */
[----:B------:R-:W-:Y:S04]  /*df20*/  STL [R1+0x264], R210 ;  /* 0x000264d201007387 */ /* 0x000fe80000100800 */
[----:B------:R-:W-:Y:S04]  /*df30*/  STL [R1+0x268], R209 ;  /* 0x000268d101007387 */ /* 0x000fe80000100800 */
[----:B------:R2:W-:Y:S04]  /*df40*/  STL [R1+0x28], R0 ;  /* 0x0000280001007387 */ /* 0x0005e80000100800 */
[----:B------:R-:W-:Y:S04]  /*df50*/  STL [R1+0x26c], R172 ;  /* 0x00026cac01007387 */ /* 0x000fe80000100800 */
[----:B------:R-:W-:Y:S04]  /*df60*/  STL [R1+0x270], R173 ;  /* 0x000270ad01007387 */ /* 0x000fe80000100800 */
[----:B------:R-:W-:Y:S04]  /*df70*/  STL [R1+0x274], R240 ;  /* 0x000274f001007387 */ /* 0x000fe80000100800 */
[----:B-1----:R-:W3:Y:S01]  /*df80*/  LDL.64 R180, [R1+0x168] ;  /* 0x0001680001b47983 */ /* 0x002ee20000100a00 */
[----:B------:R-:W-:-:S02]  /*df90*/  F2FP.PACK_AB R184, R2, R8 ;  /* 0x0000000802b8723e */ /* 0x000fc400000000ff */
[----:B------:R-:W1:Y:S08]  /*dfa0*/  MUFU.EX2 R8, R202 ;  /* 0x000000ca00087308 */ /* 0x000e700000000800 */
[----:B------:R-:W4:Y:S01]  /*dfb0*/  MUFU.EX2 R7, R201 ;  /* 0x000000c900077308 */ /* 0x000f220000000800 */
[----:B--2---:R-:W-:Y:S01]  /*dfc0*/  FMUL.FTZ R0, R152, R4 ;  /* 0x0000000498007220 */ /* 0x004fe20000410000 */
[----:B------:R-:W-:-:S04]  /*dfd0*/  @!P5 HADD2 R186, -R66.H0_H0, -RZ.H0_H0 ;  /* 0xa00000ff42bad230 */ /* 0x000fc80000000900 */
[----:B------:R1:W-:Y:S01]  /*dfe0*/  STL [R1+0x70], R0 ;  /* 0x0000700001007387 */ /* 0x0003e20000100800 */
[----:B------:R-:W-:Y:S01]  /*dff0*/  @!P5 PRMT R66, R186, 0x5410, RZ ;  /* 0x00005410ba42d816 */ /* 0x000fe200000000ff */
[----:B------:R-:W-:Y:S01]  /*e000*/  IMAD.MOV.U32 R15, RZ, RZ, R188 ;  /* 0x000000ffff0f7224 */ /* 0x000fe200078e00bc */
[----:B------:R-:W-:Y:S01]  /*e010*/  F2FP.PACK_AB R21, R13, R14 ;  /* 0x0000000e0d15723e */ /* 0x000fe200000000ff */
[----:B------:R-:W-:Y:S02]  /*e020*/  FADD.FTZ R2, R12, R20 ;  /* 0x000000140c027221 */ /* 0x000fe40000010000 */
[----:B------:R-:W-:Y:S02]  /*e030*/  IMAD.MOV.U32 R200, RZ, RZ, R15 ;  /* 0x000000ffffc87224 */ /* 0x000fe400078e000f */
[----:B-1----:R-:W-:Y:S01]  /*e040*/  FADD.FTZ R0, R8, R19 ;  /* 0x0000001308007221 */ /* 0x002fe20000010000 */
[----:B----4-:R-:W-:-:S03]  /*e050*/  F2FP.PACK_AB R19, R7, R8 ;  /* 0x000000080713723e */ /* 0x010fc600000000ff */
[----:B------:R-:W-:Y:S01]  /*e060*/  FADD.FTZ R7, R7, R0 ;  /* 0x0000000007077221 */ /* 0x000fe20000010000 */
[----:B------:R-:W-:Y:S01]  /*e070*/  IADD3 R0, R31, 0x1, RZ ;  /* 0x000000011f007810 */ /* 0x000fe20007ffe0ff */
[----:B------:R-:W-:Y:S01]  /*e080*/  @!P6 HADD2 R187, -R51.H0_H0, -RZ.H0_H0 ;  /* 0xa00000ff33bbe230 */ /* 0x000fe20000000900 */
[----:B------:R-:W-:Y:S01]  /*e090*/  IMAD.MOV.U32 R247, RZ, RZ, R241 ;  /* 0x000000fffff77224 */ /* 0x000fe200078e00f1 */
[----:B------:R-:W-:Y:S01]  /*e0a0*/  @!P0 HADD2 R196, -R67.H0_H0, -RZ.H0_H0 ;  /* 0xa00000ff43c48230 */ /* 0x000fe20000000900 */
[----:B------:R-:W-:Y:S01]  /*e0b0*/  FADD.FTZ R16, R9, R2 ;  /* 0x0000000209107221 */ /* 0x000fe20000010000 */
[----:B------:R-:W-:Y:S01]  /*e0c0*/  F2FP.PACK_AB R17, R17, R11 ;  /* 0x0000000b1111723e */ /* 0x000fe200000000ff */
[----:B------:R-:W-:Y:S01]  /*e0d0*/  FMUL.FTZ R240, R153, R4 ;  /* 0x0000000499f07220 */ /* 0x000fe20000410000 */
[----:B------:R-:W-:Y:S01]  /*e0e0*/  @!P6 PRMT R51, R187, 0x5410, RZ ;  /* 0x00005410bb33e816 */ /* 0x000fe200000000ff */
[----:B------:R-:W-:Y:S01]  /*e0f0*/  FMUL.FTZ R211, R158, R3 ;  /* 0x000000039ed37220 */ /* 0x000fe20000410000 */
[----:B------:R-:W-:Y:S01]  /*e100*/  @!P0 PRMT R67, R196, 0x5410, RZ ;  /* 0x00005410c4438816 */ /* 0x000fe200000000ff */
[----:B------:R-:W-:-:S02]  /*e110*/  IMAD.MOV.U32 R201, RZ, RZ, R190 ;  /* 0x000000ffffc97224 */ /* 0x000fc400078e00be */
[-C--:B------:R-:W-:Y:S02]  /*e120*/  FMUL.FTZ R174, R174, R3.reuse ;  /* 0x00000003aeae7220 */ /* 0x080fe40000410000 */
[-C--:B------:R-:W-:Y:S02]  /*e130*/  FMUL.FTZ R175, R175, R3.reuse ;  /* 0x00000003afaf7220 */ /* 0x080fe40000410000 */
[-C--:B------:R-:W-:Y:S02]  /*e140*/  FMUL.FTZ R150, R150, R3.reuse ;  /* 0x0000000396967220 */ /* 0x080fe40000410000 */
[-C--:B------:R-:W-:Y:S02]  /*e150*/  FMUL.FTZ R151, R151, R3.reuse ;  /* 0x0000000397977220 */ /* 0x080fe40000410000 */
[-C--:B------:R-:W-:Y:S02]  /*e160*/  FMUL.FTZ R147, R147, R3.reuse ;  /* 0x0000000393937220 */ /* 0x080fe40000410000 */
[----:B------:R-:W-:-:S02]  /*e170*/  FMUL.FTZ R108, R86, R3 ;  /* 0x00000003566c7220 */ /* 0x000fc40000410000 */
[-C--:B------:R-:W-:Y:S02]  /*e180*/  FMUL.FTZ R109, R87, R3.reuse ;  /* 0x00000003576d7220 */ /* 0x080fe40000410000 */
[-C--:B------:R-:W-:Y:S02]  /*e190*/  FMUL.FTZ R217, R98, R3.reuse ;  /* 0x0000000362d97220 */ /* 0x080fe40000410000 */
[----:B------:R-:W-:Y:S01]  /*e1a0*/  FMUL.FTZ R216, R99, R3 ;  /* 0x0000000363d87220 */ /* 0x000fe20000410000 */
[----:B------:R-:W-:Y:S01]  /*e1b0*/  @!P1 HADD2 R199, -R100.H0_H0, -RZ.H0_H0 ;  /* 0xa00000ff64c79230 */ /* 0x000fe20000000900 */
[----:B------:R-:W-:Y:S02]  /*e1c0*/  IMAD.MOV.U32 R10, RZ, RZ, R246 ;  /* 0x000000ffff0a7224 */ /* 0x000fe400078e00f6 */
[----:B------:R-:W-:Y:S02]  /*e1d0*/  IMAD.MOV.U32 R29, RZ, RZ, R244 ;  /* 0x000000ffff1d7224 */ /* 0x000fe400078e00f4 */
[----:B------:R-:W-:-:S02]  /*e1e0*/  FMUL.FTZ R245, R165, R4 ;  /* 0x00000004a5f57220 */ /* 0x000fc40000410000 */
[-C--:B------:R-:W-:Y:S02]  /*e1f0*/  FMUL.FTZ R148, R148, R4.reuse ;  /* 0x0000000494947220 */ /* 0x080fe40000410000 */
[-C--:B------:R-:W-:Y:S02]  /*e200*/  FMUL.FTZ R149, R149, R4.reuse ;  /* 0x0000000495957220 */ /* 0x080fe40000410000 */
[-C--:B------:R-:W-:Y:S02]  /*e210*/  FMUL.FTZ R251, R84, R4.reuse ;  /* 0x0000000454fb7220 */ /* 0x080fe40000410000 */
[-C--:B------:R-:W-:Y:S02]  /*e220*/  FMUL.FTZ R250, R85, R4.reuse ;  /* 0x0000000455fa7220 */ /* 0x080fe40000410000 */
[----:B------:R-:W-:Y:S01]  /*e230*/  FMUL.FTZ R218, R97, R4 ;  /* 0x0000000461da7220 */ /* 0x000fe20000410000 */
[----:B------:R-:W-:Y:S01]  /*e240*/  F2FP.PACK_AB R179, R64, R65 ;  /* 0x0000004140b3723e */ /* 0x000fe200000000ff */
[----:B------:R-:W-:Y:S01]  /*e250*/  IMAD.MOV.U32 R11, RZ, RZ, R247 ;  /* 0x000000ffff0b7224 */ /* 0x000fe200078e00f7 */
[----:B------:R-:W-:Y:S01]  /*e260*/  PRMT R63, R18, 0x7632, R63 ;  /* 0x00007632123f7816 */ /* 0x000fe2000000003f */
[----:B------:R-:W-:Y:S01]  /*e270*/  IMAD.MOV.U32 R152, RZ, RZ, R242 ;  /* 0x000000ffff987224 */ /* 0x000fe200078e00f2 */
[----:B------:R-:W2:Y:S01]  /*e280*/  LDL.LU R31, [R1+0x290] ;  /* 0x00029000011f7983 */ /* 0x000ea20000300800 */
[----:B------:R-:W-:-:S02]  /*e290*/  IMAD.MOV.U32 R153, RZ, RZ, R243 ;  /* 0x000000ffff997224 */ /* 0x000fc400078e00f3 */
[----:B------:R-:W-:Y:S02]  /*e2a0*/  IMAD.MOV.U32 R158, RZ, RZ, R249 ;  /* 0x000000ffff9e7224 */ /* 0x000fe400078e00f9 */
[-C--:B------:R-:W-:Y:S02]  /*e2b0*/  FMUL.FTZ R242, R170, R3.reuse ;  /* 0x00000003aaf27220 */ /* 0x080fe40000410000 */
        /* <DEDUP_REMOVED lines=12> */
[----:B------:R-:W-:Y:S02]  /*e380*/  FMUL.FTZ R190, R83, R3 ;  /* 0x0000000353be7220 */ /* 0x000fe40000410000 */
[----:B------:R-:W-:Y:S02]  /*e390*/  IMAD.MOV.U32 R162, RZ, RZ, R10 ;  /* 0x000000ffffa27224 */ /* 0x000fe400078e000a */
[----:B------:R-:W-:Y:S01]  /*e3a0*/  IMAD.MOV.U32 R163, RZ, RZ, R11 ;  /* 0x000000ffffa37224 */ /* 0x000fe200078e000b */
[----:B------:R-:W-:Y:S01]  /*e3b0*/  @!P1 PRMT R100, R199, 0x5410, RZ ;  /* 0x00005410c7649816 */ /* 0x000fe200000000ff */
[----:B------:R-:W-:-:S02]  /*e3c0*/  FMUL.FTZ R238, R161, R4 ;  /* 0x00000004a1ee7220 */ /* 0x000fc40000410000 */
[----:B------:R-:W-:Y:S02]  /*e3d0*/  IMAD.MOV.U32 R161, RZ, RZ, R219 ;  /* 0x000000ffffa17224 */ /* 0x000fe400078e00db */
[-C--:B------:R-:W-:Y:S02]  /*e3e0*/  FMUL.FTZ R199, R145, R4.reuse ;  /* 0x0000000491c77220 */ /* 0x080fe40000410000 */
[----:B------:R-:W-:Y:S02]  /*e3f0*/  IMAD.MOV.U32 R145, RZ, RZ, R248 ;  /* 0x000000ffff917224 */ /* 0x000fe400078e00f8 */
        /* <DEDUP_REMOVED lines=10> */
[----:B------:R-:W-:Y:S01]  /*e4a0*/  FMUL.FTZ R219, R96, R4 ;  /* 0x0000000460db7220 */ /* 0x000fe20000410000 */
[----:B------:R-:W-:Y:S02]  /*e4b0*/  PRMT R64, R18, 0x7610, R64 ;  /* 0x0000761012407816 */ /* 0x000fe40000000040 */
[----:B---3--:R-:W-:-:S04]  /*e4c0*/  LOP3.LUT R186, R181, R0, RZ, 0x3c, !PT ;  /* 0x00000000b5ba7212 */ /* 0x008fc800078e3cff */
[----:B------:R-:W-:-:S05]  /*e4d0*/  LOP3.LUT R0, R186, R45, RZ, 0x3c, !PT ;  /* 0x0000002dba007212 */ /* 0x000fca00078e3cff */
[----:B------:R-:W-:-:S05]  /*e4e0*/  IMAD.WIDE.U32 R14, R0, -0x326172a9, RZ ;  /* 0xcd9e8d57000e7825 */ /* 0x000fca00078e00ff */
[----:B------:R-:W-:-:S05]  /*e4f0*/  LOP3.LUT R2, R15, R198, R206, 0x96, !PT ;  /* 0x000000c60f027212 */ /* 0x000fca00078e96ce */
[----:B------:R-:W-:-:S05]  /*e500*/  IMAD.WIDE.U32 R2, R2, -0x2daee0ad, RZ ;  /* 0xd2511f5302027825 */ /* 0x000fca00078e00ff */
[----:B------:R-:W-:Y:S02]  /*e510*/  LOP3.LUT R0, R3, R193, R204, 0x96, !PT ;  /* 0x000000c103007212 */ /* 0x000fe400078e96cc */
[----:B------:R-:W-:-:S05]  /*e520*/  LOP3.LUT R3, R215, R195, R14, 0x96, !PT ;  /* 0x000000c3d7037212 */ /* 0x000fca00078e960e */
[----:B------:R-:W-:-:S04]  /*e530*/  IMAD.WIDE.U32 R8, R3, -0x2daee0ad, RZ ;  /* 0xd2511f5303087825 */ /* 0x000fc800078e00ff */
[----:B------:R-:W-:Y:S01]  /*e540*/  IMAD.WIDE.U32 R12, R0, -0x326172a9, RZ ;  /* 0xcd9e8d57000c7825 */ /* 0x000fe200078e00ff */
[----:B------:R-:W-:-:S05]  /*e550*/  LOP3.LUT R0, R9, R192, R2, 0x96, !PT ;  /* 0x000000c009007212 */ /* 0x000fca00078e9602 */
[----:B------:R-:W-:Y:S01]  /*e560*/  IMAD.WIDE.U32 R10, R0, -0x326172a9, RZ ;  /* 0xcd9e8d57000a7825 */ /* 0x000fe200078e00ff */
[----:B------:R-:W-:-:S04]  /*e570*/  LOP3.LUT R3, R13, R191, R214, 0x96, !PT ;  /* 0x000000bf0d037212 */ /* 0x000fc800078e96d6 */
[----:B------:R-:W-:Y:S01]  /*e580*/  LOP3.LUT R0, R11, R189, R12, 0x96, !PT ;  /* 0x000000bd0b007212 */ /* 0x000fe200078e960c */
[----:B------:R-:W-:-:S04]  /*e590*/  IMAD.WIDE.U32 R2, R3, -0x2daee0ad, RZ ;  /* 0xd2511f5303027825 */ /* 0x000fc800078e00ff */
[----:B------:R-:W-:Y:S01]  /*e5a0*/  IMAD.WIDE.U32 R12, R0, -0x2daee0ad, RZ ;  /* 0xd2511f53000c7825 */ /* 0x000fe200078e00ff */
[----:B------:R-:W-:-:S04]  /*e5b0*/  LOP3.LUT R3, R3, R161, R8, 0x96, !PT ;  /* 0x000000a103037212 */ /* 0x000fc800078e9608 */
[----:B------:R-:W-:Y:S01]  /*e5c0*/  LOP3.LUT R2, R13, R145, R2, 0x96, !PT ;  /* 0x000000910d027212 */ /* 0x000fe200078e9602 */
[----:B------:R-:W-:-:S04]  /*e5d0*/  IMAD.WIDE.U32 R8, R3, -0x326172a9, RZ ;  /* 0xcd9e8d5703087825 */ /* 0x000fc800078e00ff */
[----:B------:R-:W-:-:S05]  /*e5e0*/  IMAD.WIDE.U32 R2, R2, -0x326172a9, RZ ;  /* 0xcd9e8d5702027825 */ /* 0x000fca00078e00ff */
[----:B------:R-:W-:-:S04]  /*e5f0*/  LOP3.LUT R0, R3, R201, R8, 0x96, !PT ;  /* 0x000000c903007212 */ /* 0x000fc800078e9608 */
[----:B------:R-:W-:-:S04]  /*e600*/  LOP3.LUT R4, R0, 0xff, RZ, 0xc0, !PT ;  /* 0x000000ff00047812 */ /* 0x000fc800078ec0ff */
[----:B------:R-:W-:Y:S02]  /*e610*/  ISETP.GE.U32.AND P6, PT, R194, R4, PT ;  /* 0x00000004c200720c */ /* 0x000fe40003fc6070 */
[----:B------:R-:W-:Y:S02]  /*e620*/  LOP3.LUT R4, R0, 0xffff, RZ, 0xc0, !PT ;  /* 0x0000ffff00047812 */ /* 0x000fe400078ec0ff */
[----:B------:R-:W-:Y:S02]  /*e630*/  LOP3.LUT R10, R9, R158, R10, 0x96, !PT ;  /* 0x0000009e090a7212 */ /* 0x000fe400078e960a */
[----:B------:R-:W1:Y:S01]  /*e640*/  MUFU.EX2 R9, R213 ;  /* 0x000000d500097308 */ /* 0x000e620000000800 */
[----:B------:R-:W-:-:S04]  /*e650*/  SHF.R.U32.HI R4, RZ, 0x8, R4 ;  /* 0x00000008ff047819 */ /* 0x000fc80000011604 */
[----:B------:R-:W-:-:S03]  /*e660*/  LOP3.LUT R4, R4, 0xffff, RZ, 0xc0, !PT ;  /* 0x0000ffff04047812 */ /* 0x000fc600078ec0ff */
[----:B------:R-:W3:Y:S01]  /*e670*/  MUFU.EX2 R8, R220 ;  /* 0x000000dc00087308 */ /* 0x000ee20000000800 */
[----:B------:R-:W-:Y:S02]  /*e680*/  ISETP.GE.U32.AND P5, PT, R194, R4, PT ;  /* 0x00000004c200720c */ /* 0x000fe40003fa6070 */
[----:B------:R-:W-:-:S05]  /*e690*/  SHF.R.U32.HI R4, RZ, 0x10, R0 ;  /* 0x00000010ff047819 */ /* 0x000fca0000011600 */
[----:B------:R-:W-:Y:S01]  /*e6a0*/  MUFU.EX2 R13, R203 ;  /* 0x000000cb000d7308 */ /* 0x000fe20000000800 */
[----:B------:R-:W-:-:S07]  /*e6b0*/  SHF.R.U32.HI R0, RZ, 0x18, R0 ;  /* 0x00000018ff007819 */ /* 0x000fce0000011600 */
[----:B------:R-:W4:Y:S01]  /*e6c0*/  MUFU.EX2 R11, R208 ;  /* 0x000000d0000b7308 */ /* 0x000f220000000800 */
[----:B------:R-:W-:Y:S01]  /*e6d0*/  ISETP.GE.U32.AND P0, PT, R194, R0, PT ;  /* 0x00000000c200720c */ /* 0x000fe20003f06070 */
[----:B-1----:R-:W-:-:S04]  /*e6e0*/  FADD.FTZ R0, R9, R7 ;  /* 0x0000000709007221 */ /* 0x002fc80000010000 */
[----:B---3--:R-:W-:Y:S01]  /*e6f0*/  FADD.FTZ R7, R8, R0 ;  /* 0x0000000008077221 */ /* 0x008fe20000010000 */
[----:B------:R-:W-:Y:S02]  /*e700*/  LOP3.LUT R4, R4, 0xff, RZ, 0xc0, !PT ;  /* 0x000000ff04047812 */ /* 0x000fe400078ec0ff */
[----:B----4-:R-:W-:-:S04]  /*e710*/  F2FP.PACK_AB R0, R11, R13 ;  /* 0x0000000d0b00723e */ /* 0x010fc800000000ff */
[----:B------:R-:W-:Y:S02]  /*e720*/  PRMT R65, R0, 0x7610, R65 ;  /* 0x0000761000417816 */ /* 0x000fe40000000041 */
[----:B------:R-:W-:Y:S01]  /*e730*/  ISETP.GE.U32.AND P1, PT, R194, R4, PT ;  /* 0x00000004c200720c */ /* 0x000fe20003f26070 */
[----:B------:R-:W-:Y:S01]  /*e740*/  FADD.FTZ R4, R13, R16 ;  /* 0x000000100d047221 */ /* 0x000fe20000010000 */
[----:B------:R-:W-:Y:S01]  /*e750*/  PRMT R62, R0, 0x7632, R62 ;  /* 0x00007632003e7816 */ /* 0x000fe2000000003e */
[----:B------:R-:W-:Y:S01]  /*e760*/  @!P6 HADD2 R68, -R65.H0_H0, -RZ.H0_H0 ;  /* 0xa00000ff4144e230 */ /* 0x000fe20000000900 */
[----:B------:R-:W-:Y:S01]  /*e770*/  F2FP.PACK_AB R82, R8, R9 ;  /* 0x000000090852723e */ /* 0x000fe200000000ff */
[----:B------:R-:W-:Y:S01]  /*e780*/  FADD.FTZ R8, R11, R4 ;  /* 0x000000040b087221 */ /* 0x000fe20000010000 */
[----:B------:R-:W-:Y:S01]  /*e790*/  LOP3.LUT R0, R2, 0xff, RZ, 0xc0, !PT ;  /* 0x000000ff02007812 */ /* 0x000fe200078ec0ff */
[----:B------:R-:W1:Y:S01]  /*e7a0*/  MUFU.EX2 R11, R225 ;  /* 0x000000e1000b7308 */ /* 0x000e620000000800 */
[----:B------:R-:W-:-:S02]  /*e7b0*/  PRMT R213, R65, 0x5410, R62 ;  /* 0x0000541041d57816 */ /* 0x000fc4000000003e */
[----:B------:R-:W-:Y:S02]  /*e7c0*/  @!P6 PRMT R65, R68, 0x5410, RZ ;  /* 0x000054104441e816 */ /* 0x000fe400000000ff */
[----:B------:R-:W-:-:S03]  /*e7d0*/  ISETP.GE.U32.AND P6, PT, R194, R0, PT ;  /* 0x00000000c200720c */ /* 0x000fc60003fc6070 */
[----:B------:R-:W3:Y:S01]  /*e7e0*/  MUFU.EX2 R13, R221 ;  /* 0x000000dd000d7308 */ /* 0x000ee20000000800 */
[----:B------:R-:W-:-:S07]  /*e7f0*/  LOP3.LUT R0, R2, 0xffff, RZ, 0xc0, !PT ;  /* 0x0000ffff02007812 */ /* 0x000fce00078ec0ff */
[----:B------:R-:W4:Y:S01]  /*e800*/  MUFU.EX2 R16, R222 ;  /* 0x000000de00107308 */ /* 0x000f220000000800 */
[----:B------:R-:W-:Y:S01]  /*e810*/  SHF.R.U32.HI R0, RZ, 0x8, R0 ;  /* 0x00000008ff007819 */ /* 0x000fe20000011600 */
[----:B------:R-:W-:Y:S02]  /*e820*/  @!P0 HADD2 R69, -R63.H0_H0, -RZ.H0_H0 ;  /* 0xa00000ff3f458230 */ /* 0x000fe40000000900 */
[----:B------:R-:W-:Y:S01]  /*e830*/  @!P1 HADD2 R70, -R64.H0_H0, -RZ.H0_H0 ;  /* 0xa00000ff40469230 */ /* 0x000fe20000000900 */
[----:B------:R-:W-:Y:S02]  /*e840*/  LOP3.LUT R0, R0, 0xffff, RZ, 0xc0, !PT ;  /* 0x0000ffff00007812 */ /* 0x000fe400078ec0ff */
[----:B------:R-:W-:Y:S02]  /*e850*/  SHF.R.U32.HI R4, RZ, 0x18, R2 ;  /* 0x00000018ff047819 */ /* 0x000fe40000011602 */
[----:B------:R-:W-:Y:S02]  /*e860*/  PRMT R220, R64, 0x5410, R63 ;  /* 0x0000541040dc7816 */ /* 0x000fe4000000003f */
[----:B------:R-:W-:-:S02]  /*e870*/  @!P0 PRMT R63, R69, 0x5410, RZ ;  /* 0x00005410453f8816 */ /* 0x000fc400000000ff */
[----:B------:R-:W-:Y:S02]  /*e880*/  @!P1 PRMT R64, R70, 0x5410, RZ ;  /* 0x0000541046409816 */ /* 0x000fe400000000ff */
[C---:B------:R-:W-:Y:S01]  /*e890*/  ISETP.GE.U32.AND P0, PT, R194.reuse, R0, PT ;  /* 0x00000000c200720c */ /* 0x040fe20003f06070 */
[----:B-1----:R-:W-:Y:S01]  /*e8a0*/  FADD.FTZ R0, R11, R7 ;  /* 0x000000070b007221 */ /* 0x002fe20000010000 */
[----:B------:R-:W-:Y:S01]  /*e8b0*/  ISETP.GE.U32.AND P1, PT, R194, R4, PT ;  /* 0x00000004c200720c */ /* 0x000fe20003f26070 */
[----:B---3--:R-:W-:Y:S01]  /*e8c0*/  FADD.FTZ R7, R13, R8 ;  /* 0x000000080d077221 */ /* 0x008fe20000010000 */
[----:B----4-:R-:W-:Y:S01]  /*e8d0*/  F2FP.PACK_AB R4, R16, R13 ;  /* 0x0000000d1004723e */ /* 0x010fe200000000ff */
[----:B------:R1:W3:Y:S08]  /*e8e0*/  MUFU.EX2 R9, R227 ;  /* 0x000000e300097308 */ /* 0x0002f00000000800 */
[----:B------:R4:W-:Y:S01]  /*e8f0*/  MUFU.EX2 R13, R232 ;  /* 0x000000e8000d7308 */ /* 0x0009e20000000800 */
[----:B-1----:R-:W-:-:S02]  /*e900*/  IMAD.MOV.U32 R227, RZ, RZ, R157 ;  /* 0x000000ffffe37224 */ /* 0x002fc400078e009d */
[----:B------:R-:W-:Y:S02]  /*e910*/  IMAD.MOV.U32 R157, RZ, RZ, R28 ;  /* 0x000000ffff9d7224 */ /* 0x000fe400078e001c */
[----:B----4-:R-:W-:Y:S02]  /*e920*/  IMAD.MOV.U32 R232, RZ, RZ, R201 ;  /* 0x000000ffffe87224 */ /* 0x010fe400078e00c9 */
[----:B------:R-:W-:Y:S02]  /*e930*/  IMAD.MOV.U32 R201, RZ, RZ, R200 ;  /* 0x000000ffffc97224 */ /* 0x000fe400078e00c8 */
[----:B------:R-:W-:Y:S02]  /*e940*/  IMAD.MOV.U32 R200, RZ, RZ, R29 ;  /* 0x000000ffffc87224 */ /* 0x000fe400078e001d */
[----:B------:R-:W4:Y:S01]  /*e950*/  LDL.LU.64 R28, [R1+0x8] ;  /* 0x00000800011c7983 */ /* 0x000f220000300a00 */
[----:B------:R-:W-:Y:S01]  /*e960*/  SHF.R.U32.HI R2, RZ, 0x10, R2 ;  /* 0x00000010ff027819 */ /* 0x000fe20000011602 */
[----:B------:R-:W-:-:S03]  /*e970*/  @!P5 HADD2 R60, -R62.H0_H0, -RZ.H0_H0 ;  /* 0xa00000ff3e3cd230 */ /* 0x000fc60000000900 */
[----:B------:R-:W-:Y:S02]  /*e980*/  LOP3.LUT R2, R2, 0xff, RZ, 0xc0, !PT ;  /* 0x000000ff02027812 */ /* 0x000fe400078ec0ff */
[----:B------:R-:W-:Y:S02]  /*e990*/  @!P5 PRMT R62, R60, 0x5410, RZ ;  /* 0x000054103c3ed816 */ /* 0x000fe400000000ff */
[----:B------:R-:W-:Y:S01]  /*e9a0*/  ISETP.GE.U32.AND P5, PT, R194, R2, PT ;  /* 0x00000002c200720c */ /* 0x000fe20003fa6070 */
[----:B------:R-:W-:Y:S01]  /*e9b0*/  IMAD.WIDE.U32 R2, R10, -0x2daee0ad, RZ ;  /* 0xd2511f530a027825 */ /* 0x000fe200078e00ff */
[C---:B------:R-:W-:Y:S02]  /*e9c0*/  PRMT R61, R4.reuse, 0x7610, R61 ;  /* 0x00007610043d7816 */ /* 0x040fe4000000003d */
[C---:B---3--:R-:W-:Y:S01]  /*e9d0*/  F2FP.PACK_AB R81, R9.reuse, R11 ;  /* 0x0000000b0951723e */ /* 0x048fe200000000ff */
[----:B------:R-:W-:Y:S01]  /*e9e0*/  FADD.FTZ R9, R9, R0 ;  /* 0x0000000009097221 */ /* 0x000fe20000010000 */
[----:B------:R-:W-:Y:S01]  /*e9f0*/  LOP3.LUT R0, R3, R252, R12, 0x96, !PT ;  /* 0x000000fc03007212 */ /* 0x000fe200078e960c */
[----:B------:R-:W-:Y:S01]  /*ea00*/  @!P6 HADD2 R71, -R61.H0_H0, -RZ.H0_H0 ;  /* 0xa00000ff3d47e230 */ /* 0x000fe20000000900 */
[----:B------:R-:W-:-:S02]  /*ea10*/  PRMT R60, R4, 0x7632, R60 ;  /* 0x00007632043c7816 */ /* 0x000fc4000000003c */
[----:B------:R-:W-:Y:S02]  /*ea20*/  LOP3.LUT R4, R0, 0xff, RZ, 0xc0, !PT ;  /* 0x000000ff00047812 */ /* 0x000fe400078ec0ff */
[----:B------:R-:W-:Y:S01]  /*ea30*/  PRMT R208, R61, 0x5410, R60 ;  /* 0x000054103dd07816 */ /* 0x000fe2000000003c */
[----:B------:R-:W-:Y:S01]  /*ea40*/  @!P0 HADD2 R80, -R60.H0_H0, -RZ.H0_H0 ;  /* 0xa00000ff3c508230 */ /* 0x000fe20000000900 */
[----:B------:R-:W-:Y:S02]  /*ea50*/  @!P6 PRMT R61, R71, 0x5410, RZ ;  /* 0x00005410473de816 */ /* 0x000fe400000000ff */
[----:B------:R-:W-:Y:S02]  /*ea60*/  ISETP.GE.U32.AND P6, PT, R194, R4, PT ;  /* 0x00000004c200720c */ /* 0x000fe40003fc6070 */
[----:B------:R-:W-:Y:S01]  /*ea70*/  SHF.R.U32.HI R4, RZ, 0x18, R0 ;  /* 0x00000018ff047819 */ /* 0x000fe20000011600 */
[----:B------:R-:W-:Y:S01]  /*ea80*/  MUFU.EX2 R12, R226 ;  /* 0x000000e2000c7308 */ /* 0x000fe20000000800 */
[----:B------:R-:W-:-:S02]  /*ea90*/  @!P0 PRMT R60, R80, 0x5410, RZ ;  /* 0x00005410503c8816 */ /* 0x000fc400000000ff */
[----:B------:R-:W-:Y:S02]  /*eaa0*/  ISETP.GE.U32.AND P0, PT, R194, R4, PT ;  /* 0x00000004c200720c */ /* 0x000fe40003f06070 */
[----:B------:R-:W-:-:S03]  /*eab0*/  SHF.R.U32.HI R4, RZ, 0x10, R0 ;  /* 0x00000010ff047819 */ /* 0x000fc60000011600 */
[----:B------:R-:W1:Y:S01]  /*eac0*/  MUFU.EX2 R18, R228 ;  /* 0x000000e400127308 */ /* 0x000e620000000800 */
[----:B------:R-:W-:Y:S02]  /*ead0*/  LOP3.LUT R0, R0, 0xffff, RZ, 0xc0, !PT ;  /* 0x0000ffff00007812 */ /* 0x000fe400078ec0ff */
[C---:B------:R-:W-:Y:S02]  /*eae0*/  PRMT R58, R21.reuse, 0x7610, R58 ;  /* 0x00007610153a7816 */ /* 0x040fe4000000003a */
[----:B------:R-:W-:Y:S02]  /*eaf0*/  SHF.R.U32.HI R0, RZ, 0x8, R0 ;  /* 0x00000008ff007819 */ /* 0x000fe40000011600 */
[----:B------:R-:W-:Y:S01]  /*eb00*/  PRMT R59, R21, 0x7632, R59 ;  /* 0x00007632153b7816 */ /* 0x000fe2000000003b */
[----:B------:R-:W-:Y:S01]  /*eb10*/  @!P5 HADD2 R84, -R58.H0_H0, -RZ.H0_H0 ;  /* 0xa00000ff3a54d230 */ /* 0x000fe20000000900 */
[----:B------:R-:W-:Y:S02]  /*eb20*/  LOP3.LUT R0, R0, 0xffff, RZ, 0xc0, !PT ;  /* 0x0000ffff00007812 */ /* 0x000fe400078ec0ff */
[----:B------:R-:W-:-:S02]  /*eb30*/  PRMT R203, R58, 0x5410, R59 ;  /* 0x000054103acb7816 */ /* 0x000fc4000000003b */
[----:B------:R-:W-:Y:S01]  /*eb40*/  @!P5 PRMT R58, R84, 0x5410, RZ ;  /* 0x00005410543ad816 */ /* 0x000fe200000000ff */
[----:B------:R-:W-:Y:S01]  /*eb50*/  @!P1 HADD2 R83, -R59.H0_H0, -RZ.H0_H0 ;  /* 0xa00000ff3b539230 */ /* 0x000fe20000000900 */
[----:B------:R-:W-:Y:S02]  /*eb60*/  ISETP.GE.U32.AND P5, PT, R194, R0, PT ;  /* 0x00000000c200720c */ /* 0x000fe40003fa6070 */
[----:B-1----:R-:W-:Y:S02]  /*eb70*/  F2FP.PACK_AB R0, R18, R12 ;  /* 0x0000000c1200723e */ /* 0x002fe400000000ff */
[----:B------:R-:W-:Y:S02]  /*eb80*/  LOP3.LUT R4, R4, 0xff, RZ, 0xc0, !PT ;  /* 0x000000ff04047812 */ /* 0x000fe400078ec0ff */
[----:B------:R-:W-:Y:S02]  /*eb90*/  PRMT R57, R0, 0x7610, R57 ;  /* 0x0000761000397816 */ /* 0x000fe40000000039 */
[----:B------:R-:W-:-:S02]  /*eba0*/  @!P1 PRMT R59, R83, 0x5410, RZ ;  /* 0x00005410533b9816 */ /* 0x000fc400000000ff */
[----:B------:R-:W-:Y:S01]  /*ebb0*/  ISETP.GE.U32.AND P1, PT, R194, R4, PT ;  /* 0x00000004c200720c */ /* 0x000fe20003f26070 */
[----:B------:R-:W-:Y:S01]  /*ebc0*/  FADD.FTZ R7, R16, R7 ;  /* 0x0000000710077221 */ /* 0x000fe20000010000 */
[----:B------:R-:W-:Y:S01]  /*ebd0*/  PRMT R54, R0, 0x7632, R54 ;  /* 0x0000763200367816 */ /* 0x000fe20000000036 */
[----:B------:R-:W-:Y:S01]  /*ebe0*/  @!P6 HADD2 R96, -R57.H0_H0, -RZ.H0_H0 ;  /* 0xa00000ff3960e230 */ /* 0x000fe20000000900 */
[----:B------:R-:W1:Y:S01]  /*ebf0*/  MUFU.EX2 R16, R231 ;  /* 0x000000e700107308 */ /* 0x000e620000000800 */
[----:B------:R-:W-:Y:S02]  /*ec00*/  LOP3.LUT R0, R2, 0xff, RZ, 0xc0, !PT ;  /* 0x000000ff02007812 */ /* 0x000fe400078ec0ff */
[----:B------:R-:W-:Y:S02]  /*ec10*/  PRMT R226, R57, 0x5410, R54 ;  /* 0x0000541039e27816 */ /* 0x000fe40000000036 */
[----:B------:R-:W-:Y:S02]  /*ec20*/  PRMT R56, R17, 0x7610, R56 ;  /* 0x0000761011387816 */ /* 0x000fe40000000038 */
[----:B------:R-:W-:-:S02]  /*ec30*/  @!P6 PRMT R57, R96, 0x5410, RZ ;  /* 0x000054106039e816 */ /* 0x000fc400000000ff */
[----:B------:R-:W-:Y:S02]  /*ec40*/  ISETP.GE.U32.AND P6, PT, R194, R0, PT ;  /* 0x00000000c200720c */ /* 0x000fe40003fc6070 */
[--C-:B------:R-:W-:Y:S02]  /*ec50*/  SHF.R.U32.HI R4, RZ, 0x18, R2.reuse ;  /* 0x00000018ff047819 */ /* 0x100fe40000011602 */
[----:B------:R-:W-:Y:S02]  /*ec60*/  LOP3.LUT R0, R2, 0xffff, RZ, 0xc0, !PT ;  /* 0x0000ffff02007812 */ /* 0x000fe400078ec0ff */
[----:B------:R-:W-:Y:S01]  /*ec70*/  SHF.R.U32.HI R2, RZ, 0x10, R2 ;  /* 0x00000010ff027819 */ /* 0x000fe20000011602 */
[----:B------:R-:W3:Y:S01]  /*ec80*/  MUFU.EX2 R10, R233 ;  /* 0x000000e9000a7308 */ /* 0x000ee20000000800 */
[----:B------:R-:W-:Y:S01]  /*ec90*/  PRMT R55, R17, 0x7632, R55 ;  /* 0x0000763211377816 */ /* 0x000fe20000000037 */
[----:B------:R-:W-:Y:S01]  /*eca0*/  @!P1 HADD2 R86, -R56.H0_H0, -RZ.H0_H0 ;  /* 0xa00000ff38569230 */ /* 0x000fe20000000900 */
[----:B------:R-:W-:Y:S01]  /*ecb0*/  LOP3.LUT R2, R2, 0xff, RZ, 0xc0, !PT ;  /* 0x000000ff02027812 */ /* 0x000fe200078ec0ff */
[----:B------:R-:W-:Y:S01]  /*ecc0*/  FADD.FTZ R3, R12, R7 ;  /* 0x000000070c037221 */ /* 0x000fe20000010000 */
[----:B------:R-:W-:-:S02]  /*ecd0*/  PRMT R225, R56, 0x5410, R55 ;  /* 0x0000541038e17816 */ /* 0x000fc40000000037 */
[----:B------:R-:W-:Y:S01]  /*ece0*/  @!P1 PRMT R56, R86, 0x5410, RZ ;  /* 0x0000541056389816 */ /* 0x000fe200000000ff */
[----:B------:R-:W2:Y:S01]  /*ecf0*/  MUFU.EX2 R8, R234 ;  /* 0x000000ea00087308 */ /* 0x000ea20000000800 */
[----:B------:R-:W-:Y:S02]  /*ed00*/  ISETP.GE.U32.AND P1, PT, R194, R2, PT ;  /* 0x00000002c200720c */ /* 0x000fe40003f26070 */
[----:B------:R-:W-:Y:S02]  /*ed10*/  SHF.R.U32.HI R0, RZ, 0x8, R0 ;  /* 0x00000008ff007819 */ /* 0x000fe40000011600 */
[----:B-1----:R-:W-:-:S03]  /*ed20*/  F2FP.PACK_AB R2, R16, R13 ;  /* 0x0000000d1002723e */ /* 0x002fc600000000ff */
[----:B------:R-:W-:Y:S01]  /*ed30*/  MUFU.EX2 R11, R223 ;  /* 0x000000df000b7308 */ /* 0x000fe20000000800 */
[----:B------:R-:W-:Y:S01]  /*ed40*/  @!P5 HADD2 R87, -R54.H0_H0, -RZ.H0_H0 ;  /* 0xa00000ff3657d230 */ /* 0x000fe20000000900 */
[----:B------:R-:W-:-:S06]  /*ed50*/  LOP3.LUT R0, R0, 0xffff, RZ, 0xc0, !PT ;  /* 0x0000ffff00007812 */ /* 0x000fcc00078ec0ff */
[----:B------:R-:W1:Y:S01]  /*ed60*/  MUFU.EX2 R12, R224 ;  /* 0x000000e0000c7308 */ /* 0x000e620000000800 */
[C---:B------:R-:W-:Y:S02]  /*ed70*/  PRMT R53, R2.reuse, 0x7610, R53 ;  /* 0x0000761002357816 */ /* 0x040fe40000000035 */
[----:B------:R-:W-:Y:S01]  /*ed80*/  PRMT R52, R2, 0x7632, R52 ;  /* 0x0000763202347816 */ /* 0x000fe20000000034 */
[----:B------:R-:W-:Y:S01]  /*ed90*/  FADD.FTZ R2, R18, R3 ;  /* 0x0000000312027221 */ /* 0x000fe20000010000 */
[----:B------:R-:W-:-:S03]  /*eda0*/  @!P0 HADD2 R85, -R55.H0_H0, -RZ.H0_H0 ;  /* 0xa00000ff37558230 */ /* 0x000fc60000000900 */
[----:B------:R-:W1:Y:S01]  /*edb0*/  MUFU.EX2 R7, R235 ;  /* 0x000000eb00077308 */ /* 0x000e620000000800 */
[----:B------:R-:W-:Y:S02]  /*edc0*/  @!P5 PRMT R54, R87, 0x5410, RZ ;  /* 0x000054105736d816 */ /* 0x000fe400000000ff */
[----:B------:R-:W-:Y:S01]  /*edd0*/  ISETP.GE.U32.AND P5, PT, R194, R0, PT ;  /* 0x00000000c200720c */ /* 0x000fe20003fa6070 */
[----:B---3--:R-:W-:-:S04]  /*ede0*/  FADD.FTZ R0, R10, R9 ;  /* 0x000000090a007221 */ /* 0x008fc80000010000 */
[----:B------:R-:W3:Y:S01]  /*edf0*/  MUFU.EX2 R3, R236 ;  /* 0x000000ec00037308 */ /* 0x000ee20000000800 */
[----:B------:R-:W-:Y:S02]  /*ee00*/  @!P0 PRMT R55, R85, 0x5410, RZ ;  /* 0x0000541055378816 */ /* 0x000fe400000000ff */
[----:B------:R-:W-:Y:S01]  /*ee10*/  ISETP.GE.U32.AND P0, PT, R194, R4, PT ;  /* 0x00000004c200720c */ /* 0x000fe20003f06070 */
[----:B--2---:R-:W-:Y:S01]  /*ee20*/  FADD.FTZ R4, R8, R0 ;  /* 0x0000000008047221 */ /* 0x004fe20000010000 */
[----:B-1----:R-:W-:Y:S01]  /*ee30*/  F2FP.PACK_AB R0, R12, R11 ;  /* 0x0000000b0c00723e */ /* 0x002fe200000000ff */
[----:B------:R-:W-:-:S03]  /*ee40*/  IMAD.MOV.U32 R234, RZ, RZ, R158 ;  /* 0x000000ffffea7224 */ /* 0x000fc600078e009e */
[C---:B------:R-:W-:Y:S02]  /*ee50*/  PRMT R47, R0.reuse, 0x7610, R47 ;  /* 0x00007610002f7816 */ /* 0x040fe4000000002f */
[----:B------:R-:W-:Y:S01]  /*ee60*/  PRMT R46, R0, 0x7632, R46 ;  /* 0x00007632002e7816 */ /* 0x000fe2000000002e */
[----:B------:R-:W-:Y:S02]  /*ee70*/  FADD.FTZ R0, R7, R4 ;  /* 0x0000000407007221 */ /* 0x000fe40000010000 */
[----:B------:R-:W-:Y:S02]  /*ee80*/  IMAD.MOV.U32 R158, RZ, RZ, R162 ;  /* 0x000000ffff9e7224 */ /* 0x000fe400078e00a2 */
[----:B------:R-:W-:Y:S01]  /*ee90*/  FADD.FTZ R2, R13, R2 ;  /* 0x000000020d027221 */ /* 0x000fe20000010000 */
[C---:B---3--:R-:W-:Y:S01]  /*eea0*/  F2FP.PACK_AB R50, R3.reuse, R7 ;  /* 0x000000070332723e */ /* 0x048fe200000000ff */
[----:B------:R-:W-:Y:S02]  /*eeb0*/  FADD.FTZ R3, R3, R0 ;  /* 0x0000000003037221 */ /* 0x000fe40000010000 */
[----:B------:R-:W-:Y:S01]  /*eec0*/  FADD.FTZ R0, R16, R2 ;  /* 0x0000000210007221 */ /* 0x000fe20000010000 */
[----:B------:R-:W-:Y:S01]  /*eed0*/  LOP3.LUT R2, R49, R198, R158, 0x96, !PT ;  /* 0x000000c631027212 */ /* 0x000fe200078e969e */
[----:B------:R-:W-:Y:S01]  /*eee0*/  IMAD.MOV.U32 R68, RZ, RZ, R152 ;  /* 0x000000ffff447224 */ /* 0x000fe200078e0098 */
[----:B------:R1:W-:Y:S01]  /*eef0*/  STL [R1+0x2c], R3 ;  /* 0x00002c0301007387 */ /* 0x0003e20000100800 */
[----:B------:R-:W-:Y:S01]  /*ef00*/  IMAD.MOV.U32 R228, RZ, RZ, R148 ;  /* 0x000000ffffe47224 */ /* 0x000fe200078e0094 */
[----:B------:R-:W-:Y:S01]  /*ef10*/  @!P6 HADD2 R97, -R53.H0_H0, -RZ.H0_H0 ;  /* 0xa00000ff3561e230 */ /* 0x000fe20000000900 */
[----:B------:R-:W-:Y:S01]  /*ef20*/  IMAD.MOV.U32 R71, RZ, RZ, R150 ;  /* 0x000000ffff477224 */ /* 0x000fe200078e0096 */
[----:B------:R-:W-:Y:S01]  /*ef30*/  @!P5 HADD2 R144, -R52.H0_H0, -RZ.H0_H0 ;  /* 0xa00000ff3490d230 */ /* 0x000fe20000000900 */
[----:B------:R2:W-:Y:S01]  /*ef40*/  STL [R1+0x15c], R0 ;  /* 0x00015c0001007387 */ /* 0x0005e20000100800 */
[----:B------:R-:W-:-:S02]  /*ef50*/  IMAD.MOV.U32 R70, RZ, RZ, R151 ;  /* 0x000000ffff467224 */ /* 0x000fc400078e0097 */
[----:B------:R-:W-:Y:S01]  /*ef60*/  IMAD.MOV.U32 R83, RZ, RZ, R147 ;  /* 0x000000ffff537224 */ /* 0x000fe200078e0093 */
[----:B------:R-:W-:Y:S01]  /*ef70*/  PRMT R222, R53, 0x5410, R52 ;  /* 0x0000541035de7816 */ /* 0x000fe20000000034 */
[----:B------:R-:W-:Y:S02]  /*ef80*/  IMAD.MOV.U32 R20, RZ, RZ, R160 ;  /* 0x000000ffff147224 */ /* 0x000fe400078e00a0 */
[----:B------:R-:W-:Y:S01]  /*ef90*/  IMAD.MOV.U32 R21, RZ, RZ, R149 ;  /* 0x000000ffff157224 */ /* 0x000fe200078e0095 */
[----:B------:R-:W-:Y:S01]  /*efa0*/  @!P6 PRMT R53, R97, 0x5410, RZ ;  /* 0x000054106135e816 */ /* 0x000fe200000000ff */
[----:B------:R-:W-:Y:S01]  /*efb0*/  IMAD.MOV.U32 R233, RZ, RZ, R228 ;  /* 0x000000ffffe97224 */ /* 0x000fe200078e00e4 */
[----:B------:R-:W-:Y:S01]  /*efc0*/  @!P5 PRMT R52, R144, 0x5410, RZ ;  /* 0x000054109034d816 */ /* 0x000fe200000000ff */
[----:B------:R-:W-:Y:S02]  /*efd0*/  IMAD.MOV.U32 R231, RZ, RZ, R145 ;  /* 0x000000ffffe77224 */ /* 0x000fe400078e0091 */
[----:B-1----:R-:W-:-:S05]  /*efe0*/  IMAD.WIDE.U32 R2, R2, -0x2daee0ad, RZ ;  /* 0xd2511f5302027825 */ /* 0x002fca00078e00ff */
[----:B--2---:R-:W-:Y:S01]  /*eff0*/  LOP3.LUT R0, R3, R193, R68, 0x96, !PT ;  /* 0x000000c103007212 */ /* 0x004fe200078e9644 */
[----:B------:R-:W-:Y:S02]  /*f000*/  IMAD.MOV.U32 R224, RZ, RZ, R161 ;  /* 0x000000ffffe07224 */ /* 0x000fe400078e00a1 */
[----:B------:R-:W-:Y:S02]  /*f010*/  IMAD.MOV.U32 R69, RZ, RZ, R153 ;  /* 0x000000ffff457224 */ /* 0x000fe400078e0099 */
        /* <DEDUP_REMOVED lines=26> */
[----:B------:R-:W-:Y:S02]  /*f1c0*/  IMAD.MOV.U32 R71, RZ, RZ, R70 ;  /* 0x000000ffff477224 */ /* 0x000fe400078e0046 */
[----:B------:R-:W-:-:S02]  /*f1d0*/  IMAD.MOV.U32 R83, RZ, RZ, R21 ;  /* 0x000000ffff537224 */ /* 0x000fc400078e0015 */
[----:B------:R-:W-:Y:S02]  /*f1e0*/  IMAD.MOV.U32 R70, RZ, RZ, R20 ;  /* 0x000000ffff467224 */ /* 0x000fe400078e0014 */
[----:B------:R-:W-:Y:S01]  /*f1f0*/  IMAD.WIDE.U32 R6, R0, -0x326172a9, RZ ;  /* 0xcd9e8d5700067825 */ /* 0x000fe200078e00ff */
[----:B------:R-:W-:Y:S02]  /*f200*/  @!P1 HADD2 R99, -R47.H0_H0, -RZ.H0_H0 ;  /* 0xa00000ff2f639230 */ /* 0x000fe40000000900 */
[----:B------:R-:W-:Y:S01]  /*f210*/  @!P0 HADD2 R98, -R46.H0_H0, -RZ.H0_H0 ;  /* 0xa00000ff2e628230 */ /* 0x000fe20000000900 */
[----:B------:R-:W-:Y:S01]  /*f220*/  PRMT R221, R47, 0x5410, R46 ;  /* 0x000054102fdd7816 */ /* 0x000fe2000000002e */
[----:B------:R-:W-:Y:S01]  /*f230*/  IMAD.MOV.U32 R159, RZ, RZ, R163 ;  /* 0x000000ffff9f7224 */ /* 0x000fe200078e00a3 */
[----:B------:R-:W-:Y:S01]  /*f240*/  @!P1 PRMT R47, R99, 0x5410, RZ ;  /* 0x00005410632f9816 */ /* 0x000fe200000000ff */
[-C--:B------:R-:W-:Y:S01]  /*f250*/  FMUL.FTZ R142, R142, R5.reuse ;  /* 0x000000058e8e7220 */ /* 0x080fe20000410000 */
[----:B------:R-:W-:Y:S01]  /*f260*/  @!P0 PRMT R46, R98, 0x5410, RZ ;  /* 0x00005410622e8816 */ /* 0x000fe200000000ff */
        /* <DEDUP_REMOVED lines=21> */
[----:B----4-:R-:W-:-:S05]  /*f3c0*/  LOP3.LUT R3, R29, R195, R48, 0x96, !PT ;  /* 0x000000c31d037212 */ /* 0x010fca00078e9630 */
[----:B------:R-:W-:Y:S01]  /*f3d0*/  IMAD.WIDE.U32 R20, R3, -0x2daee0ad, RZ ;  /* 0xd2511f5303147825 */ /* 0x000fe200078e00ff */
[----:B------:R-:W-:-:S04]  /*f3e0*/  LOP3.LUT R0, R7, R191, R28, 0x96, !PT ;  /* 0x000000bf07007212 */ /* 0x000fc800078e961c */
[----:B------:R-:W-:Y:S01]  /*f3f0*/  LOP3.LUT R2, R21, R192, R2, 0x96, !PT ;  /* 0x000000c015027212 */ /* 0x000fe200078e9602 */
[-C--:B------:R-:W-:Y:S02]  /*f400*/  FMUL.FTZ R162, R94, R5.reuse ;  /* 0x000000055ea27220 */ /* 0x080fe40000410000 */
[----:B------:R-:W-:Y:S02]  /*f410*/  FMUL.FTZ R163, R95, R5 ;  /* 0x000000055fa37220 */ /* 0x000fe40000410000 */
[----:B------:R-:W-:-:S04]  /*f420*/  IMAD.WIDE.U32 R4, R0, -0x2daee0ad, RZ ;  /* 0xd2511f5300047825 */ /* 0x000fc800078e00ff */
[----:B------:R-:W-:Y:S01]  /*f430*/  IMAD.WIDE.U32 R2, R2, -0x326172a9, RZ ;  /* 0xcd9e8d5702027825 */ /* 0x000fe200078e00ff */
[----:B------:R-:W-:-:S04]  /*f440*/  LOP3.LUT R0, R5, R224, R20, 0x96, !PT ;  /* 0x000000e005007212 */ /* 0x000fc800078e9614 */
[----:B------:R-:W-:Y:S01]  /*f450*/  LOP3.LUT R3, R3, R189, R6, 0x96, !PT ;  /* 0x000000bd03037212 */ /* 0x000fe200078e9606 */
[----:B------:R-:W-:Y:S01]  /*f460*/  IMAD.WIDE.U32 R6, R0, -0x326172a9, RZ ;  /* 0xcd9e8d5700067825 */ /* 0x000fe200078e00ff */
[----:B------:R-:W-:-:S03]  /*f470*/  F2FP.PACK_AB R80, R8, R10 ;  /* 0x0000000a0850723e */ /* 0x000fc600000000ff */
[----:B------:R-:W-:Y:S01]  /*f480*/  IMAD.WIDE.U32 R8, R3, -0x2daee0ad, RZ ;  /* 0xd2511f5303087825 */ /* 0x000fe200078e00ff */
[----:B------:R-:W-:-:S04]  /*f490*/  LOP3.LUT R5, R7, R234, R2, 0x96, !PT ;  /* 0x000000ea07057212 */ /* 0x000fc800078e9602 */
[----:B------:R-:W-:-:S05]  /*f4a0*/  LOP3.LUT R2, R9, R231, R4, 0x96, !PT ;  /* 0x000000e709027212 */ /* 0x000fca00078e9604 */
[----:B------:R-:W-:-:S05]  /*f4b0*/  IMAD.WIDE.U32 R2, R2, -0x326172a9, RZ ;  /* 0xcd9e8d5702027825 */ /* 0x000fca00078e00ff */
[----:B------:R-:W-:Y:S01]  /*f4c0*/  LOP3.LUT R0, R3, R232, R6, 0x96, !PT ;  /* 0x000000e803007212 */ /* 0x000fe200078e9606 */
[----:B------:R-:W-:-:S03]  /*f4d0*/  FADD.FTZ R10, R11, R22 ;  /* 0x000000160b0a7221 */ /* 0x000fc60000010000 */
[----:B------:R-:W-:-:S04]  /*f4e0*/  LOP3.LUT R4, R0, 0xff, RZ, 0xc0, !PT ;  /* 0x000000ff00047812 */ /* 0x000fc800078ec0ff */
[----:B------:R-:W-:Y:S01]  /*f4f0*/  ISETP.GE.U32.AND P0, PT, R194, R4, PT ;  /* 0x00000004c200720c */ /* 0x000fe20003f06070 */
[----:B------:R-:W-:Y:S02]  /*f500*/  FADD.FTZ R4, R12, R10 ;  /* 0x0000000a0c047221 */ /* 0x000fe40000010000 */
[----:B------:R-:W-:Y:S02]  /*f510*/  IMAD.MOV.U32 R6, RZ, RZ, R28 ;  /* 0x000000ffff067224 */ /* 0x000fe400078e001c */
[----:B------:R-:W-:Y:S02]  /*f520*/  IMAD.MOV.U32 R7, RZ, RZ, R29 ;  /* 0x000000ffff077224 */ /* 0x000fe400078e001d */
[----:B------:R-:W2:Y:S01]  /*f530*/  LDL.LU.64 R28, [R1+0x288] ;  /* 0x00028800011c7983 */ /* 0x000ea20000300a00 */
[----:B------:R-:W-:-:S03]  /*f540*/  PRMT R43, R229, 0x7610, R43 ;  /* 0x00007610e52b7816 */ /* 0x000fc6000000002b */
[----:B------:R1:W-:Y:S01]  /*f550*/  STL [R1+0x170], R4 ;  /* 0x0001700401007387 */ /* 0x0003e20000100800 */
[----:B------:R-:W-:Y:S01]  /*f560*/  PRMT R42, R229, 0x7632, R42 ;  /* 0x00007632e52a7816 */ /* 0x000fe2000000002a */
[----:B------:R-:W-:Y:S01]  /*f570*/  @!P0 HADD2 R88, -R43.H0_H0, -RZ.H0_H0 ;  /* 0xa00000ff2b588230 */ /* 0x000fe20000000900 */
[----:B------:R-:W-:Y:S02]  /*f580*/  IMAD.MOV.U32 R236, RZ, RZ, R83 ;  /* 0x000000ffffec7224 */ /* 0x000fe400078e0053 */
[----:B------:R-:W-:Y:S01]  /*f590*/  IMAD.MOV.U32 R83, RZ, RZ, R71 ;  /* 0x000000ffff537224 */ /* 0x000fe200078e0047 */
[----:B------:R-:W-:Y:S02]  /*f5a0*/  PRMT R71, R43, 0x5410, R42 ;  /* 0x000054102b477816 */ /* 0x000fe4000000002a */
[----:B------:R-:W-:Y:S02]  /*f5b0*/  @!P0 PRMT R43, R88, 0x5410, RZ ;  /* 0x00005410582b8816 */ /* 0x000fe400000000ff */
[----:B-1----:R-:W-:-:S04]  /*f5c0*/  LOP3.LUT R4, R0, 0xffff, RZ, 0xc0, !PT ;  /* 0x0000ffff00047812 */ /* 0x002fc800078ec0ff */
[----:B------:R-:W-:-:S04]  /*f5d0*/  SHF.R.U32.HI R4, RZ, 0x8, R4 ;  /* 0x00000008ff047819 */ /* 0x000fc80000011604 */
[----:B------:R-:W-:-:S04]  /*f5e0*/  LOP3.LUT R4, R4, 0xffff, RZ, 0xc0, !PT ;  /* 0x0000ffff04047812 */ /* 0x000fc800078ec0ff */
[----:B------:R-:W-:Y:S02]  /*f5f0*/  ISETP.GE.U32.AND P0, PT, R194, R4, PT ;  /* 0x00000004c200720c */ /* 0x000fe40003f06070 */
[----:B------:R-:W-:-:S11]  /*f600*/  SHF.R.U32.HI R4, RZ, 0x18, R0 ;  /* 0x00000018ff047819 */ /* 0x000fd60000011600 */
[----:B------:R-:W-:-:S05]  /*f610*/  @!P0 HADD2 R89, -R42.H0_H0, -RZ.H0_H0 ;  /* 0xa00000ff2a598230 */ /* 0x000fca0000000900 */
[----:B------:R-:W-:Y:S02]  /*f620*/  @!P0 PRMT R42, R89, 0x5410, RZ ;  /* 0x00005410592a8816 */ /* 0x000fe400000000ff */
[----:B------:R-:W-:Y:S02]  /*f630*/  ISETP.GE.U32.AND P0, PT, R194, R4, PT ;  /* 0x00000004c200720c */ /* 0x000fe40003f06070 */
[----:B------:R-:W-:Y:S02]  /*f640*/  SHF.R.U32.HI R0, RZ, 0x10, R0 ;  /* 0x00000010ff007819 */ /* 0x000fe40000011600 */
[----:B------:R-:W-:Y:S02]  /*f650*/  PRMT R39, R40, 0x7632, R39 ;  /* 0x0000763228277816 */ /* 0x000fe40000000027 */
[----:B------:R-:W-:Y:S01]  /*f660*/  LOP3.LUT R0, R0, 0xff, RZ, 0xc0, !PT ;  /* 0x000000ff00007812 */ /* 0x000fe200078ec0ff */
[----:B------:R-:W-:-:S03]  /*f670*/  IMAD.MOV.U32 R229, RZ, RZ, R233 ;  /* 0x000000ffffe57224 */ /* 0x000fc600078e00e9 */
[----:B------:R-:W-:-:S03]  /*f680*/  ISETP.GE.U32.AND P1, PT, R194, R0, PT ;  /* 0x00000000c200720c */ /* 0x000fc60003f26070 */
[----:B------:R-:W-:Y:S01]  /*f690*/  @!P0 HADD2 R90, -R39.H0_H0, -RZ.H0_H0 ;  /* 0xa00000ff275a8230 */ /* 0x000fe20000000900 */
[----:B------:R-:W-:Y:S01]  /*f6a0*/  LOP3.LUT R0, R2, 0xff, RZ, 0xc0, !PT ;  /* 0x000000ff02007812 */ /* 0x000fe200078ec0ff */
[----:B------:R-:W-:Y:S01]  /*f6b0*/  IMAD.MOV.U32 R233, RZ, RZ, R70 ;  /* 0x000000ffffe97224 */ /* 0x000fe200078e0046 */
[----:B------:R-:W-:Y:S02]  /*f6c0*/  PRMT R70, R40, 0x5410, R39 ;  /* 0x0000541028467816 */ /* 0x000fe40000000027 */
[----:B------:R-:W-:Y:S02]  /*f6d0*/  @!P0 PRMT R39, R90, 0x5410, RZ ;  /* 0x000054105a278816 */ /* 0x000fe400000000ff */
[----:B------:R-:W-:Y:S02]  /*f6e0*/  ISETP.GE.U32.AND P0, PT, R194, R0, PT ;  /* 0x00000000c200720c */ /* 0x000fe40003f06070 */
[----:B------:R-:W-:Y:S02]  /*f6f0*/  LOP3.LUT R0, R2, 0xffff, RZ, 0xc0, !PT ;  /* 0x0000ffff02007812 */ /* 0x000fe400078ec0ff */
[----:B------:R-:W-:-:S02]  /*f700*/  PRMT R38, R25, 0x7610, R38 ;  /* 0x0000761019267816 */ /* 0x000fc40000000026 */
[----:B------:R-:W-:Y:S02]  /*f710*/  SHF.R.U32.HI R0, RZ, 0x8, R0 ;  /* 0x00000008ff007819 */ /* 0x000fe40000011600 */
[----:B------:R-:W-:Y:S01]  /*f720*/  PRMT R37, R25, 0x7632, R37 ;  /* 0x0000763219257816 */ /* 0x000fe20000000025 */
[----:B------:R-:W-:Y:S01]  /*f730*/  IMAD.MOV.U32 R89, RZ, RZ, R7 ;  /* 0x000000ffff597224 */ /* 0x000fe200078e0007 */
[----:B------:R-:W-:-:S03]  /*f740*/  LOP3.LUT R0, R0, 0xffff, RZ, 0xc0, !PT ;  /* 0x0000ffff00007812 */ /* 0x000fc600078ec0ff */
[----:B------:R-:W-:Y:S01]  /*f750*/  @!P0 HADD2 R92, -R38.H0_H0, -RZ.H0_H0 ;  /* 0xa00000ff265c8230 */ /* 0x000fe20000000900 */
[----:B------:R-:W-:Y:S01]  /*f760*/  IMAD.MOV.U32 R7, RZ, RZ, R69 ;  /* 0x000000ffff077224 */ /* 0x000fe200078e0045 */
[----:B------:R-:W-:-:S03]  /*f770*/  PRMT R69, R38, 0x5410, R37 ;  /* 0x0000541026457816 */ /* 0x000fc60000000025 */
[----:B------:R-:W-:Y:S02]  /*f780*/  @!P0 PRMT R38, R92, 0x5410, RZ ;  /* 0x000054105c268816 */ /* 0x000fe400000000ff */
[----:B------:R-:W-:Y:S02]  /*f790*/  ISETP.GE.U32.AND P0, PT, R194, R0, PT ;  /* 0x00000000c200720c */ /* 0x000fe40003f06070 */
[--C-:B------:R-:W-:Y:S02]  /*f7a0*/  SHF.R.U32.HI R0, RZ, 0x10, R2.reuse ;  /* 0x00000010ff007819 */ /* 0x100fe40000011602 */
[----:B------:R-:W-:-:S09]  /*f7b0*/  SHF.R.U32.HI R2, RZ, 0x18, R2 ;  /* 0x00000018ff027819 */ /* 0x000fd20000011602 */
[----:B------:R-:W-:-:S05]  /*f7c0*/  @!P0 HADD2 R93, -R37.H0_H0, -RZ.H0_H0 ;  /* 0xa00000ff255d8230 */ /* 0x000fca0000000900 */
[----:B------:R-:W-:Y:S02]  /*f7d0*/  @!P0 PRMT R37, R93, 0x5410, RZ ;  /* 0x000054105d258816 */ /* 0x000fe400000000ff */
[----:B------:R-:W-:Y:S01]  /*f7e0*/  ISETP.GE.U32.AND P0, PT, R194, R2, PT ;  /* 0x00000002c200720c */ /* 0x000fe20003f06070 */
[----:B------:R-:W-:Y:S01]  /*f7f0*/  @!P1 HADD2 R91, -R40.H0_H0, -RZ.H0_H0 ;  /* 0xa00000ff285b9230 */ /* 0x000fe20000000900 */
[----:B------:R-:W-:Y:S01]  /*f800*/  LOP3.LUT R0, R0, 0xff, RZ, 0xc0, !PT ;  /* 0x000000ff00007812 */ /* 0x000fe200078ec0ff */
[----:B------:R-:W-:Y:S01]  /*f810*/  IMAD.WIDE.U32 R2, R5, -0x2daee0ad, RZ ;  /* 0xd2511f5305027825 */ /* 0x000fe200078e00ff */
[----:B------:R-:W-:Y:S02]  /*f820*/  PRMT R26, R27, 0x7632, R26 ;  /* 0x000076321b1a7816 */ /* 0x000fe4000000001a */
[----:B------:R-:W-:Y:S02]  /*f830*/  @!P1 PRMT R40, R91, 0x5410, RZ ;  /* 0x000054105b289816 */ /* 0x000fe400000000ff */
[----:B------:R-:W-:-:S02]  /*f840*/  ISETP.GE.U32.AND P1, PT, R194, R0, PT ;  /* 0x00000000c200720c */ /* 0x000fc40003f26070 */
[----:B------:R-:W-:Y:S01]  /*f850*/  LOP3.LUT R0, R3, R252, R8, 0x96, !PT ;  /* 0x000000fc03007212 */ /* 0x000fe200078e9608 */
[----:B------:R-:W-:Y:S02]  /*f860*/  IMAD.MOV.U32 R88, RZ, RZ, R6 ;  /* 0x000000ffff587224 */ /* 0x000fe400078e0006 */
[----:B------:R-:W-:Y:S01]  /*f870*/  @!P0 HADD2 R95, -R26.H0_H0, -RZ.H0_H0 ;  /* 0xa00000ff1a5f8230 */ /* 0x000fe20000000900 */
[----:B------:R-:W-:Y:S01]  /*f880*/  LOP3.LUT R4, R0, 0xff, RZ, 0xc0, !PT ;  /* 0x000000ff00047812 */ /* 0x000fe200078ec0ff */
[----:B------:R-:W-:Y:S01]  /*f890*/  IMAD.MOV.U32 R6, RZ, RZ, R68 ;  /* 0x000000ffff067224 */ /* 0x000fe200078e0044 */
[----:B------:R-:W-:Y:S02]  /*f8a0*/  PRMT R68, R27, 0x5410, R26 ;  /* 0x000054101b447816 */ /* 0x000fe4000000001a */
[----:B------:R-:W-:Y:S02]  /*f8b0*/  @!P0 PRMT R26, R95, 0x5410, RZ ;  /* 0x000054105f1a8816 */ /* 0x000fe400000000ff */
[----:B------:R-:W-:-:S02]  /*f8c0*/  ISETP.GE.U32.AND P0, PT, R194, R4, PT ;  /* 0x00000004c200720c */ /* 0x000fc40003f06070 */
[----:B------:R-:W-:Y:S02]  /*f8d0*/  LOP3.LUT R4, R0, 0xffff, RZ, 0xc0, !PT ;  /* 0x0000ffff00047812 */ /* 0x000fe400078ec0ff */
[C---:B------:R-:W-:Y:S02]  /*f8e0*/  PRMT R25, R23.reuse, 0x7610, R25 ;  /* 0x0000761017197816 */ /* 0x040fe40000000019 */
[----:B------:R-:W-:Y:S02]  /*f8f0*/  SHF.R.U32.HI R4, RZ, 0x8, R4 ;  /* 0x00000008ff047819 */ /* 0x000fe40000011604 */
[----:B------:R-:W-:Y:S01]  /*f900*/  PRMT R24, R23, 0x7632, R24 ;  /* 0x0000763217187816 */ /* 0x000fe20000000018 */
[----:B------:R-:W-:Y:S01]  /*f910*/  IMAD.MOV.U32 R91, RZ, RZ, R159 ;  /* 0x000000ffff5b7224 */ /* 0x000fe200078e009f */
[----:B------:R-:W-:-:S03]  /*f920*/  LOP3.LUT R4, R4, 0xffff, RZ, 0xc0, !PT ;  /* 0x0000ffff04047812 */ /* 0x000fc600078ec0ff */
[----:B------:R-:W-:Y:S01]  /*f930*/  @!P0 HADD2 R116, -R25.H0_H0, -RZ.H0_H0 ;  /* 0xa00000ff19748230 */ /* 0x000fe20000000900 */
[----:B------:R-:W-:-:S04]  /*f940*/  PRMT R159, R25, 0x5410, R24 ;  /* 0x00005410199f7816 */ /* 0x000fc80000000018 */
[----:B------:R-:W-:Y:S02]  /*f950*/  @!P0 PRMT R25, R116, 0x5410, RZ ;  /* 0x0000541074198816 */ /* 0x000fe400000000ff */
[----:B------:R-:W-:Y:S02]  /*f960*/  ISETP.GE.U32.AND P0, PT, R194, R4, PT ;  /* 0x00000004c200720c */ /* 0x000fe40003f06070 */
[C---:B------:R-:W-:Y:S02]  /*f970*/  PRMT R22, R41.reuse, 0x7632, R22 ;  /* 0x0000763229167816 */ /* 0x040fe40000000016 */
[----:B------:R-:W-:Y:S01]  /*f980*/  PRMT R23, R41, 0x7610, R23 ;  /* 0x0000761029177816 */ /* 0x000fe20000000017 */
[----:B------:R-:W-:Y:S01]  /*f990*/  IMAD.MOV.U32 R90, RZ, RZ, R158 ;  /* 0x000000ffff5a7224 */ /* 0x000fe200078e009e */
[----:B------:R-:W-:Y:S01]  /*f9a0*/  SHF.R.U32.HI R4, RZ, 0x10, R0 ;  /* 0x00000010ff047819 */ /* 0x000fe20000011600 */
[----:B------:R-:W-:Y:S01]  /*f9b0*/  IMAD.MOV.U32 R235, RZ, RZ, R228 ;  /* 0x000000ffffeb7224 */ /* 0x000fe200078e00e4 */
[----:B------:R-:W-:Y:S01]  /*f9c0*/  SHF.R.U32.HI R0, RZ, 0x18, R0 ;  /* 0x00000018ff007819 */ /* 0x000fe20000011600 */
[----:B------:R-:W-:Y:S01]  /*f9d0*/  @!P1 HADD2 R94, -R27.H0_H0, -RZ.H0_H0 ;  /* 0xa00000ff1b5e9230 */ /* 0x000fe20000000900 */
[----:B------:R-:W-:Y:S01]  /*f9e0*/  IMAD.MOV.U32 R95, RZ, RZ, R45 ;  /* 0x000000ffff5f7224 */ /* 0x000fe200078e002d */
[----:B------:R-:W-:-:S02]  /*f9f0*/  PRMT R17, R230, 0x7610, R17 ;  /* 0x00007610e6117816 */ /* 0x000fc40000000011 */
[----:B------:R-:W-:Y:S01]  /*fa00*/  PRMT R16, R230, 0x7632, R16 ;  /* 0x00007632e6107816 */ /* 0x000fe20000000010 */
[----:B------:R-:W-:Y:S01]  /*fa10*/  @!P0 HADD2 R117, -R24.H0_H0, -RZ.H0_H0 ;  /* 0xa00000ff18758230 */ /* 0x000fe20000000900 */
[C---:B------:R-:W-:Y:S02]  /*fa20*/  PRMT R13, R185.reuse, 0x7610, R13 ;  /* 0x00007610b90d7816 */ /* 0x040fe4000000000d */
[----:B------:R-:W-:Y:S02]  /*fa30*/  PRMT R12, R185, 0x7632, R12 ;  /* 0x00007632b90c7816 */ /* 0x000fe4000000000c */
[----:B------:R-:W-:Y:S01]  /*fa40*/  PRMT R18, R19, 0x7632, R18 ;  /* 0x0000763213127816 */ /* 0x000fe20000000012 */
[----:B------:R-:W-:Y:S01]  /*fa50*/  IMAD.MOV.U32 R92, RZ, RZ, R156 ;  /* 0x000000ffff5c7224 */ /* 0x000fe200078e009c */
[----:B------:R-:W-:Y:S02]  /*fa60*/  @!P0 PRMT R24, R117, 0x5410, RZ ;  /* 0x0000541075188816 */ /* 0x000fe400000000ff */
[----:B------:R-:W-:-:S02]  /*fa70*/  PRMT R10, R81, 0x7632, R10 ;  /* 0x00007632510a7816 */ /* 0x000fc4000000000a */
[----:B------:R-:W-:Y:S01]  /*fa80*/  PRMT R11, R81, 0x7610, R11 ;  /* 0x00007610510b7816 */ /* 0x000fe2000000000b */
[----:B------:R-:W-:Y:S01]  /*fa90*/  IMAD.MOV.U32 R91, RZ, RZ, R202 ;  /* 0x000000ffff5b7224 */ /* 0x000fe200078e00ca */
[----:B------:R-:W-:Y:S01]  /*faa0*/  ISETP.GE.U32.AND P0, PT, R194, R0, PT ;  /* 0x00000000c200720c */ /* 0x000fe20003f06070 */
[----:B------:R-:W3:Y:S01]  /*fab0*/  LDL R116, [R1+0x174] ;  /* 0x0001740001747983 */ /* 0x000ee20000100800 */
[----:B------:R-:W-:Y:S02]  /*fac0*/  LOP3.LUT R0, R2, 0xff, RZ, 0xc0, !PT ;  /* 0x000000ff02007812 */ /* 0x000fe400078ec0ff */
[----:B------:R-:W-:-:S09]  /*fad0*/  PRMT R158, R23, 0x5410, R22 ;  /* 0x00005410179e7816 */ /* 0x000fd20000000016 */
[----:B------:R-:W-:-:S05]  /*fae0*/  @!P0 HADD2 R119, -R22.H0_H0, -RZ.H0_H0 ;  /* 0xa00000ff16778230 */ /* 0x000fca0000000900 */
[----:B------:R-:W-:Y:S02]  /*faf0*/  @!P0 PRMT R22, R119, 0x5410, RZ ;  /* 0x0000541077168816 */ /* 0x000fe400000000ff */
[----:B------:R-:W-:Y:S02]  /*fb00*/  ISETP.GE.U32.AND P0, PT, R194, R0, PT ;  /* 0x00000000c200720c */ /* 0x000fe40003f06070 */
[----:B------:R-:W-:Y:S01]  /*fb10*/  LOP3.LUT R0, R2, 0xffff, RZ, 0xc0, !PT ;  /* 0x0000ffff02007812 */ /* 0x000fe200078ec0ff */
[----:B------:R-:W-:Y:S01]  /*fb20*/  IMAD.MOV.U32 R228, RZ, RZ, R227 ;  /* 0x000000ffffe47224 */ /* 0x000fe200078e00e3 */
[----:B------:R-:W-:Y:S02]  /*fb30*/  PRMT R41, R36, 0x7632, R41 ;  /* 0x0000763224297816 */ /* 0x000fe40000000029 */
[----:B------:R-:W-:Y:S01]  /*fb40*/  SHF.R.U32.HI R0, RZ, 0x8, R0 ;  /* 0x00000008ff007819 */ /* 0x000fe20000011600 */
[----:B------:R-:W-:Y:S02]  /*fb50*/  IMAD.MOV.U32 R227, RZ, RZ, R201 ;  /* 0x000000ffffe37224 */ /* 0x000fe400078e00c9 */
[----:B------:R-:W-:Y:S01]  /*fb60*/  IMAD.MOV.U32 R201, RZ, RZ, R157 ;  /* 0x000000ffffc97224 */ /* 0x000fe200078e009d */
[----:B------:R-:W-:-:S03]  /*fb70*/  LOP3.LUT R0, R0, 0xffff, RZ, 0xc0, !PT ;  /* 0x0000ffff00007812 */ /* 0x000fc600078ec0ff */
[----:B------:R-:W-:Y:S01]  /*fb80*/  @!P0 HADD2 R120, -R36.H0_H0, -RZ.H0_H0 ;  /* 0xa00000ff24788230 */ /* 0x000fe20000000900 */
[----:B------:R-:W-:-:S04]  /*fb90*/  PRMT R157, R36, 0x5410, R41 ;  /* 0x00005410249d7816 */ /* 0x000fc80000000029 */
[----:B------:R-:W-:Y:S02]  /*fba0*/  @!P0 PRMT R36, R120, 0x5410, RZ ;  /* 0x0000541078248816 */ /* 0x000fe400000000ff */
[----:B------:R-:W-:Y:S02]  /*fbb0*/  ISETP.GE.U32.AND P0, PT, R194, R0, PT ;  /* 0x00000000c200720c */ /* 0x000fe40003f06070 */
[----:B------:R-:W-:-:S04]  /*fbc0*/  SHF.R.U32.HI R0, RZ, 0x10, R2 ;  /* 0x00000010ff007819 */ /* 0x000fc80000011602 */
[----:B------:R-:W-:Y:S02]  /*fbd0*/  LOP3.LUT R0, R0, 0xff, RZ, 0xc0, !PT ;  /* 0x000000ff00007812 */ /* 0x000fe400078ec0ff */
[----:B------:R-:W-:Y:S02]  /*fbe0*/  LOP3.LUT R4, R4, 0xff, RZ, 0xc0, !PT ;  /* 0x000000ff04047812 */ /* 0x000fe400078ec0ff */
[----:B------:R-:W-:Y:S02]  /*fbf0*/  ISETP.GE.U32.AND P5, PT, R194, R0, PT ;  /* 0x00000000c200720c */ /* 0x000fe40003fa6070 */
[----:B------:R-:W-:Y:S02]  /*fc00*/  LOP3.LUT R0, R15, R198, R90, 0x96, !PT ;  /* 0x000000c60f007212 */ /* 0x000fe400078e965a */
[----:B------:R-:W-:Y:S02]  /*fc10*/  @!P1 PRMT R27, R94, 0x5410, RZ ;  /* 0x000054105e1b9816 */ /* 0x000fe400000000ff */
[----:B------:R-:W-:Y:S01]  /*fc20*/  ISETP.GE.U32.AND P1, PT, R194, R4, PT ;  /* 0x00000004c200720c */ /* 0x000fe20003f26070 */
[----:B------:R-:W-:Y:S01]  /*fc30*/  IMAD.WIDE.U32 R4, R0, -0x2daee0ad, RZ ;  /* 0xd2511f5300047825 */ /* 0x000fe200078e00ff */
[----:B------:R-:W-:-:S04]  /*fc40*/  LOP3.LUT R3, R89, R195, R14, 0x96, !PT ;  /* 0x000000c359037212 */ /* 0x000fc800078e960e */
[----:B------:R-:W-:Y:S01]  /*fc50*/  LOP3.LUT R0, R5, R193, R6, 0x96, !PT ;  /* 0x000000c105007212 */ /* 0x000fe200078e9606 */
[----:B------:R-:W-:-:S04]  /*fc60*/  IMAD.WIDE.U32 R8, R3, -0x2daee0ad, RZ ;  /* 0xd2511f5303087825 */ /* 0x000fc800078e00ff */
[----:B------:R-:W-:Y:S01]  /*fc70*/  IMAD.WIDE.U32 R6, R0, -0x326172a9, RZ ;  /* 0xcd9e8d5700067825 */ /* 0x000fe200078e00ff */
[----:B------:R-:W-:-:S04]  /*fc80*/  LOP3.LUT R3, R9, R192, R4, 0x96, !PT ;  /* 0x000000c009037212 */ /* 0x000fc800078e9604 */
[----:B------:R-:W-:-:S05]  /*fc90*/  LOP3.LUT R0, R7, R191, R88, 0x96, !PT ;  /* 0x000000bf07007212 */ /* 0x000fca00078e9658 */
[----:B------:R-:W-:-:S05]  /*fca0*/  IMAD.WIDE.U32 R4, R0, -0x2daee0ad, RZ ;  /* 0xd2511f5300047825 */ /* 0x000fca00078e00ff */
[----:B------:R-:W-:Y:S01]  /*fcb0*/  LOP3.LUT R5, R5, R224, R8, 0x96, !PT ;  /* 0x000000e005057212 */ /* 0x000fe200078e9608 */
[----:B------:R-:W-:-:S05]  /*fcc0*/  IMAD.WIDE.U32 R8, R3, -0x326172a9, RZ ;  /* 0xcd9e8d5703087825 */ /* 0x000fca00078e00ff */
[----:B------:R-:W-:Y:S01]  /*fcd0*/  LOP3.LUT R0, R9, R189, R6, 0x96, !PT ;  /* 0x000000bd09007212 */ /* 0x000fe200078e9606 */
[----:B------:R-:W-:-:S04]  /*fce0*/  IMAD.MOV.U32 R94, RZ, RZ, R44 ;  /* 0x000000ffff5e7224 */ /* 0x000fc800078e002c */
[----:B------:R-:W-:Y:S01]  /*fcf0*/  IMAD.WIDE.U32 R44, R0, -0x2daee0ad, RZ ;  /* 0xd2511f53002c7825 */ /* 0x000fe200078e00ff */
[----:B------:R-:W-:-:S04]  /*fd00*/  SHF.R.U32.HI R6, RZ, 0x18, R2 ;  /* 0x00000018ff067819 */ /* 0x000fc80000011602 */
[----:B------:R-:W-:Y:S01]  /*fd10*/  LOP3.LUT R3, R45, R231, R4, 0x96, !PT ;  /* 0x000000e72d037212 */ /* 0x000fe200078e9604 */
[----:B------:R-:W-:-:S04]  /*fd20*/  IMAD.WIDE.U32 R4, R5, -0x326172a9, RZ ;  /* 0xcd9e8d5705047825 */ /* 0x000fc800078e00ff */
[----:B------:R-:W-:Y:S01]  /*fd30*/  IMAD.WIDE.U32 R2, R3, -0x326172a9, RZ ;  /* 0xcd9e8d5703027825 */ /* 0x000fe200078e00ff */
[----:B------:R-:W-:-:S04]  /*fd40*/  @!P0 HADD2 R121, -R41.H0_H0, -RZ.H0_H0 ;  /* 0xa00000ff29798230 */ /* 0x000fc80000000900 */
[----:B------:R-:W-:-:S04]  /*fd50*/  LOP3.LUT R0, R3, R232, R4, 0x96, !PT ;  /* 0x000000e803007212 */ /* 0x000fc800078e9604 */
[----:B------:R-:W-:Y:S02]  /*fd60*/  LOP3.LUT R4, R0, 0xff, RZ, 0xc0, !PT ;  /* 0x000000ff00047812 */ /* 0x000fe400078ec0ff */
[----:B------:R-:W-:Y:S02]  /*fd70*/  @!P0 PRMT R41, R121, 0x5410, RZ ;  /* 0x0000541079298816 */ /* 0x000fe400000000ff */
[----:B------:R-:W-:Y:S02]  /*fd80*/  ISETP.GE.U32.AND P0, PT, R194, R4, PT ;  /* 0x00000004c200720c */ /* 0x000fe40003f06070 */
[----:B------:R-:W-:-:S04]  /*fd90*/  LOP3.LUT R4, R0, 0xffff, RZ, 0xc0, !PT ;  /* 0x0000ffff00047812 */ /* 0x000fc800078ec0ff */
[----:B------:R-:W-:Y:S01]  /*fda0*/  SHF.R.U32.HI R4, RZ, 0x8, R4 ;  /* 0x00000008ff047819 */ /* 0x000fe20000011604 */
[----:B------:R-:W-:Y:S01]  /*fdb0*/  IMAD.MOV.U32 R90, RZ, RZ, R199 ;  /* 0x000000ffff5a7224 */ /* 0x000fe200078e00c7 */
[----:B------:R-:W-:Y:S02]  /*fdc0*/  PRMT R199, R17, 0x5410, R16 ;  /* 0x0000541011c77816 */ /* 0x000fe40000000010 */
[----:B------:R-:W-:-:S03]  /*fdd0*/  LOP3.LUT R4, R4, 0xffff, RZ, 0xc0, !PT ;  /* 0x0000ffff04047812 */ /* 0x000fc600078ec0ff */
[----:B------:R-:W-:-:S05]  /*fde0*/  @!P0 HADD2 R123, -R17.H0_H0, -RZ.H0_H0 ;  /* 0xa00000ff117b8230 */ /* 0x000fca0000000900 */
[----:B------:R-:W-:Y:S02]  /*fdf0*/  @!P0 PRMT R17, R123, 0x5410, RZ ;  /* 0x000054107b118816 */ /* 0x000fe400000000ff */
[----:B------:R-:W-:Y:S02]  /*fe00*/  ISETP.GE.U32.AND P0, PT, R194, R4, PT ;  /* 0x00000004c200720c */ /* 0x000fe40003f06070 */
[--C-:B------:R-:W-:Y:S02]  /*fe10*/  SHF.R.U32.HI R4, RZ, 0x10, R0.reuse ;  /* 0x00000010ff047819 */ /* 0x100fe40000011600 */
[----:B------:R-:W-:-:S09]  /*fe20*/  SHF.R.U32.HI R0, RZ, 0x18, R0 ;  /* 0x00000018ff007819 */ /* 0x000fd20000011600 */
[----:B------:R-:W-:-:S05]  /*fe30*/  @!P0 HADD2 R125, -R16.H0_H0, -RZ.H0_H0 ;  /* 0xa00000ff107d8230 */ /* 0x000fca0000000900 */
[----:B------:R-:W-:Y:S02]  /*fe40*/  @!P0 PRMT R16, R125, 0x5410, RZ ;  /* 0x000054107d108816 */ /* 0x000fe400000000ff */
[----:B------:R-:W-:Y:S02]  /*fe50*/  ISETP.GE.U32.AND P0, PT, R194, R0, PT ;  /* 0x00000000c200720c */ /* 0x000fe40003f06070 */
[C---:B------:R-:W-:Y:S02]  /*fe60*/  PRMT R14, R82.reuse, 0x7632, R14 ;  /* 0x00007632520e7816 */ /* 0x040fe4000000000e */
[----:B------:R-:W-:Y:S01]  /*fe70*/  PRMT R15, R82, 0x7610, R15 ;  /* 0x00007610520f7816 */ /* 0x000fe2000000000f */
[----:B------:R-:W-:Y:S01]  /*fe80*/  IMAD.MOV.U32 R89, RZ, RZ, R196 ;  /* 0x000000ffff597224 */ /* 0x000fe200078e00c4 */
[----:B------:R-:W-:Y:S02]  /*fe90*/  LOP3.LUT R0, R2, 0xff, RZ, 0xc0, !PT ;  /* 0x000000ff02007812 */ /* 0x000fe400078ec0ff */
[----:B------:R-:W-:-:S05]  /*fea0*/  PRMT R196, R15, 0x5410, R14 ;  /* 0x000054100fc47816 */ /* 0x000fca000000000e */
[----:B------:R-:W-:-:S05]  /*feb0*/  @!P0 HADD2 R126, -R14.H0_H0, -RZ.H0_H0 ;  /* 0xa00000ff0e7e8230 */ /* 0x000fca0000000900 */
[----:B------:R-:W-:Y:S02]  /*fec0*/  @!P0 PRMT R14, R126, 0x5410, RZ ;  /* 0x000054107e0e8816 */ /* 0x000fe400000000ff */
[----:B------:R-:W-:Y:S01]  /*fed0*/  ISETP.GE.U32.AND P0, PT, R194, R0, PT ;  /* 0x00000000c200720c */ /* 0x000fe20003f06070 */
[----:B------:R-:W-:Y:S01]  /*fee0*/  @!P1 HADD2 R118, -R23.H0_H0, -RZ.H0_H0 ;  /* 0xa00000ff17769230 */ /* 0x000fe20000000900 */
[----:B------:R-:W-:-:S04]  /*fef0*/  LOP3.LUT R0, R2, 0xffff, RZ, 0xc0, !PT ;  /* 0x0000ffff02007812 */ /* 0x000fc800078ec0ff */
[----:B------:R-:W-:Y:S02]  /*ff00*/  @!P1 PRMT R23, R118, 0x5410, RZ ;  /* 0x0000541076179816 */ /* 0x000fe400000000ff */
[----:B------:R-:W-:Y:S02]  /*ff10*/  ISETP.GE.U32.AND P1, PT, R194, R6, PT ;  /* 0x00000006c200720c */ /* 0x000fe40003f26070 */
[----:B------:R-:W-:Y:S01]  /*ff20*/  SHF.R.U32.HI R0, RZ, 0x8, R0 ;  /* 0x00000008ff007819 */ /* 0x000fe20000011600 */
[----:B------:R-:W-:Y:S02]  /*ff30*/  IMAD.MOV.U32 R88, RZ, RZ, R223 ;  /* 0x000000ffff587224 */ /* 0x000fe400078e00df */
[----:B------:R-:W-:Y:S01]  /*ff40*/  @!P0 HADD2 R128, -R13.H0_H0, -RZ.H0_H0 ;  /* 0xa00000ff0d808230 */ /* 0x000fe20000000900 */
[----:B------:R-:W-:Y:S01]  /*ff50*/  LOP3.LUT R0, R0, 0xffff, RZ, 0xc0, !PT ;  /* 0x0000ffff00007812 */ /* 0x000fe200078ec0ff */
[----:B------:R-:W-:Y:S01]  /*ff60*/  IMAD.MOV.U32 R223, RZ, RZ, R187 ;  /* 0x000000ffffdf7224 */ /* 0x000fe200078e00bb */
[----:B------:R-:W-:-:S02]  /*ff70*/  PRMT R187, R13, 0x5410, R12 ;  /* 0x000054100dbb7816 */ /* 0x000fc4000000000c */
[----:B------:R-:W-:Y:S02]  /*ff80*/  @!P0 PRMT R13, R128, 0x5410, RZ ;  /* 0x00005410800d8816 */ /* 0x000fe400000000ff */
[----:B------:R-:W-:Y:S01]  /*ff90*/  ISETP.GE.U32.AND P0, PT, R194, R0, PT ;  /* 0x00000000c200720c */ /* 0x000fe20003f06070 */
[----:B------:R-:W-:Y:S01]  /*ffa0*/  @!P1 HADD2 R124, -R18.H0_H0, -RZ.H0_H0 ;  /* 0xa00000ff127c9230 */ /* 0x000fe20000000900 */
[----:B------:R-:W-:Y:S02]  /*ffb0*/  LOP3.LUT R4, R4, 0xff, RZ, 0xc0, !PT ;  /* 0x000000ff04047812 */ /* 0x000fe400078ec0ff */
[----:B------:R-:W-:Y:S02]  /*ffc0*/  PRMT R156, R19, 0x5410, R18 ;  /* 0x00005410139c7816 */ /* 0x000fe40000000012 */
[----:B------:R-:W-:Y:S02]  /*ffd0*/  @!P1 PRMT R18, R124, 0x5410, RZ ;  /* 0x000054107c129816 */ /* 0x000fe400000000ff */
[----:B------:R-:W-:-:S02]  /*ffe0*/  ISETP.GE.U32.AND P1, PT, R194, R4, PT ;  /* 0x00000004c200720c */ /* 0x000fc40003f26070 */
[----:B------:R-:W-:-:S03]  /*fff0*/  SHF.R.U32.HI R0, RZ, 0x10, R2 ;  /* 0x00000010ff007819 */ /* 0x000fc60000011602 */
[----:B------:R-:W-:Y:S01]  /*10000*/  @!P0 HADD2 R129, -R12.H0_H0, -RZ.H0_H0 ;  /* 0xa00000ff0c818230 */ /* 0x000fe20000000900 */
[----:B------:R-:W-:Y:S02]  /*10010*/  SHF.R.U32.HI R2, RZ, 0x18, R2 ;  /* 0x00000018ff027819 */ /* 0x000fe40000011602 */
[----:B------:R-:W-:Y:S02]  /*10020*/  LOP3.LUT R5, R5, R234, R8, 0x96, !PT ;  /* 0x000000ea05057212 */ /* 0x000fe400078e9608 */
[----:B------:R-:W-:Y:S02]  /*10030*/  @!P0 PRMT R12, R129, 0x5410, RZ ;  /* 0x00005410810c8816 */ /* 0x000fe400000000ff */
[----:B------:R-:W-:Y:S01]  /*10040*/  ISETP.GE.U32.AND P0, PT, R194, R2, PT ;  /* 0x00000002c200720c */ /* 0x000fe20003f06070 */
[----:B------:R-:W-:Y:S01]  /*10050*/  @!P1 HADD2 R127, -R15.H0_H0, -RZ.H0_H0 ;  /* 0xa00000ff0f7f9230 */ /* 0x000fe20000000900 */
[----:B------:R-:W-:Y:S01]  /*10060*/  LOP3.LUT R0, R0, 0xff, RZ, 0xc0, !PT ;  /* 0x000000ff00007812 */ /* 0x000fe200078ec0ff */
[----:B------:R-:W-:-:S03]  /*10070*/  IMAD.WIDE.U32 R2, R5, -0x2daee0ad, RZ ;  /* 0xd2511f5305027825 */ /* 0x000fc600078e00ff */
[----:B------:R-:W-:Y:S02]  /*10080*/  @!P1 PRMT R15, R127, 0x5410, RZ ;  /* 0x000054107f0f9816 */ /* 0x000fe400000000ff */
[----:B------:R-:W-:Y:S02]  /*10090*/  ISETP.GE.U32.AND P1, PT, R194, R0, PT ;  /* 0x00000000c200720c */ /* 0x000fe40003f26070 */
[----:B------:R-:W-:-:S03]  /*100a0*/  LOP3.LUT R0, R3, R252, R44, 0x96, !PT ;  /* 0x000000fc03007212 */ /* 0x000fc600078e962c */
[----:B------:R-:W-:Y:S01]  /*100b0*/  @!P0 HADD2 R131, -R10.H0_H0, -RZ.H0_H0 ;  /* 0xa00000ff0a838230 */ /* 0x000fe20000000900 */
[----:B------:R-:W-:Y:S02]  /*100c0*/  LOP3.LUT R4, R0, 0xff, RZ, 0xc0, !PT ;  /* 0x000000ff00047812 */ /* 0x000fe400078ec0ff */
[----:B------:R-:W-:Y:S02]  /*100d0*/  PRMT R185, R11, 0x5410, R10 ;  /* 0x000054100bb97816 */ /* 0x000fe4000000000a */
[----:B------:R-:W-:Y:S02]  /*100e0*/  @!P0 PRMT R10, R131, 0x5410, RZ ;  /* 0x00005410830a8816 */ /* 0x000fe400000000ff */
[----:B------:R-:W-:Y:S02]  /*100f0*/  ISETP.GE.U32.AND P0, PT, R194, R4, PT ;  /* 0x00000004c200720c */ /* 0x000fe40003f06070 */
[----:B------:R-:W-:Y:S02]  /*10100*/  LOP3.LUT R4, R0, 0xffff, RZ, 0xc0, !PT ;  /* 0x0000ffff00047812 */ /* 0x000fe400078ec0ff */
[----:B------:R-:W-:-:S02]  /*10110*/  PRMT R9, R179, 0x7610, R9 ;  /* 0x00007610b3097816 */ /* 0x000fc40000000009 */
[----:B------:R-:W-:Y:S02]  /*10120*/  SHF.R.U32.HI R4, RZ, 0x8, R4 ;  /* 0x00000008ff047819 */ /* 0x000fe40000011604 */
[----:B------:R-:W-:Y:S02]  /*10130*/  PRMT R8, R179, 0x7632, R8 ;  /* 0x00007632b3087816 */ /* 0x000fe40000000008 */
[----:B------:R-:W-:-:S03]  /*10140*/  LOP3.LUT R4, R4, 0xffff, RZ, 0xc0, !PT ;  /* 0x0000ffff04047812 */ /* 0x000fc600078ec0ff */
[----:B------:R-:W-:Y:S01]  /*10150*/  @!P0 HADD2 R164, -R9.H0_H0, -RZ.H0_H0 ;  /* 0xa00000ff09a48230 */ /* 0x000fe20000000900 */
[----:B------:R-:W-:-:S04]  /*10160*/  PRMT R202, R9, 0x5410, R8 ;  /* 0x0000541009ca7816 */ /* 0x000fc80000000008 */
[----:B------:R-:W-:Y:S02]  /*10170*/  @!P0 PRMT R9, R164, 0x5410, RZ ;  /* 0x00005410a4098816 */ /* 0x000fe400000000ff */
[----:B------:R-:W-:-:S13]  /*10180*/  ISETP.GE.U32.AND P0, PT, R194, R4, PT ;  /* 0x00000004c200720c */ /* 0x000fda0003f06070 */
[----:B------:R-:W-:-:S05]  /*10190*/  @!P0 HADD2 R165, -R8.H0_H0, -RZ.H0_H0 ;  /* 0xa00000ff08a58230 */ /* 0x000fca0000000900 */
[----:B------:R-:W-:Y:S01]  /*101a0*/  @!P0 PRMT R8, R165, 0x5410, RZ ;  /* 0x00005410a5088816 */ /* 0x000fe200000000ff */
[----:B------:R-:W-:Y:S02]  /*101b0*/  IMAD.MOV.U32 R165, RZ, RZ, R95 ;  /* 0x000000ffffa57224 */ /* 0x000fe400078e005f */
[----:B------:R-:W4:Y:S01]  /*101c0*/  LDL R95, [R1+0x19c] ;  /* 0x00019c00015f7983 */ /* 0x000f220000100800 */
[--C-:B------:R-:W-:Y:S02]  /*101d0*/  SHF.R.U32.HI R4, RZ, 0x10, R0.reuse ;  /* 0x00000010ff047819 */ /* 0x100fe40000011600 */
[----:B------:R-:W-:-:S04]  /*101e0*/  SHF.R.U32.HI R0, RZ, 0x18, R0 ;  /* 0x00000018ff007819 */ /* 0x000fc80000011600 */
[----:B------:R-:W-:Y:S02]  /*101f0*/  ISETP.GE.U32.AND P0, PT, R194, R0, PT ;  /* 0x00000000c200720c */ /* 0x000fe40003f06070 */
[C---:B------:R-:W-:Y:S01]  /*10200*/  PRMT R6, R80.reuse, 0x7632, R6 ;  /* 0x0000763250067816 */ /* 0x040fe20000000006 */
[----:B------:R-:W-:Y:S01]  /*10210*/  IMAD.MOV.U32 R93, RZ, RZ, R228 ;  /* 0x000000ffff5d7224 */ /* 0x000fe200078e00e4 */
[----:B------:R-:W-:Y:S01]  /*10220*/  PRMT R7, R80, 0x7610, R7 ;  /* 0x0000761050077816 */ /* 0x000fe20000000007 */
[----:B------:R-:W-:Y:S01]  /*10230*/  IMAD.MOV.U32 R228, RZ, RZ, R227 ;  /* 0x000000ffffe47224 */ /* 0x000fe200078e00e3 */
[----:B------:R-:W-:Y:S01]  /*10240*/  LOP3.LUT R0, R2, 0xff, RZ, 0xc0, !PT ;  /* 0x000000ff02007812 */ /* 0x000fe200078ec0ff */
[----:B------:R-:W-:Y:S01]  /*10250*/  IMAD.MOV.U32 R227, RZ, RZ, R201 ;  /* 0x000000ffffe37224 */ /* 0x000fe200078e00c9 */
[----:B------:R-:W-:-:S05]  /*10260*/  PRMT R201, R7, 0x5410, R6 ;  /* 0x0000541007c97816 */ /* 0x000fca0000000006 */
[----:B------:R-:W-:-:S05]  /*10270*/  @!P0 HADD2 R166, -R6.H0_H0, -RZ.H0_H0 ;  /* 0xa00000ff06a68230 */ /* 0x000fca0000000900 */
[----:B------:R-:W-:Y:S02]  /*10280*/  @!P0 PRMT R6, R166, 0x5410, RZ ;  /* 0x00005410a6068816 */ /* 0x000fe400000000ff */
[----:B------:R-:W-:Y:S01]  /*10290*/  ISETP.GE.U32.AND P0, PT, R194, R0, PT ;  /* 0x00000000c200720c */ /* 0x000fe20003f06070 */
[----:B------:R-:W-:Y:S01]  /*102a0*/  @!P1 HADD2 R130, -R11.H0_H0, -RZ.H0_H0 ;  /* 0xa00000ff0b829230 */ /* 0x000fe20000000900 */
[----:B------:R-:W-:Y:S02]  /*102b0*/  LOP3.LUT R0, R2, 0xffff, RZ, 0xc0, !PT ;  /* 0x0000ffff02007812 */ /* 0x000fe400078ec0ff */
[----:B------:R-:W-:Y:S02]  /*102c0*/  LOP3.LUT R4, R4, 0xff, RZ, 0xc0, !PT ;  /* 0x000000ff04047812 */ /* 0x000fe400078ec0ff */
[----:B------:R-:W-:Y:S02]  /*102d0*/  PRMT R5, R184, 0x7610, R5 ;  /* 0x00007610b8057816 */ /* 0x000fe40000000005 */
[----:B------:R-:W-:-:S02]  /*102e0*/  @!P1 PRMT R11, R130, 0x5410, RZ ;  /* 0x00005410820b9816 */ /* 0x000fc400000000ff */
[----:B------:R-:W-:Y:S02]  /*102f0*/  SHF.R.U32.HI R0, RZ, 0x8, R0 ;  /* 0x00000008ff007819 */ /* 0x000fe40000011600 */
[----:B------:R-:W-:Y:S01]  /*10300*/  ISETP.GE.U32.AND P1, PT, R194, R4, PT ;  /* 0x00000004c200720c */ /* 0x000fe20003f26070 */
[----:B------:R-:W-:Y:S01]  /*10310*/  @!P0 HADD2 R168, -R5.H0_H0, -RZ.H0_H0 ;  /* 0xa00000ff05a88230 */ /* 0x000fe20000000900 */
[----:B------:R-:W-:Y:S01]  /*10320*/  PRMT R4, R184, 0x7632, R4 ;  /* 0x00007632b8047816 */ /* 0x000fe20000000004 */
[----:B------:R-:W-:Y:S01]  /*10330*/  IMAD.MOV.U32 R164, RZ, RZ, R94 ;  /* 0x000000ffffa47224 */ /* 0x000fe200078e005e */
[----:B------:R-:W-:Y:S01]  /*10340*/  LOP3.LUT R0, R0, 0xffff, RZ, 0xc0, !PT ;  /* 0x0000ffff00007812 */ /* 0x000fe200078ec0ff */
[----:B------:R-:W-:Y:S02]  /*10350*/  IMAD.MOV.U32 R94, RZ, RZ, R233 ;  /* 0x000000ffff5e7224 */ /* 0x000fe400078e00e9 */
[----:B------:R-:W-:Y:S01]  /*10360*/  IMAD.MOV.U32 R233, RZ, RZ, R200 ;  /* 0x000000ffffe97224 */ /* 0x000fe200078e00c8 */
[----:B------:R-:W-:-:S02]  /*10370*/  PRMT R200, R5, 0x5410, R4 ;  /* 0x0000541005c87816 */ /* 0x000fc40000000004 */
[----:B------:R-:W-:Y:S02]  /*10380*/  @!P0 PRMT R5, R168, 0x5410, RZ ;  /* 0x00005410a8058816 */ /* 0x000fe400000000ff */
[----:B------:R-:W-:Y:S02]  /*10390*/  ISETP.GE.U32.AND P0, PT, R194, R0, PT ;  /* 0x00000000c200720c */ /* 0x000fe40003f06070 */
[----:B------:R-:W-:-:S04]  /*103a0*/  SHF.R.U32.HI R0, RZ, 0x10, R2 ;  /* 0x00000010ff007819 */ /* 0x000fc80000011602 */
[----:B------:R-:W-:-:S07]  /*103b0*/  LOP3.LUT R0, R0, 0xff, RZ, 0xc0, !PT ;  /* 0x000000ff00007812 */ /* 0x000fce00078ec0ff */
[----:B------:R-:W-:-:S05]  /*103c0*/  @!P0 HADD2 R169, -R4.H0_H0, -RZ.H0_H0 ;  /* 0xa00000ff04a98230 */ /* 0x000fca0000000900 */
[----:B------:R-:W-:Y:S02]  /*103d0*/  @!P0 PRMT R4, R169, 0x5410, RZ ;  /* 0x00005410a9048816 */ /* 0x000fe400000000ff */
[----:B------:R-:W-:Y:S01]  /*103e0*/  ISETP.GE.U32.AND P0, PT, R194, R0, PT ;  /* 0x00000000c200720c */ /* 0x000fe20003f06070 */
[----:B------:R-:W-:Y:S01]  /*103f0*/  @!P1 HADD2 R167, -R7.H0_H0, -RZ.H0_H0 ;  /* 0xa00000ff07a79230 */ /* 0x000fe20000000900 */
[----:B------:R-:W-:Y:S01]  /*10400*/  SHF.R.U32.HI R2, RZ, 0x18, R2 ;  /* 0x00000018ff027819 */ /* 0x000fe20000011602 */
[----:B------:R-:W-:Y:S01]  /*10410*/  ST.E.U16 [R34.64+-0x80], R176 ;  /* 0xffff80b022007985 */ /* 0x000fe2000c101504 */
[----:B---3--:R-:W-:-:S03]  /*10420*/  IADD3 R45, R116, 0x4, RZ ;  /* 0x00000004742d7810 */ /* 0x008fc60007ffe0ff */
[----:B------:R-:W-:Y:S06]  /*10430*/  ST.E.U16 [R34.64+-0x7e], R111 ;  /* 0xffff826f22007985 */ /* 0x000fec000c101504 */
[----:B------:R-:W-:Y:S01]  /*10440*/  @!P0 HADD2 R170, -R50.H0_H0, -RZ.H0_H0 ;  /* 0xa00000ff32aa8230 */ /* 0x000fe20000000900 */
[----:B------:R-:W-:Y:S01]  /*10450*/  ST.E.U16 [R32.64+-0x80], R178 ;  /* 0xffff80b220007985 */ /* 0x000fe2000c101504 */
[----:B------:R-:W-:-:S03]  /*10460*/  @P0 PRMT R44, R50, 0x7610, R44 ;  /* 0x00007610322c0816 */ /* 0x000fc6000000002c */
[----:B------:R-:W-:Y:S01]  /*10470*/  ST.E.U16 [R32.64+-0x7e], R177 ;  /* 0xffff82b120007985 */ /* 0x000fe2000c101504 */
[----:B------:R-:W-:-:S03]  /*10480*/  @!P0 PRMT R44, R170, 0x5410, RZ ;  /* 0x00005410aa2c8816 */ /* 0x000fc600000000ff */
[----:B------:R-:W-:Y:S01]  /*10490*/  ST.E.U16 [R30.64+-0x80], R43 ;  /* 0xffff802b1e007985 */ /* 0x000fe2000c101504 */
[----:B------:R-:W-:-:S03]  /*104a0*/  ISETP.GE.U32.AND P0, PT, R194, R2, PT ;  /* 0x00000002c200720c */ /* 0x000fc60003f06070 */
[----:B------:R-:W-:Y:S01]  /*104b0*/  ST.E.U16 [R30.64+-0x7e], R42 ;  /* 0xffff822a1e007985 */ /* 0x000fe2000c101504 */
[----:B------:R-:W-:-:S03]  /*104c0*/  @!P1 PRMT R7, R167, 0x5410, RZ ;  /* 0x00005410a7079816 */ /* 0x000fc600000000ff */
[----:B--2---:R-:W-:Y:S01]  /*104d0*/  ST.E.U16 [R28.64+-0x80], R40 ;  /* 0xffff80281c007985 */ /* 0x004fe2000c101504 */
[----:B------:R-:W-:-:S03]  /*104e0*/  IMAD.WIDE.U32 R166, R45, -0x326172a9, RZ ;  /* 0xcd9e8d572da67825 */ /* 0x000fc600078e00ff */
[----:B------:R-:W-:Y:S04]  /*104f0*/  ST.E.U16 [R28.64+-0x7e], R39 ;  /* 0xffff82271c007985 */ /* 0x000fe8000c101504 */
        /* <DEDUP_REMOVED lines=9> */
[----:B------:R-:W-:Y:S01]  /*10590*/  ST.E.U16 [R34.64+-0x5e], R101 ;  /* 0xffffa26522007985 */ /* 0x000fe2000c101504 */
[----:B------:R-:W-:-:S03]  /*105a0*/  PRMT R0, R50, 0x7632, R0 ;  /* 0x0000763232007816 */ /* 0x000fc60000000000 */
[----:B------:R-:W-:Y:S04]  /*105b0*/  ST.E.U16 [R32.64+-0x60], R104 ;  /* 0xffffa06820007985 */ /* 0x000fe8000c101504 */
[----:B------:R-:W-:Y:S04]  /*105c0*/  ST.E.U16 [R32.64+-0x5e], R103 ;  /* 0xffffa26720007985 */ /* 0x000fe8000c101504 */
[----:B------:R-:W-:Y:S01]  /*105d0*/  ST.E.U16 [R30.64+-0x5e], R24 ;  /* 0xffffa2181e007985 */ /* 0x000fe2000c101504 */
[----:B------:R-:W-:-:S03]  /*105e0*/  @!P0 HADD2 R171, -R0.H0_H0, -RZ.H0_H0 ;  /* 0xa00000ff00ab8230 */ /* 0x000fc60000000900 */
[----:B------:R1:W-:Y:S01]  /*105f0*/  ST.E.U16 [R30.64+-0x60], R25 ;  /* 0xffffa0191e007985 */ /* 0x0003e2000c101504 */
[----:B------:R-:W-:-:S03]  /*10600*/  PRMT R184, R50, 0x5410, R0 ;  /* 0x0000541032b87816 */ /* 0x000fc60000000000 */
[----:B------:R-:W-:Y:S01]  /*10610*/  STL [R1+0x40], R45 ;  /* 0x0000402d01007387 */ /* 0x000fe20000100800 */
[----:B------:R-:W-:-:S03]  /*10620*/  @!P0 PRMT R0, R171, 0x5410, RZ ;  /* 0x00005410ab008816 */ /* 0x000fc600000000ff */
[----:B------:R-:W-:Y:S01]  /*10630*/  STL.64 [R1+0x100], R166 ;  /* 0x000100a601007387 */ /* 0x000fe20000100a00 */
[----:B------:R-:W-:Y:S02]  /*10640*/  IMAD.MOV.U32 R170, RZ, RZ, R188 ;  /* 0x000000ffffaa7224 */ /* 0x000fe400078e00bc */
[----:B------:R-:W-:Y:S01]  /*10650*/  IMAD.MOV.U32 R171, RZ, RZ, R190 ;  /* 0x000000ffffab7224 */ /* 0x000fe200078e00be */
[----:B-1----:R-:W-:Y:S02]  /*10660*/  IADD3 R25, R181, -0x4498517b, RZ ;  /* 0xbb67ae85b5197810 */ /* 0x002fe40007ffe0ff */
[----:B------:R-:W2:Y:S01]  /*10670*/  LDL.LU.64 R180, [R1+0x280] ;  /* 0x0002800001b47983 */ /* 0x000ea20000300a00 */
[----:B----4-:R-:W-:-:S05]  /*10680*/  LOP3.LUT R24, R95, R167, RZ, 0x3c, !PT ;  /* 0x000000a75f187212 */ /* 0x010fca00078e3cff */
[----:B------:R-:W-:-:S05]  /*10690*/  IMAD.WIDE.U32 R110, R24, -0x2daee0ad, RZ ;  /* 0xd2511f53186e7825 */ /* 0x000fca00078e00ff */
[----:B------:R-:W-:Y:S04]  /*106a0*/  STL.64 [R1+0x8], R110 ;  /* 0x0000086e01007387 */ /* 0x000fe80000100a00 */
[----:B------:R-:W-:Y:S04]  /*106b0*/  STL [R1+0x38], R25 ;  /* 0x0000381901007387 */ /* 0x000fe80000100800 */
[----:B------:R-:W3:Y:S04]  /*106c0*/  LDL.LU R188, [R1+0x27c] ;  /* 0x00027c0001bc7983 */ /* 0x000ee80000300800 */
[----:B------:R-:W4:Y:S01]  /*106d0*/  LDL.LU R190, [R1+0x278] ;  /* 0x0002780001be7983 */ /* 0x000f220000300800 */
[----:B------:R-:W-:-:S05]  /*106e0*/  LOP3.LUT R2, R49, R198, R166, 0x96, !PT ;  /* 0x000000c631027212 */ /* 0x000fca00078e96a6 */
[----:B------:R-:W-:Y:S01]  /*106f0*/  IMAD.WIDE.U32 R2, R2, -0x2daee0ad, RZ ;  /* 0xd2511f5302027825 */ /* 0x000fe200078e00ff */
[----:B------:R-:W-:-:S04]  /*10700*/  @!P5 HADD2 R122, -R19.H0_H0, -RZ.H0_H0 ;  /* 0xa00000ff137ad230 */ /* 0x000fc80000000900 */
[----:B------:R-:W-:Y:S02]  /*10710*/  LOP3.LUT R21, R21, R192, R2, 0x96, !PT ;  /* 0x000000c015157212 */ /* 0x000fe400078e9602 */
[----:B------:R-:W-:Y:S02]  /*10720*/  LOP3.LUT R2, R3, R193, R110, 0x96, !PT ;  /* 0x000000c103027212 */ /* 0x000fe400078e966e */
[----:B------:R-:W-:Y:S01]  /*10730*/  LOP3.LUT R3, R111, R25, R164, 0x96, !PT ;  /* 0x000000196f037212 */ /* 0x000fe200078e96a4 */
[----:B------:R-:W-:Y:S01]  /*10740*/  IMAD.MOV.U32 R168, RZ, RZ, R94 ;  /* 0x000000ffffa87224 */ /* 0x000fe200078e005e */
[----:B------:R-:W-:Y:S01]  /*10750*/  @!P5 PRMT R19, R122, 0x5410, RZ ;  /* 0x000054107a13d816 */ /* 0x000fe200000000ff */
[----:B------:R-:W-:Y:S01]  /*10760*/  IMAD.MOV.U32 R94, RZ, RZ, R92 ;  /* 0x000000ffff5e7224 */ /* 0x000fe200078e005c */
[----:B------:R-:W-:Y:S01]  /*10770*/  ST.E.U16 [R28.64+-0x60], R23 ;  /* 0xffffa0171c007985 */ /* 0x000fe2000c101504 */
[----:B------:R-:W-:Y:S02]  /*10780*/  IMAD.MOV.U32 R92, RZ, RZ, R249 ;  /* 0x000000ffff5c7224 */ /* 0x000fe400078e00f9 */
[----:B------:R-:W-:Y:S01]  /*10790*/  IMAD.MOV.U32 R95, RZ, RZ, R248 ;  /* 0x000000ffff5f7224 */ /* 0x000fe200078e00f8 */
[----:B------:R-:W-:Y:S01]  /*107a0*/  ST.E.U16 [R28.64+-0x5e], R22 ;  /* 0xffffa2161c007985 */ /* 0x000fe2000c101504 */
[----:B------:R-:W-:-:S03]  /*107b0*/  IMAD.WIDE.U32 R248, R3, -0x326172a9, RZ ;  /* 0xcd9e8d5703f87825 */ /* 0x000fc600078e00ff */
[----:B------:R1:W-:Y:S01]  /*107c0*/  ST.E.U16 [R34.64+-0x50], R51 ;  /* 0xffffb03322007985 */ /* 0x0003e2000c101504 */
[----:B------:R-:W-:-:S03]  /*107d0*/  IMAD.WIDE.U32 R2, R2, -0x326172a9, RZ ;  /* 0xcd9e8d5702027825 */ /* 0x000fc600078e00ff */
[----:B------:R-:W-:Y:S01]  /*107e0*/  ST.E.U16 [R34.64+-0x4e], R66 ;  /* 0xffffb24222007985 */ /* 0x000fe2000c101504 */
[----:B------:R-:W-:-:S03]  /*107f0*/  IMAD.WIDE.U32 R48, R21, -0x326172a9, RZ ;  /* 0xcd9e8d5715307825 */ /* 0x000fc600078e00ff */
[----:B------:R-:W-:Y:S04]  /*10800*/  ST.E.U16 [R32.64+-0x50], R100 ;  /* 0xffffb06420007985 */ /* 0x000fe8000c101504 */
[----:B------:R-:W-:Y:S01]  /*10810*/  ST.E.U16 [R32.64+-0x4e], R67 ;  /* 0xffffb24320007985 */ /* 0x000fe2000c101504 */
[----:B------:R-:W-:-:S03]  /*10820*/  LOP3.LUT R3, R3, R191, R248, 0x96, !PT ;  /* 0x000000bf03037212 */ /* 0x000fc600078e96f8 */
[----:B------:R-:W-:Y:S01]  /*10830*/  ST.E.U16 [R30.64+-0x50], R36 ;  /* 0xffffb0241e007985 */ /* 0x000fe2000c101504 */
[----:B------:R-:W-:-:S03]  /*10840*/  LOP3.LUT R21, R49, R189, R2, 0x96, !PT ;  /* 0x000000bd31157212 */ /* 0x000fc600078e9602 */
        /* <DEDUP_REMOVED lines=9> */
[----:B------:R-:W-:-:S03]  /*108e0*/  IMAD.WIDE.U32 R2, R3, -0x2daee0ad, RZ ;  /* 0xd2511f5303027825 */ /* 0x000fc600078e00ff */
[----:B------:R-:W-:Y:S01]  /*108f0*/  ST.E.U16 [R28.64+-0x40], R15 ;  /* 0xffffc00f1c007985 */ /* 0x000fe2000c101504 */
[----:B-1----:R-:W-:-:S03]  /*10900*/  IMAD.WIDE.U32 R50, R21, -0x2daee0ad, RZ ;  /* 0xd2511f5315327825 */ /* 0x002fc600078e00ff */
        /* <DEDUP_REMOVED lines=9> */
[----:B------:R-:W-:-:S03]  /*109a0*/  LOP3.LUT R2, R51, R231, R2, 0x96, !PT ;  /* 0x000000e733027212 */ /* 0x000fc600078e9602 */
        /* <DEDUP_REMOVED lines=8> */
[----:B------:R1:W-:Y:S04]  /*10a30*/  ST.E.U16 [R28.64+-0x1e], R6 ;  /* 0xffffe2061c007985 */ /* 0x0003e8000c101504 */
[----:B------:R-:W-:Y:S04]  /*10a40*/  ST.E.U16 [R34.64+-0x10], R53 ;  /* 0xfffff03522007985 */ /* 0x000fe8000c101504 */
[----:B------:R-:W-:Y:S01]  /*10a50*/  ST.E.U16 [R34.64+-0xe], R52 ;  /* 0xfffff23422007985 */ /* 0x000fe2000c101504 */
[----:B------:R-:W-:-:S03]  /*10a60*/  IMAD.WIDE.U32 R2, R2, -0x326172a9, RZ ;  /* 0xcd9e8d5702027825 */ /* 0x000fc600078e00ff */
[----:B------:R-:W-:Y:S04]  /*10a70*/  ST.E.U16 [R32.64+-0x10], R47 ;  /* 0xfffff02f20007985 */ /* 0x000fe8000c101504 */
[----:B------:R-:W-:Y:S04]  /*10a80*/  ST.E.U16 [R32.64+-0xe], R46 ;  /* 0xfffff22e20007985 */ /* 0x000fe8000c101504 */
[----:B------:R2:W-:Y:S04]  /*10a90*/  ST.E.U16 [R30.64+-0x10], R5 ;  /* 0xfffff0051e007985 */ /* 0x0005e8000c101504 */
[----:B------:R2:W-:Y:S04]  /*10aa0*/  ST.E.U16 [R30.64+-0xe], R4 ;  /* 0xfffff2041e007985 */ /* 0x0005e8000c101504 */
[----:B------:R-:W-:Y:S04]  /*10ab0*/  ST.E.U16 [R28.64+-0x10], R44 ;  /* 0xfffff02c1c007985 */ /* 0x000fe8000c101504 */
[----:B------:R2:W-:Y:S01]  /*10ac0*/  ST.E.U16 [R28.64+-0xe], R0 ;  /* 0xfffff2001c007985 */ /* 0x0005e2000c101504 */
[----:B------:R-:W-:Y:S01]  /*10ad0*/  IMAD.WIDE.U32 R22, R20, -0x326172a9, RZ ;  /* 0xcd9e8d5714167825 */ /* 0x000fe200078e00ff */
[----:B-1----:R-:W-:-:S02]  /*10ae0*/  LOP3.LUT R6, R2, 0xff, RZ, 0xc0, !PT ;  /* 0x000000ff02067812 */ /* 0x002fc400078ec0ff */
[----:B--2---:R-:W-:Y:S02]  /*10af0*/  SHF.R.U32.HI R5, RZ, 0x10, R2 ;  /* 0x00000010ff057819 */ /* 0x004fe40000011602 */
[----:B------:R-:W-:-:S04]  /*10b00*/  LOP3.LUT R4, R2, 0xffff, RZ, 0xc0, !PT ;  /* 0x0000ffff02047812 */ /* 0x000fc800078ec0ff */
[----:B------:R-:W-:Y:S02]  /*10b10*/  SHF.R.U32.HI R4, RZ, 0x8, R4 ;  /* 0x00000008ff047819 */ /* 0x000fe40000011604 */
[----:B------:R-:W-:Y:S02]  /*10b20*/  LOP3.LUT R0, R3, R232, R22, 0x96, !PT ;  /* 0x000000e803007212 */ /* 0x000fe400078e9616 */
[----:B------:R-:W-:Y:S02]  /*10b30*/  SHF.R.U32.HI R3, RZ, 0x18, R2 ;  /* 0x00000018ff037819 */ /* 0x000fe40000011602 */
[----:B------:R-:W-:Y:S02]  /*10b40*/  LOP3.LUT R2, R5, 0xff, RZ, 0xc0, !PT ;  /* 0x000000ff05027812 */ /* 0x000fe400078ec0ff */
[----:B------:R-:W-:Y:S02]  /*10b50*/  PRMT R8, R6, 0x5410, R4 ;  /* 0x0000541006087816 */ /* 0x000fe40000000004 */
[----:B------:R-:W-:-:S02]  /*10b60*/  PRMT R6, R2, 0x5410, R3 ;  /* 0x0000541002067816 */ /* 0x000fc40000000003 */
[C---:B------:R-:W-:Y:S02]  /*10b70*/  LOP3.LUT R4, R0.reuse, 0xffff, RZ, 0xc0, !PT ;  /* 0x0000ffff00047812 */ /* 0x040fe400078ec0ff */
[----:B------:R-:W-:Y:S02]  /*10b80*/  SHF.R.U32.HI R2, RZ, 0x10, R0 ;  /* 0x00000010ff027819 */ /* 0x000fe40000011600 */
[----:B------:R-:W-:Y:S02]  /*10b90*/  LOP3.LUT R3, R0, 0xff, RZ, 0xc0, !PT ;  /* 0x000000ff00037812 */ /* 0x000fe400078ec0ff */
[----:B------:R-:W-:Y:S02]  /*10ba0*/  SHF.R.U32.HI R4, RZ, 0x8, R4 ;  /* 0x00000008ff047819 */ /* 0x000fe40000011604 */
[----:B------:R-:W-:Y:S02]  /*10bb0*/  SHF.R.U32.HI R7, RZ, 0x18, R0 ;  /* 0x00000018ff077819 */ /* 0x000fe40000011600 */
[----:B------:R-:W-:Y:S01]  /*10bc0*/  LOP3.LUT R5, R2, 0xff, RZ, 0xc0, !PT ;  /* 0x000000ff02057812 */ /* 0x000fe200078ec0ff */
[----:B------:R-:W-:Y:S01]  /*10bd0*/  IMAD.MOV.U32 R169, RZ, RZ, R93 ;  /* 0x000000ffffa97224 */ /* 0x000fe200078e005d */
[----:B------:R-:W-:Y:S01]  /*10be0*/  PRMT R3, R3, 0x5410, R4 ;  /* 0x0000541003037816 */ /* 0x000fe20000000004 */
[----:B------:R-:W-:Y:S01]  /*10bf0*/  IMAD.MOV.U32 R93, RZ, RZ, R223 ;  /* 0x000000ffff5d7224 */ /* 0x000fe200078e00df */
[----:B------:R-:W-:-:S02]  /*10c00*/  PRMT R223, R194, 0x7054, R194 ;  /* 0x00007054c2df7816 */ /* 0x000fc400000000c2 */
[----:B------:R-:W-:-:S03]  /*10c10*/  PRMT R5, R5, 0x5410, R7 ;  /* 0x0000541005057816 */ /* 0x000fc60000000007 */
[--C-:B------:R-:W-:Y:S02]  /*10c20*/  HSET2.LE.AND R0, R8, R223.reuse, PT ;  /* 0x000000df08007233 */ /* 0x100fe40003803000 */
[--C-:B------:R-:W-:Y:S02]  /*10c30*/  HSET2.LE.AND R2, R6, R223.reuse, PT ;  /* 0x000000df06027233 */ /* 0x100fe40003803000 */
[--C-:B------:R-:W-:Y:S02]  /*10c40*/  HSET2.LE.AND R3, R3, R223.reuse, PT ;  /* 0x000000df03037233 */ /* 0x100fe40003803000 */
[----:B------:R-:W-:Y:S01]  /*10c50*/  HSET2.LE.AND R5, R5, R223, PT ;  /* 0x000000df05057233 */ /* 0x000fe20003803000 */
[----:B------:R-:W-:Y:S02]  /*10c60*/  LOP3.LUT R6, R69, R0, RZ, 0xc0, !PT ;  /* 0x0000000045067212 */ /* 0x000fe400078ec0ff */
[----:B------:R-:W-:Y:S02]  /*10c70*/  LOP3.LUT R7, R68, R2, RZ, 0xc0, !PT ;  /* 0x0000000244077212 */ /* 0x000fe400078ec0ff */
[----:B------:R-:W-:-:S02]  /*10c80*/  LOP3.LUT R4, R71, R3, RZ, 0xc0, !PT ;  /* 0x0000000347047212 */ /* 0x000fc400078ec0ff */
[----:B------:R-:W-:Y:S01]  /*10c90*/  LOP3.LUT R5, R70, R5, RZ, 0xc0, !PT ;  /* 0x0000000546057212 */ /* 0x000fe200078ec0ff */
[----:B---3--:R-:W1:Y:S04]  /*10ca0*/  LDSM.16.MT88.4 R24, [R188+0xa000] ;  /* 0x00a00000bc18783b */ /* 0x008e680000004200 */
[----:B----4-:R-:W2:Y:S01]  /*10cb0*/  LDSM.16.MT88.4 R40, [R190+0x9000] ;  /* 0x00900000be28783b */ /* 0x010ea20000004200 */
[----:B------:R-:W-:Y:S02]  /*10cc0*/  IMAD.MOV.U32 R60, RZ, RZ, R237 ;  /* 0x000000ffff3c7224 */ /* 0x000fe400078e00ed */
[----:B------:R-:W-:Y:S01]  /*10cd0*/  IMAD.MOV.U32 R61, RZ, RZ, R238 ;  /* 0x000000ffff3d7224 */ /* 0x000fe200078e00ee */
[----:B------:R-:W3:Y:S01]  /*10ce0*/  LDSM.16.MT88.4 R44, [R188+0x9000] ;  /* 0x00900000bc2c783b */ /* 0x000ee20000004200 */
[----:B------:R-:W-:-:S02]  /*10cf0*/  IMAD.MOV.U32 R62, RZ, RZ, R239 ;  /* 0x000000ffff3e7224 */ /* 0x000fc400078e00ef */
[----:B------:R-:W-:Y:S01]  /*10d00*/  IMAD.MOV.U32 R63, RZ, RZ, R197 ;  /* 0x000000ffff3f7224 */ /* 0x000fe200078e00c5 */
[----:B------:R-:W4:Y:S04]  /*10d10*/  LDSM.16.MT88.4 R12, [R190+0xa000] ;  /* 0x00a00000be0c783b */ /* 0x000f280000004200 */
[----:B------:R-:W3:Y:S04]  /*10d20*/  LDSM.16.MT88.4 R16, [R188+0xb000] ;  /* 0x00b00000bc10783b */ /* 0x000ee80000004200 */
[----:B------:R-:W3:Y:S01]  /*10d30*/  LDSM.16.MT88.4 R56, [R190+0xb000] ;  /* 0x00b00000be38783b */ /* 0x000ee20000004200 */
[C---:B-1----:R-:W-:Y:S08]  /*10d40*/  HMMA.16816.F32 R100, R4.reuse, R26, R144 ;  /* 0x0000001a0464723c */ /* 0x042ff00000001890 */
[----:B--2---:R-:W-:Y:S01]  /*10d50*/  HMMA.16816.F32 R128, R4, R40, R132 ;  /* 0x000000280480723c */ /* 0x004fe20000001884 */
[----:B------:R-:W2:Y:S01]  /*10d60*/  LDL.LU R132, [R1+0x70] ;  /* 0x0000700001847983 */ /* 0x000ea20000300800 */
[----:B------:R-:W-:-:S05]  /*10d70*/  IMAD.MOV.U32 R144, RZ, RZ, R209 ;  /* 0x000000ffff907224 */ /* 0x000fca00078e00d1 */
[----:B------:R-:W-:Y:S02]  /*10d80*/  IMAD.MOV.U32 R133, RZ, RZ, R240 ;  /* 0x000000ffff857224 */ /* 0x000fe400078e00f0 */
[----:B------:R-:W2:Y:S01]  /*10d90*/  LDL.LU R240, [R1+0x274] ;  /* 0x0002740001f07983 */ /* 0x000ea20000300800 */
[----:B------:R-:W-:Y:S02]  /*10da0*/  IMAD.MOV.U32 R134, RZ, RZ, R173 ;  /* 0x000000ffff867224 */ /* 0x000fe400078e00ad */
[----:B------:R-:W-:Y:S01]  /*10db0*/  IMAD.MOV.U32 R135, RZ, RZ, R172 ;  /* 0x000000ffff877224 */ /* 0x000fe200078e00ac */
[----:B------:R-:W2:Y:S01]  /*10dc0*/  LDL.LU R173, [R1+0x270] ;  /* 0x0002700001ad7983 */ /* 0x000ea20000300800 */
[----:B------:R-:W-:-:S03]  /*10dd0*/  IMAD.MOV.U32 R145, RZ, RZ, R210 ;  /* 0x000000ffff917224 */ /* 0x000fc600078e00d2 */
[----:B------:R-:W2:Y:S01]  /*10de0*/  LDL.LU R172, [R1+0x26c] ;  /* 0x00026c0001ac7983 */ /* 0x000ea20000300800 */
[----:B------:R-:W-:-:S03]  /*10df0*/  IMAD.MOV.U32 R146, RZ, RZ, R211 ;  /* 0x000000ffff927224 */ /* 0x000fc600078e00d3 */
[----:B------:R-:W2:Y:S01]  /*10e00*/  LDL.LU R209, [R1+0x268] ;  /* 0x0002680001d17983 */ /* 0x000ea20000300800 */
[----:B------:R-:W-:-:S03]  /*10e10*/  IMAD.MOV.U32 R147, RZ, RZ, R212 ;  /* 0x000000ffff937224 */ /* 0x000fc600078e00d4 */
[----:B------:R-:W2:Y:S04]  /*10e20*/  LDL.LU R210, [R1+0x264] ;  /* 0x0002640001d27983 */ /* 0x000ea80000300800 */
[----:B------:R-:W2:Y:S04]  /*10e30*/  LDL.LU R211, [R1+0x260] ;  /* 0x0002600001d37983 */ /* 0x000ea80000300800 */
[----:B------:R-:W2:Y:S04]  /*10e40*/  LDL.LU R212, [R1+0x25c] ;  /* 0x00025c0001d47983 */ /* 0x000ea80000300800 */
[----:B------:R-:W2:Y:S04]  /*10e50*/  LDL.LU R237, [R1+0x258] ;  /* 0x0002580001ed7983 */ /* 0x000ea80000300800 */
[----:B------:R-:W2:Y:S04]  /*10e60*/  LDL.LU R238, [R1+0x254] ;  /* 0x0002540001ee7983 */ /* 0x000ea80000300800 */
[----:B------:R-:W2:Y:S04]  /*10e70*/  LDL.LU R239, [R1+0x250] ;  /* 0x0002500001ef7983 */ /* 0x000ea80000300800 */
[----:B------:R-:W2:Y:S01]  /*10e80*/  LDL.LU R197, [R1+0x24c] ;  /* 0x00024c0001c57983 */ /* 0x000ea20000300800 */
[----:B------:R-:W-:-:S02]  /*10e90*/  LOP3.LUT R2, R181, R193, R204, 0x96, !PT ;  /* 0x000000c1b5027212 */ /* 0x000fc400078e96cc */
        /* <DEDUP_REMOVED lines=11> */
[----:B------:R-:W-:Y:S02]  /*10f50*/  LOP3.LUT R0, R3, R232, R36, 0x96, !PT ;  /* 0x000000e803007212 */ /* 0x000fe400078e9624 */
[----:B------:R-:W-:Y:S02]  /*10f60*/  LOP3.LUT R3, R2, 0xffff, RZ, 0xc0, !PT ;  /* 0x0000ffff02037812 */ /* 0x000fe400078ec0ff */
[C---:B------:R-:W-:Y:S02]  /*10f70*/  LOP3.LUT R8, R0.reuse, 0xffff, RZ, 0xc0, !PT ;  /* 0x0000ffff00087812 */ /* 0x040fe400078ec0ff */
[--C-:B------:R-:W-:Y:S02]  /*10f80*/  SHF.R.U32.HI R9, RZ, 0x10, R0.reuse ;  /* 0x00000010ff097819 */ /* 0x100fe40000011600 */
[----:B------:R-:W-:Y:S02]  /*10f90*/  LOP3.LUT R22, R0, 0xff, RZ, 0xc0, !PT ;  /* 0x000000ff00167812 */ /* 0x000fe400078ec0ff */
[----:B------:R-:W-:-:S02]  /*10fa0*/  SHF.R.U32.HI R21, RZ, 0x18, R0 ;  /* 0x00000018ff157819 */ /* 0x000fc40000011600 */
[----:B------:R-:W-:Y:S02]  /*10fb0*/  SHF.R.U32.HI R0, RZ, 0x8, R3 ;  /* 0x00000008ff007819 */ /* 0x000fe40000011603 */
[----:B------:R-:W-:Y:S02]  /*10fc0*/  SHF.R.U32.HI R3, RZ, 0x8, R8 ;  /* 0x00000008ff037819 */ /* 0x000fe40000011608 */
[----:B------:R-:W-:Y:S02]  /*10fd0*/  LOP3.LUT R8, R9, 0xff, RZ, 0xc0, !PT ;  /* 0x000000ff09087812 */ /* 0x000fe400078ec0ff */
[----:B------:R-:W-:Y:S02]  /*10fe0*/  LOP3.LUT R10, R2, 0xff, RZ, 0xc0, !PT ;  /* 0x000000ff020a7812 */ /* 0x000fe400078ec0ff */
[--C-:B------:R-:W-:Y:S02]  /*10ff0*/  SHF.R.U32.HI R11, RZ, 0x10, R2.reuse ;  /* 0x00000010ff0b7819 */ /* 0x100fe40000011602 */
[----:B------:R-:W-:-:S02]  /*11000*/  SHF.R.U32.HI R20, RZ, 0x18, R2 ;  /* 0x00000018ff147819 */ /* 0x000fc40000011602 */
[----:B------:R-:W-:Y:S02]  /*11010*/  PRMT R2, R8, 0x5410, R21 ;  /* 0x0000541008027816 */ /* 0x000fe40000000015 */
[----:B------:R-:W-:Y:S02]  /*11020*/  PRMT R9, R10, 0x5410, R0 ;  /* 0x000054100a097816 */ /* 0x000fe40000000000 */
[----:B------:R-:W-:Y:S01]  /*11030*/  LOP3.LUT R11, R11, 0xff, RZ, 0xc0, !PT ;  /* 0x000000ff0b0b7812 */ /* 0x000fe200078ec0ff */
[--C-:B------:R-:W-:Y:S01]  /*11040*/  HSET2.LE.AND R2, R2, R223.reuse, PT ;  /* 0x000000df02027233 */ /* 0x100fe20003803000 */
[----:B------:R-:W-:Y:S01]  /*11050*/  PRMT R0, R22, 0x5410, R3 ;  /* 0x0000541016007816 */ /* 0x000fe20000000003 */
[----:B------:R-:W-:Y:S01]  /*11060*/  HSET2.LE.AND R3, R9, R223, PT ;  /* 0x000000df09037233 */ /* 0x000fe20003803000 */
[----:B------:R-:W-:-:S03]  /*11070*/  PRMT R11, R11, 0x5410, R20 ;  /* 0x000054100b0b7816 */ /* 0x000fc60000000014 */
[--C-:B------:R-:W-:Y:S02]  /*11080*/  HSET2.LE.AND R0, R0, R223.reuse, PT ;  /* 0x000000df00007233 */ /* 0x100fe40003803000 */
[----:B------:R-:W-:Y:S01]  /*11090*/  HSET2.LE.AND R11, R11, R223, PT ;  /* 0x000000df0b0b7233 */ /* 0x000fe20003803000 */
[----:B---3--:R-:W-:Y:S01]  /*110a0*/  HMMA.16816.F32 R120, R4, R46, R136 ;  /* 0x0000002e0478723c */ /* 0x008fe20000001888 */
[----:B------:R-:W-:Y:S02]  /*110b0*/  IMAD.MOV.U32 R176, RZ, RZ, R91 ;  /* 0x000000ffffb07224 */ /* 0x000fe400078e005b */
[----:B------:R-:W-:-:S04]  /*110c0*/  IMAD.MOV.U32 R177, RZ, RZ, R90 ;  /* 0x000000ffffb17224 */ /* 0x000fc800078e005a */
[----:B------:R-:W-:Y:S02]  /*110d0*/  IMAD.MOV.U32 R136, RZ, RZ, R229 ;  /* 0x000000ffff887224 */ /* 0x000fe400078e00e5 */
[----:B------:R-:W-:Y:S02]  /*110e0*/  IMAD.MOV.U32 R137, RZ, RZ, R236 ;  /* 0x000000ffff897224 */ /* 0x000fe400078e00ec */
[----:B------:R-:W-:Y:S02]  /*110f0*/  IMAD.MOV.U32 R138, RZ, RZ, R235 ;  /* 0x000000ffff8a7224 */ /* 0x000fe400078e00eb */
[----:B------:R-:W-:Y:S01]  /*11100*/  IMAD.MOV.U32 R139, RZ, RZ, R83 ;  /* 0x000000ffff8b7224 */ /* 0x000fe200078e0053 */
[----:B------:R-:W-:Y:S01]  /*11110*/  HMMA.16816.F32 R124, R4, R44, R140 ;  /* 0x0000002c047c723c */ /* 0x000fe2000000188c */
[----:B------:R-:W-:Y:S02]  /*11120*/  IMAD.MOV.U32 R178, RZ, RZ, R89 ;  /* 0x000000ffffb27224 */ /* 0x000fe400078e0059 */
[----:B------:R-:W-:-:S04]  /*11130*/  IMAD.MOV.U32 R179, RZ, RZ, R88 ;  /* 0x000000ffffb37224 */ /* 0x000fc800078e0058 */
[----:B------:R-:W-:Y:S01]  /*11140*/  IMAD.MOV.U32 R140, RZ, RZ, R95 ;  /* 0x000000ffff8c7224 */ /* 0x000fe200078e005f */
[----:B------:R-:W-:Y:S01]  /*11150*/  HMMA.16816.F32 R116, R4, R42, R84 ;  /* 0x0000002a0474723c */ /* 0x000fe20000001854 */
[----:B------:R-:W-:Y:S02]  /*11160*/  IMAD.MOV.U32 R141, RZ, RZ, R94 ;  /* 0x000000ffff8d7224 */ /* 0x000fe400078e005e */
[----:B------:R-:W-:Y:S02]  /*11170*/  IMAD.MOV.U32 R142, RZ, RZ, R93 ;  /* 0x000000ffff8e7224 */ /* 0x000fe400078e005d */
[----:B------:R-:W-:-:S03]  /*11180*/  IMAD.MOV.U32 R143, RZ, RZ, R92 ;  /* 0x000000ffff8f7224 */ /* 0x000fc600078e005c */
[C---:B------:R-:W-:Y:S08]  /*11190*/  HMMA.16816.F32 R104, R4.reuse, R24, R96 ;  /* 0x000000180468723c */ /* 0x040ff00000001860 */
[C---:B----4-:R-:W-:Y:S08]  /*111a0*/  HMMA.16816.F32 R84, R4.reuse, R14, R112 ;  /* 0x0000000e0454723c */ /* 0x050ff00000001870 */
[C---:B------:R-:W-:Y:S08]  /*111b0*/  HMMA.16816.F32 R88, R4.reuse, R12, R148 ;  /* 0x0000000c0458723c */ /* 0x040ff00000001894 */
        /* <DEDUP_REMOVED lines=8> */
[----:B--2---:R-:W-:Y:S02]  /*11240*/  LOP3.LUT R9, R239, R2, RZ, 0xc0, !PT ;  /* 0x00000002ef097212 */ /* 0x004fe400078ec0ff */
[----:B------:R-:W-:Y:S02]  /*11250*/  LOP3.LUT R2, R23, R234, R48, 0x96, !PT ;  /* 0x000000ea17027212 */ /* 0x000fe400078e9630 */
[----:B------:R-:W-:Y:S01]  /*11260*/  LOP3.LUT R10, R238, R3, RZ, 0xc0, !PT ;  /* 0x00000003ee0a7212 */ /* 0x000fe200078ec0ff */
[----:B------:R-:W-:Y:S02]  /*11270*/  LDSM.16.MT88.4 R20, [R188+0x9400] ;  /* 0x00940000bc14783b */ /* 0x000fe40000004200 */
[----:B------:R-:W-:Y:S01]  /*11280*/  IMAD.WIDE.U32 R2, R2, -0x2daee0ad, RZ ;  /* 0xd2511f5302027825 */ /* 0x000fe200078e00ff */
[----:B------:R-:W-:-:S02]  /*11290*/  LOP3.LUT R8, R197, R0, RZ, 0xc0, !PT ;  /* 0x00000000c5087212 */ /* 0x000fc400078ec0ff */
[----:B------:R-:W-:Y:S01]  /*112a0*/  LOP3.LUT R11, R237, R11, RZ, 0xc0, !PT ;  /* 0x0000000bed0b7212 */ /* 0x000fe200078ec0ff */
[----:B------:R-:W2:Y:S01]  /*112b0*/  LDL.LU R197, [R1+0x248] ;  /* 0x0002480001c57983 */ /* 0x000ea20000300800 */
[----:B------:R-:W-:-:S05]  /*112c0*/  LOP3.LUT R0, R3, R252, R50, 0x96, !PT ;  /* 0x000000fc03007212 */ /* 0x000fca00078e9632 */
[----:B------:R-:W-:Y:S01]  /*112d0*/  HMMA.16816.F32 R76, R8, R26, R132 ;  /* 0x0000001a084c723c */ /* 0x000fe20000001884 */
[----:B------:R-:W-:Y:S01]  /*112e0*/  LOP3.LUT R4, R0, 0xffff, RZ, 0xc0, !PT ;  /* 0x0000ffff00047812 */ /* 0x000fe200078ec0ff */
[----:B------:R-:W-:Y:S01]  /*112f0*/  LDSM.16.MT88.4 R48, [R188+0xb400] ;  /* 0x00b40000bc30783b */ /* 0x000fe20000004200 */
[--C-:B------:R-:W-:Y:S02]  /*11300*/  SHF.R.U32.HI R5, RZ, 0x10, R0.reuse ;  /* 0x00000010ff057819 */ /* 0x100fe40000011600 */
[----:B------:R-:W-:-:S03]  /*11310*/  SHF.R.U32.HI R7, RZ, 0x18, R0 ;  /* 0x00000018ff077819 */ /* 0x000fc60000011600 */
[----:B------:R-:W-:Y:S01]  /*11320*/  HMMA.16816.F32 R132, R8, R12, R136 ;  /* 0x0000000c0884723c */ /* 0x000fe20000001888 */
[----:B------:R-:W-:-:S06]  /*11330*/  LOP3.LUT R3, R2, 0xffff, RZ, 0xc0, !PT ;  /* 0x0000ffff02037812 */ /* 0x000fcc00078ec0ff */
[----:B------:R-:W-:Y:S02]  /*11340*/  LOP3.LUT R12, R0, 0xff, RZ, 0xc0, !PT ;  /* 0x000000ff000c7812 */ /* 0x000fe400078ec0ff */
[----:B------:R-:W-:Y:S02]  /*11350*/  SHF.R.U32.HI R0, RZ, 0x8, R4 ;  /* 0x00000008ff007819 */ /* 0x000fe40000011604 */
[----:B------:R-:W-:Y:S02]  /*11360*/  LOP3.LUT R4, R5, 0xff, RZ, 0xc0, !PT ;  /* 0x000000ff05047812 */ /* 0x000fe400078ec0ff */
[----:B------:R-:W-:Y:S02]  /*11370*/  LOP3.LUT R6, R2, 0xff, RZ, 0xc0, !PT ;  /* 0x000000ff02067812 */ /* 0x000fe400078ec0ff */
[--C-:B------:R-:W-:Y:S02]  /*11380*/  SHF.R.U32.HI R13, RZ, 0x10, R2.reuse ;  /* 0x00000010ff0d7819 */ /* 0x100fe40000011602 */
[----:B------:R-:W-:-:S02]  /*11390*/  SHF.R.U32.HI R5, RZ, 0x18, R2 ;  /* 0x00000018ff057819 */ /* 0x000fc40000011602 */
[----:B------:R-:W-:Y:S02]  /*113a0*/  PRMT R2, R4, 0x5410, R7 ;  /* 0x0000541004027816 */ /* 0x000fe40000000007 */
[----:B------:R-:W-:Y:S02]  /*113b0*/  SHF.R.U32.HI R3, RZ, 0x8, R3 ;  /* 0x00000008ff037819 */ /* 0x000fe40000011603 */
[----:B------:R-:W-:Y:S01]  /*113c0*/  LOP3.LUT R7, R13, 0xff, RZ, 0xc0, !PT ;  /* 0x000000ff0d077812 */ /* 0x000fe200078ec0ff */
[--C-:B------:R-:W-:Y:S01]  /*113d0*/  HSET2.LE.AND R2, R2, R223.reuse, PT ;  /* 0x000000df02027233 */ /* 0x100fe20003803000 */
[----:B------:R-:W-:Y:S01]  /*113e0*/  PRMT R3, R6, 0x5410, R3 ;  /* 0x0000541006037816 */ /* 0x000fe20000000003 */
[----:B------:R-:W-:Y:S01]  /*113f0*/  HMMA.16816.F32 R64, R8, R40, R244 ;  /* 0x000000280840723c */ /* 0x000fe200000018f4 */
[----:B------:R-:W-:Y:S02]  /*11400*/  PRMT R7, R7, 0x5410, R5 ;  /* 0x0000541007077816 */ /* 0x000fe40000000005 */
[----:B------:R-:W-:Y:S01]  /*11410*/  PRMT R0, R12, 0x5410, R0 ;  /* 0x000054100c007816 */ /* 0x000fe20000000000 */
[----:B------:R-:W-:Y:S01]  /*11420*/  HSET2.LE.AND R3, R3, R223, PT ;  /* 0x000000df03037233 */ /* 0x000fe20003803000 */
[----:B------:R-:W-:-:S03]  /*11430*/  LOP3.LUT R5, R158, R2, RZ, 0xc0, !PT ;  /* 0x000000029e057212 */ /* 0x000fc600078ec0ff */
[----:B------:R-:W-:Y:S01]  /*11440*/  HMMA.16816.F32 R60, R8, R42, R60 ;  /* 0x0000002a083c723c */ /* 0x000fe2000000183c */
[----:B------:R-:W-:-:S07]  /*11450*/  LOP3.LUT R2, R37, R234, R52, 0x96, !PT ;  /* 0x000000ea25027212 */ /* 0x000fce00078e9634 */
[C---:B------:R-:W-:Y:S01]  /*11460*/  HMMA.16816.F32 R40, R8.reuse, R24, R144 ;  /* 0x000000180828723c */ /* 0x040fe20000001890 */
[----:B------:R-:W-:Y:S01]  /*11470*/  HSET2.LE.AND R0, R0, R223, PT ;  /* 0x000000df00007233 */ /* 0x000fe20003803000 */
[----:B------:R-:W-:Y:S01]  /*11480*/  LOP3.LUT R6, R157, R3, RZ, 0xc0, !PT ;  /* 0x000000039d067212 */ /* 0x000fe200078ec0ff */
[----:B------:R-:W1:Y:S05]  /*11490*/  LDSM.16.MT88.4 R24, [R188+0xa400] ;  /* 0x00a40000bc18783b */ /* 0x000e6a0000004200 */
[----:B------:R-:W-:Y:S01]  /*114a0*/  HMMA.16816.F32 R136, R8, R14, R176 ;  /* 0x0000000e0888723c */ /* 0x000fe200000018b0 */
[----:B------:R-:W-:-:S06]  /*114b0*/  IMAD.WIDE.U32 R2, R2, -0x2daee0ad, RZ ;  /* 0xd2511f5302027825 */ /* 0x000fcc00078e00ff */
[----:B------:R-:W-:Y:S01]  /*114c0*/  IMAD.MOV.U32 R176, RZ, RZ, R251 ;  /* 0x000000ffffb07224 */ /* 0x000fe200078e00fb */
[----:B------:R-:W-:Y:S01]  /*114d0*/  HMMA.16816.F32 R144, R8, R18, R168 ;  /* 0x000000120890723c */ /* 0x000fe200000018a8 */
[----:B------:R-:W-:Y:S02]  /*114e0*/  IMAD.MOV.U32 R177, RZ, RZ, R250 ;  /* 0x000000ffffb17224 */ /* 0x000fe400078e00fa */
[----:B------:R-:W-:Y:S02]  /*114f0*/  IMAD.MOV.U32 R178, RZ, RZ, R108 ;  /* 0x000000ffffb27224 */ /* 0x000fe400078e006c */
[----:B------:R-:W-:-:S03]  /*11500*/  IMAD.MOV.U32 R179, RZ, RZ, R109 ;  /* 0x000000ffffb37224 */ /* 0x000fc600078e006d */
[----:B------:R-:W-:Y:S01]  /*11510*/  HMMA.16816.F32 R72, R8, R44, R172 ;  /* 0x0000002c0848723c */ /* 0x000fe200000018ac */
[----:B------:R-:W-:Y:S01]  /*11520*/  IMAD.MOV.U32 R168, RZ, RZ, R219 ;  /* 0x000000ffffa87224 */ /* 0x000fe200078e00db */
[----:B------:R-:W-:Y:S01]  /*11530*/  LOP3.LUT R4, R159, R0, RZ, 0xc0, !PT ;  /* 0x000000009f047212 */ /* 0x000fe200078ec0ff */
[----:B------:R-:W-:-:S05]  /*11540*/  IMAD.MOV.U32 R169, RZ, RZ, R218 ;  /* 0x000000ffffa97224 */ /* 0x000fca00078e00da */
[----:B------:R-:W-:Y:S01]  /*11550*/  HMMA.16816.F32 R68, R8, R46, R240 ;  /* 0x0000002e0844723c */ /* 0x000fe200000018f0 */
[----:B------:R-:W-:Y:S01]  /*11560*/  IMAD.MOV.U32 R170, RZ, RZ, R217 ;  /* 0x000000ffffaa7224 */ /* 0x000fe200078e00d9 */
[----:B------:R-:W-:Y:S01]  /*11570*/  LDSM.16.MT88.4 R44, [R190+0xa400] ;  /* 0x00a40000be2c783b */ /* 0x000fe20000004200 */
[----:B------:R-:W-:Y:S01]  /*11580*/  IMAD.MOV.U32 R171, RZ, RZ, R216 ;  /* 0x000000ffffab7224 */ /* 0x000fe200078e00d8 */
[----:B------:R-:W-:-:S04]  /*11590*/  LOP3.LUT R0, R3, R252, R38, 0x96, !PT ;  /* 0x000000fc03007212 */ /* 0x000fc800078e9626 */
[C---:B------:R-:W-:Y:S01]  /*115a0*/  HMMA.16816.F32 R140, R8.reuse, R16, R140 ;  /* 0x00000010088c723c */ /* 0x040fe2000000188c */
[----:B------:R-:W3:Y:S01]  /*115b0*/  LDSM.16.MT88.4 R16, [R190+0x9400] ;  /* 0x00940000be10783b */ /* 0x000ee20000004200 */
[----:B------:R-:W-:Y:S01]  /*115c0*/  SHF.R.U32.HI R12, RZ, 0x18, R2 ;  /* 0x00000018ff0c7819 */ /* 0x000fe20000011602 */
[----:B------:R-:W-:Y:S02]  /*115d0*/  HSET2.LE.AND R7, R7, R223, PT ;  /* 0x000000df07077233 */ /* 0x000fe40003803000 */
[----:B------:R-:W4:Y:S03]  /*115e0*/  LDL.LU R251, [R1+0x244] ;  /* 0x0002440001fb7983 */ /* 0x000f260000300800 */
[C---:B------:R-:W-:Y:S01]  /*115f0*/  HMMA.16816.F32 R152, R8.reuse, R56, R176 ;  /* 0x000000380898723c */ /* 0x040fe200000018b0 */
[----:B------:R-:W-:Y:S01]  /*11600*/  LOP3.LUT R3, R2, 0xffff, RZ, 0xc0, !PT ;  /* 0x0000ffff02037812 */ /* 0x000fe200078ec0ff */
[----:B------:R-:W2:Y:S06]  /*11610*/  LDL.LU R250, [R1+0x240] ;  /* 0x0002400001fa7983 */ /* 0x000eac0000300800 */
[----:B------:R-:W-:Y:S01]  /*11620*/  HMMA.16816.F32 R148, R8, R58, R168 ;  /* 0x0000003a0894723c */ /* 0x000fe200000018a8 */
[----:B------:R-:W1:Y:S01]  /*11630*/  LDSM.16.MT88.4 R56, [R190+0xb400] ;  /* 0x00b40000be38783b */ /* 0x000e620000004200 */
[----:B------:R-:W-:-:S02]  /*11640*/  LOP3.LUT R14, R0, 0xff, RZ, 0xc0, !PT ;  /* 0x000000ff000e7812 */ /* 0x000fc400078ec0ff */
[--C-:B------:R-:W-:Y:S01]  /*11650*/  SHF.R.U32.HI R13, RZ, 0x18, R0.reuse ;  /* 0x00000018ff0d7819 */ /* 0x100fe20000011600 */
[----:B------:R1:W5:Y:S02]  /*11660*/  LDL.LU R108, [R1+0x23c] ;  /* 0x00023c00016c7983 */ /* 0x0003640000300800 */
[----:B------:R-:W-:Y:S02]  /*11670*/  LOP3.LUT R8, R0, 0xffff, RZ, 0xc0, !PT ;  /* 0x0000ffff00087812 */ /* 0x000fe400078ec0ff */
[----:B------:R-:W-:Y:S01]  /*11680*/  SHF.R.U32.HI R9, RZ, 0x10, R0 ;  /* 0x00000010ff097819 */ /* 0x000fe20000011600 */
[----:B------:R1:W5:Y:S01]  /*11690*/  LDL.LU R109, [R1+0x238] ;  /* 0x00023800016d7983 */ /* 0x0003620000300800 */
[----:B------:R-:W-:Y:S02]  /*116a0*/  LOP3.LUT R10, R2, 0xff, RZ, 0xc0, !PT ;  /* 0x000000ff020a7812 */ /* 0x000fe400078ec0ff */
[----:B------:R-:W-:Y:S01]  /*116b0*/  SHF.R.U32.HI R0, RZ, 0x8, R3 ;  /* 0x00000008ff007819 */ /* 0x000fe20000011603 */
[----:B------:R1:W5:Y:S01]  /*116c0*/  LDL.LU R219, [R1+0x234] ;  /* 0x0002340001db7983 */ /* 0x0003620000300800 */
[----:B------:R-:W-:-:S02]  /*116d0*/  SHF.R.U32.HI R3, RZ, 0x8, R8 ;  /* 0x00000008ff037819 */ /* 0x000fc40000011608 */
[----:B------:R-:W-:Y:S01]  /*116e0*/  LOP3.LUT R8, R9, 0xff, RZ, 0xc0, !PT ;  /* 0x000000ff09087812 */ /* 0x000fe200078ec0ff */
[----:B------:R1:W5:Y:S01]  /*116f0*/  LDL.LU R218, [R1+0x230] ;  /* 0x0002300001da7983 */ /* 0x0003620000300800 */
[----:B------:R-:W-:Y:S02]  /*11700*/  PRMT R9, R10, 0x5410, R0 ;  /* 0x000054100a097816 */ /* 0x000fe40000000000 */
[----:B------:R-:W-:Y:S01]  /*11710*/  PRMT R0, R14, 0x5410, R3 ;  /* 0x000054100e007816 */ /* 0x000fe20000000003 */
[----:B------:R2:W5:Y:S01]  /*11720*/  LDL.LU R217, [R1+0x22c] ;  /* 0x00022c0001d97983 */ /* 0x0005620000300800 */
[----:B------:R-:W-:-:S03]  /*11730*/  SHF.R.U32.HI R11, RZ, 0x10, R2 ;  /* 0x00000010ff0b7819 */ /* 0x000fc60000011602 */
[--C-:B------:R-:W-:Y:S01]  /*11740*/  HSET2.LE.AND R0, R0, R223.reuse, PT ;  /* 0x000000df00007233 */ /* 0x100fe20003803000 */
[----:B------:R-:W-:Y:S01]  /*11750*/  PRMT R2, R8, 0x5410, R13 ;  /* 0x0000541008027816 */ /* 0x000fe2000000000d */
[----:B------:R-:W-:Y:S01]  /*11760*/  LDSM.16.MT88.4 R36, [R190+0xb800] ;  /* 0x00b80000be24783b */ /* 0x000fe20000004200 */
[----:B------:R-:W-:Y:S02]  /*11770*/  LOP3.LUT R11, R11, 0xff, RZ, 0xc0, !PT ;  /* 0x000000ff0b0b7812 */ /* 0x000fe400078ec0ff */
[----:B------:R-:W-:Y:S02]  /*11780*/  LOP3.LUT R8, R212, R0, RZ, 0xc0, !PT ;  /* 0x00000000d4087212 */ /* 0x000fe400078ec0ff */
[----:B------:R-:W-:Y:S01]  /*11790*/  LOP3.LUT R7, R156, R7, RZ, 0xc0, !PT ;  /* 0x000000079c077212 */ /* 0x000fe200078ec0ff */
[--C-:B------:R-:W-:Y:S01]  /*117a0*/  HSET2.LE.AND R3, R9, R223.reuse, PT ;  /* 0x000000df09037233 */ /* 0x100fe20003803000 */
[----:B------:R-:W-:Y:S01]  /*117b0*/  LOP3.LUT R0, R186, R181, RZ, 0x3c, !PT ;  /* 0x000000b5ba007212 */ /* 0x000fe200078e3cff */
[--C-:B------:R-:W-:Y:S01]  /*117c0*/  HSET2.LE.AND R2, R2, R223.reuse, PT ;  /* 0x000000df02027233 */ /* 0x100fe20003803000 */
[----:B------:R-:W-:Y:S01]  /*117d0*/  PRMT R11, R11, 0x5410, R12 ;  /* 0x000054100b0b7816 */ /* 0x000fe2000000000c */
[----:B------:R2:W5:Y:S02]  /*117e0*/  LDL.LU R216, [R1+0x228] ;  /* 0x0002280001d87983 */ /* 0x0005640000300800 */
[----:B------:R-:W-:Y:S01]  /*117f0*/  IMAD.WIDE.U32 R12, R0, -0x326172a9, RZ ;  /* 0xcd9e8d57000c7825 */ /* 0x000fe200078e00ff */
[----:B------:R-:W-:Y:S01]  /*11800*/  LOP3.LUT R9, R211, R2, RZ, 0xc0, !PT ;  /* 0x00000002d3097212 */ /* 0x000fe200078ec0ff */
[----:B------:R-:W-:Y:S01]  /*11810*/  HSET2.LE.AND R11, R11, R223, PT ;  /* 0x000000df0b0b7233 */ /* 0x000fe20003803000 */
[----:B-1----:R-:W-:Y:S01]  /*11820*/  HMMA.16816.F32 R160, R4, R24, R104 ;  /* 0x0000001804a0723c */ /* 0x002fe20000001868 */
[----:B------:R-:W-:Y:S01]  /*11830*/  LOP3.LUT R10, R210, R3, RZ, 0xc0, !PT ;  /* 0x00000003d20a7212 */ /* 0x000fe200078ec0ff */
[----:B------:R1:W5:Y:S01]  /*11840*/  LDL.LU R212, [R1+0x224] ;  /* 0x0002240001d47983 */ /* 0x0003620000300800 */
[----:B------:R-:W-:-:S02]  /*11850*/  LOP3.LUT R2, R13, R198, R54, 0x96, !PT ;  /* 0x000000c60d027212 */ /* 0x000fc400078e9636 */
[----:B------:R-:W-:Y:S01]  /*11860*/  LOP3.LUT R0, R249, R195, R12, 0x96, !PT ;  /* 0x000000c3f9007212 */ /* 0x000fe200078e960c */
[----:B------:R1:W5:Y:S02]  /*11870*/  LDL.LU R211, [R1+0x220] ;  /* 0x0002200001d37983 */ /* 0x0003640000300800 */
[C---:B------:R-:W-:Y:S01]  /*11880*/  HMMA.16816.F32 R124, R4.reuse, R20, R124 ;  /* 0x00000014047c723c */ /* 0x040fe2000000187c */
[----:B------:R-:W-:Y:S01]  /*11890*/  IMAD.WIDE.U32 R2, R2, -0x2daee0ad, RZ ;  /* 0xd2511f5302027825 */ /* 0x000fe200078e00ff */
[----:B------:R-:W-:Y:S01]  /*118a0*/  LOP3.LUT R11, R209, R11, RZ, 0xc0, !PT ;  /* 0x0000000bd10b7212 */ /* 0x000fe200078ec0ff */
[----:B------:R1:W5:Y:S05]  /*118b0*/  LDL.LU R210, [R1+0x21c] ;  /* 0x00021c0001d27983 */ /* 0x00036a0000300800 */
[C---:B------:R-:W-:Y:S01]  /*118c0*/  HMMA.16816.F32 R120, R4.reuse, R22, R120 ;  /* 0x000000160478723c */ /* 0x040fe20000001878 */
[----:B------:R-:W-:Y:S01]  /*118d0*/  LOP3.LUT R3, R3, R193, R110, 0x96, !PT ;  /* 0x000000c103037212 */ /* 0x000fe200078e966e */
[----:B------:R1:W5:Y:S04]  /*118e0*/  LDL.LU R209, [R1+0x218] ;  /* 0x0002180001d17983 */ /* 0x0003680000300800 */
[----:B------:R-:W-:Y:S02]  /*118f0*/  LDSM.16.MT88.4 R52, [R188+0x9800] ;  /* 0x00980000bc34783b */ /* 0x000fe40000004200 */
[C---:B---3--:R-:W-:Y:S08]  /*11900*/  HMMA.16816.F32 R128, R4.reuse, R16, R128 ;  /* 0x000000100480723c */ /* 0x048ff00000001880 */
        /* <DEDUP_REMOVED lines=8> */
[----:B------:R-:W-:Y:S01]  /*11990*/  IMAD.WIDE.U32 R4, R0, -0x2daee0ad, RZ ;  /* 0xd2511f5300047825 */ /* 0x000fe200078e00ff */
[----:B------:R-:W-:Y:S04]  /*119a0*/  HMMA.16816.F32 R80, R8, R24, R40 ;  /* 0x000000180850723c */ /* 0x000fe80000001828 */
[----:B------:R-:W-:Y:S01]  /*119b0*/  LOP3.LUT R0, R5, R192, R2, 0x96, !PT ;  /* 0x000000c005007212 */ /* 0x000fe200078e9602 */
[----:B------:R-:W-:-:S04]  /*119c0*/  IMAD.WIDE.U32 R2, R3, -0x326172a9, RZ ;  /* 0xcd9e8d5703027825 */ /* 0x000fc800078e00ff */
[----:B------:R-:W-:Y:S01]  /*119d0*/  IMAD.WIDE.U32 R40, R0, -0x326172a9, RZ ;  /* 0xcd9e8d5700287825 */ /* 0x000fe200078e00ff */
[----:B------:R-:W-:-:S04]  /*119e0*/  LOP3.LUT R3, R3, R191, R248, 0x96, !PT ;  /* 0x000000bf03037212 */ /* 0x000fc800078e96f8 */
[----:B------:R-:W-:Y:S01]  /*119f0*/  LOP3.LUT R0, R41, R189, R2, 0x96, !PT ;  /* 0x000000bd29007212 */ /* 0x000fe200078e9602 */
[----:B------:R-:W-:Y:S01]  /*11a00*/  HMMA.16816.F32 R76, R8, R26, R76 ;  /* 0x0000001a084c723c */ /* 0x000fe2000000184c */
[----:B------:R-:W-:-:S06]  /*11a10*/  IMAD.WIDE.U32 R2, R3, -0x2daee0ad, RZ ;  /* 0xd2511f5303027825 */ /* 0x000fcc00078e00ff */
[----:B------:R-:W-:Y:S01]  /*11a20*/  IMAD.WIDE.U32 R26, R0, -0x2daee0ad, RZ ;  /* 0xd2511f53001a7825 */ /* 0x000fe200078e00ff */
[----:B------:R-:W-:-:S04]  /*11a30*/  LOP3.LUT R0, R3, R224, R4, 0x96, !PT ;  /* 0x000000e003007212 */ /* 0x000fc800078e9604 */
[----:B------:R-:W-:Y:S01]  /*11a40*/  LOP3.LUT R2, R27, R231, R2, 0x96, !PT ;  /* 0x000000e71b027212 */ /* 0x000fe200078e9602 */
[----:B------:R-:W-:-:S04]  /*11a50*/  IMAD.WIDE.U32 R24, R0, -0x326172a9, RZ ;  /* 0xcd9e8d5700187825 */ /* 0x000fc800078e00ff */
[----:B------:R-:W-:Y:S01]  /*11a60*/  IMAD.WIDE.U32 R2, R2, -0x326172a9, RZ ;  /* 0xcd9e8d5702027825 */ /* 0x000fe200078e00ff */
[----:B------:R-:W-:Y:S04]  /*11a70*/  HMMA.16816.F32 R88, R8, R16, R64 ;  /* 0x000000100858723c */ /* 0x000fe80000001840 */
[----:B------:R-:W-:Y:S02]  /*11a80*/  LOP3.LUT R0, R3, R232, R24, 0x96, !PT ;  /* 0x000000e803007212 */ /* 0x000fe400078e9618 */
[C---:B------:R-:W-:Y:S02]  /*11a90*/  LOP3.LUT R3, R2.reuse, 0xffff, RZ, 0xc0, !PT ;  /* 0x0000ffff02037812 */ /* 0x040fe400078ec0ff */
[----:B------:R-:W-:Y:S02]  /*11aa0*/  SHF.R.U32.HI R4, RZ, 0x10, R2 ;  /* 0x00000010ff047819 */ /* 0x000fe40000011602 */
[----:B------:R-:W-:-:S02]  /*11ab0*/  LOP3.LUT R16, R2, 0xff, RZ, 0xc0, !PT ;  /* 0x000000ff02107812 */ /* 0x000fc400078ec0ff */
[----:B------:R-:W-:Y:S02]  /*11ac0*/  SHF.R.U32.HI R15, RZ, 0x18, R2 ;  /* 0x00000018ff0f7819 */ /* 0x000fe40000011602 */
[----:B------:R-:W-:Y:S02]  /*11ad0*/  SHF.R.U32.HI R6, RZ, 0x8, R3 ;  /* 0x00000008ff067819 */ /* 0x000fe40000011603 */
[----:B------:R-:W-:Y:S02]  /*11ae0*/  LOP3.LUT R2, R0, 0xffff, RZ, 0xc0, !PT ;  /* 0x0000ffff00027812 */ /* 0x000fe400078ec0ff */
[----:B------:R-:W-:Y:S02]  /*11af0*/  SHF.R.U32.HI R3, RZ, 0x10, R0 ;  /* 0x00000010ff037819 */ /* 0x000fe40000011600 */
[----:B------:R-:W-:Y:S02]  /*11b00*/  LOP3.LUT R5, R4, 0xff, RZ, 0xc0, !PT ;  /* 0x000000ff04057812 */ /* 0x000fe400078ec0ff */
[----:B------:R-:W-:-:S02]  /*11b10*/  SHF.R.U32.HI R4, RZ, 0x8, R2 ;  /* 0x00000008ff047819 */ /* 0x000fc40000011602 */
[----:B------:R-:W-:Y:S02]  /*11b20*/  LOP3.LUT R2, R3, 0xff, RZ, 0xc0, !PT ;  /* 0x000000ff03027812 */ /* 0x000fe400078ec0ff */
[----:B------:R-:W-:Y:S02]  /*11b30*/  LOP3.LUT R14, R0, 0xff, RZ, 0xc0, !PT ;  /* 0x000000ff000e7812 */ /* 0x000fe400078ec0ff */
[----:B------:R-:W-:Y:S02]  /*11b40*/  SHF.R.U32.HI R7, RZ, 0x18, R0 ;  /* 0x00000018ff077819 */ /* 0x000fe40000011600 */
[----:B------:R-:W-:Y:S02]  /*11b50*/  PRMT R3, R5, 0x5410, R15 ;  /* 0x0000541005037816 */ /* 0x000fe4000000000f */
[----:B------:R-:W-:Y:S02]  /*11b60*/  PRMT R0, R16, 0x5410, R6 ;  /* 0x0000541010007816 */ /* 0x000fe40000000006 */
[----:B------:R-:W-:Y:S01]  /*11b70*/  PRMT R5, R2, 0x5410, R7 ;  /* 0x0000541002057816 */ /* 0x000fe20000000007 */
[--C-:B------:R-:W-:Y:S01]  /*11b80*/  HSET2.LE.AND R2, R3, R223.reuse, PT ;  /* 0x000000df03027233 */ /* 0x100fe20003803000 */
[----:B------:R-:W-:Y:S01]  /*11b90*/  PRMT R4, R14, 0x5410, R4 ;  /* 0x000054100e047816 */ /* 0x000fe20000000004 */
[----:B------:R-:W-:-:S03]  /*11ba0*/  HSET2.LE.AND R0, R0, R223, PT ;  /* 0x000000df00007233 */ /* 0x000fc60003803000 */
[----:B------:R-:W-:Y:S01]  /*11bb0*/  LOP3.LUT R7, R185, R2, RZ, 0xc0, !PT ;  /* 0x00000002b9077212 */ /* 0x000fe200078ec0ff */
[--C-:B------:R-:W-:Y:S01]  /*11bc0*/  HSET2.LE.AND R3, R4, R223.reuse, PT ;  /* 0x000000df04037233 */ /* 0x100fe20003803000 */
[----:B------:R-:W-:Y:S02]  /*11bd0*/  LOP3.LUT R6, R187, R0, RZ, 0xc0, !PT ;  /* 0x00000000bb067212 */ /* 0x000fe400078ec0ff */
[----:B------:R-:W-:Y:S01]  /*11be0*/  LOP3.LUT R2, R13, R198, R206, 0x96, !PT ;  /* 0x000000c60d027212 */ /* 0x000fe200078e96ce */
[C---:B------:R-:W-:Y:S01]  /*11bf0*/  HMMA.16816.F32 R100, R8.reuse, R20, R72 ;  /* 0x000000140864723c */ /* 0x040fe20000001848 */
[----:B------:R-:W-:Y:S01]  /*11c00*/  LOP3.LUT R0, R215, R195, R12, 0x96, !PT ;  /* 0x000000c3d7007212 */ /* 0x000fe200078e960c */
[----:B------:R1:W5:Y:S01]  /*11c10*/  LDL.LU.64 R206, [R1+0x210] ;  /* 0x0002100001ce7983 */ /* 0x0003620000300a00 */
[----:B------:R-:W-:Y:S01]  /*11c20*/  LOP3.LUT R4, R199, R3, RZ, 0xc0, !PT ;  /* 0x00000003c7047212 */ /* 0x000fe200078ec0ff */
[----:B------:R-:W-:Y:S02]  /*11c30*/  IMAD.WIDE.U32 R2, R2, -0x2daee0ad, RZ ;  /* 0xd2511f5302027825 */ /* 0x000fe400078e00ff */
[----:B------:R1:W5:Y:S02]  /*11c40*/  LDL.LU R198, [R1+0x20c] ;  /* 0x00020c0001c67983 */ /* 0x0003640000300800 */
[C---:B------:R-:W-:Y:S01]  /*11c50*/  HMMA.16816.F32 R84, R8.reuse, R18, R60 ;  /* 0x000000120854723c */ /* 0x040fe2000000183c */
[----:B------:R-:W-:Y:S01]  /*11c60*/  LOP3.LUT R3, R3, R193, R204, 0x96, !PT ;  /* 0x000000c103037212 */ /* 0x000fe200078e96cc */
[----:B------:R1:W5:Y:S04]  /*11c70*/  LDL.LU R195, [R1+0x208] ;  /* 0x0002080001c37983 */ /* 0x0003680000300800 */
[----:B------:R1:W5:Y:S02]  /*11c80*/  LDL.LU.64 R204, [R1+0x200] ;  /* 0x0002000001cc7983 */ /* 0x0003640000300a00 */
[C---:B------:R-:W-:Y:S02]  /*11c90*/  HMMA.16816.F32 R60, R8.reuse, R48, R140 ;  /* 0x00000030083c723c */ /* 0x040fe4000000188c */
[----:B------:R1:W5:Y:S04]  /*11ca0*/  LDL.LU R193, [R1+0x1f8] ;  /* 0x0001f80001c17983 */ /* 0x0003680000300800 */
[----:B------:R-:W-:Y:S02]  /*11cb0*/  LDSM.16.MT88.4 R16, [R190+0xa800] ;  /* 0x00a80000be10783b */ /* 0x000fe40000004200 */
[C---:B------:R-:W-:Y:S02]  /*11cc0*/  HMMA.16816.F32 R72, R8.reuse, R50, R144 ;  /* 0x000000320848723c */ /* 0x040fe40000001890 */
[----:B------:R-:W-:Y:S06]  /*11cd0*/  LDSM.16.MT88.4 R12, [R188+0xb800] ;  /* 0x00b80000bc0c783b */ /* 0x000fec0000004200 */
[C---:B------:R-:W-:Y:S01]  /*11ce0*/  HMMA.16816.F32 R92, R8.reuse, R22, R68 ;  /* 0x00000016085c723c */ /* 0x040fe20000001844 */
[----:B------:R-:W-:Y:S07]  /*11cf0*/  LDSM.16.MT88.4 R20, [R188+0xa800] ;  /* 0x00a80000bc14783b */ /* 0x000fee0000004200 */
[C---:B------:R-:W-:Y:S01]  /*11d00*/  HMMA.16816.F32 R64, R8.reuse, R46, R136 ;  /* 0x0000002e0840723c */ /* 0x040fe20000001888 */
[----:B------:R-:W-:Y:S01]  /*11d10*/  HSET2.LE.AND R5, R5, R223, PT ;  /* 0x000000df05057233 */ /* 0x000fe20003803000 */
[----:B------:R-:W-:Y:S06]  /*11d20*/  LDSM.16.MT88.4 R144, [R190+0xac00] ;  /* 0x00ac0000be90783b */ /* 0x000fec0000004200 */
[C---:B------:R-:W-:Y:S08]  /*11d30*/  HMMA.16816.F32 R48, R8.reuse, R56, R152 ;  /* 0x000000380830723c */ /* 0x040ff00000001898 */
[----:B------:R-:W-:Y:S01]  /*11d40*/  HMMA.16816.F32 R68, R8, R44, R132 ;  /* 0x0000002c0844723c */ /* 0x000fe20000001884 */
[----:B------:R-:W3:Y:S01]  /*11d50*/  LDSM.16.MT88.4 R44, [R190+0x9800] ;  /* 0x00980000be2c783b */ /* 0x000ee20000004200 */
[----:B------:R-:W-:-:S03]  /*11d60*/  LOP3.LUT R5, R196, R5, RZ, 0xc0, !PT ;  /* 0x00000005c4057212 */ /* 0x000fc600078ec0ff */
[----:B------:R-:W-:Y:S03]  /*11d70*/  LDSM.16.MT88.4 R152, [R188+0xac00] ;  /* 0x00ac0000bc98783b */ /* 0x000fe60000004200 */
[----:B------:R-:W-:Y:S07]  /*11d80*/  HMMA.16816.F32 R56, R8, R58, R148 ;  /* 0x0000003a0838723c */ /* 0x000fee0000001894 */
[----:B------:R-:W-:-:S05]  /*11d90*/  IMAD.WIDE.U32 R8, R0, -0x2daee0ad, RZ ;  /* 0xd2511f5300087825 */ /* 0x000fca00078e00ff */
[----:B------:R-:W-:Y:S01]  /*11da0*/  LOP3.LUT R0, R9, R192, R2, 0x96, !PT ;  /* 0x000000c009007212 */ /* 0x000fe200078e9602 */
[----:B------:R-:W-:Y:S01]  /*11db0*/  IMAD.WIDE.U32 R2, R3, -0x326172a9, RZ ;  /* 0xcd9e8d5703027825 */ /* 0x000fe200078e00ff */
[----:B------:R1:W5:Y:S03]  /*11dc0*/  LDL.LU R192, [R1+0x1f4] ;  /* 0x0001f40001c07983 */ /* 0x0003660000300800 */
[----:B------:R-:W-:Y:S01]  /*11dd0*/  IMAD.WIDE.U32 R180, R0, -0x326172a9, RZ ;  /* 0xcd9e8d5700b47825 */ /* 0x000fe200078e00ff */
[----:B------:R-:W-:Y:S02]  /*11de0*/  LOP3.LUT R3, R3, R191, R214, 0x96, !PT ;  /* 0x000000bf03037212 */ /* 0x000fe400078e96d6 */
[----:B------:R1:W5:Y:S02]  /*11df0*/  LDL.LU R191, [R1+0x1f0] ;  /* 0x0001f00001bf7983 */ /* 0x0003640000300800 */
[----:B------:R-:W-:-:S02]  /*11e00*/  LOP3.LUT R0, R181, R189, R2, 0x96, !PT ;  /* 0x000000bdb5007212 */ /* 0x000fc400078e9602 */
[----:B------:R1:W5:Y:S01]  /*11e10*/  LDL.LU R189, [R1+0x1ec] ;  /* 0x0001ec0001bd7983 */ /* 0x0003620000300800 */
[----:B------:R-:W-:-:S04]  /*11e20*/  IMAD.WIDE.U32 R2, R3, -0x2daee0ad, RZ ;  /* 0xd2511f5303027825 */ /* 0x000fc800078e00ff */
[----:B------:R-:W-:Y:S01]  /*11e30*/  IMAD.WIDE.U32 R110, R0, -0x2daee0ad, RZ ;  /* 0xd2511f53006e7825 */ /* 0x000fe200078e00ff */
[----:B------:R-:W-:-:S04]  /*11e40*/  LOP3.LUT R0, R3, R224, R8, 0x96, !PT ;  /* 0x000000e003007212 */ /* 0x000fc800078e9608 */
[----:B------:R-:W-:Y:S01]  /*11e50*/  LOP3.LUT R2, R111, R231, R2, 0x96, !PT ;  /* 0x000000e76f027212 */ /* 0x000fe200078e9602 */
[----:B------:R-:W-:-:S04]  /*11e60*/  IMAD.WIDE.U32 R42, R0, -0x326172a9, RZ ;  /* 0xcd9e8d57002a7825 */ /* 0x000fc800078e00ff */
[----:B------:R-:W-:-:S05]  /*11e70*/  IMAD.WIDE.U32 R2, R2, -0x326172a9, RZ ;  /* 0xcd9e8d5702027825 */ /* 0x000fca00078e00ff */
[----:B------:R-:W-:Y:S02]  /*11e80*/  LOP3.LUT R0, R3, R232, R42, 0x96, !PT ;  /* 0x000000e803007212 */ /* 0x000fe400078e962a */
[C---:B------:R-:W-:Y:S02]  /*11e90*/  LOP3.LUT R3, R2.reuse, 0xffff, RZ, 0xc0, !PT ;  /* 0x0000ffff02037812 */ /* 0x040fe400078ec0ff */
[----:B------:R-:W-:Y:S02]  /*11ea0*/  LOP3.LUT R24, R2, 0xff, RZ, 0xc0, !PT ;  /* 0x000000ff02187812 */ /* 0x000fe400078ec0ff */
[--C-:B------:R-:W-:Y:S02]  /*11eb0*/  SHF.R.U32.HI R11, RZ, 0x10, R2.reuse ;  /* 0x00000010ff0b7819 */ /* 0x100fe40000011602 */
[----:B------:R-:W-:Y:S02]  /*11ec0*/  SHF.R.U32.HI R10, RZ, 0x18, R2 ;  /* 0x00000018ff0a7819 */ /* 0x000fe40000011602 */
[----:B------:R-:W-:-:S02]  /*11ed0*/  LOP3.LUT R2, R0, 0xffff, RZ, 0xc0, !PT ;  /* 0x0000ffff00027812 */ /* 0x000fc400078ec0ff */
[----:B------:R-:W-:Y:S02]  /*11ee0*/  SHF.R.U32.HI R3, RZ, 0x8, R3 ;  /* 0x00000008ff037819 */ /* 0x000fe40000011603 */
[----:B------:R-:W-:Y:S02]  /*11ef0*/  LOP3.LUT R11, R11, 0xff, RZ, 0xc0, !PT ;  /* 0x000000ff0b0b7812 */ /* 0x000fe400078ec0ff */
[----:B------:R-:W-:Y:S02]  /*11f00*/  SHF.R.U32.HI R8, RZ, 0x8, R2 ;  /* 0x00000008ff087819 */ /* 0x000fe40000011602 */
[----:B------:R-:W-:Y:S02]  /*11f10*/  LOP3.LUT R9, R0, 0xff, RZ, 0xc0, !PT ;  /* 0x000000ff00097812 */ /* 0x000fe400078ec0ff */
[----:B------:R-:W-:Y:S02]  /*11f20*/  PRMT R2, R24, 0x5410, R3 ;  /* 0x0000541018027816 */ /* 0x000fe40000000003 */
[----:B------:R-:W-:-:S02]  /*11f30*/  SHF.R.U32.HI R3, RZ, 0x10, R0 ;  /* 0x00000010ff037819 */ /* 0x000fc40000011600 */
[----:B------:R-:W-:Y:S02]  /*11f40*/  PRMT R11, R11, 0x5410, R10 ;  /* 0x000054100b0b7816 */ /* 0x000fe4000000000a */
[----:B------:R-:W-:Y:S02]  /*11f50*/  PRMT R8, R9, 0x5410, R8 ;  /* 0x0000541009087816 */ /* 0x000fe40000000008 */
[----:B------:R-:W-:Y:S01]  /*11f60*/  SHF.R.U32.HI R10, RZ, 0x18, R0 ;  /* 0x00000018ff0a7819 */ /* 0x000fe20000011600 */
[--C-:B------:R-:W-:Y:S01]  /*11f70*/  HSET2.LE.AND R0, R2, R223.reuse, PT ;  /* 0x000000df02007233 */ /* 0x100fe20003803000 */
[----:B------:R-:W-:Y:S01]  /*11f80*/  LOP3.LUT R9, R3, 0xff, RZ, 0xc0, !PT ;  /* 0x000000ff03097812 */ /* 0x000fe200078ec0ff */
[----:B------:R-:W-:-:S03]  /*11f90*/  HSET2.LE.AND R2, R11, R223, PT ;  /* 0x000000df0b027233 */ /* 0x000fc60003803000 */
[----:B------:R-:W-:Y:S02]  /*11fa0*/  PRMT R9, R9, 0x5410, R10 ;  /* 0x0000541009097816 */ /* 0x000fe4000000000a */
[----:B------:R-:W-:Y:S01]  /*11fb0*/  LOP3.LUT R10, R208, R0, RZ, 0xc0, !PT ;  /* 0x00000000d00a7212 */ /* 0x000fe200078ec0ff */
[----:B------:R-:W-:Y:S01]  /*11fc0*/  IMAD.MOV.U32 R208, RZ, RZ, R234 ;  /* 0x000000ffffd07224 */ /* 0x000fe200078e00ea */
[--C-:B------:R-:W-:Y:S01]  /*11fd0*/  HSET2.LE.AND R3, R8, R223.reuse, PT ;  /* 0x000000df08037233 */ /* 0x100fe20003803000 */
[----:B------:R-:W-:Y:S01]  /*11fe0*/  LOP3.LUT R11, R203, R2, RZ, 0xc0, !PT ;  /* 0x00000002cb0b7212 */ /* 0x000fe200078ec0ff */
[----:B------:R-:W-:Y:S02]  /*11ff0*/  HSET2.LE.AND R9, R9, R223, PT ;  /* 0x000000df09097233 */ /* 0x000fe40003803000 */
[----:B------:R-:W-:Y:S02]  /*12000*/  LOP3.LUT R2, R25, R208, R40, 0x96, !PT ;  /* 0x000000d019027212 */ /* 0x000fe400078e9628 */
[----:B------:R-:W-:-:S02]  /*12010*/  LOP3.LUT R8, R213, R3, RZ, 0xc0, !PT ;  /* 0x00000003d5087212 */ /* 0x000fc400078ec0ff */
[----:B------:R-:W-:Y:S01]  /*12020*/  LOP3.LUT R9, R220, R9, RZ, 0xc0, !PT ;  /* 0x00000009dc097212 */ /* 0x000fe200078ec0ff */
[----:B------:R-:W-:Y:S01]  /*12030*/  IMAD.WIDE.U32 R2, R2, -0x2daee0ad, RZ ;  /* 0xd2511f5302027825 */ /* 0x000fe200078e00ff */
[C---:B---3--:R-:W-:Y:S04]  /*12040*/  HMMA.16816.F32 R132, R4.reuse, R44, R128 ;  /* 0x0000002c0484723c */ /* 0x048fe80000001880 */
[----:B------:R-:W-:Y:S02]  /*12050*/  LOP3.LUT R0, R3, R252, R26, 0x96, !PT ;  /* 0x000000fc03007212 */ /* 0x000fe400078e961a */
[----:B------:R-:W-:Y:S02]  /*12060*/  LOP3.LUT R3, R2, 0xffff, RZ, 0xc0, !PT ;  /* 0x0000ffff02037812 */ /* 0x000fe400078ec0ff */
[C---:B------:R-:W-:Y:S08]  /*12070*/  HMMA.16816.F32 R128, R4.reuse, R46, R116 ;  /* 0x0000002e0480723c */ /* 0x040ff00000001874 */
[C---:B------:R-:W-:Y:S08]  /*12080*/  HMMA.16816.F32 R140, R4.reuse, R52, R124 ;  /* 0x00000034048c723c */ /* 0x040ff0000000187c */
[C---:B------:R-:W-:Y:S08]  /*12090*/  HMMA.16816.F32 R136, R4.reuse, R54, R120 ;  /* 0x000000360488723c */ /* 0x040ff00000001878 */
[C---:B------:R-:W-:Y:S08]  /*120a0*/  HMMA.16816.F32 R116, R4.reuse, R16, R104 ;  /* 0x000000100474723c */ /* 0x040ff00000001868 */
[C---:B------:R-:W-:Y:S01]  /*120b0*/  HMMA.16816.F32 R124, R4.reuse, R20, R160 ;  /* 0x00000014047c723c */ /* 0x040fe200000018a0 */
[----:B------:R-:W-:Y:S07]  /*120c0*/  LDSM.16.MT88.4 R160, [R190+0x9c00] ;  /* 0x009c0000bea0783b */ /* 0x000fee0000004200 */
[C---:B------:R-:W-:Y:S08]  /*120d0*/  HMMA.16816.F32 R120, R4.reuse, R22, R164 ;  /* 0x000000160478723c */ /* 0x040ff000000018a4 */
[C---:B------:R-:W-:Y:S01]  /*120e0*/  HMMA.16816.F32 R112, R4.reuse, R18, R168 ;  /* 0x000000120470723c */ /* 0x040fe200000018a8 */
[----:B------:R-:W-:Y:S07]  /*120f0*/  LDSM.16.MT88.4 R168, [R188+0x9c00] ;  /* 0x009c0000bca8783b */ /* 0x000fee0000004200 */
[C---:B------:R-:W-:Y:S08]  /*12100*/  HMMA.16816.F32 R96, R4.reuse, R12, R96 ;  /* 0x0000000c0460723c */ /* 0x040ff00000001860 */
[C---:B------:R-:W-:Y:S08]  /*12110*/  HMMA.16816.F32 R104, R4.reuse, R14, R176 ;  /* 0x0000000e0468723c */ /* 0x040ff000000018b0 */
[C---:B------:R-:W-:Y:S08]  /*12120*/  HMMA.16816.F32 R172, R4.reuse, R36, R172 ;  /* 0x0000002404ac723c */ /* 0x040ff000000018ac */
[----:B------:R-:W-:Y:S07]  /*12130*/  HMMA.16816.F32 R148, R4, R38, R156 ;  /* 0x000000260494723c */ /* 0x000fee000000189c */
[--C-:B------:R-:W-:Y:S01]  /*12140*/  SHF.R.U32.HI R5, RZ, 0x10, R2.reuse ;  /* 0x00000010ff057819 */ /* 0x100fe20000011602 */
[----:B------:R-:W-:Y:S01]  /*12150*/  HMMA.16816.F32 R60, R8, R12, R60 ;  /* 0x0000000c083c723c */ /* 0x000fe2000000183c */
[----:B------:R-:W-:-:S02]  /*12160*/  SHF.R.U32.HI R6, RZ, 0x18, R2 ;  /* 0x00000018ff067819 */ /* 0x000fc40000011602 */
[----:B------:R-:W-:Y:S02]  /*12170*/  SHF.R.U32.HI R4, RZ, 0x8, R3 ;  /* 0x00000008ff047819 */ /* 0x000fe40000011603 */
[----:B------:R-:W-:Y:S02]  /*12180*/  LOP3.LUT R3, R5, 0xff, RZ, 0xc0, !PT ;  /* 0x000000ff05037812 */ /* 0x000fe400078ec0ff */
[----:B------:R-:W-:Y:S02]  /*12190*/  LOP3.LUT R12, R2, 0xff, RZ, 0xc0, !PT ;  /* 0x000000ff020c7812 */ /* 0x000fe400078ec0ff */
[----:B------:R-:W-:Y:S02]  /*121a0*/  LOP3.LUT R2, R0, 0xffff, RZ, 0xc0, !PT ;  /* 0x0000ffff00027812 */ /* 0x000fe400078ec0ff */
[----:B------:R-:W-:Y:S02]  /*121b0*/  PRMT R3, R3, 0x5410, R6 ;  /* 0x0000541003037816 */ /* 0x000fe40000000006 */
[----:B------:R-:W-:-:S02]  /*121c0*/  SHF.R.U32.HI R5, RZ, 0x8, R2 ;  /* 0x00000008ff057819 */ /* 0x000fc40000011602 */
[----:B------:R-:W-:Y:S02]  /*121d0*/  SHF.R.U32.HI R2, RZ, 0x10, R0 ;  /* 0x00000010ff027819 */ /* 0x000fe40000011600 */
[----:B------:R-:W-:Y:S02]  /*121e0*/  LOP3.LUT R7, R0, 0xff, RZ, 0xc0, !PT ;  /* 0x000000ff00077812 */ /* 0x000fe400078ec0ff */
[----:B------:R-:W-:Y:S02]  /*121f0*/  PRMT R12, R12, 0x5410, R4 ;  /* 0x000054100c0c7816 */ /* 0x000fe40000000004 */
[----:B------:R-:W-:Y:S01]  /*12200*/  LOP3.LUT R4, R2, 0xff, RZ, 0xc0, !PT ;  /* 0x000000ff02047812 */ /* 0x000fe200078ec0ff */
[----:B------:R-:W-:Y:S01]  /*12210*/  HSET2.LE.AND R2, R3, R223, PT ;  /* 0x000000df03027233 */ /* 0x000fe20003803000 */
[----:B------:R-:W-:Y:S01]  /*12220*/  PRMT R5, R7, 0x5410, R5 ;  /* 0x0000541007057816 */ /* 0x000fe20000000005 */
[----:B------:R-:W-:Y:S01]  /*12230*/  HMMA.16816.F32 R156, R8, R20, R80 ;  /* 0x00000014089c723c */ /* 0x000fe20000001850 */
[----:B------:R-:W3:Y:S01]  /*12240*/  LDSM.16.MT88.4 R80, [R188+0xbc00] ;  /* 0x00bc0000bc50783b */ /* 0x000ee20000004200 */
[----:B------:R-:W-:-:S02]  /*12250*/  SHF.R.U32.HI R6, RZ, 0x18, R0 ;  /* 0x00000018ff067819 */ /* 0x000fc40000011600 */
[----:B------:R-:W-:-:S04]  /*12260*/  HSET2.LE.AND R3, R5, R223, PT ;  /* 0x000000df05037233 */ /* 0x000fc80003803000 */
[----:B------:R-:W-:Y:S01]  /*12270*/  HMMA.16816.F32 R100, R8, R52, R100 ;  /* 0x000000340864723c */ /* 0x000fe20000001864 */
[----:B------:R-:W-:Y:S01]  /*12280*/  HSET2.LE.AND R0, R12, R223, PT ;  /* 0x000000df0c007233 */ /* 0x000fe20003803000 */
[----:B------:R-:W-:-:S06]  /*12290*/  PRMT R4, R4, 0x5410, R6 ;  /* 0x0000541004047816 */ /* 0x000fcc0000000006 */
[C---:B------:R-:W-:Y:S07]  /*122a0*/  HMMA.16816.F32 R52, R8.reuse, R54, R92 ;  /* 0x000000360834723c */ /* 0x040fee000000185c */
[----:B------:R-:W-:Y:S01]  /*122b0*/  LOP3.LUT R95, R184, R2, RZ, 0xc0, !PT ;  /* 0x00000002b85f7212 */ /* 0x000fe200078ec0ff */
[----:B------:R-:W-:Y:S01]  /*122c0*/  HMMA.16816.F32 R68, R8, R16, R68 ;  /* 0x000000100844723c */ /* 0x000fe20000001844 */
[----:B------:R-:W-:Y:S02]  /*122d0*/  LOP3.LUT R2, R43, R208, R180, 0x96, !PT ;  /* 0x000000d02b027212 */ /* 0x000fe400078e96b4 */
[----:B------:R-:W-:-:S05]  /*122e0*/  LOP3.LUT R92, R202, R3, RZ, 0xc0, !PT ;  /* 0x00000003ca5c7212 */ /* 0x000fca00078ec0ff */
[----:B------:R-:W-:Y:S01]  /*122f0*/  HMMA.16816.F32 R64, R8, R18, R64 ;  /* 0x000000120840723c */ /* 0x000fe20000001840 */
[----:B------:R-:W-:Y:S01]  /*12300*/  IMAD.WIDE.U32 R2, R2, -0x2daee0ad, RZ ;  /* 0xd2511f5302027825 */ /* 0x000fe200078e00ff */
[----:B------:R-:W-:-:S06]  /*12310*/  HSET2.LE.AND R4, R4, R223, PT ;  /* 0x000000df04047233 */ /* 0x000fcc0003803000 */
[C---:B------:R-:W-:Y:S01]  /*12320*/  HMMA.16816.F32 R16, R8.reuse, R14, R72 ;  /* 0x0000000e0810723c */ /* 0x040fe20000001848 */
[----:B------:R-:W1:Y:S01]  /*12330*/  LDSM.16.MT88.4 R12, [R190+0xbc00] ;  /* 0x00bc0000be0c783b */ /* 0x000e620000004200 */
[----:B------:R-:W-:Y:S02]  /*12340*/  LOP3.LUT R94, R200, R0, RZ, 0xc0, !PT ;  /* 0x00000000c85e7212 */ /* 0x000fe400078ec0ff */
[----:B------:R-:W-:Y:S02]  /*12350*/  LOP3.LUT R0, R3, R252, R110, 0x96, !PT ;  /* 0x000000fc03007212 */ /* 0x000fe400078e966e */
[----:B------:R-:W-:Y:S02]  /*12360*/  LOP3.LUT R3, R2, 0xffff, RZ, 0xc0, !PT ;  /* 0x0000ffff02037812 */ /* 0x000fe400078ec0ff */
[----:B------:R-:W-:Y:S01]  /*12370*/  HMMA.16816.F32 R164, R8, R44, R88 ;  /* 0x0000002c08a4723c */ /* 0x000fe20000001858 */
[----:B------:R-:W-:Y:S02]  /*12380*/  LOP3.LUT R93, R201, R4, RZ, 0xc0, !PT ;  /* 0x00000004c95d7212 */ /* 0x000fe400078ec0ff */
[----:B------:R-:W-:-:S02]  /*12390*/  SHF.R.U32.HI R4, RZ, 0x10, R2 ;  /* 0x00000010ff047819 */ /* 0x000fc40000011602 */
[----:B------:R-:W-:-:S03]  /*123a0*/  SHF.R.U32.HI R7, RZ, 0x18, R2 ;  /* 0x00000018ff077819 */ /* 0x000fc60000011602 */
[----:B------:R-:W-:Y:S01]  /*123b0*/  HMMA.16816.F32 R84, R8, R46, R84 ;  /* 0x0000002e0854723c */ /* 0x000fe20000001854 */
[----:B------:R-:W-:Y:S02]  /*123c0*/  SHF.R.U32.HI R3, RZ, 0x8, R3 ;  /* 0x00000008ff037819 */ /* 0x000fe40000011603 */
[----:B------:R-:W-:-:S05]  /*123d0*/  LOP3.LUT R5, R4, 0xff, RZ, 0xc0, !PT ;  /* 0x000000ff04057812 */ /* 0x000fca00078ec0ff */
[----:B------:R-:W-:Y:S01]  /*123e0*/  HMMA.16816.F32 R20, R8, R22, R76 ;  /* 0x000000160814723c */ /* 0x000fe2000000184c */
[----:B------:R-:W-:-:S07]  /*123f0*/  LOP3.LUT R6, R0, 0xff, RZ, 0xc0, !PT ;  /* 0x000000ff00067812 */ /* 0x000fce00078ec0ff */
[C---:B------:R-:W-:Y:S08]  /*12400*/  HMMA.16816.F32 R48, R8.reuse, R36, R48 ;  /* 0x000000240830723c */ /* 0x040ff00000001830 */
[----:B------:R-:W-:Y:S07]  /*12410*/  HMMA.16816.F32 R56, R8, R38, R56 ;  /* 0x000000260838723c */ /* 0x000fee0000001838 */
[----:B------:R-:W-:-:S02]  /*12420*/  LOP3.LUT R8, R2, 0xff, RZ, 0xc0, !PT ;  /* 0x000000ff02087812 */ /* 0x000fc400078ec0ff */
[----:B------:R-:W-:-:S04]  /*12430*/  LOP3.LUT R2, R0, 0xffff, RZ, 0xc0, !PT ;  /* 0x0000ffff00027812 */ /* 0x000fc800078ec0ff */
[----:B------:R-:W-:Y:S02]  /*12440*/  SHF.R.U32.HI R4, RZ, 0x8, R2 ;  /* 0x00000008ff047819 */ /* 0x000fe40000011602 */
[----:B------:R-:W-:Y:S02]  /*12450*/  PRMT R2, R8, 0x5410, R3 ;  /* 0x0000541008027816 */ /* 0x000fe40000000003 */
[----:B------:R-:W-:Y:S02]  /*12460*/  SHF.R.U32.HI R3, RZ, 0x10, R0 ;  /* 0x00000010ff037819 */ /* 0x000fe40000011600 */
[----:B------:R-:W-:Y:S02]  /*12470*/  PRMT R7, R5, 0x5410, R7 ;  /* 0x0000541005077816 */ /* 0x000fe40000000007 */
[----:B------:R-:W-:Y:S02]  /*12480*/  PRMT R6, R6, 0x5410, R4 ;  /* 0x0000541006067816 */ /* 0x000fe40000000004 */
[----:B------:R-:W-:-:S02]  /*12490*/  SHF.R.U32.HI R5, RZ, 0x18, R0 ;  /* 0x00000018ff057819 */ /* 0x000fc40000011600 */
[----:B------:R-:W-:Y:S01]  /*124a0*/  LOP3.LUT R4, R3, 0xff, RZ, 0xc0, !PT ;  /* 0x000000ff03047812 */ /* 0x000fe200078ec0ff */
[----:B------:R-:W-:-:S03]  /*124b0*/  IMAD.MOV.U32 R199, RZ, RZ, R233 ;  /* 0x000000ffffc77224 */ /* 0x000fc600078e00e9 */
[----:B------:R-:W-:Y:S01]  /*124c0*/  PRMT R4, R4, 0x5410, R5 ;  /* 0x0000541004047816 */ /* 0x000fe20000000005 */
[--C-:B------:R-:W-:Y:S02]  /*124d0*/  HSET2.LE.AND R0, R2, R223.reuse, PT ;  /* 0x000000df02007233 */ /* 0x100fe40003803000 */
[--C-:B------:R-:W-:Y:S02]  /*124e0*/  HSET2.LE.AND R2, R7, R223.reuse, PT ;  /* 0x000000df07027233 */ /* 0x100fe40003803000 */
[--C-:B------:R-:W-:Y:S02]  /*124f0*/  HSET2.LE.AND R3, R6, R223.reuse, PT ;  /* 0x000000df06037233 */ /* 0x100fe40003803000 */
[----:B------:R-:W-:Y:S01]  /*12500*/  HSET2.LE.AND R4, R4, R223, PT ;  /* 0x000000df04047233 */ /* 0x000fe20003803000 */
[----:B--2---:R-:W-:Y:S01]  /*12510*/  ISETP.GT.AND P1, PT, R197, R199, PT ;  /* 0x000000c7c500720c */ /* 0x004fe20003f24270 */
[----:B---3--:R-:W-:Y:S07]  /*12520*/  HMMA.16816.F32 R72, R92, R80, R96 ;  /* 0x000000505c48723c */ /* 0x008fee0000001860 */
[----:B------:R-:W-:-:S02]  /*12530*/  LOP3.LUT R98, R222, R0, RZ, 0xc0, !PT ;  /* 0x00000000de627212 */ /* 0x000fc400078ec0ff */
[----:B------:R-:W-:Y:S02]  /*12540*/  LOP3.LUT R99, R221, R2, RZ, 0xc0, !PT ;  /* 0x00000002dd637212 */ /* 0x000fe400078ec0ff */
[----:B------:R-:W-:Y:S02]  /*12550*/  LOP3.LUT R96, R226, R3, RZ, 0xc0, !PT ;  /* 0x00000003e2607212 */ /* 0x000fe400078ec0ff */
[----:B------:R-:W-:Y:S01]  /*12560*/  LOP3.LUT R97, R225, R4, RZ, 0xc0, !PT ;  /* 0x00000004e1617212 */ /* 0x000fe200078ec0ff */
[----:B------:R-:W-:Y:S01]  /*12570*/  HMMA.16816.F32 R140, R92, R168, R140 ;  /* 0x000000a85c8c723c */ /* 0x000fe2000000188c */
[----:B------:R-:W-:-:S07]  /*12580*/  IADD3 R196, P0, R34, -0x100, RZ ;  /* 0xffffff0022c47810 */ /* 0x000fce0007f1e0ff */
        /* <DEDUP_REMOVED lines=8> */
[----:B-1----:R-:W-:Y:S01]  /*12610*/  HMMA.16816.F32 R88, R92, R12, R172 ;  /* 0x0000000c5c58723c */ /* 0x002fe200000018ac */
[----:B------:R-:W-:-:S07]  /*12620*/  IMAD.MOV.U32 R107, RZ, RZ, R197 ;  /* 0x000000ffff6b7224 */ /* 0x000fce00078e00c5 */
[----:B------:R-:W-:Y:S01]  /*12630*/  HMMA.16816.F32 R92, R92, R14, R148 ;  /* 0x0000000e5c5c723c */ /* 0x000fe20000001894 */
[----:B------:R-:W-:-:S07]  /*12640*/  IADD3.X R197, R35, -0x1, RZ, P0, !PT ;  /* 0xffffffff23c57810 */ /* 0x000fce00007fe4ff */
[C---:B------:R-:W-:Y:S08]  /*12650*/  HMMA.16816.F32 R164, R96.reuse, R160, R164 ;  /* 0x000000a060a4723c */ /* 0x040ff000000018a4 */
[C---:B------:R-:W-:Y:S08]  /*12660*/  HMMA.16816.F32 R148, R96.reuse, R144, R68 ;  /* 0x000000906094723c */ /* 0x040ff00000001844 */
[C---:B------:R-:W-:Y:S08]  /*12670*/  HMMA.16816.F32 R172, R96.reuse, R168, R100 ;  /* 0x000000a860ac723c */ /* 0x040ff00000001864 */
[----:B------:R-:W-:Y:S01]  /*12680*/  HMMA.16816.F32 R160, R96, R162, R84 ;  /* 0x000000a260a0723c */ /* 0x000fe20000001854 */
[----:B----4-:R-:W-:-:S02]  /*12690*/  IMAD.MOV.U32 R101, RZ, RZ, R251 ;  /* 0x000000ffff657224 */ /* 0x010fc400078e00fb */
[----:B------:R-:W-:-:S05]  /*126a0*/  IMAD.MOV.U32 R102, RZ, RZ, R250 ;  /* 0x000000ffff667224 */ /* 0x000fca00078e00fa */
[----:B------:R-:W-:Y:S01]  /*126b0*/  HMMA.16816.F32 R156, R96, R152, R156 ;  /* 0x00000098609c723c */ /* 0x000fe2000000189c */
[----:B------:R-:W-:Y:S02]  /*126c0*/  IMAD.MOV.U32 R103, RZ, RZ, R228 ;  /* 0x000000ffff677224 */ /* 0x000fe400078e00e4 */
[----:B------:R-:W-:-:S05]  /*126d0*/  IMAD.MOV.U32 R100, RZ, RZ, R227 ;  /* 0x000000ffff647224 */ /* 0x000fca00078e00e3 */
        /* <DEDUP_REMOVED lines=8> */
[----:B------:R-:W2:Y:S01]  /*12760*/  LDL.64 R232, [R1+0x160] ;  /* 0x0001600001e87983 */ /* 0x000ea20000100a00 */
[----:B------:R-:W-:-:S04]  /*12770*/  DEPBAR.LE SB0, 0x0 ;  /* 0x000080000000791a */ /* 0x000fc80000000000 */
[----:B------:R-:W3:Y:S04]  /*12780*/  LDL R196, [R1+0x84] ;  /* 0x0000840001c47983 */ /* 0x000ee80000100800 */
[----:B------:R-:W4:Y:S04]  /*12790*/  LDL.64 R228, [R1+0x1b0] ;  /* 0x0001b00001e47983 */ /* 0x000f280000100a00 */
[----:B------:R-:W4:Y:S01]  /*127a0*/  LDL.64 R234, [R1+0x1b8] ;  /* 0x0001b80001ea7983 */ /* 0x000f220000100a00 */
[----:B------:R-:W-:Y:S03]  /*127b0*/  WARPSYNC 0xffffffff ;  /* 0xffffffff00007948 */ /* 0x000fe60003800000 */
[----:B------:R-:W-:Y:S06]  /*127c0*/  BAR.SYNC.DEFER_BLOCKING 0x0 ;  /* 0x0000000000007b1d */ /* 0x000fec0000010000 */
[----:B-----5:R-:W-:Y:S04]  /*127d0*/  @P4 STS [R195+0x9000], RZ ;  /* 0x009000ffc3004388 */ /* 0x020fe80000000800 */
[----:B------:R-:W-:Y:S04]  /*127e0*/  @P4 STS [R195+0x9004], RZ ;  /* 0x009004ffc3004388 */ /* 0x000fe80000000800 */
[----:B------:R-:W-:Y:S01]  /*127f0*/  @P4 STS.64 [R195+0x9008], RZ ;  /* 0x009008ffc3004388 */ /* 0x000fe20000000a00 */
[----:B--2---:R-:W-:-:S02]  /*12800*/  SHF.L.U64.HI R0, R232, 0x6, R233 ;  /* 0x00000006e8007819 */ /* 0x004fc400000102e9 */
[----:B---3--:R-:W-:Y:S01]  /*12810*/  IADD3 R197, R196, -0x3, RZ ;  /* 0xfffffffdc4c57810 */ /* 0x008fe20007ffe0ff */
[----:B------:R-:W-:-:S03]  /*12820*/  IMAD.SHL.U32 R5, R232, 0x40, RZ ;  /* 0x00000040e8057824 */ /* 0x000fc600078e00ff */
[----:B------:R-:W-:Y:S01]  /*12830*/  SHF.R.S32.HI R4, RZ, 0x1f, R197 ;  /* 0x0000001fff047819 */ /* 0x000fe200000114c5 */
[----:B------:R-:W-:Y:S02]  /*12840*/  IMAD R0, R0, R197, RZ ;  /* 0x000000c500007224 */ /* 0x000fe400078e02ff */
[----:B----4-:R-:W-:Y:S02]  /*12850*/  IMAD.MOV.U32 R3, RZ, RZ, R229 ;  /* 0x000000ffff037224 */ /* 0x010fe400078e00e5 */
[----:B------:R-:W-:Y:S02]  /*12860*/  IMAD.MOV.U32 R2, RZ, RZ, R234 ;  /* 0x000000ffff027224 */ /* 0x000fe400078e00ea */
[-C--:B------:R-:W-:Y:S02]  /*12870*/  IMAD R0, R4, R5.reuse, R0 ;  /* 0x0000000504007224 */ /* 0x080fe400078e0200 */
[----:B------:R-:W-:-:S04]  /*12880*/  IMAD.WIDE.U32 R2, R197, R5, R2 ;  /* 0x00000005c5027225 */ /* 0x000fc800078e0002 */
[----:B------:R-:W-:Y:S01]  /*12890*/  IMAD.IADD R3, R3, 0x1, R0 ;  /* 0x0000000103037824 */ /* 0x000fe200078e0200 */
[CC--:B------:R-:W-:Y:S02]  /*128a0*/  @!P4 LEA R12, P6, R2.reuse, R218.reuse, 0x1 ;  /* 0x000000da020cc211 */ /* 0x0c0fe400078c08ff */
[CC--:B------:R-:W-:Y:S02]  /*128b0*/  @!P3 LEA R10, P1, R2.reuse, R218.reuse, 0x1 ;  /* 0x000000da020ab211 */ /* 0x0c0fe400078208ff */
[----:B------:R-:W-:Y:S02]  /*128c0*/  @!P2 LEA R8, P0, R2, R218, 0x1 ;  /* 0x000000da0208a211 */ /* 0x000fe400078008ff */
[----:B------:R-:W-:Y:S02]  /*128d0*/  LEA R0, P5, R232, R2, 0x5 ;  /* 0x00000002e8007211 */ /* 0x000fe400078a28ff */
[CCC-:B------:R-:W-:Y:S02]  /*128e0*/  @!P4 LEA.HI.X R13, R2.reuse, R219.reuse, R3.reuse, 0x1, P6 ;  /* 0x000000db020dc211 */ /* 0x1c0fe400030f0c03 */
[----:B------:R-:W-:-:S02]  /*128f0*/  @!P3 LEA.HI.X R11, R2, R219, R3, 0x1, P1 ;  /* 0x000000db020bb211 */ /* 0x000fc400008f0c03 */
[----:B------:R-:W-:Y:S01]  /*12900*/  @!P2 LEA.HI.X R9, R2, R219, R3, 0x1, P0 ;  /* 0x000000db0209a211 */ /* 0x000fe200000f0c03 */
[----:B------:R-:W-:Y:S01]  /*12910*/  @!PT LDS RZ, [RZ] ;  /* 0x00000000fffff984 */ /* 0x000fe20000000800 */
[----:B------:R-:W-:Y:S01]  /*12920*/  @!PT LDS RZ, [RZ] ;  /* 0x00000000fffff984 */ /* 0x000fe20000000800 */
[----:B------:R-:W-:Y:S01]  /*12930*/  @!PT LDS RZ, [RZ] ;  /* 0x00000000fffff984 */ /* 0x000fe20000000800 */
[----:B------:R1:W-:Y:S01]  /*12940*/  @!P4 LDGSTS.E.BYPASS.LTC128B.128 [R195+0x9000], [R12.64] ;  /* 0x090000000cc3cfae */ /* 0x0003e2000b901d44 */
[-C--:B------:R-:W-:Y:S02]  /*12950*/  @!P4 LEA R6, P0, R0, R218.reuse, 0x1 ;  /* 0x000000da0006c211 */ /* 0x080fe400078008ff */
[----:B------:R-:W-:Y:S02]  /*12960*/  LEA.HI.X R3, R232, R3, R233, 0x5, P5 ;  /* 0x00000003e8037211 */ /* 0x000fe400028f2ce9 */
[CC--:B------:R-:W-:Y:S01]  /*12970*/  @!P3 LEA R4, P5, R0.reuse, R218.reuse, 0x1 ;  /* 0x000000da0004b211 */ /* 0x0c0fe200078a08ff */
[----:B------:R-:W-:Y:S01]  /*12980*/  @P3 STS.128 [R195+0xa000], RZ ;  /* 0x00a000ffc3003388 */ /* 0x000fe20000000c00 */
[C---:B------:R-:W-:Y:S02]  /*12990*/  @!P2 LEA R2, P1, R0.reuse, R218, 0x1 ;  /* 0x000000da0002a211 */ /* 0x040fe400078208ff */
[CCC-:B------:R-:W-:Y:S01]  /*129a0*/  @!P4 LEA.HI.X R7, R0.reuse, R219.reuse, R3.reuse, 0x1, P0 ;  /* 0x000000db0007c211 */ /* 0x1c0fe200000f0c03 */
[----:B------:R-:W-:Y:S01]  /*129b0*/  @!PT LDS RZ, [RZ] ;  /* 0x00000000fffff984 */ /* 0x000fe20000000800 */
[----:B------:R-:W-:Y:S01]  /*129c0*/  @!PT LDS RZ, [RZ] ;  /* 0x00000000fffff984 */ /* 0x000fe20000000800 */
[----:B------:R-:W-:Y:S01]  /*129d0*/  @!PT LDS RZ, [RZ] ;  /* 0x00000000fffff984 */ /* 0x000fe20000000800 */
[----:B------:R2:W-:Y:S01]  /*129e0*/  @!P3 LDGSTS.E.BYPASS.LTC128B.128 [R195+0xa000], [R10.64+0x40] ;  /* 0x0a0000400ac3bfae */ /* 0x0005e2000b901d44 */
        /* <DEDUP_REMOVED lines=25> */
[----:B------:R-:W4:Y:S04]  /*12b80*/  LDSM.16.M88.4 R44, [R189+0x6c00] ;  /* 0x006c0000bd2c783b */ /* 0x000f280000000200 */
[----:B--2---:R-:W-:Y:S04]  /*12b90*/  LDSM.16.M88.4 R8, [R193] ;  /* 0x00000000c108783b */ /* 0x004fe80000000200 */
[----:B---3--:R-:W-:Y:S04]  /*12ba0*/  LDSM.16.M88.4 R4, [R193+0x1000] ;  /* 0x00100000c104783b */ /* 0x008fe80000000200 */
[----:B------:R-:W2:Y:S04]  /*12bb0*/  LDSM.16.M88.4 R24, [R191+0x6800] ;  /* 0x00680000bf18783b */ /* 0x000ea80000000200 */
[----:B------:R-:W3:Y:S04]  /*12bc0*/  LDSM.16.M88.4 R20, [R191+0x6c00] ;  /* 0x006c0000bf14783b */ /* 0x000ee80000000200 */
[----:B------:R-:W2:Y:S04]  /*12bd0*/  LDSM.16.M88.4 R56, [R189+0x6000] ;  /* 0x00600000bd38783b */ /* 0x000ea80000000200 */
[----:B------:R-:W3:Y:S04]  /*12be0*/  LDSM.16.M88.4 R52, [R189+0x6400] ;  /* 0x00640000bd34783b */ /* 0x000ee80000000200 */
[----:B------:R-:W3:Y:S04]  /*12bf0*/  LDSM.16.M88.4 R36, [R191+0x6400] ;  /* 0x00640000bf24783b */ /* 0x000ee80000000200 */
[----:B------:R-:W3:Y:S01]  /*12c00*/  LDSM.16.M88.4 R40, [R191+0x6000] ;  /* 0x00600000bf28783b */ /* 0x000ee20000000200 */
[----:B-1----:R-:W-:Y:S03]  /*12c10*/  HMMA.16816.F32 R100, R12, R48, RZ ;  /* 0x000000300c64723c */ /* 0x002fe600000018ff */
[----:B------:R-:W0:Y:S05]  /*12c20*/  LDGDEPBAR ;  /* 0x00000000000079af */ /* 0x000e2a0000000000 */
[-C--:B----4-:R-:W-:Y:S08]  /*12c30*/  HMMA.16816.F32 R64, R16, R44.reuse, RZ ;  /* 0x0000002c1040723c */ /* 0x090ff000000018ff */
        /* <DEDUP_REMOVED lines=18> */
[----:B------:R-:W-:Y:S08]  /*12d60*/  HMMA.16816.F32 R220, R8, R36, R180 ;  /* 0x0000002408dc723c */ /* 0x000ff000000018b4 */
[----:B------:R-:W-:Y:S08]  /*12d70*/  HMMA.16816.F32 R104, R4, R38, R64 ;  /* 0x000000260468723c */ /* 0x000ff00000001840 */
[-C--:B------:R-:W-:Y:S08]  /*12d80*/  HMMA.16816.F32 R200, R8, R40.reuse, R200 ;  /* 0x0000002808c8723c */ /* 0x080ff000000018c8 */
[C---:B------:R-:W-:Y:S08]  /*12d90*/  HMMA.16816.F32 R184, R4.reuse, R40, R184 ;  /* 0x0000002804b8723c */ /* 0x040ff000000018b8 */
[C---:B------:R-:W-:Y:S08]  /*12da0*/  HMMA.16816.F32 R176, R4.reuse, R36, R176 ;  /* 0x0000002404b0723c */ /* 0x040ff000000018b0 */
[C---:B------:R-:W-:Y:S08]  /*12db0*/  HMMA.16816.F32 R100, R4.reuse, R42, R100 ;  /* 0x0000002a0464723c */ /* 0x040ff00000001864 */
[C---:B------:R-:W-:Y:S08]  /*12dc0*/  HMMA.16816.F32 R180, R4.reuse, R26, R60 ;  /* 0x0000001a04b4723c */ /* 0x040ff0000000183c */
[----:B------:R-:W-:Y:S01]  /*12dd0*/  HMMA.16816.F32 R228, R4, R22, R12 ;  /* 0x0000001604e4723c */ /* 0x000fe2000000180c */
[----:B------:R-:W-:Y:S04]  /*12de0*/  LDSM.16.M88.4 R4, [R192+0x3000] ;  /* 0x00300000c004783b */ /* 0x000fe80000000200 */
[----:B------:R-:W1:Y:S03]  /*12df0*/  LDSM.16.M88.4 R12, [R189+0x7000] ;  /* 0x00700000bd0c783b */ /* 0x000e660000000200 */
[C---:B------:R-:W-:Y:S08]  /*12e00*/  HMMA.16816.F32 R56, R8.reuse, R42, R56 ;  /* 0x0000002a0838723c */ /* 0x040ff00000001838 */
[C---:B------:R-:W-:Y:S08]  /*12e10*/  HMMA.16816.F32 R64, R8.reuse, R38, R52 ;  /* 0x000000260840723c */ /* 0x040ff00000001834 */
[C---:B------:R-:W-:Y:S08]  /*12e20*/  HMMA.16816.F32 R48, R8.reuse, R26, R48 ;  /* 0x0000001a0830723c */ /* 0x040ff00000001830 */
[----:B------:R-:W-:Y:S01]  /*12e30*/  HMMA.16816.F32 R16, R8, R22, R16 ;  /* 0x000000160810723c */ /* 0x000fe20000001810 */
[----:B------:R-:W2:Y:S07]  /*12e40*/  LDSM.16.M88.4 R8, [R192+0x2000] ;  /* 0x00200000c008783b */ /* 0x000eae0000000200 */
[C---:B-1----:R-:W-:Y:S08]  /*12e50*/  HMMA.16816.F32 R60, R4.reuse, R12, R184 ;  /* 0x0000000c043c723c */ /* 0x042ff000000018b8 */
[----:B------:R-:W-:Y:S08]  /*12e60*/  HMMA.16816.F32 R44, R4, R14, R100 ;  /* 0x0000000e042c723c */ /* 0x000ff00000001864 */
[C---:B--2---:R-:W-:Y:S08]  /*12e70*/  HMMA.16816.F32 R52, R8.reuse, R12, R200 ;  /* 0x0000000c0834723c */ /* 0x044ff000000018c8 */
[C---:B------:R-:W-:Y:S01]  /*12e80*/  HMMA.16816.F32 R20, R8.reuse, R14, R56 ;  /* 0x0000000e0814723c */ /* 0x040fe20000001838 */
[----:B------:R-:W1:Y:S07]  /*12e90*/  LDSM.16.M88.4 R12, [R189+0x7400] ;  /* 0x00740000bd0c783b */ /* 0x000e6e0000000200 */
[-C--:B-1----:R-:W-:Y:S08]  /*12ea0*/  HMMA.16816.F32 R40, R8, R12.reuse, R220 ;  /* 0x0000000c0828723c */ /* 0x082ff000000018dc */
[C---:B------:R-:W-:Y:S08]  /*12eb0*/  HMMA.16816.F32 R36, R4.reuse, R12, R176 ;  /* 0x0000000c0424723c */ /* 0x040ff000000018b0 */
[-C--:B------:R-:W-:Y:S08]  /*12ec0*/  HMMA.16816.F32 R24, R4, R14.reuse, R104 ;  /* 0x0000000e0418723c */ /* 0x080ff00000001868 */
        /* <DEDUP_REMOVED lines=9> */
[-C--:B------:R-:W-:Y:S01]  /*12f60*/  HMMA.16816.F32 R228, R4, R14.reuse, R228 ;  /* 0x0000000e04e4723c */ /* 0x080fe200000018e4 */
[----:B------:R-:W-:Y:S07]  /*12f70*/  LDSM.16.M88.4 R4, [R193+0x3000] ;  /* 0x00300000c104783b */ /* 0x000fee0000000200 */
[----:B------:R-:W-:Y:S01]  /*12f80*/  HMMA.16816.F32 R184, R8, R14, R16 ;  /* 0x0000000e08b8723c */ /* 0x000fe20000001810 */
[----:B------:R-:W1:Y:S04]  /*12f90*/  LDSM.16.M88.4 R12, [R191+0x7000] ;  /* 0x00700000bf0c783b */ /* 0x000e680000000200 */
[----:B------:R-:W2:Y:S03]  /*12fa0*/  LDSM.16.M88.4 R8, [R193+0x2000] ;  /* 0x00200000c108783b */ /* 0x000ea60000000200 */
[-C--:B-1----:R-:W-:Y:S08]  /*12fb0*/  HMMA.16816.F32 R240, R4, R12.reuse, R60 ;  /* 0x0000000c04f0723c */ /* 0x082ff0000000183c */
[----:B--2---:R-:W-:Y:S08]  /*12fc0*/  HMMA.16816.F32 R224, R8, R12, R52 ;  /* 0x0000000c08e0723c */ /* 0x004ff00000001834 */
        /* <DEDUP_REMOVED lines=20> */
[C---:B-1----:R-:W-:Y:S08]  /*13110*/  HMMA.16816.F32 R180, R4.reuse, R14, R200 ;  /* 0x0000000e04b4723c */ /* 0x042ff000000018c8 */
[-C--:B------:R-:W-:Y:S08]  /*13120*/  HMMA.16816.F32 R228, R4, R12.reuse, R240 ;  /* 0x0000000c04e4723c */ /* 0x080ff000000018f0 */
        /* <DEDUP_REMOVED lines=8> */
[----:B-1----:R-:W-:Y:S08]  /*131b0*/  HMMA.16816.F32 R104, R8, R12, R44 ;  /* 0x0000000c0868723c */ /* 0x002ff0000000182c */
[C---:B------:R-:W-:Y:S08]  /*131c0*/  HMMA.16816.F32 R44, R4.reuse, R14, R24 ;  /* 0x0000000e042c723c */ /* 0x040ff00000001818 */
[----:B------:R-:W-:Y:S08]  /*131d0*/  HMMA.16816.F32 R100, R4, R12, R36 ;  /* 0x0000000c0464723c */ /* 0x000ff00000001824 */
        /* <DEDUP_REMOVED lines=17> */
[----:B------:R-:W-:Y:S01]  /*132f0*/  HMMA.16816.F32 R176, R8, R14, R176 ;  /* 0x0000000e08b0723c */ /* 0x000fe200000018b0 */
[----:B------:R-:W1:Y:S01]  /*13300*/  LDSM.16.M88.4 R12, [R191+0x8800] ;  /* 0x00880000bf0c783b */ /* 0x000e620000000200 */
[----:B------:R-:W-:-:S06]  /*13310*/  ISETP.GT.AND P0, PT, R197, R199, PT ;  /* 0x000000c7c500720c */ /* 0x000fcc0003f04270 */
[-C--:B-1----:R-:W-:Y:S08]  /*13320*/  HMMA.16816.F32 R236, R4, R12.reuse, R100 ;  /* 0x0000000c04ec723c */ /* 0x082ff00000001864 */
[----:B------:R-:W-:Y:S08]  /*13330*/  HMMA.16816.F32 R104, R8, R12, R104 ;  /* 0x0000000c0868723c */ /* 0x000ff00000001868 */
[-C--:B------:R-:W-:Y:S08]  /*13340*/  HMMA.16816.F32 R244, R4, R14.reuse, R44 ;  /* 0x0000000e04f4723c */ /* 0x080ff0000000182c */
[----:B------:R-:W-:Y:S01]  /*13350*/  HMMA.16816.F32 R100, R8, R14, R24 ;  /* 0x0000000e0864723c */ /* 0x000fe20000001818 */
[----:B------:R-:W1:Y:S01]  /*13360*/  LDSM.16.M88.4 R12, [R191+0x8c00] ;  /* 0x008c0000bf0c783b */ /* 0x000e620000000200 */
[----:B------:R-:W-:-:S04]  /*13370*/  DEPBAR.LE SB0, 0x0 ;  /* 0x000080000000791a */ /* 0x000fc80000000000 */
[----:B------:R-:W-:Y:S02]  /*13380*/  BSSY B1, `(.L_x_814) ;  /* 0x0000045000017945 */ /* 0x000fe40003800000 */
[-C--:B-1----:R-:W-:Y:S08]  /*13390*/  HMMA.16816.F32 R220, R8, R12.reuse, R40 ;  /* 0x0000000c08dc723c */ /* 0x082ff00000001828 */
[C---:B------:R-:W-:Y:S08]  /*133a0*/  HMMA.16816.F32 R228, R4.reuse, R12, R36 ;  /* 0x0000000c04e4723c */ /* 0x040ff00000001824 */
[-C--:B------:R-:W-:Y:S08]  /*133b0*/  HMMA.16816.F32 R224, R4, R14.reuse, R20 ;  /* 0x0000000e04e0723c */ /* 0x080ff00000001814 */
[----:B------:R-:W-:Y:S01]  /*133c0*/  HMMA.16816.F32 R184, R8, R14, R16 ;  /* 0x0000000e08b8723c */ /* 0x000fe20000001810 */
[----:B------:R-:W-:Y:S06]  /*133d0*/  BAR.SYNC.DEFER_BLOCKING 0x0 ;  /* 0x0000000000007b1d */ /* 0x000fec0000010000 */
[----:B------:R-:W-:Y:S01]  /*133e0*/  @!UPT UIADD3 URZ, URZ, URZ, URZ ;  /* 0x0000003f3f3ff290 */ /* 0x000fe2000fffe03f */
[----:B------:R-:W-:Y:S11]  /*133f0*/  @!P0 BRA `(.L_x_815) ;  /* 0x000003d000008947 */ /* 0x000ff60003800000 */
[----:B------:R-:W2:Y:S04]  /*13400*/  LDL.64 R2, [R1+0x1a8] ;  /* 0x0001a80001027983 */ /* 0x000ea80000100a00 */
[----:B------:R-:W2:Y:S04]  /*13410*/  LDL R111, [R1+0x1a4] ;  /* 0x0001a400016f7983 */ /* 0x000ea80000100800 */
[----:B------:R-:W3:Y:S04]  /*13420*/  LDL R110, [R1+0x1d8] ;  /* 0x0001d800016e7983 */ /* 0x000ee80000100800 */
[----:B------:R-:W4:Y:S04]  /*13430*/  LDL R213, [R1+0x1c0] ;  /* 0x0001c00001d57983 */ /* 0x000f280000100800 */
[----:B------:R-:W5:Y:S01]  /*13440*/  LDL R199, [R1+0x1c4] ;  /* 0x0001c40001c77983 */ /* 0x000f620000100800 */
[----:B------:R-:W-:-:S04]  /*13450*/  IADD3 R0, R196, -0x4, RZ ;  /* 0xfffffffcc4007810 */ /* 0x000fc80007ffe0ff */
[----:B------:R-:W-:Y:S01]  /*13460*/  SHF.R.S32.HI R4, RZ, 0x1f, R0 ;  /* 0x0000001fff047819 */ /* 0x000fe20000011400 */
[----:B------:R1:W-:Y:S04]  /*13470*/  @P4 STS [R195+0x6000], RZ ;  /* 0x006000ffc3004388 */ /* 0x0003e80000000800 */
[----:B------:R1:W-:Y:S04]  /*13480*/  @P4 STS [R195+0x6004], RZ ;  /* 0x006004ffc3004388 */ /* 0x0003e80000000800 */
[----:B------:R1:W-:Y:S01]  /*13490*/  @P4 STS.64 [R195+0x6008], RZ ;  /* 0x006008ffc3004388 */ /* 0x0003e20000000a00 */
[----:B------:R-:W-:Y:S01]  /*134a0*/  BSSY B0, `(.L_x_816) ;  /* 0x0000031000007945 */ /* 0x000fe20003800000 */
[----:B--2---:R-:W-:-:S04]  /*134b0*/  IMAD.WIDE.U32 R2, R0, R111, R2 ;  /* 0x0000006f00027225 */ /* 0x004fc800078e0002 */
[----:B---3--:R-:W-:-:S04]  /*134c0*/  IMAD R0, R110, R0, RZ ;  /* 0x000000006e007224 */ /* 0x008fc800078e02ff */
[----:B------:R-:W-:Y:S01]  /*134d0*/  IMAD R0, R4, R111, R0 ;  /* 0x0000006f04007224 */ /* 0x000fe200078e0200 */
[----:B------:R-:W-:-:S03]  /*134e0*/  @!P4 LEA R4, P0, R2, R216, 0x1 ;  /* 0x000000d80204c211 */ /* 0x000fc600078008ff */
[----:B------:R-:W-:-:S05]  /*134f0*/  IMAD.IADD R0, R3, 0x1, R0 ;  /* 0x0000000103007824 */ /* 0x000fca00078e0200 */
        /* <DEDUP_REMOVED lines=15> */
[----:B----4-:R-:W-:-:S03]  /*135f0*/  IADD3 R2, P0, R213, R2, RZ ;  /* 0x00000002d5027210 */ /* 0x010fc60007f1e0ff */
[----:B------:R-:W-:Y:S01]  /*13600*/  @!PT LDS RZ, [RZ] ;  /* 0x00000000fffff984 */ /* 0x000fe20000000800 */
[----:B------:R-:W-:Y:S01]  /*13610*/  @!PT LDS RZ, [RZ] ;  /* 0x00000000fffff984 */ /* 0x000fe20000000800 */
[----:B------:R-:W-:Y:S01]  /*13620*/  @!PT LDS RZ, [RZ] ;  /* 0x00000000fffff984 */ /* 0x000fe20000000800 */
[----:B------:R2:W-:Y:S02]  /*13630*/  @!P2 LDGSTS.E.BYPASS.LTC128B.128 [R195+0x8000], [R4.64+0x80] ;  /* 0x0800008004c3afae */ /* 0x0005e4000b901d44 */
[----:B-----5:R-:W-:Y:S02]  /*13640*/  IMAD.X R0, R199, 0x1, R0, P0 ;  /* 0x00000001c7007824 */ /* 0x020fe400000e0600 */
        /* <DEDUP_REMOVED lines=22> */
.L_x_817:
[----:B------:R-:W-:Y:S05]  /*137b0*/  BSYNC B0 ;  /* 0x0000000000007941 */ /* 0x000fea0003800000 */
.L_x_816:
[----:B------:R-:W0:Y:S02]  /*137c0*/  LDGDEPBAR ;  /* 0x00000000000079af */ /* 0x000e240000000000 */
.L_x_815:
[----:B------:R-:W-:Y:S05]  /*137d0*/  BSYNC B1 ;  /* 0x0000000000017941 */ /* 0x000fea0003800000 */
.L_x_814:
[----:B------:R-:W2:Y:S04]  /*137e0*/  LDL R3, [R1+0x124] ;  /* 0x0001240001037983 */ /* 0x000ea80000100800 */
[----:B------:R-:W3:Y:S04]  /*137f0*/  LDL R14, [R1+0x88] ;  /* 0x00008800010e7983 */ /* 0x000ee80000100800 */
[----:B------:R-:W4:Y:S04]  /*13800*/  LDL R13, [R1+0x24] ;  /* 0x00002400010d7983 */ /* 0x000f280000100800 */
[----:B------:R-:W3:Y:S04]  /*13810*/  LDL R12, [R1+0x128] ;  /* 0x00012800010c7983 */ /* 0x000ee80000100800 */
[----:B------:R-:W3:Y:S04]  /*13820*/  LDL R11, [R1+0x148] ;  /* 0x00014800010b7983 */ /* 0x000ee80000100800 */
[----:B------:R-:W3:Y:S04]  /*13830*/  LDL R10, [R1+0x14c] ;  /* 0x00014c00010a7983 */ /* 0x000ee80000100800 */
[----:B------:R-:W3:Y:S04]  /*13840*/  LDL.64 R8, [R1+0x168] ;  /* 0x0001680001087983 */ /* 0x000ee80000100a00 */
[----:B------:R-:W3:Y:S04]  /*13850*/  LDL.LU.64 R6, [R1+0x48] ;  /* 0x0000480001067983 */ /* 0x000ee80000300a00 */
[----:B-1----:R-:W3:Y:S04]  /*13860*/  LDL.LU.64 R4, [R1+0x18] ;  /* 0x0000180001047983 */ /* 0x002ee80000300a00 */
[----:B------:R-:W-:Y:S04]  /*13870*/  STL.64 [R1+0x278], R30 ;  /* 0x0002781e01007387 */ /* 0x000fe80000100a00 */
[----:B------:R-:W-:Y:S04]  /*13880*/  STL.64 [R1+0x270], R28 ;  /* 0x0002701c01007387 */ /* 0x000fe80000100a00 */
[----:B------:R-:W-:Y:S04]  /*13890*/  STL [R1+0x210], R219 ;  /* 0x000210db01007387 */ /* 0x000fe80000100800 */
[----:B------:R-:W-:Y:S04]  /*138a0*/  STL [R1+0x20c], R218 ;  /* 0x00020cda01007387 */ /* 0x000fe80000100800 */
[----:B------:R1:W-:Y:S04]  /*138b0*/  STL [R1+0x208], R198 ;  /* 0x000208c601007387 */ /* 0x0003e80000100800 */
[----:B------:R-:W-:Y:S04]  /*138c0*/  STL [R1+0x204], R195 ;  /* 0x000204c301007387 */ /* 0x000fe80000100800 */
[----:B------:R-:W-:Y:S04]  /*138d0*/  STL [R1+0x200], R193 ;  /* 0x000200c101007387 */ /* 0x000fe80000100800 */
[----:B------:R-:W-:Y:S04]  /*138e0*/  STL.64 [R1+0x1f8], R216 ;  /* 0x0001f8d801007387 */ /* 0x000fe80000100a00 */
[----:B------:R2:W-:Y:S04]  /*138f0*/  STL [R1+0x1f4], R192 ;  /* 0x0001f4c001007387 */ /* 0x0005e80000100800 */
[----:B------:R-:W-:Y:S04]  /*13900*/  STL [R1+0x1f0], R191 ;  /* 0x0001f0bf01007387 */ /* 0x000fe80000100800 */
[----:B------:R-:W-:Y:S04]  /*13910*/  STL [R1+0x1ec], R189 ;  /* 0x0001ecbd01007387 */ /* 0x000fe80000100800 */
[----:B-1----:R-:W3:Y:S04]  /*13920*/  LDL.LU R198, [R1+0x10] ;  /* 0x0000100001c67983 */ /* 0x002ee80000300800 */
[----:B------:R-:W1:Y:S02]  /*13930*/  S2R R0, SR_TID.X ;  /* 0x0000000000007919 */ /* 0x000e640000002100 */
[----:B-1----:R-:W-:-:S05]  /*13940*/  IMAD.SHL.U32 R0, R0, 0x2, RZ ;  /* 0x0000000200007824 */ /* 0x002fca00078e00ff */
[----:B------:R-:W-:-:S05]  /*13950*/  LOP3.LUT R0, R0, 0x6, RZ, 0xc0, !PT ;  /* 0x0000000600007812 */ /* 0x000fca00078ec0ff */
[----:B------:R-:W-:-:S05]  /*13960*/  IMAD R0, R197, 0x40, R0 ;  /* 0x00000040c5007824 */ /* 0x000fca00078e0200 */
[----:B------:R-:W-:-:S04]  /*13970*/  ISETP.GE.AND P3, PT, R0, R207, PT ;  /* 0x000000cf0000720c */ /* 0x000fc80003f66270 */
[C---:B------:R-:W-:Y:S02]  /*13980*/  ISETP.GE.OR P3, PT, R0.reuse, R212, !P3 ;  /* 0x000000d40000720c */ /* 0x040fe40005f66670 */
[----:B------:R-:W-:Y:S02]  /*13990*/  ISETP.GE.AND P1, PT, R0, R206, PT ;  /* 0x000000ce0000720c */ /* 0x000fe40003f26270 */
[----:B------:R-:W-:Y:S02]  /*139a0*/  FSEL R41, R52, -INF , !P3 ;  /* 0xff80000034297808 */ /* 0x000fe40005800000 */
[C---:B------:R-:W-:Y:S02]  /*139b0*/  ISETP.GE.AND P2, PT, R0.reuse, R205, PT ;  /* 0x000000cd0000720c */ /* 0x040fe40003f46270 */
[C---:B------:R-:W-:Y:S02]  /*139c0*/  ISETP.GE.AND P3, PT, R0.reuse, R204, PT ;  /* 0x000000cc0000720c */ /* 0x040fe40003f66270 */
[----:B------:R-:W-:-:S02]  /*139d0*/  ISETP.GE.OR P1, PT, R0, R211, !P1 ;  /* 0x000000d30000720c */ /* 0x000fc40004f26670 */
[C---:B------:R-:W-:Y:S02]  /*139e0*/  ISETP.GE.OR P2, PT, R0.reuse, R210, !P2 ;  /* 0x000000d20000720c */ /* 0x040fe40005746670 */
[----:B------:R-:W-:Y:S02]  /*139f0*/  ISETP.GE.OR P3, PT, R0, R209, !P3 ;  /* 0x000000d10000720c */ /* 0x000fe40005f66670 */
[----:B------:R-:W-:Y:S02]  /*13a00*/  FSEL R54, R54, -INF , !P1 ;  /* 0xff80000036367808 */ /* 0x000fe40004800000 */
[----:B------:R-:W-:Y:S02]  /*13a10*/  FSEL R61, R48, -INF , !P2 ;  /* 0xff800000303d7808 */ /* 0x000fe40005000000 */
[----:B------:R-:W-:Y:S02]  /*13a20*/  FSEL R20, R50, -INF , !P3 ;  /* 0xff80000032147808 */ /* 0x000fe40005800000 */
[----:B------:R-:W-:Y:S01]  /*13a30*/  LOP3.LUT R2, R2, 0xffffffdf, RZ, 0xc0, !PT ;  /* 0xffffffdf02027812 */ /* 0x000fe200078ec0ff */
[----:B--2---:R-:W-:Y:S01]  /*13a40*/  IMAD.MOV.U32 R31, RZ, RZ, R3 ;  /* 0x000000ffff1f7224 */ /* 0x004fe200078e0003 */
[----:B------:R-:W-:-:S04]  /*13a50*/  IADD3 R3, R0, 0x1, RZ ;  /* 0x0000000100037810 */ /* 0x000fc80007ffe0ff */
[C---:B------:R-:W-:Y:S02]  /*13a60*/  ISETP.GE.AND P6, PT, R3.reuse, R207, PT ;  /* 0x000000cf0300720c */ /* 0x040fe40003fc6270 */
[C---:B------:R-:W-:Y:S02]  /*13a70*/  ISETP.GE.AND P5, PT, R3.reuse, R206, PT ;  /* 0x000000ce0300720c */ /* 0x040fe40003fa6270 */
[C---:B------:R-:W-:Y:S02]  /*13a80*/  ISETP.GE.AND P4, PT, R3.reuse, R205, PT ;  /* 0x000000cd0300720c */ /* 0x040fe40003f86270 */
[C---:B------:R-:W-:Y:S02]  /*13a90*/  ISETP.GE.AND P0, PT, R3.reuse, R204, PT ;  /* 0x000000cc0300720c */ /* 0x040fe40003f06270 */
[C---:B------:R-:W-:Y:S02]  /*13aa0*/  ISETP.GE.OR P6, PT, R3.reuse, R212, !P6 ;  /* 0x000000d40300720c */ /* 0x040fe400077c6670 */
[----:B------:R-:W-:-:S02]  /*13ab0*/  ISETP.GE.OR P5, PT, R3, R211, !P5 ;  /* 0x000000d30300720c */ /* 0x000fc40006fa6670 */
[C---:B------:R-:W-:Y:S02]  /*13ac0*/  ISETP.GE.OR P4, PT, R3.reuse, R210, !P4 ;  /* 0x000000d20300720c */ /* 0x040fe40006786670 */
[----:B------:R-:W-:Y:S02]  /*13ad0*/  ISETP.GE.OR P0, PT, R3, R209, !P0 ;  /* 0x000000d10300720c */ /* 0x000fe40004706670 */
[----:B------:R-:W-:Y:S02]  /*13ae0*/  IADD3 R3, R0, 0x8, RZ ;  /* 0x0000000800037810 */ /* 0x000fe40007ffe0ff */
[----:B------:R-:W-:Y:S02]  /*13af0*/  FSEL R46, R53, -INF , !P6 ;  /* 0xff800000352e7808 */ /* 0x000fe40007000000 */
[C---:B------:R-:W-:Y:S02]  /*13b00*/  ISETP.GE.AND P1, PT, R3.reuse, R207, PT ;  /* 0x000000cf0300720c */ /* 0x040fe40003f26270 */
[----:B------:R-:W-:-:S02]  /*13b10*/  ISETP.GE.AND P2, PT, R3, R206, PT ;  /* 0x000000ce0300720c */ /* 0x000fc40003f46270 */
[C---:B------:R-:W-:Y:S02]  /*13b20*/  ISETP.GE.AND P3, PT, R3.reuse, R205, PT ;  /* 0x000000cd0300720c */ /* 0x040fe40003f66270 */
[C---:B------:R-:W-:Y:S02]  /*13b30*/  ISETP.GE.AND P6, PT, R3.reuse, R204, PT ;  /* 0x000000cc0300720c */ /* 0x040fe40003fc6270 */
[C---:B------:R-:W-:Y:S02]  /*13b40*/  ISETP.GE.OR P1, PT, R3.reuse, R212, !P1 ;  /* 0x000000d40300720c */ /* 0x040fe40004f26670 */
[C---:B------:R-:W-:Y:S02]  /*13b50*/  ISETP.GE.OR P2, PT, R3.reuse, R211, !P2 ;  /* 0x000000d30300720c */ /* 0x040fe40005746670 */
[C---:B------:R-:W-:Y:S02]  /*13b60*/  ISETP.GE.OR P3, PT, R3.reuse, R210, !P3 ;  /* 0x000000d20300720c */ /* 0x040fe40005f66670 */
[----:B------:R-:W-:-:S02]  /*13b70*/  ISETP.GE.OR P6, PT, R3, R209, !P6 ;  /* 0x000000d10300720c */ /* 0x000fc400077c6670 */
        /* <DEDUP_REMOVED lines=35> */
[----:B------:R-:W-:-:S02]  /*13db0*/  ISETP.GE.OR P4, PT, R3, R212, !P4 ;  /* 0x000000d40300720c */ /* 0x000fc40006786670 */
[C---:B------:R-:W-:Y:S02]  /*13dc0*/  ISETP.GE.OR P1, PT, R3.reuse, R211, !P1 ;  /* 0x000000d30300720c */ /* 0x040fe40004f26670 */
[C---:B------:R-:W-:Y:S02]  /*13dd0*/  ISETP.GE.OR P5, PT, R3.reuse, R210, !P5 ;  /* 0x000000d20300720c */ /* 0x040fe40006fa6670 */
[----:B------:R-:W-:Y:S02]  /*13de0*/  ISETP.GE.OR P2, PT, R3, R209, !P2 ;  /* 0x000000d10300720c */ /* 0x000fe40005746670 */
        /* <DEDUP_REMOVED lines=9> */
[C---:B------:R-:W-:Y:S02]  /*13e80*/  ISETP.GE.OR P1, PT, R3.reuse, R212, !P1 ;  /* 0x000000d40300720c */ /* 0x040fe40004f26670 */
[C---:B------:R-:W-:Y:S02]  /*13e90*/  ISETP.GE.OR P3, PT, R3.reuse, R211, !P3 ;  /* 0x000000d30300720c */ /* 0x040fe40005f66670 */
[C---:B------:R-:W-:Y:S02]  /*13ea0*/  ISETP.GE.OR P4, PT, R3.reuse, R210, !P4 ;  /* 0x000000d20300720c */ /* 0x040fe40006786670 */
[----:B------:R-:W-:Y:S02]  /*13eb0*/  ISETP.GE.OR P0, PT, R3, R209, !P0 ;  /* 0x000000d10300720c */ /* 0x000fe40004706670 */
[----:B------:R-:W-:Y:S02]  /*13ec0*/  IADD3 R3, R0, 0x19, RZ ;  /* 0x0000001900037810 */ /* 0x000fe40007ffe0ff */
        /* <DEDUP_REMOVED lines=8> */
[C---:B------:R-:W-:Y:S02]  /*13f50*/  ISETP.GE.OR P2, PT, R3.reuse, R212, !P2 ;  /* 0x000000d40300720c */ /* 0x040fe40005746670 */
[C---:B------:R-:W-:Y:S02]  /*13f60*/  ISETP.GE.OR P1, PT, R3.reuse, R211, !P1 ;  /* 0x000000d30300720c */ /* 0x040fe40004f26670 */
[C---:B------:R-:W-:Y:S02]  /*13f70*/  ISETP.GE.OR P3, PT, R3.reuse, R210, !P3 ;  /* 0x000000d20300720c */ /* 0x040fe40005f66670 */
[----:B------:R-:W-:Y:S02]  /*13f80*/  ISETP.GE.OR P0, PT, R3, R209, !P0 ;  /* 0x000000d10300720c */ /* 0x000fe40004706670 */
[----:B------:R-:W-:-:S02]  /*13f90*/  IADD3 R3, R0, 0x20, RZ ;  /* 0x0000002000037810 */ /* 0x000fc40007ffe0ff */
[----:B------:R-:W-:Y:S02]  /*13fa0*/  FSEL R39, R177, -INF , !P2 ;  /* 0xff800000b1277808 */ /* 0x000fe40005000000 */
[----:B------:R-:W-:Y:S02]  /*13fb0*/  FSEL R15, R243, -INF , !P0 ;  /* 0xff800000f30f7808 */ /* 0x000fe40004000000 */
[C---:B------:R-:W-:Y:S02]  /*13fc0*/  ISETP.GE.AND P2, PT, R3.reuse, R207, PT ;  /* 0x000000cf0300720c */ /* 0x040fe40003f46270 */
[C---:B------:R-:W-:Y:S01]  /*13fd0*/  ISETP.GE.AND P0, PT, R3.reuse, R204, PT ;  /* 0x000000cc0300720c */ /* 0x040fe20003f06270 */
[----:B---3--:R-:W-:Y:S01]  /*13fe0*/  IMAD.MOV.U32 R29, RZ, RZ, R5 ;  /* 0x000000ffff1d7224 */ /* 0x008fe200078e0005 */
[C---:B------:R-:W-:Y:S02]  /*13ff0*/  ISETP.GE.OR P2, PT, R3.reuse, R212, !P2 ;  /* 0x000000d40300720c */ /* 0x040fe40005746670 */
[----:B------:R-:W-:-:S02]  /*14000*/  ISETP.GE.OR P0, PT, R3, R209, !P0 ;  /* 0x000000d10300720c */ /* 0x000fc40004706670 */
[----:B------:R-:W-:Y:S01]  /*14010*/  IADD3 R5, R0, 0x21, RZ ;  /* 0x0000002100057810 */ /* 0x000fe20007ffe0ff */
[----:B------:R-:W-:Y:S01]  /*14020*/  IMAD.MOV.U32 R60, RZ, RZ, R14 ;  /* 0x000000ffff3c7224 */ /* 0x000fe200078e000e */
[----:B------:R-:W-:Y:S02]  /*14030*/  FSEL R52, R179, -INF , !P1 ;  /* 0xff800000b3347808 */ /* 0x000fe40004800000 */
[----:B------:R-:W-:Y:S02]  /*14040*/  FSEL R38, R104, -INF , !P2 ;  /* 0xff80000068267808 */ /* 0x000fe40005000000 */
[----:B------:R-:W-:Y:S02]  /*14050*/  FSEL R14, R238, -INF , !P0 ;  /* 0xff800000ee0e7808 */ /* 0x000fe40004000000 */
[C---:B------:R-:W-:Y:S02]  /*14060*/  ISETP.GE.AND P1, PT, R3.reuse, R206, PT ;  /* 0x000000ce0300720c */ /* 0x040fe40003f26270 */
[----:B------:R-:W-:-:S02]  /*14070*/  ISETP.GE.AND P2, PT, R3, R205, PT ;  /* 0x000000cd0300720c */ /* 0x000fc40003f46270 */
[----:B------:R-:W-:Y:S02]  /*14080*/  ISETP.GE.AND P0, PT, R5, R206, PT ;  /* 0x000000ce0500720c */ /* 0x000fe40003f06270 */
[CC--:B------:R-:W-:Y:S02]  /*14090*/  ISETP.GE.OR P1, PT, R3.reuse, R211.reuse, !P1 ;  /* 0x000000d30300720c */ /* 0x0c0fe40004f26670 */
[----:B------:R-:W-:Y:S02]  /*140a0*/  ISETP.GE.OR P2, PT, R3, R210, !P2 ;  /* 0x000000d20300720c */ /* 0x000fe40005746670 */
[----:B------:R-:W-:Y:S02]  /*140b0*/  ISETP.GE.OR P0, PT, R5, R211, !P0 ;  /* 0x000000d30500720c */ /* 0x000fe40004706670 */
[----:B------:R-:W-:Y:S02]  /*140c0*/  IADD3 R3, R0, 0x28, RZ ;  /* 0x0000002800037810 */ /* 0x000fe40007ffe0ff */
[----:B------:R-:W-:-:S02]  /*140d0*/  FSEL R50, R107, -INF , !P0 ;  /* 0xff8000006b327808 */ /* 0x000fc40004000000 */
[C---:B------:R-:W-:Y:S01]  /*140e0*/  ISETP.GE.AND P0, PT, R3.reuse, R207, PT ;  /* 0x000000cf0300720c */ /* 0x040fe20003f06270 */
[----:B------:R-:W-:Y:S01]  /*140f0*/  IMAD.MOV.U32 R28, RZ, RZ, R4 ;  /* 0x000000ffff1c7224 */ /* 0x000fe200078e0004 */
[----:B------:R-:W-:Y:S02]  /*14100*/  IADD3 R4, R0, 0x29, RZ ;  /* 0x0000002900047810 */ /* 0x000fe40007ffe0ff */
[----:B------:R-:W-:-:S04]  /*14110*/  ISETP.GE.OR P0, PT, R3, R212, !P0 ;  /* 0x000000d40300720c */ /* 0x000fc80004706670 */
[----:B------:R-:W-:Y:S02]  /*14120*/  FSEL R36, R100, -INF , !P0 ;  /* 0xff80000064247808 */ /* 0x000fe40004000000 */
[----:B------:R-:W-:-:S04]  /*14130*/  ISETP.GE.AND P0, PT, R4, R207, PT ;  /* 0x000000cf0400720c */ /* 0x000fc80003f06270 */
[----:B------:R-:W-:Y:S02]  /*14140*/  ISETP.GE.OR P0, PT, R4, R212, !P0 ;  /* 0x000000d40400720c */ /* 0x000fe40004706670 */
[----:B------:R-:W-:Y:S02]  /*14150*/  FSEL R51, R106, -INF , !P1 ;  /* 0xff8000006a337808 */ /* 0x000fe40004800000 */
[----:B------:R-:W-:Y:S02]  /*14160*/  FSEL R27, R101, -INF , !P0 ;  /* 0xff800000651b7808 */ /* 0x000fe40004000000 */
[----:B------:R-:W-:Y:S02]  /*14170*/  ISETP.GE.AND P1, PT, R5, R207, PT ;  /* 0x000000cf0500720c */ /* 0x000fe40003f26270 */
[----:B------:R-:W-:Y:S02]  /*14180*/  ISETP.GE.AND P0, PT, R3, R204, PT ;  /* 0x000000cc0300720c */ /* 0x000fe40003f06270 */
[----:B------:R-:W-:-:S02]  /*14190*/  ISETP.GE.OR P1, PT, R5, R212, !P1 ;  /* 0x000000d40500720c */ /* 0x000fc40004f26670 */
[-C--:B------:R-:W-:Y:S01]  /*141a0*/  ISETP.GE.OR P0, PT, R3, R209.reuse, !P0 ;  /* 0x000000d10300720c */ /* 0x080fe20004706670 */
[----:B------:R-:W-:Y:S01]  /*141b0*/  IMAD.MOV.U32 R196, RZ, RZ, R12 ;  /* 0x000000ffffc47224 */ /* 0x000fe200078e000c */
[----:B------:R-:W-:Y:S02]  /*141c0*/  FSEL R37, R105, -INF , !P1 ;  /* 0xff80000069257808 */ /* 0x000fe40004800000 */
[----:B------:R-:W-:Y:S02]  /*141d0*/  FSEL R12, R246, -INF , !P0 ;  /* 0xff800000f60c7808 */ /* 0x000fe40004000000 */
[CC--:B------:R-:W-:Y:S02]  /*141e0*/  ISETP.GE.AND P1, PT, R5.reuse, R204.reuse, PT ;  /* 0x000000cc0500720c */ /* 0x0c0fe40003f26270 */
[----:B------:R-:W-:Y:S01]  /*141f0*/  ISETP.GE.AND P0, PT, R4, R204, PT ;  /* 0x000000cc0400720c */ /* 0x000fe20003f06270 */
[----:B------:R-:W-:Y:S01]  /*14200*/  IMAD.MOV.U32 R192, RZ, RZ, R6 ;  /* 0x000000ffffc07224 */ /* 0x000fe200078e0006 */
[----:B------:R-:W-:-:S02]  /*14210*/  ISETP.GE.OR P1, PT, R5, R209, !P1 ;  /* 0x000000d10500720c */ /* 0x000fc40004f26670 */
[----:B------:R-:W-:Y:S02]  /*14220*/  ISETP.GE.OR P0, PT, R4, R209, !P0 ;  /* 0x000000d10400720c */ /* 0x000fe40004706670 */
[----:B------:R-:W-:Y:S01]  /*14230*/  IADD3 R6, R0, 0x30, RZ ;  /* 0x0000003000067810 */ /* 0x000fe20007ffe0ff */
[----:B----4-:R-:W-:Y:S01]  /*14240*/  IMAD.MOV.U32 R111, RZ, RZ, R13 ;  /* 0x000000ffff6f7224 */ /* 0x010fe200078e000d */
[----:B------:R-:W-:Y:S01]  /*14250*/  FSEL R13, R239, -INF , !P1 ;  /* 0xff800000ef0d7808 */ /* 0x000fe20004800000 */
[----:B------:R-:W-:Y:S01]  /*14260*/  IMAD.MOV.U32 R30, RZ, RZ, R11 ;  /* 0x000000ffff1e7224 */ /* 0x000fe200078e000b */
[----:B------:R-:W-:Y:S02]  /*14270*/  FSEL R11, R247, -INF , !P0 ;  /* 0xff800000f70b7808 */ /* 0x000fe40004000000 */
[----:B------:R-:W-:Y:S02]  /*14280*/  ISETP.GE.AND P1, PT, R3, R206, PT ;  /* 0x000000ce0300720c */ /* 0x000fe40003f26270 */
[----:B------:R-:W-:-:S02]  /*14290*/  ISETP.GE.AND P0, PT, R6, R207, PT ;  /* 0x000000cf0600720c */ /* 0x000fc40003f06270 */
[----:B------:R-:W-:Y:S02]  /*142a0*/  ISETP.GE.OR P1, PT, R3, R211, !P1 ;  /* 0x000000d30300720c */ /* 0x000fe40004f26670 */
[----:B------:R-:W-:Y:S02]  /*142b0*/  ISETP.GE.OR P0, PT, R6, R212, !P0 ;  /* 0x000000d40600720c */ /* 0x000fe40004706670 */
[----:B------:R-:W-:Y:S02]  /*142c0*/  FSEL R49, R102, -INF , !P1 ;  /* 0xff80000066317808 */ /* 0x000fe40004800000 */
[----:B------:R-:W-:Y:S02]  /*142d0*/  FSEL R26, R220, -INF , !P0 ;  /* 0xff800000dc1a7808 */ /* 0x000fe40004000000 */
[----:B------:R-:W-:Y:S02]  /*142e0*/  @P6 LOP3.LUT R2, R2, 0x20, RZ, 0xfc, !PT ;  /* 0x0000002002026812 */ /* 0x000fe400078efcff */
[----:B------:R-:W-:-:S02]  /*142f0*/  ISETP.GE.AND P1, PT, R4, R206, PT ;  /* 0x000000ce0400720c */ /* 0x000fc40003f26270 */
[----:B------:R-:W-:Y:S02]  /*14300*/  ISETP.GE.AND P0, PT, R6, R206, PT ;  /* 0x000000ce0600720c */ /* 0x000fe40003f06270 */
[----:B------:R-:W-:Y:S02]  /*14310*/  LOP3.LUT R2, R2, 0xffffffef, RZ, 0xc0, !PT ;  /* 0xffffffef02027812 */ /* 0x000fe400078ec0ff */
[-C--:B------:R-:W-:Y:S02]  /*14320*/  ISETP.GE.OR P1, PT, R4, R211.reuse, !P1 ;  /* 0x000000d30400720c */ /* 0x080fe40004f26670 */
[----:B------:R-:W-:Y:S02]  /*14330*/  ISETP.GE.OR P0, PT, R6, R211, !P0 ;  /* 0x000000d30600720c */ /* 0x000fe40004706670 */
[----:B------:R-:W-:Y:S02]  /*14340*/  @P5 LOP3.LUT R2, R2, 0x10, RZ, 0xfc, !PT ;  /* 0x0000001002025812 */ /* 0x000fe400078efcff */
[----:B------:R-:W-:-:S02]  /*14350*/  FSEL R48, R103, -INF , !P1 ;  /* 0xff80000067307808 */ /* 0x000fc40004800000 */
[----:B------:R-:W-:Y:S02]  /*14360*/  FSEL R47, R222, -INF , !P0 ;  /* 0xff800000de2f7808 */ /* 0x000fe40004000000 */
[-C--:B------:R-:W-:Y:S02]  /*14370*/  ISETP.GE.AND P1, PT, R5, R205.reuse, PT ;  /* 0x000000cd0500720c */ /* 0x080fe40003f26270 */
[----:B------:R-:W-:Y:S02]  /*14380*/  ISETP.GE.AND P0, PT, R6, R204, PT ;  /* 0x000000cc0600720c */ /* 0x000fe40003f06270 */
[-C--:B------:R-:W-:Y:S02]  /*14390*/  ISETP.GE.AND P6, PT, R3, R205.reuse, PT ;  /* 0x000000cd0300720c */ /* 0x080fe40003fc6270 */
[----:B------:R-:W-:Y:S02]  /*143a0*/  ISETP.GE.AND P5, PT, R4, R205, PT ;  /* 0x000000cd0400720c */ /* 0x000fe40003fa6270 */
[----:B------:R-:W-:-:S02]  /*143b0*/  ISETP.GE.OR P1, PT, R5, R210, !P1 ;  /* 0x000000d20500720c */ /* 0x000fc40004f26670 */
[----:B------:R-:W-:Y:S02]  /*143c0*/  ISETP.GE.OR P0, PT, R6, R209, !P0 ;  /* 0x000000d10600720c */ /* 0x000fe40004706670 */
[-C--:B------:R-:W-:Y:S02]  /*143d0*/  ISETP.GE.OR P6, PT, R3, R210.reuse, !P6 ;  /* 0x000000d20300720c */ /* 0x080fe400077c6670 */
[----:B------:R-:W-:Y:S02]  /*143e0*/  ISETP.GE.OR P5, PT, R4, R210, !P5 ;  /* 0x000000d20400720c */ /* 0x000fe40006fa6670 */
[C---:B------:R-:W-:Y:S02]  /*143f0*/  IADD3 R3, R0.reuse, 0x31, RZ ;  /* 0x0000003100037810 */ /* 0x040fe40007ffe0ff */
[C---:B------:R-:W-:Y:S02]  /*14400*/  IADD3 R4, R0.reuse, 0x38, RZ ;  /* 0x0000003800047810 */ /* 0x040fe40007ffe0ff */
[----:B------:R-:W-:Y:S01]  /*14410*/  IADD3 R5, R0, 0x39, RZ ;  /* 0x0000003900057810 */ /* 0x000fe20007ffe0ff */
[----:B------:R-:W-:Y:S01]  /*14420*/  IMAD.MOV.U32 R218, RZ, RZ, R10 ;  /* 0x000000ffffda7224 */ /* 0x000fe200078e000a */
[----:B------:R-:W-:-:S02]  /*14430*/  FMNMX.FTZ R0, R198, R20, !PT ;  /* 0x00000014c6007209 */ /* 0x000fc40007810000 */
[----:B------:R-:W-:Y:S02]  /*14440*/  FSEL R10, R230, -INF , !P0 ;  /* 0xff800000e60a7808 */ /* 0x000fe40004000000 */
[----:B------:R-:W-:Y:S02]  /*14450*/  ISETP.GE.AND P0, PT, R3, R207, PT ;  /* 0x000000cf0300720c */ /* 0x000fe40003f06270 */
[----:B------:R-:W-:Y:S02]  /*14460*/  FMNMX.FTZ R0, R25, R0, !PT ;  /* 0x0000000019007209 */ /* 0x000fe40007810000 */
[----:B------:R-:W-:Y:S02]  /*14470*/  ISETP.GE.OR P0, PT, R3, R212, !P0 ;  /* 0x000000d40300720c */ /* 0x000fe40004706670 */
[----:B------:R-:W-:Y:S02]  /*14480*/  FMNMX.FTZ R0, R23, R0, !PT ;  /* 0x0000000017007209 */ /* 0x000fe40007810000 */
[----:B------:R-:W-:-:S02]  /*14490*/  FSEL R24, R221, -INF , !P0 ;  /* 0xff800000dd187808 */ /* 0x000fc40004000000 */
[----:B------:R-:W-:Y:S02]  /*144a0*/  ISETP.GE.AND P0, PT, R3, R204, PT ;  /* 0x000000cc0300720c */ /* 0x000fe40003f06270 */
[----:B------:R-:W-:Y:S02]  /*144b0*/  FMNMX.FTZ R0, R21, R0, !PT ;  /* 0x0000000015007209 */ /* 0x000fe40007810000 */
[----:B------:R-:W-:Y:S02]  /*144c0*/  ISETP.GE.OR P0, PT, R3, R209, !P0 ;  /* 0x000000d10300720c */ /* 0x000fe40004706670 */
[----:B------:R-:W-:Y:S01]  /*144d0*/  FMNMX.FTZ R0, R18, R0, !PT ;  /* 0x0000000012007209 */ /* 0x000fe20007810000 */
[----:B------:R-:W-:Y:S01]  /*144e0*/  IMAD.MOV.U32 R217, RZ, RZ, R9 ;  /* 0x000000ffffd97224 */ /* 0x000fe200078e0009 */
[----:B------:R-:W-:Y:S02]  /*144f0*/  FSEL R9, R231, -INF , !P0 ;  /* 0xff800000e7097808 */ /* 0x000fe40004000000 */
[----:B------:R-:W-:-:S02]  /*14500*/  FMNMX.FTZ R0, R17, R0, !PT ;  /* 0x0000000011007209 */ /* 0x000fc40007810000 */
[----:B------:R-:W-:Y:S02]  /*14510*/  ISETP.GE.AND P0, PT, R4, R207, PT ;  /* 0x000000cf0400720c */ /* 0x000fe40003f06270 */
[----:B------:R-:W-:Y:S02]  /*14520*/  FMNMX.FTZ R0, R16, R0, !PT ;  /* 0x0000000010007209 */ /* 0x000fe40007810000 */
[----:B------:R-:W-:Y:S02]  /*14530*/  ISETP.GE.OR P0, PT, R4, R212, !P0 ;  /* 0x000000d40400720c */ /* 0x000fe40004706670 */
[----:B------:R-:W-:Y:S02]  /*14540*/  FMNMX.FTZ R0, R15, R0, !PT ;  /* 0x000000000f007209 */ /* 0x000fe40007810000 */
[----:B------:R-:W-:Y:S02]  /*14550*/  FSEL R22, R184, -INF , !P0 ;  /* 0xff800000b8167808 */ /* 0x000fe40004000000 */
[----:B------:R-:W-:-:S02]  /*14560*/  ISETP.GE.AND P0, PT, R4, R204, PT ;  /* 0x000000cc0400720c */ /* 0x000fc40003f06270 */
[----:B------:R-:W-:Y:S02]  /*14570*/  FMNMX.FTZ R0, R14, R0, !PT ;  /* 0x000000000e007209 */ /* 0x000fe40007810000 */
[----:B------:R-:W-:Y:S01]  /*14580*/  ISETP.GE.OR P0, PT, R4, R209, !P0 ;  /* 0x000000d10400720c */ /* 0x000fe20004706670 */
[----:B------:R-:W-:Y:S01]  /*14590*/  IMAD.MOV.U32 R216, RZ, RZ, R8 ;  /* 0x000000ffffd87224 */ /* 0x000fe200078e0008 */
[----:B------:R-:W-:Y:S02]  /*145a0*/  FMNMX.FTZ R0, R13, R0, !PT ;  /* 0x000000000d007209 */ /* 0x000fe40007810000 */
[----:B------:R-:W-:Y:S02]  /*145b0*/  FSEL R8, R226, -INF , !P0 ;  /* 0xff800000e2087808 */ /* 0x000fe40004000000 */
[----:B------:R-:W-:Y:S02]  /*145c0*/  ISETP.GE.AND P0, PT, R5, R207, PT ;  /* 0x000000cf0500720c */ /* 0x000fe40003f06270 */
[----:B------:R-:W-:-:S02]  /*145d0*/  FMNMX.FTZ R0, R12, R0, !PT ;  /* 0x000000000c007209 */ /* 0x000fc40007810000 */
[----:B------:R-:W-:Y:S02]  /*145e0*/  ISETP.GE.OR P0, PT, R5, R212, !P0 ;  /* 0x000000d40500720c */ /* 0x000fe40004706670 */
[----:B------:R-:W-:Y:S02]  /*145f0*/  FMNMX.FTZ R0, R11, R0, !PT ;  /* 0x000000000b007209 */ /* 0x000fe40007810000 */
[----:B------:R-:W-:Y:S02]  /*14600*/  LOP3.LUT R2, R2, 0xfffffff7, RZ, 0xc0, !PT ;  /* 0xfffffff702027812 */ /* 0x000fe400078ec0ff */
[----:B------:R-:W-:Y:S02]  /*14610*/  FSEL R19, R185, -INF , !P0 ;  /* 0xff800000b9137808 */ /* 0x000fe40004000000 */
[----:B------:R-:W-:Y:S02]  /*14620*/  ISETP.GE.AND P0, PT, R5, R204, PT ;  /* 0x000000cc0500720c */ /* 0x000fe40003f06270 */
[----:B------:R-:W-:-:S02]  /*14630*/  FMNMX.FTZ R0, R10, R0, !PT ;  /* 0x000000000a007209 */ /* 0x000fc40007810000 */
[----:B------:R-:W-:Y:S02]  /*14640*/  @P4 LOP3.LUT R2, R2, 0x8, RZ, 0xfc, !PT ;  /* 0x0000000802024812 */ /* 0x000fe400078efcff */
[----:B------:R-:W-:Y:S02]  /*14650*/  ISETP.GE.OR P0, PT, R5, R209, !P0 ;  /* 0x000000d10500720c */ /* 0x000fe40004706670 */
[----:B------:R-:W-:Y:S01]  /*14660*/  FMNMX.FTZ R0, R9, R0, !PT ;  /* 0x0000000009007209 */ /* 0x000fe20007810000 */
[----:B------:R-:W-:Y:S01]  /*14670*/  IMAD.MOV.U32 R193, RZ, RZ, R7 ;  /* 0x000000ffffc17224 */ /* 0x000fe200078e0007 */
[----:B------:R-:W-:Y:S02]  /*14680*/  LOP3.LUT R2, R2, 0xfffffffb, RZ, 0xc0, !PT ;  /* 0xfffffffb02027812 */ /* 0x000fe400078ec0ff */
[----:B------:R-:W-:Y:S02]  /*14690*/  FSEL R7, R227, -INF , !P0 ;  /* 0xff800000e3077808 */ /* 0x000fe40004000000 */
[----:B------:R-:W-:-:S02]  /*146a0*/  FMNMX.FTZ R0, R8, R0, !PT ;  /* 0x0000000008007209 */ /* 0x000fc40007810000 */
[----:B------:R-:W-:Y:S02]  /*146b0*/  @P3 LOP3.LUT R2, R2, 0x4, RZ, 0xfc, !PT ;  /* 0x0000000402023812 */ /* 0x000fe400078efcff */
[----:B------:R-:W-:Y:S02]  /*146c0*/  ISETP.GE.AND P0, PT, R3, R206, PT ;  /* 0x000000ce0300720c */ /* 0x000fe40003f06270 */
[----:B------:R-:W-:Y:S02]  /*146d0*/  FMNMX.FTZ R0, R7, R0, !PT ;  /* 0x0000000007007209 */ /* 0x000fe40007810000 */
[C---:B------:R-:W-:Y:S02]  /*146e0*/  ISETP.GE.AND P3, PT, R3.reuse, R205, PT ;  /* 0x000000cd0300720c */ /* 0x040fe40003f66270 */
[C---:B------:R-:W-:Y:S02]  /*146f0*/  ISETP.GE.OR P0, PT, R3.reuse, R211, !P0 ;  /* 0x000000d30300720c */ /* 0x040fe40004706670 */
[----:B------:R-:W-:-:S02]  /*14700*/  ISETP.GE.OR P3, PT, R3, R210, !P3 ;  /* 0x000000d20300720c */ /* 0x000fc40005f66670 */
[----:B------:R-:W1:Y:S02]  /*14710*/  SHFL.BFLY PT, R3, R0, 0x2, 0x1f ;  /* 0x0c401f0000037f89 */ /* 0x000e6400000e0000 */
[----:B-1----:R-:W-:Y:S02]  /*14720*/  FMNMX.FTZ R3, R0, R3, !PT ;  /* 0x0000000300037209 */ /* 0x002fe40007810000 */
[----:B------:R-:W2:Y:S01]  /*14730*/  LD.E R0, [R108.64+0xdc] ;  /* 0x0000dc046c007980 */ /* 0x000ea2000c101900 */
[----:B------:R-:W-:-:S04]  /*14740*/  LOP3.LUT R2, R2, 0xfffffffd, RZ, 0xc0, !PT ;  /* 0xfffffffd02027812 */ /* 0x000fc800078ec0ff */
[----:B------:R-:W-:-:S04]  /*14750*/  @P2 LOP3.LUT R2, R2, 0x2, RZ, 0xfc, !PT ;  /* 0x0000000202022812 */ /* 0x000fc800078efcff */
[----:B------:R-:W-:-:S04]  /*14760*/  LOP3.LUT R2, R2, 0xfffffffe, RZ, 0xc0, !PT ;  /* 0xfffffffe02027812 */ /* 0x000fc800078ec0ff */
[----:B------:R-:W-:-:S04]  /*14770*/  @P1 LOP3.LUT R2, R2, 0x1, RZ, 0xfc, !PT ;  /* 0x0000000102021812 */ /* 0x000fc800078efcff */
[----:B------:R-:W-:Y:S02]  /*14780*/  LOP3.LUT R2, R2, 0xfffffdff, RZ, 0xc0, !PT ;  /* 0xfffffdff02027812 */ /* 0x000fe400078ec0ff */
[----:B------:R-:W-:Y:S02]  /*14790*/  ISETP.GE.AND P4, PT, R6, R205, PT ;  /* 0x000000cd0600720c */ /* 0x000fe40003f86270 */
[----:B------:R-:W-:Y:S02]  /*147a0*/  @P6 LOP3.LUT R2, R2, 0x200, RZ, 0xfc, !PT ;  /* 0x0000020002026812 */ /* 0x000fe400078efcff */
[----:B------:R-:W-:Y:S02]  /*147b0*/  ISETP.GE.OR P4, PT, R6, R210, !P4 ;  /* 0x000000d20600720c */ /* 0x000fe40006786670 */
[C---:B------:R-:W-:Y:S02]  /*147c0*/  LOP3.LUT P6, RZ, R2.reuse, 0x20, RZ, 0xc0, !PT ;  /* 0x0000002002ff7812 */ /* 0x040fe400078cc0ff */
[----:B------:R-:W-:-:S04]  /*147d0*/  LOP3.LUT R2, R2, 0xfffffbff, RZ, 0xc0, !PT ;  /* 0xfffffbff02027812 */ /* 0x000fc800078ec0ff */
[----:B------:R-:W-:-:S04]  /*147e0*/  @P5 LOP3.LUT R2, R2, 0x400, RZ, 0xfc, !PT ;  /* 0x0000040002025812 */ /* 0x000fc800078efcff */
[----:B------:R-:W-:-:S04]  /*147f0*/  LOP3.LUT R2, R2, 0xfffff7ff, RZ, 0xc0, !PT ;  /* 0xfffff7ff02027812 */ /* 0x000fc800078ec0ff */
[----:B------:R-:W-:-:S04]  /*14800*/  @P4 LOP3.LUT R2, R2, 0x800, RZ, 0xfc, !PT ;  /* 0x0000080002024812 */ /* 0x000fc800078efcff */
[----:B------:R-:W-:Y:S02]  /*14810*/  LOP3.LUT R2, R2, 0xfffffeff, RZ, 0xc0, !PT ;  /* 0xfffffeff02027812 */ /* 0x000fe400078ec0ff */
[----:B------:R-:W-:Y:S02]  /*14820*/  ISETP.GE.AND P2, PT, R4, R205, PT ;  /* 0x000000cd0400720c */ /* 0x000fe40003f46270 */
[----:B------:R-:W-:Y:S02]  /*14830*/  @P0 LOP3.LUT R2, R2, 0x100, RZ, 0xfc, !PT ;  /* 0x0000010002020812 */ /* 0x000fe400078efcff */
[C---:B------:R-:W-:Y:S02]  /*14840*/  ISETP.GE.AND P0, PT, R4.reuse, R206, PT ;  /* 0x000000ce0400720c */ /* 0x040fe40003f06270 */
[C---:B------:R-:W-:Y:S02]  /*14850*/  ISETP.GE.OR P2, PT, R4.reuse, R210, !P2 ;  /* 0x000000d20400720c */ /* 0x040fe40005746670 */
[----:B------:R-:W-:-:S02]  /*14860*/  ISETP.GE.OR P4, PT, R4, R211, !P0 ;  /* 0x000000d30400720c */ /* 0x000fc40004786670 */
[----:B------:R-:W1:Y:S04]  /*14870*/  SHFL.BFLY PT, R4, R3, 0x1, 0x1f ;  /* 0x0c201f0003047f89 */ /* 0x000e6800000e0000 */
[----:B------:R-:W-:Y:S04]  /*14880*/  STL [R1+0x214], R207 ;  /* 0x000214cf01007387 */ /* 0x000fe80000100800 */
[----:B------:R-:W-:Y:S04]  /*14890*/  STL [R1+0x218], R212 ;  /* 0x000218d401007387 */ /* 0x000fe80000100800 */
[----:B------:R-:W-:Y:S04]  /*148a0*/  STL [R1+0x21c], R204 ;  /* 0x00021ccc01007387 */ /* 0x000fe80000100800 */
[----:B------:R-:W-:Y:S04]  /*148b0*/  STL [R1+0x220], R209 ;  /* 0x000220d101007387 */ /* 0x000fe80000100800 */
[----:B------:R-:W-:Y:S04]  /*148c0*/  STL [R1+0x228], R108 ;  /* 0x0002286c01007387 */ /* 0x000fe80000100800 */
[----:B------:R-:W-:Y:S01]  /*148d0*/  STL [R1+0x224], R109 ;  /* 0x0002246d01007387 */ /* 0x000fe20000100800 */
[----:B-1----:R-:W-:-:S03]  /*148e0*/  FMNMX.FTZ R103, R3, R4, !PT ;  /* 0x0000000403677209 */ /* 0x002fc60007810000 */
[----:B------:R-:W-:Y:S01]  /*148f0*/  STL [R1+0x22c], R206 ;  /* 0x00022cce01007387 */ /* 0x000fe20000100800 */
[----:B------:R-:W-:-:S03]  /*14900*/  IMAD.MOV.U32 R247, RZ, RZ, R217 ;  /* 0x000000fffff77224 */ /* 0x000fc600078e00d9 */
[----:B------:R-:W-:Y:S04]  /*14910*/  STL [R1+0x230], R211 ;  /* 0x000230d301007387 */ /* 0x000fe80000100800 */
[----:B------:R-:W-:Y:S04]  /*14920*/  STL [R1+0x234], R205 ;  /* 0x000234cd01007387 */ /* 0x000fe80000100800 */
[----:B------:R-:W-:Y:S04]  /*14930*/  STL [R1+0x238], R210 ;  /* 0x000238d201007387 */ /* 0x000fe80000100800 */
[----:B------:R-:W-:Y:S04]  /*14940*/  STL [R1+0x23c], R103 ;  /* 0x00023c6701007387 */ /* 0x000fe80000100800 */
[----:B------:R-:W3:Y:S01]  /*14950*/  LDL.LU R217, [R1+0x15c] ;  /* 0x00015c0001d97983 */ /* 0x000ee20000300800 */
[----:B------:R-:W-:-:S04]  /*14960*/  ISETP.GE.AND P0, PT, R5, R206, PT ;  /* 0x000000ce0500720c */ /* 0x000fc80003f06270 */
[----:B------:R-:W-:Y:S02]  /*14970*/  ISETP.GE.OR P5, PT, R5, R211, !P0 ;  /* 0x000000d30500720c */ /* 0x000fe400047a6670 */
[----:B------:R-:W-:Y:S01]  /*14980*/  FSETP.NEU.FTZ.AND P0, PT, R103, -INF , PT ;  /* 0xff8000006700780b */ /* 0x000fe20003f1d000 */
[----:B------:R-:W-:-:S03]  /*14990*/  IMAD.MOV.U32 R219, RZ, RZ, R208 ;  /* 0x000000ffffdb7224 */ /* 0x000fc600078e00d0 */
[----:B------:R-:W-:-:S05]  /*149a0*/  FSEL R4, R103, RZ, P0 ;  /* 0x000000ff67047208 */ /* 0x000fca0000000000 */
[----:B------:R-:W-:Y:S01]  /*149b0*/  FADD.FTZ R65, R198, -R4 ;  /* 0x80000004c6417221 */ /* 0x000fe20000010000 */
[C---:B------:R-:W-:Y:S01]  /*149c0*/  ISETP.GE.AND P1, PT, R5.reuse, R205, PT ;  /* 0x000000cd0500720c */ /* 0x040fe20003f26270 */
[----:B------:R-:W-:Y:S01]  /*149d0*/  IMAD.MOV.U32 R101, RZ, RZ, R193 ;  /* 0x000000ffff657224 */ /* 0x000fe200078e00c1 */
[----:B------:R-:W-:Y:S01]  /*149e0*/  FSEL R6, R186, -INF , !P4 ;  /* 0xff800000ba067808 */ /* 0x000fe20006000000 */
[----:B------:R-:W-:Y:S01]  /*149f0*/  IMAD.MOV.U32 R198, RZ, RZ, R219 ;  /* 0x000000ffffc67224 */ /* 0x000fe200078e00db */
[----:B------:R-:W-:Y:S01]  /*14a00*/  ISETP.GE.OR P1, PT, R5, R210, !P1 ;  /* 0x000000d20500720c */ /* 0x000fe20004f26670 */
[----:B------:R-:W-:Y:S01]  /*14a10*/  IMAD.MOV.U32 R219, RZ, RZ, R196 ;  /* 0x000000ffffdb7224 */ /* 0x000fe200078e00c4 */
[----:B------:R-:W-:Y:S01]  /*14a20*/  FSEL R5, R187, -INF , !P5 ;  /* 0xff800000bb057808 */ /* 0x000fe20006800000 */
[----:B------:R-:W-:Y:S02]  /*14a30*/  IMAD.MOV.U32 R193, RZ, RZ, R111 ;  /* 0x000000ffffc17224 */ /* 0x000fe400078e006f */
[----:B--2---:R-:W-:-:S05]  /*14a40*/  FMUL.FTZ R3, R0, R103 ;  /* 0x0000006700037220 */ /* 0x004fca0000410000 */
        /* <DEDUP_REMOVED lines=32> */
[----:B------:R-:W-:-:S05]  /*14c50*/  FMNMX.FTZ R3, R19, R3, !PT ;  /* 0x0000000313037209 */ /* 0x000fca0007810000 */
[----:B------:R-:W1:Y:S02]  /*14c60*/  SHFL.BFLY PT, R4, R3, 0x2, 0x1f ;  /* 0x0c401f0003047f89 */ /* 0x000e6400000e0000 */
[----:B-1----:R-:W-:-:S05]  /*14c70*/  FMNMX.FTZ R3, R3, R4, !PT ;  /* 0x0000000403037209 */ /* 0x002fca0007810000 */
[----:B------:R-:W1:Y:S02]  /*14c80*/  SHFL.BFLY PT, R4, R3, 0x1, 0x1f ;  /* 0x0c201f0003047f89 */ /* 0x000e6400000e0000 */
[----:B-1----:R-:W-:-:S04]  /*14c90*/  FMNMX.FTZ R102, R3, R4, !PT ;  /* 0x0000000403667209 */ /* 0x002fc80007810000 */
        /* <DEDUP_REMOVED lines=33> */
[----:B------:R1:W-:Y:S03]  /*14eb0*/  MUFU.EX2 R39, R4 ;  /* 0x0000000400277308 */ /* 0x0003e60000000800 */
[----:B-1----:R-:W-:-:S05]  /*14ec0*/  FMNMX.FTZ R4, R48, R3, !PT ;  /* 0x0000000330047209 */ /* 0x002fca0007810000 */
[----:B------:R-:W1:Y:S01]  /*14ed0*/  MUFU.EX2 R3, R8 ;  /* 0x0000000800037308 */ /* 0x000e620000000800 */
[----:B------:R-:W-:Y:S01]  /*14ee0*/  STL [R1+0x240], R102 ;  /* 0x0002406601007387 */ /* 0x000fe20000100800 */
[-C--:B-1----:R-:W-:Y:S02]  /*14ef0*/  FMUL.FTZ R206, R172, R3.reuse ;  /* 0x00000003acce7220 */ /* 0x082fe40000410000 */
[-C--:B------:R-:W-:Y:S02]  /*14f00*/  FMUL.FTZ R108, R173, R3.reuse ;  /* 0x00000003ad6c7220 */ /* 0x080fe40000410000 */
[-C--:B------:R-:W-:Y:S01]  /*14f10*/  FMUL.FTZ R103, R168, R3.reuse ;  /* 0x00000003a8677220 */ /* 0x080fe20000410000 */
[----:B------:R-:W-:Y:S01]  /*14f20*/  STL [R1+0x244], R206 ;  /* 0x000244ce01007387 */ /* 0x000fe20000100800 */
[----:B------:R-:W-:-:S03]  /*14f30*/  FMUL.FTZ R210, R169, R3 ;  /* 0x00000003a9d27220 */ /* 0x000fc60000410000 */
[----:B------:R1:W-:Y:S01]  /*14f40*/  STL [R1+0x248], R108 ;  /* 0x0002486c01007387 */ /* 0x0003e20000100800 */
[----:B------:R-:W-:-:S03]  /*14f50*/  FMUL.FTZ R8, R164, R3 ;  /* 0x00000003a4087220 */ /* 0x000fc60000410000 */
[----:B------:R-:W-:Y:S01]  /*14f60*/  STL [R1+0x250], R103 ;  /* 0x0002506701007387 */ /* 0x000fe20000100800 */
[----:B------:R-:W-:-:S03]  /*14f70*/  FMUL.FTZ R10, R160, R3 ;  /* 0x00000003a00a7220 */ /* 0x000fc60000410000 */
[----:B------:R-:W-:Y:S01]  /*14f80*/  STL [R1+0x24c], R210 ;  /* 0x00024cd201007387 */ /* 0x000fe20000100800 */
[-C--:B------:R-:W-:Y:S02]  /*14f90*/  FMUL.FTZ R9, R156, R3.reuse ;  /* 0x000000039c097220 */ /* 0x080fe40000410000 */
[----:B-1----:R-:W-:-:S05]  /*14fa0*/  FMUL.FTZ R108, R165, R3 ;  /* 0x00000003a56c7220 */ /* 0x002fca0000410000 */
[----:B------:R-:W-:Y:S04]  /*14fb0*/  STL [R1+0x254], R108 ;  /* 0x0002546c01007387 */ /* 0x000fe80000100800 */
[----:B------:R1:W-:Y:S04]  /*14fc0*/  STL [R1+0x70], R8 ;  /* 0x0000700801007387 */ /* 0x0003e80000100800 */
[----:B------:R2:W-:Y:S01]  /*14fd0*/  STL [R1+0x90], R10 ;  /* 0x0000900a01007387 */ /* 0x0005e20000100800 */
[-C--:B---3--:R-:W-:Y:S02]  /*14fe0*/  FFMA.FTZ R178, R217, R3.reuse, R39 ;  /* 0x00000003d9b27223 */ /* 0x088fe40000010027 */
[----:B-1----:R-:W-:-:S02]  /*14ff0*/  FMUL.FTZ R8, R161, R3 ;  /* 0x00000003a1087220 */ /* 0x002fc40000410000 */
[----:B--2---:R-:W-:-:S03]  /*15000*/  FMUL.FTZ R10, R157, R3 ;  /* 0x000000039d0a7220 */ /* 0x004fc60000410000 */
[----:B------:R1:W-:Y:S04]  /*15010*/  STL [R1+0x94], R8 ;  /* 0x0000940801007387 */ /* 0x0003e80000100800 */
[----:B------:R2:W-:Y:S04]  /*15020*/  STL [R1+0xa0], R9 ;  /* 0x0000a00901007387 */ /* 0x0005e80000100800 */
[----:B------:R-:W-:Y:S01]  /*15030*/  STL [R1+0xa4], R10 ;  /* 0x0000a40a01007387 */ /* 0x000fe20000100800 */
[-C--:B-1----:R-:W-:Y:S02]  /*15040*/  FMUL.FTZ R8, R152, R3.reuse ;  /* 0x0000000398087220 */ /* 0x082fe40000410000 */
[----:B--2---:R-:W-:-:S03]  /*15050*/  FMUL.FTZ R9, R153, R3 ;  /* 0x0000000399097220 */ /* 0x004fc60000410000 */
[----:B------:R1:W-:Y:S04]  /*15060*/  STL [R1+0xb0], R8 ;  /* 0x0000b00801007387 */ /* 0x0003e80000100800 */
[----:B------:R-:W-:Y:S01]  /*15070*/  STL [R1+0xb4], R9 ;  /* 0x0000b40901007387 */ /* 0x000fe20000100800 */
[----:B-1----:R-:W-:-:S05]  /*15080*/  FMUL.FTZ R8, R149, R3 ;  /* 0x0000000395087220 */ /* 0x002fca0000410000 */
[----:B------:R-:W-:Y:S04]  /*15090*/  STL [R1+0xc4], R8 ;  /* 0x0000c40801007387 */ /* 0x000fe80000100800 */
[----:B------:R-:W2:Y:S04]  /*150a0*/  LDL.LU R189, [R1+0x170] ;  /* 0x0001700001bd7983 */ /* 0x000ea80000300800 */
[----:B------:R-:W3:Y:S01]  /*150b0*/  LDL.LU R217, [R1+0x4] ;  /* 0x0000040001d97983 */ /* 0x000ee20000300800 */
[----:B------:R-:W-:-:S04]  /*150c0*/  LOP3.LUT R2, R2, 0xffffefff, RZ, 0xc0, !PT ;  /* 0xffffefff02027812 */ /* 0x000fc800078ec0ff */
[----:B------:R-:W-:-:S04]  /*150d0*/  @P3 LOP3.LUT R2, R2, 0x1000, RZ, 0xfc, !PT ;  /* 0x0000100002023812 */ /* 0x000fc800078efcff */
[----:B------:R-:W-:Y:S02]  /*150e0*/  LOP3.LUT P3, RZ, R2, 0x100, RZ, 0xc0, !PT ;  /* 0x0000010002ff7812 */ /* 0x000fe4000786c0ff */
[----:B------:R-:W-:Y:S02]  /*150f0*/  FMNMX.FTZ R4, R47, R4, !PT ;  /* 0x000000042f047209 */ /* 0x000fe40007810000 */
[----:B------:R-:W-:-:S04]  /*15100*/  FSEL R7, R223, -INF , !P3 ;  /* 0xff800000df077808 */ /* 0x000fc80005800000 */
[----:B------:R-:W-:-:S04]  /*15110*/  FMNMX.FTZ R4, R7, R4, !PT ;  /* 0x0000000407047209 */ /* 0x000fc80007810000 */
[----:B------:R-:W-:Y:S01]  /*15120*/  FMNMX.FTZ R4, R6, R4, !PT ;  /* 0x0000000406047209 */ /* 0x000fe20007810000 */
[----:B------:R-:W-:-:S03]  /*15130*/  IMAD.MOV.U32 R246, RZ, RZ, R216 ;  /* 0x000000fffff67224 */ /* 0x000fc600078e00d8 */
[----:B------:R-:W-:Y:S01]  /*15140*/  FMNMX.FTZ R4, R5, R4, !PT ;  /* 0x0000000405047209 */ /* 0x000fe20007810000 */
[----:B------:R-:W-:Y:S02]  /*15150*/  IMAD.MOV.U32 R100, RZ, RZ, R192 ;  /* 0x000000ffff647224 */ /* 0x000fe400078e00c0 */
[----:B------:R-:W-:Y:S02]  /*15160*/  IMAD.MOV.U32 R216, RZ, RZ, R193 ;  /* 0x000000ffffd87224 */ /* 0x000fe400078e00c1 */
[----:B------:R-:W-:Y:S02]  /*15170*/  IMAD.MOV.U32 R193, RZ, RZ, R198 ;  /* 0x000000ffffc17224 */ /* 0x000fe400078e00c6 */
[----:B------:R-:W-:Y:S02]  /*15180*/  IMAD.MOV.U32 R192, RZ, RZ, R218 ;  /* 0x000000ffffc07224 */ /* 0x000fe400078e00da */
[----:B------:R-:W-:Y:S02]  /*15190*/  IMAD.MOV.U32 R191, RZ, RZ, R31 ;  /* 0x000000ffffbf7224 */ /* 0x000fe400078e001f */
        /* <DEDUP_REMOVED lines=13> */
[----:B------:R-:W1:Y:S02]  /*15270*/  SHFL.BFLY PT, R3, R4, 0x2, 0x1f ;  /* 0x0c401f0004037f89 */ /* 0x000e6400000e0000 */
[----:B-1----:R-:W-:-:S05]  /*15280*/  FMNMX.FTZ R3, R4, R3, !PT ;  /* 0x0000000304037209 */ /* 0x002fca0007810000 */
[----:B------:R-:W1:Y:S01]  /*15290*/  SHFL.BFLY PT, R4, R3, 0x1, 0x1f ;  /* 0x0c201f0003047f89 */ /* 0x000e6200000e0000 */
[----:B------:R-:W-:Y:S02]  /*152a0*/  IMAD.MOV.U32 R207, RZ, RZ, R101 ;  /* 0x000000ffffcf7224 */ /* 0x000fe400078e0065 */
[----:B------:R-:W-:Y:S02]  /*152b0*/  IMAD.MOV.U32 R195, RZ, RZ, R30 ;  /* 0x000000ffffc37224 */ /* 0x000fe400078e001e */
[----:B------:R-:W-:Y:S01]  /*152c0*/  IMAD.MOV.U32 R30, RZ, RZ, R60 ;  /* 0x000000ffff1e7224 */ /* 0x000fe200078e003c */
[----:B------:R-:W-:Y:S02]  /*152d0*/  FSEL R60, R232, -INF , !P6 ;  /* 0xff800000e83c7808 */ /* 0x000fe40007000000 */
[----:B------:R-:W-:Y:S02]  /*152e0*/  LOP3.LUT P3, RZ, R2, 0x10, RZ, 0xc0, !PT ;  /* 0x0000001002ff7812 */ /* 0x000fe4000786c0ff */
[----:B-1----:R-:W-:-:S04]  /*152f0*/  FMNMX.FTZ R101, R3, R4, !PT ;  /* 0x0000000403657209 */ /* 0x002fc80007810000 */
[----:B------:R-:W-:-:S04]  /*15300*/  FSETP.NEU.FTZ.AND P0, PT, R101, -INF , PT ;  /* 0xff8000006500780b */ /* 0x000fc80003f1d000 */
[----:B------:R-:W-:Y:S02]  /*15310*/  FSEL R3, R101, RZ, P0 ;  /* 0x000000ff65037208 */ /* 0x000fe40000000000 */
[----:B------:R-:W-:-:S03]  /*15320*/  LOP3.LUT P4, RZ, R2, 0x8, RZ, 0xc0, !PT ;  /* 0x0000000802ff7812 */ /* 0x000fc6000788c0ff */
[----:B------:R-:W-:Y:S01]  /*15330*/  FADD.FTZ R8, R251, -R3 ;  /* 0x80000003fb087221 */ /* 0x000fe20000010000 */
[----:B------:R-:W-:Y:S01]  /*15340*/  LOP3.LUT P5, RZ, R2, 0x4, RZ, 0xc0, !PT ;  /* 0x0000000402ff7812 */ /* 0x000fe200078ac0ff */
[----:B------:R-:W-:Y:S01]  /*15350*/  FMUL.FTZ R3, R0, R101 ;  /* 0x0000006500037220 */ /* 0x000fe20000410000 */
[----:B------:R-:W-:Y:S02]  /*15360*/  LOP3.LUT P6, RZ, R2, 0x2, RZ, 0xc0, !PT ;  /* 0x0000000202ff7812 */ /* 0x000fe400078cc0ff */
[----:B------:R-:W-:Y:S02]  /*15370*/  FSEL R25, R233, -INF , !P3 ;  /* 0xff800000e9197808 */ /* 0x000fe40005800000 */
[----:B------:R-:W-:Y:S02]  /*15380*/  FSEL R3, R3, RZ, P0 ;  /* 0x000000ff03037208 */ /* 0x000fe40000000000 */
[----:B------:R-:W-:Y:S02]  /*15390*/  FSEL R24, R240, -INF , !P4 ;  /* 0xff800000f0187808 */ /* 0x000fe40006000000 */
[----:B------:R-:W-:-:S02]  /*153a0*/  FSEL R23, R241, -INF , !P5 ;  /* 0xff800000f1177808 */ /* 0x000fc40006800000 */
[----:B------:R-:W-:Y:S02]  /*153b0*/  FSEL R22, R236, -INF , !P6 ;  /* 0xff800000ec167808 */ /* 0x000fe40007000000 */
[C---:B------:R-:W-:Y:S02]  /*153c0*/  LOP3.LUT P0, RZ, R2.reuse, 0x1, RZ, 0xc0, !PT ;  /* 0x0000000102ff7812 */ /* 0x040fe4000780c0ff */
[C---:B------:R-:W-:Y:S02]  /*153d0*/  LOP3.LUT P3, RZ, R2.reuse, 0x1000, RZ, 0xc0, !PT ;  /* 0x0000100002ff7812 */ /* 0x040fe4000786c0ff */
[C---:B------:R-:W-:Y:S02]  /*153e0*/  LOP3.LUT P4, RZ, R2.reuse, 0x800, RZ, 0xc0, !PT ;  /* 0x0000080002ff7812 */ /* 0x040fe4000788c0ff */
[C---:B------:R-:W-:Y:S02]  /*153f0*/  LOP3.LUT P5, RZ, R2.reuse, 0x400, RZ, 0xc0, !PT ;  /* 0x0000040002ff7812 */ /* 0x040fe400078ac0ff */
[----:B------:R-:W-:-:S02]  /*15400*/  LOP3.LUT P6, RZ, R2, 0x200, RZ, 0xc0, !PT ;  /* 0x0000020002ff7812 */ /* 0x000fc400078cc0ff */
[----:B------:R-:W-:Y:S01]  /*15410*/  FSEL R21, R237, -INF , !P0 ;  /* 0xff800000ed157808 */ /* 0x000fe20004000000 */
[-CC-:B------:R-:W-:Y:S01]  /*15420*/  FFMA.FTZ R42, R50, R0.reuse, -R3.reuse ;  /* 0x00000000322a7223 */ /* 0x180fe20000010803 */
[----:B------:R-:W-:Y:S01]  /*15430*/  FSEL R20, R244, -INF , !P6 ;  /* 0xff800000f4147808 */ /* 0x000fe20007000000 */
        /* <DEDUP_REMOVED lines=14> */
[----:B------:R-:W-:Y:S02]  /*15520*/  FFMA.FTZ R49, R5, R0, -R3 ;  /* 0x0000000005317223 */ /* 0x000fe40000010803 */
[----:B------:R-:W-:Y:S01]  /*15530*/  FMUL.FTZ R3, R0, R8 ;  /* 0x0000000800037220 */ /* 0x000fe20000410000 */
[----:B------:R-:W-:Y:S01]  /*15540*/  FSEL R19, R245, -INF , !P5 ;  /* 0xff800000f5137808 */ /* 0x000fe20006800000 */
[----:B------:R-:W-:Y:S01]  /*15550*/  MUFU.EX2 R4, R4 ;  /* 0x0000000400047308 */ /* 0x000fe20000000800 */
[----:B------:R-:W-:-:S02]  /*15560*/  FSEL R18, R228, -INF , !P4 ;  /* 0xff800000e4127808 */ /* 0x000fc40006000000 */
[----:B------:R-:W-:-:S05]  /*15570*/  FSEL R17, R229, -INF , !P3 ;  /* 0xff800000e5117808 */ /* 0x000fca0005800000 */
[----:B------:R-:W2:Y:S01]  /*15580*/  MUFU.EX2 R3, R3 ;  /* 0x0000000300037308 */ /* 0x000ea20000000800 */
[----:B------:R-:W-:Y:S02]  /*15590*/  FSEL R16, R224, -INF , !P2 ;  /* 0xff800000e0107808 */ /* 0x000fe40005000000 */
[----:B------:R-:W-:Y:S02]  /*155a0*/  FSEL R15, R225, -INF , !P1 ;  /* 0xff800000e10f7808 */ /* 0x000fe40004800000 */
[----:B---3--:R-:W-:-:S04]  /*155b0*/  FMNMX.FTZ R2, R217, R61, !PT ;  /* 0x0000003dd9027209 */ /* 0x008fc80007810000 */
        /* <DEDUP_REMOVED lines=10> */
[----:B------:R-:W-:Y:S02]  /*15660*/  FMNMX.FTZ R5, R19, R2, !PT ;  /* 0x0000000213057209 */ /* 0x000fe40007810000 */
[----:B------:R-:W1:Y:S02]  /*15670*/  MUFU.EX2 R2, R9 ;  /* 0x0000000900027308 */ /* 0x000e640000000800 */
[----:B------:R-:W-:-:S04]  /*15680*/  FMNMX.FTZ R5, R18, R5, !PT ;  /* 0x0000000512057209 */ /* 0x000fc80007810000 */
[----:B------:R-:W-:-:S04]  /*15690*/  FMNMX.FTZ R5, R17, R5, !PT ;  /* 0x0000000511057209 */ /* 0x000fc80007810000 */
[----:B------:R-:W-:Y:S01]  /*156a0*/  FMNMX.FTZ R5, R16, R5, !PT ;  /* 0x0000000510057209 */ /* 0x000fe20007810000 */
[----:B--2---:R-:W-:-:S03]  /*156b0*/  FFMA.FTZ R6, R189, R3, R4 ;  /* 0x00000003bd067223 */ /* 0x004fc60000010004 */
[----:B------:R-:W-:Y:S01]  /*156c0*/  FMNMX.FTZ R5, R15, R5, !PT ;  /* 0x000000050f057209 */ /* 0x000fe20007810000 */
[C---:B-1----:R-:W-:Y:S01]  /*156d0*/  FADD.FTZ R27, R2.reuse, R6 ;  /* 0x00000006021b7221 */ /* 0x042fe20000010000 */
[----:B------:R-:W-:-:S03]  /*156e0*/  F2FP.PACK_AB R51, R2, R4 ;  /* 0x000000040233723e */ /* 0x000fc600000000ff */
[----:B------:R-:W1:Y:S02]  /*156f0*/  SHFL.BFLY PT, R2, R5, 0x2, 0x1f ;  /* 0x0c401f0005027f89 */ /* 0x000e6400000e0000 */
[----:B-1----:R-:W-:-:S05]  /*15700*/  FMNMX.FTZ R2, R5, R2, !PT ;  /* 0x0000000205027209 */ /* 0x002fca0007810000 */
[----:B------:R-:W1:Y:S01]  /*15710*/  SHFL.BFLY PT, R4, R2, 0x1, 0x1f ;  /* 0x0c201f0002047f89 */ /* 0x000e6200000e0000 */
[----:B------:R-:W-:Y:S01]  /*15720*/  IMAD.MOV.U32 R206, RZ, RZ, R100 ;  /* 0x000000ffffce7224 */ /* 0x000fe200078e0064 */
[----:B------:R-:W2:Y:S01]  /*15730*/  MUFU.EX2 R14, R11 ;  /* 0x0000000b000e7308 */ /* 0x000ea20000000800 */
[----:B------:R-:W-:-:S07]  /*15740*/  IMAD.MOV.U32 R205, RZ, RZ, R211 ;  /* 0x000000ffffcd7224 */ /* 0x000fce00078e00d3 */
[----:B------:R3:W-:Y:S01]  /*15750*/  MUFU.EX2 R11, R26 ;  /* 0x0000001a000b7308 */ /* 0x0007e20000000800 */
[----:B-1----:R-:W-:-:S04]  /*15760*/  FMNMX.FTZ R100, R2, R4, !PT ;  /* 0x0000000402647209 */ /* 0x002fc80007810000 */
[----:B------:R-:W-:-:S04]  /*15770*/  FSETP.NEU.FTZ.AND P0, PT, R100, -INF , PT ;  /* 0xff8000006400780b */ /* 0x000fc80003f1d000 */
[----:B------:R-:W-:-:S05]  /*15780*/  FSEL R2, R100, RZ, P0 ;  /* 0x000000ff64027208 */ /* 0x000fca0000000000 */
[----:B---3--:R-:W-:Y:S02]  /*15790*/  FADD.FTZ R26, R217, -R2 ;  /* 0x80000002d91a7221 */ /* 0x008fe40000010000 */
[----:B------:R-:W-:Y:S01]  /*157a0*/  FMUL.FTZ R2, R0, R100 ;  /* 0x0000006400027220 */ /* 0x000fe20000410000 */
[----:B------:R1:W-:Y:S01]  /*157b0*/  STL [R1+0x258], R204 ;  /* 0x000258cc01007387 */ /* 0x0003e20000100800 */
[----:B------:R-:W-:Y:S02]  /*157c0*/  IMAD.MOV.U32 R211, RZ, RZ, R207 ;  /* 0x000000ffffd37224 */ /* 0x000fe400078e00cf */
[----:B------:R-:W-:Y:S01]  /*157d0*/  IMAD.MOV.U32 R207, RZ, RZ, R247 ;  /* 0x000000ffffcf7224 */ /* 0x000fe200078e00f7 */
[----:B------:R-:W-:Y:S01]  /*157e0*/  FSEL R2, R2, RZ, P0 ;  /* 0x000000ff02027208 */ /* 0x000fe20000000000 */
[----:B------:R-:W-:Y:S01]  /*157f0*/  STL [R1+0x25c], R212 ;  /* 0x00025cd401007387 */ /* 0x000fe20000100800 */
[----:B------:R-:W-:-:S03]  /*15800*/  IMAD.MOV.U32 R247, RZ, RZ, R192 ;  /* 0x000000fffff77224 */ /* 0x000fc600078e00c0 */
[----:B------:R-:W-:Y:S01]  /*15810*/  STL [R1+0x260], R218 ;  /* 0x000260da01007387 */ /* 0x000fe20000100800 */
[----:B------:R-:W-:-:S03]  /*15820*/  IMAD.MOV.U32 R243, RZ, RZ, R191 ;  /* 0x000000fffff37224 */ /* 0x000fc600078e00bf */
[----:B------:R-:W-:Y:S01]  /*15830*/  STL [R1+0x264], R198 ;  /* 0x000264c601007387 */ /* 0x000fe20000100800 */
[----:B------:R-:W-:-:S03]  /*15840*/  FFMA.FTZ R7, R62, R0, -R2 ;  /* 0x000000003e077223 */ /* 0x000fc60000010802 */
[----:B------:R-:W-:Y:S01]  /*15850*/  STL [R1+0x268], R101 ;  /* 0x0002686501007387 */ /* 0x000fe20000100800 */
[----:B------:R-:W-:Y:S02]  /*15860*/  IMAD.MOV.U32 R62, RZ, RZ, R247 ;  /* 0x000000ffff3e7224 */ /* 0x000fe400078e00f7 */
[----:B-1----:R-:W-:Y:S02]  /*15870*/  IMAD.MOV.U32 R204, RZ, RZ, R210 ;  /* 0x000000ffffcc7224 */ /* 0x002fe400078e00d2 */
[----:B------:R-:W-:Y:S02]  /*15880*/  IMAD.MOV.U32 R210, RZ, RZ, R206 ;  /* 0x000000ffffd27224 */ /* 0x000fe400078e00ce */
[----:B------:R-:W-:Y:S02]  /*15890*/  IMAD.MOV.U32 R206, RZ, RZ, R246 ;  /* 0x000000ffffce7224 */ /* 0x000fe400078e00f6 */
[----:B------:R-:W-:Y:S02]  /*158a0*/  IMAD.MOV.U32 R246, RZ, RZ, R216 ;  /* 0x000000fffff67224 */ /* 0x000fe400078e00d8 */
[----:B------:R-:W3:Y:S04]  /*158b0*/  LDL.LU.64 R216, [R1+0x140] ;  /* 0x0001400001d87983 */ /* 0x000ee80000300a00 */
[----:B------:R-:W3:Y:S04]  /*158c0*/  LDL R192, [R1+0x150] ;  /* 0x0001500001c07983 */ /* 0x000ee80000100800 */
[----:B------:R-:W4:Y:S04]  /*158d0*/  LDL R191, [R1+0x158] ;  /* 0x0001580001bf7983 */ /* 0x000f280000100800 */
[----:B------:R-:W3:Y:S04]  /*158e0*/  LDL R189, [R1+0x154] ;  /* 0x0001540001bd7983 */ /* 0x000ee80000100800 */
[----:B------:R-:W3:Y:S01]  /*158f0*/  LDL.LU R247, [R1+0x28] ;  /* 0x0000280001f77983 */ /* 0x000ee20000300800 */
[----:B------:R-:W-:-:S02]  /*15900*/  FFMA.FTZ R6, R63, R0, -R2 ;  /* 0x000000003f067223 */ /* 0x000fc40000010802 */
[----:B------:R-:W-:Y:S02]  /*15910*/  IMAD.MOV.U32 R63, RZ, RZ, R246 ;  /* 0x000000ffff3f7224 */ /* 0x000fe400078e00f6 */
[----:B------:R-:W-:Y:S02]  /*15920*/  IMAD.MOV.U32 R246, RZ, RZ, R243 ;  /* 0x000000fffff67224 */ /* 0x000fe400078e00f3 */
[----:B------:R-:W4:Y:S01]  /*15930*/  LDL.LU R243, [R1+0xf8] ;  /* 0x0000f80001f37983 */ /* 0x000f220000300800 */
[----:B------:R-:W-:-:S04]  /*15940*/  FFMA.FTZ R4, R61, R0, -R2 ;  /* 0x000000003d047223 */ /* 0x000fc80000010802 */
[----:B------:R1:W-:Y:S01]  /*15950*/  MUFU.EX2 R8, R4 ;  /* 0x0000000400087308 */ /* 0x0003e20000000800 */
[----:B------:R-:W-:Y:S02]  /*15960*/  FFMA.FTZ R5, R64, R0, -R2 ;  /* 0x0000000040057223 */ /* 0x000fe40000010802 */
[----:B-1----:R-:W-:-:S05]  /*15970*/  FMUL.FTZ R4, R0, R26 ;  /* 0x0000001a00047220 */ /* 0x002fca0000410000 */
[----:B------:R-:W-:Y:S08]  /*15980*/  MUFU.EX2 R7, R7 ;  /* 0x0000000700077308 */ /* 0x000ff00000000800 */
[----:B------:R-:W-:Y:S01]  /*15990*/  MUFU.EX2 R4, R4 ;  /* 0x0000000400047308 */ /* 0x000fe20000000800 */
[----:B------:R-:W-:-:S07]  /*159a0*/  FFMA.FTZ R26, R60, R0, -R2 ;  /* 0x000000003c1a7223 */ /* 0x000fce0000010802 */
[----:B------:R-:W1:Y:S01]  /*159b0*/  MUFU.EX2 R13, R10 ;  /* 0x0000000a000d7308 */ /* 0x000e620000000800 */
[----:B------:R-:W-:-:S07]  /*159c0*/  FFMA.FTZ R25, R25, R0, -R2 ;  /* 0x0000000019197223 */ /* 0x000fce0000010802 */
[----:B------:R-:W-:Y:S01]  /*159d0*/  MUFU.EX2 R6, R6 ;  /* 0x0000000600067308 */ /* 0x000fe20000000800 */
[-CC-:B------:R-:W-:Y:S02]  /*159e0*/  FFMA.FTZ R24, R24, R0.reuse, -R2.reuse ;  /* 0x0000000018187223 */ /* 0x180fe40000010802 */
[----:B------:R-:W-:-:S05]  /*159f0*/  FFMA.FTZ R23, R23, R0, -R2 ;  /* 0x0000000017177223 */ /* 0x000fca0000010802 */
[----:B------:R-:W1:Y:S01]  /*15a00*/  MUFU.EX2 R12, R12 ;  /* 0x0000000c000c7308 */ /* 0x000e620000000800 */
[-CC-:B------:R-:W-:Y:S02]  /*15a10*/  FFMA.FTZ R22, R22, R0.reuse, -R2.reuse ;  /* 0x0000000016167223 */ /* 0x180fe40000010802 */
[-CC-:B------:R-:W-:Y:S02]  /*15a20*/  FFMA.FTZ R21, R21, R0.reuse, -R2.reuse ;  /* 0x0000000015157223 */ /* 0x180fe40000010802 */
[----:B------:R-:W-:-:S03]  /*15a30*/  FFMA.FTZ R38, R18, R0, -R2 ;  /* 0x0000000012267223 */ /* 0x000fc60000010802 */
[----:B------:R-:W1:Y:S01]  /*15a40*/  MUFU.EX2 R5, R5 ;  /* 0x0000000500057308 */ /* 0x000e620000000800 */
[-CC-:B------:R-:W-:Y:S02]  /*15a50*/  FFMA.FTZ R41, R17, R0.reuse, -R2.reuse ;  /* 0x0000000011297223 */ /* 0x180fe40000010802 */
[-CC-:B------:R-:W-:Y:S02]  /*15a60*/  FFMA.FTZ R43, R16, R0.reuse, -R2.reuse ;  /* 0x00000000102b7223 */ /* 0x180fe40000010802 */
[----:B------:R-:W-:-:S03]  /*15a70*/  FFMA.FTZ R44, R15, R0, -R2 ;  /* 0x000000000f2c7223 */ /* 0x000fc60000010802 */
[----:B------:R-:W-:Y:S01]  /*15a80*/  MUFU.EX2 R9, R37 ;  /* 0x0000002500097308 */ /* 0x000fe20000000800 */
[----:B------:R-:W-:-:S07]  /*15a90*/  FMUL.FTZ R52, R0, R65 ;  /* 0x0000004100347220 */ /* 0x000fce0000410000 */
[----:B------:R1:W-:Y:S08]  /*15aa0*/  MUFU.EX2 R10, R36 ;  /* 0x00000024000a7308 */ /* 0x0003f00000000800 */
[----:B------:R2:W-:Y:S01]  /*15ab0*/  MUFU.EX2 R37, R26 ;  /* 0x0000001a00257308 */ /* 0x0005e20000000800 */
[----:B-1----:R-:W-:-:S07]  /*15ac0*/  FFMA.FTZ R36, R19, R0, -R2 ;  /* 0x0000000013247223 */ /* 0x002fce0000010802 */
[----:B------:R-:W1:Y:S01]  /*15ad0*/  MUFU.EX2 R15, R25 ;  /* 0x00000019000f7308 */ /* 0x000e620000000800 */
[----:B--2---:R-:W-:Y:S02]  /*15ae0*/  FFMA.FTZ R26, R20, R0, -R2 ;  /* 0x00000000141a7223 */ /* 0x004fe40000010802 */
[----:B------:R-:W-:-:S04]  /*15af0*/  FADD.FTZ R2, R14, R27 ;  /* 0x0000001b0e027221 */ /* 0x000fc80000010000 */
[----:B------:R-:W-:-:S04]  /*15b00*/  FADD.FTZ R2, R13, R2 ;  /* 0x000000020d027221 */ /* 0x000fc80000010000 */
[----:B------:R-:W-:Y:S01]  /*15b10*/  FADD.FTZ R2, R12, R2 ;  /* 0x000000020c027221 */ /* 0x000fe20000010000 */
[----:B------:R-:W-:-:S03]  /*15b20*/  F2FP.PACK_AB R169, R5, R6 ;  /* 0x0000000605a9723e */ /* 0x000fc600000000ff */
[----:B------:R-:W-:Y:S01]  /*15b30*/  FADD.FTZ R2, R11, R2 ;  /* 0x000000020b027221 */ /* 0x000fe20000010000 */
[----:B------:R-:W-:Y:S02]  /*15b40*/  F2FP.PACK_AB R168, R7, R8 ;  /* 0x0000000807a8723e */ /* 0x000fe400000000ff */
[----:B-1----:R-:W-:Y:S02]  /*15b50*/  F2FP.PACK_AB R220, R15, R37 ;  /* 0x000000250fdc723e */ /* 0x002fe400000000ff */
[----:B------:R-:W-:Y:S02]  /*15b60*/  F2FP.PACK_AB R27, R13, R14 ;  /* 0x0000000e0d1b723e */ /* 0x000fe400000000ff */
[----:B------:R-:W-:Y:S01]  /*15b70*/  F2FP.PACK_AB R55, R11, R12 ;  /* 0x0000000c0b37723e */ /* 0x000fe200000000ff */
[----:B------:R-:W-:Y:S08]  /*15b80*/  MUFU.EX2 R18, R22 ;  /* 0x0000001600127308 */ /* 0x000ff00000000800 */
[----:B------:R-:W-:Y:S01]  /*15b90*/  MUFU.EX2 R14, R107 ;  /* 0x0000006b000e7308 */ /* 0x000fe20000000800 */
[----:B---3--:R-:W-:-:S04]  /*15ba0*/  FFMA.FTZ R0, R247, R4, R8 ;  /* 0x00000004f7007223 */ /* 0x008fc80000010008 */
[----:B------:R-:W-:-:S04]  /*15bb0*/  FADD.FTZ R0, R7, R0 ;  /* 0x0000000007007221 */ /* 0x000fc80000010000 */
[----:B------:R-:W-:-:S04]  /*15bc0*/  FADD.FTZ R0, R6, R0 ;  /* 0x0000000006007221 */ /* 0x000fc80000010000 */
[----:B------:R-:W-:-:S04]  /*15bd0*/  FADD.FTZ R0, R5, R0 ;  /* 0x0000000005007221 */ /* 0x000fc80000010000 */
[----:B------:R-:W-:Y:S02]  /*15be0*/  FADD.FTZ R0, R37, R0 ;  /* 0x0000000025007221 */ /* 0x000fe40000010000 */
[----:B------:R-:W-:Y:S02]  /*15bf0*/  FADD.FTZ R5, R10, R2 ;  /* 0x000000020a057221 */ /* 0x000fe40000010000 */
[----:B------:R-:W-:Y:S01]  /*15c00*/  FADD.FTZ R2, R15, R0 ;  /* 0x000000000f027221 */ /* 0x000fe20000010000 */
[----:B----4-:R-:W-:Y:S01]  /*15c10*/  IADD3 R0, R243, -0x1, RZ ;  /* 0xfffffffff3007810 */ /* 0x010fe20007ffe0ff */
[----:B------:R-:W1:Y:S03]  /*15c20*/  MUFU.EX2 R7, R24 ;  /* 0x0000001800077308 */ /* 0x000e660000000800 */
[----:B------:R-:W-:-:S05]  /*15c30*/  LOP3.LUT R229, R207, R0, RZ, 0x3c, !PT ;  /* 0x00000000cfe57212 */ /* 0x000fca00078e3cff */
[----:B------:R-:W2:Y:S01]  /*15c40*/  MUFU.EX2 R6, R23 ;  /* 0x0000001700067308 */ /* 0x000ea20000000800 */
[----:B------:R-:W-:-:S05]  /*15c50*/  LOP3.LUT R0, R229, R205, RZ, 0x3c, !PT ;  /* 0x000000cde5007212 */ /* 0x000fca00078e3cff */
[----:B------:R-:W-:-:S04]  /*15c60*/  IMAD.WIDE.U32 R64, R0, -0x326172a9, RZ ;  /* 0xcd9e8d5700407825 */ /* 0x000fc800078e00ff */
[----:B-1----:R-:W-:Y:S01]  /*15c70*/  FADD.FTZ R2, R7, R2 ;  /* 0x0000000207027221 */ /* 0x002fe20000010000 */
[----:B------:R-:W-:-:S03]  /*15c80*/  LOP3.LUT R0, R65, R192, R216, 0x96, !PT ;  /* 0x000000c041007212 */ /* 0x000fc600078e96d8 */
[C---:B--2---:R-:W-:Y:S01]  /*15c90*/  FADD.FTZ R17, R6.reuse, R2 ;  /* 0x0000000206117221 */ /* 0x044fe20000010000 */
[----:B------:R-:W-:Y:S01]  /*15ca0*/  F2FP.PACK_AB R221, R6, R7 ;  /* 0x0000000706dd723e */ /* 0x000fe200000000ff */
[----:B------:R-:W-:Y:S01]  /*15cb0*/  IMAD.WIDE.U32 R6, R0, -0x2daee0ad, RZ ;  /* 0xd2511f5300067825 */ /* 0x000fe200078e00ff */
[----:B------:R-:W-:Y:S02]  /*15cc0*/  LOP3.LUT R2, R215, R191, R64, 0x96, !PT ;  /* 0x000000bfd7027212 */ /* 0x000fe400078e9640 */
[C---:B------:R-:W-:Y:S01]  /*15cd0*/  F2FP.PACK_AB R37, R9.reuse, R10 ;  /* 0x0000000a0925723e */ /* 0x040fe200000000ff */
[----:B------:R-:W-:Y:S01]  /*15ce0*/  FADD.FTZ R16, R9, R5 ;  /* 0x0000000509107221 */ /* 0x000fe20000010000 */
[----:B------:R-:W-:Y:S01]  /*15cf0*/  LOP3.LUT R0, R7, R62, R210, 0x96, !PT ;  /* 0x0000003e07007212 */ /* 0x000fe200078e96d2 */
        /* <DEDUP_REMOVED lines=15> */
[----:B------:R-:W-:-:S04]  /*15df0*/  LOP3.LUT R2, R0, 0xffff, RZ, 0xc0, !PT ;  /* 0x0000ffff00027812 */ /* 0x000fc800078ec0ff */
[----:B------:R-:W-:-:S04]  /*15e00*/  SHF.R.U32.HI R2, RZ, 0x8, R2 ;  /* 0x00000008ff027819 */ /* 0x000fc80000011602 */
[----:B------:R-:W-:-:S04]  /*15e10*/  LOP3.LUT R2, R2, 0xffff, RZ, 0xc0, !PT ;  /* 0x0000ffff02027812 */ /* 0x000fc800078ec0ff */
[----:B------:R-:W-:Y:S02]  /*15e20*/  ISETP.GE.U32.AND P3, PT, R194, R2, PT ;  /* 0x00000002c200720c */ /* 0x000fe40003f66070 */
[----:B------:R-:W-:Y:S02]  /*15e30*/  SHF.R.U32.HI R2, RZ, 0x10, R0 ;  /* 0x00000010ff027819 */ /* 0x000fe40000011600 */
[----:B------:R-:W-:Y:S02]  /*15e40*/  LOP3.LUT R10, R9, R193, R10, 0x96, !PT ;  /* 0x000000c1090a7212 */ /* 0x000fe400078e960a */
[----:B------:R-:W-:Y:S01]  /*15e50*/  LOP3.LUT R2, R2, 0xff, RZ, 0xc0, !PT ;  /* 0x000000ff02027812 */ /* 0x000fe200078ec0ff */
[----:B------:R-:W1:Y:S01]  /*15e60*/  MUFU.EX2 R9, R40 ;  /* 0x0000002800097308 */ /* 0x000e620000000800 */
[----:B------:R-:W-:Y:S02]  /*15e70*/  SHF.R.U32.HI R0, RZ, 0x18, R0 ;  /* 0x00000018ff007819 */ /* 0x000fe40000011600 */
[----:B------:R-:W-:-:S02]  /*15e80*/  ISETP.GE.U32.AND P5, PT, R194, R2, PT ;  /* 0x00000002c200720c */ /* 0x000fc40003fa6070 */
[----:B------:R-:W-:Y:S02]  /*15e90*/  ISETP.GE.U32.AND P0, PT, R194, R0, PT ;  /* 0x00000000c200720c */ /* 0x000fe40003f06070 */
[----:B------:R-:W-:Y:S01]  /*15ea0*/  LOP3.LUT R0, R6, 0xff, RZ, 0xc0, !PT ;  /* 0x000000ff06007812 */ /* 0x000fe200078ec0ff */
[----:B------:R-:W2:Y:S01]  /*15eb0*/  MUFU.EX2 R2, R42 ;  /* 0x0000002a00027308 */ /* 0x000ea20000000800 */
[--C-:B------:R-:W-:Y:S02]  /*15ec0*/  SHF.R.U32.HI R5, RZ, 0x10, R6.reuse ;  /* 0x00000010ff057819 */ /* 0x100fe40000011606 */
[----:B------:R-:W-:Y:S02]  /*15ed0*/  ISETP.GE.U32.AND P2, PT, R194, R0, PT ;  /* 0x00000000c200720c */ /* 0x000fe40003f46070 */
[----:B------:R-:W-:Y:S02]  /*15ee0*/  LOP3.LUT R23, R6, 0xffff, RZ, 0xc0, !PT ;  /* 0x0000ffff06177812 */ /* 0x000fe400078ec0ff */
[----:B------:R-:W-:Y:S01]  /*15ef0*/  SHF.R.U32.HI R0, RZ, 0x18, R6 ;  /* 0x00000018ff007819 */ /* 0x000fe20000011606 */
[----:B------:R-:W-:Y:S01]  /*15f00*/  IMAD.WIDE.U32 R6, R10, -0x2daee0ad, RZ ;  /* 0xd2511f530a067825 */ /* 0x000fe200078e00ff */
[----:B------:R-:W-:Y:S01]  /*15f10*/  LOP3.LUT R5, R5, 0xff, RZ, 0xc0, !PT ;  /* 0x000000ff05057812 */ /* 0x000fe200078ec0ff */
[----:B------:R3:W4:Y:S01]  /*15f20*/  MUFU.EX2 R8, R21 ;  /* 0x0000001500087308 */ /* 0x0007220000000800 */
[----:B------:R-:W-:-:S02]  /*15f30*/  ISETP.GE.U32.AND P1, PT, R194, R0, PT ;  /* 0x00000000c200720c */ /* 0x000fc40003f26070 */
[----:B------:R-:W-:Y:S02]  /*15f40*/  LOP3.LUT R0, R7, R252, R12, 0x96, !PT ;  /* 0x000000fc07007212 */ /* 0x000fe400078e960c */
[----:B------:R-:W-:Y:S02]  /*15f50*/  LOP3.LUT R25, R6, 0xffff, RZ, 0xc0, !PT ;  /* 0x0000ffff06197812 */ /* 0x000fe400078ec0ff */
[--C-:B------:R-:W-:Y:S01]  /*15f60*/  SHF.R.U32.HI R24, RZ, 0x10, R6.reuse ;  /* 0x00000010ff187819 */ /* 0x100fe20000011606 */
[----:B------:R-:W-:Y:S01]  /*15f70*/  MUFU.EX2 R15, R66 ;  /* 0x00000042000f7308 */ /* 0x000fe20000000800 */
[----:B------:R-:W-:Y:S02]  /*15f80*/  SHF.R.U32.HI R19, RZ, 0x18, R6 ;  /* 0x00000018ff137819 */ /* 0x000fe40000011606 */
[----:B------:R-:W-:Y:S02]  /*15f90*/  ISETP.GE.U32.AND P6, PT, R194, R5, PT ;  /* 0x00000005c200720c */ /* 0x000fe40003fc6070 */
[----:B---3--:R-:W-:-:S03]  /*15fa0*/  LOP3.LUT R21, R6, 0xff, RZ, 0xc0, !PT ;  /* 0x000000ff06157812 */ /* 0x008fc600078ec0ff */
[----:B------:R-:W3:Y:S01]  /*15fb0*/  MUFU.EX2 R12, R67 ;  /* 0x00000043000c7308 */ /* 0x000ee20000000800 */
[----:B-1----:R-:W-:Y:S01]  /*15fc0*/  FADD.FTZ R6, R9, R16 ;  /* 0x0000001009067221 */ /* 0x002fe20000010000 */
[----:B--2---:R-:W-:-:S03]  /*15fd0*/  F2FP.PACK_AB R16, R2, R9 ;  /* 0x000000090210723e */ /* 0x004fc600000000ff */
[----:B------:R-:W-:-:S03]  /*15fe0*/  FADD.FTZ R10, R2, R6 ;  /* 0x00000006020a7221 */ /* 0x000fc60000010000 */
[----:B------:R-:W1:Y:S01]  /*15ff0*/  MUFU.EX2 R5, R45 ;  /* 0x0000002d00057308 */ /* 0x000e620000000800 */
[----:B------:R-:W-:-:S07]  /*16000*/  FADD.FTZ R6, R18, R17 ;  /* 0x0000001112067221 */ /* 0x000fce0000010000 */
[----:B------:R-:W2:Y:S01]  /*16010*/  MUFU.EX2 R2, R46 ;  /* 0x0000002e00027308 */ /* 0x000ea20000000800 */
[----:B----4-:R-:W-:Y:S01]  /*16020*/  FADD.FTZ R17, R8, R6 ;  /* 0x0000000608117221 */ /* 0x010fe20000010000 */
[----:B---3--:R-:W-:Y:S01]  /*16030*/  F2FP.PACK_AB R7, R12, R15 ;  /* 0x0000000f0c07723e */ /* 0x008fe200000000ff */
[----:B-1----:R-:W-:-:S05]  /*16040*/  FADD.FTZ R6, R5, R10 ;  /* 0x0000000a05067221 */ /* 0x002fca0000010000 */
[----:B------:R1:W-:Y:S01]  /*16050*/  MUFU.EX2 R9, R110 ;  /* 0x0000006e00097308 */ /* 0x0003e20000000800 */
[----:B------:R-:W-:Y:S01]  /*16060*/  PRMT R107, R7, 0x7632, R107 ;  /* 0x00007632076b7816 */ /* 0x000fe2000000006b */
[----:B--2---:R-:W-:-:S06]  /*16070*/  FADD.FTZ R20, R2, R6 ;  /* 0x0000000602147221 */ /* 0x004fcc0000010000 */
[----:B------:R2:W-:Y:S01]  /*16080*/  MUFU.EX2 R11, R106 ;  /* 0x0000006a000b7308 */ /* 0x0005e20000000800 */
[----:B------:R-:W-:Y:S02]  /*16090*/  F2FP.PACK_AB R22, R2, R5 ;  /* 0x000000050216723e */ /* 0x000fe400000000ff */
[----:B------:R-:W-:Y:S02]  /*160a0*/  SHF.R.U32.HI R2, RZ, 0x8, R23 ;  /* 0x00000008ff027819 */ /* 0x000fe40000011617 */
[----:B-1----:R-:W-:-:S03]  /*160b0*/  PRMT R110, R7, 0x7610, R110 ;  /* 0x00007610076e7816 */ /* 0x002fc6000000006e */
[----:B------:R1:W-:Y:S01]  /*160c0*/  MUFU.EX2 R13, R105 ;  /* 0x00000069000d7308 */ /* 0x0003e20000000800 */
[----:B------:R-:W-:Y:S02]  /*160d0*/  LOP3.LUT R2, R2, 0xffff, RZ, 0xc0, !PT ;  /* 0x0000ffff02027812 */ /* 0x000fe400078ec0ff */
[----:B--2---:R-:W-:Y:S01]  /*160e0*/  PRMT R106, R16, 0x7632, R106 ;  /* 0x00007632106a7816 */ /* 0x004fe2000000006a */
[----:B------:R-:W-:-:S04]  /*160f0*/  @!P4 HADD2 R68, -R110.H0_H0, -RZ.H0_H0 ;  /* 0xa00000ff6e44c230 */ /* 0x000fc80000000900 */
[----:B------:R-:W2:Y:S01]  /*16100*/  MUFU.EX2 R5, R26 ;  /* 0x0000001a00057308 */ /* 0x000ea20000000800 */
[----:B------:R-:W-:Y:S01]  /*16110*/  @!P0 HADD2 R69, -R106.H0_H0, -RZ.H0_H0 ;  /* 0xa00000ff6a458230 */ /* 0x000fe20000000900 */
[----:B------:R-:W-:Y:S02]  /*16120*/  PRMT R245, R110, 0x5410, R107 ;  /* 0x000054106ef57816 */ /* 0x000fe4000000006b */
[----:B-1----:R-:W-:Y:S02]  /*16130*/  PRMT R105, R16, 0x7610, R105 ;  /* 0x0000761010697816 */ /* 0x002fe40000000069 */
[----:B------:R-:W-:Y:S02]  /*16140*/  @!P4 PRMT R110, R68, 0x5410, RZ ;  /* 0x00005410446ec816 */ /* 0x000fe400000000ff */
[----:B------:R-:W-:Y:S02]  /*16150*/  PRMT R244, R105, 0x5410, R106 ;  /* 0x0000541069f47816 */ /* 0x000fe4000000006a */
[----:B------:R-:W-:-:S02]  /*16160*/  ISETP.GE.U32.AND P4, PT, R194, R2, PT ;  /* 0x00000002c200720c */ /* 0x000fc40003f86070 */
[----:B------:R-:W-:Y:S01]  /*16170*/  @!P0 PRMT R106, R69, 0x5410, RZ ;  /* 0x00005410456a8816 */ /* 0x000fe200000000ff */
[----:B------:R-:W1:Y:S01]  /*16180*/  MUFU.EX2 R2, R36 ;  /* 0x0000002400027308 */ /* 0x000e620000000800 */
[----:B------:R-:W-:Y:S02]  /*16190*/  F2FP.PACK_AB R203, R8, R18 ;  /* 0x0000001208cb723e */ /* 0x000fe400000000ff */
[----:B------:R-:W-:Y:S02]  /*161a0*/  ISETP.GE.U32.AND P0, PT, R194, R19, PT ;  /* 0x00000013c200720c */ /* 0x000fe40003f06070 */
[----:B------:R-:W-:-:S03]  /*161b0*/  SHF.R.U32.HI R6, RZ, 0x10, R0 ;  /* 0x00000010ff067819 */ /* 0x000fc60000011600 */
[----:B------:R-:W-:Y:S01]  /*161c0*/  MUFU.EX2 R18, R104 ;  /* 0x0000006800127308 */ /* 0x000fe20000000800 */
[----:B------:R-:W-:Y:S01]  /*161d0*/  @!P5 HADD2 R81, -R105.H0_H0, -RZ.H0_H0 ;  /* 0xa00000ff6951d230 */ /* 0x000fe20000000900 */
[----:B------:R-:W-:-:S06]  /*161e0*/  LOP3.LUT R7, R6, 0xff, RZ, 0xc0, !PT ;  /* 0x000000ff06077812 */ /* 0x000fcc00078ec0ff */
[----:B------:R-:W3:Y:S01]  /*161f0*/  MUFU.EX2 R19, R111 ;  /* 0x0000006f00137308 */ /* 0x000ee20000000800 */
[----:B------:R-:W-:Y:S02]  /*16200*/  @!P5 PRMT R105, R81, 0x5410, RZ ;  /* 0x000054105169d816 */ /* 0x000fe400000000ff */
[----:B------:R-:W-:Y:S01]  /*16210*/  ISETP.GE.U32.AND P5, PT, R194, R7, PT ;  /* 0x00000007c200720c */ /* 0x000fe20003fa6070 */
[----:B--2---:R-:W-:Y:S01]  /*16220*/  FADD.FTZ R7, R5, R17 ;  /* 0x0000001105077221 */ /* 0x004fe20000010000 */
[----:B-1----:R-:W-:-:S03]  /*16230*/  F2FP.PACK_AB R199, R2, R5 ;  /* 0x0000000502c7723e */ /* 0x002fc600000000ff */
[----:B------:R-:W1:Y:S01]  /*16240*/  MUFU.EX2 R6, R47 ;  /* 0x0000002f00067308 */ /* 0x000e620000000800 */
[----:B------:R-:W-:Y:S01]  /*16250*/  FADD.FTZ R10, R2, R7 ;  /* 0x00000007020a7221 */ /* 0x000fe20000010000 */
[----:B---3--:R-:W-:-:S06]  /*16260*/  F2FP.PACK_AB R2, R19, R18 ;  /* 0x000000121302723e */ /* 0x008fcc00000000ff */
[----:B------:R-:W2:Y:S01]  /*16270*/  MUFU.EX2 R16, R48 ;  /* 0x0000003000107308 */ /* 0x000ea20000000800 */
[C---:B------:R-:W-:Y:S02]  /*16280*/  PRMT R104, R2.reuse, 0x7610, R104 ;  /* 0x0000761002687816 */ /* 0x040fe40000000068 */
[----:B------:R-:W-:-:S03]  /*16290*/  PRMT R97, R2, 0x7632, R97 ;  /* 0x0000763202617816 */ /* 0x000fc60000000061 */
[----:B------:R-:W-:Y:S01]  /*162a0*/  @!P2 HADD2 R84, -R104.H0_H0, -RZ.H0_H0 ;  /* 0xa00000ff6854a230 */ /* 0x000fe20000000900 */
[----:B------:R-:W-:Y:S01]  /*162b0*/  LOP3.LUT R2, R0, 0xff, RZ, 0xc0, !PT ;  /* 0x000000ff00027812 */ /* 0x000fe200078ec0ff */
[----:B-1----:R-:W-:Y:S01]  /*162c0*/  FADD.FTZ R5, R6, R20 ;  /* 0x0000001406057221 */ /* 0x002fe20000010000 */
[----:B------:R-:W-:Y:S01]  /*162d0*/  PRMT R243, R104, 0x5410, R97 ;  /* 0x0000541068f37816 */ /* 0x000fe20000000061 */
[----:B------:R-:W-:Y:S01]  /*162e0*/  @!P4 HADD2 R85, -R97.H0_H0, -RZ.H0_H0 ;  /* 0xa00000ff6155c230 */ /* 0x000fe20000000900 */
[----:B------:R-:W-:Y:S02]  /*162f0*/  @!P2 PRMT R104, R84, 0x5410, RZ ;  /* 0x000054105468a816 */ /* 0x000fe400000000ff */
[----:B------:R-:W-:Y:S01]  /*16300*/  ISETP.GE.U32.AND P2, PT, R194, R2, PT ;  /* 0x00000002c200720c */ /* 0x000fe20003f46070 */
[----:B--2---:R-:W-:Y:S01]  /*16310*/  FADD.FTZ R26, R16, R5 ;  /* 0x00000005101a7221 */ /* 0x004fe20000010000 */
[----:B------:R-:W-:Y:S01]  /*16320*/  SHF.R.U32.HI R2, RZ, 0x18, R0 ;  /* 0x00000018ff027819 */ /* 0x000fe20000011600 */
[----:B------:R-:W1:Y:S01]  /*16330*/  MUFU.EX2 R5, R38 ;  /* 0x0000002600057308 */ /* 0x000e620000000800 */
[----:B------:R-:W-:-:S02]  /*16340*/  @!P4 PRMT R97, R85, 0x5410, RZ ;  /* 0x000054105561c816 */ /* 0x000fc400000000ff */
[----:B------:R-:W-:Y:S02]  /*16350*/  ISETP.GE.U32.AND P4, PT, R194, R2, PT ;  /* 0x00000002c200720c */ /* 0x000fe40003f86070 */
[----:B------:R-:W-:Y:S02]  /*16360*/  LOP3.LUT R0, R0, 0xffff, RZ, 0xc0, !PT ;  /* 0x0000ffff00007812 */ /* 0x000fe400078ec0ff */
[C---:B------:R-:W-:Y:S01]  /*16370*/  PRMT R96, R22.reuse, 0x7632, R96 ;  /* 0x0000763216607816 */ /* 0x040fe20000000060 */
[----:B------:R-:W2:Y:S01]  /*16380*/  MUFU.EX2 R2, R41 ;  /* 0x0000002900027308 */ /* 0x000ea20000000800 */
[----:B------:R-:W-:Y:S02]  /*16390*/  PRMT R85, R22, 0x7610, R85 ;  /* 0x0000761016557816 */ /* 0x000fe40000000055 */
[----:B------:R-:W-:-:S05]  /*163a0*/  SHF.R.U32.HI R0, RZ, 0x8, R0 ;  /* 0x00000008ff007819 */ /* 0x000fca0000011600 */
[----:B------:R-:W-:Y:S01]  /*163b0*/  MUFU.EX2 R17, R176 ;  /* 0x000000b000117308 */ /* 0x000fe20000000800 */
[----:B------:R-:W-:Y:S01]  /*163c0*/  @!P6 HADD2 R145, -R85.H0_H0, -RZ.H0_H0 ;  /* 0xa00000ff5591e230 */ /* 0x000fe20000000900 */
[----:B------:R-:W-:-:S06]  /*163d0*/  LOP3.LUT R0, R0, 0xffff, RZ, 0xc0, !PT ;  /* 0x0000ffff00007812 */ /* 0x000fcc00078ec0ff */
[----:B------:R-:W3:Y:S01]  /*163e0*/  MUFU.EX2 R22, R179 ;  /* 0x000000b300167308 */ /* 0x000ee20000000800 */
[----:B------:R-:W-:Y:S02]  /*163f0*/  PRMT R241, R85, 0x5410, R96 ;  /* 0x0000541055f17816 */ /* 0x000fe40000000060 */
[----:B------:R-:W-:Y:S02]  /*16400*/  @!P6 PRMT R85, R145, 0x5410, RZ ;  /* 0x000054109155e816 */ /* 0x000fe400000000ff */
[----:B------:R-:W-:Y:S01]  /*16410*/  ISETP.GE.U32.AND P6, PT, R194, R0, PT ;  /* 0x00000000c200720c */ /* 0x000fe20003fc6070 */
[----:B-1----:R-:W-:Y:S01]  /*16420*/  FADD.FTZ R0, R5, R10 ;  /* 0x0000000a05007221 */ /* 0x002fe20000010000 */
[----:B--2---:R-:W-:-:S03]  /*16430*/  F2FP.PACK_AB R173, R2, R5 ;  /* 0x0000000502ad723e */ /* 0x004fc600000000ff */
[----:B------:R-:W-:Y:S02]  /*16440*/  FADD.FTZ R10, R2, R0 ;  /* 0x00000000020a7221 */ /* 0x000fe40000010000 */
[----:B------:R-:W1:Y:S01]  /*16450*/  MUFU.EX2 R2, R43 ;  /* 0x0000002b00027308 */ /* 0x000e620000000800 */
[----:B---3--:R-:W-:-:S04]  /*16460*/  F2FP.PACK_AB R0, R22, R17 ;  /* 0x000000111600723e */ /* 0x008fc800000000ff */
[C---:B------:R-:W-:Y:S02]  /*16470*/  PRMT R84, R0.reuse, 0x7610, R84 ;  /* 0x0000761000547816 */ /* 0x040fe40000000054 */
[----:B------:R-:W-:Y:S02]  /*16480*/  PRMT R81, R0, 0x7632, R81 ;  /* 0x0000763200517816 */ /* 0x000fe40000000051 */
[----:B------:R-:W2:Y:S01]  /*16490*/  MUFU.EX2 R0, R44 ;  /* 0x0000002c00007308 */ /* 0x000ea20000000800 */
[----:B------:R-:W-:Y:S01]  /*164a0*/  SHF.R.U32.HI R5, RZ, 0x8, R25 ;  /* 0x00000008ff057819 */ /* 0x000fe20000011619 */
[----:B------:R-:W-:Y:S01]  /*164b0*/  @!P2 HADD2 R148, -R84.H0_H0, -RZ.H0_H0 ;  /* 0xa00000ff5494a230 */ /* 0x000fe20000000900 */
[----:B------:R-:W-:Y:S02]  /*164c0*/  PRMT R251, R84, 0x5410, R81 ;  /* 0x0000541054fb7816 */ /* 0x000fe40000000051 */
[----:B------:R-:W-:Y:S02]  /*164d0*/  LOP3.LUT R5, R5, 0xffff, RZ, 0xc0, !PT ;  /* 0x0000ffff05057812 */ /* 0x000fe400078ec0ff */
[----:B------:R-:W-:-:S02]  /*164e0*/  @!P2 PRMT R84, R148, 0x5410, RZ ;  /* 0x000054109454a816 */ /* 0x000fc400000000ff */
[----:B------:R-:W-:Y:S01]  /*164f0*/  ISETP.GE.U32.AND P2, PT, R194, R5, PT ;  /* 0x00000005c200720c */ /* 0x000fe20003f46070 */
[----:B-1----:R-:W-:Y:S02]  /*16500*/  FADD.FTZ R5, R2, R10 ;  /* 0x0000000a02057221 */ /* 0x002fe40000010000 */
[----:B------:R-:W-:Y:S02]  /*16510*/  IMAD.MOV.U32 R240, RZ, RZ, R102 ;  /* 0x000000fffff07224 */ /* 0x000fe400078e0066 */
[----:B--2---:R-:W-:Y:S02]  /*16520*/  FADD.FTZ R5, R0, R5 ;  /* 0x0000000500057221 */ /* 0x004fe40000010000 */
[----:B------:R-:W-:-:S03]  /*16530*/  FMUL.FTZ R102, R167, R3 ;  /* 0x00000003a7667220 */ /* 0x000fc60000410000 */
[----:B------:R1:W-:Y:S04]  /*16540*/  STL [R1+0x28], R5 ;  /* 0x0000280501007387 */ /* 0x0003e80000100800 */
[----:B------:R-:W2:Y:S01]  /*16550*/  LDL.LU R167, [R1+0x2c] ;  /* 0x00002c0001a77983 */ /* 0x000ea20000300800 */
[----:B------:R-:W-:Y:S01]  /*16560*/  MUFU.EX2 R36, R50 ;  /* 0x0000003200247308 */ /* 0x000fe20000000800 */
[----:B------:R-:W-:Y:S01]  /*16570*/  F2FP.PACK_AB R16, R16, R6 ;  /* 0x000000061010723e */ /* 0x000fe200000000ff */
[----:B------:R-:W-:-:S06]  /*16580*/  @!P1 HADD2 R144, -R96.H0_H0, -RZ.H0_H0 ;  /* 0xa00000ff60909230 */ /* 0x000fcc0000000900 */
[----:B------:R-:W3:Y:S01]  /*16590*/  MUFU.EX2 R38, R49 ;  /* 0x0000003100267308 */ /* 0x000ee20000000800 */
[----:B------:R-:W-:Y:S02]  /*165a0*/  LOP3.LUT R6, R24, 0xff, RZ, 0xc0, !PT ;  /* 0x000000ff18067812 */ /* 0x000fe400078ec0ff */
[----:B------:R-:W-:-:S05]  /*165b0*/  @!P1 PRMT R96, R144, 0x5410, RZ ;  /* 0x0000541090609816 */ /* 0x000fca00000000ff */
[----:B------:R-:W4:Y:S01]  /*165c0*/  MUFU.EX2 R7, R177 ;  /* 0x000000b100077308 */ /* 0x000f220000000800 */
[----:B------:R-:W-:Y:S01]  /*165d0*/  ISETP.GE.U32.AND P1, PT, R194, R6, PT ;  /* 0x00000006c200720c */ /* 0x000fe20003f26070 */
[----:B------:R-:W-:Y:S01]  /*165e0*/  @!P3 HADD2 R80, -R107.H0_H0, -RZ.H0_H0 ;  /* 0xa00000ff6b50b230 */ /* 0x000fe20000000900 */
[----:B------:R-:W-:-:S05]  /*165f0*/  F2FP.PACK_AB R172, R0, R2 ;  /* 0x0000000200ac723e */ /* 0x000fca00000000ff */
[----:B------:R-:W4:Y:S01]  /*16600*/  MUFU.EX2 R6, R182 ;  /* 0x000000b600067308 */ /* 0x000f220000000800 */
[----:B---3--:R-:W-:Y:S01]  /*16610*/  F2FP.PACK_AB R2, R38, R36 ;  /* 0x000000242602723e */ /* 0x008fe200000000ff */
[----:B------:R-:W-:-:S06]  /*16620*/  @!P6 HADD2 R149, -R81.H0_H0, -RZ.H0_H0 ;  /* 0xa00000ff5195e230 */ /* 0x000fcc0000000900 */
[----:B-1----:R-:W1:Y:S01]  /*16630*/  MUFU.EX2 R5, R184 ;  /* 0x000000b800057308 */ /* 0x002e620000000800 */
[C---:B------:R-:W-:Y:S02]  /*16640*/  PRMT R66, R2.reuse, 0x7610, R66 ;  /* 0x0000761002427816 */ /* 0x040fe40000000042 */
[----:B------:R-:W-:Y:S01]  /*16650*/  PRMT R61, R2, 0x7632, R61 ;  /* 0x00007632023d7816 */ /* 0x000fe2000000003d */
[----:B------:R-:W-:Y:S01]  /*16660*/  IMAD.MOV.U32 R144, RZ, RZ, R206 ;  /* 0x000000ffff907224 */ /* 0x000fe200078e00ce */
[----:B------:R-:W-:Y:S01]  /*16670*/  @!P3 PRMT R107, R80, 0x5410, RZ ;  /* 0x00005410506bb816 */ /* 0x000fe200000000ff */
[-C--:B------:R-:W-:Y:S01]  /*16680*/  FMUL.FTZ R206, R166, R3.reuse ;  /* 0x00000003a6ce7220 */ /* 0x080fe20000410000 */
[C---:B------:R-:W-:Y:S02]  /*16690*/  PRMT R80, R16.reuse, 0x7610, R80 ;  /* 0x0000761010507816 */ /* 0x040fe40000000050 */
[----:B------:R-:W-:Y:S01]  /*166a0*/  PRMT R69, R16, 0x7632, R69 ;  /* 0x0000763210457816 */ /* 0x000fe20000000045 */
[----:B------:R-:W-:Y:S01]  /*166b0*/  IMAD.MOV.U32 R166, RZ, RZ, R30 ;  /* 0x000000ffffa67224 */ /* 0x000fe200078e001e */
[----:B------:R-:W-:Y:S01]  /*166c0*/  @!P6 PRMT R81, R149, 0x5410, RZ ;  /* 0x000054109551e816 */ /* 0x000fe200000000ff */
[----:B------:R-:W-:Y:S01]  /*166d0*/  FMUL.FTZ R149, R70, R3 ;  /* 0x0000000346957220 */ /* 0x000fe20000410000 */
[----:B----4-:R-:W-:Y:S01]  /*166e0*/  F2FP.PACK_AB R16, R7, R39 ;  /* 0x000000270710723e */ /* 0x010fe200000000ff */
[-C--:B------:R-:W-:Y:S01]  /*166f0*/  FMUL.FTZ R148, R71, R3.reuse ;  /* 0x0000000347947220 */ /* 0x080fe20000410000 */
[----:B------:R3:W-:Y:S01]  /*16700*/  MUFU.EX2 R20, R181 ;  /* 0x000000b500147308 */ /* 0x0007e20000000800 */
[----:B------:R-:W-:Y:S01]  /*16710*/  FADD.FTZ R7, R7, R178 ;  /* 0x000000b207077221 */ /* 0x000fe20000010000 */
[----:B------:R-:W-:Y:S01]  /*16720*/  @!P1 HADD2 R71, -R66.H0_H0, -RZ.H0_H0 ;  /* 0xa00000ff42479230 */ /* 0x000fe20000000900 */
[----:B------:R-:W-:Y:S01]  /*16730*/  FMUL.FTZ R30, R147, R3 ;  /* 0x00000003931e7220 */ /* 0x000fe20000410000 */
[----:B------:R-:W-:Y:S01]  /*16740*/  @!P0 HADD2 R70, -R61.H0_H0, -RZ.H0_H0 ;  /* 0xa00000ff3d468230 */ /* 0x000fe20000000900 */
[----:B------:R-:W-:Y:S01]  /*16750*/  FADD.FTZ R7, R6, R7 ;  /* 0x0000000706077221 */ /* 0x000fe20000010000 */
[----:B-1----:R-:W-:-:S02]  /*16760*/  F2FP.PACK_AB R23, R5, R6 ;  /* 0x000000060517723e */ /* 0x002fc400000000ff */
[----:B------:R1:W-:Y:S01]  /*16770*/  MUFU.EX2 R2, R185 ;  /* 0x000000b900027308 */ /* 0x0003e20000000800 */
[----:B---3--:R-:W-:Y:S02]  /*16780*/  IMAD.MOV.U32 R181, RZ, RZ, R211 ;  /* 0x000000ffffb57224 */ /* 0x008fe400078e00d3 */
[----:B------:R-:W-:-:S05]  /*16790*/  FMUL.FTZ R211, R171, R3 ;  /* 0x00000003abd37220 */ /* 0x000fca0000410000 */
[----:B------:R3:W-:Y:S01]  /*167a0*/  MUFU.EX2 R6, R196 ;  /* 0x000000c400067308 */ /* 0x0007e20000000800 */
[----:B------:R-:W-:Y:S01]  /*167b0*/  IMAD.MOV.U32 R171, RZ, RZ, R246 ;  /* 0x000000ffffab7224 */ /* 0x000fe200078e00f6 */
[----:B------:R-:W-:Y:S02]  /*167c0*/  PRMT R246, R66, 0x5410, R61 ;  /* 0x0000541042f67816 */ /* 0x000fe4000000003d */
[----:B------:R-:W-:Y:S01]  /*167d0*/  @!P1 PRMT R66, R71, 0x5410, RZ ;  /* 0x0000541047429816 */ /* 0x000fe200000000ff */
[----:B-1----:R-:W-:Y:S01]  /*167e0*/  IMAD.MOV.U32 R185, RZ, RZ, R31 ;  /* 0x000000ffffb97224 */ /* 0x002fe200078e001f */
[----:B------:R-:W-:Y:S01]  /*167f0*/  @!P0 PRMT R61, R70, 0x5410, RZ ;  /* 0x00005410463d8816 */ /* 0x000fe200000000ff */
[----:B------:R-:W-:Y:S02]  /*16800*/  IMAD.MOV.U32 R70, RZ, RZ, R29 ;  /* 0x000000ffff467224 */ /* 0x000fe400078e001d */
[----:B------:R-:W-:Y:S02]  /*16810*/  IMAD.MOV.U32 R71, RZ, RZ, R28 ;  /* 0x000000ffff477224 */ /* 0x000fe400078e001c */
[----:B---3--:R-:W-:-:S02]  /*16820*/  IMAD.MOV.U32 R196, RZ, RZ, R30 ;  /* 0x000000ffffc47224 */ /* 0x008fc400078e001e */
[----:B------:R-:W3:Y:S04]  /*16830*/  LDL.LU.64 R30, [R1+0x8] ;  /* 0x00000800011e7983 */ /* 0x000ee80000300a00 */
[----:B------:R-:W4:Y:S01]  /*16840*/  LDL.LU.64 R28, [R1+0x100] ;  /* 0x00010000011c7983 */ /* 0x000f220000300a00 */
[----:B------:R-:W-:Y:S02]  /*16850*/  ISETP.GE.U32.AND P3, PT, R194, R21, PT ;  /* 0x00000015c200720c */ /* 0x000fe40003f66070 */
[----:B------:R-:W1:Y:S01]  /*16860*/  MUFU.EX2 R21, R180 ;  /* 0x000000b400157308 */ /* 0x000e620000000800 */
[----:B------:R-:W-:Y:S02]  /*16870*/  @!P5 HADD2 R153, -R80.H0_H0, -RZ.H0_H0 ;  /* 0xa00000ff5099d230 */ /* 0x000fe40000000900 */
[----:B------:R-:W-:Y:S01]  /*16880*/  @!P4 HADD2 R152, -R69.H0_H0, -RZ.H0_H0 ;  /* 0xa00000ff4598c230 */ /* 0x000fe20000000900 */
[----:B------:R-:W-:Y:S01]  /*16890*/  PRMT R250, R80, 0x5410, R69 ;  /* 0x0000541050fa7816 */ /* 0x000fe20000000045 */
[----:B------:R-:W-:Y:S01]  /*168a0*/  FMUL.FTZ R109, R174, R3 ;  /* 0x00000003ae6d7220 */ /* 0x000fe20000410000 */
[----:B------:R-:W-:-:S02]  /*168b0*/  @!P5 PRMT R80, R153, 0x5410, RZ ;  /* 0x000054109950d816 */ /* 0x000fc400000000ff */
[----:B------:R1:W-:Y:S02]  /*168c0*/  MUFU.EX2 R8, R183 ;  /* 0x000000b700087308 */ /* 0x0003e40000000800 */
[----:B-1----:R-:W-:-:S04]  /*168d0*/  F2FP.PACK_AB R0, R20, R21 ;  /* 0x000000151400723e */ /* 0x002fc800000000ff */
[C---:B------:R-:W-:Y:S02]  /*168e0*/  PRMT R68, R0.reuse, 0x7610, R68 ;  /* 0x0000761000447816 */ /* 0x040fe40000000044 */
[----:B------:R-:W-:Y:S02]  /*168f0*/  PRMT R67, R0, 0x7632, R67 ;  /* 0x0000763200437816 */ /* 0x000fe40000000043 */
[----:B------:R-:W-:Y:S01]  /*16900*/  MUFU.EX2 R0, R52 ;  /* 0x0000003400007308 */ /* 0x000fe20000000800 */
[----:B------:R-:W-:Y:S01]  /*16910*/  IMAD.MOV.U32 R183, RZ, RZ, R205 ;  /* 0x000000ffffb77224 */ /* 0x000fe200078e00cd */
[----:B------:R-:W-:Y:S01]  /*16920*/  @!P4 PRMT R69, R152, 0x5410, RZ ;  /* 0x000054109845c816 */ /* 0x000fe200000000ff */
[----:B------:R-:W-:Y:S02]  /*16930*/  IMAD.MOV.U32 R182, RZ, RZ, R204 ;  /* 0x000000ffffb67224 */ /* 0x000fe400078e00cc */
[----:B------:R-:W-:Y:S02]  /*16940*/  IMAD.MOV.U32 R180, RZ, RZ, R210 ;  /* 0x000000ffffb47224 */ /* 0x000fe400078e00d2 */
[----:B------:R-:W-:-:S02]  /*16950*/  IMAD.MOV.U32 R145, RZ, RZ, R207 ;  /* 0x000000ffff917224 */ /* 0x000fc400078e00cf */
[----:B------:R-:W-:Y:S02]  /*16960*/  FMUL.FTZ R205, R170, R3 ;  /* 0x00000003aacd7220 */ /* 0x000fe40000410000 */
[----:B------:R-:W-:Y:S02]  /*16970*/  IMAD.MOV.U32 R174, RZ, RZ, R193 ;  /* 0x000000ffffae7224 */ /* 0x000fe400078e00c1 */
[----:B------:R-:W-:Y:S02]  /*16980*/  IMAD.MOV.U32 R177, RZ, RZ, R108 ;  /* 0x000000ffffb17224 */ /* 0x000fe400078e006c */
[----:B------:R-:W-:Y:S02]  /*16990*/  IMAD.MOV.U32 R111, RZ, RZ, R103 ;  /* 0x000000ffff6f7224 */ /* 0x000fe400078e0067 */
[----:B------:R-:W-:Y:S02]  /*169a0*/  IMAD.MOV.U32 R179, RZ, RZ, R195 ;  /* 0x000000ffffb37224 */ /* 0x000fe400078e00c3 */
        /* <DEDUP_REMOVED lines=16> */
[----:B------:R-:W-:Y:S02]  /*16ab0*/  FMUL.FTZ R193, R99, R3 ;  /* 0x0000000363c17220 */ /* 0x000fe40000410000 */
[----:B------:R-:W1:Y:S01]  /*16ac0*/  MUFU.EX2 R3, R186 ;  /* 0x000000ba00037308 */ /* 0x000e620000000800 */
[----:B------:R-:W-:Y:S01]  /*16ad0*/  FADD.FTZ R10, R5, R7 ;  /* 0x00000007050a7221 */ /* 0x000fe20000010000 */
[----:B------:R-:W-:-:S06]  /*16ae0*/  F2FP.PACK_AB R25, R11, R13 ;  /* 0x0000000d0b19723e */ /* 0x000fcc00000000ff */
[----:B------:R-:W2:Y:S01]  /*16af0*/  MUFU.EX2 R7, R187 ;  /* 0x000000bb00077308 */ /* 0x000ea20000000800 */
[----:B-1----:R-:W-:Y:S01]  /*16b00*/  F2FP.PACK_AB R24, R2, R3 ;  /* 0x000000030218723e */ /* 0x002fe200000000ff */
[----:B------:R-:W-:Y:S02]  /*16b10*/  @!P3 HADD2 R83, -R68.H0_H0, -RZ.H0_H0 ;  /* 0xa00000ff4453b230 */ /* 0x000fe40000000900 */
[----:B------:R-:W-:Y:S01]  /*16b20*/  @!P2 HADD2 R82, -R67.H0_H0, -RZ.H0_H0 ;  /* 0xa00000ff4352a230 */ /* 0x000fe20000000900 */
[----:B------:R-:W-:Y:S02]  /*16b30*/  PRMT R247, R68, 0x5410, R67 ;  /* 0x0000541044f77816 */ /* 0x000fe40000000043 */
[----:B------:R-:W-:Y:S02]  /*16b40*/  @!P3 PRMT R68, R83, 0x5410, RZ ;  /* 0x000054105344b816 */ /* 0x000fe400000000ff */
[----:B------:R-:W-:Y:S01]  /*16b50*/  @!P2 PRMT R67, R82, 0x5410, RZ ;  /* 0x000054105243a816 */ /* 0x000fe200000000ff */
[----:B--2---:R-:W-:-:S04]  /*16b60*/  FFMA.FTZ R5, R167, R0, R13 ;  /* 0x00000000a7057223 */ /* 0x004fc8000001000d */
[----:B------:R-:W-:Y:S02]  /*16b70*/  FADD.FTZ R11, R11, R5 ;  /* 0x000000050b0b7221 */ /* 0x000fe40000010000 */
[----:B------:R-:W-:-:S04]  /*16b80*/  FADD.FTZ R5, R3, R10 ;  /* 0x0000000a03057221 */ /* 0x000fc80000010000 */
[----:B------:R-:W-:Y:S02]  /*16b90*/  FADD.FTZ R10, R2, R5 ;  /* 0x00000005020a7221 */ /* 0x000fe40000010000 */
[----:B------:R-:W1:Y:S01]  /*16ba0*/  MUFU.EX2 R5, R200 ;  /* 0x000000c800057308 */ /* 0x000e620000000800 */
[----:B------:R-:W-:Y:S01]  /*16bb0*/  FADD.FTZ R2, R14, R11 ;  /* 0x0000000b0e027221 */ /* 0x000fe20000010000 */
[----:B------:R-:W-:-:S03]  /*16bc0*/  F2FP.PACK_AB R14, R9, R14 ;  /* 0x0000000e090e723e */ /* 0x000fc600000000ff */
[----:B------:R-:W-:Y:S02]  /*16bd0*/  FADD.FTZ R9, R9, R2 ;  /* 0x0000000209097221 */ /* 0x000fe40000010000 */
[----:B------:R-:W-:Y:S01]  /*16be0*/  FADD.FTZ R2, R7, R10 ;  /* 0x0000000a07027221 */ /* 0x000fe20000010000 */
[----:B------:R-:W-:-:S03]  /*16bf0*/  F2FP.PACK_AB R13, R6, R7 ;  /* 0x00000007060d723e */ /* 0x000fc600000000ff */
[----:B------:R-:W-:Y:S02]  /*16c00*/  FADD.FTZ R7, R6, R2 ;  /* 0x0000000206077221 */ /* 0x000fe40000010000 */
[----:B------:R-:W-:Y:S01]  /*16c10*/  FADD.FTZ R6, R8, R9 ;  /* 0x0000000908067221 */ /* 0x000fe20000010000 */
[----:B------:R-:W2:Y:S01]  /*16c20*/  MUFU.EX2 R3, R201 ;  /* 0x000000c900037308 */ /* 0x000ea20000000800 */
[C---:B-1----:R-:W-:Y:S02]  /*16c30*/  F2FP.PACK_AB R43, R5.reuse, R8 ;  /* 0x00000008052b723e */ /* 0x042fe400000000ff */
[----:B------:R-:W-:Y:S02]  /*16c40*/  FADD.FTZ R6, R5, R6 ;  /* 0x0000000605067221 */ /* 0x000fe40000010000 */
[----:B------:R-:W-:-:S03]  /*16c50*/  IMAD.SHL.U32 R5, R197, 0x2, RZ ;  /* 0x00000002c5057824 */ /* 0x000fc600078e00ff */
[----:B------:R-:W1:Y:S02]  /*16c60*/  MUFU.EX2 R2, R202 ;  /* 0x000000ca00027308 */ /* 0x000e640000000800 */
[----:B------:R-:W-:-:S04]  /*16c70*/  LOP3.LUT R5, R145, R5, RZ, 0x3c, !PT ;  /* 0x0000000591057212 */ /* 0x000fc800078e3cff */
[----:B------:R-:W-:Y:S01]  /*16c80*/  LOP3.LUT R5, R5, R183, RZ, 0x3c, !PT ;  /* 0x000000b705057212 */ /* 0x000fe200078e3cff */
[----:B--2---:R-:W-:-:S04]  /*16c90*/  FADD.FTZ R6, R3, R6 ;  /* 0x0000000603067221 */ /* 0x004fc80000010000 */
[----:B------:R-:W-:-:S04]  /*16ca0*/  IMAD.WIDE.U32 R144, R5, -0x326172a9, RZ ;  /* 0xcd9e8d5705907825 */ /* 0x000fc800078e00ff */
[----:B------:R-:W-:Y:S01]  /*16cb0*/  FADD.FTZ R7, R15, R7 ;  /* 0x000000070f077221 */ /* 0x000fe20000010000 */
[C---:B-1----:R-:W-:Y:S01]  /*16cc0*/  F2FP.PACK_AB R15, R2.reuse, R3 ;  /* 0x00000003020f723e */ /* 0x042fe200000000ff */
[----:B------:R-:W-:Y:S01]  /*16cd0*/  FADD.FTZ R10, R2, R6 ;  /* 0x00000006020a7221 */ /* 0x000fe20000010000 */
[----:B------:R-:W-:Y:S01]  /*16ce0*/  LOP3.LUT R2, R145, R192, R216, 0x96, !PT ;  /* 0x000000c091027212 */ /* 0x000fe200078e96d8 */
[----:B------:R1:W2:Y:S01]  /*16cf0*/  MUFU.EX2 R8, R208 ;  /* 0x000000d000087308 */ /* 0x0002a20000000800 */
[----:B------:R-:W-:-:S03]  /*16d00*/  LOP3.LUT R6, R215, R191, R144, 0x96, !PT ;  /* 0x000000bfd7067212 */ /* 0x000fc600078e9690 */
[----:B------:R-:W-:-:S04]  /*16d10*/  IMAD.WIDE.U32 R2, R2, -0x2daee0ad, RZ ;  /* 0xd2511f5302027825 */ /* 0x000fc800078e00ff */
[----:B------:R-:W-:Y:S02]  /*16d20*/  FADD.FTZ R11, R12, R7 ;  /* 0x000000070c0b7221 */ /* 0x000fe40000010000 */
[----:B------:R-:W-:-:S04]  /*16d30*/  IMAD.WIDE.U32 R6, R6, -0x2daee0ad, RZ ;  /* 0xd2511f5306067825 */ /* 0x000fc800078e00ff */
[----:B-1----:R-:W-:Y:S02]  /*16d40*/  IMAD.MOV.U32 R208, RZ, RZ, R62 ;  /* 0x000000ffffd07224 */ /* 0x002fe400078e003e */
[----:B------:R-:W-:-:S03]  /*16d50*/  IMAD.MOV.U32 R167, RZ, RZ, R166 ;  /* 0x000000ffffa77224 */ /* 0x000fc600078e00a6 */
[----:B------:R-:W-:Y:S01]  /*16d60*/  LOP3.LUT R3, R3, R208, R180, 0x96, !PT ;  /* 0x000000d003037212 */ /* 0x000fe200078e96b4 */
[----:B------:R-:W-:Y:S01]  /*16d70*/  IMAD.MOV.U32 R166, RZ, RZ, R63 ;  /* 0x000000ffffa67224 */ /* 0x000fe200078e003f */
[----:B------:R-:W-:-:S03]  /*16d80*/  LOP3.LUT R2, R7, R189, R2, 0x96, !PT ;  /* 0x000000bd07027212 */ /* 0x000fc600078e9602 */
[----:B------:R-:W-:Y:S01]  /*16d90*/  IMAD.WIDE.U32 R62, R3, -0x326172a9, RZ ;  /* 0xcd9e8d57033e7825 */ /* 0x000fe200078e00ff */
[----:B------:R1:W1:Y:S03]  /*16da0*/  MUFU.EX2 R5, R213 ;  /* 0x000000d500057308 */ /* 0x0002660000000800 */
[----:B------:R-:W-:Y:S01]  /*16db0*/  IMAD.WIDE.U32 R98, R2, -0x326172a9, RZ ;  /* 0xcd9e8d5702627825 */ /* 0x000fe200078e00ff */
[----:B------:R-:W-:-:S04]  /*16dc0*/  LOP3.LUT R3, R63, R167, R214, 0x96, !PT ;  /* 0x000000a73f037212 */ /* 0x000fc800078e96d6 */
[----:B------:R-:W-:Y:S01]  /*16dd0*/  LOP3.LUT R7, R99, R176, R62, 0x96, !PT ;  /* 0x000000b063077212 */ /* 0x000fe200078e963e */
[----:B------:R-:W-:-:S05]  /*16de0*/  IMAD.WIDE.U32 R2, R3, -0x2daee0ad, RZ ;  /* 0xd2511f5303027825 */ /* 0x000fca00078e00ff */
[----:B------:R-:W-:Y:S01]  /*16df0*/  LOP3.LUT R9, R3, R179, R6, 0x96, !PT ;  /* 0x000000b303097212 */ /* 0x000fe200078e9606 */
[----:B------:R-:W-:-:S04]  /*16e00*/  IMAD.WIDE.U32 R6, R7, -0x2daee0ad, RZ ;  /* 0xd2511f5307067825 */ /* 0x000fc800078e00ff */
[----:B-1----:R-:W-:Y:S02]  /*16e10*/  IMAD.MOV.U32 R213, RZ, RZ, R171 ;  /* 0x000000ffffd57224 */ /* 0x002fe400078e00ab */
[----:B--2---:R-:W-:-:S03]  /*16e20*/  FADD.FTZ R3, R8, R10 ;  /* 0x0000000a08037221 */ /* 0x004fc60000010000 */
[----:B------:R-:W-:Y:S01]  /*16e30*/  LOP3.LUT R2, R7, R213, R2, 0x96, !PT ;  /* 0x000000d507027212 */ /* 0x000fe200078e9602 */
[----:B------:R-:W-:Y:S02]  /*16e40*/  FADD.FTZ R10, R5, R3 ;  /* 0x00000003050a7221 */ /* 0x000fe40000010000 */
[----:B------:R-:W-:-:S04]  /*16e50*/  IMAD.WIDE.U32 R82, R9, -0x326172a9, RZ ;  /* 0xcd9e8d5709527825 */ /* 0x000fc800078e00ff */
[----:B------:R-:W-:Y:S01]  /*16e60*/  IMAD.WIDE.U32 R2, R2, -0x326172a9, RZ ;  /* 0xcd9e8d5702027825 */ /* 0x000fe200078e00ff */
[----:B------:R-:W-:-:S04]  /*16e70*/  F2FP.PACK_AB R87, R5, R8 ;  /* 0x000000080557723e */ /* 0x000fc800000000ff */
[----:B------:R-:W-:-:S04]  /*16e80*/  LOP3.LUT R5, R3, R166, R82, 0x96, !PT ;  /* 0x000000a603057212 */ /* 0x000fc800078e9652 */
[----:B------:R-:W-:-:S04]  /*16e90*/  LOP3.LUT R7, R5, 0xff, RZ, 0xc0, !PT ;  /* 0x000000ff05077812 */ /* 0x000fc800078ec0ff */
[----:B------:R-:W-:Y:S02]  /*16ea0*/  ISETP.GE.U32.AND P2, PT, R194, R7, PT ;  /* 0x00000007c200720c */ /* 0x000fe40003f46070 */
[----:B------:R-:W-:-:S04]  /*16eb0*/  LOP3.LUT R7, R5, 0xffff, RZ, 0xc0, !PT ;  /* 0x0000ffff05077812 */ /* 0x000fc800078ec0ff */
[----:B------:R-:W-:Y:S02]  /*16ec0*/  SHF.R.U32.HI R7, RZ, 0x8, R7 ;  /* 0x00000008ff077819 */ /* 0x000fe40000011607 */
[--C-:B------:R-:W-:Y:S02]  /*16ed0*/  SHF.R.U32.HI R8, RZ, 0x10, R5.reuse ;  /* 0x00000010ff087819 */ /* 0x100fe40000011605 */
[----:B------:R-:W-:Y:S02]  /*16ee0*/  LOP3.LUT R7, R7, 0xffff, RZ, 0xc0, !PT ;  /* 0x0000ffff07077812 */ /* 0x000fe400078ec0ff */
[----:B------:R-:W-:Y:S02]  /*16ef0*/  SHF.R.U32.HI R5, RZ, 0x18, R5 ;  /* 0x00000018ff057819 */ /* 0x000fe40000011605 */
[----:B------:R-:W-:Y:S02]  /*16f00*/  ISETP.GE.U32.AND P6, PT, R194, R7, PT ;  /* 0x00000007c200720c */ /* 0x000fe40003fc6070 */
[----:B------:R-:W1:Y:S01]  /*16f10*/  MUFU.EX2 R7, R222 ;  /* 0x000000de00077308 */ /* 0x000e620000000800 */
[----:B------:R-:W-:-:S02]  /*16f20*/  LOP3.LUT R8, R8, 0xff, RZ, 0xc0, !PT ;  /* 0x000000ff08087812 */ /* 0x000fc400078ec0ff */
[C---:B------:R-:W-:Y:S02]  /*16f30*/  ISETP.GE.U32.AND P4, PT, R194.reuse, R5, PT ;  /* 0x00000005c200720c */ /* 0x040fe40003f86070 */
[----:B------:R-:W-:Y:S02]  /*16f40*/  ISETP.GE.U32.AND P5, PT, R194, R8, PT ;  /* 0x00000008c200720c */ /* 0x000fe40003fa6070 */
[C---:B------:R-:W-:Y:S01]  /*16f50*/  LOP3.LUT R8, R2.reuse, 0xff, RZ, 0xc0, !PT ;  /* 0x000000ff02087812 */ /* 0x040fe200078ec0ff */
[----:B------:R-:W2:Y:S01]  /*16f60*/  MUFU.EX2 R5, R226 ;  /* 0x000000e200057308 */ /* 0x000ea20000000800 */
[----:B------:R-:W-:Y:S02]  /*16f70*/  LOP3.LUT R9, R2, 0xffff, RZ, 0xc0, !PT ;  /* 0x0000ffff02097812 */ /* 0x000fe400078ec0ff */
[----:B------:R-:W-:Y:S02]  /*16f80*/  ISETP.GE.U32.AND P3, PT, R194, R8, PT ;  /* 0x00000008c200720c */ /* 0x000fe40003f66070 */
[----:B------:R-:W-:-:S02]  /*16f90*/  SHF.R.U32.HI R8, RZ, 0x10, R2 ;  /* 0x00000010ff087819 */ /* 0x000fc40000011602 */
[----:B------:R-:W-:-:S04]  /*16fa0*/  SHF.R.U32.HI R2, RZ, 0x18, R2 ;  /* 0x00000018ff027819 */ /* 0x000fc80000011602 */
[----:B------:R-:W-:Y:S01]  /*16fb0*/  ISETP.GE.U32.AND P0, PT, R194, R2, PT ;  /* 0x00000002c200720c */ /* 0x000fe20003f06070 */
[----:B-1----:R-:W-:Y:S01]  /*16fc0*/  FADD.FTZ R2, R7, R10 ;  /* 0x0000000a07027221 */ /* 0x002fe20000010000 */
[----:B------:R-:W-:-:S03]  /*16fd0*/  PRMT R48, R16, 0x7610, R48 ;  /* 0x0000761010307816 */ /* 0x000fc60000000030 */
[----:B--2---:R-:W-:Y:S01]  /*16fe0*/  FADD.FTZ R10, R5, R2 ;  /* 0x00000002050a7221 */ /* 0x004fe20000010000 */
[----:B------:R-:W-:Y:S01]  /*16ff0*/  SHF.R.U32.HI R2, RZ, 0x8, R9 ;  /* 0x00000008ff027819 */ /* 0x000fe20000011609 */
[----:B------:R-:W-:Y:S01]  /*17000*/  @!P2 HADD2 R86, -R48.H0_H0, -RZ.H0_H0 ;  /* 0xa00000ff3056a230 */ /* 0x000fe20000000900 */
[----:B------:R-:W-:Y:S01]  /*17010*/  PRMT R59, R16, 0x7632, R59 ;  /* 0x00007632103b7816 */ /* 0x000fe2000000003b */
[----:B------:R-:W-:Y:S01]  /*17020*/  IMAD.MOV.U32 R226, RZ, RZ, R174 ;  /* 0x000000ffffe27224 */ /* 0x000fe200078e00ae */
[----:B------:R-:W-:Y:S02]  /*17030*/  LOP3.LUT R2, R2, 0xffff, RZ, 0xc0, !PT ;  /* 0x0000ffff02027812 */ /* 0x000fe400078ec0ff */
[----:B------:R-:W-:Y:S02]  /*17040*/  PRMT R174, R48, 0x5410, R59 ;  /* 0x0000541030ae7816 */ /* 0x000fe4000000003b */
[----:B------:R-:W-:Y:S02]  /*17050*/  @!P2 PRMT R48, R86, 0x5410, RZ ;  /* 0x000054105630a816 */ /* 0x000fe400000000ff */
[----:B------:R-:W-:-:S02]  /*17060*/  ISETP.GE.U32.AND P2, PT, R194, R2, PT ;  /* 0x00000002c200720c */ /* 0x000fc40003f46070 */
[----:B------:R-:W-:Y:S02]  /*17070*/  LOP3.LUT R3, R8, 0xff, RZ, 0xc0, !PT ;  /* 0x000000ff08037812 */ /* 0x000fe400078ec0ff */
[----:B------:R-:W-:Y:S02]  /*17080*/  LOP3.LUT R2, R83, R226, R98, 0x96, !PT ;  /* 0x000000e253027212 */ /* 0x000fe400078e9662 */
[----:B------:R-:W-:-:S03]  /*17090*/  ISETP.GE.U32.AND P1, PT, R194, R3, PT ;  /* 0x00000003c200720c */ /* 0x000fc60003f26070 */
[----:B------:R-:W-:Y:S01]  /*170a0*/  IMAD.WIDE.U32 R2, R2, -0x2daee0ad, RZ ;  /* 0xd2511f5302027825 */ /* 0x000fe200078e00ff */
[----:B------:R-:W-:Y:S02]  /*170b0*/  F2FP.PACK_AB R12, R5, R7 ;  /* 0x00000007050c723e */ /* 0x000fe400000000ff */
[----:B------:R-:W-:Y:S02]  /*170c0*/  PRMT R58, R51, 0x7610, R58 ;  /* 0x00007610333a7816 */ /* 0x000fe4000000003a */
[----:B------:R-:W-:Y:S02]  /*170d0*/  LOP3.LUT R5, R3, R252, R6, 0x96, !PT ;  /* 0x000000fc03057212 */ /* 0x000fe400078e9606 */
[----:B------:R-:W-:Y:S02]  /*170e0*/  PRMT R54, R51, 0x7632, R54 ;  /* 0x0000763233367816 */ /* 0x000fe40000000036 */
[----:B------:R-:W-:Y:S01]  /*170f0*/  SHF.R.U32.HI R6, RZ, 0x10, R5 ;  /* 0x00000010ff067819 */ /* 0x000fe20000011605 */
[----:B------:R-:W-:Y:S01]  /*17100*/  @!P5 HADD2 R146, -R58.H0_H0, -RZ.H0_H0 ;  /* 0xa00000ff3a92d230 */ /* 0x000fe20000000900 */
[----:B------:R-:W-:-:S02]  /*17110*/  PRMT R53, R23, 0x7610, R53 ;  /* 0x0000761017357816 */ /* 0x000fc40000000035 */
[----:B------:R-:W-:Y:S02]  /*17120*/  LOP3.LUT R6, R6, 0xff, RZ, 0xc0, !PT ;  /* 0x000000ff06067812 */ /* 0x000fe400078ec0ff */
[----:B------:R-:W-:Y:S01]  /*17130*/  PRMT R171, R58, 0x5410, R54 ;  /* 0x000054103aab7816 */ /* 0x000fe20000000036 */
[----:B------:R-:W-:Y:S01]  /*17140*/  @!P3 HADD2 R156, -R53.H0_H0, -RZ.H0_H0 ;  /* 0xa00000ff359cb230 */ /* 0x000fe20000000900 */
[----:B------:R-:W-:Y:S01]  /*17150*/  @!P5 PRMT R58, R146, 0x5410, RZ ;  /* 0x00005410923ad816 */ /* 0x000fe200000000ff */
[----:B------:R-:W-:Y:S01]  /*17160*/  FADD.FTZ R11, R18, R11 ;  /* 0x0000000b120b7221 */ /* 0x000fe20000010000 */
[----:B------:R-:W-:Y:S02]  /*17170*/  PRMT R49, R23, 0x7632, R49 ;  /* 0x0000763217317816 */ /* 0x000fe40000000031 */
[----:B------:R-:W-:Y:S02]  /*17180*/  ISETP.GE.U32.AND P5, PT, R194, R6, PT ;  /* 0x00000006c200720c */ /* 0x000fe40003fa6070 */
[----:B------:R-:W-:Y:S01]  /*17190*/  LOP3.LUT R6, R2, 0xff, RZ, 0xc0, !PT ;  /* 0x000000ff02067812 */ /* 0x000fe200078ec0ff */
[----:B------:R-:W-:Y:S01]  /*171a0*/  FADD.FTZ R7, R19, R11 ;  /* 0x0000000b13077221 */ /* 0x000fe20000010000 */
[----:B------:R-:W-:Y:S01]  /*171b0*/  PRMT R146, R53, 0x5410, R49 ;  /* 0x0000541035927816 */ /* 0x000fe20000000031 */
[----:B------:R-:W-:Y:S01]  /*171c0*/  @!P2 HADD2 R155, -R49.H0_H0, -RZ.H0_H0 ;  /* 0xa00000ff319ba230 */ /* 0x000fe20000000900 */
[----:B------:R-:W-:-:S02]  /*171d0*/  @!P3 PRMT R53, R156, 0x5410, RZ ;  /* 0x000054109c35b816 */ /* 0x000fc400000000ff */
[C---:B------:R-:W-:Y:S01]  /*171e0*/  ISETP.GE.U32.AND P3, PT, R194.reuse, R6, PT ;  /* 0x00000006c200720c */ /* 0x040fe20003f66070 */
[----:B------:R-:W-:Y:S01]  /*171f0*/  @!P4 HADD2 R150, -R54.H0_H0, -RZ.H0_H0 ;  /* 0xa00000ff3696c230 */ /* 0x000fe20000000900 */
[----:B------:R-:W-:Y:S01]  /*17200*/  LOP3.LUT R6, R5, 0xff, RZ, 0xc0, !PT ;  /* 0x000000ff05067812 */ /* 0x000fe200078ec0ff */
[----:B------:R-:W-:Y:S01]  /*17210*/  FADD.FTZ R11, R17, R7 ;  /* 0x00000007110b7221 */ /* 0x000fe20000010000 */
[----:B------:R-:W-:Y:S02]  /*17220*/  SHF.R.U32.HI R7, RZ, 0x18, R5 ;  /* 0x00000018ff077819 */ /* 0x000fe40000011605 */
[----:B------:R-:W-:Y:S02]  /*17230*/  @!P2 PRMT R49, R155, 0x5410, RZ ;  /* 0x000054109b31a816 */ /* 0x000fe400000000ff */
[----:B------:R-:W-:Y:S02]  /*17240*/  ISETP.GE.U32.AND P2, PT, R194, R6, PT ;  /* 0x00000006c200720c */ /* 0x000fe40003f46070 */
[----:B------:R-:W-:Y:S01]  /*17250*/  @!P4 PRMT R54, R150, 0x5410, RZ ;  /* 0x000054109636c816 */ /* 0x000fe200000000ff */
[----:B------:R-:W1:Y:S01]  /*17260*/  MUFU.EX2 R6, R227 ;  /* 0x000000e300067308 */ /* 0x000e620000000800 */
[----:B------:R-:W-:-:S02]  /*17270*/  ISETP.GE.U32.AND P4, PT, R194, R7, PT ;  /* 0x00000007c200720c */ /* 0x000fc40003f86070 */
[----:B------:R-:W-:Y:S02]  /*17280*/  LOP3.LUT R9, R2, 0xffff, RZ, 0xc0, !PT ;  /* 0x0000ffff02097812 */ /* 0x000fe400078ec0ff */
[--C-:B------:R-:W-:Y:S02]  /*17290*/  SHF.R.U32.HI R8, RZ, 0x10, R2.reuse ;  /* 0x00000010ff087819 */ /* 0x100fe40000011602 */
[----:B------:R-:W-:Y:S02]  /*172a0*/  SHF.R.U32.HI R7, RZ, 0x18, R2 ;  /* 0x00000018ff077819 */ /* 0x000fe40000011602 */
[----:B------:R-:W-:Y:S01]  /*172b0*/  LOP3.LUT R3, R5, 0xffff, RZ, 0xc0, !PT ;  /* 0x0000ffff05037812 */ /* 0x000fe200078ec0ff */
[----:B------:R-:W2:Y:S01]  /*172c0*/  MUFU.EX2 R2, R230 ;  /* 0x000000e600027308 */ /* 0x000ea20000000800 */
[----:B------:R-:W-:Y:S02]  /*172d0*/  @!P6 HADD2 R147, -R59.H0_H0, -RZ.H0_H0 ;  /* 0xa00000ff3b93e230 */ /* 0x000fe40000000900 */
[----:B------:R-:W-:-:S04]  /*172e0*/  SHF.R.U32.HI R3, RZ, 0x8, R3 ;  /* 0x00000008ff037819 */ /* 0x000fc80000011603 */
[----:B------:R-:W-:Y:S02]  /*172f0*/  LOP3.LUT R3, R3, 0xffff, RZ, 0xc0, !PT ;  /* 0x0000ffff03037812 */ /* 0x000fe400078ec0ff */
[----:B------:R-:W-:Y:S02]  /*17300*/  @!P6 PRMT R59, R147, 0x5410, RZ ;  /* 0x00005410933be816 */ /* 0x000fe400000000ff */
[----:B------:R-:W-:Y:S01]  /*17310*/  ISETP.GE.U32.AND P6, PT, R194, R3, PT ;  /* 0x00000003c200720c */ /* 0x000fe20003fc6070 */
[----:B-1----:R-:W-:Y:S01]  /*17320*/  FADD.FTZ R3, R6, R10 ;  /* 0x0000000a06037221 */ /* 0x002fe20000010000 */
[C---:B------:R-:W-:Y:S02]  /*17330*/  PRMT R52, R27.reuse, 0x7610, R52 ;  /* 0x000076101b347816 */ /* 0x040fe40000000034 */
[----:B------:R-:W-:Y:S02]  /*17340*/  PRMT R46, R24, 0x7610, R46 ;  /* 0x00007610182e7816 */ /* 0x000fe4000000002e */
[C---:B--2---:R-:W-:Y:S01]  /*17350*/  F2FP.PACK_AB R86, R2.reuse, R6 ;  /* 0x000000060256723e */ /* 0x044fe200000000ff */
[----:B------:R-:W-:Y:S01]  /*17360*/  FADD.FTZ R6, R2, R3 ;  /* 0x0000000302067221 */ /* 0x000fe20000010000 */
[----:B------:R-:W-:Y:S01]  /*17370*/  SHF.R.U32.HI R2, RZ, 0x8, R9 ;  /* 0x00000008ff027819 */ /* 0x000fe20000011609 */
[----:B------:R-:W-:Y:S01]  /*17380*/  @!P1 HADD2 R154, -R52.H0_H0, -RZ.H0_H0 ;  /* 0xa00000ff349a9230 */ /* 0x000fe20000000900 */
[----:B------:R-:W-:Y:S01]  /*17390*/  PRMT R51, R27, 0x7632, R51 ;  /* 0x000076321b337816 */ /* 0x000fe20000000033 */
[----:B------:R-:W-:Y:S01]  /*173a0*/  @!P2 HADD2 R157, -R46.H0_H0, -RZ.H0_H0 ;  /* 0xa00000ff2e9da230 */ /* 0x000fe20000000900 */
[----:B------:R-:W-:Y:S01]  /*173b0*/  PRMT R45, R24, 0x7632, R45 ;  /* 0x00007632182d7816 */ /* 0x000fe2000000002d */
[----:B------:R-:W-:Y:S01]  /*173c0*/  IMAD.MOV.U32 R222, RZ, RZ, R179 ;  /* 0x000000ffffde7224 */ /* 0x000fe200078e00b3 */
[----:B------:R-:W-:-:S02]  /*173d0*/  LOP3.LUT R5, R8, 0xff, RZ, 0xc0, !PT ;  /* 0x000000ff08057812 */ /* 0x000fc400078ec0ff */
[----:B------:R-:W-:Y:S02]  /*173e0*/  LOP3.LUT R2, R2, 0xffff, RZ, 0xc0, !PT ;  /* 0x0000ffff02027812 */ /* 0x000fe400078ec0ff */
[----:B------:R-:W-:Y:S02]  /*173f0*/  PRMT R147, R52, 0x5410, R51 ;  /* 0x0000541034937816 */ /* 0x000fe40000000033 */
[----:B------:R-:W-:Y:S02]  /*17400*/  PRMT R179, R46, 0x5410, R45 ;  /* 0x000054102eb37816 */ /* 0x000fe4000000002d */
[----:B------:R-:W-:Y:S02]  /*17410*/  @!P1 PRMT R52, R154, 0x5410, RZ ;  /* 0x000054109a349816 */ /* 0x000fe400000000ff */
[----:B------:R-:W-:Y:S02]  /*17420*/  @!P2 PRMT R46, R157, 0x5410, RZ ;  /* 0x000054109d2ea816 */ /* 0x000fe400000000ff */
[----:B------:R-:W-:-:S02]  /*17430*/  ISETP.GE.U32.AND P1, PT, R194, R5, PT ;  /* 0x00000005c200720c */ /* 0x000fc40003f26070 */
[----:B------:R-:W-:Y:S01]  /*17440*/  ISETP.GE.U32.AND P2, PT, R194, R2, PT ;  /* 0x00000002c200720c */ /* 0x000fe20003f46070 */
[----:B------:R1:W2:Y:S01]  /*17450*/  MUFU.EX2 R5, R239 ;  /* 0x000000ef00057308 */ /* 0x0002a20000000800 */
[C---:B------:R-:W-:Y:S02]  /*17460*/  PRMT R44, R55.reuse, 0x7610, R44 ;  /* 0x00007610372c7816 */ /* 0x040fe4000000002c */
[----:B------:R-:W-:Y:S02]  /*17470*/  PRMT R47, R55, 0x7632, R47 ;  /* 0x00007632372f7816 */ /* 0x000fe4000000002f */
[----:B------:R-:W-:Y:S02]  /*17480*/  PRMT R55, R13, 0x7632, R55 ;  /* 0x000076320d377816 */ /* 0x000fe40000000037 */
[----:B------:R-:W-:Y:S01]  /*17490*/  PRMT R57, R37, 0x7610, R57 ;  /* 0x0000761025397816 */ /* 0x000fe20000000039 */
[----:B------:R-:W2:Y:S01]  /*174a0*/  MUFU.EX2 R3, R242 ;  /* 0x000000f200037308 */ /* 0x000ea20000000800 */
[----:B------:R-:W-:Y:S01]  /*174b0*/  @!P0 HADD2 R151, -R51.H0_H0, -RZ.H0_H0 ;  /* 0xa00000ff33978230 */ /* 0x000fe20000000900 */
[----:B------:R-:W-:Y:S01]  /*174c0*/  IMAD.MOV.U32 R227, RZ, RZ, R166 ;  /* 0x000000ffffe37224 */ /* 0x000fe200078e00a6 */
[----:B------:R-:W-:Y:S01]  /*174d0*/  @!P6 HADD2 R158, -R45.H0_H0, -RZ.H0_H0 ;  /* 0xa00000ff2d9ee230 */ /* 0x000fe20000000900 */
[----:B------:R-:W-:Y:S01]  /*174e0*/  PRMT R50, R13, 0x7610, R50 ;  /* 0x000076100d327816 */ /* 0x000fe20000000032 */
[----:B------:R-:W-:Y:S01]  /*174f0*/  @!P4 HADD2 R159, -R47.H0_H0, -RZ.H0_H0 ;  /* 0xa00000ff2f9fc230 */ /* 0x000fe20000000900 */
[----:B------:R-:W-:Y:S01]  /*17500*/  PRMT R56, R37, 0x7632, R56 ;  /* 0x0000763225387816 */ /* 0x000fe20000000038 */
[----:B------:R-:W-:Y:S01]  /*17510*/  @!P2 HADD2 R163, -R55.H0_H0, -RZ.H0_H0 ;  /* 0xa00000ff37a3a230 */ /* 0x000fe20000000900 */
[----:B------:R-:W-:Y:S01]  /*17520*/  IMAD.MOV.U32 R166, RZ, RZ, R177 ;  /* 0x000000ffffa67224 */ /* 0x000fe200078e00b1 */
[----:B------:R-:W-:Y:S01]  /*17530*/  @!P1 HADD2 R162, -R57.H0_H0, -RZ.H0_H0 ;  /* 0xa00000ff39a29230 */ /* 0x000fe20000000900 */
[----:B------:R-:W-:Y:S01]  /*17540*/  IMAD.MOV.U32 R230, RZ, RZ, R176 ;  /* 0x000000ffffe67224 */ /* 0x000fe200078e00b0 */
[----:B------:R-:W-:Y:S01]  /*17550*/  PRMT R178, R44, 0x5410, R47 ;  /* 0x000054102cb27816 */ /* 0x000fe2000000002f */
[----:B------:R-:W-:Y:S01]  /*17560*/  FADD.FTZ R2, R22, R11 ;  /* 0x0000000b16027221 */ /* 0x000fe20000010000 */
[----:B------:R-:W-:Y:S01]  /*17570*/  PRMT R176, R50, 0x5410, R55 ;  /* 0x0000541032b07816 */ /* 0x000fe20000000037 */
[----:B-1----:R-:W-:Y:S01]  /*17580*/  IMAD.MOV.U32 R239, RZ, RZ, R167 ;  /* 0x000000ffffef7224 */ /* 0x002fe200078e00a7 */
[----:B------:R-:W-:Y:S01]  /*17590*/  PRMT R177, R57, 0x5410, R56 ;  /* 0x0000541039b17816 */ /* 0x000fe20000000038 */
[----:B------:R-:W-:Y:S01]  /*175a0*/  IMAD.MOV.U32 R200, RZ, RZ, R166 ;  /* 0x000000ffffc87224 */ /* 0x000fe200078e00a6 */
[----:B------:R-:W-:Y:S01]  /*175b0*/  @!P0 PRMT R51, R151, 0x5410, RZ ;  /* 0x0000541097338816 */ /* 0x000fe200000000ff */
[-C--:B------:R-:W-:Y:S01]  /*175c0*/  FMUL.FTZ R142, R142, R0.reuse ;  /* 0x000000008e8e7220 */ /* 0x080fe20000410000 */
[----:B------:R-:W-:Y:S01]  /*175d0*/  @!P6 PRMT R45, R158, 0x5410, RZ ;  /* 0x000054109e2de816 */ /* 0x000fe200000000ff */
[-C--:B------:R-:W-:Y:S01]  /*175e0*/  FMUL.FTZ R143, R143, R0.reuse ;  /* 0x000000008f8f7220 */ /* 0x080fe20000410000 */
[----:B------:R-:W-:Y:S01]  /*175f0*/  @!P4 PRMT R47, R159, 0x5410, RZ ;  /* 0x000054109f2fc816 */ /* 0x000fe200000000ff */
[-C--:B------:R-:W-:Y:S01]  /*17600*/  FMUL.FTZ R138, R138, R0.reuse ;  /* 0x000000008a8a7220 */ /* 0x080fe20000410000 */
        /* <DEDUP_REMOVED lines=22> */
[----:B------:R-:W-:Y:S02]  /*17770*/  FMUL.FTZ R167, R95, R0 ;  /* 0x000000005fa77220 */ /* 0x000fe40000410000 */
[----:B--2---:R-:W-:Y:S02]  /*17780*/  FADD.FTZ R0, R5, R6 ;  /* 0x0000000605007221 */ /* 0x004fe40000010000 */
[----:B------:R-:W-:Y:S01]  /*17790*/  FADD.FTZ R2, R21, R2 ;  /* 0x0000000215027221 */ /* 0x000fe20000010000 */
[C---:B------:R-:W-:Y:S01]  /*177a0*/  F2FP.PACK_AB R60, R3.reuse, R5 ;  /* 0x00000005033c723e */ /* 0x040fe200000000ff */
[----:B------:R-:W-:Y:S02]  /*177b0*/  FADD.FTZ R3, R3, R0 ;  /* 0x0000000003037221 */ /* 0x000fe40000010000 */
[----:B------:R-:W-:Y:S01]  /*177c0*/  FADD.FTZ R0, R20, R2 ;  /* 0x0000000214007221 */ /* 0x000fe20000010000 */
[----:B----4-:R-:W-:Y:S02]  /*177d0*/  LOP3.LUT R2, R145, R192, R28, 0x96, !PT ;  /* 0x000000c091027212 */ /* 0x010fe400078e961c */
[----:B------:R1:W-:Y:S01]  /*177e0*/  STL [R1+0x2c], R3 ;  /* 0x00002c0301007387 */ /* 0x0003e20000100800 */
[----:B------:R-:W-:-:S03]  /*177f0*/  ISETP.GE.U32.AND P0, PT, R194, R7, PT ;  /* 0x00000007c200720c */ /* 0x000fc60003f06070 */
[----:B------:R3:W-:Y:S01]  /*17800*/  STL [R1+0x15c], R0 ;  /* 0x00015c0001007387 */ /* 0x0007e20000100800 */
[----:B------:R-:W-:Y:S02]  /*17810*/  @!P5 HADD2 R160, -R44.H0_H0, -RZ.H0_H0 ;  /* 0xa00000ff2ca0d230 */ /* 0x000fe40000000900 */
[----:B------:R-:W-:Y:S01]  /*17820*/  @!P3 HADD2 R164, -R50.H0_H0, -RZ.H0_H0 ;  /* 0xa00000ff32a4b230 */ /* 0x000fe20000000900 */
[----:B-1----:R-:W-:-:S05]  /*17830*/  IMAD.WIDE.U32 R2, R2, -0x2daee0ad, RZ ;  /* 0xd2511f5302027825 */ /* 0x002fca00078e00ff */
[----:B---3--:R-:W-:Y:S02]  /*17840*/  LOP3.LUT R0, R3, R208, R30, 0x96, !PT ;  /* 0x000000d003007212 */ /* 0x008fe400078e961e */
[----:B------:R-:W-:-:S03]  /*17850*/  LOP3.LUT R3, R249, R191, R144, 0x96, !PT ;  /* 0x000000bff9037212 */ /* 0x000fc600078e9690 */
[----:B------:R-:W-:Y:S01]  /*17860*/  IMAD.WIDE.U32 R6, R0, -0x326172a9, RZ ;  /* 0xcd9e8d5700067825 */ /* 0x000fe200078e00ff */
[----:B------:R-:W-:-:S03]  /*17870*/  @!P0 HADD2 R161, -R56.H0_H0, -RZ.H0_H0 ;  /* 0xa00000ff38a18230 */ /* 0x000fc60000000900 */
[----:B------:R-:W-:Y:S01]  /*17880*/  IMAD.WIDE.U32 R20, R3, -0x2daee0ad, RZ ;  /* 0xd2511f5303147825 */ /* 0x000fe200078e00ff */
[----:B------:R-:W-:Y:S02]  /*17890*/  LOP3.LUT R0, R7, R239, R248, 0x96, !PT ;  /* 0x000000ef07007212 */ /* 0x000fe400078e96f8 */
[----:B------:R-:W-:Y:S02]  /*178a0*/  @!P5 PRMT R44, R160, 0x5410, RZ ;  /* 0x00005410a02cd816 */ /* 0x000fe400000000ff */
[----:B------:R-:W-:Y:S01]  /*178b0*/  LOP3.LUT R2, R21, R189, R2, 0x96, !PT ;  /* 0x000000bd15027212 */ /* 0x000fe200078e9602 */
[----:B------:R-:W-:Y:S01]  /*178c0*/  IMAD.MOV.U32 R201, RZ, RZ, R153 ;  /* 0x000000ffffc97224 */ /* 0x000fe200078e0099 */
[----:B------:R-:W-:Y:S01]  /*178d0*/  @!P3 PRMT R50, R164, 0x5410, RZ ;  /* 0x00005410a432b816 */ /* 0x000fe200000000ff */
[----:B------:R-:W-:Y:S01]  /*178e0*/  IMAD.MOV.U32 R202, RZ, RZ, R152 ;  /* 0x000000ffffca7224 */ /* 0x000fe200078e0098 */
[----:B------:R-:W-:Y:S01]  /*178f0*/  @!P0 PRMT R56, R161, 0x5410, RZ ;  /* 0x00005410a1388816 */ /* 0x000fe200000000ff */
[----:B------:R-:W-:-:S02]  /*17900*/  IMAD.MOV.U32 R186, RZ, RZ, R149 ;  /* 0x000000ffffba7224 */ /* 0x000fc400078e0095 */
[----:B------:R-:W-:Y:S02]  /*17910*/  IMAD.MOV.U32 R187, RZ, RZ, R148 ;  /* 0x000000ffffbb7224 */ /* 0x000fe400078e0094 */
[----:B------:R-:W-:Y:S02]  /*17920*/  IMAD.MOV.U32 R184, RZ, RZ, R165 ;  /* 0x000000ffffb87224 */ /* 0x000fe400078e00a5 */
        /* <DEDUP_REMOVED lines=23> */
[----:B------:R-:W-:Y:S02]  /*17aa0*/  FMUL.FTZ R165, R93, R4 ;  /* 0x000000045da57220 */ /* 0x000fe40000410000 */
[----:B------:R-:W-:-:S04]  /*17ab0*/  IMAD.WIDE.U32 R4, R0, -0x2daee0ad, RZ ;  /* 0xd2511f5300047825 */ /* 0x000fc800078e00ff */
        /* <DEDUP_REMOVED lines=19> */
[----:B------:R-:W-:-:S03]  /*17bf0*/  @!P0 HADD2 R72, -R42.H0_H0, -RZ.H0_H0 ;  /* 0xa00000ff2a488230 */ /* 0x000fc60000000900 */
[----:B------:R-:W-:Y:S02]  /*17c00*/  PRMT R73, R42, 0x5410, R41 ;  /* 0x000054102a497816 */ /* 0x000fe40000000029 */
[----:B------:R-:W-:Y:S02]  /*17c10*/  @!P0 PRMT R42, R72, 0x5410, RZ ;  /* 0x00005410482a8816 */ /* 0x000fe400000000ff */
[----:B-1----:R-:W-:-:S04]  /*17c20*/  LOP3.LUT R4, R0, 0xffff, RZ, 0xc0, !PT ;  /* 0x0000ffff00047812 */ /* 0x002fc800078ec0ff */
[----:B------:R-:W-:-:S04]  /*17c30*/  SHF.R.U32.HI R4, RZ, 0x8, R4 ;  /* 0x00000008ff047819 */ /* 0x000fc80000011604 */
[----:B------:R-:W-:-:S04]  /*17c40*/  LOP3.LUT R4, R4, 0xffff, RZ, 0xc0, !PT ;  /* 0x0000ffff04047812 */ /* 0x000fc800078ec0ff */
[----:B------:R-:W-:Y:S02]  /*17c50*/  ISETP.GE.U32.AND P0, PT, R194, R4, PT ;  /* 0x00000004c200720c */ /* 0x000fe40003f06070 */
[--C-:B------:R-:W-:Y:S02]  /*17c60*/  SHF.R.U32.HI R4, RZ, 0x18, R0.reuse ;  /* 0x00000018ff047819 */ /* 0x100fe40000011600 */
[----:B------:R-:W-:-:S09]  /*17c70*/  SHF.R.U32.HI R0, RZ, 0x10, R0 ;  /* 0x00000010ff007819 */ /* 0x000fd20000011600 */
[----:B------:R-:W-:-:S05]  /*17c80*/  @!P0 HADD2 R74, -R41.H0_H0, -RZ.H0_H0 ;  /* 0xa00000ff294a8230 */ /* 0x000fca0000000900 */
[----:B------:R-:W-:Y:S02]  /*17c90*/  @!P0 PRMT R41, R74, 0x5410, RZ ;  /* 0x000054104a298816 */ /* 0x000fe400000000ff */
[----:B------:R-:W-:Y:S02]  /*17ca0*/  ISETP.GE.U32.AND P0, PT, R194, R4, PT ;  /* 0x00000004c200720c */ /* 0x000fe40003f06070 */
[----:B------:R-:W-:Y:S02]  /*17cb0*/  LOP3.LUT R0, R0, 0xff, RZ, 0xc0, !PT ;  /* 0x000000ff00007812 */ /* 0x000fe400078ec0ff */
[C---:B------:R-:W-:Y:S02]  /*17cc0*/  PRMT R39, R25.reuse, 0x7632, R39 ;  /* 0x0000763219277816 */ /* 0x040fe40000000027 */
[----:B------:R-:W-:Y:S02]  /*17cd0*/  ISETP.GE.U32.AND P1, PT, R194, R0, PT ;  /* 0x00000000c200720c */ /* 0x000fe40003f26070 */
[----:B------:R-:W-:-:S02]  /*17ce0*/  PRMT R40, R25, 0x7610, R40 ;  /* 0x0000761019287816 */ /* 0x000fc40000000028 */
[----:B------:R-:W-:-:S03]  /*17cf0*/  LOP3.LUT R0, R2, 0xff, RZ, 0xc0, !PT ;  /* 0x000000ff02007812 */ /* 0x000fc600078ec0ff */
[----:B------:R-:W-:Y:S01]  /*17d00*/  @!P0 HADD2 R75, -R39.H0_H0, -RZ.H0_H0 ;  /* 0xa00000ff274b8230 */ /* 0x000fe20000000900 */
[----:B------:R-:W-:-:S04]  /*17d10*/  PRMT R72, R40, 0x5410, R39 ;  /* 0x0000541028487816 */ /* 0x000fc80000000027 */
[----:B------:R-:W-:Y:S02]  /*17d20*/  @!P0 PRMT R39, R75, 0x5410, RZ ;  /* 0x000054104b278816 */ /* 0x000fe400000000ff */
[----:B------:R-:W-:Y:S01]  /*17d30*/  ISETP.GE.U32.AND P0, PT, R194, R0, PT ;  /* 0x00000000c200720c */ /* 0x000fe20003f06070 */
[----:B------:R-:W-:Y:S01]  /*17d40*/  @!P1 HADD2 R88, -R40.H0_H0, -RZ.H0_H0 ;  /* 0xa00000ff28589230 */ /* 0x000fe20000000900 */
[----:B------:R-:W-:Y:S02]  /*17d50*/  LOP3.LUT R0, R2, 0xffff, RZ, 0xc0, !PT ;  /* 0x0000ffff02007812 */ /* 0x000fe400078ec0ff */
[C---:B------:R-:W-:Y:S02]  /*17d60*/  PRMT R38, R169.reuse, 0x7610, R38 ;  /* 0x00007610a9267816 */ /* 0x040fe40000000026 */
[----:B------:R-:W-:Y:S01]  /*17d70*/  @!P1 PRMT R40, R88, 0x5410, RZ ;  /* 0x0000541058289816 */ /* 0x000fe200000000ff */
[----:B------:R-:W-:Y:S01]  /*17d80*/  IMAD.MOV.U32 R88, RZ, RZ, R208 ;  /* 0x000000ffff587224 */ /* 0x000fe200078e00d0 */
[----:B------:R-:W-:Y:S01]  /*17d90*/  SHF.R.U32.HI R0, RZ, 0x8, R0 ;  /* 0x00000008ff007819 */ /* 0x000fe20000011600 */
[----:B------:R-:W-:Y:S01]  /*17da0*/  IMAD.MOV.U32 R208, RZ, RZ, R202 ;  /* 0x000000ffffd07224 */ /* 0x000fe200078e00ca */
[----:B------:R-:W-:Y:S01]  /*17db0*/  PRMT R37, R169, 0x7632, R37 ;  /* 0x00007632a9257816 */ /* 0x000fe20000000025 */
[----:B------:R-:W-:-:S02]  /*17dc0*/  IMAD.MOV.U32 R202, RZ, RZ, R201 ;  /* 0x000000ffffca7224 */ /* 0x000fc400078e00c9 */
[----:B------:R-:W-:Y:S01]  /*17dd0*/  @!P0 HADD2 R89, -R38.H0_H0, -RZ.H0_H0 ;  /* 0xa00000ff26598230 */ /* 0x000fe20000000900 */
[----:B------:R-:W-:Y:S01]  /*17de0*/  IMAD.MOV.U32 R201, RZ, RZ, R196 ;  /* 0x000000ffffc97224 */ /* 0x000fe200078e00c4 */
[----:B------:R-:W-:Y:S01]  /*17df0*/  LOP3.LUT R0, R0, 0xffff, RZ, 0xc0, !PT ;  /* 0x0000ffff00007812 */ /* 0x000fe200078ec0ff */
[----:B------:R-:W-:Y:S02]  /*17e00*/  IMAD.MOV.U32 R196, RZ, RZ, R70 ;  /* 0x000000ffffc47224 */ /* 0x000fe400078e0046 */
[----:B------:R-:W-:Y:S01]  /*17e10*/  IMAD.MOV.U32 R70, RZ, RZ, R71 ;  /* 0x000000ffff467224 */ /* 0x000fe200078e0047 */
[----:B------:R-:W-:Y:S02]  /*17e20*/  PRMT R71, R38, 0x5410, R37 ;  /* 0x0000541026477816 */ /* 0x000fe40000000025 */
[----:B------:R-:W-:Y:S02]  /*17e30*/  @!P0 PRMT R38, R89, 0x5410, RZ ;  /* 0x0000541059268816 */ /* 0x000fe400000000ff */
[----:B------:R-:W-:-:S02]  /*17e40*/  ISETP.GE.U32.AND P0, PT, R194, R0, PT ;  /* 0x00000000c200720c */ /* 0x000fc40003f06070 */
[--C-:B------:R-:W-:Y:S02]  /*17e50*/  SHF.R.U32.HI R0, RZ, 0x10, R2.reuse ;  /* 0x00000010ff007819 */ /* 0x100fe40000011602 */
[----:B------:R-:W-:-:S09]  /*17e60*/  SHF.R.U32.HI R2, RZ, 0x18, R2 ;  /* 0x00000018ff027819 */ /* 0x000fd20000011602 */
[----:B------:R-:W-:-:S05]  /*17e70*/  @!P0 HADD2 R90, -R37.H0_H0, -RZ.H0_H0 ;  /* 0xa00000ff255a8230 */ /* 0x000fca0000000900 */
[----:B------:R-:W-:Y:S02]  /*17e80*/  @!P0 PRMT R37, R90, 0x5410, RZ ;  /* 0x000054105a258816 */ /* 0x000fe400000000ff */
[----:B------:R-:W-:Y:S01]  /*17e90*/  ISETP.GE.U32.AND P0, PT, R194, R2, PT ;  /* 0x00000002c200720c */ /* 0x000fe20003f06070 */
[----:B------:R-:W-:Y:S01]  /*17ea0*/  IMAD.WIDE.U32 R2, R5, -0x2daee0ad, RZ ;  /* 0xd2511f5305027825 */ /* 0x000fe200078e00ff */
[----:B------:R-:W-:Y:S02]  /*17eb0*/  LOP3.LUT R0, R0, 0xff, RZ, 0xc0, !PT ;  /* 0x000000ff00007812 */ /* 0x000fe400078ec0ff */
[----:B------:R-:W-:Y:S02]  /*17ec0*/  PRMT R27, R14, 0x7632, R27 ;  /* 0x000076320e1b7816 */ /* 0x000fe4000000001b */
[----:B------:R-:W-:Y:S02]  /*17ed0*/  ISETP.GE.U32.AND P1, PT, R194, R0, PT ;  /* 0x00000000c200720c */ /* 0x000fe40003f26070 */
[----:B------:R-:W-:-:S02]  /*17ee0*/  LOP3.LUT R0, R3, R252, R8, 0x96, !PT ;  /* 0x000000fc03007212 */ /* 0x000fc400078e9608 */
[----:B------:R-:W-:Y:S01]  /*17ef0*/  PRMT R36, R14, 0x7610, R36 ;  /* 0x000076100e247816 */ /* 0x000fe20000000024 */
        /* <DEDUP_REMOVED lines=9> */
[----:B------:R-:W-:Y:S01]  /*17f90*/  SHF.R.U32.HI R4, RZ, 0x8, R4 ;  /* 0x00000008ff047819 */ /* 0x000fe20000011604 */
[----:B------:R-:W-:Y:S01]  /*17fa0*/  IMAD.MOV.U32 R74, RZ, RZ, R213 ;  /* 0x000000ffff4a7224 */ /* 0x000fe200078e00d5 */
        /* <DEDUP_REMOVED lines=14> */
[----:B------:R-:W-:Y:S02]  /*18090*/  PRMT R24, R43, 0x7610, R24 ;  /* 0x000076102b187816 */ /* 0x000fe40000000018 */
[----:B------:R-:W-:Y:S02]  /*180a0*/  LOP3.LUT R0, R2, 0xff, RZ, 0xc0, !PT ;  /* 0x000000ff02007812 */ /* 0x000fe400078ec0ff */
[----:B------:R-:W-:-:S05]  /*180b0*/  PRMT R169, R24, 0x5410, R23 ;  /* 0x0000541018a97816 */ /* 0x000fca0000000017 */
[----:B------:R-:W-:-:S05]  /*180c0*/  @!P0 HADD2 R112, -R23.H0_H0, -RZ.H0_H0 ;  /* 0xa00000ff17708230 */ /* 0x000fca0000000900 */
[----:B------:R-:W-:Y:S02]  /*180d0*/  @!P0 PRMT R23, R112, 0x5410, RZ ;  /* 0x0000541070178816 */ /* 0x000fe400000000ff */
[----:B------:R-:W-:Y:S02]  /*180e0*/  ISETP.GE.U32.AND P0, PT, R194, R0, PT ;  /* 0x00000000c200720c */ /* 0x000fe40003f06070 */
[----:B------:R-:W-:Y:S02]  /*180f0*/  LOP3.LUT R0, R2, 0xffff, RZ, 0xc0, !PT ;  /* 0x0000ffff02007812 */ /* 0x000fe400078ec0ff */
[C---:B------:R-:W-:Y:S02]  /*18100*/  PRMT R22, R221.reuse, 0x7610, R22 ;  /* 0x00007610dd167816 */ /* 0x040fe40000000016 */
[----:B------:R-:W-:Y:S02]  /*18110*/  SHF.R.U32.HI R0, RZ, 0x8, R0 ;  /* 0x00000008ff007819 */ /* 0x000fe40000011600 */
[----:B------:R-:W-:-:S02]  /*18120*/  PRMT R19, R221, 0x7632, R19 ;  /* 0x00007632dd137816 */ /* 0x000fc40000000013 */
[----:B------:R-:W-:-:S03]  /*18130*/  LOP3.LUT R0, R0, 0xffff, RZ, 0xc0, !PT ;  /* 0x0000ffff00007812 */ /* 0x000fc600078ec0ff */
[----:B------:R-:W-:Y:S01]  /*18140*/  @!P0 HADD2 R113, -R22.H0_H0, -RZ.H0_H0 ;  /* 0xa00000ff16718230 */ /* 0x000fe20000000900 */
[----:B------:R-:W-:-:S04]  /*18150*/  PRMT R168, R22, 0x5410, R19 ;  /* 0x0000541016a87816 */ /* 0x000fc80000000013 */
[----:B------:R-:W-:Y:S02]  /*18160*/  @!P0 PRMT R22, R113, 0x5410, RZ ;  /* 0x0000541071168816 */ /* 0x000fe400000000ff */
[----:B------:R-:W-:Y:S02]  /*18170*/  ISETP.GE.U32.AND P0, PT, R194, R0, PT ;  /* 0x00000000c200720c */ /* 0x000fe40003f06070 */
[----:B------:R-:W-:Y:S01]  /*18180*/  SHF.R.U32.HI R0, RZ, 0x10, R2 ;  /* 0x00000010ff007819 */ /* 0x000fe20000011602 */
[----:B------:R-:W-:-:S03]  /*18190*/  IMAD.MOV.U32 R10, RZ, RZ, R28 ;  /* 0x000000ffff0a7224 */ /* 0x000fc600078e001c */
[----:B------:R-:W-:Y:S01]  /*181a0*/  LOP3.LUT R0, R0, 0xff, RZ, 0xc0, !PT ;  /* 0x000000ff00007812 */ /* 0x000fe200078ec0ff */
[----:B------:R-:W-:Y:S01]  /*181b0*/  @!P1 HADD2 R92, -R36.H0_H0, -RZ.H0_H0 ;  /* 0xa00000ff245c9230 */ /* 0x000fe20000000900 */
        /* <DEDUP_REMOVED lines=8> */
[----:B------:R-:W-:-:S04]  /*18240*/  IMAD.MOV.U32 R89, RZ, RZ, R239 ;  /* 0x000000ffff597224 */ /* 0x000fc800078e00ef */
[----:B------:R-:W-:-:S04]  /*18250*/  IMAD.WIDE.U32 R6, R0, -0x326172a9, RZ ;  /* 0xcd9e8d5700067825 */ /* 0x000fc800078e00ff */
[----:B------:R-:W-:Y:S01]  /*18260*/  IMAD.WIDE.U32 R8, R3, -0x2daee0ad, RZ ;  /* 0xd2511f5303087825 */ /* 0x000fe200078e00ff */
[----:B------:R-:W-:-:S04]  /*18270*/  LOP3.LUT R0, R7, R89, R248, 0x96, !PT ;  /* 0x0000005907007212 */ /* 0x000fc800078e96f8 */
[----:B------:R-:W-:Y:S01]  /*18280*/  LOP3.LUT R3, R9, R189, R4, 0x96, !PT ;  /* 0x000000bd09037212 */ /* 0x000fe200078e9604 */
[----:B------:R-:W-:-:S04]  /*18290*/  IMAD.WIDE.U32 R4, R0, -0x2daee0ad, RZ ;  /* 0xd2511f5300047825 */ /* 0x000fc800078e00ff */
[----:B------:R-:W-:Y:S01]  /*182a0*/  IMAD.MOV.U32 R90, RZ, RZ, R230 ;  /* 0x000000ffff5a7224 */ /* 0x000fe200078e00e6 */
[----:B------:R-:W-:Y:S01]  /*182b0*/  LOP3.LUT R5, R5, R75, R8, 0x96, !PT ;  /* 0x0000004b05057212 */ /* 0x000fe200078e9608 */
[----:B------:R-:W-:-:S05]  /*182c0*/  IMAD.WIDE.U32 R8, R3, -0x326172a9, RZ ;  /* 0xcd9e8d5703087825 */ /* 0x000fca00078e00ff */
[----:B------:R-:W-:Y:S01]  /*182d0*/  LOP3.LUT R0, R9, R90, R6, 0x96, !PT ;  /* 0x0000005a09007212 */ /* 0x000fe200078e9606 */
[----:B------:R-:W-:Y:S01]  /*182e0*/  IMAD.MOV.U32 R11, RZ, RZ, R29 ;  /* 0x000000ffff0b7224 */ /* 0x000fe200078e001d */
[----:B------:R-:W-:Y:S01]  /*182f0*/  SHF.R.U32.HI R6, RZ, 0x18, R2 ;  /* 0x00000018ff067819 */ /* 0x000fe20000011602 */
[----:B------:R-:W-:Y:S01]  /*18300*/  IMAD.MOV.U32 R248, RZ, RZ, R227 ;  /* 0x000000fffff87224 */ /* 0x000fe200078e00e3 */
[----:B------:R-:W-:Y:S01]  /*18310*/  @!P0 HADD2 R114, -R19.H0_H0, -RZ.H0_H0 ;  /* 0xa00000ff13728230 */ /* 0x000fe20000000900 */
[----:B------:R-:W-:Y:S01]  /*18320*/  IMAD.WIDE.U32 R10, R0, -0x2daee0ad, RZ ;  /* 0xd2511f53000a7825 */ /* 0x000fe200078e00ff */
[----:B------:R-:W-:Y:S02]  /*18330*/  PRMT R16, R203, 0x7610, R16 ;  /* 0x00007610cb107816 */ /* 0x000fe40000000010 */
[C---:B------:R-:W-:Y:S02]  /*18340*/  PRMT R18, R15.reuse, 0x7610, R18 ;  /* 0x000076100f127816 */ /* 0x040fe40000000012 */
[----:B------:R-:W-:Y:S01]  /*18350*/  PRMT R17, R15, 0x7632, R17 ;  /* 0x000076320f117816 */ /* 0x000fe20000000011 */
[----:B------:R-:W-:Y:S01]  /*18360*/  IMAD.MOV.U32 R249, RZ, RZ, R226 ;  /* 0x000000fffff97224 */ /* 0x000fe200078e00e2 */
[----:B------:R-:W-:Y:S01]  /*18370*/  LOP3.LUT R3, R11, R74, R4, 0x96, !PT ;  /* 0x0000004a0b037212 */ /* 0x000fe200078e9604 */
[----:B------:R-:W-:Y:S01]  /*18380*/  IMAD.WIDE.U32 R4, R5, -0x326172a9, RZ ;  /* 0xcd9e8d5705047825 */ /* 0x000fe200078e00ff */
[----:B------:R-:W-:-:S02]  /*18390*/  PRMT R14, R199, 0x7610, R14 ;  /* 0x00007610c70e7816 */ /* 0x000fc4000000000e */
[----:B------:R-:W-:Y:S01]  /*183a0*/  PRMT R13, R199, 0x7632, R13 ;  /* 0x00007632c70d7816 */ /* 0x000fe2000000000d */
[----:B------:R-:W-:Y:S01]  /*183b0*/  IMAD.WIDE.U32 R2, R3, -0x326172a9, RZ ;  /* 0xcd9e8d5703027825 */ /* 0x000fe200078e00ff */
[----:B------:R-:W-:-:S03]  /*183c0*/  @!P1 HADD2 R95, -R24.H0_H0, -RZ.H0_H0 ;  /* 0xa00000ff185f9230 */ /* 0x000fc60000000900 */
[----:B------:R-:W-:Y:S01]  /*183d0*/  IMAD.MOV.U32 R230, RZ, RZ, R208 ;  /* 0x000000ffffe67224 */ /* 0x000fe200078e00d0 */
[----:B------:R-:W-:Y:S01]  /*183e0*/  LOP3.LUT R0, R3, R248, R4, 0x96, !PT ;  /* 0x000000f803007212 */ /* 0x000fe200078e9604 */
[----:B------:R-:W-:Y:S01]  /*183f0*/  IMAD.MOV.U32 R242, RZ, RZ, R111 ;  /* 0x000000fffff27224 */ /* 0x000fe200078e006f */
[----:B------:R-:W-:Y:S01]  /*18400*/  PRMT R9, R173, 0x7632, R9 ;  /* 0x00007632ad097816 */ /* 0x000fe20000000009 */
[----:B------:R-:W3:Y:S01]  /*18410*/  LDL.LU.64 R28, [R1+0x270] ;  /* 0x00027000011c7983 */ /* 0x000ee20000300a00 */
[----:B------:R-:W-:Y:S02]  /*18420*/  LOP3.LUT R4, R0, 0xff, RZ, 0xc0, !PT ;  /* 0x000000ff00047812 */ /* 0x000fe400078ec0ff */
[----:B------:R-:W-:Y:S02]  /*18430*/  @!P0 PRMT R19, R114, 0x5410, RZ ;  /* 0x0000541072138816 */ /* 0x000fe400000000ff */
[----:B------:R-:W-:Y:S02]  /*18440*/  ISETP.GE.U32.AND P0, PT, R194, R4, PT ;  /* 0x00000004c200720c */ /* 0x000fe40003f06070 */
[----:B------:R-:W-:-:S02]  /*18450*/  LOP3.LUT R4, R0, 0xffff, RZ, 0xc0, !PT ;  /* 0x0000ffff00047812 */ /* 0x000fc400078ec0ff */
        /* <DEDUP_REMOVED lines=9> */
[----:B------:R-:W-:-:S11]  /*184f0*/  LOP3.LUT R4, R2, 0xff, RZ, 0xc0, !PT ;  /* 0x000000ff02047812 */ /* 0x000fd600078ec0ff */
[----:B------:R-:W-:-:S05]  /*18500*/  @!P0 HADD2 R122, -R15.H0_H0, -RZ.H0_H0 ;  /* 0xa00000ff0f7a8230 */ /* 0x000fca0000000900 */
[----:B------:R-:W-:Y:S02]  /*18510*/  @!P0 PRMT R15, R122, 0x5410, RZ ;  /* 0x000054107a0f8816 */ /* 0x000fe400000000ff */
[----:B------:R-:W-:Y:S02]  /*18520*/  ISETP.GE.U32.AND P0, PT, R194, R4, PT ;  /* 0x00000004c200720c */ /* 0x000fe40003f06070 */
[----:B------:R-:W-:-:S04]  /*18530*/  LOP3.LUT R3, R2, 0xffff, RZ, 0xc0, !PT ;  /* 0x0000ffff02037812 */ /* 0x000fc800078ec0ff */
[----:B------:R-:W-:Y:S02]  /*18540*/  SHF.R.U32.HI R3, RZ, 0x8, R3 ;  /* 0x00000008ff037819 */ /* 0x000fe40000011603 */
[----:B------:R-:W-:Y:S02]  /*18550*/  PRMT R208, R14, 0x5410, R13 ;  /* 0x000054100ed07816 */ /* 0x000fe4000000000d */
[----:B------:R-:W-:-:S03]  /*18560*/  LOP3.LUT R3, R3, 0xffff, RZ, 0xc0, !PT ;  /* 0x0000ffff03037812 */ /* 0x000fc600078ec0ff */
[----:B------:R-:W-:-:S05]  /*18570*/  @!P0 HADD2 R123, -R14.H0_H0, -RZ.H0_H0 ;  /* 0xa00000ff0e7b8230 */ /* 0x000fca0000000900 */
[----:B------:R-:W-:Y:S02]  /*18580*/  @!P0 PRMT R14, R123, 0x5410, RZ ;  /* 0x000054107b0e8816 */ /* 0x000fe400000000ff */
[C---:B------:R-:W-:Y:S02]  /*18590*/  ISETP.GE.U32.AND P0, PT, R194.reuse, R3, PT ;  /* 0x00000003c200720c */ /* 0x040fe40003f06070 */
[----:B------:R-:W-:Y:S02]  /*185a0*/  @!P1 PRMT R24, R95, 0x5410, RZ ;  /* 0x000054105f189816 */ /* 0x000fe400000000ff */
[----:B------:R-:W-:Y:S02]  /*185b0*/  ISETP.GE.U32.AND P1, PT, R194, R6, PT ;  /* 0x00000006c200720c */ /* 0x000fe40003f26070 */
[--C-:B------:R-:W-:Y:S02]  /*185c0*/  SHF.R.U32.HI R3, RZ, 0x10, R2.reuse ;  /* 0x00000010ff037819 */ /* 0x100fe40000011602 */
[----:B------:R-:W-:-:S05]  /*185d0*/  SHF.R.U32.HI R2, RZ, 0x18, R2 ;  /* 0x00000018ff027819 */ /* 0x000fca0000011602 */
[----:B------:R-:W-:Y:S01]  /*185e0*/  @!P0 HADD2 R175, -R13.H0_H0, -RZ.H0_H0 ;  /* 0xa00000ff0daf8230 */ /* 0x000fe20000000900 */
[----:B------:R-:W-:-:S03]  /*185f0*/  LOP3.LUT R5, R5, R249, R8, 0x96, !PT ;  /* 0x000000f905057212 */ /* 0x000fc600078e9608 */
[----:B------:R-:W-:Y:S01]  /*18600*/  @!P1 HADD2 R120, -R17.H0_H0, -RZ.H0_H0 ;  /* 0xa00000ff11789230 */ /* 0x000fe20000000900 */
[----:B------:R-:W-:Y:S02]  /*18610*/  @!P0 PRMT R13, R175, 0x5410, RZ ;  /* 0x00005410af0d8816 */ /* 0x000fe400000000ff */
[----:B------:R-:W-:Y:S02]  /*18620*/  ISETP.GE.U32.AND P0, PT, R194, R2, PT ;  /* 0x00000002c200720c */ /* 0x000fe40003f06070 */
[----:B------:R-:W-:Y:S02]  /*18630*/  LOP3.LUT R3, R3, 0xff, RZ, 0xc0, !PT ;  /* 0x000000ff03037812 */ /* 0x000fe400078ec0ff */
[----:B------:R-:W-:Y:S02]  /*18640*/  PRMT R111, R18, 0x5410, R17 ;  /* 0x00005410126f7816 */ /* 0x000fe40000000011 */
[----:B------:R-:W-:Y:S02]  /*18650*/  @!P1 PRMT R17, R120, 0x5410, RZ ;  /* 0x0000541078119816 */ /* 0x000fe400000000ff */
[----:B------:R-:W-:Y:S01]  /*18660*/  ISETP.GE.U32.AND P1, PT, R194, R3, PT ;  /* 0x00000003c200720c */ /* 0x000fe20003f26070 */
[----:B------:R-:W-:Y:S01]  /*18670*/  IMAD.WIDE.U32 R2, R5, -0x2daee0ad, RZ ;  /* 0xd2511f5305027825 */ /* 0x000fe200078e00ff */
[----:B------:R-:W-:-:S04]  /*18680*/  PRMT R11, R12, 0x7632, R11 ;  /* 0x000076320c0b7816 */ /* 0x000fc8000000000b */
[----:B------:R-:W-:Y:S01]  /*18690*/  LOP3.LUT R5, R3, R252, R10, 0x96, !PT ;  /* 0x000000fc03057212 */ /* 0x000fe200078e960a */
[----:B------:R-:W-:Y:S01]  /*186a0*/  @!P0 HADD2 R224, -R11.H0_H0, -RZ.H0_H0 ;  /* 0xa00000ff0be08230 */ /* 0x000fe20000000900 */
[----:B------:R-:W-:Y:S02]  /*186b0*/  PRMT R199, R12, 0x5410, R11 ;  /* 0x000054100cc77816 */ /* 0x000fe4000000000b */
[C---:B------:R-:W-:Y:S02]  /*186c0*/  LOP3.LUT R4, R5.reuse, 0xff, RZ, 0xc0, !PT ;  /* 0x000000ff05047812 */ /* 0x040fe400078ec0ff */
        /* <DEDUP_REMOVED lines=25> */
[----:B------:R-:W-:-:S04]  /*18860*/  SHF.R.U32.HI R3, RZ, 0x10, R2 ;  /* 0x00000010ff037819 */ /* 0x000fc80000011602 */
[----:B------:R-:W-:-:S07]  /*18870*/  LOP3.LUT R3, R3, 0xff, RZ, 0xc0, !PT ;  /* 0x000000ff03037812 */ /* 0x000fce00078ec0ff */
[----:B------:R-:W-:-:S05]  /*18880*/  @!P0 HADD2 R232, -R7.H0_H0, -RZ.H0_H0 ;  /* 0xa00000ff07e88230 */ /* 0x000fca0000000900 */
[----:B------:R-:W-:Y:S02]  /*18890*/  @!P0 PRMT R7, R232, 0x5410, RZ ;  /* 0x00005410e8078816 */ /* 0x000fe400000000ff */
[----:B------:R-:W-:Y:S02]  /*188a0*/  ISETP.GE.U32.AND P0, PT, R194, R3, PT ;  /* 0x00000003c200720c */ /* 0x000fe40003f06070 */
[----:B------:R-:W-:Y:S01]  /*188b0*/  SHF.R.U32.HI R2, RZ, 0x18, R2 ;  /* 0x00000018ff027819 */ /* 0x000fe20000011602 */
[----:B------:R-:W-:-:S10]  /*188c0*/  @!P1 HADD2 R223, -R12.H0_H0, -RZ.H0_H0 ;  /* 0xa00000ff0cdf9230 */ /* 0x000fd40000000900 */
[----:B------:R-:W-:Y:S01]  /*188d0*/  @!P0 HADD2 R233, -R60.H0_H0, -RZ.H0_H0 ;  /* 0xa00000ff3ce98230 */ /* 0x000fe20000000900 */
[----:B------:R-:W-:-:S04]  /*188e0*/  @P0 PRMT R43, R60, 0x7610, R43 ;  /* 0x000076103c2b0816 */ /* 0x000fc8000000002b */
[----:B------:R-:W-:Y:S02]  /*188f0*/  @!P0 PRMT R43, R233, 0x5410, RZ ;  /* 0x00005410e92b8816 */ /* 0x000fe400000000ff */
[----:B------:R-:W-:Y:S02]  /*18900*/  ISETP.GE.U32.AND P0, PT, R194, R2, PT ;  /* 0x00000002c200720c */ /* 0x000fe40003f06070 */
[----:B------:R-:W-:Y:S02]  /*18910*/  SHF.R.U32.HI R2, RZ, 0x10, R0 ;  /* 0x00000010ff027819 */ /* 0x000fe40000011600 */
[----:B------:R-:W-:Y:S02]  /*18920*/  PRMT R6, R60, 0x7632, R6 ;  /* 0x000076323c067816 */ /* 0x000fe40000000006 */
[----:B------:R-:W-:Y:S02]  /*18930*/  LOP3.LUT R2, R2, 0xff, RZ, 0xc0, !PT ;  /* 0x000000ff02027812 */ /* 0x000fe400078ec0ff */
[----:B------:R-:W-:-:S02]  /*18940*/  @!P1 PRMT R12, R223, 0x5410, RZ ;  /* 0x00005410df0c9816 */ /* 0x000fc400000000ff */
[----:B------:R-:W-:Y:S01]  /*18950*/  ISETP.GE.U32.AND P1, PT, R194, R2, PT ;  /* 0x00000002c200720c */ /* 0x000fe20003f26070 */
[----:B------:R-:W-:Y:S02]  /*18960*/  IMAD.MOV.U32 R231, RZ, RZ, R74 ;  /* 0x000000ffffe77224 */ /* 0x000fe400078e004a */
[----:B------:R-:W-:Y:S01]  /*18970*/  @!P0 HADD2 R234, -R6.H0_H0, -RZ.H0_H0 ;  /* 0xa00000ff06ea8230 */ /* 0x000fe20000000900 */
[----:B------:R-:W-:Y:S01]  /*18980*/  IMAD.MOV.U32 R74, RZ, RZ, R242 ;  /* 0x000000ffff4a7224 */ /* 0x000fe200078e00f2 */
[----:B------:R-:W-:Y:S01]  /*18990*/  SHF.R.U32.HI R0, RZ, 0x18, R0 ;  /* 0x00000018ff007819 */ /* 0x000fe20000011600 */
[----:B------:R-:W-:Y:S01]  /*189a0*/  IMAD.MOV.U32 R242, RZ, RZ, R230 ;  /* 0x000000fffff27224 */ /* 0x000fe200078e00e6 */
[----:B------:R-:W-:Y:S02]  /*189b0*/  PRMT R230, R60, 0x5410, R6 ;  /* 0x000054103ce67816 */ /* 0x000fe40000000006 */
[----:B------:R-:W-:Y:S02]  /*189c0*/  @!P0 PRMT R6, R234, 0x5410, RZ ;  /* 0x00005410ea068816 */ /* 0x000fe400000000ff */
[----:B------:R-:W-:-:S02]  /*189d0*/  PRMT R4, R87, 0x7610, R4 ;  /* 0x0000761057047816 */ /* 0x000fc40000000004 */
[----:B------:R-:W-:Y:S02]  /*189e0*/  ISETP.GE.U32.AND P0, PT, R194, R0, PT ;  /* 0x00000000c200720c */ /* 0x000fe40003f06070 */
[----:B------:R-:W-:Y:S01]  /*189f0*/  SHF.R.U32.HI R0, RZ, 0x10, R5 ;  /* 0x00000010ff007819 */ /* 0x000fe20000011605 */
        /* <DEDUP_REMOVED lines=8> */
[----:B------:R-:W-:Y:S01]  /*18a80*/  ISETP.GE.U32.AND P1, PT, R194, R0, PT ;  /* 0x00000000c200720c */ /* 0x000fe20003f26070 */
[----:B------:R-:W-:Y:S01]  /*18a90*/  IMAD.MOV.U32 R235, RZ, RZ, R90 ;  /* 0x000000ffffeb7224 */ /* 0x000fe200078e005a */
[----:B------:R-:W-:Y:S01]  /*18aa0*/  @!P0 HADD2 R236, -R3.H0_H0, -RZ.H0_H0 ;  /* 0xa00000ff03ec8230 */ /* 0x000fe20000000900 */
[----:B------:R-:W4:Y:S01]  /*18ab0*/  LDL.LU R90, [R1+0x40] ;  /* 0x00004000015a7983 */ /* 0x000f220000300800 */
[----:B------:R-:W-:Y:S02]  /*18ac0*/  SHF.R.U32.HI R0, RZ, 0x18, R5 ;  /* 0x00000018ff007819 */ /* 0x000fe40000011605 */
[----:B------:R-:W-:Y:S02]  /*18ad0*/  PRMT R2, R86, 0x7610, R2 ;  /* 0x0000761056027816 */ /* 0x000fe40000000002 */
[----:B------:R-:W-:Y:S01]  /*18ae0*/  @!P0 PRMT R3, R236, 0x5410, RZ ;  /* 0x00005410ec038816 */ /* 0x000fe200000000ff */
[----:B------:R-:W-:-:S02]  /*18af0*/  IMAD.MOV.U32 R236, RZ, RZ, R89 ;  /* 0x000000ffffec7224 */ /* 0x000fc400078e0059 */
[----:B------:R-:W4:Y:S01]  /*18b00*/  LDL R89, [R1+0x19c] ;  /* 0x00019c0001597983 */ /* 0x000f220000100800 */
[----:B------:R-:W-:Y:S01]  /*18b10*/  ISETP.GE.U32.AND P0, PT, R194, R0, PT ;  /* 0x00000000c200720c */ /* 0x000fe20003f06070 */
[----:B------:R-:W-:Y:S01]  /*18b20*/  @!P1 HADD2 R238, -R2.H0_H0, -RZ.H0_H0 ;  /* 0xa00000ff02ee9230 */ /* 0x000fe20000000900 */
[----:B------:R-:W-:-:S04]  /*18b30*/  PRMT R0, R86, 0x7632, R0 ;  /* 0x0000763256007816 */ /* 0x000fc80000000000 */
[----:B------:R-:W-:Y:S02]  /*18b40*/  PRMT R228, R2, 0x5410, R0 ;  /* 0x0000541002e47816 */ /* 0x000fe40000000000 */
[----:B------:R-:W-:Y:S01]  /*18b50*/  @!P1 PRMT R2, R238, 0x5410, RZ ;  /* 0x00005410ee029816 */ /* 0x000fe200000000ff */
[----:B------:R-:W-:Y:S02]  /*18b60*/  IMAD.MOV.U32 R238, RZ, RZ, R88 ;  /* 0x000000ffffee7224 */ /* 0x000fe400078e0058 */
[----:B------:R-:W4:Y:S04]  /*18b70*/  LDL.LU R88, [R1+0x38] ;  /* 0x0000380001587983 */ /* 0x000f280000300800 */
[----:B------:R-:W-:Y:S04]  /*18b80*/  ST.E.U16 [R34.64+-0x100], R48 ;  /* 0xffff003022007985 */ /* 0x000fe8000c101504 */
[----:B------:R-:W-:Y:S04]  /*18b90*/  ST.E.U16 [R34.64+-0xfe], R59 ;  /* 0xffff023b22007985 */ /* 0x000fe8000c101504 */
[----:B------:R-:W-:Y:S04]  /*18ba0*/  ST.E.U16 [R32.64+-0x100], R58 ;  /* 0xffff003a20007985 */ /* 0x000fe8000c101504 */
[----:B------:R-:W-:Y:S04]  /*18bb0*/  ST.E.U16 [R32.64+-0xfe], R54 ;  /* 0xffff023620007985 */ /* 0x000fe8000c101504 */
[----:B--2---:R-:W-:Y:S04]  /*18bc0*/  ST.E.U16 [R30.64+-0x100], R42 ;  /* 0xffff002a1e007985 */ /* 0x004fe8000c101504 */
[----:B------:R-:W-:Y:S04]  /*18bd0*/  ST.E.U16 [R30.64+-0xfe], R41 ;  /* 0xffff02291e007985 */ /* 0x000fe8000c101504 */
[----:B---3--:R-:W-:Y:S04]  /*18be0*/  ST.E.U16 [R28.64+-0x100], R40 ;  /* 0xffff00281c007985 */ /* 0x008fe8000c101504 */
[----:B------:R-:W-:Y:S04]  /*18bf0*/  ST.E.U16 [R28.64+-0xfe], R39 ;  /* 0xffff02271c007985 */ /* 0x000fe8000c101504 */
[----:B------:R-:W-:Y:S04]  /*18c00*/  ST.E.U16 [R34.64+-0xf0], R53 ;  /* 0xffff103522007985 */ /* 0x000fe8000c101504 */
[----:B------:R-:W-:Y:S04]  /*18c10*/  ST.E.U16 [R34.64+-0xee], R49 ;  /* 0xffff123122007985 */ /* 0x000fe8000c101504 */
[----:B------:R-:W-:Y:S04]  /*18c20*/  ST.E.U16 [R32.64+-0xf0], R52 ;  /* 0xffff103420007985 */ /* 0x000fe8000c101504 */
[----:B------:R-:W-:Y:S04]  /*18c30*/  ST.E.U16 [R32.64+-0xee], R51 ;  /* 0xffff123320007985 */ /* 0x000fe8000c101504 */
[----:B------:R-:W-:Y:S04]  /*18c40*/  ST.E.U16 [R30.64+-0xf0], R38 ;  /* 0xffff10261e007985 */ /* 0x000fe8000c101504 */
[----:B------:R-:W-:Y:S04]  /*18c50*/  ST.E.U16 [R30.64+-0xee], R37 ;  /* 0xffff12251e007985 */ /* 0x000fe8000c101504 */
[----:B------:R1:W-:Y:S01]  /*18c60*/  ST.E.U16 [R28.64+-0xee], R27 ;  /* 0xffff121b1c007985 */ /* 0x0003e2000c101504 */
[----:B------:R-:W-:-:S03]  /*18c70*/  @!P2 HADD2 R115, -R18.H0_H0, -RZ.H0_H0 ;  /* 0xa00000ff1273a230 */ /* 0x000fc60000000900 */
[----:B------:R2:W-:Y:S02]  /*18c80*/  ST.E.U16 [R28.64+-0xf0], R36 ;  /* 0xffff10241c007985 */ /* 0x0005e4000c101504 */
[----:B------:R-:W-:Y:S02]  /*18c90*/  @!P2 PRMT R18, R115, 0x5410, RZ ;  /* 0x000054107312a816 */ /* 0x000fe400000000ff */
[----:B------:R-:W-:Y:S04]  /*18ca0*/  ST.E.U16 [R34.64+-0xe0], R46 ;  /* 0xffff202e22007985 */ /* 0x000fe8000c101504 */
[----:B------:R-:W-:Y:S04]  /*18cb0*/  ST.E.U16 [R34.64+-0xde], R45 ;  /* 0xffff222d22007985 */ /* 0x000fe8000c101504 */
[----:B------:R-:W-:Y:S04]  /*18cc0*/  ST.E.U16 [R32.64+-0xe0], R44 ;  /* 0xffff202c20007985 */ /* 0x000fe8000c101504 */
[----:B------:R-:W-:Y:S04]  /*18cd0*/  ST.E.U16 [R32.64+-0xde], R47 ;  /* 0xffff222f20007985 */ /* 0x000fe8000c101504 */
[----:B------:R3:W-:Y:S04]  /*18ce0*/  ST.E.U16 [R30.64+-0xe0], R26 ;  /* 0xffff201a1e007985 */ /* 0x0007e8000c101504 */
[----:B------:R-:W-:Y:S04]  /*18cf0*/  ST.E.U16 [R30.64+-0xde], R25 ;  /* 0xffff22191e007985 */ /* 0x000fe8000c101504 */
[----:B------:R1:W-:Y:S04]  /*18d00*/  ST.E.U16 [R28.64+-0xe0], R24 ;  /* 0xffff20181c007985 */ /* 0x0003e8000c101504 */
[----:B------:R-:W-:Y:S04]  /*18d10*/  ST.E.U16 [R28.64+-0xde], R23 ;  /* 0xffff22171c007985 */ /* 0x000fe8000c101504 */
[----:B------:R1:W-:Y:S04]  /*18d20*/  ST.E.U16 [R34.64+-0xd0], R50 ;  /* 0xffff303222007985 */ /* 0x0003e8000c101504 */
[----:B------:R-:W-:Y:S04]  /*18d30*/  ST.E.U16 [R34.64+-0xce], R55 ;  /* 0xffff323722007985 */ /* 0x000fe8000c101504 */
[----:B------:R-:W-:Y:S04]  /*18d40*/  ST.E.U16 [R32.64+-0xd0], R57 ;  /* 0xffff303920007985 */ /* 0x000fe8000c101504 */
[----:B------:R-:W-:Y:S01]  /*18d50*/  ST.E.U16 [R32.64+-0xce], R56 ;  /* 0xffff323820007985 */ /* 0x000fe2000c101504 */
[----:B------:R-:W-:-:S03]  /*18d60*/  @!P0 HADD2 R237, -R0.H0_H0, -RZ.H0_H0 ;  /* 0xa00000ff00ed8230 */ /* 0x000fc60000000900 */
[----:B------:R-:W-:Y:S04]  /*18d70*/  ST.E.U16 [R30.64+-0xd0], R22 ;  /* 0xffff30161e007985 */ /* 0x000fe8000c101504 */
[----:B------:R-:W-:Y:S04]  /*18d80*/  ST.E.U16 [R30.64+-0xce], R19 ;  /* 0xffff32131e007985 */ /* 0x000fe8000c101504 */
[----:B------:R1:W-:Y:S04]  /*18d90*/  ST.E.U16 [R28.64+-0xd0], R18 ;  /* 0xffff30121c007985 */ /* 0x0003e8000c101504 */
[----:B------:R-:W-:Y:S04]  /*18da0*/  ST.E.U16 [R28.64+-0xce], R17 ;  /* 0xffff32111c007985 */ /* 0x000fe8000c101504 */
[----:B------:R-:W-:Y:S04]  /*18db0*/  ST.E.U16 [R34.64+-0xc0], R110 ;  /* 0xffff406e22007985 */ /* 0x000fe8000c101504 */
[----:B------:R-:W-:Y:S04]  /*18dc0*/  ST.E.U16 [R34.64+-0xbe], R107 ;  /* 0xffff426b22007985 */ /* 0x000fe8000c101504 */
[----:B------:R-:W-:Y:S04]  /*18dd0*/  ST.E.U16 [R32.64+-0xc0], R105 ;  /* 0xffff406920007985 */ /* 0x000fe8000c101504 */
[----:B------:R-:W-:Y:S04]  /*18de0*/  ST.E.U16 [R32.64+-0xbe], R106 ;  /* 0xffff426a20007985 */ /* 0x000fe8000c101504 */
[----:B------:R-:W-:Y:S04]  /*18df0*/  ST.E.U16 [R30.64+-0xc0], R16 ;  /* 0xffff40101e007985 */ /* 0x000fe8000c101504 */
[----:B------:R-:W-:Y:S01]  /*18e00*/  ST.E.U16 [R30.64+-0xbe], R15 ;  /* 0xffff420f1e007985 */ /* 0x000fe2000c101504 */
[----:B------:R-:W-:-:S03]  /*18e10*/  @!P0 PRMT R0, R237, 0x5410, RZ ;  /* 0x00005410ed008816 */ /* 0x000fc600000000ff */
        /* <DEDUP_REMOVED lines=16> */
[----:B------:R1:W-:Y:S04]  /*18f20*/  ST.E.U16 [R28.64+-0xa0], R2 ;  /* 0xffff60021c007985 */ /* 0x0003e8000c101504 */
[----:B------:R1:W-:Y:S04]  /*18f30*/  ST.E.U16 [R28.64+-0x9e], R0 ;  /* 0xffff62001c007985 */ /* 0x0003e8000c101504 */
[----:B------:R-:W-:Y:S04]  /*18f40*/  ST.E.U16 [R34.64+-0x90], R68 ;  /* 0xffff704422007985 */ /* 0x000fe8000c101504 */
[----:B------:R-:W-:Y:S04]  /*18f50*/  ST.E.U16 [R34.64+-0x8e], R67 ;  /* 0xffff724322007985 */ /* 0x000fe8000c101504 */
[----:B------:R-:W-:Y:S04]  /*18f60*/  ST.E.U16 [R32.64+-0x90], R66 ;  /* 0xffff704220007985 */ /* 0x000fe8000c101504 */
[----:B------:R-:W-:Y:S01]  /*18f70*/  ST.E.U16 [R32.64+-0x8e], R61 ;  /* 0xffff723d20007985 */ /* 0x000fe2000c101504 */
[----:B----4-:R-:W-:-:S05]  /*18f80*/  IMAD.WIDE.U32 R232, R90, -0x326172a9, RZ ;  /* 0xcd9e8d575ae87825 */ /* 0x010fca00078e00ff */
[----:B------:R-:W-:Y:S02]  /*18f90*/  LOP3.LUT R5, R145, R192, R232, 0x96, !PT ;  /* 0x000000c091057212 */ /* 0x000fe400078e96e8 */
[----:B-1----:R-:W-:-:S03]  /*18fa0*/  LOP3.LUT R27, R89, R233, RZ, 0x3c, !PT ;  /* 0x000000e9591b7212 */ /* 0x002fc600078e3cff */
[----:B--2---:R-:W-:-:S04]  /*18fb0*/  IMAD.WIDE.U32 R36, R5, -0x2daee0ad, RZ ;  /* 0xd2511f5305247825 */ /* 0x004fc800078e00ff */
[----:B------:R-:W-:Y:S01]  /*18fc0*/  IMAD.WIDE.U32 R58, R27, -0x2daee0ad, RZ ;  /* 0xd2511f531b3a7825 */ /* 0x000fe200078e00ff */
[----:B------:R-:W-:-:S04]  /*18fd0*/  LOP3.LUT R36, R21, R189, R36, 0x96, !PT ;  /* 0x000000bd15247212 */ /* 0x000fc800078e9624 */
[----:B------:R-:W-:Y:S02]  /*18fe0*/  LOP3.LUT R5, R37, R238, R58, 0x96, !PT ;  /* 0x000000ee25057212 */ /* 0x000fe400078e963a */
[----:B------:R-:W-:Y:S01]  /*18ff0*/  LOP3.LUT R21, R59, R88, R182, 0x96, !PT ;  /* 0x000000583b157212 */ /* 0x000fe200078e96b6 */
[----:B------:R-:W-:-:S04]  /*19000*/  IMAD.WIDE.U32 R48, R36, -0x326172a9, RZ ;  /* 0xcd9e8d5724307825 */ /* 0x000fc800078e00ff */
[----:B------:R-:W-:-:S04]  /*19010*/  IMAD.WIDE.U32 R52, R21, -0x326172a9, RZ ;  /* 0xcd9e8d5715347825 */ /* 0x000fc800078e00ff */
[----:B---3--:R-:W-:-:S05]  /*19020*/  IMAD.WIDE.U32 R26, R5, -0x326172a9, RZ ;  /* 0xcd9e8d57051a7825 */ /* 0x008fca00078e00ff */
[----:B------:R-:W-:Y:S02]  /*19030*/  LOP3.LUT R21, R27, R236, R52, 0x96, !PT ;  /* 0x000000ec1b157212 */ /* 0x000fe400078e9634 */
[----:B------:R-:W-:-:S03]  /*19040*/  LOP3.LUT R5, R49, R235, R26, 0x96, !PT ;  /* 0x000000eb31057212 */ /* 0x000fc600078e961a */
[----:B------:R-:W-:-:S04]  /*19050*/  IMAD.WIDE.U32 R24, R21, -0x2daee0ad, RZ ;  /* 0xd2511f5315187825 */ /* 0x000fc800078e00ff */
[----:B------:R-:W-:Y:S01]  /*19060*/  IMAD.WIDE.U32 R50, R5, -0x2daee0ad, RZ ;  /* 0xd2511f5305327825 */ /* 0x000fe200078e00ff */
[----:B------:R-:W-:Y:S01]  /*19070*/  ST.E.U16 [R30.64+-0x90], R8 ;  /* 0xffff70081e007985 */ /* 0x000fe2000c101504 */
[----:B------:R-:W-:-:S03]  /*19080*/  LOP3.LUT R20, R25, R234, R20, 0x96, !PT ;  /* 0x000000ea19147212 */ /* 0x000fc600078e9614 */
[----:B------:R1:W-:Y:S01]  /*19090*/  ST.E.U16 [R30.64+-0x8e], R7 ;  /* 0xffff72071e007985 */ /* 0x0003e2000c101504 */
[----:B------:R-:W-:-:S03]  /*190a0*/  LOP3.LUT R5, R51, R231, R24, 0x96, !PT ;  /* 0x000000e733057212 */ /* 0x000fc600078e9618 */
[----:B------:R-:W-:Y:S04]  /*190b0*/  ST.E.U16 [R28.64+-0x90], R43 ;  /* 0xffff702b1c007985 */ /* 0x000fe8000c101504 */
[----:B------:R2:W-:Y:S04]  /*190c0*/  ST.E.U16 [R28.64+-0x8e], R6 ;  /* 0xffff72061c007985 */ /* 0x0005e8000c101504 */
[----:B------:R-:W3:Y:S01]  /*190d0*/  LDSM.16.MT88.4 R24, [R188+0xa000] ;  /* 0x00a00000bc18783b */ /* 0x000ee20000004200 */
[----:B------:R-:W-:-:S03]  /*190e0*/  IMAD.WIDE.U32 R18, R20, -0x326172a9, RZ ;  /* 0xcd9e8d5714127825 */ /* 0x000fc600078e00ff */
[----:B------:R-:W4:Y:S01]  /*190f0*/  LDSM.16.MT88.4 R44, [R188+0x9000] ;  /* 0x00900000bc2c783b */ /* 0x000f220000004200 */
[----:B------:R-:W-:-:S03]  /*19100*/  IMAD.WIDE.U32 R2, R5, -0x326172a9, RZ ;  /* 0xcd9e8d5705027825 */ /* 0x000fc600078e00ff */
[----:B------:R-:W-:Y:S02]  /*19110*/  LDSM.16.MT88.4 R36, [R190+0x9000] ;  /* 0x00900000be24783b */ /* 0x000fe40000004200 */
[----:B------:R-:W-:Y:S02]  /*19120*/  LOP3.LUT R0, R3, R248, R18, 0x96, !PT ;  /* 0x000000f803007212 */ /* 0x000fe400078e9612 */
[C---:B------:R-:W-:Y:S01]  /*19130*/  LOP3.LUT R3, R2.reuse, 0xffff, RZ, 0xc0, !PT ;  /* 0x0000ffff02037812 */ /* 0x040fe200078ec0ff */
[----:B------:R-:W-:Y:S01]  /*19140*/  IMAD.MOV.U32 R223, RZ, RZ, R242 ;  /* 0x000000ffffdf7224 */ /* 0x000fe200078e00f2 */
[----:B------:R-:W-:Y:S01]  /*19150*/  SHF.R.U32.HI R4, RZ, 0x10, R2 ;  /* 0x00000010ff047819 */ /* 0x000fe20000011602 */
[----:B-1----:R-:W-:Y:S01]  /*19160*/  IMAD.MOV.U32 R30, RZ, RZ, R101 ;  /* 0x000000ffff1e7224 */ /* 0x002fe200078e0065 */
[----:B------:R-:W-:Y:S01]  /*19170*/  LOP3.LUT R10, R2, 0xff, RZ, 0xc0, !PT ;  /* 0x000000ff020a7812 */ /* 0x000fe200078ec0ff */
[----:B------:R-:W-:Y:S01]  /*19180*/  IMAD.MOV.U32 R31, RZ, RZ, R198 ;  /* 0x000000ffff1f7224 */ /* 0x000fe200078e00c6 */
[----:B------:R-:W-:Y:S01]  /*19190*/  SHF.R.U32.HI R9, RZ, 0x18, R2 ;  /* 0x00000018ff097819 */ /* 0x000fe20000011602 */
[----:B------:R-:W-:Y:S01]  /*191a0*/  IMAD.MOV.U32 R224, RZ, RZ, R227 ;  /* 0x000000ffffe07224 */ /* 0x000fe200078e00e3 */
[----:B------:R-:W-:Y:S01]  /*191b0*/  LOP3.LUT R2, R0, 0xffff, RZ, 0xc0, !PT ;  /* 0x0000ffff00027812 */ /* 0x000fe200078ec0ff */
[----:B------:R-:W-:Y:S01]  /*191c0*/  IMAD.MOV.U32 R225, RZ, RZ, R226 ;  /* 0x000000ffffe17224 */ /* 0x000fe200078e00e2 */
[----:B------:R-:W1:Y:S01]  /*191d0*/  LDSM.16.MT88.4 R20, [R190+0xa000] ;  /* 0x00a00000be14783b */ /* 0x000e620000004200 */
[----:B--2---:R-:W-:-:S02]  /*191e0*/  SHF.R.U32.HI R6, RZ, 0x8, R3 ;  /* 0x00000008ff067819 */ /* 0x004fc40000011603 */
[----:B------:R-:W-:Y:S01]  /*191f0*/  SHF.R.U32.HI R3, RZ, 0x10, R0 ;  /* 0x00000010ff037819 */ /* 0x000fe20000011600 */
[----:B------:R-:W2:Y:S01]  /*19200*/  LDL.LU R29, [R1+0xc4] ;  /* 0x0000c400011d7983 */ /* 0x000ea20000300800 */
[----:B------:R-:W-:Y:S02]  /*19210*/  LOP3.LUT R5, R4, 0xff, RZ, 0xc0, !PT ;  /* 0x000000ff04057812 */ /* 0x000fe400078ec0ff */
[----:B------:R-:W-:Y:S01]  /*19220*/  SHF.R.U32.HI R4, RZ, 0x8, R2 ;  /* 0x00000008ff047819 */ /* 0x000fe20000011602 */
[----:B------:R1:W5:Y:S01]  /*19230*/  LDL.LU R101, [R1+0x268] ;  /* 0x0002680001657983 */ /* 0x0003620000300800 */
[----:B------:R-:W-:Y:S02]  /*19240*/  LOP3.LUT R8, R0, 0xff, RZ, 0xc0, !PT ;  /* 0x000000ff00087812 */ /* 0x000fe400078ec0ff */
[----:B------:R-:W-:Y:S01]  /*19250*/  SHF.R.U32.HI R7, RZ, 0x18, R0 ;  /* 0x00000018ff077819 */ /* 0x000fe20000011600 */
[----:B------:R-:W2:Y:S01]  /*19260*/  LDL.LU R198, [R1+0x264] ;  /* 0x0002640001c67983 */ /* 0x000ea20000300800 */
[----:B------:R-:W-:-:S02]  /*19270*/  LOP3.LUT R2, R3, 0xff, RZ, 0xc0, !PT ;  /* 0x000000ff03027812 */ /* 0x000fc400078ec0ff */
[----:B------:R-:W-:Y:S01]  /*19280*/  PRMT R242, R194, 0x7054, R194 ;  /* 0x00007054c2f27816 */ /* 0x000fe200000000c2 */
[----:B------:R-:W-:Y:S01]  /*19290*/  IMAD.MOV.U32 R28, RZ, RZ, R200 ;  /* 0x000000ffff1c7224 */ /* 0x000fe200078e00c8 */
[----:B------:R-:W-:Y:S01]  /*192a0*/  PRMT R3, R5, 0x5410, R9 ;  /* 0x0000541005037816 */ /* 0x000fe20000000009 */
[----:B------:R-:W-:Y:S01]  /*192b0*/  IMAD.MOV.U32 R203, RZ, RZ, R108 ;  /* 0x000000ffffcb7224 */ /* 0x000fe200078e006c */
[----:B------:R-:W-:Y:S01]  /*192c0*/  PRMT R0, R10, 0x5410, R6 ;  /* 0x000054100a007816 */ /* 0x000fe20000000006 */
[----:B------:R-:W-:Y:S01]  /*192d0*/  IMAD.MOV.U32 R66, RZ, RZ, R206 ;  /* 0x000000ffff427224 */ /* 0x000fe200078e00ce */
[----:B------:R-:W-:Y:S01]  /*192e0*/  PRMT R4, R8, 0x5410, R4 ;  /* 0x0000541008047816 */ /* 0x000fe20000000004 */
[----:B------:R-:W-:Y:S01]  /*192f0*/  LDSM.16.MT88.4 R12, [R188+0xb000] ;  /* 0x00b00000bc0c783b */ /* 0x000fe20000004200 */
[----:B------:R-:W-:Y:S01]  /*19300*/  PRMT R5, R2, 0x5410, R7 ;  /* 0x0000541002057816 */ /* 0x000fe20000000007 */
[--C-:B------:R-:W-:Y:S02]  /*19310*/  HSET2.LE.AND R2, R3, R242.reuse, PT ;  /* 0x000000f203027233 */ /* 0x100fe40003803000 */
[--C-:B------:R-:W-:Y:S01]  /*19320*/  HSET2.LE.AND R0, R0, R242.reuse, PT ;  /* 0x000000f200007233 */ /* 0x100fe20003803000 */
[----:B------:R-:W1:Y:S01]  /*19330*/  LDSM.16.MT88.4 R40, [R190+0xb000] ;  /* 0x00b00000be28783b */ /* 0x000e620000004200 */
[----:B------:R-:W-:-:S02]  /*19340*/  HSET2.LE.AND R3, R4, R242, PT ;  /* 0x000000f204037233 */ /* 0x000fc40003803000 */
[----:B------:R-:W-:Y:S01]  /*19350*/  HSET2.LE.AND R5, R5, R242, PT ;  /* 0x000000f205057233 */ /* 0x000fe20003803000 */
[----:B------:R-:W-:Y:S02]  /*19360*/  LOP3.LUT R6, R71, R0, RZ, 0xc0, !PT ;  /* 0x0000000047067212 */ /* 0x000fe400078ec0ff */
[----:B------:R-:W-:Y:S02]  /*19370*/  LOP3.LUT R7, R70, R2, RZ, 0xc0, !PT ;  /* 0x0000000246077212 */ /* 0x000fe400078ec0ff */
[----:B------:R-:W-:Y:S02]  /*19380*/  LOP3.LUT R4, R73, R3, RZ, 0xc0, !PT ;  /* 0x0000000349047212 */ /* 0x000fe400078ec0ff */
[----:B------:R-:W-:Y:S01]  /*19390*/  LOP3.LUT R5, R72, R5, RZ, 0xc0, !PT ;  /* 0x0000000548057212 */ /* 0x000fe200078ec0ff */
[----:B------:R-:W-:-:S06]  /*193a0*/  IMAD.MOV.U32 R226, RZ, RZ, R202 ;  /* 0x000000ffffe27224 */ /* 0x000fcc00078e00ca */
[----:B---3--:R-:W-:Y:S01]  /*193b0*/  HMMA.16816.F32 R92, R4, R26, R148 ;  /* 0x0000001a045c723c */ /* 0x008fe20000001894 */
[----:B------:R-:W3:Y:S01]  /*193c0*/  LDL.LU R148, [R1+0xb0] ;  /* 0x0000b00001947983 */ /* 0x000ee20000300800 */
[----:B------:R-:W-:-:S03]  /*193d0*/  IMAD.MOV.U32 R227, RZ, RZ, R201 ;  /* 0x000000ffffe37224 */ /* 0x000fc600078e00c9 */
[----:B------:R-:W3:Y:S02]  /*193e0*/  LDL.LU R149, [R1+0xb4] ;  /* 0x0000b40001957983 */ /* 0x000ee40000300800 */
[----:B------:R-:W-:Y:S02]  /*193f0*/  IMAD.MOV.U32 R150, RZ, RZ, R218 ;  /* 0x000000ffff967224 */ /* 0x000fe400078e00da */
[----:B------:R-:W2:Y:S01]  /*19400*/  LDL.LU R218, [R1+0x260] ;  /* 0x0002600001da7983 */ /* 0x000ea20000300800 */
[----:B------:R-:W-:-:S03]  /*19410*/  IMAD.MOV.U32 R151, RZ, RZ, R212 ;  /* 0x000000ffff977224 */ /* 0x000fc600078e00d4 */
[----:B------:R-:W2:Y:S01]  /*19420*/  LDL.LU R212, [R1+0x25c] ;  /* 0x00025c0001d47983 */ /* 0x000ea20000300800 */
[----:B------:R-:W-:-:S03]  /*19430*/  IMAD.MOV.U32 R202, RZ, RZ, R204 ;  /* 0x000000ffffca7224 */ /* 0x000fc600078e00cc */
[----:B------:R-:W2:Y:S04]  /*19440*/  LDL.LU R200, [R1+0xa0] ;  /* 0x0000a00001c87983 */ /* 0x000ea80000300800 */
[----:B------:R-:W2:Y:S04]  /*19450*/  LDL.LU R201, [R1+0xa4] ;  /* 0x0000a40001c97983 */ /* 0x000ea80000300800 */
[----:B------:R-:W2:Y:S04]  /*19460*/  LDL.LU R204, [R1+0x258] ;  /* 0x0002580001cc7983 */ /* 0x000ea80000300800 */
[----:B------:R-:W2:Y:S01]  /*19470*/  LDL.LU R108, [R1+0x254] ;  /* 0x00025400016c7983 */ /* 0x000ea20000300800 */
[----:B------:R-:W-:Y:S01]  /*19480*/  LOP3.LUT R0, R99, R235, R62, 0x96, !PT ;  /* 0x000000eb63007212 */ /* 0x000fe200078e963e */
[----:B------:R-:W-:Y:S01]  /*19490*/  IMAD.MOV.U32 R62, RZ, RZ, R103 ;  /* 0x000000ffff3e7224 */ /* 0x000fe200078e0067 */
[----:B------:R-:W-:Y:S01]  /*194a0*/  LOP3.LUT R2, R63, R236, R214, 0x96, !PT ;  /* 0x000000ec3f027212 */ /* 0x000fe200078e96d6 */
[----:B------:R-:W3:Y:S01]  /*194b0*/  LDL.LU R60, [R1+0x90] ;  /* 0x00009000013c7983 */ /* 0x000ee20000300800 */
[----:B------:R-:W-:-:S03]  /*194c0*/  IMAD.MOV.U32 R63, RZ, RZ, R210 ;  /* 0x000000ffff3f7224 */ /* 0x000fc600078e00d2 */
[----:B------:R-:W3:Y:S04]  /*194d0*/  LDL.LU R61, [R1+0x94] ;  /* 0x00009400013d7983 */ /* 0x000ee80000300800 */
[----:B------:R-:W3:Y:S04]  /*194e0*/  LDL.LU R103, [R1+0x250] ;  /* 0x0002500001677983 */ /* 0x000ee80000300800 */
[----:B------:R-:W3:Y:S04]  /*194f0*/  LDL.LU R210, [R1+0x24c] ;  /* 0x00024c0001d27983 */ /* 0x000ee80000300800 */
[----:B------:R-:W3:Y:S01]  /*19500*/  LDL.LU R64, [R1+0x70] ;  /* 0x0000700001407983 */ /* 0x000ee20000300800 */
[----:B------:R-:W-:-:S02]  /*19510*/  IMAD R2, R2, -0x2daee0ad, RZ ;  /* 0xd2511f5302027824 */ /* 0x000fc400078e02ff */
[----:B------:R-:W-:-:S05]  /*19520*/  IMAD.WIDE.U32 R32, R0, -0x2daee0ad, RZ ;  /* 0xd2511f5300207825 */ /* 0x000fca00078e00ff */
[----:B------:R-:W-:-:S05]  /*19530*/  LOP3.LUT R2, R33, R231, R2, 0x96, !PT ;  /* 0x000000e721027212 */ /* 0x000fca00078e9602 */
[----:B------:R-:W-:-:S05]  /*19540*/  IMAD.WIDE.U32 R2, R2, -0x326172a9, RZ ;  /* 0xcd9e8d5702027825 */ /* 0x000fca00078e00ff */
[----:B------:R-:W-:Y:S02]  /*19550*/  LOP3.LUT R0, R3, R248, R82, 0x96, !PT ;  /* 0x000000f803007212 */ /* 0x000fe400078e9652 */
[----:B------:R-:W-:Y:S02]  /*19560*/  LOP3.LUT R3, R2, 0xffff, RZ, 0xc0, !PT ;  /* 0x0000ffff02037812 */ /* 0x000fe400078ec0ff */
[C---:B------:R-:W-:Y:S02]  /*19570*/  LOP3.LUT R8, R0.reuse, 0xffff, RZ, 0xc0, !PT ;  /* 0x0000ffff00087812 */ /* 0x040fe400078ec0ff */
[----:B------:R-:W-:Y:S02]  /*19580*/  SHF.R.U32.HI R9, RZ, 0x10, R0 ;  /* 0x00000010ff097819 */ /* 0x000fe40000011600 */
[----:B------:R-:W-:Y:S01]  /*19590*/  LOP3.LUT R18, R0, 0xff, RZ, 0xc0, !PT ;  /* 0x000000ff00127812 */ /* 0x000fe200078ec0ff */
[----:B--2---:R-:W-:Y:S02]  /*195a0*/  IMAD.MOV.U32 R65, RZ, RZ, R108 ;  /* 0x000000ffff417224 */ /* 0x004fe400078e006c */
[----:B------:R-:W2:Y:S04]  /*195b0*/  LDL.LU R108, [R1+0x248] ;  /* 0x00024800016c7983 */ /* 0x000ea80000300800 */
[----:B------:R-:W2:Y:S01]  /*195c0*/  LDL.LU R206, [R1+0x244] ;  /* 0x0002440001ce7983 */ /* 0x000ea20000300800 */
        /* <DEDUP_REMOVED lines=8> */
[----:B------:R-:W-:-:S03]  /*19650*/  PRMT R9, R10, 0x5410, R0 ;  /* 0x000054100a097816 */ /* 0x000fc60000000000 */
[--C-:B------:R-:W-:Y:S01]  /*19660*/  HSET2.LE.AND R2, R2, R242.reuse, PT ;  /* 0x000000f202027233 */ /* 0x100fe20003803000 */
[----:B------:R-:W-:Y:S01]  /*19670*/  PRMT R0, R18, 0x5410, R3 ;  /* 0x0000541012007816 */ /* 0x000fe20000000003 */
[--C-:B------:R-:W-:Y:S01]  /*19680*/  HSET2.LE.AND R3, R9, R242.reuse, PT ;  /* 0x000000f209037233 */ /* 0x100fe20003803000 */
[----:B------:R-:W-:Y:S02]  /*19690*/  LOP3.LUT R11, R11, 0xff, RZ, 0xc0, !PT ;  /* 0x000000ff0b0b7812 */ /* 0x000fe400078ec0ff */
[----:B------:R-:W-:Y:S02]  /*196a0*/  LOP3.LUT R9, R171, R2, RZ, 0xc0, !PT ;  /* 0x00000002ab097212 */ /* 0x000fe400078ec0ff */
[----:B------:R-:W-:Y:S01]  /*196b0*/  LOP3.LUT R2, R19, R249, R48, 0x96, !PT ;  /* 0x000000f913027212 */ /* 0x000fe200078e9630 */
[--C-:B------:R-:W-:Y:S01]  /*196c0*/  HSET2.LE.AND R0, R0, R242.reuse, PT ;  /* 0x000000f200007233 */ /* 0x100fe20003803000 */
[----:B------:R-:W-:Y:S02]  /*196d0*/  PRMT R11, R11, 0x5410, R16 ;  /* 0x000054100b0b7816 */ /* 0x000fe40000000010 */
[----:B------:R-:W-:Y:S01]  /*196e0*/  LOP3.LUT R10, R146, R3, RZ, 0xc0, !PT ;  /* 0x00000003920a7212 */ /* 0x000fe200078ec0ff */
[----:B------:R-:W-:Y:S01]  /*196f0*/  IMAD.WIDE.U32 R2, R2, -0x2daee0ad, RZ ;  /* 0xd2511f5302027825 */ /* 0x000fe200078e00ff */
[----:B------:R-:W-:Y:S01]  /*19700*/  LOP3.LUT R8, R174, R0, RZ, 0xc0, !PT ;  /* 0x00000000ae087212 */ /* 0x000fe200078ec0ff */
[----:B------:R-:W-:Y:S01]  /*19710*/  HSET2.LE.AND R11, R11, R242, PT ;  /* 0x000000f20b0b7233 */ /* 0x000fe20003803000 */
[C---:B----4-:R-:W-:Y:S08]  /*19720*/  HMMA.16816.F32 R104, R4.reuse, R46, R136 ;  /* 0x0000002e0468723c */ /* 0x050ff00000001888 */
[----:B------:R-:W-:Y:S01]  /*19730*/  HMMA.16816.F32 R112, R4, R44, R140 ;  /* 0x0000002c0470723c */ /* 0x000fe2000000188c */
[----:B------:R-:W-:-:S07]  /*19740*/  LOP3.LUT R0, R3, R252, R50, 0x96, !PT ;  /* 0x000000fc03007212 */ /* 0x000fce00078e9632 */
[----:B------:R-:W-:Y:S01]  /*19750*/  HMMA.16816.F32 R120, R4, R24, R124 ;  /* 0x000000180478723c */ /* 0x000fe2000000187c */
[----:B------:R-:W-:-:S07]  /*19760*/  LOP3.LUT R11, R147, R11, RZ, 0xc0, !PT ;  /* 0x0000000b930b7212 */ /* 0x000fce00078ec0ff */
[C---:B-1----:R-:W-:Y:S08]  /*19770*/  HMMA.16816.F32 R88, R4.reuse, R20, R116 ;  /* 0x000000140458723c */ /* 0x042ff00000001874 */
[C---:B------:R-:W-:Y:S01]  /*19780*/  HMMA.16816.F32 R84, R4.reuse, R42, R164 ;  /* 0x0000002a0454723c */ /* 0x040fe200000018a4 */
[----:B------:R-:W-:Y:S01]  /*19790*/  IMAD.MOV.U32 R220, RZ, RZ, R75 ;  /* 0x000000ffffdc7224 */ /* 0x000fe200078e004b */
[----:B------:R-:W1:Y:S06]  /*197a0*/  LDSM.16.MT88.4 R16, [R190+0x9400] ;  /* 0x00940000be10783b */ /* 0x000e6c0000004200 */
[C---:B------:R-:W-:Y:S01]  /*197b0*/  HMMA.16816.F32 R136, R4.reuse, R36, R132 ;  /* 0x000000240488723c */ /* 0x040fe20000001884 */
[----:B------:R-:W-:Y:S01]  /*197c0*/  LOP3.LUT R3, R2, 0xffff, RZ, 0xc0, !PT ;  /* 0x0000ffff02037812 */ /* 0x000fe200078ec0ff */
[----:B------:R-:W-:Y:S01]  /*197d0*/  IMAD.MOV.U32 R221, RZ, RZ, R74 ;  /* 0x000000ffffdd7224 */ /* 0x000fe200078e004a */
[----:B------:R-:W-:Y:S05]  /*197e0*/  LDSM.16.MT88.4 R48, [R190+0xb400] ;  /* 0x00b40000be30783b */ /* 0x000fea0000004200 */
[C---:B------:R-:W-:Y:S08]  /*197f0*/  HMMA.16816.F32 R132, R4.reuse, R38, R128 ;  /* 0x000000260484723c */ /* 0x040ff00000001880 */
[C---:B------:R-:W-:Y:S08]  /*19800*/  HMMA.16816.F32 R116, R4.reuse, R22, R152 ;  /* 0x000000160474723c */ /* 0x040ff00000001898 */
[C---:B------:R-:W-:Y:S08]  /*19810*/  HMMA.16816.F32 R128, R4.reuse, R12, R156 ;  /* 0x0000000c0480723c */ /* 0x040ff0000000189c */
[C---:B------:R-:W-:Y:S08]  /*19820*/  HMMA.16816.F32 R140, R4.reuse, R14, R76 ;  /* 0x0000000e048c723c */ /* 0x040ff0000000184c */
[----:B------:R-:W-:Y:S07]  /*19830*/  HMMA.16816.F32 R124, R4, R40, R160 ;  /* 0x00000028047c723c */ /* 0x000fee00000018a0 */
[----:B------:R-:W-:-:S02]  /*19840*/  LOP3.LUT R4, R0, 0xffff, RZ, 0xc0, !PT ;  /* 0x0000ffff00047812 */ /* 0x000fc400078ec0ff */
[--C-:B------:R-:W-:Y:S02]  /*19850*/  SHF.R.U32.HI R5, RZ, 0x10, R0.reuse ;  /* 0x00000010ff057819 */ /* 0x100fe40000011600 */
[----:B------:R-:W-:Y:S02]  /*19860*/  LOP3.LUT R7, R0, 0xff, RZ, 0xc0, !PT ;  /* 0x000000ff00077812 */ /* 0x000fe400078ec0ff */
[----:B------:R-:W-:Y:S02]  /*19870*/  SHF.R.U32.HI R6, RZ, 0x18, R0 ;  /* 0x00000018ff067819 */ /* 0x000fe40000011600 */
[----:B------:R-:W-:Y:S02]  /*19880*/  SHF.R.U32.HI R0, RZ, 0x8, R4 ;  /* 0x00000008ff007819 */ /* 0x000fe40000011604 */
[----:B------:R-:W-:Y:S01]  /*19890*/  LOP3.LUT R4, R5, 0xff, RZ, 0xc0, !PT ;  /* 0x000000ff05047812 */ /* 0x000fe200078ec0ff */
[----:B------:R-:W-:Y:S01]  /*198a0*/  HMMA.16816.F32 R152, R8, R12, R184 ;  /* 0x0000000c0898723c */ /* 0x000fe200000018b8 */
[----:B------:R-:W-:-:S02]  /*198b0*/  SHF.R.U32.HI R5, RZ, 0x18, R2 ;  /* 0x00000018ff057819 */ /* 0x000fc40000011602 */
[----:B------:R-:W-:-:S04]  /*198c0*/  SHF.R.U32.HI R3, RZ, 0x8, R3 ;  /* 0x00000008ff037819 */ /* 0x000fc80000011603 */
[----:B------:R-:W-:Y:S02]  /*198d0*/  LOP3.LUT R12, R2, 0xff, RZ, 0xc0, !PT ;  /* 0x000000ff020c7812 */ /* 0x000fe400078ec0ff */
[----:B------:R-:W-:Y:S02]  /*198e0*/  SHF.R.U32.HI R13, RZ, 0x10, R2 ;  /* 0x00000010ff0d7819 */ /* 0x000fe40000011602 */
[----:B------:R-:W-:Y:S02]  /*198f0*/  PRMT R2, R4, 0x5410, R6 ;  /* 0x0000541004027816 */ /* 0x000fe40000000006 */
[----:B------:R-:W-:Y:S02]  /*19900*/  PRMT R0, R7, 0x5410, R0 ;  /* 0x0000541007007816 */ /* 0x000fe40000000000 */
[----:B------:R-:W-:Y:S01]  /*19910*/  PRMT R3, R12, 0x5410, R3 ;  /* 0x000054100c037816 */ /* 0x000fe20000000003 */
[----:B------:R-:W-:Y:S01]  /*19920*/  HSET2.LE.AND R2, R2, R242, PT ;  /* 0x000000f202027233 */ /* 0x000fe20003803000 */
[----:B------:R-:W-:Y:S01]  /*19930*/  LOP3.LUT R7, R13, 0xff, RZ, 0xc0, !PT ;  /* 0x000000ff0d077812 */ /* 0x000fe200078ec0ff */
[----:B---3--:R-:W-:-:S02]  /*19940*/  IMAD.MOV.U32 R68, RZ, RZ, R103 ;  /* 0x000000ffff447224 */ /* 0x008fc400078e0067 */
[----:B------:R-:W-:Y:S01]  /*19950*/  IMAD.MOV.U32 R69, RZ, RZ, R210 ;  /* 0x000000ffff457224 */ /* 0x000fe200078e00d2 */
[----:B------:R-:W-:Y:S01]  /*19960*/  PRMT R7, R7, 0x5410, R5 ;  /* 0x0000541007077816 */ /* 0x000fe20000000005 */
[----:B------:R-:W-:Y:S02]  /*19970*/  IMAD.MOV.U32 R70, RZ, RZ, R205 ;  /* 0x000000ffff467224 */ /* 0x000fe400078e00cd */
[----:B------:R-:W-:Y:S02]  /*19980*/  IMAD.MOV.U32 R71, RZ, RZ, R211 ;  /* 0x000000ffff477224 */ /* 0x000fe400078e00d3 */
[----:B------:R-:W-:Y:S02]  /*19990*/  IMAD.MOV.U32 R74, RZ, RZ, R109 ;  /* 0x000000ffff4a7224 */ /* 0x000fe400078e006d */
[----:B------:R-:W-:Y:S01]  /*199a0*/  IMAD.MOV.U32 R75, RZ, RZ, R209 ;  /* 0x000000ffff4b7224 */ /* 0x000fe200078e00d1 */
[--C-:B------:R-:W-:Y:S01]  /*199b0*/  HSET2.LE.AND R3, R3, R242.reuse, PT ;  /* 0x000000f203037233 */ /* 0x100fe20003803000 */
[----:B------:R-:W-:Y:S01]  /*199c0*/  IMAD.MOV.U32 R67, RZ, RZ, R102 ;  /* 0x000000ffff437224 */ /* 0x000fe200078e0066 */
[----:B------:R-:W-:Y:S01]  /*199d0*/  LOP3.LUT R5, R169, R2, RZ, 0xc0, !PT ;  /* 0x00000002a9057212 */ /* 0x000fe200078ec0ff */
[----:B------:R-:W-:Y:S01]  /*199e0*/  HMMA.16816.F32 R68, R8, R46, R68 ;  /* 0x0000002e0844723c */ /* 0x000fe20000001844 */
[----:B------:R-:W-:Y:S01]  /*199f0*/  LOP3.LUT R2, R83, R249, R98, 0x96, !PT ;  /* 0x000000f953027212 */ /* 0x000fe200078e9662 */
[----:B------:R-:W-:Y:S01]  /*19a00*/  HSET2.LE.AND R0, R0, R242, PT ;  /* 0x000000f200007233 */ /* 0x000fe20003803000 */
[----:B------:R-:W-:Y:S01]  /*19a10*/  LOP3.LUT R6, R168, R3, RZ, 0xc0, !PT ;  /* 0x00000003a8067212 */ /* 0x000fe200078ec0ff */
[----:B------:R-:W-:-:S02]  /*19a20*/  IMAD.MOV.U32 R184, RZ, RZ, R218 ;  /* 0x000000ffffb87224 */ /* 0x000fc400078e00da */
[----:B------:R-:W-:Y:S02]  /*19a30*/  IMAD.MOV.U32 R185, RZ, RZ, R198 ;  /* 0x000000ffffb97224 */ /* 0x000fe400078e00c6 */
[----:B------:R-:W-:Y:S01]  /*19a40*/  HMMA.16816.F32 R76, R8, R26, R148 ;  /* 0x0000001a084c723c */ /* 0x000fe20000001894 */
[----:B------:R-:W-:Y:S01]  /*19a50*/  IMAD.WIDE.U32 R2, R2, -0x2daee0ad, RZ ;  /* 0xd2511f5302027825 */ /* 0x000fe200078e00ff */
[----:B------:R-:W-:-:S03]  /*19a60*/  LOP3.LUT R4, R170, R0, RZ, 0xc0, !PT ;  /* 0x00000000aa047212 */ /* 0x000fc600078ec0ff */
[----:B------:R-:W-:Y:S02]  /*19a70*/  IMAD.MOV.U32 R186, RZ, RZ, R195 ;  /* 0x000000ffffba7224 */ /* 0x000fe400078e00c3 */
[----:B------:R-:W-:Y:S01]  /*19a80*/  IMAD.MOV.U32 R187, RZ, RZ, R193 ;  /* 0x000000ffffbb7224 */ /* 0x000fe200078e00c1 */
[----:B------:R-:W-:Y:S01]  /*19a90*/  HMMA.16816.F32 R64, R8, R36, R64 ;  /* 0x000000240840723c */ /* 0x000fe20000001840 */
[----:B------:R-:W-:-:S07]  /*19aa0*/  LOP3.LUT R0, R3, R252, R32, 0x96, !PT ;  /* 0x000000fc03007212 */ /* 0x000fce00078e9620 */
[C---:B------:R-:W-:Y:S01]  /*19ab0*/  HMMA.16816.F32 R60, R8.reuse, R38, R60 ;  /* 0x00000026083c723c */ /* 0x040fe2000000183c */
[----:B------:R-:W-:Y:S07]  /*19ac0*/  LDSM.16.MT88.4 R36, [R188+0xb400] ;  /* 0x00b40000bc24783b */ /* 0x000fee0000004200 */
[C---:B------:R-:W-:Y:S01]  /*19ad0*/  HMMA.16816.F32 R144, R8.reuse, R20, R28 ;  /* 0x000000140890723c */ /* 0x040fe2000000181c */
[----:B------:R-:W-:Y:S07]  /*19ae0*/  LDSM.16.MT88.4 R28, [R190+0xa400] ;  /* 0x00a40000be1c783b */ /* 0x000fee0000004200 */
[C---:B------:R-:W-:Y:S01]  /*19af0*/  HMMA.16816.F32 R156, R8.reuse, R14, R220 ;  /* 0x0000000e089c723c */ /* 0x040fe200000018dc */
[----:B------:R-:W-:Y:S01]  /*19b00*/  LOP3.LUT R3, R2, 0xffff, RZ, 0xc0, !PT ;  /* 0x0000ffff02037812 */ /* 0x000fe200078ec0ff */
[----:B------:R-:W-:Y:S01]  /*19b10*/  IMAD.MOV.U32 R57, RZ, RZ, R183 ;  /* 0x000000ffff397224 */ /* 0x000fe200078e00b7 */
[----:B------:R-:W-:Y:S01]  /*19b20*/  HSET2.LE.AND R7, R7, R242, PT ;  /* 0x000000f207077233 */ /* 0x000fe20003803000 */
[----:B------:R-:W-:Y:S01]  /*19b30*/  IMAD.MOV.U32 R54, RZ, RZ, R180 ;  /* 0x000000ffff367224 */ /* 0x000fe200078e00b4 */
[----:B------:R3:W5:Y:S03]  /*19b40*/  LDL.LU R102, [R1+0x240] ;  /* 0x0002400001667983 */ /* 0x0007660000300800 */
[----:B------:R-:W-:Y:S01]  /*19b50*/  HMMA.16816.F32 R148, R8, R22, R224 ;  /* 0x000000160894723c */ /* 0x000fe200000018e0 */
[----:B------:R-:W4:Y:S01]  /*19b60*/  LDSM.16.MT88.4 R20, [R188+0x9400] ;  /* 0x00940000bc14783b */ /* 0x000f220000004200 */
[----:B------:R-:W-:-:S02]  /*19b70*/  LOP3.LUT R14, R0, 0xff, RZ, 0xc0, !PT ;  /* 0x000000ff000e7812 */ /* 0x000fc400078ec0ff */
[----:B------:R-:W-:Y:S01]  /*19b80*/  SHF.R.U32.HI R13, RZ, 0x18, R0 ;  /* 0x00000018ff0d7819 */ /* 0x000fe20000011600 */
[----:B------:R-:W-:-:S03]  /*19b90*/  IMAD.MOV.U32 R55, RZ, RZ, R181 ;  /* 0x000000ffff377224 */ /* 0x000fc600078e00b5 */
[----:B------:R-:W-:Y:S01]  /*19ba0*/  HMMA.16816.F32 R160, R8, R42, R184 ;  /* 0x0000002a08a0723c */ /* 0x000fe200000018b8 */
[----:B------:R-:W-:Y:S01]  /*19bb0*/  SHF.R.U32.HI R12, RZ, 0x18, R2 ;  /* 0x00000018ff0c7819 */ /* 0x000fe20000011602 */
[----:B------:R-:W-:Y:S01]  /*19bc0*/  IMAD.MOV.U32 R56, RZ, RZ, R182 ;  /* 0x000000ffff387224 */ /* 0x000fe200078e00b6 */
[----:B------:R-:W-:Y:S01]  /*19bd0*/  LOP3.LUT R7, R111, R7, RZ, 0xc0, !PT ;  /* 0x000000076f077212 */ /* 0x000fe200078ec0ff */
[----:B------:R3:W5:Y:S04]  /*19be0*/  LDL.LU R103, [R1+0x23c] ;  /* 0x00023c0001677983 */ /* 0x0007680000300800 */
[----:B------:R3:W5:Y:S02]  /*19bf0*/  LDL.LU R210, [R1+0x238] ;  /* 0x0002380001d27983 */ /* 0x0007640000300800 */
[C---:B-1----:R-:W-:Y:S02]  /*19c00*/  HMMA.16816.F32 R168, R4.reuse, R16, R136 ;  /* 0x0000001004a8723c */ /* 0x042fe40000001888 */
[----:B------:R3:W5:Y:S04]  /*19c10*/  LDL.LU R205, [R1+0x234] ;  /* 0x0002340001cd7983 */ /* 0x0007680000300800 */
[----:B------:R3:W5:Y:S02]  /*19c20*/  LDL.LU R211, [R1+0x230] ;  /* 0x0002300001d37983 */ /* 0x0007640000300800 */
[----:B------:R-:W-:Y:S01]  /*19c30*/  HMMA.16816.F32 R172, R4, R18, R132 ;  /* 0x0000001204ac723c */ /* 0x000fe20000001884 */
[----:B--2---:R-:W-:-:S02]  /*19c40*/  IMAD.MOV.U32 R73, RZ, RZ, R108 ;  /* 0x000000ffff497224 */ /* 0x004fc400078e006c */
[----:B------:R-:W-:-:S05]  /*19c50*/  IMAD.MOV.U32 R72, RZ, RZ, R206 ;  /* 0x000000ffff487224 */ /* 0x000fca00078e00ce */
[----:B----4-:R-:W-:Y:S01]  /*19c60*/  HMMA.16816.F32 R112, R4, R20, R112 ;  /* 0x000000140470723c */ /* 0x010fe20000001870 */
[----:B------:R3:W5:Y:S04]  /*19c70*/  LDL.LU R206, [R1+0x22c] ;  /* 0x00022c0001ce7983 */ /* 0x0007680000300800 */
[----:B------:R3:W5:Y:S03]  /*19c80*/  LDL.LU R108, [R1+0x228] ;  /* 0x00022800016c7983 */ /* 0x0007660000300800 */
[C---:B------:R-:W-:Y:S01]  /*19c90*/  HMMA.16816.F32 R72, R8.reuse, R44, R72 ;  /* 0x0000002c0848723c */ /* 0x040fe20000001848 */
[----:B------:R3:W5:Y:S04]  /*19ca0*/  LDL.LU R109, [R1+0x224] ;  /* 0x00022400016d7983 */ /* 0x0007680000300800 */
[----:B------:R3:W5:Y:S03]  /*19cb0*/  LDL.LU R209, [R1+0x220] ;  /* 0x0002200001d17983 */ /* 0x0007660000300800 */
[----:B------:R-:W-:Y:S01]  /*19cc0*/  HMMA.16816.F32 R44, R8, R24, R200 ;  /* 0x00000018082c723c */ /* 0x000fe200000018c8 */
[----:B------:R-:W1:Y:S06]  /*19cd0*/  LDSM.16.MT88.4 R24, [R188+0xa400] ;  /* 0x00a40000bc18783b */ /* 0x000e6c0000004200 */
[----:B------:R-:W-:-:S02]  /*19ce0*/  IMAD.MOV.U32 R200, RZ, RZ, R204 ;  /* 0x000000ffffc87224 */ /* 0x000fc400078e00cc */
[----:B------:R-:W-:Y:S01]  /*19cf0*/  IMAD.MOV.U32 R201, RZ, RZ, R212 ;  /* 0x000000ffffc97224 */ /* 0x000fe200078e00d4 */
[----:B------:R-:W-:Y:S01]  /*19d00*/  HMMA.16816.F32 R104, R4, R22, R104 ;  /* 0x000000160468723c */ /* 0x000fe20000001868 */
[----:B------:R-:W-:Y:S01]  /*19d10*/  IMAD.MOV.U32 R202, RZ, RZ, R207 ;  /* 0x000000ffffca7224 */ /* 0x000fe200078e00cf */
[----:B------:R3:W5:Y:S01]  /*19d20*/  LDL.LU R204, [R1+0x21c] ;  /* 0x00021c0001cc7983 */ /* 0x0007620000300800 */
[----:B------:R-:W-:-:S03]  /*19d30*/  IMAD.MOV.U32 R203, RZ, RZ, R219 ;  /* 0x000000ffffcb7224 */ /* 0x000fc600078e00db */
[----:B------:R3:W5:Y:S04]  /*19d40*/  LDL.LU R212, [R1+0x218] ;  /* 0x0002180001d47983 */ /* 0x0007680000300800 */
[----:B------:R-:W-:Y:S01]  /*19d50*/  HMMA.16816.F32 R164, R8, R40, R200 ;  /* 0x0000002808a4723c */ /* 0x000fe200000018c8 */
[----:B------:R3:W5:Y:S01]  /*19d60*/  LDL.LU R207, [R1+0x214] ;  /* 0x0002140001cf7983 */ /* 0x0007620000300800 */
[----:B------:R-:W-:Y:S02]  /*19d70*/  IMAD.MOV.U32 R42, RZ, RZ, R54 ;  /* 0x000000ffff2a7224 */ /* 0x000fe400078e0036 */
[----:B------:R-:W-:Y:S01]  /*19d80*/  IMAD.MOV.U32 R43, RZ, RZ, R55 ;  /* 0x000000ffff2b7224 */ /* 0x000fe200078e0037 */
[----:B------:R3:W5:Y:S02]  /*19d90*/  LDL.LU R219, [R1+0x210] ;  /* 0x0002100001db7983 */ /* 0x0007640000300800 */
[----:B------:R-:W-:-:S02]  /*19da0*/  LOP3.LUT R8, R0, 0xffff, RZ, 0xc0, !PT ;  /* 0x0000ffff00087812 */ /* 0x000fc400078ec0ff */
[----:B------:R-:W-:Y:S02]  /*19db0*/  SHF.R.U32.HI R9, RZ, 0x10, R0 ;  /* 0x00000010ff097819 */ /* 0x000fe40000011600 */
[----:B------:R-:W-:Y:S02]  /*19dc0*/  LOP3.LUT R10, R2, 0xff, RZ, 0xc0, !PT ;  /* 0x000000ff020a7812 */ /* 0x000fe400078ec0ff */
[----:B------:R-:W-:Y:S01]  /*19dd0*/  SHF.R.U32.HI R11, RZ, 0x10, R2 ;  /* 0x00000010ff0b7819 */ /* 0x000fe20000011602 */
[----:B------:R-:W-:Y:S01]  /*19de0*/  HMMA.16816.F32 R88, R4, R28, R88 ;  /* 0x0000001c0458723c */ /* 0x000fe20000001858 */
[----:B------:R-:W-:Y:S01]  /*19df0*/  SHF.R.U32.HI R0, RZ, 0x8, R3 ;  /* 0x00000008ff007819 */ /* 0x000fe20000011603 */
[----:B------:R3:W5:Y:S01]  /*19e00*/  LDL.LU R218, [R1+0x20c] ;  /* 0x00020c0001da7983 */ /* 0x0007620000300800 */
[----:B------:R-:W-:Y:S02]  /*19e10*/  SHF.R.U32.HI R3, RZ, 0x8, R8 ;  /* 0x00000008ff037819 */ /* 0x000fe40000011608 */
[----:B------:R-:W-:Y:S01]  /*19e20*/  LOP3.LUT R8, R9, 0xff, RZ, 0xc0, !PT ;  /* 0x000000ff09087812 */ /* 0x000fe200078ec0ff */
[----:B------:R3:W5:Y:S01]  /*19e30*/  LDL.LU R198, [R1+0x208] ;  /* 0x0002080001c67983 */ /* 0x0007620000300800 */
[----:B------:R-:W-:-:S02]  /*19e40*/  PRMT R9, R10, 0x5410, R0 ;  /* 0x000054100a097816 */ /* 0x000fc40000000000 */
[----:B------:R-:W-:Y:S01]  /*19e50*/  PRMT R0, R14, 0x5410, R3 ;  /* 0x000054100e007816 */ /* 0x000fe20000000003 */
[----:B-1----:R-:W-:Y:S01]  /*19e60*/  HMMA.16816.F32 R120, R4, R24, R120 ;  /* 0x000000180478723c */ /* 0x002fe20000001878 */
[----:B------:R-:W-:Y:S01]  /*19e70*/  PRMT R2, R8, 0x5410, R13 ;  /* 0x0000541008027816 */ /* 0x000fe2000000000d */
[----:B------:R3:W5:Y:S02]  /*19e80*/  LDL.LU R195, [R1+0x204] ;  /* 0x0002040001c37983 */ /* 0x0007640000300800 */
[--C-:B------:R-:W-:Y:S01]  /*19e90*/  HSET2.LE.AND R0, R0, R242.reuse, PT ;  /* 0x000000f200007233 */ /* 0x100fe20003803000 */
[----:B------:R-:W-:Y:S01]  /*19ea0*/  LOP3.LUT R11, R11, 0xff, RZ, 0xc0, !PT ;  /* 0x000000ff0b0b7812 */ /* 0x000fe200078ec0ff */
[----:B------:R-:W-:Y:S01]  /*19eb0*/  HSET2.LE.AND R2, R2, R242, PT ;  /* 0x000000f202027233 */ /* 0x000fe20003803000 */
[----:B------:R3:W5:Y:S02]  /*19ec0*/  LDL.LU R193, [R1+0x200] ;  /* 0x0002000001c17983 */ /* 0x0007640000300800 */
[----:B------:R-:W-:-:S02]  /*19ed0*/  LOP3.LUT R8, R179, R0, RZ, 0xc0, !PT ;  /* 0x00000000b3087212 */ /* 0x000fc400078ec0ff */
[----:B------:R-:W-:Y:S02]  /*19ee0*/  LOP3.LUT R0, R229, R57, RZ, 0x3c, !PT ;  /* 0x00000039e5007212 */ /* 0x000fe400078e3cff */
[----:B------:R-:W-:-:S03]  /*19ef0*/  PRMT R11, R11, 0x5410, R12 ;  /* 0x000054100b0b7816 */ /* 0x000fc6000000000c */
[----:B------:R-:W-:Y:S01]  /*19f00*/  IMAD.WIDE.U32 R12, R0, -0x326172a9, RZ ;  /* 0xcd9e8d57000c7825 */ /* 0x000fe200078e00ff */
[----:B------:R-:W-:Y:S01]  /*19f10*/  HSET2.LE.AND R3, R9, R242, PT ;  /* 0x000000f209037233 */ /* 0x000fe20003803000 */
[----:B------:R-:W-:-:S03]  /*19f20*/  LOP3.LUT R9, R178, R2, RZ, 0xc0, !PT ;  /* 0x00000002b2097212 */ /* 0x000fc600078ec0ff */
[----:B------:R-:W-:Y:S02]  /*19f30*/  LOP3.LUT R2, R13, R192, R232, 0x96, !PT ;  /* 0x000000c00d027212 */ /* 0x000fe400078e96e8 */
[----:B------:R-:W-:Y:S01]  /*19f40*/  LOP3.LUT R0, R53, R191, R12, 0x96, !PT ;  /* 0x000000bf35007212 */ /* 0x000fe200078e960c */
[----:B------:R-:W-:Y:S01]  /*19f50*/  HMMA.16816.F32 R184, R4, R26, R92 ;  /* 0x0000001a04b8723c */ /* 0x000fe2000000185c */
[----:B------:R-:W-:Y:S01]  /*19f60*/  LOP3.LUT R10, R176, R3, RZ, 0xc0, !PT ;  /* 0x00000003b00a7212 */ /* 0x000fe200078ec0ff */
[----:B------:R-:W-:-:S06]  /*19f70*/  IMAD.WIDE.U32 R2, R2, -0x2daee0ad, RZ ;  /* 0xd2511f5302027825 */ /* 0x000fcc00078e00ff */
[----:B------:R-:W-:Y:S01]  /*19f80*/  HMMA.16816.F32 R96, R4, R30, R116 ;  /* 0x0000001e0460723c */ /* 0x000fe20000001874 */
[----:B------:R-:W-:-:S07]  /*19f90*/  LOP3.LUT R3, R3, R238, R58, 0x96, !PT ;  /* 0x000000ee03037212 */ /* 0x000fce00078e963a */
[C---:B------:R-:W-:Y:S08]  /*19fa0*/  HMMA.16816.F32 R220, R4.reuse, R36, R128 ;  /* 0x0000002404dc723c */ /* 0x040ff00000001880 */
[C---:B------:R-:W-:Y:S08]  /*19fb0*/  HMMA.16816.F32 R224, R4.reuse, R38, R140 ;  /* 0x0000002604e0723c */ /* 0x040ff0000000188c */
[C---:B------:R-:W-:Y:S08]  /*19fc0*/  HMMA.16816.F32 R200, R4.reuse, R48, R124 ;  /* 0x0000003004c8723c */ /* 0x040ff0000000187c */
[----:B------:R-:W-:Y:S07]  /*19fd0*/  HMMA.16816.F32 R180, R4, R50, R84 ;  /* 0x0000003204b4723c */ /* 0x000fee0000001854 */
[----:B------:R-:W-:-:S05]  /*19fe0*/  IMAD.WIDE.U32 R4, R0, -0x2daee0ad, RZ ;  /* 0xd2511f5300047825 */ /* 0x000fca00078e00ff */
[----:B------:R-:W-:Y:S01]  /*19ff0*/  LOP3.LUT R0, R5, R189, R2, 0x96, !PT ;  /* 0x000000bd05007212 */ /* 0x000fe200078e9602 */
[----:B------:R-:W-:-:S04]  /*1a000*/  IMAD.WIDE.U32 R2, R3, -0x326172a9, RZ ;  /* 0xcd9e8d5703027825 */ /* 0x000fc800078e00ff */
[----:B------:R-:W-:Y:S01]  /*1a010*/  IMAD.WIDE.U32 R40, R0, -0x326172a9, RZ ;  /* 0xcd9e8d5700287825 */ /* 0x000fe200078e00ff */
[----:B------:R-:W-:Y:S01]  /*1a020*/  LOP3.LUT R3, R3, R236, R52, 0x96, !PT ;  /* 0x000000ec03037212 */ /* 0x000fe200078e9634 */
[----:B------:R-:W-:-:S03]  /*1a030*/  HSET2.LE.AND R11, R11, R242, PT ;  /* 0x000000f20b0b7233 */ /* 0x000fc60003803000 */
[----:B------:R-:W-:Y:S01]  /*1a040*/  LOP3.LUT R0, R41, R235, R2, 0x96, !PT ;  /* 0x000000eb29007212 */ /* 0x000fe200078e9602 */
[----:B------:R-:W-:Y:S01]  /*1a050*/  IMAD.WIDE.U32 R2, R3, -0x2daee0ad, RZ ;  /* 0xd2511f5303027825 */ /* 0x000fe200078e00ff */
[----:B------:R-:W-:-:S03]  /*1a060*/  LOP3.LUT R11, R177, R11, RZ, 0xc0, !PT ;  /* 0x0000000bb10b7212 */ /* 0x000fc600078ec0ff */
[----:B------:R-:W-:Y:S01]  /*1a070*/  IMAD.WIDE.U32 R32, R0, -0x2daee0ad, RZ ;  /* 0xd2511f5300207825 */ /* 0x000fe200078e00ff */
[----:B------:R-:W-:-:S04]  /*1a080*/  LOP3.LUT R0, R3, R234, R4, 0x96, !PT ;  /* 0x000000ea03007212 */ /* 0x000fc800078e9604 */
[----:B------:R-:W-:Y:S01]  /*1a090*/  LOP3.LUT R2, R33, R231, R2, 0x96, !PT ;  /* 0x000000e721027212 */ /* 0x000fe200078e9602 */
[----:B------:R-:W-:Y:S04]  /*1a0a0*/  HMMA.16816.F32 R84, R8, R16, R64 ;  /* 0x000000100854723c */ /* 0x000fe80000001840 */
[----:B------:R-:W-:-:S04]  /*1a0b0*/  IMAD.WIDE.U32 R2, R2, -0x326172a9, RZ ;  /* 0xcd9e8d5702027825 */ /* 0x000fc800078e00ff */
[----:B------:R-:W-:Y:S01]  /*1a0c0*/  HMMA.16816.F32 R64, R8, R28, R144 ;  /* 0x0000001c0840723c */ /* 0x000fe20000001890 */
[----:B------:R-:W-:Y:S01]  /*1a0d0*/  SHF.R.U32.HI R5, RZ, 0x10, R2 ;  /* 0x00000010ff057819 */ /* 0x000fe20000011602 */
[----:B------:R-:W-:Y:S05]  /*1a0e0*/  LDSM.16.MT88.4 R144, [R190+0xac00] ;  /* 0x00ac0000be90783b */ /* 0x000fea0000004200 */
[----:B------:R-:W-:-:S05]  /*1a0f0*/  IMAD.WIDE.U32 R28, R0, -0x326172a9, RZ ;  /* 0xcd9e8d57001c7825 */ /* 0x000fca00078e00ff */
[----:B------:R-:W-:Y:S02]  /*1a100*/  LOP3.LUT R0, R3, R248, R28, 0x96, !PT ;  /* 0x000000f803007212 */ /* 0x000fe400078e961c */
[----:B------:R-:W-:Y:S02]  /*1a110*/  LOP3.LUT R3, R2, 0xffff, RZ, 0xc0, !PT ;  /* 0x0000ffff02037812 */ /* 0x000fe400078ec0ff */
[----:B------:R-:W-:Y:S02]  /*1a120*/  LOP3.LUT R4, R0, 0xffff, RZ, 0xc0, !PT ;  /* 0x0000ffff00047812 */ /* 0x000fe400078ec0ff */
[----:B------:R-:W-:Y:S02]  /*1a130*/  SHF.R.U32.HI R6, RZ, 0x10, R0 ;  /* 0x00000010ff067819 */ /* 0x000fe40000011600 */
[----:B------:R-:W-:Y:S02]  /*1a140*/  LOP3.LUT R14, R2, 0xff, RZ, 0xc0, !PT ;  /* 0x000000ff020e7812 */ /* 0x000fe400078ec0ff */
[----:B------:R-:W-:-:S02]  /*1a150*/  SHF.R.U32.HI R7, RZ, 0x18, R2 ;  /* 0x00000018ff077819 */ /* 0x000fc40000011602 */
[----:B------:R-:W-:Y:S02]  /*1a160*/  LOP3.LUT R16, R0, 0xff, RZ, 0xc0, !PT ;  /* 0x000000ff00107812 */ /* 0x000fe400078ec0ff */
[----:B------:R-:W-:Y:S02]  /*1a170*/  SHF.R.U32.HI R15, RZ, 0x18, R0 ;  /* 0x00000018ff0f7819 */ /* 0x000fe40000011600 */
[----:B------:R-:W-:Y:S02]  /*1a180*/  SHF.R.U32.HI R2, RZ, 0x8, R3 ;  /* 0x00000008ff027819 */ /* 0x000fe40000011603 */
[----:B------:R-:W-:Y:S02]  /*1a190*/  LOP3.LUT R0, R5, 0xff, RZ, 0xc0, !PT ;  /* 0x000000ff05007812 */ /* 0x000fe400078ec0ff */
[----:B------:R-:W-:Y:S02]  /*1a1a0*/  SHF.R.U32.HI R3, RZ, 0x8, R4 ;  /* 0x00000008ff037819 */ /* 0x000fe40000011604 */
[----:B------:R-:W-:-:S02]  /*1a1b0*/  LOP3.LUT R4, R6, 0xff, RZ, 0xc0, !PT ;  /* 0x000000ff06047812 */ /* 0x000fc400078ec0ff */
[----:B------:R-:W-:Y:S02]  /*1a1c0*/  PRMT R5, R14, 0x5410, R2 ;  /* 0x000054100e057816 */ /* 0x000fe40000000002 */
[----:B------:R-:W-:Y:S02]  /*1a1d0*/  PRMT R7, R0, 0x5410, R7 ;  /* 0x0000541000077816 */ /* 0x000fe40000000007 */
[----:B------:R-:W-:Y:S02]  /*1a1e0*/  PRMT R0, R16, 0x5410, R3 ;  /* 0x0000541010007816 */ /* 0x000fe40000000003 */
[----:B------:R-:W-:-:S03]  /*1a1f0*/  PRMT R2, R4, 0x5410, R15 ;  /* 0x0000541004027816 */ /* 0x000fc6000000000f */
[--C-:B------:R-:W-:Y:S02]  /*1a200*/  HSET2.LE.AND R0, R0, R242.reuse, PT ;  /* 0x000000f200007233 */ /* 0x100fe40003803000 */
[--C-:B------:R-:W-:Y:S02]  /*1a210*/  HSET2.LE.AND R2, R2, R242.reuse, PT ;  /* 0x000000f202027233 */ /* 0x100fe40003803000 */
[--C-:B------:R-:W-:Y:S01]  /*1a220*/  HSET2.LE.AND R3, R5, R242.reuse, PT ;  /* 0x000000f205037233 */ /* 0x100fe20003803000 */
[----:B------:R-:W-:Y:S02]  /*1a230*/  LOP3.LUT R4, R213, R0, RZ, 0xc0, !PT ;  /* 0x00000000d5047212 */ /* 0x000fe400078ec0ff */
[----:B------:R-:W-:Y:S02]  /*1a240*/  LOP3.LUT R5, R196, R2, RZ, 0xc0, !PT ;  /* 0x00000002c4057212 */ /* 0x000fe400078ec0ff */
[----:B------:R-:W-:Y:S02]  /*1a250*/  LOP3.LUT R2, R13, R192, R216, 0x96, !PT ;  /* 0x000000c00d027212 */ /* 0x000fe400078e96d8 */
[----:B------:R-:W-:Y:S01]  /*1a260*/  LOP3.LUT R0, R215, R191, R12, 0x96, !PT ;  /* 0x000000bfd7007212 */ /* 0x000fe200078e960c */
[C---:B------:R-:W-:Y:S01]  /*1a270*/  HMMA.16816.F32 R92, R8.reuse, R22, R68 ;  /* 0x00000016085c723c */ /* 0x040fe20000001844 */
[----:B------:R-:W-:Y:S01]  /*1a280*/  LOP3.LUT R6, R208, R3, RZ, 0xc0, !PT ;  /* 0x00000003d0067212 */ /* 0x000fe200078ec0ff */
[----:B------:R-:W-:Y:S01]  /*1a290*/  IMAD.WIDE.U32 R2, R2, -0x2daee0ad, RZ ;  /* 0xd2511f5302027825 */ /* 0x000fe200078e00ff */
[----:B------:R3:W5:Y:S04]  /*1a2a0*/  LDL.LU.64 R216, [R1+0x1f8] ;  /* 0x0001f80001d87983 */ /* 0x0007680000300a00 */
[----:B------:R3:W5:Y:S01]  /*1a2b0*/  LDL.LU R192, [R1+0x1f4] ;  /* 0x0001f40001c07983 */ /* 0x0007620000300800 */
[C---:B------:R-:W-:Y:S03]  /*1a2c0*/  HMMA.16816.F32 R176, R8.reuse, R20, R72 ;  /* 0x0000001408b0723c */ /* 0x040fe60000001848 */
[----:B------:R3:W5:Y:S04]  /*1a2d0*/  LDL.LU R191, [R1+0x1f0] ;  /* 0x0001f00001bf7983 */ /* 0x0007680000300800 */
[----:B------:R-:W-:Y:S01]  /*1a2e0*/  LDSM.16.MT88.4 R12, [R188+0xb800] ;  /* 0x00b80000bc0c783b */ /* 0x000fe20000004200 */
[C---:B------:R-:W-:Y:S08]  /*1a2f0*/  HMMA.16816.F32 R80, R8.reuse, R18, R60 ;  /* 0x000000120850723c */ /* 0x040ff0000000183c */
[C---:B------:R-:W-:Y:S08]  /*1a300*/  HMMA.16816.F32 R68, R8.reuse, R48, R164 ;  /* 0x000000300844723c */ /* 0x040ff000000018a4 */
[C---:B------:R-:W-:Y:S08]  /*1a310*/  HMMA.16816.F32 R76, R8.reuse, R26, R76 ;  /* 0x0000001a084c723c */ /* 0x040ff0000000184c */
[C---:B------:R-:W-:Y:S08]  /*1a320*/  HMMA.16816.F32 R52, R8.reuse, R36, R152 ;  /* 0x000000240834723c */ /* 0x040ff00000001898 */
[C---:B------:R-:W-:Y:S01]  /*1a330*/  HMMA.16816.F32 R56, R8.reuse, R38, R156 ;  /* 0x000000260838723c */ /* 0x040fe2000000189c */
[----:B------:R-:W-:Y:S01]  /*1a340*/  LOP3.LUT R3, R3, R238, R42, 0x96, !PT ;  /* 0x000000ee03037212 */ /* 0x000fe200078e962a */
[----:B------:R-:W-:Y:S04]  /*1a350*/  LDSM.16.MT88.4 R20, [R188+0xa800] ;  /* 0x00a80000bc14783b */ /* 0x000fe80000004200 */
[----:B------:R-:W-:Y:S02]  /*1a360*/  LDSM.16.MT88.4 R16, [R190+0xa800] ;  /* 0x00a80000be10783b */ /* 0x000fe40000004200 */
[C---:B------:R-:W-:Y:S02]  /*1a370*/  HMMA.16816.F32 R72, R8.reuse, R24, R44 ;  /* 0x000000180848723c */ /* 0x040fe4000000182c */
[----:B------:R-:W1:Y:S04]  /*1a380*/  LDSM.16.MT88.4 R44, [R188+0x9800] ;  /* 0x00980000bc2c783b */ /* 0x000e680000004200 */
[----:B------:R-:W2:Y:S02]  /*1a390*/  LDSM.16.MT88.4 R36, [R190+0x9800] ;  /* 0x00980000be24783b */ /* 0x000ea40000004200 */
[----:B------:R-:W-:Y:S02]  /*1a3a0*/  HMMA.16816.F32 R60, R8, R30, R148 ;  /* 0x0000001e083c723c */ /* 0x000fe40000001894 */
[----:B------:R-:W4:Y:S01]  /*1a3b0*/  LDSM.16.MT88.4 R24, [R190+0xb800] ;  /* 0x00b80000be18783b */ /* 0x000f220000004200 */
[----:B------:R-:W-:-:S03]  /*1a3c0*/  HSET2.LE.AND R7, R7, R242, PT ;  /* 0x000000f207077233 */ /* 0x000fc60003803000 */
[----:B------:R-:W-:Y:S02]  /*1a3d0*/  LDSM.16.MT88.4 R152, [R188+0xac00] ;  /* 0x00ac0000bc98783b */ /* 0x000fe40000004200 */
[----:B------:R-:W-:Y:S01]  /*1a3e0*/  HMMA.16816.F32 R48, R8, R50, R160 ;  /* 0x000000320830723c */ /* 0x000fe200000018a0 */
[----:B------:R-:W-:Y:S01]  /*1a3f0*/  LOP3.LUT R7, R199, R7, RZ, 0xc0, !PT ;  /* 0x00000007c7077212 */ /* 0x000fe200078ec0ff */
[----:B------:R-:W-:Y:S05]  /*1a400*/  LDSM.16.MT88.4 R160, [R190+0x9c00] ;  /* 0x009c0000bea0783b */ /* 0x000fea0000004200 */
[----:B------:R-:W-:-:S05]  /*1a410*/  IMAD.WIDE.U32 R8, R0, -0x2daee0ad, RZ ;  /* 0xd2511f5300087825 */ /* 0x000fca00078e00ff */
[----:B------:R-:W-:Y:S02]  /*1a420*/  LOP3.LUT R0, R9, R189, R2, 0x96, !PT ;  /* 0x000000bd09007212 */ /* 0x000fe400078e9602 */
[----:B------:R3:W5:Y:S01]  /*1a430*/  LDL.LU R189, [R1+0x1ec] ;  /* 0x0001ec0001bd7983 */ /* 0x0007620000300800 */
        /* <DEDUP_REMOVED lines=17> */
[----:B------:R-:W-:Y:S02]  /*1a550*/  LOP3.LUT R3, R8, 0xff, RZ, 0xc0, !PT ;  /* 0x000000ff08037812 */ /* 0x000fe400078ec0ff */
[----:B------:R-:W-:Y:S02]  /*1a560*/  LOP3.LUT R30, R2, 0xff, RZ, 0xc0, !PT ;  /* 0x000000ff021e7812 */ /* 0x000fe400078ec0ff */
[--C-:B------:R-:W-:Y:S02]  /*1a570*/  SHF.R.U32.HI R28, RZ, 0x10, R2.reuse ;  /* 0x00000010ff1c7819 */ /* 0x100fe40000011602 */
[----:B------:R-:W-:Y:S02]  /*1a580*/  SHF.R.U32.HI R33, RZ, 0x18, R2 ;  /* 0x00000018ff217819 */ /* 0x000fe40000011602 */
[----:B------:R-:W-:-:S02]  /*1a590*/  PRMT R2, R3, 0x5410, R9 ;  /* 0x0000541003027816 */ /* 0x000fc40000000009 */
[----:B------:R-:W-:-:S03]  /*1a5a0*/  SHF.R.U32.HI R11, RZ, 0x8, R11 ;  /* 0x00000008ff0b7819 */ /* 0x000fc6000001160b */
[--C-:B------:R-:W-:Y:S01]  /*1a5b0*/  HSET2.LE.AND R2, R2, R242.reuse, PT ;  /* 0x000000f202027233 */ /* 0x100fe20003803000 */
[----:B------:R-:W-:Y:S02]  /*1a5c0*/  PRMT R8, R30, 0x5410, R11 ;  /* 0x000054101e087816 */ /* 0x000fe4000000000b */
[----:B------:R-:W-:Y:S02]  /*1a5d0*/  LOP3.LUT R11, R28, 0xff, RZ, 0xc0, !PT ;  /* 0x000000ff1c0b7812 */ /* 0x000fe400078ec0ff */
[----:B------:R-:W-:Y:S01]  /*1a5e0*/  PRMT R0, R10, 0x5410, R0 ;  /* 0x000054100a007816 */ /* 0x000fe20000000000 */
[--C-:B------:R-:W-:Y:S01]  /*1a5f0*/  HSET2.LE.AND R3, R8, R242.reuse, PT ;  /* 0x000000f208037233 */ /* 0x100fe20003803000 */
[----:B------:R-:W-:Y:S02]  /*1a600*/  PRMT R11, R11, 0x5410, R33 ;  /* 0x000054100b0b7816 */ /* 0x000fe40000000021 */
[----:B------:R-:W-:Y:S02]  /*1a610*/  LOP3.LUT R9, R244, R2, RZ, 0xc0, !PT ;  /* 0x00000002f4097212 */ /* 0x000fe400078ec0ff */
[----:B------:R-:W-:Y:S01]  /*1a620*/  LOP3.LUT R2, R29, R249, R40, 0x96, !PT ;  /* 0x000000f91d027212 */ /* 0x000fe200078e9628 */
[--C-:B------:R-:W-:Y:S01]  /*1a630*/  HSET2.LE.AND R0, R0, R242.reuse, PT ;  /* 0x000000f200007233 */ /* 0x100fe20003803000 */
[----:B------:R-:W-:Y:S01]  /*1a640*/  LOP3.LUT R10, R243, R3, RZ, 0xc0, !PT ;  /* 0x00000003f30a7212 */ /* 0x000fe200078ec0ff */
[----:B------:R-:W-:-:S02]  /*1a650*/  HSET2.LE.AND R11, R11, R242, PT ;  /* 0x000000f20b0b7233 */ /* 0x000fc40003803000 */
[----:B------:R-:W-:Y:S01]  /*1a660*/  IMAD.WIDE.U32 R2, R2, -0x2daee0ad, RZ ;  /* 0xd2511f5302027825 */ /* 0x000fe200078e00ff */
[----:B------:R-:W-:Y:S02]  /*1a670*/  LOP3.LUT R8, R245, R0, RZ, 0xc0, !PT ;  /* 0x00000000f5087212 */ /* 0x000fe400078ec0ff */
[----:B------:R-:W-:Y:S01]  /*1a680*/  LOP3.LUT R11, R241, R11, RZ, 0xc0, !PT ;  /* 0x0000000bf10b7212 */ /* 0x000fe200078ec0ff */
[----:B-1----:R-:W-:Y:S01]  /*1a690*/  HMMA.16816.F32 R140, R4, R44, R112 ;  /* 0x0000002c048c723c */ /* 0x002fe20000001870 */
[----:B------:R-:W-:-:S07]  /*1a6a0*/  LOP3.LUT R0, R3, R252, R32, 0x96, !PT ;  /* 0x000000fc03007212 */ /* 0x000fce00078e9620 */
[C---:B------:R-:W-:Y:S08]  /*1a6b0*/  HMMA.16816.F32 R136, R4.reuse, R46, R104 ;  /* 0x0000002e0488723c */ /* 0x040ff00000001868 */
[C---:B------:R-:W-:Y:S08]  /*1a6c0*/  HMMA.16816.F32 R124, R4.reuse, R20, R120 ;  /* 0x00000014047c723c */ /* 0x040ff00000001878 */
[C---:B------:R-:W-:Y:S08]  /*1a6d0*/  HMMA.16816.F32 R116, R4.reuse, R16, R88 ;  /* 0x000000100474723c */ /* 0x040ff00000001858 */
[----:B------:R-:W-:Y:S01]  /*1a6e0*/  HMMA.16816.F32 R112, R4, R18, R96 ;  /* 0x000000120470723c */ /* 0x000fe20000001860 */
[----:B------:R-:W-:-:S07]  /*1a6f0*/  LOP3.LUT R3, R2, 0xffff, RZ, 0xc0, !PT ;  /* 0x0000ffff02037812 */ /* 0x000fce00078ec0ff */
[C---:B--2---:R-:W-:Y:S08]  /*1a700*/  HMMA.16816.F32 R132, R4.reuse, R36, R168 ;  /* 0x000000240484723c */ /* 0x044ff000000018a8 */
[C---:B------:R-:W-:Y:S08]  /*1a710*/  HMMA.16816.F32 R128, R4.reuse, R38, R172 ;  /* 0x000000260480723c */ /* 0x040ff000000018ac */
[C---:B------:R-:W-:Y:S08]  /*1a720*/  HMMA.16816.F32 R120, R4.reuse, R22, R184 ;  /* 0x000000160478723c */ /* 0x040ff000000018b8 */
[C---:B------:R-:W-:Y:S08]  /*1a730*/  HMMA.16816.F32 R88, R4.reuse, R12, R220 ;  /* 0x0000000c0458723c */ /* 0x040ff000000018dc */
[C---:B------:R-:W-:Y:S08]  /*1a740*/  HMMA.16816.F32 R96, R4.reuse, R14, R224 ;  /* 0x0000000e0460723c */ /* 0x040ff000000018e0 */
[C---:B----4-:R-:W-:Y:S08]  /*1a750*/  HMMA.16816.F32 R148, R4.reuse, R24, R200 ;  /* 0x000000180494723c */ /* 0x050ff000000018c8 */
[----:B------:R-:W-:Y:S08]  /*1a760*/  HMMA.16816.F32 R104, R4, R26, R180 ;  /* 0x0000001a0468723c */ /* 0x000ff000000018b4 */
[----:B------:R-:W-:Y:S01]  /*1a770*/  HMMA.16816.F32 R52, R8, R12, R52 ;  /* 0x0000000c0834723c */ /* 0x000fe20000001834 */
[----:B------:R-:W-:Y:S01]  /*1a780*/  LOP3.LUT R4, R0, 0xffff, RZ, 0xc0, !PT ;  /* 0x0000ffff00047812 */ /* 0x000fe200078ec0ff */
[----:B------:R-:W-:Y:S01]  /*1a790*/  LDSM.16.MT88.4 R168, [R188+0x9c00] ;  /* 0x009c0000bca8783b */ /* 0x000fe20000004200 */
[----:B------:R-:W-:-:S02]  /*1a7a0*/  SHF.R.U32.HI R5, RZ, 0x10, R0 ;  /* 0x00000010ff057819 */ /* 0x000fc40000011600 */
[----:B------:R-:W-:Y:S02]  /*1a7b0*/  SHF.R.U32.HI R7, RZ, 0x18, R0 ;  /* 0x00000018ff077819 */ /* 0x000fe40000011600 */
[----:B------:R-:W-:Y:S02]  /*1a7c0*/  LOP3.LUT R12, R0, 0xff, RZ, 0xc0, !PT ;  /* 0x000000ff000c7812 */ /* 0x000fe400078ec0ff */
[----:B------:R-:W-:Y:S02]  /*1a7d0*/  SHF.R.U32.HI R0, RZ, 0x8, R4 ;  /* 0x00000008ff007819 */ /* 0x000fe40000011604 */
[----:B------:R-:W-:Y:S02]  /*1a7e0*/  LOP3.LUT R4, R5, 0xff, RZ, 0xc0, !PT ;  /* 0x000000ff05047812 */ /* 0x000fe400078ec0ff */
[----:B------:R-:W-:Y:S02]  /*1a7f0*/  LOP3.LUT R6, R2, 0xff, RZ, 0xc0, !PT ;  /* 0x000000ff02067812 */ /* 0x000fe400078ec0ff */
[----:B------:R-:W-:-:S02]  /*1a800*/  SHF.R.U32.HI R13, RZ, 0x10, R2 ;  /* 0x00000010ff0d7819 */ /* 0x000fc40000011602 */
[----:B------:R-:W-:Y:S02]  /*1a810*/  SHF.R.U32.HI R5, RZ, 0x18, R2 ;  /* 0x00000018ff057819 */ /* 0x000fe40000011602 */
[----:B------:R-:W-:Y:S01]  /*1a820*/  PRMT R2, R4, 0x5410, R7 ;  /* 0x0000541004027816 */ /* 0x000fe20000000007 */
[----:B------:R-:W-:Y:S01]  /*1a830*/  HMMA.16816.F32 R164, R8, R36, R84 ;  /* 0x0000002408a4723c */ /* 0x000fe20000001854 */
[----:B------:R-:W-:-:S03]  /*1a840*/  SHF.R.U32.HI R3, RZ, 0x8, R3 ;  /* 0x00000008ff037819 */ /* 0x000fc60000011603 */
[----:B------:R-:W-:Y:S01]  /*1a850*/  HSET2.LE.AND R2, R2, R242, PT ;  /* 0x000000f202027233 */ /* 0x000fe20003803000 */
[----:B------:R-:W-:-:S03]  /*1a860*/  PRMT R3, R6, 0x5410, R3 ;  /* 0x0000541006037816 */ /* 0x000fc60000000003 */
[----:B------:R-:W-:Y:S01]  /*1a870*/  HMMA.16816.F32 R36, R8, R38, R80 ;  /* 0x000000260824723c */ /* 0x000fe20000001850 */
[----:B------:R-:W1:Y:S01]  /*1a880*/  LDSM.16.MT88.4 R80, [R188+0xbc00] ;  /* 0x00bc0000bc50783b */ /* 0x000e620000004200 */
[----:B------:R-:W-:Y:S01]  /*1a890*/  PRMT R0, R12, 0x5410, R0 ;  /* 0x000054100c007816 */ /* 0x000fe20000000000 */
[----:B------:R-:W-:Y:S01]  /*1a8a0*/  HSET2.LE.AND R3, R3, R242, PT ;  /* 0x000000f203037233 */ /* 0x000fe20003803000 */
[----:B------:R-:W-:-:S04]  /*1a8b0*/  LOP3.LUT R4, R13, 0xff, RZ, 0xc0, !PT ;  /* 0x000000ff0d047812 */ /* 0x000fc800078ec0ff */
[----:B------:R-:W-:Y:S01]  /*1a8c0*/  HMMA.16816.F32 R172, R8, R44, R176 ;  /* 0x0000002c08ac723c */ /* 0x000fe200000018b0 */
[----:B------:R-:W-:Y:S01]  /*1a8d0*/  HSET2.LE.AND R0, R0, R242, PT ;  /* 0x000000f200007233 */ /* 0x000fe20003803000 */
[----:B------:R-:W-:-:S06]  /*1a8e0*/  PRMT R4, R4, 0x5410, R5 ;  /* 0x0000541004047816 */ /* 0x000fcc0000000005 */
[C---:B------:R-:W-:Y:S07]  /*1a8f0*/  HMMA.16816.F32 R44, R8.reuse, R46, R92 ;  /* 0x0000002e082c723c */ /* 0x040fee000000185c */
[----:B------:R-:W-:Y:S01]  /*1a900*/  LOP3.LUT R93, R228, R2, RZ, 0xc0, !PT ;  /* 0x00000002e45d7212 */ /* 0x000fe200078ec0ff */
[----:B------:R-:W-:Y:S01]  /*1a910*/  HMMA.16816.F32 R56, R8, R14, R56 ;  /* 0x0000000e0838723c */ /* 0x000fe20000001838 */
[----:B------:R-:W2:Y:S01]  /*1a920*/  LDSM.16.MT88.4 R12, [R190+0xbc00] ;  /* 0x00bc0000be0c783b */ /* 0x000ea20000004200 */
[----:B------:R-:W-:-:S02]  /*1a930*/  LOP3.LUT R2, R31, R249, R110, 0x96, !PT ;  /* 0x000000f91f027212 */ /* 0x000fc400078e966e */
[----:B------:R-:W-:-:S03]  /*1a940*/  LOP3.LUT R94, R239, R3, RZ, 0xc0, !PT ;  /* 0x00000003ef5e7212 */ /* 0x000fc600078ec0ff */
[----:B------:R-:W-:Y:S01]  /*1a950*/  IMAD.WIDE.U32 R2, R2, -0x2daee0ad, RZ ;  /* 0xd2511f5302027825 */ /* 0x000fe200078e00ff */
[----:B------:R-:W-:Y:S01]  /*1a960*/  HSET2.LE.AND R4, R4, R242, PT ;  /* 0x000000f204047233 */ /* 0x000fe20003803000 */
[----:B------:R-:W-:-:S03]  /*1a970*/  LOP3.LUT R92, R240, R0, RZ, 0xc0, !PT ;  /* 0x00000000f05c7212 */ /* 0x000fc600078ec0ff */
[----:B------:R-:W-:Y:S02]  /*1a980*/  LOP3.LUT R0, R3, R252, R42, 0x96, !PT ;  /* 0x000000fc03007212 */ /* 0x000fe400078e962a */
[----:B------:R-:W-:Y:S02]  /*1a990*/  LOP3.LUT R3, R2, 0xffff, RZ, 0xc0, !PT ;  /* 0x0000ffff02037812 */ /* 0x000fe400078ec0ff */
[----:B------:R-:W-:Y:S01]  /*1a9a0*/  LOP3.LUT R95, R230, R4, RZ, 0xc0, !PT ;  /* 0x00000004e65f7212 */ /* 0x000fe200078ec0ff */
[----:B------:R-:W-:Y:S01]  /*1a9b0*/  HMMA.16816.F32 R156, R8, R20, R72 ;  /* 0x00000014089c723c */ /* 0x000fe20000001848 */
[----:B------:R-:W-:Y:S02]  /*1a9c0*/  LOP3.LUT R4, R0, 0xffff, RZ, 0xc0, !PT ;  /* 0x0000ffff00047812 */ /* 0x000fe400078ec0ff */
[----:B------:R-:W-:Y:S02]  /*1a9d0*/  SHF.R.U32.HI R6, RZ, 0x8, R3 ;  /* 0x00000008ff067819 */ /* 0x000fe40000011603 */
[----:B------:R-:W-:-:S02]  /*1a9e0*/  SHF.R.U32.HI R5, RZ, 0x10, R0 ;  /* 0x00000010ff057819 */ /* 0x000fc40000011600 */
[----:B------:R-:W-:Y:S01]  /*1a9f0*/  SHF.R.U32.HI R3, RZ, 0x10, R2 ;  /* 0x00000010ff037819 */ /* 0x000fe20000011602 */
[----:B------:R-:W-:Y:S01]  /*1aa00*/  HMMA.16816.F32 R20, R8, R22, R76 ;  /* 0x000000160814723c */ /* 0x000fe2000000184c */
[----:B------:R-:W-:Y:S02]  /*1aa10*/  LOP3.LUT R7, R2, 0xff, RZ, 0xc0, !PT ;  /* 0x000000ff02077812 */ /* 0x000fe400078ec0ff */
[----:B------:R-:W-:-:S05]  /*1aa20*/  LOP3.LUT R5, R5, 0xff, RZ, 0xc0, !PT ;  /* 0x000000ff05057812 */ /* 0x000fca00078ec0ff */
[----:B------:R-:W-:Y:S01]  /*1aa30*/  HMMA.16816.F32 R64, R8, R16, R64 ;  /* 0x000000100840723c */ /* 0x000fe20000001840 */
[----:B------:R-:W-:-:S07]  /*1aa40*/  PRMT R6, R7, 0x5410, R6 ;  /* 0x0000541007067816 */ /* 0x000fce0000000006 */
[C---:B------:R-:W-:Y:S08]  /*1aa50*/  HMMA.16816.F32 R60, R8.reuse, R18, R60 ;  /* 0x00000012083c723c */ /* 0x040ff0000000183c */
[C---:B------:R-:W-:Y:S08]  /*1aa60*/  HMMA.16816.F32 R84, R8.reuse, R24, R68 ;  /* 0x000000180854723c */ /* 0x040ff00000001844 */
[----:B------:R-:W-:Y:S07]  /*1aa70*/  HMMA.16816.F32 R48, R8, R26, R48 ;  /* 0x0000001a0830723c */ /* 0x000fee0000001830 */
[----:B------:R-:W-:-:S02]  /*1aa80*/  LOP3.LUT R9, R0, 0xff, RZ, 0xc0, !PT ;  /* 0x000000ff00097812 */ /* 0x000fc400078ec0ff */
[----:B------:R-:W-:Y:S02]  /*1aa90*/  SHF.R.U32.HI R8, RZ, 0x18, R0 ;  /* 0x00000018ff087819 */ /* 0x000fe40000011600 */
[----:B------:R-:W-:Y:S02]  /*1aaa0*/  SHF.R.U32.HI R0, RZ, 0x8, R4 ;  /* 0x00000008ff007819 */ /* 0x000fe40000011604 */
[----:B------:R-:W-:Y:S02]  /*1aab0*/  SHF.R.U32.HI R10, RZ, 0x18, R2 ;  /* 0x00000018ff0a7819 */ /* 0x000fe40000011602 */
[----:B------:R-:W-:Y:S02]  /*1aac0*/  LOP3.LUT R4, R3, 0xff, RZ, 0xc0, !PT ;  /* 0x000000ff03047812 */ /* 0x000fe400078ec0ff */
[----:B------:R-:W-:Y:S02]  /*1aad0*/  PRMT R0, R9, 0x5410, R0 ;  /* 0x0000541009007816 */ /* 0x000fe40000000000 */
[----:B------:R-:W-:-:S02]  /*1aae0*/  PRMT R2, R5, 0x5410, R8 ;  /* 0x0000541005027816 */ /* 0x000fc40000000008 */
[----:B------:R-:W-:Y:S01]  /*1aaf0*/  PRMT R4, R4, 0x5410, R10 ;  /* 0x0000541004047816 */ /* 0x000fe2000000000a */
[--C-:B------:R-:W-:Y:S02]  /*1ab00*/  HSET2.LE.AND R0, R0, R242.reuse, PT ;  /* 0x000000f200007233 */ /* 0x100fe40003803000 */
[--C-:B------:R-:W-:Y:S02]  /*1ab10*/  HSET2.LE.AND R2, R2, R242.reuse, PT ;  /* 0x000000f202027233 */ /* 0x100fe40003803000 */
[--C-:B------:R-:W-:Y:S02]  /*1ab20*/  HSET2.LE.AND R3, R6, R242.reuse, PT ;  /* 0x000000f206037233 */ /* 0x100fe40003803000 */
[----:B------:R-:W-:Y:S01]  /*1ab30*/  HSET2.LE.AND R4, R4, R242, PT ;  /* 0x000000f204047233 */ /* 0x000fe20003803000 */
[----:B-1----:R-:W-:Y:S07]  /*1ab40*/  HMMA.16816.F32 R76, R92, R82, R96 ;  /* 0x000000525c4c723c */ /* 0x002fee0000001860 */
[----:B------:R-:W-:-:S02]  /*1ab50*/  LOP3.LUT R96, R251, R0, RZ, 0xc0, !PT ;  /* 0x00000000fb607212 */ /* 0x000fc400078ec0ff */
[----:B------:R-:W-:Y:S02]  /*1ab60*/  LOP3.LUT R97, R250, R2, RZ, 0xc0, !PT ;  /* 0x00000002fa617212 */ /* 0x000fe400078ec0ff */
        /* <DEDUP_REMOVED lines=24> */
[----:B------:R-:W-:-:S07]  /*1acf0*/  IADD3 R196, P0, R34, -0x180, RZ ;  /* 0xfffffe8022c47810 */ /* 0x000fce0007f1e0ff */
[----:B------:R-:W-:Y:S07]  /*1ad00*/  HMMA.16816.F32 R92, R92, R14, R104 ;  /* 0x0000000e5c5c723c */ /* 0x000fee0000001868 */
[----:B------:R-:W-:Y:S01]  /*1ad10*/  IMAD.MOV.U32 R107, RZ, RZ, R197 ;  /* 0x000000ffff6b7224 */ /* 0x000fe200078e00c5 */
[----:B------:R-:W-:Y:S02]  /*1ad20*/  IADD3.X R197, R35, -0x1, RZ, P0, !PT ;  /* 0xffffffff23c57810 */ /* 0x000fe400007fe4ff */
.L_x_809:
[----:B-1-3--:R-:W2:Y:S02]  /*1ad30*/  LDL R0, [R1+0x1a0] ;  /* 0x0001a00001007983 */ /* 0x00aea40000100800 */
[----:B--2---:R-:W-:-:S13]  /*1ad40*/  ISETP.GT.AND P0, PT, R107, R0, PT ;  /* 0x000000006b00720c */ /* 0x004fda0003f04270 */
[----:B------:R-:W-:Y:S05]  /*1ad50*/  @!P0 BRA `(.L_x_818) ;  /* 0x000083d000008947 */ /* 0x000fea0003800000 */
[----:B------:R-:W2:Y:S01]  /*1ad60*/  LDL.LU R6, [R1+0x8c] ;  /* 0x00008c0001067983 */ /* 0x000ea20000300800 */
[----:B-----5:R-:W-:Y:S01]  /*1ad70*/  IMAD.MOV.U32 R106, RZ, RZ, R101 ;  /* 0x000000ffff6a7224 */ /* 0x020fe200078e0065 */
[----:B------:R-:W-:Y:S01]  /*1ad80*/  MOV R105, R102 ;  /* 0x0000006600697202 */ /* 0x000fe20000000f00 */
[----:B------:R-:W-:Y:S01]  /*1ad90*/  IMAD.MOV.U32 R3, RZ, RZ, R103 ;  /* 0x000000ffff037224 */ /* 0x000fe200078e0067 */
[----:B------:R-:W-:Y:S01]  /*1ada0*/  MOV R104, R100 ;  /* 0x0000006400687202 */ /* 0x000fe20000000f00 */
[C---:B--2---:R-:W-:Y:S01]  /*1adb0*/  IMAD.SHL.U32 R4, R6.reuse, 0x8, RZ ;  /* 0x0000000806047824 */ /* 0x044fe200078e00ff */
[----:B------:R-:W-:Y:S01]  /*1adc0*/  SHF.R.S32.HI R2, RZ, 0x1f, R6 ;  /* 0x0000001fff027819 */ /* 0x000fe20000011406 */
[C---:B------:R-:W-:Y:S02]  /*1add0*/  IMAD R5, R6.reuse, 0x48, RZ ;  /* 0x0000004806057824 */ /* 0x040fe400078e02ff */
[C-C-:B------:R-:W-:Y:S01]  /*1ade0*/  IMAD R0, R6.reuse, 0x38, R4.reuse ;  /* 0x0000003806007824 */ /* 0x140fe200078e0204 */
[----:B------:R-:W-:Y:S01]  /*1adf0*/  SHF.R.S32.HI R7, RZ, 0x1f, R4 ;  /* 0x0000001fff077819 */ /* 0x000fe20000011404 */
[----:B------:R-:W-:Y:S01]  /*1ae00*/  IMAD.WIDE.U32 R8, R6, 0x70, RZ ;  /* 0x0000007006087825 */ /* 0x000fe200078e00ff */
[----:B------:R-:W-:-:S02]  /*1ae10*/  SHF.R.S32.HI R6, RZ, 0x1f, R5 ;  /* 0x0000001fff067819 */ /* 0x000fc40000011405 */
[----:B------:R-:W-:Y:S01]  /*1ae20*/  SHF.L.U64.HI R7, R4, 0x1, R7 ;  /* 0x0000000104077819 */ /* 0x000fe20000010207 */
[----:B------:R-:W-:Y:S01]  /*1ae30*/  IMAD R2, R2, 0x70, RZ ;  /* 0x0000007002027824 */ /* 0x000fe200078e02ff */
[----:B------:R-:W-:Y:S01]  /*1ae40*/  IADD3 R0, R0, 0x1, RZ ;  /* 0x0000000100007810 */ /* 0x000fe20007ffe0ff */
[----:B------:R-:W-:Y:S01]  /*1ae50*/  STL.64 [R1+0x178], R8 ;  /* 0x0001780801007387 */ /* 0x000fe20000100a00 */
[----:B------:R-:W-:Y:S02]  /*1ae60*/  IMAD.SHL.U32 R10, R4, 0x2, RZ ;  /* 0x00000002040a7824 */ /* 0x000fe400078e00ff */
[----:B------:R-:W-:Y:S01]  /*1ae70*/  SHF.R.S32.HI R4, RZ, 0x1f, R0 ;  /* 0x0000001fff047819 */ /* 0x000fe20000011400 */
[----:B------:R1:W-:Y:S04]  /*1ae80*/  STL [R1+0x198], R7 ;  /* 0x0001980701007387 */ /* 0x0003e80000100800 */
[----:B------:R2:W-:Y:S01]  /*1ae90*/  STL [R1+0x190], R10 ;  /* 0x0001900a01007387 */ /* 0x0005e20000100800 */
[----:B-1----:R-:W-:-:S02]  /*1aea0*/  SHF.L.U64.HI R7, R5, 0x1, R6 ;  /* 0x0000000105077819 */ /* 0x002fc40000010206 */
[----:B------:R-:W-:Y:S01]  /*1aeb0*/  SHF.L.U32 R6, R5, 0x1, RZ ;  /* 0x0000000105067819 */ /* 0x000fe200000006ff */
[----:B------:R-:W-:Y:S01]  /*1aec0*/  IMAD.IADD R5, R9, 0x1, R2 ;  /* 0x0000000109057824 */ /* 0x000fe200078e0202 */
[C---:B------:R-:W-:Y:S01]  /*1aed0*/  SHF.L.U64.HI R2, R0.reuse, 0x1, R4 ;  /* 0x0000000100027819 */ /* 0x040fe20000010204 */
[----:B------:R2:W-:Y:S01]  /*1aee0*/  STL [R1+0x194], R7 ;  /* 0x0001940701007387 */ /* 0x0005e20000100800 */
[----:B------:R-:W-:-:S03]  /*1aef0*/  SHF.L.U32 R0, R0, 0x1, RZ ;  /* 0x0000000100007819 */ /* 0x000fc600000006ff */
[----:B------:R2:W-:Y:S04]  /*1af00*/  STL [R1+0x18c], R6 ;  /* 0x00018c0601007387 */ /* 0x0005e80000100800 */
[----:B------:R2:W-:Y:S04]  /*1af10*/  STL [R1+0x184], R5 ;  /* 0x0001840501007387 */ /* 0x0005e80000100800 */
[----:B------:R2:W-:Y:S04]  /*1af20*/  STL [R1+0x180], R0 ;  /* 0x0001800001007387 */ /* 0x0005e80000100800 */
[----:B------:R2:W-:Y:S02]  /*1af30*/  STL [R1+0x188], R2 ;  /* 0x0001880201007387 */ /* 0x0005e40000100800 */
.L_x_821:
[----:B--2---:R-:W2:Y:S01]  /*1af40*/  LDL R2, [R1] ;  /* 0x0000000001027983 */ /* 0x004ea20000100800 */
[----:B------:R-:W-:Y:S04]  /*1af50*/  DEPBAR.LE SB0, 0x0 ;  /* 0x000080000000791a */ /* 0x000fe80000000000 */
[----:B------:R-:W3:Y:S01]  /*1af60*/  LDL.64 R8, [R1+0x160] ;  /* 0x0001600001087983 */ /* 0x000ee20000100a00 */
[----:B------:R-:W-:Y:S01]  /*1af70*/  WARPSYNC 0xffffffff ;  /* 0xffffffff00007948 */ /* 0x000fe20003800000 */
[----:B------:R-:W-:Y:S01]  /*1af80*/  IADD3 R234, R107, -0x1, RZ ;  /* 0xffffffff6bea7810 */ /* 0x000fe20007ffe0ff */
[----:B------:R-:W-:Y:S02]  /*1af90*/  BSSY B0, `(.L_x_819) ;  /* 0x0000107000007945 */ /* 0x000fe40003800000 */
[----:B------:R-:W4:Y:S05]  /*1afa0*/  LDL R0, [R1+0x34] ;  /* 0x0000340001007983 */ /* 0x000f2a0000100800 */
[----:B-----5:R-:W5:Y:S05]  /*1afb0*/  LDL R6, [R1+0x30] ;  /* 0x0000300001067983 */ /* 0x020f6a0000100800 */
[----:B------:R-:W2:Y:S05]  /*1afc0*/  LDL.64 R10, [R1+0x1b0] ;  /* 0x0001b000010a7983 */ /* 0x000eaa0000100a00 */
[----:B------:R-:W2:Y:S05]  /*1afd0*/  LDL.64 R4, [R1+0x1b8] ;  /* 0x0001b80001047983 */ /* 0x000eaa0000100a00 */
[----:B------:R-:W-:Y:S01]  /*1afe0*/  BAR.SYNC.DEFER_BLOCKING 0x0 ;  /* 0x0000000000007b1d */ /* 0x000fe20000010000 */
[----:B--2---:R-:W-:Y:S01]  /*1aff0*/  IMAD.MOV.U32 R5, RZ, RZ, R11 ;  /* 0x000000ffff057224 */ /* 0x004fe200078e000b */
[-C--:B------:R-:W-:Y:S04]  /*1b000*/  ISETP.GE.AND P5, PT, R2, R198.reuse, PT ;  /* 0x000000c60200720c */ /* 0x080fe80003fa6270 */
[----:B------:R-:W2:Y:S01]  /*1b010*/  LDL R110, [R1+0x1a0] ;  /* 0x0001a000016e7983 */ /* 0x000ea20000100800 */
[----:B---3--:R-:W-:Y:S02]  /*1b020*/  SHF.L.U64.HI R2, R8, 0x6, R9 ;  /* 0x0000000608027819 */ /* 0x008fe40000010209 */
[----:B----4-:R-:W-:Y:S02]  /*1b030*/  ISETP.GE.AND P3, PT, R0, R198, PT ;  /* 0x000000c60000720c */ /* 0x010fe40003f66270 */
[----:B------:R-:W-:Y:S01]  /*1b040*/  SHF.R.S32.HI R0, RZ, 0x1f, R234 ;  /* 0x0000001fff007819 */ /* 0x000fe200000114ea */
[----:B------:R-:W-:Y:S01]  /*1b050*/  IMAD R2, R2, R234, RZ ;  /* 0x000000ea02027224 */ /* 0x000fe200078e02ff */
[----:B-----5:R-:W-:Y:S01]  /*1b060*/  ISETP.GE.AND P4, PT, R6, R198, PT ;  /* 0x000000c60600720c */ /* 0x020fe20003f86270 */
[----:B------:R-:W-:Y:S04]  /*1b070*/  IMAD.SHL.U32 R6, R8, 0x40, RZ ;  /* 0x0000004008067824 */ /* 0x000fe800078e00ff */
[-C--:B------:R-:W-:Y:S01]  /*1b080*/  IMAD.WIDE.U32 R4, R234, R6.reuse, R4 ;  /* 0x00000006ea047225 */ /* 0x080fe200078e0004 */
[----:B------:R-:W-:Y:S03]  /*1b090*/  @P5 STS [R195+0x9000], RZ ;  /* 0x009000ffc3005388 */ /* 0x000fe60000000800 */
[----:B------:R-:W-:Y:S01]  /*1b0a0*/  IMAD R2, R0, R6, R2 ;  /* 0x0000000600027224 */ /* 0x000fe200078e0202 */
[CC--:B------:R-:W-:Y:S01]  /*1b0b0*/  @!P5 LEA R16, P1, R4.reuse, R218.reuse, 0x1 ;  /* 0x000000da0410d211 */ /* 0x0c0fe200078208ff */
[----:B------:R-:W-:Y:S01]  /*1b0c0*/  @P5 STS [R195+0x9004], RZ ;  /* 0x009004ffc3005388 */ /* 0x000fe20000000800 */
[CC--:B------:R-:W-:Y:S01]  /*1b0d0*/  @!P3 LEA R10, P2, R4.reuse, R218.reuse, 0x1 ;  /* 0x000000da040ab211 */ /* 0x0c0fe200078408ff */
[----:B------:R-:W-:Y:S01]  /*1b0e0*/  IMAD.IADD R2, R5, 0x1, R2 ;  /* 0x0000000105027824 */ /* 0x000fe200078e0202 */
[----:B------:R-:W-:Y:S02]  /*1b0f0*/  @!P4 LEA R12, P0, R4, R218, 0x1 ;  /* 0x000000da040cc211 */ /* 0x000fe400078008ff */
[----:B------:R-:W-:Y:S01]  /*1b100*/  @P5 STS.64 [R195+0x9008], RZ ;  /* 0x009008ffc3005388 */ /* 0x000fe20000000a00 */
[----:B------:R-:W-:Y:S02]  /*1b110*/  LEA R0, P6, R8, R4, 0x5 ;  /* 0x0000000408007211 */ /* 0x000fe400078c28ff */
[CCC-:B------:R-:W-:Y:S02]  /*1b120*/  @!P5 LEA.HI.X R17, R4.reuse, R219.reuse, R2.reuse, 0x1, P1 ;  /* 0x000000db0411d211 */ /* 0x1c0fe400008f0c02 */
[CCC-:B------:R-:W-:Y:S02]  /*1b130*/  @!P4 LEA.HI.X R13, R4.reuse, R219.reuse, R2.reuse, 0x1, P0 ;  /* 0x000000db040dc211 */ /* 0x1c0fe400000f0c02 */
[-C--:B------:R-:W-:Y:S01]  /*1b140*/  @!P3 LEA.HI.X R11, R4, R219.reuse, R2, 0x1, P2 ;  /* 0x000000db040bb211 */ /* 0x080fe200010f0c02 */
[----:B------:R-:W-:Y:S01]  /*1b150*/  @!PT LDS RZ, [RZ] ;  /* 0x00000000fffff984 */ /* 0x000fe20000000800 */
[----:B------:R-:W-:Y:S01]  /*1b160*/  @!PT LDS RZ, [RZ] ;  /* 0x00000000fffff984 */ /* 0x000fe20000000800 */
[----:B------:R-:W-:Y:S01]  /*1b170*/  @!PT LDS RZ, [RZ] ;  /* 0x00000000fffff984 */ /* 0x000fe20000000800 */
[----:B------:R1:W-:Y:S01]  /*1b180*/  @!P5 LDGSTS.E.BYPASS.LTC128B.128 [R195+0x9000], [R16.64] ;  /* 0x0900000010c3dfae */ /* 0x0003e2000b901d44 */
[----:B------:R-:W-:Y:S02]  /*1b190*/  LEA.HI.X R5, R8, R2, R9, 0x5, P6 ;  /* 0x0000000208057211 */ /* 0x000fe400030f2c09 */
[CC--:B------:R-:W-:Y:S02]  /*1b1a0*/  @!P5 LEA R14, P6, R0.reuse, R218.reuse, 0x1 ;  /* 0x000000da000ed211 */ /* 0x0c0fe400078c08ff */
[----:B------:R-:W-:Y:S01]  /*1b1b0*/  @P4 STS.128 [R195+0xa000], RZ ;  /* 0x00a000ffc3004388 */ /* 0x000fe20000000c00 */
[CC--:B------:R-:W-:Y:S02]  /*1b1c0*/  @!P4 LEA R8, P1, R0.reuse, R218.reuse, 0x1 ;  /* 0x000000da0008c211 */ /* 0x0c0fe400078208ff */
[CCC-:B------:R-:W-:Y:S02]  /*1b1d0*/  @!P5 LEA.HI.X R15, R0.reuse, R219.reuse, R5.reuse, 0x1, P6 ;  /* 0x000000db000fd211 */ /* 0x1c0fe400030f0c05 */
[----:B------:R-:W-:Y:S01]  /*1b1e0*/  @!PT LDS RZ, [RZ] ;  /* 0x00000000fffff984 */ /* 0x000fe20000000800 */
[----:B------:R-:W-:Y:S01]  /*1b1f0*/  @!PT LDS RZ, [RZ] ;  /* 0x00000000fffff984 */ /* 0x000fe20000000800 */
[----:B------:R-:W-:Y:S01]  /*1b200*/  @!PT LDS RZ, [RZ] ;  /* 0x00000000fffff984 */ /* 0x000fe20000000800 */
[----:B------:R3:W-:Y:S01]  /*1b210*/  @!P4 LDGSTS.E.BYPASS.LTC128B.128 [R195+0xa000], [R12.64+0x40] ;  /* 0x0a0000400cc3cfae */ /* 0x0007e2000b901d44 */
[CCC-:B------:R-:W-:Y:S02]  /*1b220*/  @!P4 LEA.HI.X R9, R0.reuse, R219.reuse, R5.reuse, 0x1, P1 ;  /* 0x000000db0009c211 */ /* 0x1c0fe400008f0c05 */
[C---:B------:R-:W-:Y:S02]  /*1b230*/  @!P3 LEA R6, P0, R0.reuse, R218, 0x1 ;  /* 0x000000da0006b211 */ /* 0x040fe400078008ff */
[----:B------:R-:W-:Y:S02]  /*1b240*/  @P3 STS.128 [R195+0xb000], RZ ;  /* 0x00b000ffc3003388 */ /* 0x000fe40000000c00 */
[----:B------:R-:W-:Y:S03]  /*1b250*/  @!P3 LEA.HI.X R7, R0, R219, R5, 0x1, P0 ;  /* 0x000000db0007b211 */ /* 0x000fe600000f0c05 */
[----:B------:R-:W-:Y:S01]  /*1b260*/  @!PT LDS RZ, [RZ] ;  /* 0x00000000fffff984 */ /* 0x000fe20000000800 */
[----:B------:R-:W-:Y:S01]  /*1b270*/  @!PT LDS RZ, [RZ] ;  /* 0x00000000fffff984 */ /* 0x000fe20000000800 */
[----:B------:R-:W-:Y:S01]  /*1b280*/  @!PT LDS RZ, [RZ] ;  /* 0x00000000fffff984 */ /* 0x000fe20000000800 */
[----:B------:R4:W-:Y:S05]  /*1b290*/  @!P3 LDGSTS.E.BYPASS.LTC128B.128 [R195+0xb000], [R10.64+0x80] ;  /* 0x0b0000800ac3bfae */ /* 0x0009ea000b901d44 */
[----:B------:R-:W-:Y:S05]  /*1b2a0*/  @P5 STS.128 [R195+0x9800], RZ ;  /* 0x009800ffc3005388 */ /* 0x000fea0000000c00 */
[----:B------:R-:W-:Y:S01]  /*1b2b0*/  @!PT LDS RZ, [RZ] ;  /* 0x00000000fffff984 */ /* 0x000fe20000000800 */
[----:B------:R-:W-:Y:S01]  /*1b2c0*/  @!PT LDS RZ, [RZ] ;  /* 0x00000000fffff984 */ /* 0x000fe20000000800 */
[----:B------:R-:W-:Y:S01]  /*1b2d0*/  @!PT LDS RZ, [RZ] ;  /* 0x00000000fffff984 */ /* 0x000fe20000000800 */
[----:B------:R3:W-:Y:S05]  /*1b2e0*/  @!P5 LDGSTS.E.BYPASS.LTC128B.128 [R195+0x9800], [R14.64] ;  /* 0x098000000ec3dfae */ /* 0x0007ea000b901d44 */
[----:B------:R-:W-:Y:S05]  /*1b2f0*/  @P4 STS.128 [R195+0xa800], RZ ;  /* 0x00a800ffc3004388 */ /* 0x000fea0000000c00 */
        /* <DEDUP_REMOVED lines=8> */
[----:B------:R5:W-:Y:S05]  /*1b380*/  @!P3 LDGSTS.E.BYPASS.LTC128B.128 [R195+0xb800], [R6.64+0x80] ;  /* 0x0b80008006c3bfae */ /* 0x000bea000b901d44 */
[----:B------:R-:W-:Y:S05]  /*1b390*/  LDSM.16.M88.4 R64, [R192] ;  /* 0x00000000c040783b */ /* 0x000fea0000000200 */
[----:B-1----:R-:W5:Y:S05]  /*1b3a0*/  LDSM.16.M88.4 R16, [R189+0x6000] ;  /* 0x00600000bd10783b */ /* 0x002f6a0000000200 */
[----:B------:R-:W4:Y:S05]  /*1b3b0*/  LDSM.16.M88.4 R60, [R192+0x1000] ;  /* 0x00100000c03c783b */ /* 0x000f2a0000000200 */
[----:B------:R-:W1:Y:S05]  /*1b3c0*/  LDSM.16.M88.4 R32, [R189+0x6400] ;  /* 0x00640000bd20783b */ /* 0x000e6a0000000200 */
[----:B------:R-:W0:Y:S05]  /*1b3d0*/  LDGDEPBAR ;  /* 0x00000000000079af */ /* 0x000e2a0000000000 */
[----:B------:R-:W1:Y:S05]  /*1b3e0*/  LDSM.16.M88.4 R48, [R189+0x6800] ;  /* 0x00680000bd30783b */ /* 0x000e6a0000000200 */
[----:B------:R-:W1:Y:S05]  /*1b3f0*/  LDSM.16.M88.4 R100, [R189+0x6c00] ;  /* 0x006c0000bd64783b */ /* 0x000e6a0000000200 */
[----:B------:R-:W-:Y:S05]  /*1b400*/  LDSM.16.M88.4 R176, [R193] ;  /* 0x00000000c1b0783b */ /* 0x000fea0000000200 */
[----:B------:R-:W-:Y:S01]  /*1b410*/  LDSM.16.M88.4 R180, [R193+0x1000] ;  /* 0x00100000c1b4783b */ /* 0x000fe20000000200 */
[-C--:B-----5:R-:W-:Y:S08]  /*1b420*/  HMMA.16816.F32 R4, R64, R16.reuse, RZ ;  /* 0x000000104004723c */ /* 0x0a0ff000000018ff */
[C---:B----4-:R-:W-:Y:S08]  /*1b430*/  HMMA.16816.F32 R8, R60.reuse, R16, RZ ;  /* 0x000000103c08723c */ /* 0x050ff000000018ff */
[-C--:B---3--:R-:W-:Y:S08]  /*1b440*/  HMMA.16816.F32 R12, R60, R18.reuse, RZ ;  /* 0x000000123c0c723c */ /* 0x088ff000000018ff */
[C---:B------:R-:W-:Y:S08]  /*1b450*/  HMMA.16816.F32 R16, R64.reuse, R18, RZ ;  /* 0x000000124010723c */ /* 0x040ff000000018ff */
[-C--:B-1----:R-:W-:Y:S08]  /*1b460*/  HMMA.16816.F32 R20, R64, R32.reuse, RZ ;  /* 0x000000204014723c */ /* 0x082ff000000018ff */
        /* <DEDUP_REMOVED lines=12> */
[-C--:B-1----:R-:W-:Y:S08]  /*1b530*/  HMMA.16816.F32 R4, R176, R100.reuse, R4 ;  /* 0x00000064b004723c */ /* 0x082ff00000001804 */
[C---:B------:R-:W-:Y:S04]  /*1b540*/  HMMA.16816.F32 R8, R180.reuse, R100, R8 ;  /* 0x00000064b408723c */ /* 0x040fe80000001808 */
[----:B--2---:R-:W-:Y:S04]  /*1b550*/  ISETP.GT.AND P0, PT, R234, R110, PT ;  /* 0x0000006eea00720c */ /* 0x004fe80003f04270 */
        /* <DEDUP_REMOVED lines=18> */
[----:B------:R-:W-:Y:S05]  /*1b680*/  LDSM.16.M88.4 R100, [R192+0x2000] ;  /* 0x00200000c064783b */ /* 0x000fea0000000200 */
[----:B------:R-:W1:Y:S02]  /*1b690*/  LDSM.16.M88.4 R176, [R189+0x7000] ;  /* 0x00700000bdb0783b */ /* 0x000e640000000200 */
        /* <DEDUP_REMOVED lines=80> */
[----:B------:R-:W1:Y:S01]  /*1bba0*/  LDSM.16.M88.4 R176, [R191+0x8c00] ;  /* 0x008c0000bfb0783b */ /* 0x000e620000000200 */
[----:B------:R-:W-:Y:S04]  /*1bbb0*/  DEPBAR.LE SB0, 0x0 ;  /* 0x000080000000791a */ /* 0x000fe80000000000 */
[----:B------:R-:W-:Y:S02]  /*1bbc0*/  BAR.SYNC.DEFER_BLOCKING 0x0 ;  /* 0x0000000000007b1d */ /* 0x000fe40000010000 */
[-C--:B-1----:R-:W-:Y:S08]  /*1bbd0*/  HMMA.16816.F32 R52, R100, R176.reuse, R52 ;  /* 0x000000b06434723c */ /* 0x082ff00000001834 */
[C---:B------:R-:W-:Y:S08]  /*1bbe0*/  HMMA.16816.F32 R56, R180.reuse, R176, R56 ;  /* 0x000000b0b438723c */ /* 0x040ff00000001838 */
[-C--:B------:R-:W-:Y:S08]  /*1bbf0*/  HMMA.16816.F32 R60, R180, R178.reuse, R60 ;  /* 0x000000b2b43c723c */ /* 0x080ff0000000183c */
[----:B------:R-:W-:Y:S01]  /*1bc00*/  HMMA.16816.F32 R64, R100, R178, R64 ;  /* 0x000000b26440723c */ /* 0x000fe20000001840 */
[----:B------:R-:W-:Y:S07]  /*1bc10*/  @!UPT UIADD3 URZ, URZ, URZ, URZ ;  /* 0x0000003f3f3ff290 */ /* 0x000fee000fffe03f */
[----:B------:R-:W-:-:S11]  /*1bc20*/  @!P0 BRA `(.L_x_820) ;  /* 0x000003d000008947 */ /* 0x000fd60003800000 */
[----:B------:R-:W2:Y:S01]  /*1bc30*/  LDL R185, [R1+0x1d8] ;  /* 0x0001d80001b97983 */ /* 0x000ea20000100800 */
[----:B------:R-:W-:Y:S03]  /*1bc40*/  IADD3 R0, R107, -0x2, RZ ;  /* 0xfffffffe6b007810 */ /* 0x000fe60007ffe0ff */
[----:B------:R-:W3:Y:S01]  /*1bc50*/  LDL.64 R200, [R1+0x1a8] ;  /* 0x0001a80001c87983 */ /* 0x000ee20000100a00 */
[----:B------:R-:W-:Y:S03]  /*1bc60*/  SHF.R.S32.HI R100, RZ, 0x1f, R0 ;  /* 0x0000001fff647819 */ /* 0x000fe60000011400 */
[----:B------:R-:W4:Y:S04]  /*1bc70*/  LDL.64 R186, [R1+0x1c8] ;  /* 0x0001c80001ba7983 */ /* 0x000f280000100a00 */
[----:B------:R-:W5:Y:S04]  /*1bc80*/  LDL R111, [R1+0x1a4] ;  /* 0x0001a400016f7983 */ /* 0x000f680000100800 */
[----:B------:R-:W4:Y:S04]  /*1bc90*/  LDL R110, [R1+0x1c0] ;  /* 0x0001c000016e7983 */ /* 0x000f280000100800 */
[----:B------:R-:W4:Y:S04]  /*1bca0*/  LDL R184, [R1+0x1c4] ;  /* 0x0001c40001b87983 */ /* 0x000f280000100800 */
[----:B------:R1:W-:Y:S04]  /*1bcb0*/  @P5 STS [R195+0x6000], RZ ;  /* 0x006000ffc3005388 */ /* 0x0003e80000000800 */
[----:B------:R1:W-:Y:S04]  /*1bcc0*/  @P5 STS [R195+0x6004], RZ ;  /* 0x006004ffc3005388 */ /* 0x0003e80000000800 */
[----:B------:R1:W-:Y:S01]  /*1bcd0*/  @P5 STS.64 [R195+0x6008], RZ ;  /* 0x006008ffc3005388 */ /* 0x0003e20000000a00 */
[----:B--2---:R-:W-:Y:S02]  /*1bce0*/  IMAD R2, R185, R0, RZ ;  /* 0x00000000b9027224 */ /* 0x004fe400078e02ff */
[----:B---3--:R-:W-:Y:S02]  /*1bcf0*/  IMAD.MOV.U32 R101, RZ, RZ, R201 ;  /* 0x000000ffff657224 */ /* 0x008fe400078e00c9 */
[-C--:B-----5:R-:W-:Y:S02]  /*1bd00*/  IMAD R2, R100, R111.reuse, R2 ;  /* 0x0000006f64027224 */ /* 0x0a0fe400078e0202 */
[----:B----4-:R-:W-:Y:S04]  /*1bd10*/  IMAD.MOV.U32 R100, RZ, RZ, R186 ;  /* 0x000000ffff647224 */ /* 0x010fe800078e00ba */
[----:B------:R-:W-:Y:S04]  /*1bd20*/  IMAD.WIDE.U32 R100, R0, R111, R100 ;  /* 0x0000006f00647225 */ /* 0x000fe800078e0064 */
[----:B------:R-:W-:Y:S01]  /*1bd30*/  IMAD.IADD R0, R101, 0x1, R2 ;  /* 0x0000000165007824 */ /* 0x000fe200078e0202 */
[CC--:B------:R-:W-:Y:S04]  /*1bd40*/  @!P5 LEA R102, P0, R100.reuse, R216.reuse, 0x1 ;  /* 0x000000d86466d211 */ /* 0x0c0fe800078008ff */
[CCC-:B------:R-:W-:Y:S05]  /*1bd50*/  @!P5 LEA.HI.X R103, R100.reuse, R217.reuse, R0.reuse, 0x1, P0 ;  /* 0x000000d96467d211 */ /* 0x1c0fea00000f0c00 */
[----:B------:R-:W-:Y:S01]  /*1bd60*/  @!PT LDS RZ, [RZ] ;  /* 0x00000000fffff984 */ /* 0x000fe20000000800 */
[----:B------:R-:W-:Y:S01]  /*1bd70*/  @!PT LDS RZ, [RZ] ;  /* 0x00000000fffff984 */ /* 0x000fe20000000800 */
[----:B------:R-:W-:Y:S01]  /*1bd80*/  @!PT LDS RZ, [RZ] ;  /* 0x00000000fffff984 */ /* 0x000fe20000000800 */
[----:B------:R2:W-:Y:S04]  /*1bd90*/  @!P5 LDGSTS.E.BYPASS.LTC128B.128 [R195+0x6000], [R102.64] ;  /* 0x0600000066c3dfae */ /* 0x0005e8000b901d44 */
[----:B------:R1:W-:Y:S01]  /*1bda0*/  @P4 STS.128 [R195+0x7000], RZ ;  /* 0x007000ffc3004388 */ /* 0x0003e20000000c00 */
[CC--:B--2---:R-:W-:Y:S04]  /*1bdb0*/  @!P4 LEA R102, P0, R100.reuse, R216.reuse, 0x1 ;  /* 0x000000d86466c211 */ /* 0x0c4fe800078008ff */
[CCC-:B------:R-:W-:Y:S05]  /*1bdc0*/  @!P4 LEA.HI.X R103, R100.reuse, R217.reuse, R0.reuse, 0x1, P0 ;  /* 0x000000d96467c211 */ /* 0x1c0fea00000f0c00 */
[----:B------:R-:W-:Y:S01]  /*1bdd0*/  @!PT LDS RZ, [RZ] ;  /* 0x00000000fffff984 */ /* 0x000fe20000000800 */
[----:B------:R-:W-:Y:S01]  /*1bde0*/  @!PT LDS RZ, [RZ] ;  /* 0x00000000fffff984 */ /* 0x000fe20000000800 */
[----:B------:R-:W-:Y:S01]  /*1bdf0*/  @!PT LDS RZ, [RZ] ;  /* 0x00000000fffff984 */ /* 0x000fe20000000800 */
[----:B------:R2:W-:Y:S04]  /*1be00*/  @!P4 LDGSTS.E.BYPASS.LTC128B.128 [R195+0x7000], [R102.64+0x40] ;  /* 0x0700004066c3cfae */ /* 0x0005e8000b901d44 */
[----:B------:R1:W-:Y:S01]  /*1be10*/  @P3 STS.128 [R195+0x8000], RZ ;  /* 0x008000ffc3003388 */ /* 0x0003e20000000c00 */
[C---:B--2---:R-:W-:Y:S04]  /*1be20*/  @!P3 LEA R102, P0, R100.reuse, R216, 0x1 ;  /* 0x000000d86466b211 */ /* 0x044fe800078008ff */
[-CC-:B------:R-:W-:Y:S02]  /*1be30*/  @!P3 LEA.HI.X R103, R100, R217.reuse, R0.reuse, 0x1, P0 ;  /* 0x000000d96467b211 */ /* 0x180fe400000f0c00 */
[----:B------:R-:W-:Y:S03]  /*1be40*/  IADD3 R100, P1, R110, R100, RZ ;  /* 0x000000646e647210 */ /* 0x000fe60007f3e0ff */
[----:B------:R-:W-:Y:S01]  /*1be50*/  @!PT LDS RZ, [RZ] ;  /* 0x00000000fffff984 */ /* 0x000fe20000000800 */
[----:B------:R-:W-:Y:S01]  /*1be60*/  @!PT LDS RZ, [RZ] ;  /* 0x00000000fffff984 */ /* 0x000fe20000000800 */
[----:B------:R-:W-:Y:S01]  /*1be70*/  @!PT LDS RZ, [RZ] ;  /* 0x00000000fffff984 */ /* 0x000fe20000000800 */
[----:B------:R2:W-:Y:S01]  /*1be80*/  @!P3 LDGSTS.E.BYPASS.LTC128B.128 [R195+0x8000], [R102.64+0x80] ;  /* 0x0800008066c3bfae */ /* 0x0005e2000b901d44 */
[-C--:B------:R-:W-:Y:S01]  /*1be90*/  @!P5 LEA R110, P0, R100, R216.reuse, 0x1 ;  /* 0x000000d8646ed211 */ /* 0x080fe200078008ff */
[----:B------:R-:W-:Y:S02]  /*1bea0*/  IMAD.X R0, R184, 0x1, R0, P1 ;  /* 0x00000001b8007824 */ /* 0x000fe400008e0600 */
[----:B------:R1:W-:Y:S03]  /*1beb0*/  @P5 STS.128 [R195+0x6800], RZ ;  /* 0x006800ffc3005388 */ /* 0x0003e60000000c00 */
        /* <DEDUP_REMOVED lines=14> */
[----:B------:R-:W-:Y:S05]  /*1bfa0*/  @!P3 LEA.HI.X R103, R100, R217, R0, 0x1, P0 ;  /* 0x000000d96467b211 */ /* 0x000fea00000f0c00 */
[----:B------:R-:W-:Y:S01]  /*1bfb0*/  @!PT LDS RZ, [RZ] ;  /* 0x00000000fffff984 */ /* 0x000fe20000000800 */
[----:B------:R-:W-:Y:S01]  /*1bfc0*/  @!PT LDS RZ, [RZ] ;  /* 0x00000000fffff984 */ /* 0x000fe20000000800 */
[----:B------:R-:W-:Y:S01]  /*1bfd0*/  @!PT LDS RZ, [RZ] ;  /* 0x00000000fffff984 */ /* 0x000fe20000000800 */
[----:B------:R1:W-:Y:S04]  /*1bfe0*/  @!P3 LDGSTS.E.BYPASS.LTC128B.128 [R195+0x8800], [R102.64+0x80] ;  /* 0x0880008066c3bfae */ /* 0x0003e8000b901d44 */
[----:B------:R-:W0:Y:S02]  /*1bff0*/  LDGDEPBAR ;  /* 0x00000000000079af */ /* 0x000e240000000000 */
.L_x_820:
[----:B------:R-:W-:Y:S05]  /*1c000*/  BSYNC B0 ;  /* 0x0000000000007941 */ /* 0x000fea0003800000 */
.L_x_819:
[----:B------:R-:W2:Y:S08]  /*1c010*/  S2R R0, SR_TID.X ;  /* 0x0000000000007919 */ /* 0x000eb00000002100 */
[----:B------:R-:W-:Y:S04]  /*1c020*/  STL [R1+0x1f0], R191 ;  /* 0x0001f0bf01007387 */ /* 0x000fe80000100800 */
[----:B------:R-:W-:Y:S01]  /*1c030*/  STL [R1+0x1ec], R189 ;  /* 0x0001ecbd01007387 */ /* 0x000fe20000100800 */
[----:B--2---:R-:W-:Y:S05]  /*1c040*/  IMAD.SHL.U32 R0, R0, 0x2, RZ ;  /* 0x0000000200007824 */ /* 0x004fea00078e00ff */
[----:B------:R-:W-:Y:S05]  /*1c050*/  LOP3.LUT R0, R0, 0x6, RZ, 0xc0, !PT ;  /* 0x0000000600007812 */ /* 0x000fea00078ec0ff */
[----:B------:R-:W-:Y:S05]  /*1c060*/  IMAD R2, R234, 0x40, R0 ;  /* 0x00000040ea027824 */ /* 0x000fea00078e0200 */
[C---:B------:R-:W-:Y:S02]  /*1c070*/  IADD3 R0, R2.reuse, 0x1, RZ ;  /* 0x0000000102007810 */ /* 0x040fe40007ffe0ff */
[-C--:B------:R-:W-:Y:S02]  /*1c080*/  ISETP.GE.AND P3, PT, R2, R205.reuse, PT ;  /* 0x000000cd0200720c */ /* 0x080fe40003f66270 */
[C---:B------:R-:W-:Y:S02]  /*1c090*/  ISETP.GE.AND P0, PT, R0.reuse, R204, PT ;  /* 0x000000cc0000720c */ /* 0x040fe40003f06270 */
[C---:B------:R-:W-:Y:S02]  /*1c0a0*/  ISETP.GE.AND P2, PT, R0.reuse, R205, PT ;  /* 0x000000cd0000720c */ /* 0x040fe40003f46270 */
[C---:B------:R-:W-:Y:S02]  /*1c0b0*/  ISETP.GE.AND P6, PT, R0.reuse, R207, PT ;  /* 0x000000cf0000720c */ /* 0x040fe40003fc6270 */
[C---:B------:R-:W-:Y:S02]  /*1c0c0*/  ISETP.GE.AND P5, PT, R0.reuse, R206, PT ;  /* 0x000000ce0000720c */ /* 0x040fe40003fa6270 */
[C---:B------:R-:W-:Y:S02]  /*1c0d0*/  ISETP.GE.OR P0, PT, R0.reuse, R209, !P0 ;  /* 0x000000d10000720c */ /* 0x040fe40004706670 */
[C---:B------:R-:W-:Y:S02]  /*1c0e0*/  ISETP.GE.OR P2, PT, R0.reuse, R210, !P2 ;  /* 0x000000d20000720c */ /* 0x040fe40005746670 */
[C---:B------:R-:W-:Y:S02]  /*1c0f0*/  ISETP.GE.OR P6, PT, R0.reuse, R212, !P6 ;  /* 0x000000d40000720c */ /* 0x040fe400077c6670 */
[----:B------:R-:W-:Y:S02]  /*1c100*/  ISETP.GE.OR P5, PT, R0, R211, !P5 ;  /* 0x000000d30000720c */ /* 0x000fe40006fa6670 */
[C---:B------:R-:W-:Y:S01]  /*1c110*/  ISETP.GE.OR P3, PT, R2.reuse, R210, !P3 ;  /* 0x000000d20200720c */ /* 0x040fe20005f66670 */
[----:B------:R-:W2:Y:S01]  /*1c120*/  LD.E R0, [R108.64+0xdc] ;  /* 0x0000dc046c007980 */ /* 0x000ea2000c101900 */
[----:B------:R-:W-:Y:S02]  /*1c130*/  IADD3 R100, R2, 0x9, RZ ;  /* 0x0000000902647810 */ /* 0x000fe40007ffe0ff */
[----:B-1----:R-:W-:Y:S02]  /*1c140*/  FSEL R110, R8, -INF , !P3 ;  /* 0xff800000086e7808 */ /* 0x002fe40005800000 */
[----:B------:R-:W-:Y:S02]  /*1c150*/  IADD3 R8, R2, 0x8, RZ ;  /* 0x0000000802087810 */ /* 0x000fe40007ffe0ff */
[-C--:B------:R-:W-:Y:S02]  /*1c160*/  ISETP.GE.AND P3, PT, R100, R205.reuse, PT ;  /* 0x000000cd6400720c */ /* 0x080fe40003f66270 */
[----:B------:R-:W-:Y:S02]  /*1c170*/  FSEL R111, R11, -INF , !P0 ;  /* 0xff8000000b6f7808 */ /* 0x000fe40004000000 */
[----:B------:R-:W-:Y:S02]  /*1c180*/  FSEL R180, R9, -INF , !P2 ;  /* 0xff80000009b47808 */ /* 0x000fe40005000000 */
[----:B------:R-:W-:Y:S02]  /*1c190*/  IADD3 R11, R2, 0x10, RZ ;  /* 0x00000010020b7810 */ /* 0x000fe40007ffe0ff */
[----:B------:R-:W-:Y:S02]  /*1c1a0*/  ISETP.GE.AND P2, PT, R8, R204, PT ;  /* 0x000000cc0800720c */ /* 0x000fe40003f46270 */
[----:B------:R-:W-:Y:S02]  /*1c1b0*/  ISETP.GE.OR P3, PT, R100, R210, !P3 ;  /* 0x000000d26400720c */ /* 0x000fe40005f66670 */
[-C--:B------:R-:W-:Y:S02]  /*1c1c0*/  ISETP.GE.AND P1, PT, R2, R204.reuse, PT ;  /* 0x000000cc0200720c */ /* 0x080fe40003f26270 */
[C---:B------:R-:W-:Y:S02]  /*1c1d0*/  ISETP.GE.AND P4, PT, R8.reuse, R205, PT ;  /* 0x000000cd0800720c */ /* 0x040fe40003f86270 */
[----:B------:R-:W-:Y:S02]  /*1c1e0*/  ISETP.GE.OR P2, PT, R8, R209, !P2 ;  /* 0x000000d10800720c */ /* 0x000fe40005746670 */
[----:B------:R-:W-:Y:S02]  /*1c1f0*/  FSEL R186, R13, -INF , !P3 ;  /* 0xff8000000dba7808 */ /* 0x000fe40005800000 */
[C---:B------:R-:W-:Y:S02]  /*1c200*/  ISETP.GE.AND P3, PT, R11.reuse, R205, PT ;  /* 0x000000cd0b00720c */ /* 0x040fe40003f66270 */
[C---:B------:R-:W-:Y:S02]  /*1c210*/  IADD3 R9, R2.reuse, 0x18, RZ ;  /* 0x0000001802097810 */ /* 0x040fe40007ffe0ff */
[CC--:B------:R-:W-:Y:S02]  /*1c220*/  ISETP.GE.OR P1, PT, R2.reuse, R209.reuse, !P1 ;  /* 0x000000d10200720c */ /* 0x0c0fe40004f26670 */
[----:B------:R-:W-:Y:S02]  /*1c230*/  IADD3 R101, R2, 0x11, RZ ;  /* 0x0000001102657810 */ /* 0x000fe40007ffe0ff */
[C---:B------:R-:W-:Y:S02]  /*1c240*/  ISETP.GE.AND P0, PT, R11.reuse, R204, PT ;  /* 0x000000cc0b00720c */ /* 0x040fe40003f06270 */
[-C--:B------:R-:W-:Y:S02]  /*1c250*/  ISETP.GE.OR P4, PT, R8, R210.reuse, !P4 ;  /* 0x000000d20800720c */ /* 0x080fe40006786670 */
[----:B------:R-:W-:Y:S02]  /*1c260*/  FSEL R176, R14, -INF , !P2 ;  /* 0xff8000000eb07808 */ /* 0x000fe40005000000 */
[----:B------:R-:W-:Y:S02]  /*1c270*/  ISETP.GE.OR P3, PT, R11, R210, !P3 ;  /* 0x000000d20b00720c */ /* 0x000fe40005f66670 */
[----:B------:R-:W-:Y:S02]  /*1c280*/  FSEL R14, R5, -INF , !P6 ;  /* 0xff800000050e7808 */ /* 0x000fe40007000000 */
        /* <DEDUP_REMOVED lines=8> */
[-C--:B------:R-:W-:Y:S02]  /*1c310*/  ISETP.GE.OR P6, PT, R9, R209.reuse, !P6 ;  /* 0x000000d10900720c */ /* 0x080fe400077c6670 */
[----:B------:R-:W-:Y:S02]  /*1c320*/  ISETP.GE.OR P1, PT, R100, R209, !P1 ;  /* 0x000000d16400720c */ /* 0x000fe40004f26670 */
[----:B------:R-:W-:Y:S02]  /*1c330*/  ISETP.GE.OR P0, PT, R101, R210, !P0 ;  /* 0x000000d26500720c */ /* 0x000fe40004706670 */
[C---:B------:R-:W-:Y:S02]  /*1c340*/  ISETP.GE.OR P3, PT, R2.reuse, R211, !P3 ;  /* 0x000000d30200720c */ /* 0x040fe40005f66670 */
[----:B------:R-:W-:Y:S02]  /*1c350*/  IADD3 R10, R2, 0x19, RZ ;  /* 0x00000019020a7810 */ /* 0x000fe40007ffe0ff */
[----:B------:R-:W-:Y:S02]  /*1c360*/  FSEL R30, R30, -INF , !P6 ;  /* 0xff8000001e1e7808 */ /* 0x000fe40007000000 */
[----:B------:R-:W-:Y:S02]  /*1c370*/  ISETP.GE.AND P6, PT, R100, R206, PT ;  /* 0x000000ce6400720c */ /* 0x000fe40003fc6270 */
[----:B------:R-:W-:Y:S02]  /*1c380*/  FSEL R178, R15, -INF , !P1 ;  /* 0xff8000000fb27808 */ /* 0x000fe40004800000 */
[-C--:B------:R-:W-:Y:S02]  /*1c390*/  ISETP.GE.AND P1, PT, R101, R204.reuse, PT ;  /* 0x000000cc6500720c */ /* 0x080fe40003f26270 */
[----:B------:R-:W-:Y:S02]  /*1c3a0*/  FSEL R25, R25, -INF , !P0 ;  /* 0xff80000019197808 */ /* 0x000fe40004000000 */
[----:B------:R-:W-:Y:S02]  /*1c3b0*/  FSEL R13, R6, -INF , !P3 ;  /* 0xff800000060d7808 */ /* 0x000fe40005800000 */
[----:B------:R-:W-:Y:S02]  /*1c3c0*/  ISETP.GE.AND P0, PT, R10, R204, PT ;  /* 0x000000cc0a00720c */ /* 0x000fe40003f06270 */
[----:B------:R-:W-:Y:S02]  /*1c3d0*/  ISETP.GE.AND P3, PT, R9, R205, PT ;  /* 0x000000cd0900720c */ /* 0x000fe40003f66270 */
[----:B------:R-:W-:Y:S02]  /*1c3e0*/  ISETP.GE.OR P6, PT, R100, R211, !P6 ;  /* 0x000000d36400720c */ /* 0x000fe400077c6670 */
[C---:B------:R-:W-:Y:S02]  /*1c3f0*/  IADD3 R5, R2.reuse, 0x20, RZ ;  /* 0x0000002002057810 */ /* 0x040fe40007ffe0ff */
[----:B------:R-:W-:Y:S02]  /*1c400*/  ISETP.GE.AND P2, PT, R2, R207, PT ;  /* 0x000000cf0200720c */ /* 0x000fe40003f46270 */
[-C--:B------:R-:W-:Y:S02]  /*1c410*/  ISETP.GE.OR P1, PT, R101, R209.reuse, !P1 ;  /* 0x000000d16500720c */ /* 0x080fe40004f26670 */
[----:B------:R-:W-:Y:S02]  /*1c420*/  ISETP.GE.OR P0, PT, R10, R209, !P0 ;  /* 0x000000d10a00720c */ /* 0x000fe40004706670 */
[----:B------:R-:W-:Y:S02]  /*1c430*/  ISETP.GE.OR P3, PT, R9, R210, !P3 ;  /* 0x000000d20900720c */ /* 0x000fe40005f66670 */
[----:B------:R-:W-:Y:S02]  /*1c440*/  FSEL R19, R19, -INF , !P6 ;  /* 0xff80000013137808 */ /* 0x000fe40007000000 */
[----:B------:R-:W-:Y:S02]  /*1c450*/  ISETP.GE.AND P6, PT, R5, R204, PT ;  /* 0x000000cc0500720c */ /* 0x000fe40003fc6270 */
[----:B------:R-:W-:Y:S02]  /*1c460*/  FSEL R26, R26, -INF , !P4 ;  /* 0xff8000001a1a7808 */ /* 0x000fe40006000000 */
[CC--:B------:R-:W-:Y:S02]  /*1c470*/  ISETP.GE.AND P4, PT, R8.reuse, R207.reuse, PT ;  /* 0x000000cf0800720c */ /* 0x0c0fe40003f86270 */
[----:B------:R-:W-:Y:S02]  /*1c480*/  FSEL R27, R27, -INF , !P1 ;  /* 0xff8000001b1b7808 */ /* 0x000fe40004800000 */
[----:B------:R-:W-:Y:S02]  /*1c490*/  ISETP.GE.AND P1, PT, R8, R206, PT ;  /* 0x000000ce0800720c */ /* 0x000fe40003f26270 */
[----:B------:R-:W-:Y:S02]  /*1c4a0*/  ISETP.GE.OR P2, PT, R2, R212, !P2 ;  /* 0x000000d40200720c */ /* 0x000fe40005746670 */
[----:B------:R-:W-:Y:S02]  /*1c4b0*/  FSEL R31, R31, -INF , !P0 ;  /* 0xff8000001f1f7808 */ /* 0x000fe40004000000 */
[C---:B------:R-:W-:Y:S02]  /*1c4c0*/  ISETP.GE.AND P0, PT, R11.reuse, R207, PT ;  /* 0x000000cf0b00720c */ /* 0x040fe40003f06270 */
[----:B------:R-:W-:Y:S02]  /*1c4d0*/  FSEL R28, R28, -INF , !P3 ;  /* 0xff8000001c1c7808 */ /* 0x000fe40005800000 */
[----:B------:R-:W-:Y:S02]  /*1c4e0*/  ISETP.GE.AND P3, PT, R11, R206, PT ;  /* 0x000000ce0b00720c */ /* 0x000fe40003f66270 */
[----:B------:R-:W-:Y:S02]  /*1c4f0*/  ISETP.GE.OR P6, PT, R5, R209, !P6 ;  /* 0x000000d10500720c */ /* 0x000fe400077c6670 */
[CC--:B------:R-:W-:Y:S02]  /*1c500*/  ISETP.GE.OR P4, PT, R8.reuse, R212.reuse, !P4 ;  /* 0x000000d40800720c */ /* 0x0c0fe40006786670 */
[----:B------:R-:W-:Y:S02]  /*1c510*/  ISETP.GE.OR P1, PT, R8, R211, !P1 ;  /* 0x000000d30800720c */ /* 0x000fe40004f26670 */
[----:B------:R-:W-:Y:S02]  /*1c520*/  FSEL R12, R4, -INF , !P2 ;  /* 0xff800000040c7808 */ /* 0x000fe40005000000 */
[----:B------:R-:W-:Y:S02]  /*1c530*/  FSEL R15, R7, -INF , !P5 ;  /* 0xff800000070f7808 */ /* 0x000fe40006800000 */
[----:B------:R-:W-:Y:S02]  /*1c540*/  ISETP.GE.AND P5, PT, R100, R207, PT ;  /* 0x000000cf6400720c */ /* 0x000fe40003fa6270 */
[C---:B------:R-:W-:Y:S02]  /*1c550*/  ISETP.GE.OR P0, PT, R11.reuse, R212, !P0 ;  /* 0x000000d40b00720c */ /* 0x040fe40004706670 */
[----:B------:R-:W-:Y:S02]  /*1c560*/  ISETP.GE.OR P3, PT, R11, R211, !P3 ;  /* 0x000000d30b00720c */ /* 0x000fe40005f66670 */
[----:B------:R-:W-:Y:S02]  /*1c570*/  IADD3 R8, R2, 0x21, RZ ;  /* 0x0000002102087810 */ /* 0x000fe40007ffe0ff */
[----:B------:R-:W-:Y:S02]  /*1c580*/  FSEL R42, R42, -INF , !P6 ;  /* 0xff8000002a2a7808 */ /* 0x000fe40007000000 */
[----:B------:R-:W-:Y:S02]  /*1c590*/  ISETP.GE.AND P6, PT, R101, R206, PT ;  /* 0x000000ce6500720c */ /* 0x000fe40003fc6270 */
[C---:B------:R-:W-:Y:S02]  /*1c5a0*/  IADD3 R4, R2.reuse, 0x28, RZ ;  /* 0x0000002802047810 */ /* 0x040fe40007ffe0ff */
[----:B------:R-:W-:Y:S02]  /*1c5b0*/  IADD3 R7, R2, 0x29, RZ ;  /* 0x0000002902077810 */ /* 0x000fe40007ffe0ff */
[-C--:B------:R-:W-:Y:S02]  /*1c5c0*/  ISETP.GE.AND P2, PT, R10, R205.reuse, PT ;  /* 0x000000cd0a00720c */ /* 0x080fe40003f46270 */
[----:B------:R-:W-:Y:S02]  /*1c5d0*/  ISETP.GE.OR P5, PT, R100, R212, !P5 ;  /* 0x000000d46400720c */ /* 0x000fe40006fa6670 */
[----:B------:R-:W-:Y:S02]  /*1c5e0*/  FSEL R16, R16, -INF , !P4 ;  /* 0xff80000010107808 */ /* 0x000fe40006000000 */
[----:B------:R-:W-:Y:S02]  /*1c5f0*/  FSEL R18, R18, -INF , !P1 ;  /* 0xff80000012127808 */ /* 0x000fe40004800000 */
[-C--:B------:R-:W-:Y:S02]  /*1c600*/  ISETP.GE.AND P1, PT, R8, R204.reuse, PT ;  /* 0x000000cc0800720c */ /* 0x080fe40003f26270 */
[----:B------:R-:W-:Y:S02]  /*1c610*/  ISETP.GE.AND P4, PT, R5, R205, PT ;  /* 0x000000cd0500720c */ /* 0x000fe40003f86270 */
[----:B------:R-:W-:Y:S02]  /*1c620*/  ISETP.GE.OR P6, PT, R101, R211, !P6 ;  /* 0x000000d36500720c */ /* 0x000fe400077c6670 */
[----:B------:R-:W-:Y:S02]  /*1c630*/  FSEL R20, R20, -INF , !P0 ;  /* 0xff80000014147808 */ /* 0x000fe40004000000 */
[----:B------:R-:W-:Y:S02]  /*1c640*/  FSEL R22, R22, -INF , !P3 ;  /* 0xff80000016167808 */ /* 0x000fe40005800000 */
[----:B------:R-:W-:Y:S02]  /*1c650*/  ISETP.GE.AND P0, PT, R7, R204, PT ;  /* 0x000000cc0700720c */ /* 0x000fe40003f06270 */
[----:B------:R-:W-:Y:S02]  /*1c660*/  ISETP.GE.AND P3, PT, R4, R205, PT ;  /* 0x000000cd0400720c */ /* 0x000fe40003f66270 */
[-C--:B------:R-:W-:Y:S02]  /*1c670*/  ISETP.GE.OR P2, PT, R10, R210.reuse, !P2 ;  /* 0x000000d20a00720c */ /* 0x080fe40005746670 */
[----:B------:R-:W-:Y:S02]  /*1c680*/  FSEL R17, R17, -INF , !P5 ;  /* 0xff80000011117808 */ /* 0x000fe40006800000 */
[----:B------:R-:W-:Y:S02]  /*1c690*/  ISETP.GE.AND P5, PT, R101, R207, PT ;  /* 0x000000cf6500720c */ /* 0x000fe40003fa6270 */
[-C--:B------:R-:W-:Y:S02]  /*1c6a0*/  ISETP.GE.OR P1, PT, R8, R209.reuse, !P1 ;  /* 0x000000d10800720c */ /* 0x080fe40004f26670 */
[----:B------:R-:W-:Y:S02]  /*1c6b0*/  ISETP.GE.OR P4, PT, R5, R210, !P4 ;  /* 0x000000d20500720c */ /* 0x000fe40006786670 */
[----:B------:R-:W-:Y:S02]  /*1c6c0*/  FSEL R23, R23, -INF , !P6 ;  /* 0xff80000017177808 */ /* 0x000fe40007000000 */
[C---:B------:R-:W-:Y:S02]  /*1c6d0*/  ISETP.GE.AND P6, PT, R4.reuse, R204, PT ;  /* 0x000000cc0400720c */ /* 0x040fe40003fc6270 */
[----:B------:R-:W-:Y:S02]  /*1c6e0*/  ISETP.GE.OR P0, PT, R7, R209, !P0 ;  /* 0x000000d10700720c */ /* 0x000fe40004706670 */
[----:B------:R-:W-:Y:S02]  /*1c6f0*/  ISETP.GE.OR P3, PT, R4, R210, !P3 ;  /* 0x000000d20400720c */ /* 0x000fe40005f66670 */
[----:B------:R-:W-:Y:S02]  /*1c700*/  FSEL R29, R29, -INF , !P2 ;  /* 0xff8000001d1d7808 */ /* 0x000fe40005000000 */
[----:B------:R-:W-:Y:S02]  /*1c710*/  ISETP.GE.AND P2, PT, R8, R205, PT ;  /* 0x000000cd0800720c */ /* 0x000fe40003f46270 */
[----:B------:R-:W-:Y:S02]  /*1c720*/  FSEL R43, R43, -INF , !P1 ;  /* 0xff8000002b2b7808 */ /* 0x000fe40004800000 */
[C---:B------:R-:W-:Y:S02]  /*1c730*/  ISETP.GE.AND P1, PT, R9.reuse, R207, PT ;  /* 0x000000cf0900720c */ /* 0x040fe40003f26270 */
[----:B------:R-:W-:Y:S02]  /*1c740*/  FSEL R40, R40, -INF , !P4 ;  /* 0xff80000028287808 */ /* 0x000fe40006000000 */
[----:B------:R-:W-:Y:S02]  /*1c750*/  ISETP.GE.AND P4, PT, R9, R206, PT ;  /* 0x000000ce0900720c */ /* 0x000fe40003f86270 */
[----:B------:R-:W-:Y:S02]  /*1c760*/  ISETP.GE.OR P5, PT, R101, R212, !P5 ;  /* 0x000000d46500720c */ /* 0x000fe40006fa6670 */
[----:B------:R-:W-:Y:S02]  /*1c770*/  ISETP.GE.OR P6, PT, R4, R209, !P6 ;  /* 0x000000d10400720c */ /* 0x000fe400077c6670 */
[----:B------:R-:W-:Y:S02]  /*1c780*/  FSEL R47, R47, -INF , !P0 ;  /* 0xff8000002f2f7808 */ /* 0x000fe40004000000 */
[C---:B------:R-:W-:Y:S02]  /*1c790*/  ISETP.GE.AND P0, PT, R5.reuse, R207, PT ;  /* 0x000000cf0500720c */ /* 0x040fe40003f06270 */
[----:B------:R-:W-:Y:S02]  /*1c7a0*/  FSEL R44, R44, -INF , !P3 ;  /* 0xff8000002c2c7808 */ /* 0x000fe40005800000 */
[----:B------:R-:W-:Y:S02]  /*1c7b0*/  ISETP.GE.AND P3, PT, R5, R206, PT ;  /* 0x000000ce0500720c */ /* 0x000fe40003f66270 */
[----:B------:R-:W-:Y:S02]  /*1c7c0*/  ISETP.GE.OR P2, PT, R8, R210, !P2 ;  /* 0x000000d20800720c */ /* 0x000fe40005746670 */
[C---:B------:R-:W-:Y:S02]  /*1c7d0*/  ISETP.GE.OR P1, PT, R9.reuse, R212, !P1 ;  /* 0x000000d40900720c */ /* 0x040fe40004f26670 */
[----:B------:R-:W-:Y:S02]  /*1c7e0*/  ISETP.GE.OR P4, PT, R9, R211, !P4 ;  /* 0x000000d30900720c */ /* 0x000fe40006786670 */
[----:B------:R-:W-:Y:S02]  /*1c7f0*/  FSEL R21, R21, -INF , !P5 ;  /* 0xff80000015157808 */ /* 0x000fe40006800000 */
[----:B------:R-:W-:Y:S02]  /*1c800*/  ISETP.GE.AND P5, PT, R10, R207, PT ;  /* 0x000000cf0a00720c */ /* 0x000fe40003fa6270 */
[----:B------:R-:W-:Y:S02]  /*1c810*/  FSEL R46, R46, -INF , !P6 ;  /* 0xff8000002e2e7808 */ /* 0x000fe40007000000 */
[----:B------:R-:W-:Y:S02]  /*1c820*/  ISETP.GE.AND P6, PT, R10, R206, PT ;  /* 0x000000ce0a00720c */ /* 0x000fe40003fc6270 */
[CC--:B------:R-:W-:Y:S02]  /*1c830*/  ISETP.GE.OR P0, PT, R5.reuse, R212.reuse, !P0 ;  /* 0x000000d40500720c */ /* 0x0c0fe40004706670 */
[----:B------:R-:W-:Y:S02]  /*1c840*/  ISETP.GE.OR P3, PT, R5, R211, !P3 ;  /* 0x000000d30500720c */ /* 0x000fe40005f66670 */
[C---:B------:R-:W-:Y:S02]  /*1c850*/  IADD3 R6, R2.reuse, 0x30, RZ ;  /* 0x0000003002067810 */ /* 0x040fe40007ffe0ff */
[----:B------:R-:W-:Y:S02]  /*1c860*/  IADD3 R5, R2, 0x31, RZ ;  /* 0x0000003102057810 */ /* 0x000fe40007ffe0ff */
[----:B------:R-:W-:Y:S02]  /*1c870*/  FSEL R41, R41, -INF , !P2 ;  /* 0xff80000029297808 */ /* 0x000fe40005000000 */
[----:B------:R-:W-:Y:S02]  /*1c880*/  ISETP.GE.AND P2, PT, R7, R205, PT ;  /* 0x000000cd0700720c */ /* 0x000fe40003f46270 */
[C---:B------:R-:W-:Y:S02]  /*1c890*/  ISETP.GE.OR P5, PT, R10.reuse, R212, !P5 ;  /* 0x000000d40a00720c */ /* 0x040fe40006fa6670 */
[----:B------:R-:W-:Y:S02]  /*1c8a0*/  ISETP.GE.OR P6, PT, R10, R211, !P6 ;  /* 0x000000d30a00720c */ /* 0x000fe400077c6670 */
[----:B------:R-:W-:Y:S02]  /*1c8b0*/  FSEL R32, R32, -INF , !P1 ;  /* 0xff80000020207808 */ /* 0x000fe40004800000 */
[----:B------:R-:W-:Y:S02]  /*1c8c0*/  FSEL R34, R34, -INF , !P4 ;  /* 0xff80000022227808 */ /* 0x000fe40006000000 */
[----:B------:R-:W-:Y:S02]  /*1c8d0*/  ISETP.GE.AND P1, PT, R5, R204, PT ;  /* 0x000000cc0500720c */ /* 0x000fe40003f26270 */
[C---:B------:R-:W-:Y:S02]  /*1c8e0*/  ISETP.GE.AND P4, PT, R6.reuse, R205, PT ;  /* 0x000000cd0600720c */ /* 0x040fe40003f86270 */
[----:B------:R-:W-:Y:S02]  /*1c8f0*/  ISETP.GE.OR P2, PT, R7, R210, !P2 ;  /* 0x000000d20700720c */ /* 0x000fe40005746670 */
[----:B------:R-:W-:Y:S02]  /*1c900*/  FSEL R33, R33, -INF , !P5 ;  /* 0xff80000021217808 */ /* 0x000fe40006800000 */
[----:B------:R-:W-:Y:S02]  /*1c910*/  FSEL R35, R35, -INF , !P6 ;  /* 0xff80000023237808 */ /* 0x000fe40007000000 */
[----:B------:R-:W-:Y:S02]  /*1c920*/  ISETP.GE.AND P6, PT, R6, R204, PT ;  /* 0x000000cc0600720c */ /* 0x000fe40003fc6270 */
[----:B------:R-:W-:Y:S02]  /*1c930*/  ISETP.GE.AND P5, PT, R8, R207, PT ;  /* 0x000000cf0800720c */ /* 0x000fe40003fa6270 */
[----:B------:R-:W-:Y:S02]  /*1c940*/  ISETP.GE.OR P1, PT, R5, R209, !P1 ;  /* 0x000000d10500720c */ /* 0x000fe40004f26670 */
[C---:B------:R-:W-:Y:S02]  /*1c950*/  ISETP.GE.OR P4, PT, R6.reuse, R210, !P4 ;  /* 0x000000d20600720c */ /* 0x040fe40006786670 */
[----:B------:R-:W-:Y:S02]  /*1c960*/  FSEL R45, R45, -INF , !P2 ;  /* 0xff8000002d2d7808 */ /* 0x000fe40005000000 */
[----:B------:R-:W-:Y:S02]  /*1c970*/  ISETP.GE.AND P2, PT, R5, R205, PT ;  /* 0x000000cd0500720c */ /* 0x000fe40003f46270 */
[----:B------:R-:W-:Y:S02]  /*1c980*/  ISETP.GE.OR P6, PT, R6, R209, !P6 ;  /* 0x000000d10600720c */ /* 0x000fe400077c6670 */
[----:B------:R-:W-:Y:S02]  /*1c990*/  FSEL R59, R59, -INF , !P1 ;  /* 0xff8000003b3b7808 */ /* 0x000fe40004800000 */
[----:B------:R-:W-:Y:S02]  /*1c9a0*/  ISETP.GE.AND P1, PT, R4, R207, PT ;  /* 0x000000cf0400720c */ /* 0x000fe40003f26270 */
[----:B------:R-:W-:Y:S02]  /*1c9b0*/  FSEL R56, R56, -INF , !P4 ;  /* 0xff80000038387808 */ /* 0x000fe40006000000 */
[----:B------:R-:W-:Y:S02]  /*1c9c0*/  ISETP.GE.AND P4, PT, R4, R206, PT ;  /* 0x000000ce0400720c */ /* 0x000fe40003f86270 */
[----:B------:R-:W-:Y:S02]  /*1c9d0*/  ISETP.GE.OR P5, PT, R8, R212, !P5 ;  /* 0x000000d40800720c */ /* 0x000fe40006fa6670 */
[----:B------:R-:W-:Y:S02]  /*1c9e0*/  FSEL R58, R58, -INF , !P6 ;  /* 0xff8000003a3a7808 */ /* 0x000fe40007000000 */
[----:B------:R-:W-:Y:S02]  /*1c9f0*/  ISETP.GE.AND P6, PT, R8, R206, PT ;  /* 0x000000ce0800720c */ /* 0x000fe40003fc6270 */
[----:B------:R-:W-:Y:S02]  /*1ca00*/  ISETP.GE.OR P2, PT, R5, R210, !P2 ;  /* 0x000000d20500720c */ /* 0x000fe40005746670 */
[CC--:B------:R-:W-:Y:S02]  /*1ca10*/  ISETP.GE.OR P1, PT, R4.reuse, R212.reuse, !P1 ;  /* 0x000000d40400720c */ /* 0x0c0fe40004f26670 */
[----:B------:R-:W-:Y:S02]  /*1ca20*/  ISETP.GE.OR P4, PT, R4, R211, !P4 ;  /* 0x000000d30400720c */ /* 0x000fe40006786670 */
[C---:B------:R-:W-:Y:S02]  /*1ca30*/  IADD3 R4, R2.reuse, 0x38, RZ ;  /* 0x0000003802047810 */ /* 0x040fe40007ffe0ff */
[----:B------:R-:W-:Y:S02]  /*1ca40*/  IADD3 R2, R2, 0x39, RZ ;  /* 0x0000003902027810 */ /* 0x000fe40007ffe0ff */
[----:B------:R-:W-:Y:S02]  /*1ca50*/  FSEL R37, R37, -INF , !P5 ;  /* 0xff80000025257808 */ /* 0x000fe40006800000 */
[----:B------:R-:W-:Y:S02]  /*1ca60*/  ISETP.GE.AND P5, PT, R7, R207, PT ;  /* 0x000000cf0700720c */ /* 0x000fe40003fa6270 */
[----:B------:R-:W-:Y:S02]  /*1ca70*/  ISETP.GE.OR P6, PT, R8, R211, !P6 ;  /* 0x000000d30800720c */ /* 0x000fe400077c6670 */
[----:B------:R-:W-:Y:S02]  /*1ca80*/  FSEL R57, R57, -INF , !P2 ;  /* 0xff80000039397808 */ /* 0x000fe40005000000 */
[-C--:B------:R-:W-:Y:S02]  /*1ca90*/  ISETP.GE.AND P2, PT, R2, R205.reuse, PT ;  /* 0x000000cd0200720c */ /* 0x080fe40003f46270 */
[----:B------:R-:W-:Y:S02]  /*1caa0*/  ISETP.GE.OR P5, PT, R7, R212, !P5 ;  /* 0x000000d40700720c */ /* 0x000fe40006fa6670 */
[----:B------:R-:W-:Y:S02]  /*1cab0*/  FSEL R38, R38, -INF , !P3 ;  /* 0xff80000026267808 */ /* 0x000fe40005800000 */
[----:B------:R-:W-:Y:S02]  /*1cac0*/  FSEL R39, R39, -INF , !P6 ;  /* 0xff80000027277808 */ /* 0x000fe40007000000 */
[C---:B------:R-:W-:Y:S02]  /*1cad0*/  ISETP.GE.AND P6, PT, R4.reuse, R204, PT ;  /* 0x000000cc0400720c */ /* 0x040fe40003fc6270 */
[----:B------:R-:W-:Y:S02]  /*1cae0*/  ISETP.GE.AND P3, PT, R4, R205, PT ;  /* 0x000000cd0400720c */ /* 0x000fe40003f66270 */
[----:B------:R-:W-:Y:S02]  /*1caf0*/  ISETP.GE.OR P2, PT, R2, R210, !P2 ;  /* 0x000000d20200720c */ /* 0x000fe40005746670 */
[----:B------:R-:W-:Y:S02]  /*1cb00*/  FSEL R49, R49, -INF , !P5 ;  /* 0xff80000031317808 */ /* 0x000fe40006800000 */
[----:B------:R-:W-:Y:S02]  /*1cb10*/  ISETP.GE.AND P5, PT, R4, R207, PT ;  /* 0x000000cf0400720c */ /* 0x000fe40003fa6270 */
[----:B------:R-:W-:Y:S02]  /*1cb20*/  FSEL R50, R50, -INF , !P4 ;  /* 0xff80000032327808 */ /* 0x000fe40006000000 */
[----:B------:R-:W-:Y:S02]  /*1cb30*/  ISETP.GE.AND P4, PT, R4, R206, PT ;  /* 0x000000ce0400720c */ /* 0x000fe40003f86270 */
[----:B------:R-:W-:Y:S02]  /*1cb40*/  FSEL R36, R36, -INF , !P0 ;  /* 0xff80000024247808 */ /* 0x000fe40004000000 */
[----:B------:R-:W-:Y:S02]  /*1cb50*/  ISETP.GE.AND P0, PT, R2, R204, PT ;  /* 0x000000cc0200720c */ /* 0x000fe40003f06270 */
[C---:B------:R-:W-:Y:S02]  /*1cb60*/  ISETP.GE.OR P6, PT, R4.reuse, R209, !P6 ;  /* 0x000000d10400720c */ /* 0x040fe400077c6670 */
[----:B------:R-:W-:Y:S02]  /*1cb70*/  ISETP.GE.OR P3, PT, R4, R210, !P3 ;  /* 0x000000d20400720c */ /* 0x000fe40005f66670 */
[----:B------:R-:W-:Y:S02]  /*1cb80*/  FSEL R61, R61, -INF , !P2 ;  /* 0xff8000003d3d7808 */ /* 0x000fe40005000000 */
[C---:B------:R-:W-:Y:S02]  /*1cb90*/  ISETP.GE.AND P2, PT, R5.reuse, R207, PT ;  /* 0x000000cf0500720c */ /* 0x040fe40003f46270 */
[----:B------:R-:W-:Y:S02]  /*1cba0*/  FSEL R48, R48, -INF , !P1 ;  /* 0xff80000030307808 */ /* 0x000fe40004800000 */
[C---:B------:R-:W-:Y:S02]  /*1cbb0*/  ISETP.GE.AND P1, PT, R5.reuse, R206, PT ;  /* 0x000000ce0500720c */ /* 0x040fe40003f26270 */
[C---:B------:R-:W-:Y:S02]  /*1cbc0*/  ISETP.GE.OR P5, PT, R4.reuse, R212, !P5 ;  /* 0x000000d40400720c */ /* 0x040fe40006fa6670 */
[----:B------:R-:W-:Y:S02]  /*1cbd0*/  ISETP.GE.OR P4, PT, R4, R211, !P4 ;  /* 0x000000d30400720c */ /* 0x000fe40006786670 */
[----:B------:R-:W-:Y:S02]  /*1cbe0*/  FMNMX.FTZ R4, R110, R104, !PT ;  /* 0x000000686e047209 */ /* 0x000fe40007810000 */
[----:B------:R-:W-:Y:S02]  /*1cbf0*/  ISETP.GE.OR P0, PT, R2, R209, !P0 ;  /* 0x000000d10200720c */ /* 0x000fe40004706670 */
[C---:B------:R-:W-:Y:S02]  /*1cc00*/  ISETP.GE.OR P2, PT, R5.reuse, R212, !P2 ;  /* 0x000000d40500720c */ /* 0x040fe40005746670 */
[----:B------:R-:W-:Y:S02]  /*1cc10*/  ISETP.GE.OR P1, PT, R5, R211, !P1 ;  /* 0x000000d30500720c */ /* 0x000fe40004f26670 */
[----:B------:R-:W-:Y:S02]  /*1cc20*/  FMNMX.FTZ R4, R180, R4, !PT ;  /* 0x00000004b4047209 */ /* 0x000fe40007810000 */
[----:B------:R-:W-:Y:S02]  /*1cc30*/  FMNMX.FTZ R5, R12, R105, !PT ;  /* 0x000000690c057209 */ /* 0x000fe40007810000 */
[----:B------:R-:W-:Y:S02]  /*1cc40*/  FSEL R63, R63, -INF , !P0 ;  /* 0xff8000003f3f7808 */ /* 0x000fe40004000000 */
[----:B------:R-:W-:Y:S02]  /*1cc50*/  ISETP.GE.AND P0, PT, R6, R207, PT ;  /* 0x000000cf0600720c */ /* 0x000fe40003f06270 */
[----:B------:R-:W-:Y:S02]  /*1cc60*/  FSEL R60, R60, -INF , !P3 ;  /* 0xff8000003c3c7808 */ /* 0x000fe40005800000 */
[----:B------:R-:W-:Y:S02]  /*1cc70*/  ISETP.GE.AND P3, PT, R6, R206, PT ;  /* 0x000000ce0600720c */ /* 0x000fe40003f66270 */
[----:B------:R-:W-:Y:S02]  /*1cc80*/  FMNMX.FTZ R4, R185, R4, !PT ;  /* 0x00000004b9047209 */ /* 0x000fe40007810000 */
        /* <DEDUP_REMOVED lines=32> */
[----:B------:R-:W-:Y:S02]  /*1ce90*/  FSEL R52, R52, -INF , !P0 ;  /* 0xff80000034347808 */ /* 0x000fe40004000000 */
[----:B------:R-:W-:Y:S02]  /*1cea0*/  FMNMX.FTZ R4, R56, R4, !PT ;  /* 0x0000000438047209 */ /* 0x000fe40007810000 */
[----:B------:R-:W-:Y:S02]  /*1ceb0*/  FMNMX.FTZ R5, R38, R5, !PT ;  /* 0x0000000526057209 */ /* 0x000fe40007810000 */
[----:B------:R-:W-:Y:S02]  /*1cec0*/  FMNMX.FTZ R6, R49, R6, !PT ;  /* 0x0000000631067209 */ /* 0x000fe40007810000 */
[----:B------:R-:W-:Y:S02]  /*1ced0*/  FSEL R51, R51, -INF , !P6 ;  /* 0xff80000033337808 */ /* 0x000fe40007000000 */
[----:B------:R-:W-:Y:S02]  /*1cee0*/  ISETP.GE.AND P6, PT, R2, R207, PT ;  /* 0x000000cf0200720c */ /* 0x000fe40003fc6270 */
[----:B------:R-:W-:Y:S02]  /*1cef0*/  FMNMX.FTZ R4, R57, R4, !PT ;  /* 0x0000000439047209 */ /* 0x000fe40007810000 */
        /* <DEDUP_REMOVED lines=9> */
[----:B------:R-:W-:Y:S02]  /*1cf90*/  FSEL R54, R54, -INF , !P3 ;  /* 0xff80000036367808 */ /* 0x000fe40005800000 */
[----:B------:R-:W-:Y:S02]  /*1cfa0*/  FSEL R65, R65, -INF , !P6 ;  /* 0xff80000041417808 */ /* 0x000fe40007000000 */
[----:B------:R-:W-:Y:S02]  /*1cfb0*/  FMNMX.FTZ R4, R51, R4, !PT ;  /* 0x0000000433047209 */ /* 0x000fe40007810000 */
[----:B------:R-:W-:Y:S02]  /*1cfc0*/  FMNMX.FTZ R6, R64, R6, !PT ;  /* 0x0000000640067209 */ /* 0x000fe40007810000 */
[----:B------:R-:W-:Y:S02]  /*1cfd0*/  FMNMX.FTZ R103, R111, R103, !PT ;  /* 0x000000676f677209 */ /* 0x000fe40007810000 */
[----:B------:R-:W-:Y:S02]  /*1cfe0*/  FMNMX.FTZ R5, R54, R4, !PT ;  /* 0x0000000436057209 */ /* 0x000fe40007810000 */
[----:B------:R-:W-:Y:S02]  /*1cff0*/  FMNMX.FTZ R4, R65, R6, !PT ;  /* 0x0000000641047209 */ /* 0x000fe40007810000 */
[----:B------:R-:W-:Y:S02]  /*1d000*/  ISETP.GE.AND P0, PT, R2, R206, PT ;  /* 0x000000ce0200720c */ /* 0x000fe40003f06270 */
[----:B------:R-:W-:Y:S01]  /*1d010*/  FSEL R55, R55, -INF , !P1 ;  /* 0xff80000037377808 */ /* 0x000fe20004800000 */
[----:B------:R-:W1:Y:S01]  /*1d020*/  SHFL.BFLY PT, R7, R4, 0x2, 0x1f ;  /* 0x0c401f0004077f89 */ /* 0x000e6200000e0000 */
[----:B------:R-:W-:Y:S02]  /*1d030*/  FMNMX.FTZ R103, R176, R103, !PT ;  /* 0x00000067b0677209 */ /* 0x000fe40007810000 */
[----:B------:R-:W-:Y:S02]  /*1d040*/  FMNMX.FTZ R100, R61, R100, !PT ;  /* 0x000000643d647209 */ /* 0x000fe40007810000 */
[----:B------:R-:W-:Y:S02]  /*1d050*/  ISETP.GE.OR P0, PT, R2, R211, !P0 ;  /* 0x000000d30200720c */ /* 0x000fe40004706670 */
[----:B------:R-:W-:Y:S01]  /*1d060*/  FSEL R66, R66, -INF , !P4 ;  /* 0xff80000042427808 */ /* 0x000fe20006000000 */
[----:B------:R-:W3:Y:S01]  /*1d070*/  SHFL.BFLY PT, R8, R100, 0x2, 0x1f ;  /* 0x0c401f0064087f89 */ /* 0x000ee200000e0000 */
[----:B------:R-:W-:Y:S02]  /*1d080*/  FMNMX.FTZ R2, R55, R5, !PT ;  /* 0x0000000537027209 */ /* 0x000fe40007810000 */
[----:B------:R-:W-:Y:S02]  /*1d090*/  FMNMX.FTZ R103, R178, R103, !PT ;  /* 0x00000067b2677209 */ /* 0x000fe40007810000 */
[----:B------:R-:W-:Y:S02]  /*1d0a0*/  FSEL R67, R67, -INF , !P0 ;  /* 0xff80000043437808 */ /* 0x000fe40004000000 */
[----:B------:R-:W-:Y:S02]  /*1d0b0*/  FMNMX.FTZ R2, R66, R2, !PT ;  /* 0x0000000242027209 */ /* 0x000fe40007810000 */
[----:B------:R-:W-:Y:S02]  /*1d0c0*/  FMNMX.FTZ R103, R26, R103, !PT ;  /* 0x000000671a677209 */ /* 0x000fe40007810000 */
[----:B------:R-:W-:Y:S02]  /*1d0d0*/  FMNMX.FTZ R2, R67, R2, !PT ;  /* 0x0000000243027209 */ /* 0x000fe40007810000 */
[----:B------:R-:W-:Y:S02]  /*1d0e0*/  FMNMX.FTZ R103, R27, R103, !PT ;  /* 0x000000671b677209 */ /* 0x000fe40007810000 */
[----:B-1----:R-:W-:Y:S01]  /*1d0f0*/  FMNMX.FTZ R4, R4, R7, !PT ;  /* 0x0000000704047209 */ /* 0x002fe20007810000 */
[----:B------:R-:W1:Y:S01]  /*1d100*/  SHFL.BFLY PT, R5, R2, 0x2, 0x1f ;  /* 0x0c401f0002057f89 */ /* 0x000e6200000e0000 */
[----:B------:R-:W-:Y:S04]  /*1d110*/  FMNMX.FTZ R103, R30, R103, !PT ;  /* 0x000000671e677209 */ /* 0x000fe80007810000 */
[----:B------:R-:W-:Y:S02]  /*1d120*/  FMNMX.FTZ R103, R31, R103, !PT ;  /* 0x000000671f677209 */ /* 0x000fe40007810000 */
[----:B---3--:R-:W-:Y:S01]  /*1d130*/  FMNMX.FTZ R100, R100, R8, !PT ;  /* 0x0000000864647209 */ /* 0x008fe20007810000 */
[----:B------:R-:W3:Y:S01]  /*1d140*/  SHFL.BFLY PT, R102, R4, 0x1, 0x1f ;  /* 0x0c201f0004667f89 */ /* 0x000ee200000e0000 */
[----:B------:R-:W-:Y:S04]  /*1d150*/  FMNMX.FTZ R103, R42, R103, !PT ;  /* 0x000000672a677209 */ /* 0x000fe80007810000 */
[----:B------:R-:W-:Y:S03]  /*1d160*/  FMNMX.FTZ R103, R43, R103, !PT ;  /* 0x000000672b677209 */ /* 0x000fe60007810000 */
[----:B------:R-:W4:Y:S01]  /*1d170*/  SHFL.BFLY PT, R8, R100, 0x1, 0x1f ;  /* 0x0c201f0064087f89 */ /* 0x000f2200000e0000 */
[----:B------:R-:W-:Y:S04]  /*1d180*/  FMNMX.FTZ R103, R46, R103, !PT ;  /* 0x000000672e677209 */ /* 0x000fe80007810000 */
[----:B------:R-:W-:Y:S02]  /*1d190*/  FMNMX.FTZ R103, R47, R103, !PT ;  /* 0x000000672f677209 */ /* 0x000fe40007810000 */
[----:B-1----:R-:W-:Y:S02]  /*1d1a0*/  FMNMX.FTZ R2, R2, R5, !PT ;  /* 0x0000000502027209 */ /* 0x002fe40007810000 */
[----:B------:R-:W-:Y:S03]  /*1d1b0*/  FMNMX.FTZ R103, R58, R103, !PT ;  /* 0x000000673a677209 */ /* 0x000fe60007810000 */
[----:B------:R-:W1:Y:S01]  /*1d1c0*/  SHFL.BFLY PT, R101, R2, 0x1, 0x1f ;  /* 0x0c201f0002657f89 */ /* 0x000e6200000e0000 */
[----:B------:R-:W-:Y:S02]  /*1d1d0*/  FMNMX.FTZ R103, R59, R103, !PT ;  /* 0x000000673b677209 */ /* 0x000fe40007810000 */
[----:B---3--:R-:W-:Y:S02]  /*1d1e0*/  FMNMX.FTZ R102, R4, R102, !PT ;  /* 0x0000006604667209 */ /* 0x008fe40007810000 */
[----:B------:R-:W-:Y:S02]  /*1d1f0*/  FMNMX.FTZ R103, R62, R103, !PT ;  /* 0x000000673e677209 */ /* 0x000fe40007810000 */
[----:B------:R-:W-:Y:S02]  /*1d200*/  FSETP.NEU.FTZ.AND P3, PT, R102, -INF , PT ;  /* 0xff8000006600780b */ /* 0x000fe40003f7d000 */
[----:B------:R-:W-:Y:S02]  /*1d210*/  FMNMX.FTZ R103, R63, R103, !PT ;  /* 0x000000673f677209 */ /* 0x000fe40007810000 */
[----:B----4-:R-:W-:Y:S01]  /*1d220*/  FMNMX.FTZ R100, R100, R8, !PT ;  /* 0x0000000864647209 */ /* 0x010fe20007810000 */
[----:B--2---:R-:W-:Y:S02]  /*1d230*/  FMUL.FTZ R8, R0, R102 ;  /* 0x0000006600087220 */ /* 0x004fe40000410000 */
[----:B------:R-:W2:Y:S01]  /*1d240*/  SHFL.BFLY PT, R9, R103, 0x2, 0x1f ;  /* 0x0c401f0067097f89 */ /* 0x000ea200000e0000 */
[----:B------:R-:W-:Y:S01]  /*1d250*/  FSETP.NEU.FTZ.AND P1, PT, R100, -INF , PT ;  /* 0xff8000006400780b */ /* 0x000fe20003f3d000 */
[----:B------:R-:W-:Y:S01]  /*1d260*/  FMUL.FTZ R10, R0, R100 ;  /* 0x00000064000a7220 */ /* 0x000fe20000410000 */
[----:B------:R-:W-:Y:S04]  /*1d270*/  FSEL R8, R8, RZ, P3 ;  /* 0x000000ff08087208 */ /* 0x000fe80001800000 */
[----:B------:R-:W-:Y:S01]  /*1d280*/  FSEL R10, R10, RZ, P1 ;  /* 0x000000ff0a0a7208 */ /* 0x000fe20000800000 */
[-CC-:B------:R-:W-:Y:S01]  /*1d290*/  FFMA.FTZ R191, R65, R0.reuse, -R8.reuse ;  /* 0x0000000041bf7223 */ /* 0x180fe20000010808 */
[----:B-1----:R-:W-:Y:S01]  /*1d2a0*/  FMNMX.FTZ R101, R2, R101, !PT ;  /* 0x0000006502657209 */ /* 0x002fe20007810000 */
[-C--:B------:R-:W-:Y:S02]  /*1d2b0*/  FFMA.FTZ R2, R12, R0.reuse, -R8 ;  /* 0x000000000c027223 */ /* 0x080fe40000010808 */
[----:B------:R-:W3:Y:S01]  /*1d2c0*/  LDL.LU R12, [R1+0x28] ;  /* 0x00002800010c7983 */ /* 0x000ee20000300800 */
[----:B------:R-:W-:Y:S01]  /*1d2d0*/  FSETP.NEU.FTZ.AND P2, PT, R101, -INF , PT ;  /* 0xff8000006500780b */ /* 0x000fe20003f5d000 */
[----:B------:R1:W-:Y:S01]  /*1d2e0*/  MUFU.EX2 R181, R2 ;  /* 0x0000000200b57308 */ /* 0x0003e20000000800 */
[-C--:B------:R-:W-:Y:S02]  /*1d2f0*/  FFMA.FTZ R4, R110, R0.reuse, -R10 ;  /* 0x000000006e047223 */ /* 0x080fe4000001080a */
[-CC-:B------:R-:W-:Y:S02]  /*1d300*/  FFMA.FTZ R221, R32, R0.reuse, -R8.reuse ;  /* 0x0000000020dd7223 */ /* 0x180fe40000010808 */
[-CC-:B------:R-:W-:Y:S02]  /*1d310*/  FFMA.FTZ R225, R33, R0.reuse, -R8.reuse ;  /* 0x0000000021e17223 */ /* 0x180fe40000010808 */
[-CC-:B------:R-:W-:Y:S01]  /*1d320*/  FFMA.FTZ R231, R36, R0.reuse, -R8.reuse ;  /* 0x0000000024e77223 */ /* 0x180fe20000010808 */
[----:B--2---:R-:W-:Y:S01]  /*1d330*/  FMNMX.FTZ R103, R103, R9, !PT ;  /* 0x0000000967677209 */ /* 0x004fe20007810000 */
[----:B------:R-:W-:Y:S01]  /*1d340*/  FMUL.FTZ R9, R0, R101 ;  /* 0x0000006500097220 */ /* 0x000fe20000410000 */
[----:B------:R2:W-:Y:S01]  /*1d350*/  MUFU.EX2 R213, R4 ;  /* 0x0000000400d57308 */ /* 0x0005e20000000800 */
[-CC-:B------:R-:W-:Y:S02]  /*1d360*/  FFMA.FTZ R233, R37, R0.reuse, -R8.reuse ;  /* 0x0000000025e97223 */ /* 0x180fe40000010808 */
[----:B------:R-:W4:Y:S01]  /*1d370*/  SHFL.BFLY PT, R6, R103, 0x1, 0x1f ;  /* 0x0c201f0067067f89 */ /* 0x000f2200000e0000 */
[----:B------:R-:W-:Y:S01]  /*1d380*/  FSEL R9, R9, RZ, P2 ;  /* 0x000000ff09097208 */ /* 0x000fe20001000000 */
[-CC-:B------:R-:W-:Y:S02]  /*1d390*/  FFMA.FTZ R240, R48, R0.reuse, -R8.reuse ;  /* 0x0000000030f07223 */ /* 0x180fe40000010808 */
[-CC-:B------:R-:W-:Y:S02]  /*1d3a0*/  FFMA.FTZ R243, R49, R0.reuse, -R8.reuse ;  /* 0x0000000031f37223 */ /* 0x180fe40000010808 */
[-CC-:B------:R-:W-:Y:S02]  /*1d3b0*/  FFMA.FTZ R227, R38, R0.reuse, -R9.reuse ;  /* 0x0000000026e37223 */ /* 0x180fe40000010809 */
[-CC-:B------:R-:W-:Y:S02]  /*1d3c0*/  FFMA.FTZ R189, R66, R0.reuse, -R9.reuse ;  /* 0x0000000042bd7223 */ /* 0x180fe40000010809 */
[-CC-:B-1----:R-:W-:Y:S02]  /*1d3d0*/  FFMA.FTZ R2, R13, R0.reuse, -R9.reuse ;  /* 0x000000000d027223 */ /* 0x182fe40000010809 */
[----:B------:R-:W3:Y:S01]  /*1d3e0*/  LDL.LU R13, [R1+0x2c] ;  /* 0x00002c00010d7983 */ /* 0x000ee20000300800 */
[-CC-:B------:R-:W-:Y:S01]  /*1d3f0*/  FFMA.FTZ R247, R52, R0.reuse, -R8.reuse ;  /* 0x0000000034f77223 */ /* 0x180fe20000010808 */
[----:B------:R1:W-:Y:S01]  /*1d400*/  MUFU.EX2 R187, R2 ;  /* 0x0000000200bb7308 */ /* 0x0003e20000000800 */
[-CC-:B------:R-:W-:Y:S02]  /*1d410*/  FFMA.FTZ R250, R53, R0.reuse, -R8.reuse ;  /* 0x0000000035fa7223 */ /* 0x180fe40000010808 */
[-CC-:B------:R-:W-:Y:S02]  /*1d420*/  FFMA.FTZ R22, R22, R0.reuse, -R9.reuse ;  /* 0x0000000016167223 */ /* 0x180fe40000010809 */
[-CC-:B------:R-:W-:Y:S02]  /*1d430*/  FFMA.FTZ R220, R34, R0.reuse, -R9.reuse ;  /* 0x0000000022dc7223 */ /* 0x180fe40000010809 */
[-C--:B--2---:R-:W-:Y:S02]  /*1d440*/  FFMA.FTZ R4, R16, R0.reuse, -R8 ;  /* 0x0000000010047223 */ /* 0x084fe40000010808 */
[--C-:B------:R-:W-:Y:S01]  /*1d450*/  FFMA.FTZ R223, R35, R0, -R9.reuse ;  /* 0x0000000023df7223 */ /* 0x100fe20000010809 */
[----:B----4-:R-:W-:Y:S01]  /*1d460*/  FMNMX.FTZ R103, R103, R6, !PT ;  /* 0x0000000667677209 */ /* 0x010fe20007810000 */
[-CC-:B------:R-:W-:Y:S01]  /*1d470*/  FFMA.FTZ R229, R39, R0.reuse, -R9.reuse ;  /* 0x0000000027e57223 */ /* 0x180fe20000010809 */
[----:B------:R2:W-:Y:S01]  /*1d480*/  MUFU.EX2 R203, R4 ;  /* 0x0000000400cb7308 */ /* 0x0005e20000000800 */
[-CC-:B------:R-:W-:Y:S01]  /*1d490*/  FFMA.FTZ R239, R50, R0.reuse, -R9.reuse ;  /* 0x0000000032ef7223 */ /* 0x180fe20000010809 */
[----:B------:R-:W-:Y:S01]  /*1d4a0*/  FSETP.NEU.FTZ.AND P0, PT, R103, -INF , PT ;  /* 0xff8000006700780b */ /* 0x000fe20003f1d000 */
[----:B------:R-:W-:Y:S02]  /*1d4b0*/  FMUL.FTZ R7, R0, R103 ;  /* 0x0000006700077220 */ /* 0x000fe40000410000 */
[-CC-:B------:R-:W-:Y:S02]  /*1d4c0*/  FFMA.FTZ R241, R51, R0.reuse, -R9.reuse ;  /* 0x0000000033f17223 */ /* 0x180fe40000010809 */
[-CC-:B------:R-:W-:Y:S01]  /*1d4d0*/  FFMA.FTZ R245, R54, R0.reuse, -R9.reuse ;  /* 0x0000000036f57223 */ /* 0x180fe20000010809 */
[----:B------:R-:W-:Y:S01]  /*1d4e0*/  FSEL R7, R7, RZ, P0 ;  /* 0x000000ff07077208 */ /* 0x000fe20000000000 */
[-C--:B------:R-:W-:Y:S02]  /*1d4f0*/  FFMA.FTZ R248, R55, R0.reuse, -R9 ;  /* 0x0000000037f87223 */ /* 0x080fe40000010809 */
[-C--:B------:R-:W-:Y:S02]  /*1d500*/  FFMA.FTZ R214, R25, R0.reuse, -R10 ;  /* 0x0000000019d67223 */ /* 0x080fe4000001080a */
[-CC-:B-1----:R-:W-:Y:S02]  /*1d510*/  FFMA.FTZ R2, R111, R0.reuse, -R7.reuse ;  /* 0x000000006f027223 */ /* 0x182fe40000010807 */
[-CC-:B------:R-:W-:Y:S02]  /*1d520*/  FFMA.FTZ R5, R107, R0.reuse, -R7.reuse ;  /* 0x000000006b057223 */ /* 0x180fe40000010807 */
[----:B------:R1:W-:Y:S01]  /*1d530*/  MUFU.EX2 R111, R2 ;  /* 0x00000002006f7308 */ /* 0x0003e20000000800 */
[-CC-:B------:R-:W-:Y:S02]  /*1d540*/  FFMA.FTZ R11, R26, R0.reuse, -R7.reuse ;  /* 0x000000001a0b7223 */ /* 0x180fe40000010807 */
[-CC-:B------:R-:W-:Y:S02]  /*1d550*/  FFMA.FTZ R224, R30, R0.reuse, -R7.reuse ;  /* 0x000000001ee07223 */ /* 0x180fe40000010807 */
[-CC-:B------:R-:W-:Y:S02]  /*1d560*/  FFMA.FTZ R226, R31, R0.reuse, -R7.reuse ;  /* 0x000000001fe27223 */ /* 0x180fe40000010807 */
[-CC-:B--2---:R-:W-:Y:S02]  /*1d570*/  FFMA.FTZ R4, R17, R0.reuse, -R8.reuse ;  /* 0x0000000011047223 */ /* 0x184fe40000010808 */
[-CC-:B------:R-:W-:Y:S01]  /*1d580*/  FFMA.FTZ R232, R42, R0.reuse, -R7.reuse ;  /* 0x000000002ae87223 */ /* 0x180fe20000010807 */
[----:B------:R2:W-:Y:S01]  /*1d590*/  MUFU.EX2 R208, R5 ;  /* 0x0000000500d07308 */ /* 0x0005e20000000800 */
[-CC-:B------:R-:W-:Y:S02]  /*1d5a0*/  FFMA.FTZ R235, R43, R0.reuse, -R7.reuse ;  /* 0x000000002beb7223 */ /* 0x180fe40000010807 */
[-CC-:B------:R-:W-:Y:S02]  /*1d5b0*/  FFMA.FTZ R236, R46, R0.reuse, -R7.reuse ;  /* 0x000000002eec7223 */ /* 0x180fe40000010807 */
[-CC-:B------:R-:W-:Y:S02]  /*1d5c0*/  FFMA.FTZ R238, R47, R0.reuse, -R7.reuse ;  /* 0x000000002fee7223 */ /* 0x180fe40000010807 */
[-CC-:B------:R-:W-:Y:S02]  /*1d5d0*/  FFMA.FTZ R249, R58, R0.reuse, -R7.reuse ;  /* 0x000000003af97223 */ /* 0x180fe40000010807 */
[-CC-:B------:R-:W-:Y:S01]  /*1d5e0*/  FFMA.FTZ R251, R59, R0.reuse, -R7.reuse ;  /* 0x000000003bfb7223 */ /* 0x180fe20000010807 */
[----:B------:R4:W-:Y:S01]  /*1d5f0*/  MUFU.EX2 R199, R4 ;  /* 0x0000000400c77308 */ /* 0x0009e20000000800 */
[-C--:B------:R-:W-:Y:S02]  /*1d600*/  FFMA.FTZ R110, R62, R0.reuse, -R7 ;  /* 0x000000003e6e7223 */ /* 0x080fe40000010807 */
[-C--:B------:R-:W-:Y:S02]  /*1d610*/  FFMA.FTZ R107, R64, R0.reuse, -R8 ;  /* 0x00000000406b7223 */ /* 0x080fe40000010808 */
[-CC-:B-1----:R-:W-:Y:S02]  /*1d620*/  FFMA.FTZ R2, R15, R0.reuse, -R9.reuse ;  /* 0x000000000f027223 */ /* 0x182fe40000010809 */
[-CC-:B------:R-:W-:Y:S02]  /*1d630*/  FFMA.FTZ R215, R28, R0.reuse, -R10.reuse ;  /* 0x000000001cd77223 */ /* 0x180fe4000001080a */
[-CC-:B------:R-:W-:Y:S01]  /*1d640*/  FFMA.FTZ R222, R29, R0.reuse, -R10.reuse ;  /* 0x000000001dde7223 */ /* 0x180fe2000001080a */
[----:B------:R1:W-:Y:S01]  /*1d650*/  MUFU.EX2 R179, R2 ;  /* 0x0000000200b37308 */ /* 0x0003e20000000800 */
[-CC-:B------:R-:W-:Y:S02]  /*1d660*/  FFMA.FTZ R228, R40, R0.reuse, -R10.reuse ;  /* 0x0000000028e47223 */ /* 0x180fe4000001080a */
[-C--:B------:R-:W-:Y:S02]  /*1d670*/  FFMA.FTZ R230, R41, R0.reuse, -R10 ;  /* 0x0000000029e67223 */ /* 0x080fe4000001080a */
[-C--:B--2---:R-:W-:Y:S02]  /*1d680*/  FFMA.FTZ R5, R14, R0.reuse, -R8 ;  /* 0x000000000e057223 */ /* 0x084fe40000010808 */
[-CC-:B------:R-:W-:Y:S02]  /*1d690*/  FFMA.FTZ R237, R44, R0.reuse, -R10.reuse ;  /* 0x000000002ced7223 */ /* 0x180fe4000001080a */
[-CC-:B------:R-:W-:Y:S01]  /*1d6a0*/  FFMA.FTZ R242, R45, R0.reuse, -R10.reuse ;  /* 0x000000002df27223 */ /* 0x180fe2000001080a */
[----:B------:R-:W-:Y:S01]  /*1d6b0*/  MUFU.EX2 R177, R5 ;  /* 0x0000000500b17308 */ /* 0x000fe20000000800 */
[-CC-:B------:R-:W-:Y:S02]  /*1d6c0*/  FFMA.FTZ R244, R56, R0.reuse, -R10.reuse ;  /* 0x0000000038f47223 */ /* 0x180fe4000001080a */
[-CC-:B------:R-:W-:Y:S02]  /*1d6d0*/  FFMA.FTZ R246, R57, R0.reuse, -R10.reuse ;  /* 0x0000000039f67223 */ /* 0x180fe4000001080a */
[-C--:B----4-:R-:W-:Y:S02]  /*1d6e0*/  FFMA.FTZ R4, R19, R0.reuse, -R9 ;  /* 0x0000000013047223 */ /* 0x090fe40000010809 */
[-CC-:B------:R-:W-:Y:S02]  /*1d6f0*/  FFMA.FTZ R19, R60, R0.reuse, -R10.reuse ;  /* 0x000000003c137223 */ /* 0x180fe4000001080a */
[-C--:B------:R-:W-:Y:S01]  /*1d700*/  FFMA.FTZ R38, R61, R0.reuse, -R10 ;  /* 0x000000003d267223 */ /* 0x080fe2000001080a */
[----:B------:R2:W-:Y:S01]  /*1d710*/  MUFU.EX2 R184, R4 ;  /* 0x0000000400b87308 */ /* 0x0005e20000000800 */
[----:B------:R-:W-:Y:S02]  /*1d720*/  IMAD.MOV.U32 R39, RZ, RZ, R110 ;  /* 0x000000ffff277224 */ /* 0x000fe400078e006e */
[-CC-:B-1----:R-:W-:Y:S07]  /*1d730*/  FFMA.FTZ R2, R176, R0.reuse, -R7.reuse ;  /* 0x00000000b0027223 */ /* 0x182fee0000010807 */
[----:B------:R1:W-:Y:S01]  /*1d740*/  MUFU.EX2 R200, R2 ;  /* 0x0000000200c87308 */ /* 0x0003e20000000800 */
[-CC-:B--2---:R-:W-:Y:S09]  /*1d750*/  FFMA.FTZ R4, R185, R0.reuse, -R10.reuse ;  /* 0x00000000b9047223 */ /* 0x184ff2000001080a */
[----:B------:R2:W-:Y:S01]  /*1d760*/  MUFU.EX2 R185, R11 ;  /* 0x0000000b00b97308 */ /* 0x0005e20000000800 */
[-C--:B-1----:R-:W-:Y:S09]  /*1d770*/  FFMA.FTZ R2, R180, R0.reuse, -R10 ;  /* 0x00000000b4027223 */ /* 0x082ff2000001080a */
[----:B------:R1:W-:Y:S10]  /*1d780*/  MUFU.EX2 R201, R4 ;  /* 0x0000000400c97308 */ /* 0x0003f40000000800 */
[----:B------:R4:W-:Y:S01]  /*1d790*/  MUFU.EX2 R183, R2 ;  /* 0x0000000200b77308 */ /* 0x0009e20000000800 */
[-C--:B--2---:R-:W-:Y:S02]  /*1d7a0*/  FFMA.FTZ R11, R20, R0.reuse, -R8 ;  /* 0x00000000140b7223 */ /* 0x084fe40000010808 */
[-C--:B-1----:R-:W-:Y:S07]  /*1d7b0*/  FFMA.FTZ R4, R186, R0.reuse, -R10 ;  /* 0x00000000ba047223 */ /* 0x082fee000001080a */
[----:B------:R-:W-:Y:S01]  /*1d7c0*/  MUFU.EX2 R186, R4 ;  /* 0x0000000400ba7308 */ /* 0x000fe20000000800 */
[-C--:B----4-:R-:W-:Y:S09]  /*1d7d0*/  FFMA.FTZ R2, R178, R0.reuse, -R7 ;  /* 0x00000000b2027223 */ /* 0x090ff20000010807 */
[----:B------:R1:W-:Y:S10]  /*1d7e0*/  MUFU.EX2 R182, R2 ;  /* 0x0000000200b67308 */ /* 0x0003f40000000800 */
[----:B------:R-:W-:Y:S01]  /*1d7f0*/  MUFU.EX2 R178, R11 ;  /* 0x0000000b00b27308 */ /* 0x000fe20000000800 */
[-C--:B-1----:R-:W-:Y:S02]  /*1d800*/  FFMA.FTZ R2, R18, R0.reuse, -R9 ;  /* 0x0000000012027223 */ /* 0x082fe40000010809 */
[-C--:B------:R-:W-:Y:S07]  /*1d810*/  FFMA.FTZ R18, R63, R0.reuse, -R7 ;  /* 0x000000003f127223 */ /* 0x080fee0000010807 */
[----:B------:R1:W-:Y:S02]  /*1d820*/  MUFU.EX2 R202, R2 ;  /* 0x0000000200ca7308 */ /* 0x0003e40000000800 */
[----:B-1----:R-:W-:Y:S05]  /*1d830*/  FSEL R2, R103, RZ, P0 ;  /* 0x000000ff67027208 */ /* 0x002fea0000000000 */
[----:B------:R-:W-:Y:S01]  /*1d840*/  FADD.FTZ R3, -R2, R3 ;  /* 0x0000000302037221 */ /* 0x000fe20000010100 */
[----:B------:R-:W-:Y:S05]  /*1d850*/  FSEL R2, R100, RZ, P1 ;  /* 0x000000ff64027208 */ /* 0x000fea0000800000 */
[----:B------:R-:W-:Y:S01]  /*1d860*/  FADD.FTZ R5, -R2, R104 ;  /* 0x0000006802057221 */ /* 0x000fe20000010100 */
[----:B------:R-:W-:Y:S01]  /*1d870*/  FSEL R2, R102, RZ, P3 ;  /* 0x000000ff66027208 */ /* 0x000fe20001800000 */
[----:B------:R-:W-:Y:S04]  /*1d880*/  FFMA.FTZ R104, R24, R0, -R10 ;  /* 0x0000000018687223 */ /* 0x000fe8000001080a */
[----:B------:R-:W-:Y:S01]  /*1d890*/  FADD.FTZ R6, -R2, R105 ;  /* 0x0000006902067221 */ /* 0x000fe20000010100 */
[----:B------:R-:W-:Y:S03]  /*1d8a0*/  FSEL R2, R101, RZ, P2 ;  /* 0x000000ff65027208 */ /* 0x000fe60001000000 */
[----:B------:R-:W-:Y:S02]  /*1d8b0*/  FMUL.FTZ R6, R0, R6 ;  /* 0x0000000600067220 */ /* 0x000fe40000410000 */
[----:B------:R-:W-:Y:S02]  /*1d8c0*/  FADD.FTZ R4, -R2, R106 ;  /* 0x0000006a02047221 */ /* 0x000fe40000010100 */
[-C--:B------:R-:W-:Y:S02]  /*1d8d0*/  FFMA.FTZ R2, R27, R0.reuse, -R7 ;  /* 0x000000001b027223 */ /* 0x080fe40000010807 */
[-C--:B------:R-:W-:Y:S02]  /*1d8e0*/  FFMA.FTZ R7, R21, R0.reuse, -R8 ;  /* 0x0000000015077223 */ /* 0x080fe40000010808 */
[----:B------:R1:W-:Y:S01]  /*1d8f0*/  MUFU.EX2 R180, R2 ;  /* 0x0000000200b47308 */ /* 0x0003e20000000800 */
[-CC-:B------:R-:W-:Y:S02]  /*1d900*/  FFMA.FTZ R106, R23, R0.reuse, -R9.reuse ;  /* 0x00000000176a7223 */ /* 0x180fe40000010809 */
[----:B------:R-:W-:Y:S02]  /*1d910*/  FFMA.FTZ R23, R67, R0, -R9 ;  /* 0x0000000043177223 */ /* 0x000fe40000010809 */
[C---:B------:R-:W-:Y:S02]  /*1d920*/  FMUL.FTZ R4, R0.reuse, R4 ;  /* 0x0000000400047220 */ /* 0x040fe40000410000 */
[----:B------:R-:W-:Y:S03]  /*1d930*/  IMAD.MOV.U32 R67, RZ, RZ, R39 ;  /* 0x000000ffff437224 */ /* 0x000fe600078e0027 */
[----:B------:R2:W-:Y:S01]  /*1d940*/  MUFU.EX2 R176, R7 ;  /* 0x0000000700b07308 */ /* 0x0005e20000000800 */
[C---:B-1----:R-:W-:Y:S02]  /*1d950*/  FMUL.FTZ R2, R0.reuse, R3 ;  /* 0x0000000300027220 */ /* 0x042fe40000410000 */
[----:B------:R-:W-:Y:S07]  /*1d960*/  FMUL.FTZ R3, R0, R5 ;  /* 0x0000000500037220 */ /* 0x000fee0000410000 */
[----:B------:R-:W1:Y:S01]  /*1d970*/  MUFU.EX2 R0, R6 ;  /* 0x0000000600007308 */ /* 0x000e620000000800 */
[----:B------:R-:W4:Y:S04]  /*1d980*/  LDL.LU R5, [R1+0x15c] ;  /* 0x00015c0001057983 */ /* 0x000f280000300800 */
[----:B--2---:R-:W2:Y:S05]  /*1d990*/  LDL R7, [R1+0x1d4] ;  /* 0x0001d40001077983 */ /* 0x004eaa0000100800 */
[----:B------:R-:W3:Y:S10]  /*1d9a0*/  MUFU.EX2 R2, R2 ;  /* 0x0000000200027308 */ /* 0x000ef40000000800 */
[----:B------:R-:W3:Y:S01]  /*1d9b0*/  MUFU.EX2 R3, R3 ;  /* 0x0000000300037308 */ /* 0x000ee20000000800 */
[C---:B-1----:R-:W-:Y:S02]  /*1d9c0*/  FMUL.FTZ R49, R0.reuse, R153 ;  /* 0x0000009900317220 */ /* 0x042fe40000410000 */
[C---:B------:R-:W-:Y:S02]  /*1d9d0*/  FMUL.FTZ R36, R0.reuse, R156 ;  /* 0x0000009c00247220 */ /* 0x040fe40000410000 */
[C---:B------:R-:W-:Y:S02]  /*1d9e0*/  FMUL.FTZ R53, R0.reuse, R149 ;  /* 0x0000009500357220 */ /* 0x040fe40000410000 */
[C---:B------:R-:W-:Y:S02]  /*1d9f0*/  FMUL.FTZ R16, R0.reuse, R168 ;  /* 0x000000a800107220 */ /* 0x040fe40000410000 */
[----:B------:R-:W-:Y:S02]  /*1da00*/  FMUL.FTZ R17, R0, R169 ;  /* 0x000000a900117220 */ /* 0x000fe40000410000 */
[C---:B---3--:R-:W-:Y:S02]  /*1da10*/  FMUL.FTZ R63, R2.reuse, R115 ;  /* 0x00000073023f7220 */ /* 0x048fe40000410000 */
[----:B------:R-:W3:Y:S01]  /*1da20*/  LDL R115, [R1+0x174] ;  /* 0x0001740001737983 */ /* 0x000ee20000100800 */
[C---:B------:R-:W-:Y:S02]  /*1da30*/  FMUL.FTZ R10, R2.reuse, R142 ;  /* 0x0000008e020a7220 */ /* 0x040fe40000410000 */
[C---:B------:R-:W-:Y:S01]  /*1da40*/  FMUL.FTZ R11, R2.reuse, R143 ;  /* 0x0000008f020b7220 */ /* 0x040fe20000410000 */
[----:B------:R-:W3:Y:S01]  /*1da50*/  LDL.LU R6, [R1+0x170] ;  /* 0x0001700001067983 */ /* 0x000ee20000300800 */
[C---:B------:R-:W-:Y:S02]  /*1da60*/  FMUL.FTZ R14, R2.reuse, R138 ;  /* 0x0000008a020e7220 */ /* 0x040fe40000410000 */
[C---:B------:R-:W-:Y:S01]  /*1da70*/  FMUL.FTZ R15, R2.reuse, R139 ;  /* 0x0000008b020f7220 */ /* 0x040fe20000410000 */
[----:B------:R-:W3:Y:S01]  /*1da80*/  LDL R153, [R1+0x19c] ;  /* 0x00019c0001997983 */ /* 0x000ee20000100800 */
[C---:B------:R-:W-:Y:S02]  /*1da90*/  FMUL.FTZ R26, R2.reuse, R134 ;  /* 0x00000086021a7220 */ /* 0x040fe40000410000 */
[C---:B------:R-:W-:Y:S01]  /*1daa0*/  FMUL.FTZ R27, R2.reuse, R135 ;  /* 0x00000087021b7220 */ /* 0x040fe20000410000 */
[----:B------:R-:W3:Y:S01]  /*1dab0*/  LDL R149, [R1+0x158] ;  /* 0x0001580001957983 */ /* 0x000ee20000100800 */
        /* <DEDUP_REMOVED lines=17> */
[----:B------:R-:W-:Y:S01]  /*1dbd0*/  FFMA.FTZ R105, R2, R13, R208 ;  /* 0x0000000d02697223 */ /* 0x000fe200000100d0 */
[----:B------:R-:W-:Y:S01]  /*1dbe0*/  F2FP.PACK_AB R208, R111, R208 ;  /* 0x000000d06fd0723e */ /* 0x000fe200000000ff */
[----:B------:R-:W1:Y:S01]  /*1dbf0*/  MUFU.EX2 R2, R4 ;  /* 0x0000000400027308 */ /* 0x000e620000000800 */
[C---:B------:R-:W-:Y:S02]  /*1dc00*/  FMUL.FTZ R60, R3.reuse, R112 ;  /* 0x00000070033c7220 */ /* 0x040fe40000410000 */
[C---:B------:R-:W-:Y:S02]  /*1dc10*/  FMUL.FTZ R61, R3.reuse, R113 ;  /* 0x00000071033d7220 */ /* 0x040fe40000410000 */
[----:B------:R-:W3:Y:S01]  /*1dc20*/  LDL.64 R112, [R1+0x168] ;  /* 0x0001680001707983 */ /* 0x000ee20000100a00 */
[----:B------:R-:W-:Y:S02]  /*1dc30*/  IMAD.MOV.U32 R130, RZ, RZ, R18 ;  /* 0x000000ffff827224 */ /* 0x000fe400078e0012 */
[----:B------:R-:W-:Y:S02]  /*1dc40*/  IMAD.MOV.U32 R143, RZ, RZ, R191 ;  /* 0x000000ffff8f7224 */ /* 0x000fe400078e00bf */
[----:B------:R-:W-:Y:S01]  /*1dc50*/  IMAD.MOV.U32 R156, RZ, RZ, R130 ;  /* 0x000000ffff9c7224 */ /* 0x000fe200078e0082 */
[----:B------:R-:W3:Y:S01]  /*1dc60*/  LDL R191, [R1+0x14c] ;  /* 0x00014c0001bf7983 */ /* 0x000ee20000100800 */
[----:B------:R1:W-:Y:S01]  /*1dc70*/  MUFU.EX2 R130, R224 ;  /* 0x000000e000827308 */ /* 0x0003e20000000800 */
[----:B------:R-:W-:Y:S02]  /*1dc80*/  IMAD.MOV.U32 R134, RZ, RZ, R189 ;  /* 0x000000ffff867224 */ /* 0x000fe400078e00bd */
[----:B------:R-:W3:Y:S01]  /*1dc90*/  LDL R189, [R1+0x154] ;  /* 0x0001540001bd7983 */ /* 0x000ee20000100800 */
[C---:B------:R-:W-:Y:S02]  /*1dca0*/  FMUL.FTZ R20, R0.reuse, R164 ;  /* 0x000000a400147220 */ /* 0x040fe40000410000 */
[C---:B------:R-:W-:Y:S02]  /*1dcb0*/  FMUL.FTZ R21, R0.reuse, R165 ;  /* 0x000000a500157220 */ /* 0x040fe40000410000 */
[C---:B------:R-:W-:Y:S02]  /*1dcc0*/  FMUL.FTZ R32, R0.reuse, R160 ;  /* 0x000000a000207220 */ /* 0x040fe40000410000 */
[----:B------:R-:W-:Y:S02]  /*1dcd0*/  FMUL.FTZ R33, R0, R161 ;  /* 0x000000a100217220 */ /* 0x000fe40000410000 */
[----:B-1----:R-:W-:Y:S02]  /*1dce0*/  FMUL.FTZ R50, R2, R154 ;  /* 0x0000009a02327220 */ /* 0x002fe40000410000 */
[----:B------:R-:W3:Y:S01]  /*1dcf0*/  LDL R154, [R1+0x150] ;  /* 0x00015000019a7983 */ /* 0x000ee20000100800 */
[C---:B------:R-:W-:Y:S02]  /*1dd00*/  FMUL.FTZ R4, R0.reuse, R172 ;  /* 0x000000ac00047220 */ /* 0x040fe40000410000 */
[C---:B------:R-:W-:Y:S02]  /*1dd10*/  FMUL.FTZ R37, R0.reuse, R157 ;  /* 0x0000009d00257220 */ /* 0x040fe40000410000 */
[C---:B------:R-:W-:Y:S02]  /*1dd20*/  FMUL.FTZ R48, R0.reuse, R152 ;  /* 0x0000009800307220 */ /* 0x040fe40000410000 */
        /* <DEDUP_REMOVED lines=12> */
[----:B------:R-:W-:Y:S02]  /*1ddf0*/  IMAD.MOV.U32 R142, RZ, RZ, R107 ;  /* 0x000000ffff8e7224 */ /* 0x000fe400078e006b */
[C---:B------:R-:W-:Y:S02]  /*1de00*/  FMUL.FTZ R54, R2.reuse, R150 ;  /* 0x0000009602367220 */ /* 0x040fe40000410000 */
[C---:B------:R-:W-:Y:S02]  /*1de10*/  FMUL.FTZ R55, R2.reuse, R151 ;  /* 0x0000009702377220 */ /* 0x040fe40000410000 */
[C---:B------:R-:W-:Y:S02]  /*1de20*/  FFMA.FTZ R118, R3.reuse, R12, R213 ;  /* 0x0000000c03767223 */ /* 0x040fe400000100d5 */
[C---:B------:R-:W-:Y:S02]  /*1de30*/  FMUL.FTZ R8, R3.reuse, R140 ;  /* 0x0000008c03087220 */ /* 0x040fe40000410000 */
[C---:B------:R-:W-:Y:S01]  /*1de40*/  FMUL.FTZ R9, R3.reuse, R141 ;  /* 0x0000008d03097220 */ /* 0x040fe20000410000 */
[----:B------:R1:W3:Y:S01]  /*1de50*/  LDL.S16 R140, [R1+0xc8] ;  /* 0x0000c800018c7983 */ /* 0x0002e20000100600 */
[C---:B------:R-:W-:Y:S02]  /*1de60*/  FMUL.FTZ R12, R3.reuse, R136 ;  /* 0x00000088030c7220 */ /* 0x040fe40000410000 */
        /* <DEDUP_REMOVED lines=21> */
[----:B------:R-:W-:Y:S01]  /*1dfc0*/  FMUL.FTZ R93, R3, R93 ;  /* 0x0000005d035d7220 */ /* 0x000fe20000410000 */
[----:B------:R-:W-:Y:S01]  /*1dfd0*/  F2FP.PACK_AB R3, R179, R187 ;  /* 0x000000bbb303723e */ /* 0x000fe200000000ff */
[----:B------:R-:W-:Y:S02]  /*1dfe0*/  FMUL.FTZ R18, R2, R170 ;  /* 0x000000aa02127220 */ /* 0x000fe40000410000 */
[----:B------:R-:W-:Y:S02]  /*1dff0*/  IMAD.SHL.U32 R135, R234, 0x2, RZ ;  /* 0x00000002ea877824 */ /* 0x000fe400078e00ff */
[C---:B------:R-:W-:Y:S02]  /*1e000*/  FMUL.FTZ R66, R2.reuse, R146 ;  /* 0x0000009202427220 */ /* 0x040fe40000410000 */
[----:B------:R-:W-:Y:S02]  /*1e010*/  FADD.FTZ R116, R183, R118 ;  /* 0x00000076b7747221 */ /* 0x000fe40000010000 */
[C---:B------:R-:W-:Y:S02]  /*1e020*/  FMUL.FTZ R39, R2.reuse, R159 ;  /* 0x0000009f02277220 */ /* 0x040fe40000410000 */
[C---:B------:R-:W-:Y:S02]  /*1e030*/  FMUL.FTZ R51, R2.reuse, R155 ;  /* 0x0000009b02337220 */ /* 0x040fe40000410000 */
[C---:B------:R-:W-:Y:S02]  /*1e040*/  FMUL.FTZ R70, R2.reuse, R70 ;  /* 0x0000004602467220 */ /* 0x040fe40000410000 */
[C---:B------:R-:W-:Y:S02]  /*1e050*/  FMUL.FTZ R71, R2.reuse, R71 ;  /* 0x0000004702477220 */ /* 0x040fe40000410000 */
[C---:B-1----:R-:W-:Y:S02]  /*1e060*/  FMUL.FTZ R22, R2.reuse, R166 ;  /* 0x000000a602167220 */ /* 0x042fe40000410000 */
[C---:B------:R-:W-:Y:S02]  /*1e070*/  FMUL.FTZ R82, R2.reuse, R82 ;  /* 0x0000005202527220 */ /* 0x040fe40000410000 */
[C---:B------:R-:W-:Y:S02]  /*1e080*/  FMUL.FTZ R83, R2.reuse, R83 ;  /* 0x0000005302537220 */ /* 0x040fe40000410000 */
[C---:B------:R-:W-:Y:S02]  /*1e090*/  FMUL.FTZ R86, R2.reuse, R86 ;  /* 0x0000005602567220 */ /* 0x040fe40000410000 */
[C---:B------:R-:W-:Y:S02]  /*1e0a0*/  FMUL.FTZ R87, R2.reuse, R87 ;  /* 0x0000005702577220 */ /* 0x040fe40000410000 */
[C---:B------:R-:W-:Y:S02]  /*1e0b0*/  FMUL.FTZ R98, R2.reuse, R98 ;  /* 0x0000006202627220 */ /* 0x040fe40000410000 */
[C---:B------:R-:W-:Y:S02]  /*1e0c0*/  FMUL.FTZ R99, R2.reuse, R99 ;  /* 0x0000006302637220 */ /* 0x040fe40000410000 */
[----:B------:R-:W-:Y:S02]  /*1e0d0*/  IMAD.MOV.U32 R138, RZ, RZ, R38 ;  /* 0x000000ffff8a7224 */ /* 0x000fe400078e0026 */
[C---:B------:R-:W-:Y:S02]  /*1e0e0*/  FMUL.FTZ R38, R2.reuse, R158 ;  /* 0x0000009e02267220 */ /* 0x040fe40000410000 */
[----:B------:R-:W-:Y:S02]  /*1e0f0*/  IMAD.MOV.U32 R127, RZ, RZ, R138 ;  /* 0x000000ffff7f7224 */ /* 0x000fe400078e008a */
[----:B------:R-:W-:Y:S02]  /*1e100*/  FADD.FTZ R105, R111, R105 ;  /* 0x000000696f697221 */ /* 0x000fe40000010000 */
[----:B------:R-:W-:Y:S01]  /*1e110*/  MUFU.EX2 R111, R214 ;  /* 0x000000d6006f7308 */ /* 0x000fe20000000800 */
[----:B------:R-:W-:Y:S02]  /*1e120*/  IMAD.MOV.U32 R129, RZ, RZ, R127 ;  /* 0x000000ffff817224 */ /* 0x000fe400078e007f */
[----:B------:R-:W-:Y:S02]  /*1e130*/  IMAD.MOV.U32 R139, RZ, RZ, R23 ;  /* 0x000000ffff8b7224 */ /* 0x000fe400078e0017 */
[----:B------:R-:W-:Y:S02]  /*1e140*/  FMUL.FTZ R23, R2, R167 ;  /* 0x000000a702177220 */ /* 0x000fe40000410000 */
[----:B------:R-:W-:Y:S01]  /*1e150*/  FADD.FTZ R105, R200, R105 ;  /* 0x00000069c8697221 */ /* 0x000fe20000010000 */
[C---:B------:R-:W-:Y:S01]  /*1e160*/  F2FP.PACK_AB R200, R182.reuse, R200 ;  /* 0x000000c8b6c8723e */ /* 0x040fe200000000ff */
[----:B------:R-:W-:Y:S01]  /*1e170*/  IMAD.MOV.U32 R126, RZ, RZ, R139 ;  /* 0x000000ffff7e7224 */ /* 0x000fe200078e008b */
[----:B------:R-:W-:Y:S01]  /*1e180*/  MUFU.EX2 R127, R226 ;  /* 0x000000e2007f7308 */ /* 0x000fe20000000800 */
[----:B------:R-:W-:Y:S02]  /*1e190*/  FADD.FTZ R117, R182, R105 ;  /* 0x00000069b6757221 */ /* 0x000fe40000010000 */
[----:B------:R-:W-:Y:S02]  /*1e1a0*/  IMAD.MOV.U32 R152, RZ, RZ, R143 ;  /* 0x000000ffff987224 */ /* 0x000fe400078e008f */
[----:B------:R-:W-:Y:S02]  /*1e1b0*/  IMAD.MOV.U32 R143, RZ, RZ, R142 ;  /* 0x000000ffff8f7224 */ /* 0x000fe400078e008e */
[----:B------:R-:W-:Y:S02]  /*1e1c0*/  IMAD.MOV.U32 R131, RZ, RZ, R19 ;  /* 0x000000ffff837224 */ /* 0x000fe400078e0013 */
[C---:B------:R-:W-:Y:S02]  /*1e1d0*/  FMUL.FTZ R19, R2.reuse, R171 ;  /* 0x000000ab02137220 */ /* 0x040fe40000410000 */
[----:B------:R-:W-:Y:S02]  /*1e1e0*/  IMAD.MOV.U32 R122, RZ, RZ, R67 ;  /* 0x000000ffff7a7224 */ /* 0x000fe400078e0043 */
[----:B------:R-:W-:Y:S02]  /*1e1f0*/  FMUL.FTZ R67, R2, R147 ;  /* 0x0000009302437220 */ /* 0x000fe40000410000 */
[----:B------:R-:W-:Y:S02]  /*1e200*/  IMAD.MOV.U32 R132, RZ, RZ, R122 ;  /* 0x000000ffff847224 */ /* 0x000fe400078e007a */
[----:B------:R-:W-:Y:S02]  /*1e210*/  IMAD.MOV.U32 R157, RZ, RZ, R134 ;  /* 0x000000ffff9d7224 */ /* 0x000fe400078e0086 */
[----:B------:R-:W-:Y:S02]  /*1e220*/  IMAD.MOV.U32 R168, RZ, RZ, R126 ;  /* 0x000000ffffa87224 */ /* 0x000fe400078e007e */
[----:B------:R-:W1:Y:S01]  /*1e230*/  MUFU.EX2 R126, R225 ;  /* 0x000000e1007e7308 */ /* 0x000e620000000800 */
[----:B------:R-:W-:Y:S04]  /*1e240*/  IMAD.MOV.U32 R160, RZ, RZ, R131 ;  /* 0x000000ffffa07224 */ /* 0x000fe800078e0083 */
[----:B------:R-:W-:Y:S02]  /*1e250*/  IMAD.MOV.U32 R144, RZ, RZ, R160 ;  /* 0x000000ffff907224 */ /* 0x000fe400078e00a0 */
[----:B------:R-:W-:Y:S02]  /*1e260*/  IMAD.MOV.U32 R160, RZ, RZ, R168 ;  /* 0x000000ffffa07224 */ /* 0x000fe400078e00a8 */
[----:B------:R-:W-:Y:S01]  /*1e270*/  IMAD.MOV.U32 R168, RZ, RZ, R129 ;  /* 0x000000ffffa87224 */ /* 0x000fe200078e0081 */
[----:B------:R-:W-:Y:S10]  /*1e280*/  MUFU.EX2 R131, R220 ;  /* 0x000000dc00837308 */ /* 0x000ff40000000800 */
[----:B------:R-:W-:Y:S01]  /*1e290*/  MUFU.EX2 R129, R227 ;  /* 0x000000e300817308 */ /* 0x000fe20000000800 */
[----:B-1----:R-:W-:Y:S01]  /*1e2a0*/  F2FP.PACK_AB R147, R126, R128 ;  /* 0x000000807e93723e */ /* 0x002fe200000000ff */
[C---:B----4-:R-:W-:Y:S02]  /*1e2b0*/  FFMA.FTZ R110, R0.reuse, R5, R181 ;  /* 0x00000005006e7223 */ /* 0x050fe400000100b5 */
[----:B------:R-:W-:Y:S02]  /*1e2c0*/  FMUL.FTZ R5, R0, R173 ;  /* 0x000000ad00057220 */ /* 0x000fe40000410000 */
[----:B------:R-:W-:Y:S02]  /*1e2d0*/  FADD.FTZ R110, R177, R110 ;  /* 0x0000006eb16e7221 */ /* 0x000fe40000010000 */
[----:B--2---:R-:W-:Y:S04]  /*1e2e0*/  IMAD.WIDE.U32 R136, R7, -0x2daee0ad, RZ ;  /* 0xd2511f5307887825 */ /* 0x004fe800078e00ff */
[----:B------:R-:W-:Y:S02]  /*1e2f0*/  FMUL.FTZ R7, R2, R175 ;  /* 0x000000af02077220 */ /* 0x000fe40000410000 */
[----:B------:R-:W2:Y:S01]  /*1e300*/  LDL R175, [R1+0x128] ;  /* 0x0001280001af7983 */ /* 0x000ea20000100800 */
[----:B------:R-:W-:Y:S01]  /*1e310*/  FADD.FTZ R110, R203, R110 ;  /* 0x0000006ecb6e7221 */ /* 0x000fe20000010000 */
[C---:B------:R-:W-:Y:S03]  /*1e320*/  F2FP.PACK_AB R203, R199.reuse, R203 ;  /* 0x000000cbc7cb723e */ /* 0x040fe600000000ff */
[----:B------:R-:W-:Y:S01]  /*1e330*/  FADD.FTZ R121, R199, R110 ;  /* 0x0000006ec7797221 */ /* 0x000fe20000010000 */
[----:B------:R-:W-:Y:S02]  /*1e340*/  F2FP.PACK_AB R199, R127, R130 ;  /* 0x000000827fc7723e */ /* 0x000fe400000000ff */
[----:B------:R-:W-:Y:S01]  /*1e350*/  F2FP.PACK_AB R110, R184, R202 ;  /* 0x000000cab86e723e */ /* 0x000fe200000000ff */
[----:B---3--:R-:W-:Y:S04]  /*1e360*/  IMAD.WIDE.U32 R34, R115, -0x326172a9, RZ ;  /* 0xcd9e8d5773227825 */ /* 0x008fe800078e00ff */
[C---:B------:R-:W-:Y:S02]  /*1e370*/  FFMA.FTZ R107, R2.reuse, R6, R187 ;  /* 0x00000006026b7223 */ /* 0x040fe400000100bb */
[----:B------:R-:W-:Y:S01]  /*1e380*/  FMUL.FTZ R6, R2, R174 ;  /* 0x000000ae02067220 */ /* 0x000fe20000410000 */
[----:B------:R-:W-:Y:S01]  /*1e390*/  LOP3.LUT R0, R153, R35, RZ, 0x3c, !PT ;  /* 0x0000002399007212 */ /* 0x000fe200078e3cff */
[----:B------:R-:W-:Y:S01]  /*1e3a0*/  FADD.FTZ R107, R179, R107 ;  /* 0x0000006bb36b7221 */ /* 0x000fe20000010000 */
[----:B------:R-:W3:Y:S01]  /*1e3b0*/  LDL R174, [R1+0x124] ;  /* 0x0001240001ae7983 */ /* 0x000ee20000100800 */
[----:B------:R-:W-:Y:S02]  /*1e3c0*/  IMAD.MOV.U32 R170, RZ, RZ, R34 ;  /* 0x000000ffffaa7224 */ /* 0x000fe400078e0022 */
[----:B------:R-:W-:Y:S01]  /*1e3d0*/  IMAD.WIDE.U32 R150, R0, -0x2daee0ad, RZ ;  /* 0xd2511f5300967825 */ /* 0x000fe200078e00ff */
[----:B------:R-:W4:Y:S01]  /*1e3e0*/  LDL R179, [R1+0x148] ;  /* 0x0001480001b37983 */ /* 0x000f220000100800 */
[----:B------:R1:W1:Y:S02]  /*1e3f0*/  MUFU.EX2 R0, R106 ;  /* 0x0000006a00007308 */ /* 0x0002640000000800 */
[C---:B------:R-:W-:Y:S02]  /*1e400*/  FMUL.FTZ R34, R2.reuse, R162 ;  /* 0x000000a202227220 */ /* 0x040fe40000410000 */
[----:B------:R-:W2:Y:S01]  /*1e410*/  LDL R162, [R1+0x10c] ;  /* 0x00010c0001a27983 */ /* 0x000ea20000100800 */
[----:B------:R-:W-:Y:S02]  /*1e420*/  IMAD.MOV.U32 R155, RZ, RZ, R153 ;  /* 0x000000ffff9b7224 */ /* 0x000fe400078e0099 */
[----:B------:R-:W-:Y:S02]  /*1e430*/  IMAD.MOV.U32 R171, RZ, RZ, R35 ;  /* 0x000000ffffab7224 */ /* 0x000fe400078e0023 */
[----:B------:R-:W-:Y:S01]  /*1e440*/  FMUL.FTZ R35, R2, R163 ;  /* 0x000000a302237220 */ /* 0x000fe20000410000 */
[----:B------:R-:W-:Y:S01]  /*1e450*/  F2FP.PACK_AB R2, R177, R181 ;  /* 0x000000b5b102723e */ /* 0x000fe200000000ff */
[----:B------:R-:W-:Y:S02]  /*1e460*/  IMAD.MOV.U32 R146, RZ, RZ, R115 ;  /* 0x000000ffff927224 */ /* 0x000fe400078e0073 */
[----:B------:R-:W-:Y:S02]  /*1e470*/  FADD.FTZ R107, R202, R107 ;  /* 0x0000006bca6b7221 */ /* 0x000fe40000010000 */
[----:B------:R-:W-:Y:S02]  /*1e480*/  IMAD.MOV.U32 R153, RZ, RZ, R157 ;  /* 0x000000ffff997224 */ /* 0x000fe400078e009d */
[----:B------:R-:W-:Y:S02]  /*1e490*/  FADD.FTZ R107, R184, R107 ;  /* 0x0000006bb86b7221 */ /* 0x000fe40000010000 */
[----:B------:R-:W-:Y:S02]  /*1e4a0*/  IMAD.MOV.U32 R157, RZ, RZ, R156 ;  /* 0x000000ffff9d7224 */ /* 0x000fe400078e009c */
[----:B------:R-:W-:Y:S02]  /*1e4b0*/  IMAD.MOV.U32 R156, RZ, RZ, R132 ;  /* 0x000000ffff9c7224 */ /* 0x000fe400078e0084 */
[----:B------:R-:W-:Y:S01]  /*1e4c0*/  MUFU.EX2 R132, R231 ;  /* 0x000000e700847308 */ /* 0x000fe20000000800 */
[----:B-1----:R-:W-:Y:S02]  /*1e4d0*/  F2FP.PACK_AB R106, R183, R213 ;  /* 0x000000d5b76a723e */ /* 0x002fe400000000ff */
[----:B------:R-:W-:Y:S01]  /*1e4e0*/  F2FP.PACK_AB R148, R0, R120 ;  /* 0x000000780094723e */ /* 0x000fe200000000ff */
[----:B------:R-:W3:Y:S01]  /*1e4f0*/  LDL R213, [R1+0x24] ;  /* 0x0000240001d57983 */ /* 0x000ee20000100800 */
[C---:B------:R-:W-:Y:S01]  /*1e500*/  LOP3.LUT R114, R113.reuse, R135, RZ, 0x3c, !PT ;  /* 0x0000008771727212 */ /* 0x040fe200078e3cff */
[----:B------:R-:W-:Y:S01]  /*1e510*/  IMAD.MOV.U32 R183, RZ, RZ, R113 ;  /* 0x000000ffffb77224 */ /* 0x000fe200078e0071 */
[----:B------:R-:W-:Y:S01]  /*1e520*/  IADD3 R133, R113, -0x4498517b, RZ ;  /* 0xbb67ae8571857810 */ /* 0x000fe20007ffe0ff */
[----:B------:R-:W-:Y:S01]  /*1e530*/  IMAD.MOV.U32 R182, RZ, RZ, R112 ;  /* 0x000000ffffb67224 */ /* 0x000fe200078e0070 */
[----:B------:R-:W-:Y:S02]  /*1e540*/  LOP3.LUT R114, R114, R137, RZ, 0x3c, !PT ;  /* 0x0000008972727212 */ /* 0x000fe400078e3cff */
[----:B------:R-:W-:Y:S03]  /*1e550*/  LOP3.LUT R138, R151, R133, R136, 0x96, !PT ;  /* 0x00000085978a7212 */ /* 0x000fe600078e9688 */
[----:B------:R-:W-:Y:S04]  /*1e560*/  IMAD.WIDE.U32 R114, R114, -0x326172a9, RZ ;  /* 0xcd9e8d5772727825 */ /* 0x000fe800078e00ff */
[----:B------:R-:W-:Y:S05]  /*1e570*/  IMAD.WIDE.U32 R138, R138, -0x326172a9, RZ ;  /* 0xcd9e8d578a8a7825 */ /* 0x000fea00078e00ff */
[----:B------:R-:W-:Y:S02]  /*1e580*/  LOP3.LUT R112, R139, R149, R114, 0x96, !PT ;  /* 0x000000958b707212 */ /* 0x000fe400078e9672 */
[----:B------:R-:W-:Y:S03]  /*1e590*/  LOP3.LUT R104, R115, R154, R170, 0x96, !PT ;  /* 0x0000009a73687212 */ /* 0x000fe600078e96aa */
[----:B------:R-:W-:Y:S04]  /*1e5a0*/  IMAD.WIDE.U32 R112, R112, -0x2daee0ad, RZ ;  /* 0xd2511f5370707825 */ /* 0x000fe800078e00ff */
[----:B------:R-:W-:Y:S05]  /*1e5b0*/  IMAD.WIDE.U32 R104, R104, -0x2daee0ad, RZ ;  /* 0xd2511f5368687825 */ /* 0x000fea00078e00ff */
[----:B------:R-:W-:Y:S02]  /*1e5c0*/  LOP3.LUT R118, R105, R191, R150, 0x96, !PT ;  /* 0x000000bf69767212 */ /* 0x000fe400078e9696 */
[----:B------:R-:W-:Y:S01]  /*1e5d0*/  LOP3.LUT R113, R113, R189, R104, 0x96, !PT ;  /* 0x000000bd71717212 */ /* 0x000fe200078e9668 */
[----:B------:R-:W-:Y:S01]  /*1e5e0*/  FADD.FTZ R104, R201, R116 ;  /* 0x00000074c9687221 */ /* 0x000fe20000010000 */
[----:B------:R-:W-:Y:S01]  /*1e5f0*/  F2FP.PACK_AB R105, R186, R201 ;  /* 0x000000c9ba69723e */ /* 0x000fe200000000ff */
[----:B------:R-:W-:Y:S04]  /*1e600*/  IMAD.WIDE.U32 R118, R118, -0x326172a9, RZ ;  /* 0xcd9e8d5776767825 */ /* 0x000fe800078e00ff */
[----:B------:R-:W-:Y:S01]  /*1e610*/  FADD.FTZ R125, R186, R104 ;  /* 0x00000068ba7d7221 */ /* 0x000fe20000010000 */
[----:B------:R-:W-:Y:S01]  /*1e620*/  LOP3.LUT R116, R119, R224, R138, 0x96, !PT ;  /* 0x000000e077747212 */ /* 0x000fe200078e968a */
[----:B------:R-:W-:Y:S01]  /*1e630*/  FADD.FTZ R104, R185, R117 ;  /* 0x00000075b9687221 */ /* 0x000fe20000010000 */
[----:B------:R-:W-:Y:S03]  /*1e640*/  F2FP.PACK_AB R185, R180, R185 ;  /* 0x000000b9b4b9723e */ /* 0x000fe600000000ff */
[----:B------:R-:W-:Y:S04]  /*1e650*/  IMAD.WIDE.U32 R116, R116, -0x2daee0ad, RZ ;  /* 0xd2511f5374747825 */ /* 0x000fe800078e00ff */
[----:B------:R-:W-:Y:S01]  /*1e660*/  FADD.FTZ R142, R180, R104 ;  /* 0x00000068b48e7221 */ /* 0x000fe20000010000 */
[----:B----4-:R-:W-:Y:S01]  /*1e670*/  LOP3.LUT R104, R117, R179, R112, 0x96, !PT ;  /* 0x000000b375687212 */ /* 0x010fe200078e9670 */
[----:B------:R-:W-:Y:S04]  /*1e680*/  IMAD.WIDE.U32 R112, R113, -0x326172a9, RZ ;  /* 0xcd9e8d5771707825 */ /* 0x000fe800078e00ff */
[----:B------:R-:W-:Y:S01]  /*1e690*/  IMAD.WIDE.U32 R158, R104, -0x326172a9, RZ ;  /* 0xcd9e8d57689e7825 */ /* 0x000fe200078e00ff */
[----:B--2---:R-:W-:Y:S02]  /*1e6a0*/  LOP3.LUT R118, R113, R175, R118, 0x96, !PT ;  /* 0x000000af71767212 */ /* 0x004fe400078e9676 */
[----:B------:R1:W2:Y:S01]  /*1e6b0*/  MUFU.EX2 R113, R223 ;  /* 0x000000df00717308 */ /* 0x0002a20000000800 */
[----:B------:R-:W-:Y:S01]  /*1e6c0*/  FADD.FTZ R104, R178, R121 ;  /* 0x00000079b2687221 */ /* 0x000fe20000010000 */
[----:B------:R-:W-:Y:S01]  /*1e6d0*/  LOP3.LUT R145, R159, R162, R112, 0x96, !PT ;  /* 0x000000a29f917212 */ /* 0x000fe200078e9670 */
[----:B------:R-:W-:Y:S01]  /*1e6e0*/  IMAD.WIDE.U32 R180, R118, -0x2daee0ad, RZ ;  /* 0xd2511f5376b47825 */ /* 0x000fe200078e00ff */
[----:B------:R-:W-:Y:S03]  /*1e6f0*/  F2FP.PACK_AB R178, R176, R178 ;  /* 0x000000b2b0b2723e */ /* 0x000fe600000000ff */
[----:B------:R-:W-:Y:S01]  /*1e700*/  FADD.FTZ R112, R124, R125 ;  /* 0x0000007d7c707221 */ /* 0x000fe20000010000 */
[----:B---3--:R-:W-:Y:S01]  /*1e710*/  LOP3.LUT R122, R181, R174, R116, 0x96, !PT ;  /* 0x000000aeb57a7212 */ /* 0x008fe200078e9674 */
[----:B------:R-:W-:Y:S01]  /*1e720*/  FADD.FTZ R134, R176, R104 ;  /* 0x00000068b0867221 */ /* 0x000fe20000010000 */
[----:B------:R-:W-:Y:S01]  /*1e730*/  MUFU.EX2 R121, R215 ;  /* 0x000000d700797308 */ /* 0x000fe20000000800 */
[----:B------:R-:W-:Y:S02]  /*1e740*/  FADD.FTZ R104, R120, R107 ;  /* 0x0000006b78687221 */ /* 0x000fe40000010000 */
[----:B------:R-:W-:Y:S04]  /*1e750*/  IMAD.WIDE.U32 R122, R122, -0x326172a9, RZ ;  /* 0xcd9e8d577a7a7825 */ /* 0x000fe800078e00ff */
[----:B------:R-:W-:Y:S01]  /*1e760*/  FADD.FTZ R141, R0, R104 ;  /* 0x00000068008d7221 */ /* 0x000fe20000010000 */
[----:B------:R-:W-:Y:S02]  /*1e770*/  F2FP.PACK_AB R104, R111, R124 ;  /* 0x0000007c6f68723e */ /* 0x000fe400000000ff */
[----:B------:R-:W-:Y:S01]  /*1e780*/  LOP3.LUT R107, R123, R213, R158, 0x96, !PT ;  /* 0x000000d57b6b7212 */ /* 0x000fe200078e969e */
[----:B------:R-:W-:Y:S03]  /*1e790*/  MUFU.EX2 R118, R232 ;  /* 0x000000e800767308 */ /* 0x000fe60000000800 */
[----:B------:R-:W-:Y:S01]  /*1e7a0*/  LOP3.LUT R0, R107, 0xff, RZ, 0xc0, !PT ;  /* 0x000000ff6b007812 */ /* 0x000fe200078ec0ff */
[----:B-1----:R-:W-:Y:S01]  /*1e7b0*/  IMAD.MOV.U32 R223, RZ, RZ, R183 ;  /* 0x000000ffffdf7224 */ /* 0x002fe200078e00b7 */
[----:B--2---:R-:W-:Y:S02]  /*1e7c0*/  F2FP.PACK_AB R159, R113, R131 ;  /* 0x00000083719f723e */ /* 0x004fe400000000ff */
[----:B------:R-:W-:Y:S02]  /*1e7d0*/  ISETP.GE.U32.AND P0, PT, R194, R0, PT ;  /* 0x00000000c200720c */ /* 0x000fe40003f06070 */
[C---:B------:R-:W-:Y:S01]  /*1e7e0*/  PRMT R0, R2.reuse, 0x7632, R0 ;  /* 0x0000763202007816 */ /* 0x040fe20000000000 */
[----:B------:R-:W1:Y:S03]  /*1e7f0*/  MUFU.EX2 R124, R229 ;  /* 0x000000e5007c7308 */ /* 0x000e660000000800 */
[----:B------:R-:W-:Y:S07]  /*1e800*/  PRMT R119, R2, 0x5410, R0 ;  /* 0x0000541002777816 */ /* 0x000fee0000000000 */
[----:B------:R-:W-:Y:S01]  /*1e810*/  @!P0 HADD2 R140, -R2.H0_H0, -RZ.H0_H0 ;  /* 0xa00000ff028c8230 */ /* 0x000fe20000000900 */
[----:B------:R2:W-:Y:S04]  /*1e820*/  MUFU.EX2 R120, R222 ;  /* 0x000000de00787308 */ /* 0x0005e80000000800 */
[----:B------:R-:W-:Y:S01]  /*1e830*/  PRMT R116, R140, 0x7610, R116 ;  /* 0x000076108c747816 */ /* 0x000fe20000000074 */
[----:B------:R3:W-:Y:S03]  /*1e840*/  @!P0 STL.S16 [R1+0xc8], R140 ;  /* 0x0000c88c01008387 */ /* 0x0007e60000100600 */
[----:B------:R-:W-:Y:S02]  /*1e850*/  @!P0 PRMT R2, R116, 0x5410, RZ ;  /* 0x0000541074028816 */ /* 0x000fe400000000ff */
[----:B------:R-:W-:Y:S01]  /*1e860*/  IADD3 R116, R146, 0x4, RZ ;  /* 0x0000000492747810 */ /* 0x000fe20007ffe0ff */
[----:B------:R-:W4:Y:S01]  /*1e870*/  MUFU.EX2 R125, R233 ;  /* 0x000000e9007d7308 */ /* 0x000f220000000800 */
[----:B-1----:R-:W-:Y:S01]  /*1e880*/  F2FP.PACK_AB R186, R124, R129 ;  /* 0x000000817cba723e */ /* 0x002fe200000000ff */
[----:B------:R1:W-:Y:S02]  /*1e890*/  ST.E.U16 [R196.64], R2 ;  /* 0x00000002c4007985 */ /* 0x0003e4000c101504 */
[----:B------:R-:W-:Y:S04]  /*1e8a0*/  IMAD.WIDE.U32 R116, R116, -0x326172a9, RZ ;  /* 0xcd9e8d5774747825 */ /* 0x000fe800078e00ff */
[----:B--2---:R-:W-:Y:S02]  /*1e8b0*/  IMAD.MOV.U32 R222, RZ, RZ, R182 ;  /* 0x000000ffffde7224 */ /* 0x004fe400078e00b6 */
[----:B------:R-:W-:Y:S02]  /*1e8c0*/  IMAD.MOV.U32 R222, RZ, RZ, R170 ;  /* 0x000000ffffde7224 */ /* 0x000fe400078e00aa */
[----:B------:R-:W-:Y:S02]  /*1e8d0*/  IMAD.MOV.U32 R182, RZ, RZ, R154 ;  /* 0x000000ffffb67224 */ /* 0x000fe400078e009a */
[----:B---3--:R-:W-:Y:S02]  /*1e8e0*/  FADD.FTZ R140, R111, R112 ;  /* 0x000000706f8c7221 */ /* 0x008fe40000010000 */
[----:B------:R2:W3:Y:S01]  /*1e8f0*/  LDL.S16 R112, [R1+0xc4] ;  /* 0x0000c40001707983 */ /* 0x0004e20000100600 */
[----:B------:R-:W-:Y:S01]  /*1e900*/  LOP3.LUT R115, R115, R182, R116, 0x96, !PT ;  /* 0x000000b673737212 */ /* 0x000fe200078e9674 */
[----:B------:R-:W2:Y:S01]  /*1e910*/  MUFU.EX2 R111, R235 ;  /* 0x000000eb006f7308 */ /* 0x000ea20000000800 */
[----:B----4-:R-:W-:Y:S01]  /*1e920*/  F2FP.PACK_AB R169, R125, R132 ;  /* 0x000000847da9723e */ /* 0x010fe200000000ff */
[----:B------:R-:W-:Y:S02]  /*1e930*/  IMAD.MOV.U32 R154, RZ, RZ, R144 ;  /* 0x000000ffff9a7224 */ /* 0x000fe400078e0090 */
[----:B------:R-:W-:Y:S02]  /*1e940*/  IMAD.MOV.U32 R144, RZ, RZ, R153 ;  /* 0x000000ffff907224 */ /* 0x000fe400078e0099 */
[----:B------:R-:W-:Y:S01]  /*1e950*/  IMAD.MOV.U32 R153, RZ, RZ, R143 ;  /* 0x000000ffff997224 */ /* 0x000fe200078e008f */
[----:B-1----:R-:W-:Y:S04]  /*1e960*/  LOP3.LUT R2, R107, 0xffff, RZ, 0xc0, !PT ;  /* 0x0000ffff6b027812 */ /* 0x002fe800078ec0ff */
[----:B------:R-:W-:Y:S04]  /*1e970*/  SHF.R.U32.HI R2, RZ, 0x8, R2 ;  /* 0x00000008ff027819 */ /* 0x000fe80000011602 */
[----:B------:R-:W-:Y:S04]  /*1e980*/  LOP3.LUT R2, R2, 0xffff, RZ, 0xc0, !PT ;  /* 0x0000ffff02027812 */ /* 0x000fe800078ec0ff */
[C---:B------:R-:W-:Y:S02]  /*1e990*/  ISETP.GE.U32.AND P0, PT, R194.reuse, R2, PT ;  /* 0x00000002c200720c */ /* 0x040fe40003f06070 */
[--C-:B------:R-:W-:Y:S02]  /*1e9a0*/  SHF.R.U32.HI R2, RZ, 0x18, R107.reuse ;  /* 0x00000018ff027819 */ /* 0x100fe4000001166b */
[----:B--2---:R-:W-:Y:S02]  /*1e9b0*/  F2FP.PACK_AB R201, R111, R118 ;  /* 0x000000766fc9723e */ /* 0x004fe400000000ff */
[----:B------:R-:W-:Y:S02]  /*1e9c0*/  ISETP.GE.U32.AND P1, PT, R194, R2, PT ;  /* 0x00000002c200720c */ /* 0x000fe40003f26070 */
[--C-:B------:R-:W-:Y:S04]  /*1e9d0*/  SHF.R.U32.HI R2, RZ, 0x10, R107.reuse ;  /* 0x00000010ff027819 */ /* 0x100fe8000001166b */
[----:B------:R-:W-:Y:S04]  /*1e9e0*/  LOP3.LUT R2, R2, 0xff, RZ, 0xc0, !PT ;  /* 0x000000ff02027812 */ /* 0x000fe800078ec0ff */
[----:B------:R-:W-:Y:S01]  /*1e9f0*/  ISETP.GE.U32.AND P2, PT, R194, R2, PT ;  /* 0x00000002c200720c */ /* 0x000fe20003f46070 */
[----:B------:R-:W-:Y:S01]  /*1ea00*/  FADD.FTZ R2, R130, R142 ;  /* 0x0000008e82027221 */ /* 0x000fe20000010000 */
[----:B------:R-:W-:Y:S02]  /*1ea10*/  LOP3.LUT R142, R155, R117, RZ, 0x3c, !PT ;  /* 0x000000759b8e7212 */ /* 0x000fe400078e3cff */
[----:B------:R-:W-:Y:S01]  /*1ea20*/  MUFU.EX2 R117, R230 ;  /* 0x000000e600757308 */ /* 0x000fe20000000800 */
[----:B------:R-:W-:Y:S02]  /*1ea30*/  FADD.FTZ R127, R127, R2 ;  /* 0x000000027f7f7221 */ /* 0x000fe40000010000 */
[----:B------:R-:W-:Y:S05]  /*1ea40*/  IMAD.WIDE.U32 R142, R142, -0x2daee0ad, RZ ;  /* 0xd2511f538e8e7825 */ /* 0x000fea00078e00ff */
[----:B------:R-:W-:Y:S01]  /*1ea50*/  LOP3.LUT R130, R143, R133, R136, 0x96, !PT ;  /* 0x000000858f827212 */ /* 0x000fe200078e9688 */
[----:B---3--:R-:W-:Y:S05]  /*1ea60*/  @!P0 HADD2 R112, -R0.H0_H0, -RZ.H0_H0 ;  /* 0xa00000ff00708230 */ /* 0x008fea0000000900 */
[----:B------:R-:W-:Y:S01]  /*1ea70*/  PRMT R107, R112, 0x7610, R107 ;  /* 0x00007610706b7816 */ /* 0x000fe2000000006b */
[----:B------:R1:W-:Y:S03]  /*1ea80*/  @!P0 STL.S16 [R1+0xc4], R112 ;  /* 0x0000c47001008387 */ /* 0x0003e60000100600 */
[----:B------:R-:W-:Y:S01]  /*1ea90*/  @!P0 PRMT R0, R107, 0x5410, RZ ;  /* 0x000054106b008816 */ /* 0x000fe200000000ff */
[----:B------:R2:W3:Y:S01]  /*1eaa0*/  LDL.S16 R183, [R1+0xc0] ;  /* 0x0000c00001b77983 */ /* 0x0004e20000100600 */
[----:B------:R-:W-:Y:S02]  /*1eab0*/  FADD.FTZ R107, R128, R134 ;  /* 0x00000086806b7221 */ /* 0x000fe40000010000 */
[----:B------:R-:W4:Y:S01]  /*1eac0*/  MUFU.EX2 R128, R228 ;  /* 0x000000e400807308 */ /* 0x000f220000000800 */
[----:B------:R2:W2:Y:S01]  /*1ead0*/  LDL.S16 R177, [R1+0xbc] ;  /* 0x0000bc0001b17983 */ /* 0x0004a20000100600 */
[----:B------:R-:W-:Y:S02]  /*1eae0*/  FADD.FTZ R134, R126, R107 ;  /* 0x0000006b7e867221 */ /* 0x000fe40000010000 */
[----:B------:R-:W-:Y:S01]  /*1eaf0*/  FADD.FTZ R126, R121, R140 ;  /* 0x0000008c797e7221 */ /* 0x000fe20000010000 */
[----:B------:R-:W2:Y:S01]  /*1eb00*/  LDL R155, [R1+0x198] ;  /* 0x00019800019b7983 */ /* 0x000ea20000100800 */
[----:B------:R-:W-:Y:S03]  /*1eb10*/  FADD.FTZ R107, R118, R127 ;  /* 0x0000007f766b7221 */ /* 0x000fe60000010000 */
[----:B------:R4:W-:Y:S04]  /*1eb20*/  ST.E.U16 [R196.64+0x2], R0 ;  /* 0x00000200c4007985 */ /* 0x0009e8000c101504 */
[----:B-1----:R-:W2:Y:S01]  /*1eb30*/  LDL R112, [R1+0x190] ;  /* 0x0001900001707983 */ /* 0x002ea20000100800 */
[----:B----4-:R-:W-:Y:S02]  /*1eb40*/  F2FP.PACK_AB R184, R117, R128 ;  /* 0x0000008075b8723e */ /* 0x010fe400000000ff */
[----:B------:R-:W-:Y:S04]  /*1eb50*/  IADD3 R0, R135, 0x1, RZ ;  /* 0x0000000187007810 */ /* 0x000fe80007ffe0ff */
[----:B------:R-:W-:Y:S01]  /*1eb60*/  LOP3.LUT R2, R223, R0, RZ, 0x3c, !PT ;  /* 0x00000000df027212 */ /* 0x000fe200078e3cff */
[----:B------:R-:W-:Y:S01]  /*1eb70*/  IMAD.MOV.U32 R223, RZ, RZ, R171 ;  /* 0x000000ffffdf7224 */ /* 0x000fe200078e00ab */
[----:B------:R-:W-:Y:S02]  /*1eb80*/  PRMT R0, R3, 0x7632, R0 ;  /* 0x0000763203007816 */ /* 0x000fe40000000000 */
[----:B------:R-:W-:Y:S01]  /*1eb90*/  LOP3.LUT R146, R2, R137, RZ, 0x3c, !PT ;  /* 0x0000008902927212 */ /* 0x000fe200078e3cff */
[----:B------:R-:W-:Y:S01]  /*1eba0*/  FADD.FTZ R2, R131, R141 ;  /* 0x0000008d83027221 */ /* 0x000fe20000010000 */
[----:B------:R-:W-:Y:S01]  /*1ebb0*/  PRMT R118, R3, 0x5410, R0 ;  /* 0x0000541003767816 */ /* 0x000fe20000000000 */
[----:B------:R-:W-:Y:S04]  /*1ebc0*/  IMAD.WIDE.U32 R130, R130, -0x326172a9, RZ ;  /* 0xcd9e8d5782827825 */ /* 0x000fe800078e00ff */
[----:B------:R-:W-:Y:S01]  /*1ebd0*/  FADD.FTZ R133, R113, R2 ;  /* 0x0000000271857221 */ /* 0x000fe20000010000 */
[----:B------:R-:W-:Y:S01]  /*1ebe0*/  F2FP.PACK_AB R2, R120, R121 ;  /* 0x000000797802723e */ /* 0x000fe200000000ff */
[----:B------:R-:W-:Y:S02]  /*1ebf0*/  FADD.FTZ R121, R111, R107 ;  /* 0x0000006b6f797221 */ /* 0x000fe40000010000 */
[----:B------:R-:W-:Y:S01]  /*1ec00*/  MUFU.EX2 R107, R236 ;  /* 0x000000ec006b7308 */ /* 0x000fe20000000800 */
[----:B------:R-:W-:Y:S02]  /*1ec10*/  FADD.FTZ R111, R132, R134 ;  /* 0x00000086846f7221 */ /* 0x000fe40000010000 */
[----:B------:R-:W-:Y:S01]  /*1ec20*/  FADD.FTZ R120, R120, R126 ;  /* 0x0000007e78787221 */ /* 0x000fe20000010000 */
[----:B------:R-:W-:Y:S01]  /*1ec30*/  LOP3.LUT R126, R131, R149, R114, 0x96, !PT ;  /* 0x00000095837e7212 */ /* 0x000fe200078e9672 */
[----:B------:R-:W-:Y:S04]  /*1ec40*/  IMAD.WIDE.U32 R114, R115, -0x2daee0ad, RZ ;  /* 0xd2511f5373727825 */ /* 0x000fe800078e00ff */
[----:B------:R-:W-:Y:S01]  /*1ec50*/  IMAD.WIDE.U32 R126, R126, -0x2daee0ad, RZ ;  /* 0xd2511f537e7e7825 */ /* 0x000fe200078e00ff */
[----:B------:R-:W-:Y:S03]  /*1ec60*/  MUFU.EX2 R132, R240 ;  /* 0x000000f000847308 */ /* 0x000fe60000000800 */
[----:B------:R-:W-:Y:S01]  /*1ec70*/  FADD.FTZ R134, R125, R111 ;  /* 0x0000006f7d867221 */ /* 0x000fe20000010000 */
[----:B------:R-:W-:Y:S06]  /*1ec80*/  LOP3.LUT R114, R127, R189, R114, 0x96, !PT ;  /* 0x000000bd7f727212 */ /* 0x000fec00078e9672 */
[----:B------:R-:W1:Y:S02]  /*1ec90*/  MUFU.EX2 R111, R243 ;  /* 0x000000f3006f7308 */ /* 0x000e640000000800 */
[----:B-1----:R-:W-:Y:S01]  /*1eca0*/  F2FP.PACK_AB R163, R111, R132 ;  /* 0x000000846fa3723e */ /* 0x002fe200000000ff */
[----:B---3--:R-:W-:Y:S02]  /*1ecb0*/  @!P2 HADD2 R183, -R3.H0_H0, -RZ.H0_H0 ;  /* 0xa00000ff03b7a230 */ /* 0x008fe40000000900 */
[----:B--2---:R-:W-:Y:S03]  /*1ecc0*/  @!P1 HADD2 R177, -R0.H0_H0, -RZ.H0_H0 ;  /* 0xa00000ff00b19230 */ /* 0x004fe60000000900 */
[----:B------:R-:W-:Y:S01]  /*1ecd0*/  PRMT R137, R183, 0x7610, R137 ;  /* 0x00007610b7897816 */ /* 0x000fe20000000089 */
[----:B------:R1:W-:Y:S01]  /*1ece0*/  @!P2 STL.S16 [R1+0xc0], R183 ;  /* 0x0000c0b70100a387 */ /* 0x0003e20000100600 */
[----:B------:R-:W-:Y:S03]  /*1ecf0*/  PRMT R135, R177, 0x7610, R135 ;  /* 0x00007610b1877816 */ /* 0x000fe60000000087 */
[----:B------:R2:W-:Y:S01]  /*1ed00*/  @!P1 STL.S16 [R1+0xbc], R177 ;  /* 0x0000bcb101009387 */ /* 0x0005e20000100600 */
[----:B------:R-:W-:Y:S02]  /*1ed10*/  @!P2 PRMT R3, R137, 0x5410, RZ ;  /* 0x000054108903a816 */ /* 0x000fe400000000ff */
[----:B------:R-:W-:Y:S01]  /*1ed20*/  @!P1 PRMT R0, R135, 0x5410, RZ ;  /* 0x0000541087009816 */ /* 0x000fe200000000ff */
[----:B------:R3:W4:Y:S04]  /*1ed30*/  LDL.S16 R140, [R1+0x130] ;  /* 0x00013000018c7983 */ /* 0x0007280000100600 */
[----:B------:R-:W3:Y:S01]  /*1ed40*/  LDL.64 R226, [R1+0x178] ;  /* 0x0001780001e27983 */ /* 0x000ee20000100a00 */
[----:B------:R-:W-:Y:S05]  /*1ed50*/  IADD3 R112, P0, R196, R112, RZ ;  /* 0x00000070c4707210 */ /* 0x000fea0007f1e0ff */
[----:B------:R-:W3:Y:S01]  /*1ed60*/  LDL R137, [R1+0x184] ;  /* 0x0001840001897983 */ /* 0x000ee20000100800 */
[----:B------:R-:W-:Y:S02]  /*1ed70*/  IMAD.X R113, R197, 0x1, R155, P0 ;  /* 0x00000001c5717824 */ /* 0x000fe400000e069b */
[----:B------:R-:W-:Y:S02]  /*1ed80*/  IMAD.MOV.U32 R155, RZ, RZ, R153 ;  /* 0x000000ffff9b7224 */ /* 0x000fe400078e0099 */
[----:B------:R-:W-:Y:S01]  /*1ed90*/  IMAD.MOV.U32 R153, RZ, RZ, R157 ;  /* 0x000000ffff997224 */ /* 0x000fe200078e009d */
[----:B------:R2:W-:Y:S01]  /*1eda0*/  ST.E.U16 [R112.64+0x2], R0 ;  /* 0x0000020070007985 */ /* 0x0005e2000c101504 */
[----:B-1----:R-:W-:Y:S03]  /*1edb0*/  IMAD.MOV.U32 R183, RZ, RZ, R144 ;  /* 0x000000ffffb77224 */ /* 0x002fe600078e0090 */
[----:B------:R1:W-:Y:S01]  /*1edc0*/  ST.E.U16 [R112.64], R3 ;  /* 0x0000000370007985 */ /* 0x0003e2000c101504 */
[----:B--2---:R-:W-:Y:S02]  /*1edd0*/  IMAD.MOV.U32 R177, RZ, RZ, R154 ;  /* 0x000000ffffb17224 */ /* 0x004fe400078e009a */
[----:B------:R-:W-:Y:S04]  /*1ede0*/  IMAD.MOV.U32 R154, RZ, RZ, R156 ;  /* 0x000000ffff9a7224 */ /* 0x000fe800078e009c */
[----:B------:R-:W-:Y:S01]  /*1edf0*/  IMAD.MOV.U32 R225, RZ, RZ, R154 ;  /* 0x000000ffffe17224 */ /* 0x000fe200078e009a */
[----:B------:R-:W2:Y:S01]  /*1ee00*/  MUFU.EX2 R0, R238 ;  /* 0x000000ee00007308 */ /* 0x000ea20000000800 */
[----:B-1----:R-:W-:Y:S04]  /*1ee10*/  FADD.FTZ R3, R129, R133 ;  /* 0x0000008581037221 */ /* 0x002fe80000010000 */
[----:B------:R-:W-:Y:S01]  /*1ee20*/  FADD.FTZ R133, R124, R3 ;  /* 0x000000037c857221 */ /* 0x000fe20000010000 */
[----:B------:R-:W-:Y:S01]  /*1ee30*/  LOP3.LUT R124, R115, R191, R142, 0x96, !PT ;  /* 0x000000bf737c7212 */ /* 0x000fe200078e968e */
[----:B------:R-:W-:Y:S02]  /*1ee40*/  FADD.FTZ R3, R128, R120 ;  /* 0x0000007880037221 */ /* 0x000fe40000010000 */
[----:B------:R-:W-:Y:S04]  /*1ee50*/  IMAD.WIDE.U32 R114, R114, -0x326172a9, RZ ;  /* 0xcd9e8d5772727825 */ /* 0x000fe800078e00ff */
[----:B------:R-:W-:Y:S04]  /*1ee60*/  IMAD.WIDE.U32 R124, R124, -0x326172a9, RZ ;  /* 0xcd9e8d577c7c7825 */ /* 0x000fe800078e00ff */
[----:B------:R-:W-:Y:S01]  /*1ee70*/  FADD.FTZ R127, R117, R3 ;  /* 0x00000003757f7221 */ /* 0x000fe20000010000 */
[----:B------:R-:W-:Y:S01]  /*1ee80*/  LOP3.LUT R120, R125, R224, R130, 0x96, !PT ;  /* 0x000000e07d787212 */ /* 0x000fe200078e9682 */
[----:B------:R-:W-:Y:S01]  /*1ee90*/  FADD.FTZ R3, R107, R121 ;  /* 0x000000796b037221 */ /* 0x000fe20000010000 */
[----:B------:R-:W-:Y:S01]  /*1eea0*/  LOP3.LUT R124, R115, R175, R124, 0x96, !PT ;  /* 0x000000af737c7212 */ /* 0x000fe200078e967c */
[----:B------:R-:W1:Y:S01]  /*1eeb0*/  MUFU.EX2 R117, R237 ;  /* 0x000000ed00757308 */ /* 0x000e620000000800 */
[C---:B--2---:R-:W-:Y:S01]  /*1eec0*/  F2FP.PACK_AB R202, R0.reuse, R107 ;  /* 0x0000006b00ca723e */ /* 0x044fe200000000ff */
[----:B------:R-:W-:Y:S02]  /*1eed0*/  FADD.FTZ R125, R0, R3 ;  /* 0x00000003007d7221 */ /* 0x000fe40000010000 */
[----:B------:R-:W-:Y:S04]  /*1eee0*/  IMAD.WIDE.U32 R120, R120, -0x2daee0ad, RZ ;  /* 0xd2511f5378787825 */ /* 0x000fe800078e00ff */
[----:B------:R-:W-:Y:S01]  /*1eef0*/  IMAD.WIDE.U32 R170, R124, -0x2daee0ad, RZ ;  /* 0xd2511f537caa7825 */ /* 0x000fe200078e00ff */
[----:B------:R-:W-:Y:S01]  /*1ef00*/  LOP3.LUT R126, R121, R179, R126, 0x96, !PT ;  /* 0x000000b3797e7212 */ /* 0x000fe200078e967e */
[----:B------:R-:W2:Y:S02]  /*1ef10*/  MUFU.EX2 R3, R239 ;  /* 0x000000ef00037308 */ /* 0x000ea40000000800 */
[----:B------:R-:W-:Y:S01]  /*1ef20*/  FADD.FTZ R107, R132, R134 ;  /* 0x00000086846b7221 */ /* 0x000fe20000010000 */
[----:B------:R-:W-:Y:S01]  /*1ef30*/  LOP3.LUT R128, R171, R174, R120, 0x96, !PT ;  /* 0x000000aeab807212 */ /* 0x000fe200078e9678 */
[----:B------:R-:W-:Y:S04]  /*1ef40*/  IMAD.WIDE.U32 R156, R126, -0x326172a9, RZ ;  /* 0xcd9e8d577e9c7825 */ /* 0x000fe800078e00ff */
[----:B------:R-:W-:Y:S01]  /*1ef50*/  IMAD.WIDE.U32 R128, R128, -0x326172a9, RZ ;  /* 0xcd9e8d5780807825 */ /* 0x000fe200078e00ff */
[----:B------:R-:W-:Y:S01]  /*1ef60*/  LOP3.LUT R144, R157, R162, R114, 0x96, !PT ;  /* 0x000000a29d907212 */ /* 0x000fe200078e9672 */
[----:B------:R-:W2:Y:S02]  /*1ef70*/  MUFU.EX2 R0, R241 ;  /* 0x000000f100007308 */ /* 0x000ea40000000800 */
[----:B------:R-:W-:Y:S01]  /*1ef80*/  FADD.FTZ R134, R111, R107 ;  /* 0x0000006b6f867221 */ /* 0x000fe20000010000 */
[----:B------:R-:W-:Y:S01]  /*1ef90*/  LOP3.LUT R107, R129, R213, R156, 0x96, !PT ;  /* 0x000000d5816b7212 */ /* 0x000fe200078e969c */
[----:B-1----:R-:W-:Y:S06]  /*1efa0*/  FADD.FTZ R120, R117, R127 ;  /* 0x0000007f75787221 */ /* 0x002fec0000010000 */
[----:B------:R-:W1:Y:S01]  /*1efb0*/  MUFU.EX2 R111, R242 ;  /* 0x000000f2006f7308 */ /* 0x000e620000000800 */
[----:B--2---:R-:W-:Y:S09]  /*1efc0*/  FADD.FTZ R114, R3, R133 ;  /* 0x0000008503727221 */ /* 0x004ff20000010000 */
[----:B------:R-:W-:Y:S01]  /*1efd0*/  MUFU.EX2 R127, R247 ;  /* 0x000000f7007f7308 */ /* 0x000fe20000000800 */
[C---:B------:R-:W-:Y:S01]  /*1efe0*/  F2FP.PACK_AB R181, R0.reuse, R3 ;  /* 0x0000000300b5723e */ /* 0x040fe200000000ff */
[----:B------:R-:W-:Y:S01]  /*1eff0*/  FADD.FTZ R135, R0, R114 ;  /* 0x0000007200877221 */ /* 0x000fe20000010000 */
[----:B------:R-:W-:Y:S02]  /*1f000*/  LOP3.LUT R0, R107, 0xff, RZ, 0xc0, !PT ;  /* 0x000000ff6b007812 */ /* 0x000fe400078ec0ff */
[----:B------:R-:W-:Y:S02]  /*1f010*/  PRMT R3, R106, 0x7632, R3 ;  /* 0x000076326a037816 */ /* 0x000fe40000000003 */
[----:B------:R-:W-:Y:S03]  /*1f020*/  ISETP.GE.U32.AND P1, PT, R194, R0, PT ;  /* 0x00000000c200720c */ /* 0x000fe60003f26070 */
[----:B------:R-:W2:Y:S01]  /*1f030*/  MUFU.EX2 R124, R250 ;  /* 0x000000fa007c7308 */ /* 0x000ea20000000800 */
[----:B------:R-:W-:Y:S02]  /*1f040*/  PRMT R126, R106, 0x5410, R3 ;  /* 0x000054106a7e7816 */ /* 0x000fe40000000003 */
[C---:B-1----:R-:W-:Y:S01]  /*1f050*/  F2FP.PACK_AB R0, R111.reuse, R117 ;  /* 0x000000756f00723e */ /* 0x042fe200000000ff */
[----:B------:R-:W-:Y:S06]  /*1f060*/  FADD.FTZ R143, R111, R120 ;  /* 0x000000786f8f7221 */ /* 0x000fec0000010000 */
[----:B------:R-:W-:Y:S10]  /*1f070*/  MUFU.EX2 R117, R249 ;  /* 0x000000f900757308 */ /* 0x000ff40000000800 */
[----:B------:R-:W1:Y:S01]  /*1f080*/  MUFU.EX2 R111, R251 ;  /* 0x000000fb006f7308 */ /* 0x000e620000000800 */
[----:B--2---:R-:W-:Y:S02]  /*1f090*/  F2FP.PACK_AB R167, R124, R127 ;  /* 0x0000007f7ca7723e */ /* 0x004fe400000000ff */
[----:B-1----:R-:W-:Y:S01]  /*1f0a0*/  F2FP.PACK_AB R187, R111, R117 ;  /* 0x000000756fbb723e */ /* 0x002fe200000000ff */
[----:B----4-:R-:W-:Y:S01]  /*1f0b0*/  @!P1 HADD2 R140, -R106.H0_H0, -RZ.H0_H0 ;  /* 0xa00000ff6a8c9230 */ /* 0x010fe20000000900 */
[----:B---3--:R-:W-:Y:S04]  /*1f0c0*/  IADD3 R114, P0, R226, R112, RZ ;  /* 0x00000070e2727210 */ /* 0x008fe80007f1e0ff */
[----:B------:R1:W-:Y:S01]  /*1f0d0*/  @!P1 STL.S16 [R1+0x130], R140 ;  /* 0x0001308c01009387 */ /* 0x0003e20000100600 */
[----:B------:R-:W-:Y:S01]  /*1f0e0*/  PRMT R121, R140, 0x7610, R121 ;  /* 0x000076108c797816 */ /* 0x000fe20000000079 */
[----:B------:R-:W-:Y:S02]  /*1f0f0*/  IMAD.MOV.U32 R226, RZ, RZ, R153 ;  /* 0x000000ffffe27224 */ /* 0x000fe400078e0099 */
[----:B------:R-:W2:Y:S01]  /*1f100*/  LDL R132, [R1+0x18c] ;  /* 0x00018c0001847983 */ /* 0x000ea20000100800 */
[----:B------:R-:W-:Y:S01]  /*1f110*/  @!P1 PRMT R106, R121, 0x5410, RZ ;  /* 0x00005410796a9816 */ /* 0x000fe200000000ff */
[----:B------:R-:W-:Y:S02]  /*1f120*/  IMAD.X R115, R137, 0x1, R113, P0 ;  /* 0x0000000189737824 */ /* 0x000fe400000e0671 */
[----:B------:R3:W4:Y:S04]  /*1f130*/  LDL.S16 R121, [R1+0x100] ;  /* 0x0001000001797983 */ /* 0x0007280000100600 */
[----:B------:R3:W-:Y:S04]  /*1f140*/  ST.E.U16 [R114.64], R106 ;  /* 0x0000006a72007985 */ /* 0x0007e8000c101504 */
[----:B------:R2:W2:Y:S04]  /*1f150*/  LDL.S16 R137, [R1+0x138] ;  /* 0x0001380001897983 */ /* 0x0004a80000100600 */
[----:B------:R-:W2:Y:S04]  /*1f160*/  LDL R120, [R1+0x180] ;  /* 0x0001800001787983 */ /* 0x000ea80000100800 */
[----:B------:R-:W2:Y:S04]  /*1f170*/  LDL R133, [R1+0x194] ;  /* 0x0001940001857983 */ /* 0x000ea80000100800 */
[----:B-1----:R-:W2:Y:S01]  /*1f180*/  LDL R140, [R1+0x188] ;  /* 0x00018800018c7983 */ /* 0x002ea20000100800 */
[----:B---3--:R-:W-:Y:S02]  /*1f190*/  LOP3.LUT R106, R107, 0xffff, RZ, 0xc0, !PT ;  /* 0x0000ffff6b6a7812 */ /* 0x008fe400078ec0ff */
[----:B------:R-:W-:Y:S02]  /*1f1a0*/  LOP3.LUT R114, R122, 0xff, RZ, 0xc0, !PT ;  /* 0x000000ff7a727812 */ /* 0x000fe400078ec0ff */
[----:B------:R-:W-:Y:S02]  /*1f1b0*/  SHF.R.U32.HI R106, RZ, 0x8, R106 ;  /* 0x00000008ff6a7819 */ /* 0x000fe4000001166a */
[----:B------:R-:W-:Y:S02]  /*1f1c0*/  ISETP.GE.U32.AND P6, PT, R194, R114, PT ;  /* 0x00000072c200720c */ /* 0x000fe40003fc6070 */
[----:B------:R-:W-:Y:S02]  /*1f1d0*/  LOP3.LUT R106, R106, 0xffff, RZ, 0xc0, !PT ;  /* 0x0000ffff6a6a7812 */ /* 0x000fe400078ec0ff */
[----:B------:R-:W-:Y:S02]  /*1f1e0*/  SHF.R.U32.HI R114, RZ, 0x18, R122 ;  /* 0x00000018ff727819 */ /* 0x000fe4000001167a */
[C---:B------:R-:W-:Y:S02]  /*1f1f0*/  ISETP.GE.U32.AND P0, PT, R194.reuse, R106, PT ;  /* 0x0000006ac200720c */ /* 0x040fe40003f06070 */
[--C-:B------:R-:W-:Y:S02]  /*1f200*/  SHF.R.U32.HI R106, RZ, 0x10, R107.reuse ;  /* 0x00000010ff6a7819 */ /* 0x100fe4000001166b */
[----:B------:R-:W-:Y:S02]  /*1f210*/  ISETP.GE.U32.AND P3, PT, R194, R114, PT ;  /* 0x00000072c200720c */ /* 0x000fe40003f66070 */
[----:B------:R-:W-:Y:S02]  /*1f220*/  LOP3.LUT R114, R106, 0xff, RZ, 0xc0, !PT ;  /* 0x000000ff6a727812 */ /* 0x000fe400078ec0ff */
[----:B------:R-:W-:Y:S02]  /*1f230*/  LOP3.LUT R106, R122, 0xffff, RZ, 0xc0, !PT ;  /* 0x0000ffff7a6a7812 */ /* 0x000fe400078ec0ff */
[C---:B------:R-:W-:Y:S02]  /*1f240*/  ISETP.GE.U32.AND P2, PT, R194.reuse, R114, PT ;  /* 0x00000072c200720c */ /* 0x040fe40003f46070 */
[----:B------:R-:W-:Y:S02]  /*1f250*/  SHF.R.U32.HI R107, RZ, 0x18, R107 ;  /* 0x00000018ff6b7819 */ /* 0x000fe4000001166b */
[----:B------:R-:W-:Y:S02]  /*1f260*/  SHF.R.U32.HI R106, RZ, 0x8, R106 ;  /* 0x00000008ff6a7819 */ /* 0x000fe4000001166a */
[----:B------:R-:W-:Y:S02]  /*1f270*/  ISETP.GE.U32.AND P1, PT, R194, R107, PT ;  /* 0x0000006bc200720c */ /* 0x000fe40003f26070 */
[----:B------:R-:W-:Y:S02]  /*1f280*/  LOP3.LUT R107, R106, 0xffff, RZ, 0xc0, !PT ;  /* 0x0000ffff6a6b7812 */ /* 0x000fe400078ec0ff */
[----:B------:R-:W-:Y:S02]  /*1f290*/  PRMT R106, R208, 0x7610, R106 ;  /* 0x00007610d06a7816 */ /* 0x000fe4000000006a */
[----:B------:R-:W-:Y:S04]  /*1f2a0*/  SHF.R.U32.HI R115, RZ, 0x10, R122 ;  /* 0x00000010ff737819 */ /* 0x000fe8000001167a */
[----:B------:R-:W-:Y:S04]  /*1f2b0*/  LOP3.LUT R115, R115, 0xff, RZ, 0xc0, !PT ;  /* 0x000000ff73737812 */ /* 0x000fe800078ec0ff */
[----:B------:R-:W-:Y:S01]  /*1f2c0*/  ISETP.GE.U32.AND P4, PT, R194, R115, PT ;  /* 0x00000073c200720c */ /* 0x000fe20003f86070 */
[----:B----4-:R-:W-:Y:S05]  /*1f2d0*/  @!P0 HADD2 R121, -R3.H0_H0, -RZ.H0_H0 ;  /* 0xa00000ff03798230 */ /* 0x010fea0000000900 */
[----:B------:R-:W-:Y:S01]  /*1f2e0*/  PRMT R114, R121, 0x7610, R114 ;  /* 0x0000761079727816 */ /* 0x000fe20000000072 */
[----:B------:R1:W-:Y:S01]  /*1f2f0*/  @!P0 STL.S16 [R1+0x100], R121 ;  /* 0x0001007901008387 */ /* 0x0003e20000100600 */
[----:B--2---:R-:W-:Y:S02]  /*1f300*/  @!P2 HADD2 R137, -R106.H0_H0, -RZ.H0_H0 ;  /* 0xa00000ff6a89a230 */ /* 0x004fe40000000900 */
[----:B------:R-:W-:Y:S02]  /*1f310*/  @!P0 PRMT R3, R114, 0x5410, RZ ;  /* 0x0000541072038816 */ /* 0x000fe400000000ff */
[C---:B------:R-:W-:Y:S02]  /*1f320*/  IADD3 R114, P0, R196.reuse, R132, RZ ;  /* 0x00000084c4727210 */ /* 0x040fe40007f1e0ff */
[----:B------:R-:W-:Y:S01]  /*1f330*/  IADD3 R120, P5, R196, R120, RZ ;  /* 0x00000078c4787210 */ /* 0x000fe20007fbe0ff */
[----:B------:R2:W3:Y:S01]  /*1f340*/  LDL.S16 R132, [R1+0x12c] ;  /* 0x00012c0001847983 */ /* 0x0004e20000100600 */
[----:B------:R-:W-:Y:S01]  /*1f350*/  PRMT R136, R137, 0x7610, R136 ;  /* 0x0000761089887816 */ /* 0x000fe20000000088 */
[C---:B------:R-:W-:Y:S02]  /*1f360*/  IMAD.X R115, R197.reuse, 0x1, R133, P0 ;  /* 0x00000001c5737824 */ /* 0x040fe400000e0685 */
[----:B------:R4:W-:Y:S01]  /*1f370*/  @!P2 STL.S16 [R1+0x138], R137 ;  /* 0x000138890100a387 */ /* 0x0009e20000100600 */
[----:B------:R-:W-:Y:S03]  /*1f380*/  MUFU.EX2 R133, R245 ;  /* 0x000000f500857308 */ /* 0x000fe60000000800 */
[----:B------:R2:W2:Y:S04]  /*1f390*/  LDL.S16 R154, [R1+0x134] ;  /* 0x00013400019a7983 */ /* 0x0004a80000100600 */
[----:B------:R2:W2:Y:S01]  /*1f3a0*/  LDL.S16 R153, [R1+0x144] ;  /* 0x0001440001997983 */ /* 0x0004a20000100600 */
[----:B-1----:R-:W-:Y:S01]  /*1f3b0*/  IMAD.X R121, R197, 0x1, R140, P5 ;  /* 0x00000001c5797824 */ /* 0x002fe200028e068c */
[----:B------:R-:W-:Y:S01]  /*1f3c0*/  ISETP.GE.U32.AND P5, PT, R194, R107, PT ;  /* 0x0000006bc200720c */ /* 0x000fe20003fa6070 */
[----:B------:R-:W-:Y:S03]  /*1f3d0*/  IMAD.WIDE.U32 R140, R146, -0x326172a9, RZ ;  /* 0xcd9e8d57928c7825 */ /* 0x000fe600078e00ff */
[----:B------:R1:W-:Y:S01]  /*1f3e0*/  ST.E.U16 [R120.64], R3 ;  /* 0x0000000378007985 */ /* 0x0003e2000c101504 */
[----:B------:R-:W-:Y:S01]  /*1f3f0*/  FADD.FTZ R107, R117, R125 ;  /* 0x0000007d756b7221 */ /* 0x000fe20000010000 */
[CC--:B------:R-:W-:Y:S02]  /*1f400*/  LOP3.LUT R146, R141.reuse, R182.reuse, R222, 0x96, !PT ;  /* 0x000000b68d927212 */ /* 0x0c0fe400078e96de */
[----:B------:R-:W-:Y:S01]  /*1f410*/  LOP3.LUT R157, R141, R182, R116, 0x96, !PT ;  /* 0x000000b68d9d7212 */ /* 0x000fe200078e9674 */
[----:B------:R-:W-:Y:S02]  /*1f420*/  IMAD.MOV.U32 R182, RZ, RZ, R155 ;  /* 0x000000ffffb67224 */ /* 0x000fe400078e009b */
[----:B----4-:R-:W-:Y:S01]  /*1f430*/  FADD.FTZ R137, R111, R107 ;  /* 0x0000006b6f897221 */ /* 0x010fe20000010000 */
[--C-:B------:R-:W-:Y:S01]  /*1f440*/  SHF.R.U32.HI R111, RZ, 0x18, R128.reuse ;  /* 0x00000018ff6f7819 */ /* 0x100fe20000011680 */
[----:B------:R-:W4:Y:S03]  /*1f450*/  MUFU.EX2 R107, R248 ;  /* 0x000000f8006b7308 */ /* 0x000f260000000800 */
[----:B------:R-:W-:Y:S02]  /*1f460*/  ISETP.GE.U32.AND P0, PT, R194, R111, PT ;  /* 0x0000006fc200720c */ /* 0x000fe40003f06070 */
[----:B------:R-:W-:Y:S02]  /*1f470*/  PRMT R111, R203, 0x7632, R111 ;  /* 0x00007632cb6f7816 */ /* 0x000fe4000000006f */
[----:B-1----:R-:W-:Y:S04]  /*1f480*/  PRMT R3, R208, 0x7632, R3 ;  /* 0x00007632d0037816 */ /* 0x002fe80000000003 */
[----:B------:R-:W-:Y:S02]  /*1f490*/  PRMT R125, R106, 0x5410, R3 ;  /* 0x000054106a7d7816 */ /* 0x000fe40000000003 */
[----:B------:R-:W-:Y:S02]  /*1f4a0*/  @!P2 PRMT R106, R136, 0x5410, RZ ;  /* 0x00005410886aa816 */ /* 0x000fe400000000ff */
[----:B----4-:R-:W-:Y:S01]  /*1f4b0*/  F2FP.PACK_AB R165, R107, R133 ;  /* 0x000000856ba5723e */ /* 0x010fe200000000ff */
[----:B------:R-:W1:Y:S02]  /*1f4c0*/  MUFU.EX2 R136, R244 ;  /* 0x000000f400887308 */ /* 0x000e640000000800 */
[----:B------:R4:W-:Y:S02]  /*1f4d0*/  ST.E.U16 [R114.64], R106 ;  /* 0x0000006a72007985 */ /* 0x0009e4000c101504 */
[----:B----4-:R-:W-:Y:S04]  /*1f4e0*/  LOP3.LUT R106, R128, 0xff, RZ, 0xc0, !PT ;  /* 0x000000ff806a7812 */ /* 0x010fe800078ec0ff */
[----:B------:R-:W-:Y:S02]  /*1f4f0*/  ISETP.GE.U32.AND P2, PT, R194, R106, PT ;  /* 0x0000006ac200720c */ /* 0x000fe40003f46070 */
[----:B------:R-:W-:Y:S04]  /*1f500*/  SHF.R.U32.HI R106, RZ, 0x10, R128 ;  /* 0x00000010ff6a7819 */ /* 0x000fe80000011680 */
[----:B------:R-:W-:Y:S01]  /*1f510*/  LOP3.LUT R116, R106, 0xff, RZ, 0xc0, !PT ;  /* 0x000000ff6a747812 */ /* 0x000fe200078ec0ff */
[----:B------:R-:W-:Y:S02]  /*1f520*/  FADD.FTZ R106, R127, R134 ;  /* 0x000000867f6a7221 */ /* 0x000fe40000010000 */
[----:B------:R-:W-:Y:S02]  /*1f530*/  MUFU.EX2 R127, R225 ;  /* 0x000000e1007f7308 */ /* 0x000fe40000000800 */
[--C-:B------:R-:W-:Y:S01]  /*1f540*/  FADD.FTZ R155, R124, R106.reuse ;  /* 0x0000006a7c9b7221 */ /* 0x100fe20000010000 */
[----:B------:R-:W-:Y:S01]  /*1f550*/  PRMT R106, R203, 0x7610, R106 ;  /* 0x00007610cb6a7816 */ /* 0x000fe2000000006a */
[----:B---3--:R-:W-:Y:S05]  /*1f560*/  @!P1 HADD2 R132, -R3.H0_H0, -RZ.H0_H0 ;  /* 0xa00000ff03849230 */ /* 0x008fea0000000900 */
[----:B------:R-:W-:Y:S01]  /*1f570*/  PRMT R117, R132, 0x7610, R117 ;  /* 0x0000761084757816 */ /* 0x000fe20000000075 */
[----:B------:R3:W-:Y:S01]  /*1f580*/  @!P1 STL.S16 [R1+0x12c], R132 ;  /* 0x00012c8401009387 */ /* 0x0007e20000100600 */
[----:B--2---:R-:W-:Y:S02]  /*1f590*/  @!P6 HADD2 R154, -R106.H0_H0, -RZ.H0_H0 ;  /* 0xa00000ff6a9ae230 */ /* 0x004fe40000000900 */
[----:B------:R-:W-:Y:S01]  /*1f5a0*/  @!P1 PRMT R3, R117, 0x5410, RZ ;  /* 0x0000541075039816 */ /* 0x000fe200000000ff */
[----:B------:R2:W4:Y:S01]  /*1f5b0*/  LDL.S16 R223, [R1+0x140] ;  /* 0x0001400001df7983 */ /* 0x0005220000100600 */
[----:B------:R-:W-:Y:S01]  /*1f5c0*/  ISETP.GE.U32.AND P1, PT, R194, R116, PT ;  /* 0x00000074c200720c */ /* 0x000fe20003f26070 */
[----:B------:R-:W-:Y:S01]  /*1f5d0*/  FADD.FTZ R117, R133, R135 ;  /* 0x0000008785757221 */ /* 0x000fe20000010000 */
[----:B------:R-:W-:Y:S01]  /*1f5e0*/  PRMT R124, R154, 0x7610, R124 ;  /* 0x000076109a7c7816 */ /* 0x000fe2000000007c */
[----:B------:R2:W2:Y:S01]  /*1f5f0*/  LDL.S16 R222, [R1+0x13c] ;  /* 0x00013c0001de7983 */ /* 0x0004a20000100600 */
[----:B------:R-:W-:Y:S01]  /*1f600*/  LOP3.LUT R116, R128, 0xffff, RZ, 0xc0, !PT ;  /* 0x0000ffff80747812 */ /* 0x000fe200078ec0ff */
[----:B------:R-:W-:Y:S01]  /*1f610*/  @!P5 HADD2 R153, -R111.H0_H0, -RZ.H0_H0 ;  /* 0xa00000ff6f99d230 */ /* 0x000fe20000000900 */
[----:B------:R-:W-:Y:S01]  /*1f620*/  IMAD.WIDE.U32 R134, R145, -0x2daee0ad, RZ ;  /* 0xd2511f5391867825 */ /* 0x000fe200078e00ff */
[----:B------:R1:W-:Y:S01]  /*1f630*/  @!P6 STL.S16 [R1+0x134], R154 ;  /* 0x0001349a0100e387 */ /* 0x0003e20000100600 */
[----:B------:R-:W-:Y:S02]  /*1f640*/  SHF.R.U32.HI R116, RZ, 0x8, R116 ;  /* 0x00000008ff747819 */ /* 0x000fe40000011674 */
[----:B------:R-:W-:Y:S01]  /*1f650*/  PRMT R221, R153, 0x7610, R221 ;  /* 0x0000761099dd7816 */ /* 0x000fe200000000dd */
[----:B------:R2:W2:Y:S01]  /*1f660*/  LDL.S16 R133, [R1+0x120] ;  /* 0x0001200001857983 */ /* 0x0004a20000100600 */
[----:B------:R-:W-:Y:S03]  /*1f670*/  LOP3.LUT R116, R116, 0xffff, RZ, 0xc0, !PT ;  /* 0x0000ffff74747812 */ /* 0x000fe600078ec0ff */
[----:B------:R1:W-:Y:S04]  /*1f680*/  ST.E.U16 [R114.64+0x2], R3 ;  /* 0x0000020372007985 */ /* 0x0003e8000c101504 */
[----:B------:R1:W-:Y:S01]  /*1f690*/  @!P5 STL.S16 [R1+0x144], R153 ;  /* 0x000144990100d387 */ /* 0x0003e20000100600 */
[----:B---3--:R-:W3:Y:S01]  /*1f6a0*/  MUFU.EX2 R132, R246 ;  /* 0x000000f600847308 */ /* 0x008ee20000000800 */
[----:B-1----:R-:W-:Y:S01]  /*1f6b0*/  FADD.FTZ R154, R107, R117 ;  /* 0x000000756b9a7221 */ /* 0x002fe20000010000 */
[----:B------:R-:W-:Y:S01]  /*1f6c0*/  PRMT R117, R106, 0x5410, R111 ;  /* 0x000054106a757816 */ /* 0x000fe2000000006f */
[----:B------:R-:W-:Y:S01]  /*1f6d0*/  FADD.FTZ R107, R136, R143 ;  /* 0x0000008f886b7221 */ /* 0x000fe20000010000 */
[----:B------:R-:W-:Y:S02]  /*1f6e0*/  @!P6 PRMT R106, R124, 0x5410, RZ ;  /* 0x000054107c6ae816 */ /* 0x000fe400000000ff */
[----:B------:R-:W-:Y:S02]  /*1f6f0*/  ISETP.GE.U32.AND P6, PT, R194, R116, PT ;  /* 0x00000074c200720c */ /* 0x000fe40003fc6070 */
[----:B------:R-:W-:Y:S01]  /*1f700*/  @!P5 PRMT R111, R221, 0x5410, RZ ;  /* 0x00005410dd6fd816 */ /* 0x000fe200000000ff */
[----:B------:R1:W-:Y:S01]  /*1f710*/  ST.E.U16 [R196.64+0x10], R106 ;  /* 0x0000106ac4007985 */ /* 0x0003e2000c101504 */
[----:B------:R-:W-:Y:S01]  /*1f720*/  LOP3.LUT R124, R135, R252, R180, 0x96, !PT ;  /* 0x000000fc877c7212 */ /* 0x000fe200078e96b4 */
[----:B------:R-:W1:Y:S01]  /*1f730*/  MUFU.EX2 R116, R226 ;  /* 0x000000e200747308 */ /* 0x000e620000000800 */
[----:B---3--:R-:W-:Y:S01]  /*1f740*/  F2FP.PACK_AB R166, R132, R136 ;  /* 0x0000008884a6723e */ /* 0x008fe200000000ff */
[----:B------:R3:W3:Y:S01]  /*1f750*/  LDL.S16 R221, [R1+0x11c] ;  /* 0x00011c0001dd7983 */ /* 0x0006e20000100600 */
[----:B------:R-:W-:Y:S01]  /*1f760*/  LOP3.LUT R3, R124, 0xff, RZ, 0xc0, !PT ;  /* 0x000000ff7c037812 */ /* 0x000fe200078ec0ff */
[--C-:B------:R-:W-:Y:S01]  /*1f770*/  FADD.FTZ R153, R132, R107.reuse ;  /* 0x0000006b84997221 */ /* 0x100fe20000010000 */
[----:B------:R-:W-:Y:S01]  /*1f780*/  PRMT R107, R110, 0x7632, R107 ;  /* 0x000076326e6b7816 */ /* 0x000fe2000000006b */
[----:B------:R2:W-:Y:S01]  /*1f790*/  ST.E.U16 [R196.64+0x12], R111 ;  /* 0x0000126fc4007985 */ /* 0x0005e2000c101504 */
[----:B------:R-:W-:Y:S02]  /*1f7a0*/  ISETP.GE.U32.AND P5, PT, R194, R3, PT ;  /* 0x00000003c200720c */ /* 0x000fe40003fa6070 */
[----:B------:R-:W-:Y:S04]  /*1f7b0*/  LOP3.LUT R3, R124, 0xffff, RZ, 0xc0, !PT ;  /* 0x0000ffff7c037812 */ /* 0x000fe800078ec0ff */
[----:B------:R-:W-:Y:S04]  /*1f7c0*/  SHF.R.U32.HI R3, RZ, 0x8, R3 ;  /* 0x00000008ff037819 */ /* 0x000fe80000011603 */
[----:B------:R-:W-:Y:S02]  /*1f7d0*/  LOP3.LUT R3, R3, 0xffff, RZ, 0xc0, !PT ;  /* 0x0000ffff03037812 */ /* 0x000fe400078ec0ff */
[C---:B-1----:R-:W-:Y:S01]  /*1f7e0*/  F2FP.PACK_AB R173, R116.reuse, R127 ;  /* 0x0000007f74ad723e */ /* 0x042fe200000000ff */
[----:B------:R-:W-:Y:S04]  /*1f7f0*/  FADD.FTZ R106, R127, R137 ;  /* 0x000000897f6a7221 */ /* 0x000fe80000010000 */
[----:B------:R-:W-:Y:S01]  /*1f800*/  FADD.FTZ R106, R116, R106 ;  /* 0x0000006a746a7221 */ /* 0x000fe20000010000 */
[----:B------:R-:W-:Y:S01]  /*1f810*/  PRMT R116, R110, 0x5410, R107 ;  /* 0x000054106e747816 */ /* 0x000fe2000000006b */
[----:B----4-:R-:W-:Y:S02]  /*1f820*/  @!P4 HADD2 R223, -R110.H0_H0, -RZ.H0_H0 ;  /* 0xa00000ff6edfc230 */ /* 0x010fe40000000900 */
[----:B--2---:R-:W-:Y:S03]  /*1f830*/  @!P3 HADD2 R222, -R107.H0_H0, -RZ.H0_H0 ;  /* 0xa00000ff6bdeb230 */ /* 0x004fe60000000900 */
[----:B------:R-:W-:Y:S01]  /*1f840*/  PRMT R215, R223, 0x7610, R215 ;  /* 0x00007610dfd77816 */ /* 0x000fe200000000d7 */
[----:B------:R1:W-:Y:S03]  /*1f850*/  @!P4 STL.S16 [R1+0x140], R223 ;  /* 0x000140df0100c387 */ /* 0x0003e60000100600 */
[----:B------:R-:W-:Y:S01]  /*1f860*/  @!P4 PRMT R110, R215, 0x5410, RZ ;  /* 0x00005410d76ec816 */ /* 0x000fe200000000ff */
[----:B------:R-:W-:Y:S01]  /*1f870*/  @!P3 STL.S16 [R1+0x13c], R222 ;  /* 0x00013cde0100b387 */ /* 0x000fe20000100600 */
[----:B------:R-:W-:Y:S01]  /*1f880*/  PRMT R132, R222, 0x7610, R132 ;  /* 0x00007610de847816 */ /* 0x000fe20000000084 */
[----:B------:R-:W-:Y:S01]  /*1f890*/  @!P2 HADD2 R133, -R105.H0_H0, -RZ.H0_H0 ;  /* 0xa00000ff6985a230 */ /* 0x000fe20000000900 */
[----:B------:R-:W-:Y:S01]  /*1f8a0*/  ISETP.GE.U32.AND P4, PT, R194, R3, PT ;  /* 0x00000003c200720c */ /* 0x000fe20003f86070 */
[----:B------:R2:W-:Y:S01]  /*1f8b0*/  STL [R1+0x2c], R106 ;  /* 0x00002c6a01007387 */ /* 0x0005e20000100800 */
[----:B------:R-:W-:Y:S02]  /*1f8c0*/  @!P3 PRMT R107, R132, 0x5410, RZ ;  /* 0x00005410846bb816 */ /* 0x000fe400000000ff */
[----:B------:R-:W-:Y:S01]  /*1f8d0*/  PRMT R3, R105, 0x7632, R3 ;  /* 0x0000763269037816 */ /* 0x000fe20000000003 */
[----:B------:R4:W4:Y:S01]  /*1f8e0*/  LDL.S16 R215, [R1+0x114] ;  /* 0x0001140001d77983 */ /* 0x0009220000100600 */
[----:B------:R-:W-:Y:S02]  /*1f8f0*/  PRMT R127, R133, 0x7610, R127 ;  /* 0x00007610857f7816 */ /* 0x000fe4000000007f */
[----:B------:R-:W-:Y:S01]  /*1f900*/  PRMT R111, R105, 0x5410, R3 ;  /* 0x00005410696f7816 */ /* 0x000fe20000000003 */
[----:B------:R3:W-:Y:S01]  /*1f910*/  ST.E.U16 [R112.64+0x12], R107 ;  /* 0x0000126b70007985 */ /* 0x0007e2000c101504 */
[----:B------:R-:W-:Y:S03]  /*1f920*/  @!P2 PRMT R105, R127, 0x5410, RZ ;  /* 0x000054107f69a816 */ /* 0x000fe600000000ff */
[----:B------:R-:W-:Y:S04]  /*1f930*/  ST.E.U16 [R112.64+0x10], R110 ;  /* 0x0000106e70007985 */ /* 0x000fe8000c101504 */
[----:B------:R3:W-:Y:S04]  /*1f940*/  ST.E.U16 [R120.64+0xe], R105 ;  /* 0x00000e6978007985 */ /* 0x0007e8000c101504 */
[----:B-1----:R1:W4:Y:S04]  /*1f950*/  LDL.S16 R223, [R1+0x118] ;  /* 0x0001180001df7983 */ /* 0x0023280000100600 */
[----:B------:R1:W-:Y:S01]  /*1f960*/  @!P2 STL.S16 [R1+0x120], R133 ;  /* 0x000120850100a387 */ /* 0x0003e20000100600 */
[--C-:B--2---:R-:W-:Y:S02]  /*1f970*/  SHF.R.U32.HI R106, RZ, 0x18, R124.reuse ;  /* 0x00000018ff6a7819 */ /* 0x104fe4000001167c */
[----:B------:R-:W-:Y:S01]  /*1f980*/  SHF.R.U32.HI R124, RZ, 0x10, R124 ;  /* 0x00000010ff7c7819 */ /* 0x000fe2000001167c */
[----:B------:R2:W2:Y:S01]  /*1f990*/  LDL.S16 R137, [R1+0x110] ;  /* 0x0001100001897983 */ /* 0x0004a20000100600 */
[----:B------:R-:W-:Y:S02]  /*1f9a0*/  ISETP.GE.U32.AND P3, PT, R194, R106, PT ;  /* 0x0000006ac200720c */ /* 0x000fe40003f66070 */
[----:B------:R-:W-:Y:S01]  /*1f9b0*/  LOP3.LUT R124, R124, 0xff, RZ, 0xc0, !PT ;  /* 0x000000ff7c7c7812 */ /* 0x000fe200078ec0ff */
[----:B---3--:R-:W-:Y:S01]  /*1f9c0*/  @!P6 HADD2 R221, -R3.H0_H0, -RZ.H0_H0 ;  /* 0xa00000ff03dde230 */ /* 0x008fe20000000900 */
[C---:B------:R-:W-:Y:S02]  /*1f9d0*/  PRMT R106, R200.reuse, 0x7632, R106 ;  /* 0x00007632c86a7816 */ /* 0x040fe4000000006a */
[----:B------:R-:W-:Y:S02]  /*1f9e0*/  PRMT R107, R200, 0x7610, R107 ;  /* 0x00007610c86b7816 */ /* 0x000fe4000000006b */
[----:B------:R-:W-:Y:S01]  /*1f9f0*/  ISETP.GE.U32.AND P2, PT, R194, R124, PT ;  /* 0x0000007cc200720c */ /* 0x000fe20003f46070 */
[----:B------:R3:W-:Y:S01]  /*1fa00*/  @!P6 STL.S16 [R1+0x11c], R221 ;  /* 0x00011cdd0100e387 */ /* 0x0007e20000100600 */
[----:B------:R-:W-:Y:S03]  /*1fa10*/  PRMT R124, R221, 0x7610, R124 ;  /* 0x00007610dd7c7816 */ /* 0x000fe6000000007c */
[----:B------:R2:W2:Y:S01]  /*1fa20*/  LDL.S16 R222, [R1+0x108] ;  /* 0x0001080001de7983 */ /* 0x0004a20000100600 */
[----:B------:R-:W-:Y:S02]  /*1fa30*/  @!P6 PRMT R3, R124, 0x5410, RZ ;  /* 0x000054107c03e816 */ /* 0x000fe400000000ff */
[----:B------:R-:W-:Y:S02]  /*1fa40*/  PRMT R124, R107, 0x5410, R106 ;  /* 0x000054106b7c7816 */ /* 0x000fe4000000006a */
[----:B------:R-:W-:Y:S01]  /*1fa50*/  PRMT R105, R178, 0x7610, R105 ;  /* 0x00007610b2697816 */ /* 0x000fe20000000069 */
[----:B------:R3:W-:Y:S01]  /*1fa60*/  ST.E.U16 [R120.64+0x10], R3 ;  /* 0x0000100378007985 */ /* 0x0007e2000c101504 */
[----:B-1----:R-:W-:Y:S05]  /*1fa70*/  IMAD.WIDE.U32 R132, R144, -0x2daee0ad, RZ ;  /* 0xd2511f5390847825 */ /* 0x002fea00078e00ff */
[----:B------:R-:W-:Y:S04]  /*1fa80*/  LOP3.LUT R127, R133, R252, R170, 0x96, !PT ;  /* 0x000000fc857f7212 */ /* 0x000fe800078e96aa */
[C---:B------:R-:W-:Y:S04]  /*1fa90*/  LOP3.LUT R110, R127.reuse, 0xff, RZ, 0xc0, !PT ;  /* 0x000000ff7f6e7812 */ /* 0x040fe800078ec0ff */
[----:B------:R-:W-:Y:S01]  /*1faa0*/  ISETP.GE.U32.AND P6, PT, R194, R110, PT ;  /* 0x0000006ec200720c */ /* 0x000fe20003fc6070 */
[----:B---3--:R1:W3:Y:S01]  /*1fab0*/  LDL.S16 R221, [R1+0x104] ;  /* 0x0001040001dd7983 */ /* 0x0082e20000100600 */
[----:B------:R-:W-:Y:S04]  /*1fac0*/  LOP3.LUT R110, R127, 0xffff, RZ, 0xc0, !PT ;  /* 0x0000ffff7f6e7812 */ /* 0x000fe800078ec0ff */
[----:B------:R-:W-:Y:S04]  /*1fad0*/  SHF.R.U32.HI R110, RZ, 0x8, R110 ;  /* 0x00000008ff6e7819 */ /* 0x000fe8000001166e */
[----:B------:R-:W-:Y:S02]  /*1fae0*/  LOP3.LUT R110, R110, 0xffff, RZ, 0xc0, !PT ;  /* 0x0000ffff6e6e7812 */ /* 0x000fe400078ec0ff */
[--C-:B------:R-:W-:Y:S02]  /*1faf0*/  SHF.R.U32.HI R3, RZ, 0x18, R127.reuse ;  /* 0x00000018ff037819 */ /* 0x100fe4000001167f */
[----:B------:R-:W-:Y:S04]  /*1fb00*/  SHF.R.U32.HI R127, RZ, 0x10, R127 ;  /* 0x00000010ff7f7819 */ /* 0x000fe8000001167f */
[----:B------:R-:W-:Y:S01]  /*1fb10*/  LOP3.LUT R127, R127, 0xff, RZ, 0xc0, !PT ;  /* 0x000000ff7f7f7812 */ /* 0x000fe200078ec0ff */
[----:B----4-:R-:W-:Y:S05]  /*1fb20*/  @!P0 HADD2 R215, -R106.H0_H0, -RZ.H0_H0 ;  /* 0xa00000ff6ad78230 */ /* 0x010fea0000000900 */
[----:B------:R-:W-:Y:S04]  /*1fb30*/  PRMT R143, R215, 0x7610, R143 ;  /* 0x00007610d78f7816 */ /* 0x000fe8000000008f */
[----:B------:R-:W-:Y:S05]  /*1fb40*/  @!P0 PRMT R106, R143, 0x5410, RZ ;  /* 0x000054108f6a8816 */ /* 0x000fea00000000ff */
[----:B------:R4:W-:Y:S01]  /*1fb50*/  ST.E.U16 [R114.64+0x12], R106 ;  /* 0x0000126a72007985 */ /* 0x0009e2000c101504 */
[----:B------:R-:W-:Y:S05]  /*1fb60*/  @!P1 HADD2 R223, -R107.H0_H0, -RZ.H0_H0 ;  /* 0xa00000ff6bdf9230 */ /* 0x000fea0000000900 */
[----:B------:R-:W-:Y:S01]  /*1fb70*/  PRMT R208, R223, 0x7610, R208 ;  /* 0x00007610dfd07816 */ /* 0x000fe200000000d0 */
[----:B------:R-:W-:Y:S01]  /*1fb80*/  @!P1 STL.S16 [R1+0x118], R223 ;  /* 0x000118df01009387 */ /* 0x000fe20000100600 */
[----:B--2---:R-:W-:Y:S02]  /*1fb90*/  @!P5 HADD2 R137, -R105.H0_H0, -RZ.H0_H0 ;  /* 0xa00000ff6989d230 */ /* 0x004fe40000000900 */
[----:B------:R-:W-:Y:S01]  /*1fba0*/  @!P1 PRMT R107, R208, 0x5410, RZ ;  /* 0x00005410d06b9816 */ /* 0x000fe200000000ff */
[----:B------:R2:W-:Y:S01]  /*1fbb0*/  @!P0 STL.S16 [R1+0x114], R215 ;  /* 0x000114d701008387 */ /* 0x0005e20000100600 */
[----:B------:R-:W-:Y:S02]  /*1fbc0*/  ISETP.GE.U32.AND P0, PT, R194, R3, PT ;  /* 0x00000003c200720c */ /* 0x000fe40003f06070 */
[----:B------:R-:W-:Y:S01]  /*1fbd0*/  PRMT R3, R178, 0x7632, R3 ;  /* 0x00007632b2037816 */ /* 0x000fe20000000003 */
[----:B------:R1:W-:Y:S01]  /*1fbe0*/  ST.E.U16 [R114.64+0x10], R107 ;  /* 0x0000106b72007985 */ /* 0x0003e2000c101504 */
[----:B------:R-:W-:Y:S02]  /*1fbf0*/  ISETP.GE.U32.AND P1, PT, R194, R110, PT ;  /* 0x0000006ec200720c */ /* 0x000fe40003f26070 */
[----:B------:R-:W-:Y:S01]  /*1fc00*/  PRMT R110, R137, 0x7610, R110 ;  /* 0x00007610896e7816 */ /* 0x000fe2000000006e */
[----:B------:R-:W-:Y:S01]  /*1fc10*/  @!P4 HADD2 R222, -R3.H0_H0, -RZ.H0_H0 ;  /* 0xa00000ff03dec230 */ /* 0x000fe20000000900 */
[----:B----4-:R-:W-:Y:S04]  /*1fc20*/  PRMT R106, R148, 0x7610, R106 ;  /* 0x00007610946a7816 */ /* 0x010fe8000000006a */
[----:B------:R-:W-:Y:S01]  /*1fc30*/  PRMT R136, R222, 0x7610, R136 ;  /* 0x00007610de887816 */ /* 0x000fe20000000088 */
[----:B--2---:R2:W4:Y:S04]  /*1fc40*/  LDL.S16 R215, [R1+0xfc] ;  /* 0x0000fc0001d77983 */ /* 0x0045280000100600 */
[----:B------:R2:W-:Y:S01]  /*1fc50*/  @!P5 STL.S16 [R1+0x110], R137 ;  /* 0x000110890100d387 */ /* 0x0005e20000100600 */
[----:B-1----:R-:W-:Y:S03]  /*1fc60*/  LOP3.LUT R107, R134, 0xff, RZ, 0xc0, !PT ;  /* 0x000000ff866b7812 */ /* 0x002fe600078ec0ff */
[----:B------:R1:W4:Y:S01]  /*1fc70*/  LDL.S16 R208, [R1+0xf8] ;  /* 0x0000f80001d07983 */ /* 0x0003220000100600 */
[----:B---3--:R-:W-:Y:S03]  /*1fc80*/  @!P2 HADD2 R221, -R106.H0_H0, -RZ.H0_H0 ;  /* 0xa00000ff6adda230 */ /* 0x008fe60000000900 */
[----:B------:R1:W3:Y:S02]  /*1fc90*/  LDL.S16 R143, [R1+0xf4] ;  /* 0x0000f400018f7983 */ /* 0x0002e40000100600 */
[----:B------:R-:W-:Y:S02]  /*1fca0*/  PRMT R144, R221, 0x7610, R144 ;  /* 0x00007610dd907816 */ /* 0x000fe40000000090 */
[----:B------:R-:W-:Y:S04]  /*1fcb0*/  @!P4 STL.S16 [R1+0x108], R222 ;  /* 0x000108de0100c387 */ /* 0x000fe80000100600 */
[----:B------:R-:W-:Y:S01]  /*1fcc0*/  @!P2 STL.S16 [R1+0x104], R221 ;  /* 0x000104dd0100a387 */ /* 0x000fe20000100600 */
[----:B--2---:R-:W-:Y:S02]  /*1fcd0*/  PRMT R137, R105, 0x5410, R3 ;  /* 0x0000541069897816 */ /* 0x004fe40000000003 */
[----:B------:R-:W-:Y:S02]  /*1fce0*/  @!P5 PRMT R105, R110, 0x5410, RZ ;  /* 0x000054106e69d816 */ /* 0x000fe400000000ff */
[----:B------:R-:W-:Y:S02]  /*1fcf0*/  ISETP.GE.U32.AND P5, PT, R194, R107, PT ;  /* 0x0000006bc200720c */ /* 0x000fe40003fa6070 */
[--C-:B------:R-:W-:Y:S01]  /*1fd00*/  SHF.R.U32.HI R107, RZ, 0x10, R134.reuse ;  /* 0x00000010ff6b7819 */ /* 0x100fe20000011686 */
[----:B------:R2:W-:Y:S01]  /*1fd10*/  ST.E.U16 [R196.64+0x20], R105 ;  /* 0x00002069c4007985 */ /* 0x0005e2000c101504 */
[----:B------:R-:W-:Y:S02]  /*1fd20*/  @!P4 PRMT R3, R136, 0x5410, RZ ;  /* 0x000054108803c816 */ /* 0x000fe400000000ff */
[----:B------:R-:W-:Y:S02]  /*1fd30*/  LOP3.LUT R110, R107, 0xff, RZ, 0xc0, !PT ;  /* 0x000000ff6b6e7812 */ /* 0x000fe400078ec0ff */
[----:B------:R-:W-:Y:S01]  /*1fd40*/  PRMT R107, R148, 0x7632, R107 ;  /* 0x00007632946b7816 */ /* 0x000fe2000000006b */
[----:B------:R1:W-:Y:S01]  /*1fd50*/  ST.E.U16 [R196.64+0x22], R3 ;  /* 0x00002203c4007985 */ /* 0x0003e2000c101504 */
[----:B------:R-:W-:Y:S02]  /*1fd60*/  ISETP.GE.U32.AND P4, PT, R194, R110, PT ;  /* 0x0000006ec200720c */ /* 0x000fe40003f86070 */
[----:B------:R-:W-:Y:S02]  /*1fd70*/  PRMT R136, R106, 0x5410, R107 ;  /* 0x000054106a887816 */ /* 0x000fe4000000006b */
[----:B------:R-:W-:Y:S02]  /*1fd80*/  @!P2 PRMT R106, R144, 0x5410, RZ ;  /* 0x00005410906aa816 */ /* 0x000fe400000000ff */
[----:B------:R-:W-:Y:S01]  /*1fd90*/  ISETP.GE.U32.AND P2, PT, R194, R127, PT ;  /* 0x0000007fc200720c */ /* 0x000fe20003f46070 */
[----:B------:R3:W3:Y:S01]  /*1fda0*/  LDL.S16 R144, [R1+0xf0] ;  /* 0x0000f00001907983 */ /* 0x0006e20000100600 */
[----:B------:R-:W-:Y:S03]  /*1fdb0*/  SHF.R.U32.HI R110, RZ, 0x18, R134 ;  /* 0x00000018ff6e7819 */ /* 0x000fe60000011686 */
[----:B------:R1:W-:Y:S01]  /*1fdc0*/  ST.E.U16 [R112.64+0x20], R106 ;  /* 0x0000206a70007985 */ /* 0x0003e2000c101504 */
[----:B--2---:R-:W-:Y:S04]  /*1fdd0*/  LOP3.LUT R105, R134, 0xffff, RZ, 0xc0, !PT ;  /* 0x0000ffff86697812 */ /* 0x004fe800078ec0ff */
[----:B------:R-:W-:Y:S02]  /*1fde0*/  SHF.R.U32.HI R105, RZ, 0x8, R105 ;  /* 0x00000008ff697819 */ /* 0x000fe40000011669 */
[----:B-1----:R-:W-:Y:S02]  /*1fdf0*/  PRMT R3, R104, 0x7632, R3 ;  /* 0x0000763268037816 */ /* 0x002fe40000000003 */
[----:B------:R-:W-:Y:S02]  /*1fe00*/  LOP3.LUT R105, R105, 0xffff, RZ, 0xc0, !PT ;  /* 0x0000ffff69697812 */ /* 0x000fe400078ec0ff */
[----:B------:R-:W-:Y:S01]  /*1fe10*/  PRMT R106, R185, 0x7610, R106 ;  /* 0x00007610b96a7816 */ /* 0x000fe2000000006a */
[----:B----4-:R-:W-:Y:S05]  /*1fe20*/  @!P3 HADD2 R215, -R107.H0_H0, -RZ.H0_H0 ;  /* 0xa00000ff6bd7b230 */ /* 0x010fea0000000900 */
[----:B------:R-:W-:Y:S01]  /*1fe30*/  PRMT R145, R215, 0x7610, R145 ;  /* 0x00007610d7917816 */ /* 0x000fe20000000091 */
[----:B------:R-:W-:Y:S01]  /*1fe40*/  @!P3 STL.S16 [R1+0xfc], R215 ;  /* 0x0000fcd70100b387 */ /* 0x000fe20000100600 */
[----:B------:R-:W-:Y:S02]  /*1fe50*/  @!P6 HADD2 R208, -R104.H0_H0, -RZ.H0_H0 ;  /* 0xa00000ff68d0e230 */ /* 0x000fe40000000900 */
[----:B------:R-:W-:Y:S01]  /*1fe60*/  @!P3 PRMT R107, R145, 0x5410, RZ ;  /* 0x00005410916bb816 */ /* 0x000fe200000000ff */
[----:B------:R1:W2:Y:S01]  /*1fe70*/  LDL.S16 R148, [R1+0xe8] ;  /* 0x0000e80001947983 */ /* 0x0002a20000100600 */
[----:B------:R-:W-:Y:S01]  /*1fe80*/  ISETP.GE.U32.AND P3, PT, R194, R110, PT ;  /* 0x0000006ec200720c */ /* 0x000fe20003f66070 */
[----:B---3--:R-:W-:Y:S01]  /*1fe90*/  @!P1 HADD2 R143, -R3.H0_H0, -RZ.H0_H0 ;  /* 0xa00000ff038f9230 */ /* 0x008fe20000000900 */
[----:B------:R-:W-:Y:S01]  /*1fea0*/  PRMT R178, R208, 0x7610, R178 ;  /* 0x00007610d0b27816 */ /* 0x000fe200000000b2 */
[----:B------:R1:W3:Y:S01]  /*1feb0*/  LDL.S16 R145, [R1+0xec] ;  /* 0x0000ec0001917983 */ /* 0x0002e20000100600 */
[----:B------:R-:W-:Y:S02]  /*1fec0*/  LOP3.LUT R110, R132, 0xff, RZ, 0xc0, !PT ;  /* 0x000000ff846e7812 */ /* 0x000fe400078ec0ff */
[----:B------:R-:W-:Y:S01]  /*1fed0*/  PRMT R176, R143, 0x7610, R176 ;  /* 0x000076108fb07816 */ /* 0x000fe200000000b0 */
[----:B------:R-:W-:Y:S04]  /*1fee0*/  @!P6 STL.S16 [R1+0xf8], R208 ;  /* 0x0000f8d00100e387 */ /* 0x000fe80000100600 */
[----:B------:R4:W-:Y:S04]  /*1fef0*/  @!P1 STL.S16 [R1+0xf4], R143 ;  /* 0x0000f48f01009387 */ /* 0x0009e80000100600 */
[----:B------:R1:W-:Y:S01]  /*1ff00*/  ST.E.U16 [R112.64+0x22], R107 ;  /* 0x0000226b70007985 */ /* 0x0003e2000c101504 */
[----:B----4-:R-:W-:Y:S02]  /*1ff10*/  PRMT R143, R104, 0x5410, R3 ;  /* 0x00005410688f7816 */ /* 0x010fe40000000003 */
[----:B------:R-:W-:Y:S01]  /*1ff20*/  @!P6 PRMT R104, R178, 0x5410, RZ ;  /* 0x00005410b268e816 */ /* 0x000fe200000000ff */
[----:B------:R-:W-:Y:S01]  /*1ff30*/  @!P2 HADD2 R144, -R106.H0_H0, -RZ.H0_H0 ;  /* 0xa00000ff6a90a230 */ /* 0x000fe20000000900 */
[----:B------:R-:W-:Y:S02]  /*1ff40*/  ISETP.GE.U32.AND P6, PT, R194, R105, PT ;  /* 0x00000069c200720c */ /* 0x000fe40003fc6070 */
[----:B------:R-:W-:Y:S01]  /*1ff50*/  LOP3.LUT R105, R132, 0xffff, RZ, 0xc0, !PT ;  /* 0x0000ffff84697812 */ /* 0x000fe200078ec0ff */
[----:B------:R4:W-:Y:S01]  /*1ff60*/  ST.E.U16 [R120.64+0x1e], R104 ;  /* 0x00001e6878007985 */ /* 0x0009e2000c101504 */
[----:B------:R-:W-:Y:S02]  /*1ff70*/  @!P1 PRMT R3, R176, 0x5410, RZ ;  /* 0x00005410b0039816 */ /* 0x000fe400000000ff */
[----:B------:R-:W-:Y:S01]  /*1ff80*/  ISETP.GE.U32.AND P1, PT, R194, R110, PT ;  /* 0x0000006ec200720c */ /* 0x000fe20003f26070 */
[----:B------:R4:W-:Y:S01]  /*1ff90*/  @!P2 STL.S16 [R1+0xf0], R144 ;  /* 0x0000f0900100a387 */ /* 0x0009e20000100600 */
[--C-:B------:R-:W-:Y:S02]  /*1ffa0*/  SHF.R.U32.HI R110, RZ, 0x8, R105.reuse ;  /* 0x00000008ff6e7819 */ /* 0x100fe40000011669 */
[----:B------:R-:W-:Y:S01]  /*1ffb0*/  PRMT R105, R185, 0x7632, R105 ;  /* 0x00007632b9697816 */ /* 0x000fe20000000069 */
[----:B------:R4:W-:Y:S01]  /*1ffc0*/  ST.E.U16 [R120.64+0x20], R3 ;  /* 0x0000200378007985 */ /* 0x0009e2000c101504 */
[----:B-1----:R-:W-:Y:S02]  /*1ffd0*/  PRMT R107, R147, 0x7610, R107 ;  /* 0x00007610936b7816 */ /* 0x002fe4000000006b */
[----:B------:R-:W-:Y:S02]  /*1ffe0*/  PRMT R161, R144, 0x7610, R161 ;  /* 0x0000761090a17816 */ /* 0x000fe400000000a1 */
[----:B------:R-:W-:Y:S02]  /*1fff0*/  LOP3.LUT R110, R110, 0xffff, RZ, 0xc0, !PT ;  /* 0x0000ffff6e6e7812 */ /* 0x000fe400078ec0ff */
[----:B----4-:R-:W-:Y:S02]  /*20000*/  SHF.R.U32.HI R104, RZ, 0x10, R132 ;  /* 0x00000010ff687819 */ /* 0x010fe40000011684 */
[----:B------:R-:W-:Y:S02]  /*20010*/  PRMT R144, R106, 0x5410, R105 ;  /* 0x000054106a907816 */ /* 0x000fe40000000069 */
[----:B------:R-:W-:Y:S02]  /*20020*/  @!P2 PRMT R106, R161, 0x5410, RZ ;  /* 0x00005410a16aa816 */ /* 0x000fe400000000ff */
[----:B------:R-:W-:Y:S02]  /*20030*/  ISETP.GE.U32.AND P2, PT, R194, R110, PT ;  /* 0x0000006ec200720c */ /* 0x000fe40003f46070 */
[----:B------:R-:W-:Y:S01]  /*20040*/  LOP3.LUT R110, R104, 0xff, RZ, 0xc0, !PT ;  /* 0x000000ff686e7812 */ /* 0x000fe200078ec0ff */
[----:B------:R-:W-:Y:S01]  /*20050*/  ST.E.U16 [R114.64+0x20], R106 ;  /* 0x0000206a72007985 */ /* 0x000fe2000c101504 */
[----:B------:R-:W-:Y:S01]  /*20060*/  PRMT R104, R147, 0x7632, R104 ;  /* 0x0000763293687816 */ /* 0x000fe20000000068 */
[----:B------:R-:W-:Y:S01]  /*20070*/  IMAD.WIDE.U32 R146, R146, -0x2daee0ad, RZ ;  /* 0xd2511f5392927825 */ /* 0x000fe200078e00ff */
[----:B------:R-:W-:Y:S04]  /*20080*/  MUFU.EX2 R3, R168 ;  /* 0x000000a800037308 */ /* 0x000fe80000000800 */
[----:B------:R-:W-:Y:S05]  /*20090*/  LOP3.LUT R150, R147, R191, R150, 0x96, !PT ;  /* 0x000000bf93967212 */ /* 0x000fea00078e9696 */
[----:B------:R-:W-:Y:S01]  /*200a0*/  IMAD.WIDE.U32 R150, R150, -0x326172a9, RZ ;  /* 0xcd9e8d5796967825 */ /* 0x000fe200078e00ff */
[----:B--2---:R-:W-:Y:S02]  /*200b0*/  @!P0 HADD2 R148, -R105.H0_H0, -RZ.H0_H0 ;  /* 0xa00000ff69948230 */ /* 0x004fe40000000900 */
[----:B---3--:R-:W-:Y:S03]  /*200c0*/  @!P5 HADD2 R145, -R107.H0_H0, -RZ.H0_H0 ;  /* 0xa00000ff6b91d230 */ /* 0x008fe60000000900 */
[----:B------:R-:W-:Y:S01]  /*200d0*/  PRMT R141, R148, 0x7610, R141 ;  /* 0x00007610948d7816 */ /* 0x000fe2000000008d */
[----:B------:R1:W-:Y:S01]  /*200e0*/  @!P0 STL.S16 [R1+0xe8], R148 ;  /* 0x0000e89401008387 */ /* 0x0003e20000100600 */
[----:B------:R-:W-:Y:S03]  /*200f0*/  PRMT R127, R145, 0x7610, R127 ;  /* 0x00007610917f7816 */ /* 0x000fe6000000007f */
[----:B------:R2:W-:Y:S01]  /*20100*/  @!P5 STL.S16 [R1+0xec], R145 ;  /* 0x0000ec910100d387 */ /* 0x0005e20000100600 */
[----:B------:R-:W-:Y:S02]  /*20110*/  @!P0 PRMT R105, R141, 0x5410, RZ ;  /* 0x000054108d698816 */ /* 0x000fe400000000ff */
[----:B------:R-:W-:Y:S01]  /*20120*/  PRMT R141, R107, 0x5410, R104 ;  /* 0x000054106b8d7816 */ /* 0x000fe20000000068 */
[----:B------:R3:W4:Y:S01]  /*20130*/  LDL.S16 R161, [R1+0xe4] ;  /* 0x0000e40001a17983 */ /* 0x0007220000100600 */
[----:B------:R-:W-:Y:S02]  /*20140*/  @!P5 PRMT R107, R127, 0x5410, RZ ;  /* 0x000054107f6bd816 */ /* 0x000fe400000000ff */
[C---:B------:R-:W-:Y:S01]  /*20150*/  ISETP.GE.U32.AND P0, PT, R194.reuse, R110, PT ;  /* 0x0000006ec200720c */ /* 0x040fe20003f06070 */
[----:B------:R3:W3:Y:S01]  /*20160*/  LDL.S16 R208, [R1+0xe0] ;  /* 0x0000e00001d07983 */ /* 0x0006e20000100600 */
[----:B------:R-:W-:Y:S01]  /*20170*/  SHF.R.U32.HI R110, RZ, 0x18, R132 ;  /* 0x00000018ff6e7819 */ /* 0x000fe20000011684 */
[----:B------:R2:W-:Y:S02]  /*20180*/  MUFU.EX2 R127, R152 ;  /* 0x00000098007f7308 */ /* 0x0005e40000000800 */
[----:B------:R3:W3:Y:S01]  /*20190*/  LDL.S16 R178, [R1+0xdc] ;  /* 0x0000dc0001b27983 */ /* 0x0006e20000100600 */
[----:B------:R-:W-:Y:S03]  /*201a0*/  ISETP.GE.U32.AND P5, PT, R194, R110, PT ;  /* 0x0000006ec200720c */ /* 0x000fe60003fa6070 */
[----:B------:R-:W-:Y:S04]  /*201b0*/  ST.E.U16 [R114.64+0x22], R105 ;  /* 0x0000226972007985 */ /* 0x000fe8000c101504 */
[----:B------:R2:W-:Y:S01]  /*201c0*/  ST.E.U16 [R196.64+0x30], R107 ;  /* 0x0000306bc4007985 */ /* 0x0005e2000c101504 */
[-CC-:B-1----:R-:W-:Y:S01]  /*201d0*/  LOP3.LUT R148, R139, R149.reuse, R140.reuse, 0x96, !PT ;  /* 0x000000958b947212 */ /* 0x182fe200078e968c */
[----:B------:R-:W-:Y:S10]  /*201e0*/  MUFU.EX2 R110, R160 ;  /* 0x000000a0006e7308 */ /* 0x000ff40000000800 */
[----:B--2---:R-:W1:Y:S01]  /*201f0*/  MUFU.EX2 R145, R182 ;  /* 0x000000b600917308 */ /* 0x004e620000000800 */
[----:B------:R-:W-:Y:S01]  /*20200*/  LOP3.LUT R152, R131, R149, R140, 0x96, !PT ;  /* 0x0000009583987212 */ /* 0x000fe200078e968c */
[----:B------:R-:W-:Y:S05]  /*20210*/  IMAD.WIDE.U32 R148, R148, -0x2daee0ad, RZ ;  /* 0xd2511f5394947825 */ /* 0x000fea00078e00ff */
[----:B------:R-:W-:Y:S02]  /*20220*/  LOP3.LUT R139, R149, R189, R146, 0x96, !PT ;  /* 0x000000bd958b7212 */ /* 0x000fe400078e9692 */
[----:B------:R-:W-:Y:S01]  /*20230*/  LOP3.LUT R146, R151, R224, R138, 0x96, !PT ;  /* 0x000000e097927212 */ /* 0x000fe200078e968a */
[----:B------:R-:W2:Y:S02]  /*20240*/  MUFU.EX2 R131, R177 ;  /* 0x000000b100837308 */ /* 0x000ea40000000800 */
[----:B------:R-:W-:Y:S01]  /*20250*/  IMAD.WIDE.U32 R138, R139, -0x326172a9, RZ ;  /* 0xcd9e8d578b8a7825 */ /* 0x000fe200078e00ff */
[----:B------:R-:W-:Y:S03]  /*20260*/  PRMT R107, R186, 0x7610, R107 ;  /* 0x00007610ba6b7816 */ /* 0x000fe6000000006b */
[----:B------:R-:W-:Y:S01]  /*20270*/  IMAD.WIDE.U32 R146, R146, -0x2daee0ad, RZ ;  /* 0xd2511f5392927825 */ /* 0x000fe200078e00ff */
[----:B------:R-:W-:Y:S03]  /*20280*/  LOP3.LUT R150, R139, R175, R150, 0x96, !PT ;  /* 0x000000af8b967212 */ /* 0x000fe600078e9696 */
[----:B------:R-:W2:Y:S01]  /*20290*/  MUFU.EX2 R140, R183 ;  /* 0x000000b7008c7308 */ /* 0x000ea20000000800 */
[----:B------:R-:W-:Y:S02]  /*202a0*/  LOP3.LUT R148, R147, R179, R148, 0x96, !PT ;  /* 0x000000b393947212 */ /* 0x000fe400078e9694 */
[----:B-1----:R-:W-:Y:S02]  /*202b0*/  F2FP.PACK_AB R172, R127, R145 ;  /* 0x000000917fac723e */ /* 0x002fe400000000ff */
[----:B--2---:R-:W-:Y:S01]  /*202c0*/  F2FP.PACK_AB R171, R3, R131 ;  /* 0x0000008303ab723e */ /* 0x004fe200000000ff */
[----:B------:R-:W-:Y:S05]  /*202d0*/  IMAD.WIDE.U32 R176, R148, -0x326172a9, RZ ;  /* 0xcd9e8d5794b07825 */ /* 0x000fea00078e00ff */
[----:B------:R-:W-:Y:S01]  /*202e0*/  LOP3.LUT R168, R177, R162, R138, 0x96, !PT ;  /* 0x000000a2b1a87212 */ /* 0x000fe200078e968a */
[----:B------:R-:W-:Y:S01]  /*202f0*/  FADD.FTZ R138, R145, R155 ;  /* 0x0000009b918a7221 */ /* 0x000fe20000010000 */
[----:B------:R-:W-:Y:S03]  /*20300*/  F2FP.PACK_AB R164, R110, R140 ;  /* 0x0000008c6ea4723e */ /* 0x000fe600000000ff */
[----:B------:R-:W-:Y:S02]  /*20310*/  FADD.FTZ R138, R127, R138 ;  /* 0x0000008a7f8a7221 */ /* 0x000fe40000010000 */
[----:B------:R-:W-:Y:S02]  /*20320*/  FADD.FTZ R139, R140, R154 ;  /* 0x0000009a8c8b7221 */ /* 0x000fe40000010000 */
[----:B------:R-:W-:Y:S04]  /*20330*/  IMAD.WIDE.U32 R182, R150, -0x2daee0ad, RZ ;  /* 0xd2511f5396b67825 */ /* 0x000fe800078e00ff */
[----:B------:R-:W-:Y:S01]  /*20340*/  FADD.FTZ R147, R110, R139 ;  /* 0x0000008b6e937221 */ /* 0x000fe20000010000 */
[----:B------:R-:W-:Y:S02]  /*20350*/  PRMT R110, R159, 0x7632, R110 ;  /* 0x000076329f6e7816 */ /* 0x000fe4000000006e */
[--C-:B------:R-:W-:Y:S01]  /*20360*/  LOP3.LUT R160, R183, R174, R146.reuse, 0x96, !PT ;  /* 0x000000aeb7a07212 */ /* 0x100fe200078e9692 */
[----:B----4-:R-:W-:Y:S05]  /*20370*/  @!P6 HADD2 R161, -R104.H0_H0, -RZ.H0_H0 ;  /* 0xa00000ff68a1e230 */ /* 0x010fea0000000900 */
[----:B------:R-:W-:Y:S01]  /*20380*/  PRMT R146, R161, 0x7610, R146 ;  /* 0x00007610a1927816 */ /* 0x000fe20000000092 */
[----:B------:R1:W-:Y:S01]  /*20390*/  @!P6 STL.S16 [R1+0xe4], R161 ;  /* 0x0000e4a10100e387 */ /* 0x0003e20000100600 */
[----:B---3--:R-:W-:Y:S02]  /*203a0*/  @!P3 HADD2 R178, -R110.H0_H0, -RZ.H0_H0 ;  /* 0xa00000ff6eb2b230 */ /* 0x008fe40000000900 */
[----:B------:R-:W-:Y:S01]  /*203b0*/  @!P6 PRMT R104, R146, 0x5410, RZ ;  /* 0x000054109268e816 */ /* 0x000fe200000000ff */
[----:B------:R2:W-:Y:S04]  /*203c0*/  STL [R1+0x15c], R138 ;  /* 0x00015c8a01007387 */ /* 0x0005e80000100800 */
[----:B------:R3:W-:Y:S04]  /*203d0*/  STL [R1+0x170], R147 ;  /* 0x0001709301007387 */ /* 0x0007e80000100800 */
[----:B------:R4:W-:Y:S01]  /*203e0*/  ST.E.U16 [R196.64+0x32], R104 ;  /* 0x00003268c4007985 */ /* 0x0009e2000c101504 */
[----:B-1----:R-:W-:Y:S04]  /*203f0*/  IMAD.WIDE.U32 R160, R160, -0x326172a9, RZ ;  /* 0xcd9e8d57a0a07825 */ /* 0x002fe800078e00ff */
[----:B--2---:R-:W-:Y:S01]  /*20400*/  FADD.FTZ R138, R131, R153 ;  /* 0x00000099838a7221 */ /* 0x004fe20000010000 */
[----:B------:R-:W-:Y:S03]  /*20410*/  LOP3.LUT R127, R161, R213, R176, 0x96, !PT ;  /* 0x000000d5a17f7212 */ /* 0x000fe600078e96b0 */
[--C-:B------:R-:W-:Y:S01]  /*20420*/  FADD.FTZ R140, R3, R138.reuse ;  /* 0x0000008a038c7221 */ /* 0x100fe20000010000 */
[----:B------:R-:W-:Y:S01]  /*20430*/  PRMT R3, R159, 0x7610, R3 ;  /* 0x000076109f037816 */ /* 0x000fe20000000003 */
[----:B---3--:R-:W-:Y:S01]  /*20440*/  IMAD.WIDE.U32 R146, R157, -0x2daee0ad, RZ ;  /* 0xd2511f539d927825 */ /* 0x008fe200078e00ff */
[C---:B------:R-:W-:Y:S02]  /*20450*/  LOP3.LUT R131, R127.reuse, 0xff, RZ, 0xc0, !PT ;  /* 0x000000ff7f837812 */ /* 0x040fe400078ec0ff */
[----:B------:R-:W-:Y:S01]  /*20460*/  PRMT R138, R178, 0x7610, R138 ;  /* 0x00007610b28a7816 */ /* 0x000fe2000000008a */
[----:B------:R1:W-:Y:S01]  /*20470*/  STL [R1+0x28], R140 ;  /* 0x0000288c01007387 */ /* 0x0003e20000100800 */
[----:B------:R-:W-:Y:S01]  /*20480*/  ISETP.GE.U32.AND P6, PT, R194, R131, PT ;  /* 0x00000083c200720c */ /* 0x000fe20003fc6070 */
[----:B------:R-:W-:Y:S01]  /*20490*/  @!P4 HADD2 R208, -R3.H0_H0, -RZ.H0_H0 ;  /* 0xa00000ff03d0c230 */ /* 0x000fe20000000900 */
[----:B------:R-:W-:Y:S01]  /*204a0*/  LOP3.LUT R131, R127, 0xffff, RZ, 0xc0, !PT ;  /* 0x0000ffff7f837812 */ /* 0x000fe200078ec0ff */
[----:B------:R2:W3:Y:S01]  /*204b0*/  LDL.S16 R155, [R1+0xd8] ;  /* 0x0000d800019b7983 */ /* 0x0004e20000100600 */
[----:B------:R-:W-:Y:S02]  /*204c0*/  LOP3.LUT R148, R147, R191, R142, 0x96, !PT ;  /* 0x000000bf93947212 */ /* 0x000fe400078e968e */
[----:B------:R-:W-:Y:S01]  /*204d0*/  PRMT R139, R208, 0x7610, R139 ;  /* 0x00007610d08b7816 */ /* 0x000fe2000000008b */
[----:B------:R2:W-:Y:S01]  /*204e0*/  @!P4 STL.S16 [R1+0xe0], R208 ;  /* 0x0000e0d00100c387 */ /* 0x0005e20000100600 */
[----:B------:R-:W-:Y:S01]  /*204f0*/  SHF.R.U32.HI R131, RZ, 0x8, R131 ;  /* 0x00000008ff837819 */ /* 0x000fe20000011683 */
[----:B------:R-:W-:Y:S01]  /*20500*/  IMAD.WIDE.U32 R148, R148, -0x326172a9, RZ ;  /* 0xcd9e8d5794947825 */ /* 0x000fe200078e00ff */
[--C-:B------:R-:W-:Y:S01]  /*20510*/  SHF.R.U32.HI R106, RZ, 0x18, R127.reuse ;  /* 0x00000018ff6a7819 */ /* 0x100fe2000001167f */
[----:B------:R2:W-:Y:S01]  /*20520*/  @!P3 STL.S16 [R1+0xdc], R178 ;  /* 0x0000dcb20100b387 */ /* 0x0005e20000100600 */
[----:B------:R-:W-:Y:S02]  /*20530*/  LOP3.LUT R131, R131, 0xffff, RZ, 0xc0, !PT ;  /* 0x0000ffff83837812 */ /* 0x000fe400078ec0ff */
[----:B----4-:R-:W-:Y:S01]  /*20540*/  PRMT R104, R199, 0x7610, R104 ;  /* 0x00007610c7687816 */ /* 0x010fe20000000068 */
[----:B------:R4:W4:Y:S01]  /*20550*/  LDL.S16 R215, [R1+0xd4] ;  /* 0x0000d40001d77983 */ /* 0x0009220000100600 */
[----:B------:R-:W-:Y:S03]  /*20560*/  SHF.R.U32.HI R105, RZ, 0x10, R127 ;  /* 0x00000010ff697819 */ /* 0x000fe6000001167f */
[----:B------:R2:W5:Y:S01]  /*20570*/  LDL.LU R191, [R1+0x1f0] ;  /* 0x0001f00001bf7983 */ /* 0x0005620000300800 */
[----:B------:R-:W-:Y:S02]  /*20580*/  LOP3.LUT R105, R105, 0xff, RZ, 0xc0, !PT ;  /* 0x000000ff69697812 */ /* 0x000fe400078ec0ff */
[----:B-1----:R-:W-:Y:S02]  /*20590*/  PRMT R140, R3, 0x5410, R110 ;  /* 0x00005410038c7816 */ /* 0x002fe4000000006e */
[----:B------:R-:W-:Y:S02]  /*205a0*/  @!P4 PRMT R3, R139, 0x5410, RZ ;  /* 0x000054108b03c816 */ /* 0x000fe400000000ff */
[----:B------:R-:W-:Y:S01]  /*205b0*/  @!P3 PRMT R110, R138, 0x5410, RZ ;  /* 0x000054108a6eb816 */ /* 0x000fe200000000ff */
[----:B------:R-:W-:Y:S01]  /*205c0*/  IMAD.WIDE.U32 R138, R152, -0x2daee0ad, RZ ;  /* 0xd2511f53988a7825 */ /* 0x000fe200078e00ff */
[C---:B------:R-:W-:Y:S01]  /*205d0*/  ISETP.GE.U32.AND P4, PT, R194.reuse, R131, PT ;  /* 0x00000083c200720c */ /* 0x040fe20003f86070 */
[----:B------:R1:W-:Y:S01]  /*205e0*/  ST.E.U16 [R112.64+0x30], R3 ;  /* 0x0000300370007985 */ /* 0x0003e2000c101504 */
[----:B------:R-:W-:Y:S02]  /*205f0*/  ISETP.GE.U32.AND P3, PT, R194, R106, PT ;  /* 0x0000006ac200720c */ /* 0x000fe40003f66070 */
[----:B------:R-:W-:Y:S01]  /*20600*/  LOP3.LUT R131, R139, R189, R146, 0x96, !PT ;  /* 0x000000bd8b837212 */ /* 0x000fe200078e9692 */
[----:B------:R1:W-:Y:S01]  /*20610*/  ST.E.U16 [R112.64+0x32], R110 ;  /* 0x0000326e70007985 */ /* 0x0003e2000c101504 */
[----:B------:R-:W-:Y:S02]  /*20620*/  LOP3.LUT R146, R149, R224, R130, 0x96, !PT ;  /* 0x000000e095927212 */ /* 0x000fe400078e9682 */
[C---:B------:R-:W-:Y:S01]  /*20630*/  PRMT R106, R2.reuse, 0x7632, R106 ;  /* 0x00007632026a7816 */ /* 0x040fe2000000006a */
[----:B------:R1:W5:Y:S01]  /*20640*/  LDL.LU R189, [R1+0x1ec] ;  /* 0x0001ec0001bd7983 */ /* 0x0003620000300800 */
[----:B------:R-:W-:Y:S02]  /*20650*/  IMAD.WIDE.U32 R130, R131, -0x326172a9, RZ ;  /* 0xcd9e8d5783827825 */ /* 0x000fe400078e00ff */
[----:B------:R-:W-:Y:S01]  /*20660*/  PRMT R142, R2, 0x5410, R106 ;  /* 0x00005410028e7816 */ /* 0x000fe2000000006a */
[----:B------:R3:W4:Y:S01]  /*20670*/  LDL.S16 R221, [R1+0xd0] ;  /* 0x0000d00001dd7983 */ /* 0x0007220000100600 */
[----:B------:R-:W-:Y:S01]  /*20680*/  IMAD.WIDE.U32 R146, R146, -0x2daee0ad, RZ ;  /* 0xd2511f5392927825 */ /* 0x000fe200078e00ff */
[----:B------:R-:W-:Y:S02]  /*20690*/  LOP3.LUT R148, R131, R175, R148, 0x96, !PT ;  /* 0x000000af83947212 */ /* 0x000fe400078e9694 */
[----:B--2---:R2:W2:Y:S02]  /*206a0*/  LDL.S16 R208, [R1+0xcc] ;  /* 0x0000cc0001d07983 */ /* 0x0044a40000100600 */
[----:B------:R-:W-:Y:S01]  /*206b0*/  LOP3.LUT R138, R147, R179, R138, 0x96, !PT ;  /* 0x000000b3938a7212 */ /* 0x000fe200078e968a */
[----:B------:R-:W-:Y:S05]  /*206c0*/  IMAD.WIDE.U32 R178, R148, -0x2daee0ad, RZ ;  /* 0xd2511f5394b27825 */ /* 0x000fea00078e00ff */
[----:B------:R-:W-:Y:S01]  /*206d0*/  LOP3.LUT R154, R179, R174, R146, 0x96, !PT ;  /* 0x000000aeb39a7212 */ /* 0x000fe200078e9692 */
[----:B------:R-:W-:Y:S01]  /*206e0*/  IMAD.WIDE.U32 R174, R138, -0x326172a9, RZ ;  /* 0xcd9e8d578aae7825 */ /* 0x000fe200078e00ff */
[----:B-1----:R-:W-:Y:S04]  /*206f0*/  PRMT R3, R199, 0x7632, R3 ;  /* 0x00007632c7037816 */ /* 0x002fe80000000003 */
[----:B------:R-:W-:Y:S02]  /*20700*/  LOP3.LUT R162, R175, R162, R130, 0x96, !PT ;  /* 0x000000a2afa27212 */ /* 0x000fe400078e9682 */
[----:B------:R-:W-:Y:S01]  /*20710*/  PRMT R110, R104, 0x5410, R3 ;  /* 0x00005410686e7816 */ /* 0x000fe20000000003 */
[----:B---3--:R-:W-:Y:S05]  /*20720*/  @!P1 HADD2 R155, -R2.H0_H0, -RZ.H0_H0 ;  /* 0xa00000ff029b9230 */ /* 0x008fea0000000900 */
[----:B------:R-:W-:Y:S01]  /*20730*/  PRMT R148, R155, 0x7610, R148 ;  /* 0x000076109b947816 */ /* 0x000fe20000000094 */
[----:B------:R1:W-:Y:S03]  /*20740*/  @!P1 STL.S16 [R1+0xd8], R155 ;  /* 0x0000d89b01009387 */ /* 0x0003e60000100600 */
[----:B------:R-:W-:Y:S02]  /*20750*/  @!P1 PRMT R2, R148, 0x5410, RZ ;  /* 0x0000541094029816 */ /* 0x000fe400000000ff */
[----:B------:R3:W3:Y:S01]  /*20760*/  LDL.S16 R148, [R1+0xb8] ;  /* 0x0000b80001947983 */ /* 0x0006e20000100600 */
[----:B----4-:R-:W-:Y:S01]  /*20770*/  @!P2 HADD2 R215, -R106.H0_H0, -RZ.H0_H0 ;  /* 0xa00000ff6ad7a230 */ /* 0x010fe20000000900 */
[----:B------:R-:W-:Y:S02]  /*20780*/  ISETP.GE.U32.AND P1, PT, R194, R105, PT ;  /* 0x00000069c200720c */ /* 0x000fe40003f26070 */
[----:B------:R4:W-:Y:S02]  /*20790*/  ST.E.U16 [R120.64+0x2e], R2 ;  /* 0x00002e0278007985 */ /* 0x0009e4000c101504 */
[----:B------:R-:W-:Y:S02]  /*207a0*/  PRMT R151, R215, 0x7610, R151 ;  /* 0x00007610d7977816 */ /* 0x000fe40000000097 */
[----:B------:R2:W-:Y:S02]  /*207b0*/  @!P2 STL.S16 [R1+0xd4], R215 ;  /* 0x0000d4d70100a387 */ /* 0x0005e40000100600 */
[----:B------:R-:W-:Y:S02]  /*207c0*/  @!P2 PRMT R106, R151, 0x5410, RZ ;  /* 0x00005410976aa816 */ /* 0x000fe400000000ff */
[----:B------:R3:W3:Y:S04]  /*207d0*/  LDL.S16 R151, [R1+0xb0] ;  /* 0x0000b00001977983 */ /* 0x0006e80000100600 */
[----:B------:R2:W-:Y:S01]  /*207e0*/  ST.E.U16 [R120.64+0x30], R106 ;  /* 0x0000306a78007985 */ /* 0x0005e2000c101504 */
[----:B-1----:R-:W-:Y:S05]  /*207f0*/  IMAD.WIDE.U32 R154, R154, -0x326172a9, RZ ;  /* 0xcd9e8d579a9a7825 */ /* 0x002fea00078e00ff */
[----:B------:R-:W-:Y:S01]  /*20800*/  LOP3.LUT R127, R155, R213, R174, 0x96, !PT ;  /* 0x000000d59b7f7212 */ /* 0x000fe200078e96ae */
[----:B------:R-:W-:Y:S03]  /*20810*/  @!P0 HADD2 R221, -R104.H0_H0, -RZ.H0_H0 ;  /* 0xa00000ff68dd8230 */ /* 0x000fe60000000900 */
[----:B------:R-:W-:Y:S02]  /*20820*/  LOP3.LUT R105, R127, 0xff, RZ, 0xc0, !PT ;  /* 0x000000ff7f697812 */ /* 0x000fe400078ec0ff */
[----:B----4-:R-:W-:Y:S01]  /*20830*/  PRMT R2, R169, 0x7610, R2 ;  /* 0x00007610a9027816 */ /* 0x010fe20000000002 */
[----:B--2---:R1:W2:Y:S01]  /*20840*/  LDL.S16 R215, [R1+0xb4] ;  /* 0x0000b40001d77983 */ /* 0x0042a20000100600 */
[----:B------:R-:W-:Y:S01]  /*20850*/  @!P5 HADD2 R208, -R3.H0_H0, -RZ.H0_H0 ;  /* 0xa00000ff03d0d230 */ /* 0x000fe20000000900 */
[----:B------:R-:W-:Y:S02]  /*20860*/  PRMT R203, R221, 0x7610, R203 ;  /* 0x00007610ddcb7816 */ /* 0x000fe400000000cb */
[----:B------:R-:W-:Y:S01]  /*20870*/  @!P0 STL.S16 [R1+0xd0], R221 ;  /* 0x0000d0dd01008387 */ /* 0x000fe20000100600 */
[----:B------:R-:W-:Y:S02]  /*20880*/  ISETP.GE.U32.AND P2, PT, R194, R105, PT ;  /* 0x00000069c200720c */ /* 0x000fe40003f46070 */
[----:B------:R-:W-:Y:S01]  /*20890*/  @!P0 PRMT R104, R203, 0x5410, RZ ;  /* 0x00005410cb688816 */ /* 0x000fe200000000ff */
[----:B------:R4:W-:Y:S01]  /*208a0*/  @!P5 STL.S16 [R1+0xcc], R208 ;  /* 0x0000ccd00100d387 */ /* 0x0009e20000100600 */
[----:B------:R-:W-:Y:S02]  /*208b0*/  PRMT R152, R208, 0x7610, R152 ;  /* 0x00007610d0987816 */ /* 0x000fe40000000098 */
[----:B------:R-:W-:Y:S01]  /*208c0*/  LOP3.LUT R105, R127, 0xffff, RZ, 0xc0, !PT ;  /* 0x0000ffff7f697812 */ /* 0x000fe200078ec0ff */
[----:B------:R1:W2:Y:S01]  /*208d0*/  LDL.S16 R203, [R1+0xac] ;  /* 0x0000ac0001cb7983 */ /* 0x0002a20000100600 */
[----:B------:R-:W-:Y:S02]  /*208e0*/  @!P5 PRMT R3, R152, 0x5410, RZ ;  /* 0x000054109803d816 */ /* 0x000fe400000000ff */
[----:B------:R-:W-:Y:S01]  /*208f0*/  SHF.R.U32.HI R105, RZ, 0x8, R105 ;  /* 0x00000008ff697819 */ /* 0x000fe20000011669 */
[----:B------:R1:W2:Y:S01]  /*20900*/  LDL.S16 R152, [R1+0xa4] ;  /* 0x0000a40001987983 */ /* 0x0002a20000100600 */
[----:B------:R-:W-:Y:S02]  /*20910*/  PRMT R106, R186, 0x7632, R106 ;  /* 0x00007632ba6a7816 */ /* 0x000fe4000000006a */
[----:B------:R-:W-:Y:S01]  /*20920*/  LOP3.LUT R105, R105, 0xffff, RZ, 0xc0, !PT ;  /* 0x0000ffff69697812 */ /* 0x000fe200078ec0ff */
[----:B------:R1:W-:Y:S03]  /*20930*/  ST.E.U16 [R114.64+0x30], R104 ;  /* 0x0000306872007985 */ /* 0x0003e6000c101504 */
[C---:B------:R-:W-:Y:S01]  /*20940*/  ISETP.GE.U32.AND P0, PT, R194.reuse, R105, PT ;  /* 0x00000069c200720c */ /* 0x040fe20003f06070 */
[----:B------:R1:W-:Y:S01]  /*20950*/  ST.E.U16 [R114.64+0x32], R3 ;  /* 0x0000320372007985 */ /* 0x0003e2000c101504 */
[--C-:B------:R-:W-:Y:S02]  /*20960*/  SHF.R.U32.HI R105, RZ, 0x18, R127.reuse ;  /* 0x00000018ff697819 */ /* 0x100fe4000001167f */
[----:B------:R-:W-:Y:S02]  /*20970*/  SHF.R.U32.HI R127, RZ, 0x10, R127 ;  /* 0x00000010ff7f7819 */ /* 0x000fe4000001167f */
[----:B------:R-:W-:Y:S02]  /*20980*/  ISETP.GE.U32.AND P5, PT, R194, R105, PT ;  /* 0x00000069c200720c */ /* 0x000fe40003fa6070 */
[----:B------:R-:W-:Y:S01]  /*20990*/  PRMT R105, R169, 0x7632, R105 ;  /* 0x00007632a9697816 */ /* 0x000fe20000000069 */
[----:B----4-:R4:W4:Y:S01]  /*209a0*/  LDL.S16 R208, [R1+0xa8] ;  /* 0x0000a80001d07983 */ /* 0x0109220000100600 */
[----:B------:R-:W-:Y:S02]  /*209b0*/  LOP3.LUT R127, R127, 0xff, RZ, 0xc0, !PT ;  /* 0x000000ff7f7f7812 */ /* 0x000fe400078ec0ff */
[----:B-1----:R-:W-:Y:S02]  /*209c0*/  LOP3.LUT R104, R160, 0xff, RZ, 0xc0, !PT ;  /* 0x000000ffa0687812 */ /* 0x002fe400078ec0ff */
[----:B------:R-:W-:Y:S01]  /*209d0*/  PRMT R3, R184, 0x7610, R3 ;  /* 0x00007610b8037816 */ /* 0x000fe20000000003 */
[----:B---3--:R-:W-:Y:S05]  /*209e0*/  @!P6 HADD2 R148, -R2.H0_H0, -RZ.H0_H0 ;  /* 0xa00000ff0294e230 */ /* 0x008fea0000000900 */
[----:B------:R1:W-:Y:S01]  /*209f0*/  @!P6 STL.S16 [R1+0xb8], R148 ;  /* 0x0000b8940100e387 */ /* 0x0003e20000100600 */
[----:B------:R-:W-:Y:S01]  /*20a00*/  PRMT R220, R148, 0x7610, R220 ;  /* 0x0000761094dc7816 */ /* 0x000fe200000000dc */
[----:B------:R-:W-:Y:S05]  /*20a10*/  @!P1 HADD2 R151, -R107.H0_H0, -RZ.H0_H0 ;  /* 0xa00000ff6b979230 */ /* 0x000fea0000000900 */
[----:B------:R-:W-:Y:S02]  /*20a20*/  PRMT R214, R151, 0x7610, R214 ;  /* 0x0000761097d67816 */ /* 0x000fe400000000d6 */
[----:B-1----:R-:W-:Y:S02]  /*20a30*/  PRMT R148, R2, 0x5410, R105 ;  /* 0x0000541002947816 */ /* 0x002fe40000000069 */
[----:B------:R-:W-:Y:S01]  /*20a40*/  @!P6 PRMT R2, R220, 0x5410, RZ ;  /* 0x00005410dc02e816 */ /* 0x000fe200000000ff */
[----:B--2---:R-:W-:Y:S01]  /*20a50*/  @!P4 HADD2 R215, -R105.H0_H0, -RZ.H0_H0 ;  /* 0xa00000ff69d7c230 */ /* 0x004fe20000000900 */
[----:B------:R-:W-:Y:S02]  /*20a60*/  ISETP.GE.U32.AND P6, PT, R194, R104, PT ;  /* 0x00000068c200720c */ /* 0x000fe40003fc6070 */
[----:B------:R-:W-:Y:S01]  /*20a70*/  SHF.R.U32.HI R104, RZ, 0x10, R160 ;  /* 0x00000010ff687819 */ /* 0x000fe200000116a0 */
[----:B------:R1:W-:Y:S01]  /*20a80*/  ST.E.U16 [R196.64+0x40], R2 ;  /* 0x00004002c4007985 */ /* 0x0003e2000c101504 */
[----:B------:R-:W-:Y:S02]  /*20a90*/  PRMT R147, R215, 0x7610, R147 ;  /* 0x00007610d7937816 */ /* 0x000fe40000000093 */
[----:B------:R-:W-:Y:S01]  /*20aa0*/  LOP3.LUT R104, R104, 0xff, RZ, 0xc0, !PT ;  /* 0x000000ff68687812 */ /* 0x000fe200078ec0ff */
[----:B------:R-:W-:Y:S01]  /*20ab0*/  @!P4 STL.S16 [R1+0xb4], R215 ;  /* 0x0000b4d70100c387 */ /* 0x000fe20000100600 */
[----:B------:R-:W-:Y:S02]  /*20ac0*/  @!P4 PRMT R105, R147, 0x5410, RZ ;  /* 0x000054109369c816 */ /* 0x000fe400000000ff */
[----:B------:R-:W-:Y:S01]  /*20ad0*/  PRMT R147, R107, 0x5410, R106 ;  /* 0x000054106b937816 */ /* 0x000fe2000000006a */
[----:B------:R2:W-:Y:S01]  /*20ae0*/  @!P1 STL.S16 [R1+0xb0], R151 ;  /* 0x0000b09701009387 */ /* 0x0005e20000100600 */
[----:B------:R-:W-:Y:S01]  /*20af0*/  @!P3 HADD2 R203, -R106.H0_H0, -RZ.H0_H0 ;  /* 0xa00000ff6acbb230 */ /* 0x000fe20000000900 */
[----:B------:R-:W-:Y:S02]  /*20b00*/  @!P1 PRMT R107, R214, 0x5410, RZ ;  /* 0x00005410d66b9816 */ /* 0x000fe400000000ff */
[----:B------:R3:W-:Y:S01]  /*20b10*/  ST.E.U16 [R196.64+0x42], R105 ;  /* 0x00004269c4007985 */ /* 0x0007e2000c101504 */
[C---:B------:R-:W-:Y:S02]  /*20b20*/  ISETP.GE.U32.AND P1, PT, R194.reuse, R127, PT ;  /* 0x0000007fc200720c */ /* 0x040fe40003f26070 */
[----:B------:R-:W-:Y:S01]  /*20b30*/  PRMT R159, R203, 0x7610, R159 ;  /* 0x00007610cb9f7816 */ /* 0x000fe2000000009f */
[----:B------:R3:W-:Y:S01]  /*20b40*/  ST.E.U16 [R112.64+0x40], R107 ;  /* 0x0000406b70007985 */ /* 0x0007e2000c101504 */
[----:B------:R-:W-:Y:S02]  /*20b50*/  ISETP.GE.U32.AND P4, PT, R194, R104, PT ;  /* 0x00000068c200720c */ /* 0x000fe40003f86070 */
[----:B------:R-:W-:Y:S02]  /*20b60*/  @!P3 PRMT R106, R159, 0x5410, RZ ;  /* 0x000054109f6ab816 */ /* 0x000fe400000000ff */
[----:B------:R-:W-:Y:S02]  /*20b70*/  LOP3.LUT R104, R160, 0xffff, RZ, 0xc0, !PT ;  /* 0x0000ffffa0687812 */ /* 0x000fe400078ec0ff */
[----:B------:R-:W-:Y:S01]  /*20b80*/  SHF.R.U32.HI R127, RZ, 0x18, R160 ;  /* 0x00000018ff7f7819 */ /* 0x000fe200000116a0 */
[----:B------:R3:W-:Y:S01]  /*20b90*/  ST.E.U16 [R112.64+0x42], R106 ;  /* 0x0000426a70007985 */ /* 0x0007e2000c101504 */
[----:B------:R-:W-:Y:S02]  /*20ba0*/  SHF.R.U32.HI R104, RZ, 0x8, R104 ;  /* 0x00000008ff687819 */ /* 0x000fe40000011668 */
[----:B-1----:R-:W-:Y:S01]  /*20bb0*/  PRMT R2, R184, 0x7632, R2 ;  /* 0x00007632b8027816 */ /* 0x002fe20000000002 */
[----:B----4-:R-:W-:Y:S01]  /*20bc0*/  @!P2 HADD2 R208, -R3.H0_H0, -RZ.H0_H0 ;  /* 0xa00000ff03d0a230 */ /* 0x010fe20000000900 */
[----:B------:R-:W-:Y:S03]  /*20bd0*/  LOP3.LUT R104, R104, 0xffff, RZ, 0xc0, !PT ;  /* 0x0000ffff68687812 */ /* 0x000fe600078ec0ff */
[----:B------:R-:W-:Y:S01]  /*20be0*/  @!P0 HADD2 R152, -R2.H0_H0, -RZ.H0_H0 ;  /* 0xa00000ff02988230 */ /* 0x000fe20000000900 */
[----:B--2---:R1:W2:Y:S01]  /*20bf0*/  LDL.S16 R151, [R1+0xa0] ;  /* 0x0000a00001977983 */ /* 0x0042a20000100600 */
[----:B------:R-:W-:Y:S03]  /*20c00*/  PRMT R169, R208, 0x7610, R169 ;  /* 0x00007610d0a97816 */ /* 0x000fe600000000a9 */
[----:B------:R4:W-:Y:S01]  /*20c10*/  @!P3 STL.S16 [R1+0xac], R203 ;  /* 0x0000accb0100b387 */ /* 0x0009e20000100600 */
[----:B------:R-:W-:Y:S02]  /*20c20*/  PRMT R200, R152, 0x7610, R200 ;  /* 0x0000761098c87816 */ /* 0x000fe400000000c8 */
[----:B---3--:R-:W-:Y:S01]  /*20c30*/  PRMT R105, R201, 0x7610, R105 ;  /* 0x00007610c9697816 */ /* 0x008fe20000000069 */
[----:B------:R1:W3:Y:S01]  /*20c40*/  LDL.S16 R159, [R1+0x9c] ;  /* 0x00009c00019f7983 */ /* 0x0002e20000100600 */
[----:B------:R-:W-:Y:S02]  /*20c50*/  ISETP.GE.U32.AND P3, PT, R194, R127, PT ;  /* 0x0000007fc200720c */ /* 0x000fe40003f66070 */
[----:B------:R-:W-:Y:S02]  /*20c60*/  LOP3.LUT R127, R154, 0xff, RZ, 0xc0, !PT ;  /* 0x000000ff9a7f7812 */ /* 0x000fe400078ec0ff */
[----:B------:R-:W-:Y:S02]  /*20c70*/  SHF.R.U32.HI R107, RZ, 0x10, R154 ;  /* 0x00000010ff6b7819 */ /* 0x000fe4000001169a */
[----:B------:R-:W-:Y:S01]  /*20c80*/  PRMT R106, R163, 0x7610, R106 ;  /* 0x00007610a36a7816 */ /* 0x000fe2000000006a */
[----:B----4-:R1:W4:Y:S04]  /*20c90*/  LDL.S16 R203, [R1+0x98] ;  /* 0x0000980001cb7983 */ /* 0x0103280000100600 */
[----:B------:R-:W-:Y:S04]  /*20ca0*/  @!P2 STL.S16 [R1+0xa8], R208 ;  /* 0x0000a8d00100a387 */ /* 0x000fe80000100600 */
[----:B------:R1:W-:Y:S02]  /*20cb0*/  @!P0 STL.S16 [R1+0xa4], R152 ;  /* 0x0000a49801008387 */ /* 0x0003e40000100600 */
[----:B-1----:R-:W-:Y:S02]  /*20cc0*/  PRMT R152, R3, 0x5410, R2 ;  /* 0x0000541003987816 */ /* 0x002fe40000000002 */
[----:B------:R-:W-:Y:S02]  /*20cd0*/  @!P2 PRMT R3, R169, 0x5410, RZ ;  /* 0x00005410a903a816 */ /* 0x000fe400000000ff */
[----:B------:R1:W4:Y:S01]  /*20ce0*/  LDL.S16 R169, [R1+0x94] ;  /* 0x0000940001a97983 */ /* 0x0003220000100600 */
[----:B------:R-:W-:Y:S02]  /*20cf0*/  ISETP.GE.U32.AND P2, PT, R194, R104, PT ;  /* 0x00000068c200720c */ /* 0x000fe40003f46070 */
[----:B------:R-:W-:Y:S01]  /*20d00*/  LOP3.LUT R104, R154, 0xffff, RZ, 0xc0, !PT ;  /* 0x0000ffff9a687812 */ /* 0x000fe200078ec0ff */
[----:B------:R1:W-:Y:S01]  /*20d10*/  ST.E.U16 [R120.64+0x3e], R3 ;  /* 0x00003e0378007985 */ /* 0x0003e2000c101504 */
[----:B------:R-:W-:Y:S02]  /*20d20*/  @!P0 PRMT R2, R200, 0x5410, RZ ;  /* 0x00005410c8028816 */ /* 0x000fe400000000ff */
[C---:B------:R-:W-:Y:S02]  /*20d30*/  ISETP.GE.U32.AND P0, PT, R194.reuse, R127, PT ;  /* 0x0000007fc200720c */ /* 0x040fe40003f06070 */
[--C-:B------:R-:W-:Y:S01]  /*20d40*/  SHF.R.U32.HI R127, RZ, 0x8, R104.reuse ;  /* 0x00000008ff7f7819 */ /* 0x100fe20000011668 */
[----:B------:R1:W-:Y:S01]  /*20d50*/  ST.E.U16 [R120.64+0x40], R2 ;  /* 0x0000400278007985 */ /* 0x0003e2000c101504 */
[----:B------:R-:W-:Y:S02]  /*20d60*/  PRMT R104, R201, 0x7632, R104 ;  /* 0x00007632c9687816 */ /* 0x000fe40000000068 */
[----:B------:R-:W-:Y:S02]  /*20d70*/  LOP3.LUT R127, R127, 0xffff, RZ, 0xc0, !PT ;  /* 0x0000ffff7f7f7812 */ /* 0x000fe400078ec0ff */
[C---:B-1----:R-:W-:Y:S02]  /*20d80*/  PRMT R3, R181.reuse, 0x7610, R3 ;  /* 0x00007610b5037816 */ /* 0x042fe40000000003 */
[----:B------:R-:W-:Y:S01]  /*20d90*/  PRMT R2, R181, 0x7632, R2 ;  /* 0x00007632b5027816 */ /* 0x000fe20000000002 */
[----:B--2---:R-:W-:Y:S05]  /*20da0*/  @!P1 HADD2 R151, -R105.H0_H0, -RZ.H0_H0 ;  /* 0xa00000ff69979230 */ /* 0x004fea0000000900 */
[----:B------:R1:W-:Y:S01]  /*20db0*/  @!P1 STL.S16 [R1+0xa0], R151 ;  /* 0x0000a09701009387 */ /* 0x0003e20000100600 */
[----:B------:R-:W-:Y:S01]  /*20dc0*/  PRMT R145, R151, 0x7610, R145 ;  /* 0x0000761097917816 */ /* 0x000fe20000000091 */
[----:B---3--:R-:W-:Y:S02]  /*20dd0*/  @!P6 HADD2 R159, -R106.H0_H0, -RZ.H0_H0 ;  /* 0xa00000ff6a9fe230 */ /* 0x008fe40000000900 */
[----:B------:R2:W3:Y:S03]  /*20de0*/  LDL.S16 R200, [R1+0x90] ;  /* 0x0000900001c87983 */ /* 0x0004e60000100600 */
[----:B------:R-:W-:Y:S01]  /*20df0*/  PRMT R186, R159, 0x7610, R186 ;  /* 0x000076109fba7816 */ /* 0x000fe200000000ba */
[----:B----4-:R-:W-:Y:S01]  /*20e00*/  @!P5 HADD2 R203, -R104.H0_H0, -RZ.H0_H0 ;  /* 0xa00000ff68cbd230 */ /* 0x010fe20000000900 */
[----:B-1----:R-:W-:Y:S02]  /*20e10*/  PRMT R151, R105, 0x5410, R104 ;  /* 0x0000541069977816 */ /* 0x002fe40000000068 */
[----:B------:R-:W-:Y:S02]  /*20e20*/  @!P1 PRMT R105, R145, 0x5410, RZ ;  /* 0x0000541091699816 */ /* 0x000fe400000000ff */
[----:B------:R2:W4:Y:S01]  /*20e30*/  LDL.S16 R145, [R1+0x8c] ;  /* 0x00008c0001917983 */ /* 0x0005220000100600 */
[----:B------:R-:W-:Y:S02]  /*20e40*/  ISETP.GE.U32.AND P1, PT, R194, R127, PT ;  /* 0x0000007fc200720c */ /* 0x000fe40003f26070 */
[----:B------:R-:W-:Y:S01]  /*20e50*/  PRMT R146, R203, 0x7610, R146 ;  /* 0x00007610cb927816 */ /* 0x000fe20000000092 */
[----:B------:R-:W-:Y:S01]  /*20e60*/  @!P5 STL.S16 [R1+0x98], R203 ;  /* 0x000098cb0100d387 */ /* 0x000fe20000100600 */
[----:B------:R-:W-:Y:S02]  /*20e70*/  LOP3.LUT R127, R107, 0xff, RZ, 0xc0, !PT ;  /* 0x000000ff6b7f7812 */ /* 0x000fe400078ec0ff */
[----:B------:R-:W-:Y:S01]  /*20e80*/  PRMT R107, R163, 0x7632, R107 ;  /* 0x00007632a36b7816 */ /* 0x000fe2000000006b */
[----:B------:R1:W-:Y:S01]  /*20e90*/  @!P6 STL.S16 [R1+0x9c], R159 ;  /* 0x00009c9f0100e387 */ /* 0x0003e20000100600 */
[----:B------:R-:W-:Y:S01]  /*20ea0*/  @!P5 PRMT R104, R146, 0x5410, RZ ;  /* 0x000054109268d816 */ /* 0x000fe200000000ff */
[----:B------:R-:W-:Y:S01]  /*20eb0*/  IMAD.WIDE.U32 R162, R162, -0x2daee0ad, RZ ;  /* 0xd2511f53a2a27825 */ /* 0x000fe200078e00ff */
[----:B------:R-:W-:Y:S01]  /*20ec0*/  PRMT R146, R106, 0x5410, R107 ;  /* 0x000054106a927816 */ /* 0x000fe2000000006b */
[----:B------:R-:W-:Y:S01]  /*20ed0*/  ST.E.U16 [R114.64+0x40], R105 ;  /* 0x0000406972007985 */ /* 0x000fe2000c101504 */
[----:B------:R-:W-:Y:S02]  /*20ee0*/  @!P6 PRMT R106, R186, 0x5410, RZ ;  /* 0x00005410ba6ae816 */ /* 0x000fe400000000ff */
[C---:B------:R-:W-:Y:S01]  /*20ef0*/  ISETP.GE.U32.AND P5, PT, R194.reuse, R127, PT ;  /* 0x0000007fc200720c */ /* 0x040fe20003fa6070 */
[----:B------:R2:W2:Y:S01]  /*20f00*/  LDL.S16 R186, [R1+0x80] ;  /* 0x0000800001ba7983 */ /* 0x0004a20000100600 */
[----:B------:R-:W-:Y:S03]  /*20f10*/  SHF.R.U32.HI R127, RZ, 0x18, R154 ;  /* 0x00000018ff7f7819 */ /* 0x000fe6000001169a */
[----:B------:R-:W-:Y:S01]  /*20f20*/  ST.E.U16 [R114.64+0x42], R104 ;  /* 0x0000426872007985 */ /* 0x000fe2000c101504 */
[----:B------:R-:W-:Y:S03]  /*20f30*/  ISETP.GE.U32.AND P6, PT, R194, R127, PT ;  /* 0x0000007fc200720c */ /* 0x000fe60003fc6070 */
[----:B------:R1:W-:Y:S01]  /*20f40*/  ST.E.U16 [R196.64+0x50], R106 ;  /* 0x0000506ac4007985 */ /* 0x0003e2000c101504 */
[----:B------:R-:W-:Y:S03]  /*20f50*/  @!P2 HADD2 R169, -R107.H0_H0, -RZ.H0_H0 ;  /* 0xa00000ff6ba9a230 */ /* 0x000fe60000000900 */
[----:B-1----:R1:W2:Y:S02]  /*20f60*/  LDL.S16 R159, [R1+0x84] ;  /* 0x00008400019f7983 */ /* 0x0022a40000100600 */
[----:B------:R-:W-:Y:S02]  /*20f70*/  PRMT R150, R169, 0x7610, R150 ;  /* 0x00007610a9967816 */ /* 0x000fe40000000096 */
[----:B------:R1:W-:Y:S02]  /*20f80*/  @!P2 STL.S16 [R1+0x94], R169 ;  /* 0x000094a90100a387 */ /* 0x0003e40000100600 */
[----:B------:R-:W-:Y:S02]  /*20f90*/  @!P2 PRMT R107, R150, 0x5410, RZ ;  /* 0x00005410966ba816 */ /* 0x000fe400000000ff */
[----:B------:R2:W2:Y:S04]  /*20fa0*/  LDL.S16 R150, [R1+0x78] ;  /* 0x0000780001967983 */ /* 0x0004a80000100600 */
[----:B------:R-:W-:Y:S01]  /*20fb0*/  ST.E.U16 [R196.64+0x52], R107 ;  /* 0x0000526bc4007985 */ /* 0x000fe2000c101504 */
[----:B------:R-:W-:Y:S01]  /*20fc0*/  PRMT R106, R164, 0x7632, R106 ;  /* 0x00007632a46a7816 */ /* 0x000fe2000000006a */
[----:B-1----:R-:W-:Y:S05]  /*20fd0*/  IMAD.WIDE.U32 R168, R168, -0x2daee0ad, RZ ;  /* 0xd2511f53a8a87825 */ /* 0x002fea00078e00ff */
[----:B------:R-:W-:Y:S04]  /*20fe0*/  LOP3.LUT R127, R169, R252, R182, 0x96, !PT ;  /* 0x000000fca97f7212 */ /* 0x000fe800078e96b6 */
[C---:B------:R-:W-:Y:S04]  /*20ff0*/  LOP3.LUT R104, R127.reuse, 0xff, RZ, 0xc0, !PT ;  /* 0x000000ff7f687812 */ /* 0x040fe800078ec0ff */
[----:B------:R-:W-:Y:S02]  /*21000*/  ISETP.GE.U32.AND P2, PT, R194, R104, PT ;  /* 0x00000068c200720c */ /* 0x000fe40003f46070 */
[----:B------:R-:W-:Y:S04]  /*21010*/  LOP3.LUT R104, R127, 0xffff, RZ, 0xc0, !PT ;  /* 0x0000ffff7f687812 */ /* 0x000fe800078ec0ff */
[----:B------:R-:W-:Y:S04]  /*21020*/  SHF.R.U32.HI R104, RZ, 0x8, R104 ;  /* 0x00000008ff687819 */ /* 0x000fe80000011668 */
[----:B------:R-:W-:Y:S01]  /*21030*/  LOP3.LUT R104, R104, 0xffff, RZ, 0xc0, !PT ;  /* 0x0000ffff68687812 */ /* 0x000fe200078ec0ff */
[----:B---3--:R-:W-:Y:S05]  /*21040*/  @!P4 HADD2 R200, -R3.H0_H0, -RZ.H0_H0 ;  /* 0xa00000ff03c8c230 */ /* 0x008fea0000000900 */
[----:B------:R-:W-:Y:S01]  /*21050*/  @!P4 STL.S16 [R1+0x90], R200 ;  /* 0x000090c80100c387 */ /* 0x000fe20000100600 */
[----:B------:R-:W-:Y:S01]  /*21060*/  PRMT R105, R200, 0x7610, R105 ;  /* 0x00007610c8697816 */ /* 0x000fe20000000069 */
[----:B----4-:R-:W-:Y:S05]  /*21070*/  @!P3 HADD2 R145, -R2.H0_H0, -RZ.H0_H0 ;  /* 0xa00000ff0291b230 */ /* 0x010fea0000000900 */
[----:B------:R1:W-:Y:S01]  /*21080*/  @!P3 STL.S16 [R1+0x8c], R145 ;  /* 0x00008c910100b387 */ /* 0x0003e20000100600 */
[----:B------:R-:W-:Y:S02]  /*21090*/  PRMT R149, R145, 0x7610, R149 ;  /* 0x0000761091957816 */ /* 0x000fe40000000095 */
[----:B-1----:R-:W-:Y:S02]  /*210a0*/  PRMT R145, R3, 0x5410, R2 ;  /* 0x0000541003917816 */ /* 0x002fe40000000002 */
[----:B------:R-:W-:Y:S01]  /*210b0*/  @!P4 PRMT R3, R105, 0x5410, RZ ;  /* 0x000054106903c816 */ /* 0x000fe200000000ff */
[----:B--2---:R-:W-:Y:S01]  /*210c0*/  @!P0 HADD2 R159, -R0.H0_H0, -RZ.H0_H0 ;  /* 0xa00000ff009f8230 */ /* 0x004fe20000000900 */
[----:B------:R-:W-:Y:S02]  /*210d0*/  ISETP.GE.U32.AND P4, PT, R194, R104, PT ;  /* 0x00000068c200720c */ /* 0x000fe40003f86070 */
[----:B------:R-:W-:Y:S01]  /*210e0*/  @!P3 PRMT R2, R149, 0x5410, RZ ;  /* 0x000054109502b816 */ /* 0x000fe200000000ff */
[----:B------:R1:W-:Y:S01]  /*210f0*/  ST.E.U16 [R112.64+0x50], R3 ;  /* 0x0000500370007985 */ /* 0x0003e2000c101504 */
[----:B------:R-:W-:Y:S02]  /*21100*/  PRMT R199, R159, 0x7610, R199 ;  /* 0x000076109fc77816 */ /* 0x000fe400000000c7 */
[C---:B------:R-:W-:Y:S01]  /*21110*/  PRMT R104, R0.reuse, 0x7632, R104 ;  /* 0x0000763200687816 */ /* 0x040fe20000000068 */
[----:B------:R2:W-:Y:S01]  /*21120*/  @!P0 STL.S16 [R1+0x84], R159 ;  /* 0x0000849f01008387 */ /* 0x0005e20000100600 */
[--C-:B------:R-:W-:Y:S02]  /*21130*/  SHF.R.U32.HI R105, RZ, 0x18, R127.reuse ;  /* 0x00000018ff697819 */ /* 0x100fe4000001167f */
[----:B------:R-:W-:Y:S01]  /*21140*/  PRMT R149, R0, 0x5410, R104 ;  /* 0x0000541000957816 */ /* 0x000fe20000000068 */
[----:B------:R3:W4:Y:S01]  /*21150*/  LDL.S16 R200, [R1+0x74] ;  /* 0x0000740001c87983 */ /* 0x0007220000100600 */
[----:B------:R-:W-:Y:S01]  /*21160*/  @!P0 PRMT R0, R199, 0x5410, RZ ;  /* 0x00005410c7008816 */ /* 0x000fe200000000ff */
[----:B------:R-:W-:Y:S01]  /*21170*/  @!P1 HADD2 R186, -R104.H0_H0, -RZ.H0_H0 ;  /* 0xa00000ff68ba9230 */ /* 0x000fe20000000900 */
[C---:B------:R-:W-:Y:S01]  /*21180*/  ISETP.GE.U32.AND P3, PT, R194.reuse, R105, PT ;  /* 0x00000069c200720c */ /* 0x040fe20003f66070 */
[----:B------:R3:W-:Y:S01]  /*21190*/  ST.E.U16 [R112.64+0x52], R2 ;  /* 0x0000520270007985 */ /* 0x0007e2000c101504 */
[----:B------:R-:W-:Y:S02]  /*211a0*/  LOP3.LUT R105, R163, R252, R178, 0x96, !PT ;  /* 0x000000fca3697212 */ /* 0x000fe400078e96b2 */
[----:B------:R-:W-:Y:S01]  /*211b0*/  SHF.R.U32.HI R127, RZ, 0x10, R127 ;  /* 0x00000010ff7f7819 */ /* 0x000fe2000001167f */
[----:B------:R3:W-:Y:S03]  /*211c0*/  ST.E.U16 [R120.64+0x4e], R0 ;  /* 0x00004e0078007985 */ /* 0x0007e6000c101504 */
[----:B------:R-:W-:Y:S01]  /*211d0*/  LOP3.LUT R127, R127, 0xff, RZ, 0xc0, !PT ;  /* 0x000000ff7f7f7812 */ /* 0x000fe200078ec0ff */
[----:B------:R3:W4:Y:S03]  /*211e0*/  LDL.S16 R199, [R1+0x70] ;  /* 0x0000700001c77983 */ /* 0x0007260000100600 */
[----:B------:R-:W-:Y:S02]  /*211f0*/  ISETP.GE.U32.AND P0, PT, R194, R127, PT ;  /* 0x0000007fc200720c */ /* 0x000fe40003f06070 */
[----:B-1----:R-:W-:Y:S01]  /*21200*/  PRMT R3, R186, 0x7610, R3 ;  /* 0x00007610ba037816 */ /* 0x002fe20000000003 */
[----:B--2---:R1:W2:Y:S03]  /*21210*/  LDL.S16 R159, [R1+0x7c] ;  /* 0x00007c00019f7983 */ /* 0x0042a60000100600 */
[----:B------:R-:W-:Y:S01]  /*21220*/  @!P1 PRMT R104, R3, 0x5410, RZ ;  /* 0x0000541003689816 */ /* 0x000fe200000000ff */
[----:B------:R1:W-:Y:S01]  /*21230*/  @!P1 STL.S16 [R1+0x80], R186 ;  /* 0x000080ba01009387 */ /* 0x0003e20000100600 */
[C---:B------:R-:W-:Y:S03]  /*21240*/  LOP3.LUT R3, R105.reuse, 0xffff, RZ, 0xc0, !PT ;  /* 0x0000ffff69037812 */ /* 0x040fe600078ec0ff */
[----:B------:R1:W-:Y:S01]  /*21250*/  ST.E.U16 [R120.64+0x50], R104 ;  /* 0x0000506878007985 */ /* 0x0003e2000c101504 */
[----:B------:R-:W-:Y:S02]  /*21260*/  SHF.R.U32.HI R3, RZ, 0x8, R3 ;  /* 0x00000008ff037819 */ /* 0x000fe40000011603 */
[----:B---3--:R-:W-:Y:S02]  /*21270*/  LOP3.LUT R2, R105, 0xff, RZ, 0xc0, !PT ;  /* 0x000000ff69027812 */ /* 0x008fe400078ec0ff */
[----:B------:R-:W-:Y:S02]  /*21280*/  LOP3.LUT R3, R3, 0xffff, RZ, 0xc0, !PT ;  /* 0x0000ffff03037812 */ /* 0x000fe400078ec0ff */
[----:B------:R-:W-:Y:S02]  /*21290*/  PRMT R0, R202, 0x7610, R0 ;  /* 0x00007610ca007816 */ /* 0x000fe40000000000 */
[----:B------:R-:W-:Y:S02]  /*212a0*/  ISETP.GE.U32.AND P1, PT, R194, R2, PT ;  /* 0x00000002c200720c */ /* 0x000fe40003f26070 */
[----:B------:R-:W-:Y:S01]  /*212b0*/  PRMT R2, R202, 0x7632, R2 ;  /* 0x00007632ca027816 */ /* 0x000fe20000000002 */
[----:B------:R-:W-:Y:S05]  /*212c0*/  @!P5 HADD2 R150, -R0.H0_H0, -RZ.H0_H0 ;  /* 0xa00000ff0096d230 */ /* 0x000fea0000000900 */
[----:B------:R-:W-:Y:S01]  /*212d0*/  PRMT R184, R150, 0x7610, R184 ;  /* 0x0000761096b87816 */ /* 0x000fe200000000b8 */
[----:B-1----:R1:W3:Y:S04]  /*212e0*/  LDL.S16 R186, [R1+0x6c] ;  /* 0x00006c0001ba7983 */ /* 0x0022e80000100600 */
[----:B------:R1:W-:Y:S01]  /*212f0*/  @!P5 STL.S16 [R1+0x78], R150 ;  /* 0x000078960100d387 */ /* 0x0003e20000100600 */
[--C-:B------:R-:W-:Y:S02]  /*21300*/  SHF.R.U32.HI R104, RZ, 0x18, R105.reuse ;  /* 0x00000018ff687819 */ /* 0x100fe40000011669 */
[----:B------:R-:W-:Y:S04]  /*21310*/  SHF.R.U32.HI R105, RZ, 0x10, R105 ;  /* 0x00000010ff697819 */ /* 0x000fe80000011669 */
[----:B------:R-:W-:Y:S02]  /*21320*/  LOP3.LUT R105, R105, 0xff, RZ, 0xc0, !PT ;  /* 0x000000ff69697812 */ /* 0x000fe400078ec0ff */
[----:B-1----:R-:W-:Y:S02]  /*21330*/  PRMT R150, R0, 0x5410, R2 ;  /* 0x0000541000967816 */ /* 0x002fe40000000002 */
[----:B------:R-:W-:Y:S02]  /*21340*/  @!P5 PRMT R0, R184, 0x5410, RZ ;  /* 0x00005410b800d816 */ /* 0x000fe400000000ff */
[----:B------:R1:W3:Y:S01]  /*21350*/  LDL.S16 R184, [R1+0x68] ;  /* 0x0000680001b87983 */ /* 0x0002e20000100600 */
[----:B------:R-:W-:Y:S02]  /*21360*/  ISETP.GE.U32.AND P5, PT, R194, R3, PT ;  /* 0x00000003c200720c */ /* 0x000fe40003fa6070 */
[C---:B------:R-:W-:Y:S01]  /*21370*/  PRMT R3, R167.reuse, 0x7632, R3 ;  /* 0x00007632a7037816 */ /* 0x040fe20000000003 */
[----:B------:R1:W-:Y:S02]  /*21380*/  ST.E.U16 [R114.64+0x50], R0 ;  /* 0x0000500072007985 */ /* 0x0003e4000c101504 */
[----:B-1----:R-:W-:Y:S01]  /*21390*/  PRMT R0, R167, 0x7610, R0 ;  /* 0x00007610a7007816 */ /* 0x002fe20000000000 */
[----:B----4-:R-:W-:Y:S05]  /*213a0*/  @!P6 HADD2 R200, -R2.H0_H0, -RZ.H0_H0 ;  /* 0xa00000ff02c8e230 */ /* 0x010fea0000000900 */
[----:B------:R-:W-:Y:S01]  /*213b0*/  @!P6 STL.S16 [R1+0x74], R200 ;  /* 0x000074c80100e387 */ /* 0x000fe20000100600 */
[----:B------:R-:W-:Y:S04]  /*213c0*/  PRMT R153, R200, 0x7610, R153 ;  /* 0x00007610c8997816 */ /* 0x000fe80000000099 */
[----:B------:R-:W-:Y:S01]  /*213d0*/  @!P6 PRMT R2, R153, 0x5410, RZ ;  /* 0x000054109902e816 */ /* 0x000fe200000000ff */
[----:B------:R-:W-:Y:S01]  /*213e0*/  @!P4 HADD2 R199, -R3.H0_H0, -RZ.H0_H0 ;  /* 0xa00000ff03c7c230 */ /* 0x000fe20000000900 */
[----:B------:R-:W-:Y:S03]  /*213f0*/  ISETP.GE.U32.AND P6, PT, R194, R104, PT ;  /* 0x00000068c200720c */ /* 0x000fe60003fc6070 */
[----:B------:R1:W-:Y:S01]  /*21400*/  ST.E.U16 [R114.64+0x52], R2 ;  /* 0x0000520272007985 */ /* 0x0003e2000c101504 */
[----:B------:R-:W-:Y:S02]  /*21410*/  LOP3.LUT R104, R168, 0xff, RZ, 0xc0, !PT ;  /* 0x000000ffa8687812 */ /* 0x000fe400078ec0ff */
[----:B------:R-:W-:Y:S01]  /*21420*/  PRMT R107, R199, 0x7610, R107 ;  /* 0x00007610c76b7816 */ /* 0x000fe2000000006b */
[----:B--2---:R-:W-:Y:S05]  /*21430*/  @!P2 HADD2 R159, -R0.H0_H0, -RZ.H0_H0 ;  /* 0xa00000ff009fa230 */ /* 0x004fea0000000900 */
[----:B------:R2:W-:Y:S01]  /*21440*/  @!P2 STL.S16 [R1+0x7c], R159 ;  /* 0x00007c9f0100a387 */ /* 0x0005e20000100600 */
[----:B------:R-:W-:Y:S03]  /*21450*/  PRMT R127, R159, 0x7610, R127 ;  /* 0x000076109f7f7816 */ /* 0x000fe6000000007f */
[----:B------:R4:W4:Y:S04]  /*21460*/  LDL.S16 R167, [R1+0x64] ;  /* 0x0000640001a77983 */ /* 0x0009280000100600 */
[----:B------:R3:W4:Y:S04]  /*21470*/  LDL.S16 R153, [R1+0x60] ;  /* 0x0000600001997983 */ /* 0x0007280000100600 */
[----:B------:R-:W-:Y:S01]  /*21480*/  @!P4 STL.S16 [R1+0x70], R199 ;  /* 0x000070c70100c387 */ /* 0x000fe20000100600 */
[----:B-1----:R-:W-:Y:S04]  /*21490*/  SHF.R.U32.HI R2, RZ, 0x10, R168 ;  /* 0x00000010ff027819 */ /* 0x002fe800000116a8 */
[----:B------:R-:W-:Y:S02]  /*214a0*/  LOP3.LUT R2, R2, 0xff, RZ, 0xc0, !PT ;  /* 0x000000ff02027812 */ /* 0x000fe400078ec0ff */
[----:B--2---:R-:W-:Y:S02]  /*214b0*/  PRMT R159, R0, 0x5410, R3 ;  /* 0x00005410009f7816 */ /* 0x004fe40000000003 */
[----:B------:R-:W-:Y:S02]  /*214c0*/  @!P2 PRMT R0, R127, 0x5410, RZ ;  /* 0x000054107f00a816 */ /* 0x000fe400000000ff */
[C---:B------:R-:W-:Y:S02]  /*214d0*/  ISETP.GE.U32.AND P2, PT, R194.reuse, R104, PT ;  /* 0x00000068c200720c */ /* 0x040fe40003f46070 */
[----:B------:R-:W-:Y:S01]  /*214e0*/  PRMT R104, R165, 0x7632, R104 ;  /* 0x00007632a5687816 */ /* 0x000fe20000000068 */
[----:B------:R1:W-:Y:S01]  /*214f0*/  ST.E.U16 [R196.64+0x60], R0 ;  /* 0x00006000c4007985 */ /* 0x0003e2000c101504 */
[----:B------:R-:W-:Y:S02]  /*21500*/  @!P4 PRMT R3, R107, 0x5410, RZ ;  /* 0x000054106b03c816 */ /* 0x000fe400000000ff */
[----:B------:R-:W-:Y:S02]  /*21510*/  LOP3.LUT R127, R123, R213, R158, 0x96, !PT ;  /* 0x000000d57b7f7212 */ /* 0x000fe400078e969e */
[----:B------:R-:W-:Y:S01]  /*21520*/  ISETP.GE.U32.AND P4, PT, R194, R2, PT ;  /* 0x00000002c200720c */ /* 0x000fe20003f86070 */
[----:B------:R2:W-:Y:S01]  /*21530*/  ST.E.U16 [R196.64+0x62], R3 ;  /* 0x00006203c4007985 */ /* 0x0005e2000c101504 */
[----:B------:R-:W-:Y:S01]  /*21540*/  PRMT R2, R166, 0x7610, R2 ;  /* 0x00007610a6027816 */ /* 0x000fe20000000002 */
[----:B---3--:R-:W-:Y:S01]  /*21550*/  @!P3 HADD2 R184, -R104.H0_H0, -RZ.H0_H0 ;  /* 0xa00000ff68b8b230 */ /* 0x008fe20000000900 */
[----:B-1----:R-:W-:Y:S04]  /*21560*/  PRMT R0, R165, 0x7610, R0 ;  /* 0x00007610a5007816 */ /* 0x002fe80000000000 */
[----:B------:R-:W-:Y:S01]  /*21570*/  PRMT R165, R184, 0x7610, R165 ;  /* 0x00007610b8a57816 */ /* 0x000fe200000000a5 */
[----:B------:R-:W-:Y:S01]  /*21580*/  @!P0 HADD2 R186, -R0.H0_H0, -RZ.H0_H0 ;  /* 0xa00000ff00ba8230 */ /* 0x000fe20000000900 */
[----:B------:R-:W-:Y:S02]  /*21590*/  PRMT R158, R0, 0x5410, R104 ;  /* 0x00005410009e7816 */ /* 0x000fe40000000068 */
[----:B------:R-:W-:Y:S02]  /*215a0*/  @!P3 PRMT R104, R165, 0x5410, RZ ;  /* 0x00005410a568b816 */ /* 0x000fe400000000ff */
[----:B------:R-:W-:Y:S01]  /*215b0*/  @!P0 STL.S16 [R1+0x6c], R186 ;  /* 0x00006cba01008387 */ /* 0x000fe20000100600 */
[----:B------:R-:W-:Y:S02]  /*215c0*/  PRMT R185, R186, 0x7610, R185 ;  /* 0x00007610bab97816 */ /* 0x000fe400000000b9 */
[----:B--2---:R-:W-:Y:S01]  /*215d0*/  LOP3.LUT R3, R168, 0xffff, RZ, 0xc0, !PT ;  /* 0x0000ffffa8037812 */ /* 0x004fe200078ec0ff */
[----:B------:R1:W2:Y:S01]  /*215e0*/  LDL.S16 R107, [R1+0x5c] ;  /* 0x00005c00016b7983 */ /* 0x0002a20000100600 */
[----:B------:R-:W-:Y:S02]  /*215f0*/  @!P0 PRMT R0, R185, 0x5410, RZ ;  /* 0x00005410b9008816 */ /* 0x000fe400000000ff */
[C---:B------:R-:W-:Y:S01]  /*21600*/  ISETP.GE.U32.AND P0, PT, R194.reuse, R105, PT ;  /* 0x00000069c200720c */ /* 0x040fe20003f06070 */
[----:B------:R3:W-:Y:S01]  /*21610*/  @!P3 STL.S16 [R1+0x68], R184 ;  /* 0x000068b80100b387 */ /* 0x0007e20000100600 */
[----:B------:R-:W-:Y:S02]  /*21620*/  SHF.R.U32.HI R3, RZ, 0x8, R3 ;  /* 0x00000008ff037819 */ /* 0x000fe40000011603 */
[----:B------:R-:W-:Y:S01]  /*21630*/  SHF.R.U32.HI R105, RZ, 0x18, R168 ;  /* 0x00000018ff697819 */ /* 0x000fe200000116a8 */
[----:B------:R1:W-:Y:S01]  /*21640*/  ST.E.U16 [R112.64+0x60], R0 ;  /* 0x0000600070007985 */ /* 0x0003e2000c101504 */
[----:B------:R-:W-:Y:S02]  /*21650*/  LOP3.LUT R3, R3, 0xffff, RZ, 0xc0, !PT ;  /* 0x0000ffff03037812 */ /* 0x000fe400078ec0ff */
[----:B------:R-:W-:Y:S01]  /*21660*/  ISETP.GE.U32.AND P3, PT, R194, R105, PT ;  /* 0x00000069c200720c */ /* 0x000fe20003f66070 */
[----:B------:R1:W-:Y:S04]  /*21670*/  ST.E.U16 [R112.64+0x62], R104 ;  /* 0x0000626870007985 */ /* 0x0003e8000c101504 */
[----:B---3--:R2:W2:Y:S01]  /*21680*/  LDL.S16 R184, [R1+0x58] ;  /* 0x0000580001b87983 */ /* 0x0084a20000100600 */
[----:B-1----:R-:W-:Y:S04]  /*21690*/  PRMT R0, R166, 0x7632, R0 ;  /* 0x00007632a6007816 */ /* 0x002fe80000000000 */
[----:B------:R-:W-:Y:S02]  /*216a0*/  PRMT R166, R2, 0x5410, R0 ;  /* 0x0000541002a67816 */ /* 0x000fe40000000000 */
[----:B------:R-:W-:Y:S01]  /*216b0*/  LOP3.LUT R104, R162, 0xff, RZ, 0xc0, !PT ;  /* 0x000000ffa2687812 */ /* 0x000fe200078ec0ff */
[----:B----4-:R-:W-:Y:S02]  /*216c0*/  @!P1 HADD2 R167, -R2.H0_H0, -RZ.H0_H0 ;  /* 0xa00000ff02a79230 */ /* 0x010fe40000000900 */
[----:B------:R-:W-:Y:S03]  /*216d0*/  @!P5 HADD2 R153, -R0.H0_H0, -RZ.H0_H0 ;  /* 0xa00000ff0099d230 */ /* 0x000fe60000000900 */
[----:B------:R1:W-:Y:S01]  /*216e0*/  @!P1 STL.S16 [R1+0x64], R167 ;  /* 0x000064a701009387 */ /* 0x0003e20000100600 */
[----:B------:R-:W-:Y:S03]  /*216f0*/  PRMT R130, R167, 0x7610, R130 ;  /* 0x00007610a7827816 */ /* 0x000fe60000000082 */
[----:B------:R4:W-:Y:S01]  /*21700*/  @!P5 STL.S16 [R1+0x60], R153 ;  /* 0x000060990100d387 */ /* 0x0009e20000100600 */
[----:B------:R-:W-:Y:S02]  /*21710*/  @!P1 PRMT R2, R130, 0x5410, RZ ;  /* 0x0000541082029816 */ /* 0x000fe400000000ff */
[----:B------:R-:W-:Y:S01]  /*21720*/  ISETP.GE.U32.AND P1, PT, R194, R3, PT ;  /* 0x00000003c200720c */ /* 0x000fe20003f26070 */
[----:B------:R2:W3:Y:S01]  /*21730*/  LDL.S16 R201, [R1+0x54] ;  /* 0x0000540001c97983 */ /* 0x0004e20000100600 */
[----:B------:R-:W-:Y:S02]  /*21740*/  PRMT R3, R187, 0x7610, R3 ;  /* 0x00007610bb037816 */ /* 0x000fe40000000003 */
[----:B------:R-:W-:Y:S01]  /*21750*/  PRMT R105, R153, 0x7610, R105 ;  /* 0x0000761099697816 */ /* 0x000fe20000000069 */
[----:B------:R2:W3:Y:S01]  /*21760*/  LDL.S16 R200, [R1+0x50] ;  /* 0x0000500001c87983 */ /* 0x0004e20000100600 */
[----:B------:R-:W-:Y:S02]  /*21770*/  LOP3.LUT R130, R122, 0xffff, RZ, 0xc0, !PT ;  /* 0x0000ffff7a827812 */ /* 0x000fe400078ec0ff */
[----:B------:R-:W-:Y:S01]  /*21780*/  @!P5 PRMT R0, R105, 0x5410, RZ ;  /* 0x000054106900d816 */ /* 0x000fe200000000ff */
[----:B------:R2:W3:Y:S01]  /*21790*/  LDL.S16 R199, [R1+0x4c] ;  /* 0x00004c0001c77983 */ /* 0x0004e20000100600 */
[----:B------:R-:W-:Y:S02]  /*217a0*/  ISETP.GE.U32.AND P5, PT, R194, R104, PT ;  /* 0x00000068c200720c */ /* 0x000fe40003fa6070 */
[----:B------:R-:W-:Y:S01]  /*217b0*/  PRMT R104, R187, 0x7632, R104 ;  /* 0x00007632bb687816 */ /* 0x000fe20000000068 */
[----:B------:R2:W3:Y:S01]  /*217c0*/  LDL.S16 R186, [R1+0x48] ;  /* 0x0000480001ba7983 */ /* 0x0004e20000100600 */
[----:B------:R-:W-:Y:S02]  /*217d0*/  LOP3.LUT R105, R162, 0xffff, RZ, 0xc0, !PT ;  /* 0x0000ffffa2697812 */ /* 0x000fe400078ec0ff */
[----:B------:R-:W-:Y:S01]  /*217e0*/  PRMT R165, R3, 0x5410, R104 ;  /* 0x0000541003a57816 */ /* 0x000fe20000000068 */
[----:B------:R2:W-:Y:S01]  /*217f0*/  ST.E.U16 [R120.64+0x5e], R2 ;  /* 0x00005e0278007985 */ /* 0x0005e2000c101504 */
[----:B------:R-:W-:Y:S02]  /*21800*/  SHF.R.U32.HI R105, RZ, 0x8, R105 ;  /* 0x00000008ff697819 */ /* 0x000fe40000011669 */
[----:B-1----:R-:W-:Y:S01]  /*21810*/  LOP3.LUT R167, R122, 0xff, RZ, 0xc0, !PT ;  /* 0x000000ff7aa77812 */ /* 0x002fe200078ec0ff */
[----:B------:R1:W-:Y:S01]  /*21820*/  ST.E.U16 [R120.64+0x60], R0 ;  /* 0x0000600078007985 */ /* 0x0003e2000c101504 */
[----:B------:R-:W-:Y:S02]  /*21830*/  LOP3.LUT R105, R105, 0xffff, RZ, 0xc0, !PT ;  /* 0x0000ffff69697812 */ /* 0x000fe400078ec0ff */
[--C-:B----4-:R-:W-:Y:S02]  /*21840*/  SHF.R.U32.HI R153, RZ, 0x10, R122.reuse ;  /* 0x00000010ff997819 */ /* 0x110fe4000001167a */
[----:B------:R-:W-:Y:S02]  /*21850*/  SHF.R.U32.HI R122, RZ, 0x18, R122 ;  /* 0x00000018ff7a7819 */ /* 0x000fe4000001167a */
[----:B--2---:R-:W-:Y:S02]  /*21860*/  SHF.R.U32.HI R2, RZ, 0x10, R162 ;  /* 0x00000010ff027819 */ /* 0x004fe400000116a2 */
[----:B-1----:R-:W-:Y:S01]  /*21870*/  PRMT R0, R172, 0x7610, R0 ;  /* 0x00007610ac007816 */ /* 0x002fe20000000000 */
[----:B------:R-:W-:Y:S05]  /*21880*/  @!P0 HADD2 R107, -R3.H0_H0, -RZ.H0_H0 ;  /* 0xa00000ff036b8230 */ /* 0x000fea0000000900 */
[----:B------:R-:W-:Y:S01]  /*21890*/  PRMT R131, R107, 0x7610, R131 ;  /* 0x000076106b837816 */ /* 0x000fe20000000083 */
[----:B------:R1:W-:Y:S03]  /*218a0*/  @!P0 STL.S16 [R1+0x5c], R107 ;  /* 0x00005c6b01008387 */ /* 0x0003e60000100600 */
[----:B------:R-:W-:Y:S02]  /*218b0*/  @!P0 PRMT R3, R131, 0x5410, RZ ;  /* 0x0000541083038816 */ /* 0x000fe400000000ff */
[----:B------:R2:W4:Y:S01]  /*218c0*/  LDL.S16 R131, [R1+0x44] ;  /* 0x0000440001837983 */ /* 0x0005220000100600 */
[----:B------:R-:W-:Y:S02]  /*218d0*/  ISETP.GE.U32.AND P0, PT, R194, R105, PT ;  /* 0x00000069c200720c */ /* 0x000fe40003f06070 */
[----:B------:R-:W-:Y:S01]  /*218e0*/  PRMT R105, R172, 0x7632, R105 ;  /* 0x00007632ac697816 */ /* 0x000fe20000000069 */
[----:B------:R2:W-:Y:S01]  /*218f0*/  ST.E.U16 [R114.64+0x60], R3 ;  /* 0x0000600372007985 */ /* 0x0005e2000c101504 */
[----:B------:R-:W-:Y:S01]  /*21900*/  @!P6 HADD2 R184, -R104.H0_H0, -RZ.H0_H0 ;  /* 0xa00000ff68b8e230 */ /* 0x000fe20000000900 */
[----:B-1----:R-:W-:Y:S04]  /*21910*/  LOP3.LUT R107, R129, R213, R156, 0x96, !PT ;  /* 0x000000d5816b7212 */ /* 0x002fe800078e969c */
[----:B------:R1:W-:Y:S01]  /*21920*/  @!P6 STL.S16 [R1+0x58], R184 ;  /* 0x000058b80100e387 */ /* 0x0003e20000100600 */
[----:B------:R-:W-:Y:S03]  /*21930*/  PRMT R157, R184, 0x7610, R157 ;  /* 0x00007610b89d7816 */ /* 0x000fe6000000009d */
[----:B------:R3:W4:Y:S01]  /*21940*/  LDL.S16 R185, [R1+0x40] ;  /* 0x0000400001b97983 */ /* 0x0007220000100600 */
[----:B------:R-:W-:Y:S02]  /*21950*/  @!P6 PRMT R104, R157, 0x5410, RZ ;  /* 0x000054109d68e816 */ /* 0x000fe400000000ff */
[----:B------:R-:W-:Y:S02]  /*21960*/  PRMT R157, R0, 0x5410, R105 ;  /* 0x00005410009d7816 */ /* 0x000fe40000000069 */
[----:B--2---:R-:W-:Y:S01]  /*21970*/  LOP3.LUT R3, R2, 0xff, RZ, 0xc0, !PT ;  /* 0x000000ff02037812 */ /* 0x004fe200078ec0ff */
[----:B------:R2:W-:Y:S01]  /*21980*/  ST.E.U16 [R114.64+0x62], R104 ;  /* 0x0000626872007985 */ /* 0x0005e2000c101504 */
[----:B------:R-:W-:Y:S02]  /*21990*/  PRMT R2, R164, 0x7610, R2 ;  /* 0x00007610a4027816 */ /* 0x000fe40000000002 */
[----:B------:R-:W-:Y:S01]  /*219a0*/  ISETP.GE.U32.AND P6, PT, R194, R3, PT ;  /* 0x00000003c200720c */ /* 0x000fe20003fc6070 */
[----:B------:R2:W4:Y:S01]  /*219b0*/  LDL.S16 R164, [R1+0x38] ;  /* 0x0000380001a47983 */ /* 0x0005220000100600 */
[----:B------:R-:W-:Y:S03]  /*219c0*/  SHF.R.U32.HI R3, RZ, 0x18, R162 ;  /* 0x00000018ff037819 */ /* 0x000fe600000116a2 */
[----:B-1----:R1:W4:Y:S01]  /*219d0*/  LDL.S16 R184, [R1+0x3c] ;  /* 0x00003c0001b87983 */ /* 0x0023220000100600 */
[----:B--2---:R-:W-:Y:S01]  /*219e0*/  PRMT R104, R171, 0x7610, R104 ;  /* 0x00007610ab687816 */ /* 0x004fe20000000068 */
[----:B---3--:R-:W-:Y:S02]  /*219f0*/  @!P2 HADD2 R201, -R0.H0_H0, -RZ.H0_H0 ;  /* 0xa00000ff00c9a230 */ /* 0x008fe40000000900 */
[----:B------:R-:W-:Y:S03]  /*21a00*/  @!P1 HADD2 R200, -R105.H0_H0, -RZ.H0_H0 ;  /* 0xa00000ff69c89230 */ /* 0x000fe60000000900 */
[----:B------:R-:W-:Y:S01]  /*21a10*/  PRMT R156, R201, 0x7610, R156 ;  /* 0x00007610c99c7816 */ /* 0x000fe2000000009c */
[----:B------:R-:W-:Y:S01]  /*21a20*/  @!P2 STL.S16 [R1+0x54], R201 ;  /* 0x000054c90100a387 */ /* 0x000fe20000100600 */
[----:B------:R-:W-:Y:S01]  /*21a30*/  @!P4 HADD2 R199, -R2.H0_H0, -RZ.H0_H0 ;  /* 0xa00000ff02c7c230 */ /* 0x000fe20000000900 */
[----:B------:R-:W-:Y:S02]  /*21a40*/  PRMT R139, R200, 0x7610, R139 ;  /* 0x00007610c88b7816 */ /* 0x000fe4000000008b */
[----:B------:R-:W-:Y:S01]  /*21a50*/  @!P1 STL.S16 [R1+0x50], R200 ;  /* 0x000050c801009387 */ /* 0x000fe20000100600 */
[----:B------:R-:W-:Y:S01]  /*21a60*/  @!P2 PRMT R0, R156, 0x5410, RZ ;  /* 0x000054109c00a816 */ /* 0x000fe200000000ff */
[----:B------:R-:W-:Y:S01]  /*21a70*/  @!P3 HADD2 R186, -R106.H0_H0, -RZ.H0_H0 ;  /* 0xa00000ff6abab230 */ /* 0x000fe20000000900 */
[----:B------:R-:W-:Y:S01]  /*21a80*/  @!P1 PRMT R105, R139, 0x5410, RZ ;  /* 0x000054108b699816 */ /* 0x000fe200000000ff */
[----:B------:R-:W-:Y:S01]  /*21a90*/  @!P4 STL.S16 [R1+0x4c], R199 ;  /* 0x00004cc70100c387 */ /* 0x000fe20000100600 */
[----:B------:R-:W-:Y:S02]  /*21aa0*/  PRMT R138, R199, 0x7610, R138 ;  /* 0x00007610c78a7816 */ /* 0x000fe4000000008a */
[----:B------:R-:W-:Y:S01]  /*21ab0*/  PRMT R156, R2, 0x5410, R106 ;  /* 0x00005410029c7816 */ /* 0x000fe2000000006a */
[----:B------:R2:W-:Y:S01]  /*21ac0*/  ST.E.U16 [R196.64+0x70], R0 ;  /* 0x00007000c4007985 */ /* 0x0005e2000c101504 */
[----:B------:R-:W-:Y:S02]  /*21ad0*/  @!P4 PRMT R2, R138, 0x5410, RZ ;  /* 0x000054108a02c816 */ /* 0x000fe400000000ff */
[----:B------:R-:W-:Y:S01]  /*21ae0*/  ISETP.GE.U32.AND P2, PT, R194, R3, PT ;  /* 0x00000003c200720c */ /* 0x000fe20003f46070 */
[----:B------:R-:W-:Y:S01]  /*21af0*/  ST.E.U16 [R196.64+0x72], R105 ;  /* 0x00007269c4007985 */ /* 0x000fe2000c101504 */
[----:B------:R-:W-:Y:S02]  /*21b00*/  PRMT R3, R171, 0x7632, R3 ;  /* 0x00007632ab037816 */ /* 0x000fe40000000003 */
[----:B------:R-:W-:Y:S01]  /*21b10*/  PRMT R123, R186, 0x7610, R123 ;  /* 0x00007610ba7b7816 */ /* 0x000fe2000000007b */
[----:B------:R3:W-:Y:S01]  /*21b20*/  ST.E.U16 [R112.64+0x70], R2 ;  /* 0x0000700270007985 */ /* 0x0007e2000c101504 */
[----:B------:R-:W-:Y:S02]  /*21b30*/  SHF.R.U32.HI R138, RZ, 0x18, R128 ;  /* 0x00000018ff8a7819 */ /* 0x000fe40000011680 */
[----:B------:R-:W-:Y:S01]  /*21b40*/  @!P3 PRMT R106, R123, 0x5410, RZ ;  /* 0x000054107b6ab816 */ /* 0x000fe200000000ff */
[----:B------:R-:W-:Y:S01]  /*21b50*/  @!P3 STL.S16 [R1+0x48], R186 ;  /* 0x000048ba0100b387 */ /* 0x000fe20000100600 */
[C---:B------:R-:W-:Y:S02]  /*21b60*/  LOP3.LUT R123, R128.reuse, 0xffff, RZ, 0xc0, !PT ;  /* 0x0000ffff807b7812 */ /* 0x040fe400078ec0ff */
[----:B------:R-:W-:Y:S01]  /*21b70*/  LOP3.LUT R139, R128, 0xff, RZ, 0xc0, !PT ;  /* 0x000000ff808b7812 */ /* 0x000fe200078ec0ff */
[----:B------:R-:W-:Y:S01]  /*21b80*/  ST.E.U16 [R112.64+0x72], R106 ;  /* 0x0000726a70007985 */ /* 0x000fe2000c101504 */
[----:B------:R-:W-:Y:S02]  /*21b90*/  SHF.R.U32.HI R171, RZ, 0x10, R132 ;  /* 0x00000010ffab7819 */ /* 0x000fe40000011684 */
[C---:B--2---:R-:W-:Y:S02]  /*21ba0*/  PRMT R0, R173.reuse, 0x7632, R0 ;  /* 0x00007632ad007816 */ /* 0x044fe40000000000 */
[----:B---3--:R-:W-:Y:S02]  /*21bb0*/  PRMT R2, R173, 0x7610, R2 ;  /* 0x00007610ad027816 */ /* 0x008fe40000000002 */
[----:B------:R-:W-:Y:S01]  /*21bc0*/  PRMT R173, R194, 0x7054, R194 ;  /* 0x00007054c2ad7816 */ /* 0x000fe200000000c2 */
[----:B----4-:R-:W-:Y:S05]  /*21bd0*/  @!P5 HADD2 R131, -R104.H0_H0, -RZ.H0_H0 ;  /* 0xa00000ff6883d230 */ /* 0x010fea0000000900 */
[----:B------:R2:W-:Y:S01]  /*21be0*/  @!P5 STL.S16 [R1+0x44], R131 ;  /* 0x000044830100d387 */ /* 0x0005e20000100600 */
[----:B------:R-:W-:Y:S01]  /*21bf0*/  PRMT R172, R131, 0x7610, R172 ;  /* 0x0000761083ac7816 */ /* 0x000fe200000000ac */
[----:B------:R-:W-:Y:S01]  /*21c00*/  @!P0 HADD2 R185, -R3.H0_H0, -RZ.H0_H0 ;  /* 0xa00000ff03b98230 */ /* 0x000fe20000000900 */
[----:B--2---:R-:W-:Y:S04]  /*21c10*/  SHF.R.U32.HI R131, RZ, 0x10, R128 ;  /* 0x00000010ff837819 */ /* 0x004fe80000011680 */
[----:B------:R-:W-:Y:S01]  /*21c20*/  @!P0 STL.S16 [R1+0x40], R185 ;  /* 0x000040b901008387 */ /* 0x000fe20000100600 */
[----:B------:R-:W-:Y:S01]  /*21c30*/  PRMT R112, R185, 0x7610, R112 ;  /* 0x00007610b9707816 */ /* 0x000fe20000000070 */
[----:B------:R-:W-:Y:S05]  /*21c40*/  @!P2 HADD2 R164, -R0.H0_H0, -RZ.H0_H0 ;  /* 0xa00000ff00a4a230 */ /* 0x000fea0000000900 */
[----:B------:R-:W-:Y:S01]  /*21c50*/  PRMT R105, R164, 0x7610, R105 ;  /* 0x00007610a4697816 */ /* 0x000fe20000000069 */
[----:B------:R-:W-:Y:S05]  /*21c60*/  @!P6 HADD2 R184, -R2.H0_H0, -RZ.H0_H0 ;  /* 0xa00000ff02b8e230 */ /* 0x000fea0000000900 */
[----:B------:R-:W-:Y:S01]  /*21c70*/  @!P6 STL.S16 [R1+0x3c], R184 ;  /* 0x00003cb80100e387 */ /* 0x000fe20000100600 */
[----:B------:R-:W-:Y:S03]  /*21c80*/  PRMT R106, R184, 0x7610, R106 ;  /* 0x00007610b86a7816 */ /* 0x000fe6000000006a */
[----:B------:R2:W-:Y:S02]  /*21c90*/  @!P2 STL.S16 [R1+0x38], R164 ;  /* 0x000038a40100a387 */ /* 0x0005e40000100600 */
[----:B--2---:R-:W-:Y:S02]  /*21ca0*/  PRMT R164, R104, 0x5410, R3 ;  /* 0x0000541068a47816 */ /* 0x004fe40000000003 */
[----:B------:R-:W-:Y:S02]  /*21cb0*/  @!P0 PRMT R3, R112, 0x5410, RZ ;  /* 0x0000541070038816 */ /* 0x000fe400000000ff */
[----:B------:R-:W-:Y:S02]  /*21cc0*/  @!P5 PRMT R104, R172, 0x5410, RZ ;  /* 0x00005410ac68d816 */ /* 0x000fe400000000ff */
[----:B------:R-:W-:Y:S01]  /*21cd0*/  SHF.R.U32.HI R172, RZ, 0x18, R132 ;  /* 0x00000018ffac7819 */ /* 0x000fe20000011684 */
[----:B------:R2:W-:Y:S01]  /*21ce0*/  ST.E.U16 [R120.64+0x70], R3 ;  /* 0x0000700378007985 */ /* 0x0005e2000c101504 */
[----:B------:R-:W-:Y:S03]  /*21cf0*/  IADD3 R196, P0, R196, -0x80, RZ ;  /* 0xffffff80c4c47810 */ /* 0x000fe60007f1e0ff */
[----:B------:R3:W-:Y:S01]  /*21d00*/  ST.E.U16 [R120.64+0x6e], R104 ;  /* 0x00006e6878007985 */ /* 0x0007e2000c101504 */
[----:B------:R-:W-:Y:S02]  /*21d10*/  IADD3.X R197, R197, -0x1, RZ, P0, !PT ;  /* 0xffffffffc5c57810 */ /* 0x000fe400007fe4ff */
[----:B--2---:R-:W-:Y:S02]  /*21d20*/  PRMT R3, R2, 0x5410, R0 ;  /* 0x0000541002037816 */ /* 0x004fe40000000000 */
[----:B------:R-:W-:Y:S02]  /*21d30*/  @!P2 PRMT R0, R105, 0x5410, RZ ;  /* 0x000054106900a816 */ /* 0x000fe400000000ff */
[----:B------:R-:W-:Y:S02]  /*21d40*/  @!P6 PRMT R2, R106, 0x5410, RZ ;  /* 0x000054106a02e816 */ /* 0x000fe400000000ff */
[--C-:B---3--:R-:W-:Y:S01]  /*21d50*/  SHF.R.U32.HI R104, RZ, 0x10, R127.reuse ;  /* 0x00000010ff687819 */ /* 0x108fe2000001167f */
[----:B------:R2:W-:Y:S01]  /*21d60*/  ST.E.U16 [R114.64+0x72], R0 ;  /* 0x0000720072007985 */ /* 0x0005e2000c101504 */
[----:B------:R-:W-:Y:S02]  /*21d70*/  LOP3.LUT R106, R127, 0xff, RZ, 0xc0, !PT ;  /* 0x000000ff7f6a7812 */ /* 0x000fe400078ec0ff */
[----:B------:R-:W-:Y:S01]  /*21d80*/  LOP3.LUT R105, R153, 0xff, RZ, 0xc0, !PT ;  /* 0x000000ff99697812 */ /* 0x000fe200078ec0ff */
[----:B------:R3:W-:Y:S03]  /*21d90*/  ST.E.U16 [R114.64+0x70], R2 ;  /* 0x0000700272007985 */ /* 0x0007e6000c101504 */
[----:B------:R-:W-:Y:S01]  /*21da0*/  PRMT R122, R105, 0x5410, R122 ;  /* 0x00005410697a7816 */ /* 0x000fe2000000007a */
[----:B------:R-:W4:Y:S01]  /*21db0*/  LDSM.16.MT88.4 R112, [R188+0x9000] ;  /* 0x00900000bc70783b */ /* 0x000f220000004200 */
[----:B------:R-:W-:Y:S07]  /*21dc0*/  LOP3.LUT R105, R107, 0xff, RZ, 0xc0, !PT ;  /* 0x000000ff6b697812 */ /* 0x000fee00078ec0ff */
[----:B------:R-:W-:Y:S01]  /*21dd0*/  LDSM.16.MT88.4 R184, [R190+0xbc00] ;  /* 0x00bc0000beb8783b */ /* 0x000fe20000004200 */
[----:B--2---:R-:W-:Y:S02]  /*21de0*/  LOP3.LUT R0, R127, 0xffff, RZ, 0xc0, !PT ;  /* 0x0000ffff7f007812 */ /* 0x004fe400078ec0ff */
[----:B------:R-:W-:Y:S02]  /*21df0*/  SHF.R.U32.HI R127, RZ, 0x18, R127 ;  /* 0x00000018ff7f7819 */ /* 0x000fe4000001167f */
[----:B---3--:R-:W-:Y:S02]  /*21e00*/  SHF.R.U32.HI R2, RZ, 0x8, R130 ;  /* 0x00000008ff027819 */ /* 0x008fe40000011682 */
[----:B------:R-:W-:Y:S02]  /*21e10*/  SHF.R.U32.HI R0, RZ, 0x8, R0 ;  /* 0x00000008ff007819 */ /* 0x000fe40000011600 */
[----:B------:R-:W-:Y:S02]  /*21e20*/  PRMT R129, R167, 0x5410, R2 ;  /* 0x00005410a7817816 */ /* 0x000fe40000000002 */
[----:B------:R-:W-:Y:S02]  /*21e30*/  PRMT R120, R106, 0x5410, R0 ;  /* 0x000054106a787816 */ /* 0x000fe40000000000 */
[----:B------:R-:W-:Y:S02]  /*21e40*/  LOP3.LUT R2, R104, 0xff, RZ, 0xc0, !PT ;  /* 0x000000ff68027812 */ /* 0x000fe400078ec0ff */
[----:B------:R-:W-:Y:S02]  /*21e50*/  LOP3.LUT R0, R107, 0xffff, RZ, 0xc0, !PT ;  /* 0x0000ffff6b007812 */ /* 0x000fe400078ec0ff */
[----:B------:R-:W-:Y:S02]  /*21e60*/  PRMT R127, R2, 0x5410, R127 ;  /* 0x00005410027f7816 */ /* 0x000fe4000000007f */
[----:B------:R-:W-:Y:S02]  /*21e70*/  LOP3.LUT R104, R131, 0xff, RZ, 0xc0, !PT ;  /* 0x000000ff83687812 */ /* 0x000fe400078ec0ff */
[----:B------:R-:W-:Y:S02]  /*21e80*/  SHF.R.U32.HI R2, RZ, 0x8, R0 ;  /* 0x00000008ff027819 */ /* 0x000fe40000011600 */
[----:B------:R-:W-:Y:S02]  /*21e90*/  SHF.R.U32.HI R0, RZ, 0x10, R107 ;  /* 0x00000010ff007819 */ /* 0x000fe4000001166b */
[----:B------:R-:W-:Y:S02]  /*21ea0*/  SHF.R.U32.HI R106, RZ, 0x8, R123 ;  /* 0x00000008ff6a7819 */ /* 0x000fe4000001167b */
[----:B------:R-:W-:Y:S01]  /*21eb0*/  PRMT R123, R104, 0x5410, R138 ;  /* 0x00005410687b7816 */ /* 0x000fe2000000008a */
[--C-:B------:R-:W-:Y:S01]  /*21ec0*/  HSET2.LE.AND R104, R120, R173.reuse, PT ;  /* 0x000000ad78687233 */ /* 0x100fe20003803000 */
[----:B------:R-:W-:Y:S01]  /*21ed0*/  PRMT R121, R105, 0x5410, R2 ;  /* 0x0000541069797816 */ /* 0x000fe20000000002 */
[--C-:B------:R-:W-:Y:S01]  /*21ee0*/  HSET2.LE.AND R105, R127, R173.reuse, PT ;  /* 0x000000ad7f697233 */ /* 0x100fe20003803000 */
[----:B------:R-:W-:Y:S01]  /*21ef0*/  SHF.R.U32.HI R2, RZ, 0x18, R107 ;  /* 0x00000018ff027819 */ /* 0x000fe2000001166b */
[--C-:B------:R-:W-:Y:S01]  /*21f00*/  HSET2.LE.AND R107, R122, R173.reuse, PT ;  /* 0x000000ad7a6b7233 */ /* 0x100fe20003803000 */
[----:B------:R-:W-:Y:S02]  /*21f10*/  LOP3.LUT R0, R0, 0xff, RZ, 0xc0, !PT ;  /* 0x000000ff00007812 */ /* 0x000fe400078ec0ff */
[----:B------:R-:W-:Y:S01]  /*21f20*/  PRMT R128, R139, 0x5410, R106 ;  /* 0x000054108b807816 */ /* 0x000fe2000000006a */
[--C-:B------:R-:W-:Y:S01]  /*21f30*/  HSET2.LE.AND R106, R129, R173.reuse, PT ;  /* 0x000000ad816a7233 */ /* 0x100fe20003803000 */
[----:B------:R-:W-:Y:S01]  /*21f40*/  LOP3.LUT R104, R119, R104, RZ, 0xc0, !PT ;  /* 0x0000006877687212 */ /* 0x000fe200078ec0ff */
[--C-:B------:R-:W-:Y:S01]  /*21f50*/  HSET2.LE.AND R119, R123, R173.reuse, PT ;  /* 0x000000ad7b777233 */ /* 0x100fe20003803000 */
[----:B------:R-:W-:Y:S01]  /*21f60*/  LOP3.LUT R107, R116, R107, RZ, 0xc0, !PT ;  /* 0x0000006b746b7212 */ /* 0x000fe200078ec0ff */
[--C-:B------:R-:W-:Y:S01]  /*21f70*/  HSET2.LE.AND R116, R121, R173.reuse, PT ;  /* 0x000000ad79747233 */ /* 0x100fe20003803000 */
[----:B------:R-:W-:Y:S01]  /*21f80*/  PRMT R0, R0, 0x5410, R2 ;  /* 0x0000541000007816 */ /* 0x000fe20000000002 */
[----:B------:R-:W2:Y:S01]  /*21f90*/  LDSM.16.MT88.4 R120, [R190+0x9000] ;  /* 0x00900000be78783b */ /* 0x000ea20000004200 */
[----:B------:R-:W-:Y:S01]  /*21fa0*/  LOP3.LUT R105, R118, R105, RZ, 0xc0, !PT ;  /* 0x0000006976697212 */ /* 0x000fe200078ec0ff */
[--C-:B------:R-:W-:Y:S01]  /*21fb0*/  HSET2.LE.AND R118, R128, R173.reuse, PT ;  /* 0x000000ad80767233 */ /* 0x100fe20003803000 */
[----:B------:R-:W-:Y:S01]  /*21fc0*/  LOP3.LUT R106, R117, R106, RZ, 0xc0, !PT ;  /* 0x0000006a756a7212 */ /* 0x000fe200078ec0ff */
[--C-:B------:R-:W-:Y:S01]  /*21fd0*/  HSET2.LE.AND R117, R0, R173.reuse, PT ;  /* 0x000000ad00757233 */ /* 0x100fe20003803000 */
[----:B------:R-:W-:Y:S02]  /*21fe0*/  LOP3.LUT R116, R126, R116, RZ, 0xc0, !PT ;  /* 0x000000747e747212 */ /* 0x000fe400078ec0ff */
[----:B------:R-:W-:Y:S01]  /*21ff0*/  LOP3.LUT R118, R111, R118, RZ, 0xc0, !PT ;  /* 0x000000766f767212 */ /* 0x000fe200078ec0ff */
[----:B------:R-:W-:Y:S01]  /*22000*/  LDSM.16.MT88.4 R128, [R190+0xa000] ;  /* 0x00a00000be80783b */ /* 0x000fe20000004200 */
[----:B------:R-:W-:Y:S01]  /*22010*/  LOP3.LUT R117, R125, R117, RZ, 0xc0, !PT ;  /* 0x000000757d757212 */ /* 0x000fe200078ec0ff */
[-C--:B----4-:R-:W-:Y:S01]  /*22020*/  HMMA.16816.F32 R4, R104, R112.reuse, R4 ;  /* 0x000000706804723c */ /* 0x090fe20000001804 */
[----:B------:R-:W-:Y:S02]  /*22030*/  LOP3.LUT R119, R124, R119, RZ, 0xc0, !PT ;  /* 0x000000777c777212 */ /* 0x000fe400078ec0ff */
[C---:B------:R-:W-:Y:S02]  /*22040*/  LOP3.LUT R111, R134.reuse, 0xffff, RZ, 0xc0, !PT ;  /* 0x0000ffff866f7812 */ /* 0x040fe400078ec0ff */
[-C--:B------:R-:W-:Y:S01]  /*22050*/  LOP3.LUT R0, R135, R252.reuse, R180, 0x96, !PT ;  /* 0x000000fc87007212 */ /* 0x080fe200078e96b4 */
[----:B------:R-:W3:Y:S01]  /*22060*/  LDSM.16.MT88.4 R124, [R188+0xa000] ;  /* 0x00a00000bc7c783b */ /* 0x000ee20000004200 */
[----:B------:R-:W-:Y:S01]  /*22070*/  LOP3.LUT R2, R133, R252, R170, 0x96, !PT ;  /* 0x000000fc85027212 */ /* 0x000fe200078e96aa */
[C---:B------:R-:W-:Y:S01]  /*22080*/  HMMA.16816.F32 R8, R116.reuse, R112, R8 ;  /* 0x000000707408723c */ /* 0x040fe20000001808 */
[----:B------:R-:W-:Y:S07]  /*22090*/  SHF.R.U32.HI R111, RZ, 0x8, R111 ;  /* 0x00000008ff6f7819 */ /* 0x000fee000001166f */
        /* <DEDUP_REMOVED lines=10> */
[----:B------:R-:W-:Y:S01]  /*22140*/  LOP3.LUT R124, R134, 0xff, RZ, 0xc0, !PT ;  /* 0x000000ff867c7812 */ /* 0x000fe200078ec0ff */
[-C--:B------:R-:W-:Y:S04]  /*22150*/  HMMA.16816.F32 R44, R116, R126.reuse, R44 ;  /* 0x0000007e742c723c */ /* 0x080fe8000000182c */
[----:B------:R-:W-:Y:S02]  /*22160*/  PRMT R167, R124, 0x5410, R111 ;  /* 0x000054107ca77816 */ /* 0x000fe4000000006f */
[C---:B------:R-:W-:Y:S02]  /*22170*/  LOP3.LUT R111, R0.reuse, 0xffff, RZ, 0xc0, !PT ;  /* 0x0000ffff006f7812 */ /* 0x040fe400078ec0ff */
[C---:B------:R-:W-:Y:S01]  /*22180*/  HMMA.16816.F32 R48, R104.reuse, R126, R48 ;  /* 0x0000007e6830723c */ /* 0x040fe20000001830 */
[----:B------:R-:W3:Y:S03]  /*22190*/  LDSM.16.MT88.4 R124, [R188+0x9400] ;  /* 0x00940000bc7c783b */ /* 0x000ee60000004200 */
[----:B------:R-:W-:Y:S04]  /*221a0*/  SHF.R.U32.HI R111, RZ, 0x8, R111 ;  /* 0x00000008ff6f7819 */ /* 0x000fe8000001166f */
[-C--:B------:R-:W-:Y:S08]  /*221b0*/  HMMA.16816.F32 R52, R104, R128.reuse, R52 ;  /* 0x000000806834723c */ /* 0x080ff00000001834 */
[C---:B------:R-:W-:Y:S07]  /*221c0*/  HMMA.16816.F32 R56, R116.reuse, R128, R56 ;  /* 0x000000807438723c */ /* 0x040fee0000001838 */
[----:B------:R-:W-:Y:S01]  /*221d0*/  LOP3.LUT R128, R0, 0xff, RZ, 0xc0, !PT ;  /* 0x000000ff00807812 */ /* 0x000fe200078ec0ff */
[-C--:B------:R-:W-:Y:S01]  /*221e0*/  HMMA.16816.F32 R60, R116, R130.reuse, R60 ;  /* 0x00000082743c723c */ /* 0x080fe2000000183c */
[C---:B------:R-:W-:Y:S07]  /*221f0*/  LOP3.LUT R129, R132.reuse, 0xff, RZ, 0xc0, !PT ;  /* 0x000000ff84817812 */ /* 0x040fee00078ec0ff */
[C---:B------:R-:W-:Y:S08]  /*22200*/  HMMA.16816.F32 R64, R104.reuse, R130, R64 ;  /* 0x000000826840723c */ /* 0x040ff00000001840 */
[-C--:B----4-:R-:W-:Y:S08]  /*22210*/  HMMA.16816.F32 R68, R104, R112.reuse, R68 ;  /* 0x000000706844723c */ /* 0x090ff00000001844 */
[C---:B------:R-:W-:Y:S07]  /*22220*/  HMMA.16816.F32 R72, R116.reuse, R112, R72 ;  /* 0x000000707448723c */ /* 0x040fee0000001848 */
[----:B------:R-:W-:Y:S01]  /*22230*/  LOP3.LUT R112, R132, 0xffff, RZ, 0xc0, !PT ;  /* 0x0000ffff84707812 */ /* 0x000fe200078ec0ff */
[-C--:B------:R-:W-:Y:S01]  /*22240*/  HMMA.16816.F32 R76, R116, R114.reuse, R76 ;  /* 0x00000072744c723c */ /* 0x080fe2000000184c */
[--C-:B------:R-:W-:Y:S03]  /*22250*/  SHF.R.U32.HI R113, RZ, 0x10, R134.reuse ;  /* 0x00000010ff717819 */ /* 0x100fe60000011686 */
[----:B------:R-:W-:Y:S02]  /*22260*/  SHF.R.U32.HI R134, RZ, 0x18, R134 ;  /* 0x00000018ff867819 */ /* 0x000fe40000011686 */
[----:B------:R-:W-:Y:S02]  /*22270*/  LOP3.LUT R113, R113, 0xff, RZ, 0xc0, !PT ;  /* 0x000000ff71717812 */ /* 0x000fe400078ec0ff */
[C---:B------:R-:W-:Y:S04]  /*22280*/  HMMA.16816.F32 R80, R104.reuse, R114, R80 ;  /* 0x000000726850723c */ /* 0x040fe80000001850 */
[----:B------:R-:W-:Y:S02]  /*22290*/  PRMT R153, R113, 0x5410, R134 ;  /* 0x0000541071997816 */ /* 0x000fe40000000086 */
[----:B------:R-:W-:Y:S01]  /*222a0*/  LDSM.16.MT88.4 R132, [R188+0xa400] ;  /* 0x00a40000bc84783b */ /* 0x000fe20000004200 */
[----:B------:R-:W-:Y:S01]  /*222b0*/  SHF.R.U32.HI R115, RZ, 0x8, R112 ;  /* 0x00000008ff737819 */ /* 0x000fe20000011670 */
[-C--:B--2---:R-:W-:Y:S01]  /*222c0*/  HMMA.16816.F32 R84, R104, R120.reuse, R84 ;  /* 0x000000786854723c */ /* 0x084fe20000001854 */
[--C-:B------:R-:W-:Y:S03]  /*222d0*/  SHF.R.U32.HI R112, RZ, 0x10, R0.reuse ;  /* 0x00000010ff707819 */ /* 0x100fe60000011600 */
[----:B------:R-:W-:Y:S01]  /*222e0*/  PRMT R170, R129, 0x5410, R115 ;  /* 0x0000541081aa7816 */ /* 0x000fe20000000073 */
[--C-:B------:R-:W-:Y:S01]  /*222f0*/  HSET2.LE.AND R115, R153, R173.reuse, PT ;  /* 0x000000ad99737233 */ /* 0x100fe20003803000 */
[----:B------:R-:W-:Y:S02]  /*22300*/  SHF.R.U32.HI R114, RZ, 0x18, R0 ;  /* 0x00000018ff727819 */ /* 0x000fe40000011600 */
[C---:B------:R-:W-:Y:S01]  /*22310*/  HMMA.16816.F32 R88, R116.reuse, R120, R88 ;  /* 0x000000787458723c */ /* 0x040fe20000001858 */
[----:B------:R-:W-:Y:S03]  /*22320*/  LOP3.LUT R0, R112, 0xff, RZ, 0xc0, !PT ;  /* 0x000000ff70007812 */ /* 0x000fe600078ec0ff */
[----:B------:R-:W-:Y:S02]  /*22330*/  PRMT R112, R128, 0x5410, R111 ;  /* 0x0000541080707816 */ /* 0x000fe4000000006f */
[----:B------:R-:W2:Y:S01]  /*22340*/  LDSM.16.MT88.4 R128, [R190+0x9400] ;  /* 0x00940000be80783b */ /* 0x000ea20000004200 */
[----:B------:R-:W-:Y:S01]  /*22350*/  LOP3.LUT R115, R140, R115, RZ, 0xc0, !PT ;  /* 0x000000738c737212 */ /* 0x000fe200078ec0ff */
[-C--:B------:R-:W-:Y:S01]  /*22360*/  HMMA.16816.F32 R92, R116, R122.reuse, R92 ;  /* 0x0000007a745c723c */ /* 0x080fe2000000185c */
[----:B------:R-:W-:Y:S03]  /*22370*/  SHF.R.U32.HI R111, RZ, 0x10, R2 ;  /* 0x00000010ff6f7819 */ /* 0x000fe60000011602 */
[----:B------:R-:W-:Y:S01]  /*22380*/  PRMT R113, R0, 0x5410, R114 ;  /* 0x0000541000717816 */ /* 0x000fe20000000072 */
[--C-:B------:R-:W-:Y:S01]  /*22390*/  HSET2.LE.AND R112, R112, R173.reuse, PT ;  /* 0x000000ad70707233 */ /* 0x100fe20003803000 */
[C---:B------:R-:W-:Y:S01]  /*223a0*/  LOP3.LUT R0, R2.reuse, 0xffff, RZ, 0xc0, !PT ;  /* 0x0000ffff02007812 */ /* 0x040fe200078ec0ff */
[----:B------:R-:W-:Y:S01]  /*223b0*/  LDSM.16.MT88.4 R116, [R188+0xb400] ;  /* 0x00b40000bc74783b */ /* 0x000fe20000004200 */
[----:B------:R-:W-:Y:S01]  /*223c0*/  HMMA.16816.F32 R96, R104, R122, R96 ;  /* 0x0000007a6860723c */ /* 0x000fe20000001860 */
[----:B------:R-:W-:Y:S03]  /*223d0*/  LOP3.LUT R114, R2, 0xff, RZ, 0xc0, !PT ;  /* 0x000000ff02727812 */ /* 0x000fe600078ec0ff */
[----:B------:R-:W-:Y:S01]  /*223e0*/  SHF.R.U32.HI R2, RZ, 0x18, R2 ;  /* 0x00000018ff027819 */ /* 0x000fe20000011602 */
[--C-:B------:R-:W-:Y:S01]  /*223f0*/  HSET2.LE.AND R113, R113, R173.reuse, PT ;  /* 0x000000ad71717233 */ /* 0x100fe20003803000 */
[----:B------:R-:W-:Y:S01]  /*22400*/  LOP3.LUT R111, R111, 0xff, RZ, 0xc0, !PT ;  /* 0x000000ff6f6f7812 */ /* 0x000fe200078ec0ff */
[--C-:B------:R-:W-:Y:S01]  /*22410*/  HSET2.LE.AND R106, R170, R173.reuse, PT ;  /* 0x000000adaa6a7233 */ /* 0x100fe20003803000 */
[----:B------:R-:W-:Y:S01]  /*22420*/  SHF.R.U32.HI R0, RZ, 0x8, R0 ;  /* 0x00000008ff007819 */ /* 0x000fe20000011600 */
[----:B------:R-:W-:Y:S03]  /*22430*/  LDSM.16.MT88.4 R120, [R190+0xb400] ;  /* 0x00b40000be78783b */ /* 0x000fe60000004200 */
[----:B------:R-:W-:Y:S02]  /*22440*/  PRMT R111, R111, 0x5410, R2 ;  /* 0x000054106f6f7816 */ /* 0x000fe40000000002 */
[----:B------:R-:W-:Y:S02]  /*22450*/  LOP3.LUT R2, R171, 0xff, RZ, 0xc0, !PT ;  /* 0x000000ffab027812 */ /* 0x000fe400078ec0ff */
[----:B------:R-:W-:Y:S01]  /*22460*/  PRMT R0, R114, 0x5410, R0 ;  /* 0x0000541072007816 */ /* 0x000fe20000000000 */
[--C-:B------:R-:W-:Y:S01]  /*22470*/  HSET2.LE.AND R114, R167, R173.reuse, PT ;  /* 0x000000ada7727233 */ /* 0x100fe20003803000 */
[----:B------:R-:W-:Y:S01]  /*22480*/  PRMT R107, R2, 0x5410, R172 ;  /* 0x00005410026b7816 */ /* 0x000fe200000000ac */
[--C-:B------:R-:W-:Y:S01]  /*22490*/  HSET2.LE.AND R105, R111, R173.reuse, PT ;  /* 0x000000ad6f697233 */ /* 0x100fe20003803000 */
[----:B------:R-:W-:Y:S01]  /*224a0*/  LOP3.LUT R112, R137, R112, RZ, 0xc0, !PT ;  /* 0x0000007089707212 */ /* 0x000fe200078ec0ff */
[--C-:B------:R-:W-:Y:S01]  /*224b0*/  HSET2.LE.AND R0, R0, R173.reuse, PT ;  /* 0x000000ad00007233 */ /* 0x100fe20003803000 */
[----:B------:R-:W-:Y:S01]  /*224c0*/  LOP3.LUT R113, R136, R113, RZ, 0xc0, !PT ;  /* 0x0000007188717212 */ /* 0x000fe200078ec0ff */
[--C-:B------:R-:W-:Y:S01]  /*224d0*/  HSET2.LE.AND R107, R107, R173.reuse, PT ;  /* 0x000000ad6b6b7233 */ /* 0x100fe20003803000 */
[----:B------:R-:W-:Y:S01]  /*224e0*/  LOP3.LUT R114, R141, R114, RZ, 0xc0, !PT ;  /* 0x000000728d727212 */ /* 0x000fe200078ec0ff */
[----:B------:R-:W4:Y:S01]  /*224f0*/  LDSM.16.MT88.4 R136, [R190+0xa400] ;  /* 0x00a40000be88783b */ /* 0x000f220000004200 */
[----:B------:R-:W-:Y:S02]  /*22500*/  LOP3.LUT R105, R144, R105, RZ, 0xc0, !PT ;  /* 0x0000006990697212 */ /* 0x000fe400078ec0ff */
[----:B------:R-:W-:Y:S02]  /*22510*/  LOP3.LUT R2, R155, R213, R174, 0x96, !PT ;  /* 0x000000d59b027212 */ /* 0x000fe400078e96ae */
[----:B------:R-:W-:Y:S01]  /*22520*/  LOP3.LUT R104, R143, R0, RZ, 0xc0, !PT ;  /* 0x000000008f687212 */ /* 0x000fe200078ec0ff */
[-C--:B---3--:R-:W-:Y:S01]  /*22530*/  HMMA.16816.F32 R4, R112, R124.reuse, R4 ;  /* 0x0000007c7004723c */ /* 0x088fe20000001804 */
[----:B------:R-:W-:Y:S02]  /*22540*/  LOP3.LUT R106, R142, R106, RZ, 0xc0, !PT ;  /* 0x0000006a8e6a7212 */ /* 0x000fe400078ec0ff */
[----:B------:R-:W-:Y:S02]  /*22550*/  LOP3.LUT R107, R110, R107, RZ, 0xc0, !PT ;  /* 0x0000006b6e6b7212 */ /* 0x000fe400078ec0ff */
[----:B------:R-:W-:Y:S02]  /*22560*/  LOP3.LUT R0, R161, R213, R176, 0x96, !PT ;  /* 0x000000d5a1007212 */ /* 0x000fe400078e96b0 */
[----:B------:R-:W3:Y:S01]  /*22570*/  LDL R213, [R1+0x1a0] ;  /* 0x0001a00001d57983 */ /* 0x000ee20000100800 */
[----:B------:R-:W-:Y:S02]  /*22580*/  SHF.R.U32.HI R111, RZ, 0x10, R160 ;  /* 0x00000010ff6f7819 */ /* 0x000fe400000116a0 */
[C---:B------:R-:W-:Y:S02]  /*22590*/  HMMA.16816.F32 R8, R104.reuse, R124, R8 ;  /* 0x0000007c6808723c */ /* 0x040fe40000001808 */
[----:B------:R-:W-:Y:S02]  /*225a0*/  LOP3.LUT R111, R111, 0xff, RZ, 0xc0, !PT ;  /* 0x000000ff6f6f7812 */ /* 0x000fe400078ec0ff */
[C---:B------:R-:W-:Y:S03]  /*225b0*/  LOP3.LUT R110, R0.reuse, 0xffff, RZ, 0xc0, !PT ;  /* 0x0000ffff006e7812 */ /* 0x040fe600078ec0ff */
[----:B------:R-:W-:Y:S01]  /*225c0*/  LOP3.LUT R124, R0, 0xff, RZ, 0xc0, !PT ;  /* 0x000000ff007c7812 */ /* 0x000fe200078ec0ff */
[-C--:B------:R-:W-:Y:S01]  /*225d0*/  HMMA.16816.F32 R12, R104, R126.reuse, R12 ;  /* 0x0000007e680c723c */ /* 0x080fe2000000180c */
[----:B------:R-:W-:Y:S03]  /*225e0*/  SHF.R.U32.HI R125, RZ, 0x10, R0 ;  /* 0x00000010ff7d7819 */ /* 0x000fe60000011600 */
[----:B------:R-:W-:Y:S04]  /*225f0*/  SHF.R.U32.HI R110, RZ, 0x8, R110 ;  /* 0x00000008ff6e7819 */ /* 0x000fe8000001166e */
[C---:B------:R-:W-:Y:S07]  /*22600*/  HMMA.16816.F32 R16, R112.reuse, R126, R16 ;  /* 0x0000007e7010723c */ /* 0x040fee0000001810 */
[----:B------:R-:W-:Y:S01]  /*22610*/  LOP3.LUT R126, R154, 0xffff, RZ, 0xc0, !PT ;  /* 0x0000ffff9a7e7812 */ /* 0x000fe200078ec0ff */
[-C--:B--2---:R-:W-:Y:S01]  /*22620*/  HMMA.16816.F32 R20, R112, R128.reuse, R20 ;  /* 0x000000807014723c */ /* 0x084fe20000001814 */
[--C-:B------:R-:W-:Y:S07]  /*22630*/  SHF.R.U32.HI R127, RZ, 0x10, R154.reuse ;  /* 0x00000010ff7f7819 */ /* 0x100fee000001169a */
[C---:B------:R-:W-:Y:S07]  /*22640*/  HMMA.16816.F32 R24, R104.reuse, R128, R24 ;  /* 0x000000806818723c */ /* 0x040fee0000001818 */
[----:B------:R-:W-:Y:S01]  /*22650*/  LOP3.LUT R128, R2, 0xff, RZ, 0xc0, !PT ;  /* 0x000000ff02807812 */ /* 0x000fe200078ec0ff */
[-C--:B------:R-:W-:Y:S01]  /*22660*/  HMMA.16816.F32 R28, R104, R130.reuse, R28 ;  /* 0x00000082681c723c */ /* 0x080fe2000000181c */
[----:B------:R-:W-:Y:S03]  /*22670*/  LOP3.LUT R129, R154, 0xff, RZ, 0xc0, !PT ;  /* 0x000000ff9a817812 */ /* 0x000fe600078ec0ff */
[----:B------:R-:W-:Y:S04]  /*22680*/  SHF.R.U32.HI R154, RZ, 0x18, R154 ;  /* 0x00000018ff9a7819 */ /* 0x000fe8000001169a */
[C---:B------:R-:W-:Y:S08]  /*22690*/  HMMA.16816.F32 R32, R112.reuse, R130, R32 ;  /* 0x000000827020723c */ /* 0x040ff00000001820 */
[-C--:B------:R-:W-:Y:S08]  /*226a0*/  HMMA.16816.F32 R36, R112, R132.reuse, R36 ;  /* 0x000000847024723c */ /* 0x080ff00000001824 */
[C---:B------:R-:W-:Y:S08]  /*226b0*/  HMMA.16816.F32 R40, R104.reuse, R132, R40 ;  /* 0x000000846828723c */ /* 0x040ff00000001828 */
[-C--:B------:R-:W-:Y:S08]  /*226c0*/  HMMA.16816.F32 R44, R104, R134.reuse, R44 ;  /* 0x00000086682c723c */ /* 0x080ff0000000182c */
[C---:B------:R-:W-:Y:S01]  /*226d0*/  HMMA.16816.F32 R48, R112.reuse, R134, R48 ;  /* 0x000000867030723c */ /* 0x040fe20000001830 */
[----:B------:R-:W-:Y:S07]  /*226e0*/  LDSM.16.MT88.4 R132, [R190+0xa800] ;  /* 0x00a80000be84783b */ /* 0x000fee0000004200 */
[-C--:B----4-:R-:W-:Y:S08]  /*226f0*/  HMMA.16816.F32 R52, R112, R136.reuse, R52 ;  /* 0x000000887034723c */ /* 0x090ff00000001834 */
[C---:B------:R-:W-:Y:S07]  /*22700*/  HMMA.16816.F32 R56, R104.reuse, R136, R56 ;  /* 0x000000886838723c */ /* 0x040fee0000001838 */
[----:B------:R-:W-:Y:S01]  /*22710*/  PRMT R136, R124, 0x5410, R110 ;  /* 0x000054107c887816 */ /* 0x000fe2000000006e */
[-C--:B------:R-:W-:Y:S01]  /*22720*/  HMMA.16816.F32 R60, R104, R138.reuse, R60 ;  /* 0x0000008a683c723c */ /* 0x080fe2000000183c */
[----:B------:R-:W-:Y:S07]  /*22730*/  LOP3.LUT R110, R125, 0xff, RZ, 0xc0, !PT ;  /* 0x000000ff7d6e7812 */ /* 0x000fee00078ec0ff */
[C---:B------:R-:W-:Y:S08]  /*22740*/  HMMA.16816.F32 R64, R112.reuse, R138, R64 ;  /* 0x0000008a7040723c */ /* 0x040ff00000001840 */
[-C--:B------:R-:W-:Y:S08]  /*22750*/  HMMA.16816.F32 R68, R112, R116.reuse, R68 ;  /* 0x000000747044723c */ /* 0x080ff00000001844 */
[C---:B------:R-:W-:Y:S07]  /*22760*/  HMMA.16816.F32 R72, R104.reuse, R116, R72 ;  /* 0x000000746848723c */ /* 0x040fee0000001848 */
[C---:B------:R-:W-:Y:S01]  /*22770*/  LOP3.LUT R116, R160.reuse, 0xffff, RZ, 0xc0, !PT ;  /* 0x0000ffffa0747812 */ /* 0x040fe200078ec0ff */
[-C--:B------:R-:W-:Y:S01]  /*22780*/  HMMA.16816.F32 R76, R104, R118.reuse, R76 ;  /* 0x00000076684c723c */ /* 0x080fe2000000184c */
[----:B------:R-:W-:Y:S03]  /*22790*/  LOP3.LUT R117, R160, 0xff, RZ, 0xc0, !PT ;  /* 0x000000ffa0757812 */ /* 0x000fe600078ec0ff */
[----:B------:R-:W-:Y:S02]  /*227a0*/  SHF.R.U32.HI R116, RZ, 0x8, R116 ;  /* 0x00000008ff747819 */ /* 0x000fe40000011674 */
[----:B------:R-:W-:Y:S02]  /*227b0*/  SHF.R.U32.HI R160, RZ, 0x18, R160 ;  /* 0x00000018ffa07819 */ /* 0x000fe400000116a0 */
[C---:B------:R-:W-:Y:S01]  /*227c0*/  HMMA.16816.F32 R80, R112.reuse, R118, R80 ;  /* 0x000000767050723c */ /* 0x040fe20000001850 */
[----:B------:R-:W-:Y:S02]  /*227d0*/  PRMT R140, R117, 0x5410, R116 ;  /* 0x00005410758c7816 */ /* 0x000fe40000000074 */
[----:B------:R-:W2:Y:S01]  /*227e0*/  LDSM.16.MT88.4 R116, [R188+0x9800] ;  /* 0x00980000bc74783b */ /* 0x000ea20000004200 */
[----:B------:R-:W-:Y:S02]  /*227f0*/  PRMT R160, R111, 0x5410, R160 ;  /* 0x000054106fa07816 */ /* 0x000fe400000000a0 */
[----:B------:R-:W-:Y:S02]  /*22800*/  SHF.R.U32.HI R111, RZ, 0x18, R0 ;  /* 0x00000018ff6f7819 */ /* 0x000fe40000011600 */
[-C--:B------:R-:W-:Y:S01]  /*22810*/  HMMA.16816.F32 R84, R112, R120.reuse, R84 ;  /* 0x000000787054723c */ /* 0x080fe20000001854 */
[----:B------:R-:W-:Y:S03]  /*22820*/  LOP3.LUT R0, R2, 0xffff, RZ, 0xc0, !PT ;  /* 0x0000ffff02007812 */ /* 0x000fe600078ec0ff */
[----:B------:R-:W-:Y:S02]  /*22830*/  PRMT R110, R110, 0x5410, R111 ;  /* 0x000054106e6e7816 */ /* 0x000fe4000000006f */
[----:B------:R-:W-:Y:S02]  /*22840*/  SHF.R.U32.HI R0, RZ, 0x8, R0 ;  /* 0x00000008ff007819 */ /* 0x000fe40000011600 */
[C---:B------:R-:W-:Y:S04]  /*22850*/  HMMA.16816.F32 R88, R104.reuse, R120, R88 ;  /* 0x000000786858723c */ /* 0x040fe80000001858 */
[----:B------:R-:W-:Y:S02]  /*22860*/  PRMT R111, R128, 0x5410, R0 ;  /* 0x00005410806f7816 */ /* 0x000fe40000000000 */
[----:B------:R-:W-:Y:S02]  /*22870*/  SHF.R.U32.HI R0, RZ, 0x10, R2 ;  /* 0x00000010ff007819 */ /* 0x000fe40000011602 */
[-C--:B------:R-:W-:Y:S01]  /*22880*/  HMMA.16816.F32 R92, R104, R122.reuse, R92 ;  /* 0x0000007a685c723c */ /* 0x080fe2000000185c */
[----:B------:R-:W-:Y:S03]  /*22890*/  SHF.R.U32.HI R121, RZ, 0x8, R126 ;  /* 0x00000008ff797819 */ /* 0x000fe6000001167e */
[----:B------:R-:W-:Y:S02]  /*228a0*/  LOP3.LUT R120, R127, 0xff, RZ, 0xc0, !PT ;  /* 0x000000ff7f787812 */ /* 0x000fe400078ec0ff */
[----:B------:R-:W-:Y:S01]  /*228b0*/  SHF.R.U32.HI R2, RZ, 0x18, R2 ;  /* 0x00000018ff027819 */ /* 0x000fe20000011602 */
[--C-:B------:R-:W-:Y:S01]  /*228c0*/  HSET2.LE.AND R104, R136, R173.reuse, PT ;  /* 0x000000ad88687233 */ /* 0x100fe20003803000 */
[----:B------:R-:W-:Y:S01]  /*228d0*/  HMMA.16816.F32 R96, R112, R122, R96 ;  /* 0x0000007a7060723c */ /* 0x000fe20000001860 */
[----:B------:R-:W-:Y:S01]  /*228e0*/  LOP3.LUT R0, R0, 0xff, RZ, 0xc0, !PT ;  /* 0x000000ff00007812 */ /* 0x000fe200078ec0ff */
[----:B------:R-:W4:Y:S02]  /*228f0*/  LDSM.16.MT88.4 R124, [R190+0x9800] ;  /* 0x00980000be7c783b */ /* 0x000f240000004200 */
[--C-:B------:R-:W-:Y:S01]  /*22900*/  HSET2.LE.AND R107, R160, R173.reuse, PT ;  /* 0x000000ada06b7233 */ /* 0x100fe20003803000 */
[----:B------:R-:W-:Y:S01]  /*22910*/  PRMT R121, R129, 0x5410, R121 ;  /* 0x0000541081797816 */ /* 0x000fe20000000079 */
[--C-:B------:R-:W-:Y:S01]  /*22920*/  HSET2.LE.AND R105, R110, R173.reuse, PT ;  /* 0x000000ad6e697233 */ /* 0x100fe20003803000 */
[----:B------:R-:W-:Y:S01]  /*22930*/  PRMT R120, R120, 0x5410, R154 ;  /* 0x0000541078787816 */ /* 0x000fe2000000009a */
[--C-:B------:R-:W-:Y:S01]  /*22940*/  HSET2.LE.AND R106, R140, R173.reuse, PT ;  /* 0x000000ad8c6a7233 */ /* 0x100fe20003803000 */
[----:B------:R-:W-:Y:S01]  /*22950*/  PRMT R0, R0, 0x5410, R2 ;  /* 0x0000541000007816 */ /* 0x000fe20000000002 */
[----:B------:R-:W1:Y:S02]  /*22960*/  LDSM.16.MT88.4 R128, [R188+0xa800] ;  /* 0x00a80000bc80783b */ /* 0x000e640000004200 */
[----:B------:R-:W-:Y:S01]  /*22970*/  LOP3.LUT R105, R147, R105, RZ, 0xc0, !PT ;  /* 0x0000006993697212 */ /* 0x000fe200078ec0ff */
[--C-:B------:R-:W-:Y:S01]  /*22980*/  HSET2.LE.AND R114, R121, R173.reuse, PT ;  /* 0x000000ad79727233 */ /* 0x100fe20003803000 */
[----:B------:R-:W-:Y:S01]  /*22990*/  LOP3.LUT R106, R146, R106, RZ, 0xc0, !PT ;  /* 0x0000006a926a7212 */ /* 0x000fe200078ec0ff */
[--C-:B------:R-:W-:Y:S01]  /*229a0*/  HSET2.LE.AND R115, R120, R173.reuse, PT ;  /* 0x000000ad78737233 */ /* 0x100fe20003803000 */
[----:B------:R-:W-:Y:S01]  /*229b0*/  LOP3.LUT R107, R145, R107, RZ, 0xc0, !PT ;  /* 0x0000006b916b7212 */ /* 0x000fe200078ec0ff */
[--C-:B------:R-:W-:Y:S01]  /*229c0*/  HSET2.LE.AND R112, R111, R173.reuse, PT ;  /* 0x000000ad6f707233 */ /* 0x100fe20003803000 */
[----:B------:R-:W-:Y:S01]  /*229d0*/  LOP3.LUT R104, R148, R104, RZ, 0xc0, !PT ;  /* 0x0000006894687212 */ /* 0x000fe200078ec0ff */
[--C-:B------:R-:W-:Y:S01]  /*229e0*/  HSET2.LE.AND R113, R0, R173.reuse, PT ;  /* 0x000000ad00717233 */ /* 0x100fe20003803000 */
[----:B------:R-:W1:Y:S01]  /*229f0*/  LDSM.16.MT88.4 R136, [R188+0xb800] ;  /* 0x00b80000bc88783b */ /* 0x000e620000004200 */
[----:B------:R-:W-:Y:S02]  /*22a00*/  LOP3.LUT R110, R168, 0xffff, RZ, 0xc0, !PT ;  /* 0x0000ffffa86e7812 */ /* 0x000fe400078ec0ff */
[----:B------:R-:W-:Y:S02]  /*22a10*/  LOP3.LUT R112, R152, R112, RZ, 0xc0, !PT ;  /* 0x0000007098707212 */ /* 0x000fe400078ec0ff */
[-C--:B--2---:R-:W-:Y:S01]  /*22a20*/  HMMA.16816.F32 R4, R104, R116.reuse, R4 ;  /* 0x000000746804723c */ /* 0x084fe20000001804 */
[----:B------:R-:W-:Y:S02]  /*22a30*/  LOP3.LUT R113, R151, R113, RZ, 0xc0, !PT ;  /* 0x0000007197717212 */ /* 0x000fe400078ec0ff */
[----:B------:R-:W-:Y:S01]  /*22a40*/  LOP3.LUT R114, R149, R114, RZ, 0xc0, !PT ;  /* 0x0000007295727212 */ /* 0x000fe200078ec0ff */
[----:B------:R-:W2:Y:S01]  /*22a50*/  LDSM.16.MT88.4 R120, [R190+0xb800] ;  /* 0x00b80000be78783b */ /* 0x000ea20000004200 */
[----:B------:R-:W-:Y:S02]  /*22a60*/  LOP3.LUT R115, R150, R115, RZ, 0xc0, !PT ;  /* 0x0000007396737212 */ /* 0x000fe400078ec0ff */
[-C--:B------:R-:W-:Y:S02]  /*22a70*/  LOP3.LUT R2, R169, R252.reuse, R182, 0x96, !PT ;  /* 0x000000fca9027212 */ /* 0x080fe400078e96b6 */
[----:B------:R-:W-:Y:S03]  /*22a80*/  LOP3.LUT R0, R163, R252, R178, 0x96, !PT ;  /* 0x000000fca3007212 */ /* 0x000fe600078e96b2 */
[C---:B------:R-:W-:Y:S01]  /*22a90*/  HMMA.16816.F32 R8, R112.reuse, R116, R8 ;  /* 0x000000747008723c */ /* 0x040fe20000001808 */
[----:B------:R-:W-:Y:S01]  /*22aa0*/  LDSM.16.MT88.4 R152, [R188+0xac00] ;  /* 0x00ac0000bc98783b */ /* 0x000fe20000004200 */
[----:B------:R-:W-:Y:S04]  /*22ab0*/  SHF.R.U32.HI R111, RZ, 0x10, R168 ;  /* 0x00000010ff6f7819 */ /* 0x000fe800000116a8 */
[----:B------:R-:W-:Y:S02]  /*22ac0*/  LOP3.LUT R111, R111, 0xff, RZ, 0xc0, !PT ;  /* 0x000000ff6f6f7812 */ /* 0x000fe400078ec0ff */
[-C--:B------:R-:W-:Y:S01]  /*22ad0*/  HMMA.16816.F32 R12, R112, R118.reuse, R12 ;  /* 0x00000076700c723c */ /* 0x080fe2000000180c */
[----:B------:R-:W-:Y:S03]  /*22ae0*/  LDSM.16.MT88.4 R144, [R190+0xac00] ;  /* 0x00ac0000be90783b */ /* 0x000fe60000004200 */
[C---:B------:R-:W-:Y:S02]  /*22af0*/  LOP3.LUT R116, R162.reuse, 0xffff, RZ, 0xc0, !PT ;  /* 0x0000ffffa2747812 */ /* 0x040fe400078ec0ff */
[----:B------:R-:W-:Y:S02]  /*22b00*/  SHF.R.U32.HI R117, RZ, 0x8, R110 ;  /* 0x00000008ff757819 */ /* 0x000fe4000001166e */
[C---:B------:R-:W-:Y:S01]  /*22b10*/  HMMA.16816.F32 R16, R104.reuse, R118, R16 ;  /* 0x000000766810723c */ /* 0x040fe20000001810 */
[----:B------:R-:W-:Y:S03]  /*22b20*/  LDSM.16.MT88.4 R180, [R188+0xbc00] ;  /* 0x00bc0000bcb4783b */ /* 0x000fe60000004200 */
[----:B------:R-:W-:Y:S02]  /*22b30*/  SHF.R.U32.HI R110, RZ, 0x8, R116 ;  /* 0x00000008ff6e7819 */ /* 0x000fe40000011674 */
[----:B------:R-:W-:Y:S02]  /*22b40*/  SHF.R.U32.HI R116, RZ, 0x10, R0 ;  /* 0x00000010ff747819 */ /* 0x000fe40000011600 */
[-C--:B----4-:R-:W-:Y:S01]  /*22b50*/  HMMA.16816.F32 R20, R104, R124.reuse, R20 ;  /* 0x0000007c6814723c */ /* 0x090fe20000001814 */
[----:B------:R-:W-:Y:S03]  /*22b60*/  LOP3.LUT R118, R162, 0xff, RZ, 0xc0, !PT ;  /* 0x000000ffa2767812 */ /* 0x000fe600078ec0ff */
[----:B------:R-:W-:Y:S02]  /*22b70*/  LOP3.LUT R119, R168, 0xff, RZ, 0xc0, !PT ;  /* 0x000000ffa8777812 */ /* 0x000fe400078ec0ff */
[----:B------:R-:W-:Y:S02]  /*22b80*/  SHF.R.U32.HI R168, RZ, 0x18, R168 ;  /* 0x00000018ffa87819 */ /* 0x000fe400000116a8 */
[C---:B------:R-:W-:Y:S01]  /*22b90*/  HMMA.16816.F32 R24, R112.reuse, R124, R24 ;  /* 0x0000007c7018723c */ /* 0x040fe20000001818 */
[----:B------:R-:W-:Y:S03]  /*22ba0*/  PRMT R178, R119, 0x5410, R117 ;  /* 0x0000541077b27816 */ /* 0x000fe60000000075 */
[----:B------:R-:W-:Y:S02]  /*22bb0*/  PRMT R179, R111, 0x5410, R168 ;  /* 0x000054106fb37816 */ /* 0x000fe400000000a8 */
[----:B------:R-:W4:Y:S01]  /*22bc0*/  LDSM.16.MT88.4 R168, [R188+0x9c00] ;  /* 0x009c0000bca8783b */ /* 0x000f220000004200 */
[----:B------:R-:W-:Y:S01]  /*22bd0*/  SHF.R.U32.HI R125, RZ, 0x10, R162 ;  /* 0x00000010ff7d7819 */ /* 0x000fe200000116a2 */
[-C--:B------:R-:W-:Y:S01]  /*22be0*/  HMMA.16816.F32 R28, R112, R126.reuse, R28 ;  /* 0x0000007e701c723c */ /* 0x080fe2000000181c */
[----:B------:R-:W-:Y:S03]  /*22bf0*/  PRMT R124, R118, 0x5410, R110 ;  /* 0x00005410767c7816 */ /* 0x000fe6000000006e */
[--C-:B------:R-:W-:Y:S01]  /*22c00*/  HSET2.LE.AND R178, R178, R173.reuse, PT ;  /* 0x000000adb2b27233 */ /* 0x100fe20003803000 */
[C---:B------:R-:W-:Y:S01]  /*22c10*/  LOP3.LUT R110, R2.reuse, 0xffff, RZ, 0xc0, !PT ;  /* 0x0000ffff026e7812 */ /* 0x040fe200078ec0ff */
[--C-:B------:R-:W-:Y:S01]  /*22c20*/  HSET2.LE.AND R179, R179, R173.reuse, PT ;  /* 0x000000adb3b37233 */ /* 0x100fe20003803000 */
[--C-:B------:R-:W-:Y:S01]  /*22c30*/  SHF.R.U32.HI R111, RZ, 0x10, R2.reuse ;  /* 0x00000010ff6f7819 */ /* 0x100fe20000011602 */
[C---:B------:R-:W-:Y:S01]  /*22c40*/  HMMA.16816.F32 R32, R104.reuse, R126, R32 ;  /* 0x0000007e6820723c */ /* 0x040fe20000001820 */
[----:B------:R-:W-:Y:S03]  /*22c50*/  LOP3.LUT R118, R2, 0xff, RZ, 0xc0, !PT ;  /* 0x000000ff02767812 */ /* 0x000fe600078ec0ff */
[----:B------:R-:W-:Y:S02]  /*22c60*/  SHF.R.U32.HI R117, RZ, 0x18, R2 ;  /* 0x00000018ff757819 */ /* 0x000fe40000011602 */
[----:B------:R-:W-:Y:S02]  /*22c70*/  SHF.R.U32.HI R110, RZ, 0x8, R110 ;  /* 0x00000008ff6e7819 */ /* 0x000fe4000001166e */
[-C--:B-1----:R-:W-:Y:S01]  /*22c80*/  HMMA.16816.F32 R36, R104, R128.reuse, R36 ;  /* 0x000000806824723c */ /* 0x082fe20000001824 */
[----:B------:R-:W-:Y:S02]  /*22c90*/  SHF.R.U32.HI R126, RZ, 0x18, R162 ;  /* 0x00000018ff7e7819 */ /* 0x000fe400000116a2 */
[----:B------:R-:W1:Y:S01]  /*22ca0*/  LDSM.16.MT88.4 R160, [R190+0x9c00] ;  /* 0x009c0000bea0783b */ /* 0x000e620000004200 */
[----:B------:R-:W-:Y:S02]  /*22cb0*/  LOP3.LUT R111, R111, 0xff, RZ, 0xc0, !PT ;  /* 0x000000ff6f6f7812 */ /* 0x000fe400078ec0ff */
[----:B------:R-:W-:Y:S02]  /*22cc0*/  LOP3.LUT R2, R0, 0xffff, RZ, 0xc0, !PT ;  /* 0x0000ffff00027812 */ /* 0x000fe400078ec0ff */
[C---:B------:R-:W-:Y:S01]  /*22cd0*/  HMMA.16816.F32 R40, R112.reuse, R128, R40 ;  /* 0x000000807028723c */ /* 0x040fe20000001828 */
[----:B------:R-:W-:Y:S03]  /*22ce0*/  SHF.R.U32.HI R119, RZ, 0x18, R0 ;  /* 0x00000018ff777819 */ /* 0x000fe60000011600 */
[----:B------:R-:W-:Y:S02]  /*22cf0*/  PRMT R110, R118, 0x5410, R110 ;  /* 0x00005410766e7816 */ /* 0x000fe4000000006e */
[----:B------:R-:W-:Y:S02]  /*22d00*/  PRMT R111, R111, 0x5410, R117 ;  /* 0x000054106f6f7816 */ /* 0x000fe40000000075 */
[-C--:B------:R-:W-:Y:S01]  /*22d10*/  HMMA.16816.F32 R44, R112, R130.reuse, R44 ;  /* 0x00000082702c723c */ /* 0x080fe2000000182c */
[----:B------:R-:W-:Y:S03]  /*22d20*/  SHF.R.U32.HI R2, RZ, 0x8, R2 ;  /* 0x00000008ff027819 */ /* 0x000fe60000011602 */
[--C-:B------:R-:W-:Y:S01]  /*22d30*/  HSET2.LE.AND R176, R110, R173.reuse, PT ;  /* 0x000000ad6eb07233 */ /* 0x100fe20003803000 */
[----:B------:R-:W-:Y:S01]  /*22d40*/  LOP3.LUT R178, R157, R178, RZ, 0xc0, !PT ;  /* 0x000000b29db27212 */ /* 0x000fe200078ec0ff */
[--C-:B------:R-:W-:Y:S01]  /*22d50*/  HSET2.LE.AND R177, R111, R173.reuse, PT ;  /* 0x000000ad6fb17233 */ /* 0x100fe20003803000 */
[----:B------:R-:W-:Y:S01]  /*22d60*/  LOP3.LUT R179, R156, R179, RZ, 0xc0, !PT ;  /* 0x000000b39cb37212 */ /* 0x000fe200078ec0ff */
[C---:B------:R-:W-:Y:S01]  /*22d70*/  HMMA.16816.F32 R48, R104.reuse, R130, R48 ;  /* 0x000000826830723c */ /* 0x040fe20000001830 */
[----:B------:R-:W-:Y:S03]  /*22d80*/  LOP3.LUT R176, R159, R176, RZ, 0xc0, !PT ;  /* 0x000000b09fb07212 */ /* 0x000fe600078ec0ff */
[----:B------:R-:W-:Y:S02]  /*22d90*/  LOP3.LUT R177, R158, R177, RZ, 0xc0, !PT ;  /* 0x000000b19eb17212 */ /* 0x000fe400078ec0ff */
[----:B---3--:R-:W-:Y:S02]  /*22da0*/  ISETP.GT.AND P1, PT, R234, R213, PT ;  /* 0x000000d5ea00720c */ /* 0x008fe40003f24270 */
        /* <DEDUP_REMOVED lines=10> */
[----:B------:R-:W-:Y:S01]  /*22e50*/  LOP3.LUT R120, R0, 0xff, RZ, 0xc0, !PT ;  /* 0x000000ff00787812 */ /* 0x000fe200078ec0ff */
[-C--:B------:R-:W-:Y:S01]  /*22e60*/  HMMA.16816.F32 R92, R112, R122.reuse, R92 ;  /* 0x0000007a705c723c */ /* 0x080fe2000000185c */
[----:B------:R-:W-:Y:S03]  /*22e70*/  LOP3.LUT R0, R116, 0xff, RZ, 0xc0, !PT ;  /* 0x000000ff74007812 */ /* 0x000fe600078ec0ff */
[----:B------:R-:W-:Y:S02]  /*22e80*/  PRMT R2, R120, 0x5410, R2 ;  /* 0x0000541078027816 */ /* 0x000fe40000000002 */
[----:B------:R-:W-:Y:S02]  /*22e90*/  PRMT R119, R0, 0x5410, R119 ;  /* 0x0000541000777816 */ /* 0x000fe40000000077 */
[----:B------:R-:W-:Y:S01]  /*22ea0*/  HMMA.16816.F32 R96, R104, R122, R96 ;  /* 0x0000007a6860723c */ /* 0x000fe20000001860 */
[----:B------:R-:W-:Y:S06]  /*22eb0*/  LOP3.LUT R0, R125, 0xff, RZ, 0xc0, !PT ;  /* 0x000000ff7d007812 */ /* 0x000fec00078ec0ff */
[----:B------:R-:W-:Y:S01]  /*22ec0*/  PRMT R107, R0, 0x5410, R126 ;  /* 0x00005410006b7816 */ /* 0x000fe2000000007e */
[--C-:B------:R-:W-:Y:S04]  /*22ed0*/  HSET2.LE.AND R104, R2, R173.reuse, PT ;  /* 0x000000ad02687233 */ /* 0x100fe80003803000 */
[--C-:B------:R-:W-:Y:S01]  /*22ee0*/  HSET2.LE.AND R105, R119, R173.reuse, PT ;  /* 0x000000ad77697233 */ /* 0x100fe20003803000 */
[----:B------:R-:W-:Y:S01]  /*22ef0*/  LOP3.LUT R104, R166, R104, RZ, 0xc0, !PT ;  /* 0x00000068a6687212 */ /* 0x000fe200078ec0ff */
[--C-:B------:R-:W-:Y:S02]  /*22f00*/  HSET2.LE.AND R106, R124, R173.reuse, PT ;  /* 0x000000ad7c6a7233 */ /* 0x100fe40003803000 */
[----:B------:R-:W-:Y:S01]  /*22f10*/  HSET2.LE.AND R107, R107, R173, PT ;  /* 0x000000ad6b6b7233 */ /* 0x000fe20003803000 */
[----:B------:R-:W-:Y:S01]  /*22f20*/  LOP3.LUT R105, R165, R105, RZ, 0xc0, !PT ;  /* 0x00000069a5697212 */ /* 0x000fe200078ec0ff */
[-C--:B----4-:R-:W-:Y:S01]  /*22f30*/  HMMA.16816.F32 R172, R176, R168.reuse, R4 ;  /* 0x000000a8b0ac723c */ /* 0x090fe20000001804 */
[----:B------:R-:W-:Y:S02]  /*22f40*/  LOP3.LUT R106, R164, R106, RZ, 0xc0, !PT ;  /* 0x0000006aa46a7212 */ /* 0x000fe400078ec0ff */
[----:B------:R-:W-:Y:S01]  /*22f50*/  LOP3.LUT R107, R3, R107, RZ, 0xc0, !PT ;  /* 0x0000006b036b7212 */ /* 0x000fe200078ec0ff */
[----:B------:R-:W-:Y:S06]  /*22f60*/  IMAD.MOV.U32 R3, RZ, RZ, R103 ;  /* 0x000000ffff037224 */ /* 0x000fec00078e0067 */
        /* <DEDUP_REMOVED lines=21> */
[-C--:B------:R-:W-:Y:S07]  /*230c0*/  HMMA.16816.F32 R92, R104, R186.reuse, R92 ;  /* 0x000000ba685c723c */ /* 0x080fee000000185c */
[----:B------:R-:W-:Y:S01]  /*230d0*/  IMAD.MOV.U32 R107, RZ, RZ, R234 ;  /* 0x000000ffff6b7224 */ /* 0x000fe200078e00ea */
[----:B------:R-:W-:Y:S01]  /*230e0*/  HMMA.16816.F32 R96, R176, R186, R96 ;  /* 0x000000bab060723c */ /* 0x000fe20000001860 */
[----:B------:R-:W-:Y:S03]  /*230f0*/  IMAD.MOV.U32 R106, RZ, RZ, R101 ;  /* 0x000000ffff6a7224 */ /* 0x000fe600078e0065 */
[----:B------:R-:W-:Y:S02]  /*23100*/  IMAD.MOV.U32 R105, RZ, RZ, R102 ;  /* 0x000000ffff697224 */ /* 0x000fe400078e0066 */
[----:B------:R-:W-:Y:S01]  /*23110*/  IMAD.MOV.U32 R104, RZ, RZ, R100 ;  /* 0x000000ffff687224 */ /* 0x000fe200078e0064 */
[----:B------:R-:W-:-:S05]  /*23120*/  @P1 BRA `(.L_x_821) ;  /* 0xffff7e1000001947 */ /* 0x000fca000383ffff */
.L_x_818:
[----:B-----5:R1:W5:Y:S04]  /*23130*/  LD.E R53, [R108.64+0xd8] ;  /* 0x0000d8046c357980 */ /* 0x020368000c101900 */
[----:B------:R1:W5:Y:S01]  /*23140*/  LD.E R4, [R108.64+0x17c] ;  /* 0x00017c046c047980 */ /* 0x000362000c101900 */
[----:B------:R-:W-:-:S02]  /*23150*/  MOV R8, 0x1f ;  /* 0x0000001f00087802 */ /* 0x000fc40000000f00 */
[----:B------:R-:W-:Y:S01]  /*23160*/  MOV R7, 0xffffffff ;  /* 0xffffffff00077802 */ /* 0x000fe20000000f00 */
[----:B------:R-:W-:Y:S05]  /*23170*/  BRA.DIV ~URZ, `(.L_x_822) ;  /* 0x00001fb27f007947 */ /* 0x000fea000b800000 */
[----:B------:R-:W2:Y:S04]  /*23180*/  LDL R0, [R1+0x15c] ;  /* 0x00015c0001007983 */ /* 0x000ea80000100800 */
[----:B--2---:R2:W3:Y:S02]  /*23190*/  SHFL.BFLY PT, R5, R0, 0x2, 0x1f ;  /* 0x0c401f0000057f89 */ /* 0x0044e400000e0000 */
.L_x_837:
[----:B--2---:R-:W2:Y:S02]  /*231a0*/  LDL.LU R0, [R1+0x15c] ;  /* 0x00015c0001007983 */ /* 0x004ea40000300800 */
[----:B--23--:R-:W-:Y:S01]  /*231b0*/  FADD.FTZ R5, R5, R0 ;  /* 0x0000000005057221 */ /* 0x00cfe20000010000 */
[----:B------:R-:W-:Y:S05]  /*231c0*/  BRA.DIV ~URZ, `(.L_x_823) ;  /* 0x00001fc27f007947 */ /* 0x000fea000b800000 */
[----:B------:R-:W2:Y:S04]  /*231d0*/  LDL.LU R7, [R1+0x170] ;  /* 0x0001700001077983 */ /* 0x000ea80000300800 */
[----:B------:R-:W3:Y:S04]  /*231e0*/  LDL.LU R3, [R1+0x28] ;  /* 0x0000280001037983 */ /* 0x000ee80000300800 */
[----:B------:R-:W4:Y:S04]  /*231f0*/  LDL.LU R10, [R1+0x2c] ;  /* 0x00002c00010a7983 */ /* 0x000f280000300800 */
[----:B------:R-:W1:Y:S02]  /*23200*/  SHFL.BFLY PT, R8, R5, 0x1, 0x1f ;  /* 0x0c201f0005087f89 */ /* 0x000e6400000e0000 */
[----:B-1----:R-:W-:-:S02]  /*23210*/  FADD.FTZ R57, R5, R8 ;  /* 0x0000000805397221 */ /* 0x002fc40000010000 */
[----:B--2---:R-:W1:Y:S04]  /*23220*/  SHFL.BFLY PT, R2, R7, 0x2, 0x1f ;  /* 0x0c401f0007027f89 */ /* 0x004e6800000e0000 */
[----:B---3--:R-:W2:Y:S04]  /*23230*/  SHFL.BFLY PT, R0, R3, 0x2, 0x1f ;  /* 0x0c401f0003007f89 */ /* 0x008ea800000e0000 */
[----:B----4-:R-:W3:Y:S01]  /*23240*/  SHFL.BFLY PT, R6, R10, 0x2, 0x1f ;  /* 0x0c401f000a067f89 */ /* 0x010ee200000e0000 */
[----:B-1----:R-:W-:Y:S02]  /*23250*/  FADD.FTZ R2, R2, R7 ;  /* 0x0000000702027221 */ /* 0x002fe40000010000 */
[----:B--2---:R-:W-:-:S03]  /*23260*/  FADD.FTZ R0, R0, R3 ;  /* 0x0000000300007221 */ /* 0x004fc60000010000 */
[----:B------:R-:W1:Y:S01]  /*23270*/  SHFL.BFLY PT, R7, R2, 0x1, 0x1f ;  /* 0x0c201f0002077f89 */ /* 0x000e6200000e0000 */
[----:B---3--:R-:W-:-:S03]  /*23280*/  FADD.FTZ R6, R6, R10 ;  /* 0x0000000a06067221 */ /* 0x008fc60000010000 */
[----:B------:R-:W2:Y:S04]  /*23290*/  SHFL.BFLY PT, R3, R0, 0x1, 0x1f ;  /* 0x0c201f0000037f89 */ /* 0x000ea800000e0000 */
[----:B------:R3:W4:Y:S01]  /*232a0*/  SHFL.BFLY PT, R9, R6, 0x1, 0x1f ;  /* 0x0c201f0006097f89 */ /* 0x00072200000e0000 */
[----:B-1----:R-:W-:Y:S02]  /*232b0*/  FADD.FTZ R56, R2, R7 ;  /* 0x0000000702387221 */ /* 0x002fe40000010000 */
[----:B--2---:R-:W-:Y:S02]  /*232c0*/  FADD.FTZ R55, R0, R3 ;  /* 0x0000000300377221 */ /* 0x004fe40000010000 */
.L_x_838:
[----:B------:R-:W2:Y:S01]  /*232d0*/  LDL R58, [R1+0x1d0] ;  /* 0x0001d000013a7983 */ /* 0x000ea20000100800 */
[----:B------:R-:W-:Y:S01]  /*232e0*/  FSETP.NE.FTZ.AND P5, PT, R57, RZ, PT ;  /* 0x000000ff3900720b */ /* 0x000fe20003fb5000 */
[----:B----4-:R-:W-:Y:S01]  /*232f0*/  FADD.FTZ R54, R9, R6 ;  /* 0x0000000609367221 */ /* 0x010fe20000010000 */
[----:B------:R-:W-:-:S02]  /*23300*/  FSETP.NE.FTZ.AND P4, PT, R56, RZ, PT ;  /* 0x000000ff3800720b */ /* 0x000fc40003f95000 */
[----:B------:R-:W-:Y:S02]  /*23310*/  MOV R0, 0x3f800000 ;  /* 0x3f80000000007802 */ /* 0x000fe40000000f00 */
[----:B------:R-:W-:Y:S02]  /*23320*/  MOV R3, 0x3f800000 ;  /* 0x3f80000000037802 */ /* 0x000fe40000000f00 */
[----:B------:R-:W-:Y:S02]  /*23330*/  FSETP.NE.FTZ.AND P2, PT, R54, RZ, PT ;  /* 0x000000ff3600720b */ /* 0x000fe40003f55000 */
[----:B------:R-:W-:Y:S02]  /*23340*/  FSETP.NE.FTZ.AND P3, PT, R55, RZ, PT ;  /* 0x000000ff3700720b */ /* 0x000fe40003f75000 */
[----:B------:R-:W-:Y:S01]  /*23350*/  MOV R2, 0x3f800000 ;  /* 0x3f80000000027802 */ /* 0x000fe20000000f00 */
[----:B------:R-:W1:Y:S08]  /*23360*/  @P5 MUFU.RCP R0, R57 ;  /* 0x0000003900005308 */ /* 0x000e700000001000 */
[----:B------:R-:W4:Y:S01]  /*23370*/  @P4 MUFU.RCP R3, R56 ;  /* 0x0000003800034308 */ /* 0x000f220000001000 */
[----:B-1---5:R-:W-:-:S07]  /*23380*/  FMUL.FTZ R0, R4, R0 ;  /* 0x0000000004007220 */ /* 0x022fce0000410000 */
[----:B------:R-:W1:Y:S01]  /*23390*/  @P3 MUFU.RCP R2, R55 ;  /* 0x0000003700023308 */ /* 0x000e620000001000 */
[C---:B------:R-:W-:Y:S02]  /*233a0*/  FMUL.FTZ R172, R0.reuse, R172 ;  /* 0x000000ac00ac7220 */ /* 0x040fe40000410000 */
[----:B------:R-:W-:Y:S02]  /*233b0*/  FMUL.FTZ R18, R0, R173 ;  /* 0x000000ad00127220 */ /* 0x000fe40000410000 */
[----:B----4-:R-:W-:Y:S02]  /*233c0*/  FMUL.FTZ R3, R4, R3 ;  /* 0x0000000304037220 */ /* 0x010fe40000410000 */
[----:B------:R-:W-:Y:S01]  /*233d0*/  FMUL.FTZ R168, R0, R168 ;  /* 0x000000a800a87220 */ /* 0x000fe20000410000 */
[----:B------:R-:W-:Y:S01]  /*233e0*/  F2FP.PACK_AB R18, R18, R172 ;  /* 0x000000ac1212723e */ /* 0x000fe200000000ff */
        /* <DEDUP_REMOVED lines=30> */
[----:B------:R-:W-:Y:S01]  /*235d0*/  MOV R0, 0x3f800000 ;  /* 0x3f80000000007802 */ /* 0x000fe20000000f00 */
[C---:B------:R-:W-:Y:S01]  /*235e0*/  FMUL.FTZ R28, R3.reuse, R83 ;  /* 0x00000053031c7220 */ /* 0x040fe20000410000 */
[----:B------:R-:W-:Y:S01]  /*235f0*/  F2FP.PACK_AB R26, R26, R84 ;  /* 0x000000541a1a723e */ /* 0x000fe200000000ff */
[----:B------:R-:W4:Y:S01]  /*23600*/  S2R R83, SR_TID.X ;  /* 0x0000000000537919 */ /* 0x000f220000002100 */
[----:B-1----:R-:W-:Y:S01]  /*23610*/  FMUL.FTZ R2, R4, R2 ;  /* 0x0000000204027220 */ /* 0x002fe20000410000 */
[----:B------:R-:W-:Y:S01]  /*23620*/  F2FP.PACK_AB R20, R20, R96 ;  /* 0x000000601414723e */ /* 0x000fe200000000ff */
[----:B------:R-:W1:Y:S01]  /*23630*/  @P2 MUFU.RCP R0, R54 ;  /* 0x0000003600002308 */ /* 0x000e620000001000 */
[----:B------:R-:W-:Y:S02]  /*23640*/  FMUL.FTZ R174, R3, R174 ;  /* 0x000000ae03ae7220 */ /* 0x000fe40000410000 */
[----:B------:R-:W-:-:S02]  /*23650*/  FMUL.FTZ R140, R2, R140 ;  /* 0x0000008c028c7220 */ /* 0x000fc40000410000 */
        /* <DEDUP_REMOVED lines=10> */
[----:B------:R-:W-:Y:S02]  /*23700*/  FMUL.FTZ R45, R2, R129 ;  /* 0x00000081022d7220 */ /* 0x000fe40000410000 */
[C---:B------:R-:W-:Y:S02]  /*23710*/  FMUL.FTZ R142, R0.reuse, R142 ;  /* 0x0000008e008e7220 */ /* 0x040fe40000410000 */
[C---:B------:R-:W-:Y:S01]  /*23720*/  FMUL.FTZ R143, R0.reuse, R143 ;  /* 0x0000008f008f7220 */ /* 0x040fe20000410000 */
[----:B------:R-:W-:Y:S01]  /*23730*/  F2FP.PACK_AB R45, R45, R128 ;  /* 0x000000802d2d723e */ /* 0x000fe200000000ff */
[C---:B------:R-:W-:Y:S02]  /*23740*/  FMUL.FTZ R138, R0.reuse, R138 ;  /* 0x0000008a008a7220 */ /* 0x040fe40000410000 */
[----:B------:R-:W-:-:S02]  /*23750*/  FMUL.FTZ R16, R0, R139 ;  /* 0x0000008b00107220 */ /* 0x000fc40000410000 */
[C---:B------:R-:W-:Y:S02]  /*23760*/  FMUL.FTZ R134, R0.reuse, R134 ;  /* 0x0000008600867220 */ /* 0x040fe40000410000 */
        /* <DEDUP_REMOVED lines=28> */
[----:B----4-:R-:W-:Y:S01]  /*23930*/  SHF.R.S32.HI R0, RZ, 0x1f, R83 ;  /* 0x0000001fff007819 */ /* 0x010fe20000011453 */
[C---:B------:R-:W-:Y:S02]  /*23940*/  FMUL.FTZ R124, R2.reuse, R124 ;  /* 0x0000007c027c7220 */ /* 0x040fe40000410000 */
[----:B------:R-:W-:Y:S01]  /*23950*/  FMUL.FTZ R42, R2, R125 ;  /* 0x0000007d022a7220 */ /* 0x000fe20000410000 */
[-C--:B------:R-:W-:Y:S01]  /*23960*/  LEA.HI R52, R0, R83.reuse, RZ, 0x2 ;  /* 0x0000005300347211 */ /* 0x080fe200078f10ff */
[----:B------:R-:W-:Y:S01]  /*23970*/  FMUL.FTZ R120, R2, R120 ;  /* 0x0000007802787220 */ /* 0x000fe20000410000 */
[----:B------:R-:W-:Y:S01]  /*23980*/  LEA.HI R80, R0, R83, RZ, 0x5 ;  /* 0x0000005300507211 */ /* 0x000fe200078f28ff */
[C---:B------:R-:W-:Y:S01]  /*23990*/  FMUL.FTZ R39, R2.reuse, R121 ;  /* 0x0000007902277220 */ /* 0x040fe20000410000 */
[----:B------:R-:W-:Y:S01]  /*239a0*/  SHF.R.S32.HI R81, RZ, 0x2, R52 ;  /* 0x00000002ff517819 */ /* 0x000fe20000011434 */
[----:B------:R-:W-:Y:S01]  /*239b0*/  FMUL.FTZ R116, R2, R116 ;  /* 0x0000007402747220 */ /* 0x000fe20000410000 */
[----:B------:R-:W-:Y:S01]  /*239c0*/  LOP3.LUT R5, R52, 0xfffffffc, RZ, 0xc0, !PT ;  /* 0xfffffffc34057812 */ /* 0x000fe200078ec0ff */
[C---:B------:R-:W-:Y:S01]  /*239d0*/  FMUL.FTZ R36, R2.reuse, R117 ;  /* 0x0000007502247220 */ /* 0x040fe20000410000 */
[----:B---3--:R-:W-:Y:S01]  /*239e0*/  SHF.R.S32.HI R6, RZ, 0x5, R80 ;  /* 0x00000005ff067819 */ /* 0x008fe20000011450 */
[C---:B------:R-:W-:Y:S01]  /*239f0*/  FMUL.FTZ R112, R2.reuse, R112 ;  /* 0x0000007002707220 */ /* 0x040fe20000410000 */
[----:B------:R-:W-:Y:S01]  /*23a00*/  IADD3 R5, -R5, R83, RZ ;  /* 0x0000005305057210 */ /* 0x000fe20007ffe1ff */
[----:B------:R-:W-:Y:S01]  /*23a10*/  FMUL.FTZ R33, R2, R113 ;  /* 0x0000007102217220 */ /* 0x000fe20000410000 */
[----:B------:R-:W-:Y:S01]  /*23a20*/  F2FP.PACK_AB R42, R42, R124 ;  /* 0x0000007c2a2a723e */ /* 0x000fe200000000ff */
[----:B------:R-:W-:Y:S01]  /*23a30*/  FMUL.FTZ R72, R2, R72 ;  /* 0x0000004802487220 */ /* 0x000fe20000410000 */
[----:B------:R-:W-:Y:S01]  /*23a40*/  LEA R5, R6, R5, 0x8 ;  /* 0x0000000506057211 */ /* 0x000fe200078e40ff */
[C---:B------:R-:W-:Y:S01]  /*23a50*/  FMUL.FTZ R30, R2.reuse, R73 ;  /* 0x00000049021e7220 */ /* 0x040fe20000410000 */
[----:B------:R-:W-:Y:S01]  /*23a60*/  F2FP.PACK_AB R6, R143, R142 ;  /* 0x0000008e8f06723e */ /* 0x000fe200000000ff */
[C---:B------:R-:W-:Y:S01]  /*23a70*/  FMUL.FTZ R76, R2.reuse, R76 ;  /* 0x0000004c024c7220 */ /* 0x040fe20000410000 */
[----:B------:R-:W-:Y:S01]  /*23a80*/  F2FP.PACK_AB R39, R39, R120 ;  /* 0x000000782727723e */ /* 0x000fe200000000ff */
[----:B------:R-:W-:Y:S01]  /*23a90*/  FMUL.FTZ R27, R2, R77 ;  /* 0x0000004d021b7220 */ /* 0x000fe20000410000 */
        /* <DEDUP_REMOVED lines=8> */
[----:B------:R-:W-:Y:S01]  /*23b20*/  SHF.R.S32.HI R2, RZ, 0x1f, R81 ;  /* 0x0000001fff027819 */ /* 0x000fe20000011451 */
[----:B------:R-:W-:Y:S01]  /*23b30*/  FMUL.FTZ R175, R3, R175 ;  /* 0x000000af03af7220 */ /* 0x000fe20000410000 */
[----:B------:R-:W-:Y:S01]  /*23b40*/  F2FP.PACK_AB R21, R21, R88 ;  /* 0x000000581515723e */ /* 0x000fe200000000ff */
[C---:B------:R-:W-:Y:S01]  /*23b50*/  FMUL.FTZ R170, R3.reuse, R170 ;  /* 0x000000aa03aa7220 */ /* 0x040fe20000410000 */
[----:B------:R-:W-:Y:S01]  /*23b60*/  LEA.HI R2, R2, R81, RZ, 0x3 ;  /* 0x0000005102027211 */ /* 0x000fe200078f18ff */
[----:B------:R-:W-:Y:S01]  /*23b70*/  FMUL.FTZ R22, R3, R171 ;  /* 0x000000ab03167220 */ /* 0x000fe20000410000 */
[----:B------:R-:W-:Y:S01]  /*23b80*/  F2FP.PACK_AB R4, R175, R174 ;  /* 0x000000aeaf04723e */ /* 0x000fe200000000ff */
[C---:B------:R-:W-:Y:S01]  /*23b90*/  FMUL.FTZ R166, R3.reuse, R166 ;  /* 0x000000a603a67220 */ /* 0x040fe20000410000 */
[----:B------:R-:W-:Y:S01]  /*23ba0*/  LOP3.LUT R2, R2, 0xfffffff8, RZ, 0xc0, !PT ;  /* 0xfffffff802027812 */ /* 0x000fe200078ec0ff */
[C---:B------:R-:W-:Y:S01]  /*23bb0*/  FMUL.FTZ R49, R3.reuse, R167 ;  /* 0x000000a703317220 */ /* 0x040fe20000410000 */
[----:B------:R-:W-:Y:S01]  /*23bc0*/  F2FP.PACK_AB R22, R22, R170 ;  /* 0x000000aa1616723e */ /* 0x000fe200000000ff */
[----:B------:R-:W-:Y:S01]  /*23bd0*/  FMUL.FTZ R162, R3, R162 ;  /* 0x000000a203a27220 */ /* 0x000fe20000410000 */
[----:B------:R-:W-:Y:S01]  /*23be0*/  IADD3 R2, R81, -R2, RZ ;  /* 0x8000000251027210 */ /* 0x000fe20007ffe0ff */
[----:B------:R-:W-:Y:S01]  /*23bf0*/  FMUL.FTZ R46, R3, R163 ;  /* 0x000000a3032e7220 */ /* 0x000fe20000410000 */
[----:B------:R-:W-:Y:S01]  /*23c00*/  F2FP.PACK_AB R49, R49, R166 ;  /* 0x000000a63131723e */ /* 0x000fe200000000ff */
[C---:B------:R-:W-:Y:S01]  /*23c10*/  FMUL.FTZ R158, R3.reuse, R158 ;  /* 0x0000009e039e7220 */ /* 0x040fe20000410000 */
[----:B------:R-:W-:Y:S01]  /*23c20*/  LEA.HI R0, R2, R2, RZ, 0x1 ;  /* 0x0000000202007211 */ /* 0x000fe200078f08ff */
        /* <DEDUP_REMOVED lines=19> */
[----:B------:R-:W-:Y:S01]  /*23d60*/  F2FP.PACK_AB R28, R28, R82 ;  /* 0x000000521c1c723e */ /* 0x000fe200000000ff */
[C---:B------:R-:W-:Y:S02]  /*23d70*/  FMUL.FTZ R98, R3.reuse, R98 ;  /* 0x0000006203627220 */ /* 0x040fe40000410000 */
[----:B------:R-:W-:Y:S01]  /*23d80*/  FMUL.FTZ R19, R3, R99 ;  /* 0x0000006303137220 */ /* 0x000fe20000410000 */
[----:B------:R-:W-:Y:S02]  /*23d90*/  SHF.R.S32.HI R3, RZ, 0x1, R0 ;  /* 0x00000001ff037819 */ /* 0x000fe40000011400 */
[----:B------:R-:W-:Y:S02]  /*23da0*/  LOP3.LUT R0, R0, 0x3fffffe, RZ, 0xc0, !PT ;  /* 0x03fffffe00007812 */ /* 0x000fe400078ec0ff */
[----:B------:R-:W-:-:S02]  /*23db0*/  SHF.L.U32 R7, R3, 0x6, RZ ;  /* 0x0000000603077819 */ /* 0x000fc400000006ff */
[----:B------:R-:W-:Y:S02]  /*23dc0*/  IADD3 R0, R2, -R0, RZ ;  /* 0x8000000002007210 */ /* 0x000fe40007ffe0ff */
[----:B------:R-:W-:Y:S02]  /*23dd0*/  LOP3.LUT R2, R7, 0xc0, RZ, 0xc0, !PT ;  /* 0x000000c007027812 */ /* 0x000fe400078ec0ff */
[----:B------:R-:W-:Y:S02]  /*23de0*/  LEA R0, R0, R5, 0x4 ;  /* 0x0000000500007211 */ /* 0x000fe400078e20ff */
[----:B------:R-:W-:Y:S02]  /*23df0*/  LOP3.LUT R5, R3, 0x1, RZ, 0xc0, !PT ;  /* 0x0000000103057812 */ /* 0x000fe400078ec0ff */
[----:B------:R-:W-:Y:S02]  /*23e00*/  LEA.HI R2, R2, R2, RZ, 0x1d ;  /* 0x0000000202027211 */ /* 0x000fe400078fe8ff */
[----:B------:R-:W-:-:S02]  /*23e10*/  ISETP.NE.U32.AND P1, PT, R5, 0x1, PT ;  /* 0x000000010500780c */ /* 0x000fc40003f25070 */
[----:B------:R-:W-:Y:S02]  /*23e20*/  LEA R0, R0, R2, 0x1 ;  /* 0x0000000200007211 */ /* 0x000fe400078e08ff */
[----:B------:R-:W-:Y:S02]  /*23e30*/  LOP3.LUT P0, RZ, R3, 0x2, RZ, 0xc0, !PT ;  /* 0x0000000203ff7812 */ /* 0x000fe4000780c0ff */
[----:B------:R-:W-:Y:S02]  /*23e40*/  SHF.L.U32 R0, R0, 0x1, RZ ;  /* 0x0000000100007819 */ /* 0x000fe400000006ff */
[----:B------:R-:W-:Y:S02]  /*23e50*/  MOV R3, 0x20 ;  /* 0x0000002000037802 */ /* 0x000fe40000000f00 */
[----:B------:R-:W-:Y:S01]  /*23e60*/  IADD3 R2, R0, -0x10, RZ ;  /* 0xfffffff000027810 */ /* 0x000fe20007ffe0ff */
[----:B------:R1:W-:Y:S01]  /*23e70*/  STS [R0+0x200], R4 ;  /* 0x0002000400007388 */ /* 0x0003e20000000800 */
[----:B------:R-:W-:-:S02]  /*23e80*/  SEL R3, R3, 0xffffffe0, !P0 ;  /* 0xffffffe003037807 */ /* 0x000fc40004000000 */
[C---:B------:R-:W-:Y:S01]  /*23e90*/  @P1 IADD3 R2, R0.reuse, 0x10, RZ ;  /* 0x0000001000021810 */ /* 0x040fe20007ffe0ff */
[----:B------:R-:W-:Y:S01]  /*23ea0*/  STS [R0], R18 ;  /* 0x0000001200007388 */ /* 0x000fe20000000800 */
[----:B------:R-:W-:Y:S02]  /*23eb0*/  F2FP.PACK_AB R25, R25, R86 ;  /* 0x000000561919723e */ /* 0x000fe400000000ff */
[----:B------:R-:W-:Y:S01]  /*23ec0*/  F2FP.PACK_AB R19, R19, R98 ;  /* 0x000000621313723e */ /* 0x000fe200000000ff */
[----:B------:R-:W-:Y:S01]  /*23ed0*/  STS [R2], R23 ;  /* 0x0000001702007388 */ /* 0x000fe20000000800 */
[----:B------:R-:W-:Y:S02]  /*23ee0*/  F2FP.PACK_AB R7, R91, R90 ;  /* 0x0000005a5b07723e */ /* 0x000fe400000000ff */
[----:B------:R-:W-:Y:S01]  /*23ef0*/  F2FP.PACK_AB R5, R95, R94 ;  /* 0x0000005e5f05723e */ /* 0x000fe200000000ff */
[----:B------:R-:W-:Y:S04]  /*23f00*/  STS [R2+0x200], R22 ;  /* 0x0002001602007388 */ /* 0x000fe80000000800 */
[----:B------:R-:W-:Y:S04]  /*23f10*/  STS [R0+0x1000], R24 ;  /* 0x0010001800007388 */ /* 0x000fe80000000800 */
[----:B------:R-:W-:Y:S04]  /*23f20*/  STS [R0+0x1200], R6 ;  /* 0x0012000600007388 */ /* 0x000fe80000000800 */
[----:B------:R-:W-:Y:S01]  /*23f30*/  STS [R2+0x1000], R51 ;  /* 0x0010003302007388 */ /* 0x000fe20000000800 */
[----:B-1----:R-:W-:-:S02]  /*23f40*/  IADD3 R4, R0, R3, RZ ;  /* 0x0000000300047210 */ /* 0x002fc40007ffe0ff */
[----:B------:R-:W-:Y:S01]  /*23f50*/  IADD3 R3, R3, R2, RZ ;  /* 0x0000000203037210 */ /* 0x000fe20007ffe0ff */
[----:B------:R-:W-:Y:S04]  /*23f60*/  STS [R2+0x1200], R16 ;  /* 0x0012001002007388 */ /* 0x000fe80000000800 */
[----:B------:R-:W-:Y:S04]  /*23f70*/  STS [R4], R50 ;  /* 0x0000003204007388 */ /* 0x000fe80000000800 */
[----:B------:R-:W-:Y:S04]  /*23f80*/  STS [R4+0x200], R49 ;  /* 0x0002003104007388 */ /* 0x000fe80000000800 */
[----:B------:R-:W-:Y:S01]  /*23f90*/  STS [R3], R47 ;  /* 0x0000002f03007388 */ /* 0x000fe20000000800 */
[----:B--2---:R-:W-:-:S03]  /*23fa0*/  ISETP.NE.AND P0, PT, R58, -0x1, PT ;  /* 0xffffffff3a00780c */ /* 0x004fc60003f05270 */
        /* <DEDUP_REMOVED lines=35> */
[----:B------:R3:W-:Y:S04]  /*241e0*/  STS [R3+0x5000], R17 ;  /* 0x0050001103007388 */ /* 0x0007e80000000800 */
[----:B------:R3:W-:Y:S04]  /*241f0*/  STS [R3+0x5200], R5 ;  /* 0x0052000503007388 */ /* 0x0007e80000000800 */
[----:B-1----:R-:W4:Y:S04]  /*24200*/  LD.E.U16 R0, [R108.64+0x1c8] ;  /* 0x0001c8046c007980 */ /* 0x002f28000c101500 */
[----:B--2---:R1:W5:Y:S04]  /*24210*/  LD.E.64 R18, [R108.64+0x90] ;  /* 0x000090046c127980 */ /* 0x004368000c101b00 */
[----:B---3--:R-:W2:Y:S04]  /*24220*/  @P0 LD.E.64 R6, [R108.64+0x88] ;  /* 0x000088046c060980 */ /* 0x008ea8000c101b00 */
[----:B------:R1:W5:Y:S04]  /*24230*/  LD.E.64 R16, [R108.64+0x70] ;  /* 0x000070046c107980 */ /* 0x000368000c101b00 */
[----:B------:R-:W3:Y:S01]  /*24240*/  @!P0 LD.E.64 R2, [R108.64+0x80] ;  /* 0x000080046c028980 */ /* 0x000ee2000c101b00 */
[----:B------:R-:W1:Y:S03]  /*24250*/  @P5 MUFU.LG2 R11, R57 ;  /* 0x00000039000b5308 */ /* 0x000e660000000c00 */
[----:B------:R-:W2:Y:S01]  /*24260*/  S2R R104, SR_CTAID.Y ;  /* 0x0000000000687919 */ /* 0x000ea20000002600 */
[----:B------:R-:W-:-:S04]  /*24270*/  MOV R24, 0x7f800000 ;  /* 0x7f80000000187802 */ /* 0x000fc80000000f00 */
[----:B------:R-:W2:Y:S01]  /*24280*/  @P4 MUFU.LG2 R10, R56 ;  /* 0x00000038000a4308 */ /* 0x000ea20000000c00 */
[----:B-1----:R-:W-:Y:S02]  /*24290*/  @P5 FMUL.FTZ R11, R11, 0.69314718246459960938 ;  /* 0x3f3172180b0b5820 */ /* 0x002fe40000410000 */
[-C--:B--2---:R-:W-:Y:S02]  /*242a0*/  @P0 IMAD R8, R7, R58.reuse, RZ ;  /* 0x0000003a07080224 */ /* 0x084fe400078e02ff */
[----:B------:R-:W-:Y:S02]  /*242b0*/  @P0 IMAD.WIDE.U32 R4, R6, R58, RZ ;  /* 0x0000003a06040225 */ /* 0x000fe400078e00ff */
[----:B------:R1:W5:Y:S02]  /*242c0*/  @!P0 LD.E.64 R6, [R108.64+0x88] ;  /* 0x000088046c068980 */ /* 0x000364000c101b00 */
[----:B------:R-:W-:Y:S01]  /*242d0*/  @P5 FFMA.FTZ R24, R53, R102, R11 ;  /* 0x0000006635185223 */ /* 0x000fe2000001000b */
[C---:B----4-:R-:W-:Y:S01]  /*242e0*/  PRMT R11, R0.reuse, 0x7770, RZ ;  /* 0x00007770000b7816 */ /* 0x050fe200000000ff */
[----:B------:R-:W2:Y:S01]  /*242f0*/  @P2 MUFU.LG2 R13, R54 ;  /* 0x00000036000d2308 */ /* 0x000ea20000000c00 */
[----:B------:R-:W-:-:S02]  /*24300*/  PRMT R0, R0, 0x7771, RZ ;  /* 0x0000777100007816 */ /* 0x000fc400000000ff */
[----:B------:R-:W-:-:S05]  /*24310*/  ISETP.NE.AND P1, PT, R11, RZ, PT ;  /* 0x000000ff0b00720c */ /* 0x000fca0003f25270 */
[----:B------:R-:W4:Y:S01]  /*24320*/  @P3 MUFU.LG2 R9, R55 ;  /* 0x0000003700093308 */ /* 0x000f220000000c00 */
[----:B------:R-:W-:Y:S01]  /*24330*/  ISETP.NE.OR P5, PT, R0, RZ, !P1 ;  /* 0x000000ff0000720c */ /* 0x000fe20004fa5670 */
[----:B------:R-:W-:Y:S01]  /*24340*/  @P4 FMUL.FTZ R10, R10, 0.69314718246459960938 ;  /* 0x3f3172180a0a4820 */ /* 0x000fe20000410000 */
[----:B------:R-:W-:Y:S01]  /*24350*/  @!P0 SHF.R.S32.HI R12, RZ, 0x1f, R104 ;  /* 0x0000001fff0c8819 */ /* 0x000fe20000011468 */
[----:B---3--:R-:W-:Y:S01]  /*24360*/  @!P0 IMAD R3, R3, R104, RZ ;  /* 0x0000006803038224 */ /* 0x008fe200078e02ff */
[----:B------:R-:W-:Y:S01]  /*24370*/  MOV R25, 0x7f800000 ;  /* 0x7f80000000197802 */ /* 0x000fe20000000f00 */
[----:B------:R-:W-:Y:S01]  /*24380*/  @P4 FFMA.FTZ R25, R53, R101, R10 ;  /* 0x0000006535194223 */ /* 0x000fe2000001000a */
[----:B------:R-:W-:Y:S01]  /*24390*/  @P0 MOV R22, R4 ;  /* 0x0000000400160202 */ /* 0x000fe20000000f00 */
[----:B------:R-:W-:Y:S02]  /*243a0*/  @!P0 IMAD R10, R2, R12, R3 ;  /* 0x0000000c020a8224 */ /* 0x000fe400078e0203 */
[----:B--2---:R-:W-:-:S02]  /*243b0*/  @P2 FMUL.FTZ R4, R13, 0.69314718246459960938 ;  /* 0x3f3172180d042820 */ /* 0x004fc40000410000 */
[----:B------:R-:W-:Y:S01]  /*243c0*/  @!P0 IMAD.WIDE.U32 R2, R2, R104, RZ ;  /* 0x0000006802028225 */ /* 0x000fe200078e00ff */
[----:B------:R-:W-:Y:S01]  /*243d0*/  BSSY B1, `(.L_x_824) ;  /* 0x0000017000017945 */ /* 0x000fe20003800000 */
[----:B------:R-:W-:Y:S02]  /*243e0*/  MOV R21, 0x7f800000 ;  /* 0x7f80000000157802 */ /* 0x000fe40000000f00 */
[----:B----4-:R-:W-:Y:S01]  /*243f0*/  @P3 FMUL.FTZ R9, R9, 0.69314718246459960938 ;  /* 0x3f31721809093820 */ /* 0x010fe20000410000 */
[----:B------:R-:W-:Y:S01]  /*24400*/  @P0 IADD3 R23, R5, R8, RZ ;  /* 0x0000000805170210 */ /* 0x000fe20007ffe0ff */
[C---:B------:R-:W-:Y:S01]  /*24410*/  @P2 FFMA.FTZ R21, R53.reuse, R103, R4 ;  /* 0x0000006735152223 */ /* 0x040fe20000010004 */
[----:B------:R-:W-:Y:S01]  /*24420*/  MOV R20, 0x7f800000 ;  /* 0x7f80000000147802 */ /* 0x000fe20000000f00 */
[----:B------:R-:W-:Y:S01]  /*24430*/  @P3 FFMA.FTZ R20, R53, R100, R9 ;  /* 0x0000006435143223 */ /* 0x000fe20000010009 */
[----:B------:R-:W-:Y:S01]  /*24440*/  PLOP3.LUT P4, PT, PT, PT, PT, 0x8, 0x0 ;  /* 0x000000000000781c */ /* 0x000fe20003f8e170 */
[----:B------:R-:W-:Y:S01]  /*24450*/  CS2R R4, SRZ ;  /* 0x0000000000047805 */ /* 0x000fe2000001ff00 */
[----:B------:R-:W-:-:S02]  /*24460*/  @!P0 IADD3 R23, R3, R10, RZ ;  /* 0x0000000a03178210 */ /* 0x000fc40007ffe0ff */
[----:B------:R-:W-:Y:S01]  /*24470*/  @!P0 MOV R22, R2 ;  /* 0x0000000200168202 */ /* 0x000fe20000000f00 */
[----:B------:R-:W-:Y:S05]  /*24480*/  @P5 BRA `(.L_x_825) ;  /* 0x000000b000005947 */ /* 0x000fea0003800000 */
[----:B-1----:R-:W-:Y:S01]  /*24490*/  ISETP.NE.AND P0, PT, R58, -0x1, PT ;  /* 0xffffffff3a00780c */ /* 0x002fe20003f05270 */
[----:B------:R-:W-:-:S12]  /*244a0*/  BSSY B0, `(.L_x_826) ;  /* 0x0000005000007945 */ /* 0x000fd80003800000 */
[----:B------:R-:W-:Y:S05]  /*244b0*/  @P0 BRA `(.L_x_827) ;  /* 0x0000003000000947 */ /* 0x000fea0003800000 */
[----:B------:R-:W2:Y:S02]  /*244c0*/  LD.E R0, [R108.64+0xb4] ;  /* 0x0000b4046c007980 */ /* 0x000ea4000c101900 */
[----:B--2---:R-:W-:-:S05]  /*244d0*/  IMAD R58, R0, R104, RZ ;  /* 0x00000068003a7224 */ /* 0x004fca00078e02ff */
[----:B------:R1:W-:Y:S02]  /*244e0*/  STL [R1+0x1d0], R58 ;  /* 0x0001d03a01007387 */ /* 0x0003e40000100800 */
.L_x_827:
[----:B------:R-:W-:Y:S05]  /*244f0*/  BSYNC B0 ;  /* 0x0000000000007941 */ /* 0x000fea0003800000 */
.L_x_826:
[----:B------:R-:W-:Y:S01]  /*24500*/  PLOP3.LUT P4, PT, PT, PT, PT, 0x80, 0x0 ;  /* 0x000000000000781c */ /* 0x000fe20003f8f070 */
[--C-:B------:R-:W-:Y:S01]  /*24510*/  IMAD.MOV.U32 R4, RZ, RZ, R58.reuse ;  /* 0x000000ffff047224 */ /* 0x100fe200078e003a */
[----:B------:R-:W-:Y:S02]  /*24520*/  SHF.R.S32.HI R5, RZ, 0x1f, R58 ;  /* 0x0000001fff057819 */ /* 0x000fe4000001143a */
[----:B------:R-:W-:-:S04]  /*24530*/  PRMT R0, RZ, 0x7610, R0 ;  /* 0x00007610ff007816 */ /* 0x000fc80000000000 */
.L_x_825:
[----:B-1----:R-:W-:Y:S05]  /*24540*/  BSYNC B1 ;  /* 0x0000000000017941 */ /* 0x002fea0003800000 */
.L_x_824:
[----:B------:R-:W-:Y:S01]  /*24550*/  LOP3.LUT P0, RZ, R0, 0xff, RZ, 0xc0, !PT ;  /* 0x000000ff00ff7812 */ /* 0x000fe2000780c0ff */
[----:B------:R1:W5:-:S12]  /*24560*/  LD.E.64 R2, [R108.64+0xa0] ;  /* 0x0000a0046c027980 */ /* 0x000358000c101b00 */
[----:B------:R-:W2:Y:S01]  /*24570*/  @P0 LD.E.64 R8, [R108.64+0xb0] ;  /* 0x0000b0046c080980 */ /* 0x000ea2000c101b00 */
[----:B------:R-:W-:Y:S01]  /*24580*/  @P0 MOV R10, 0x1 ;  /* 0x00000001000a0802 */ /* 0x000fe20000000f00 */
[----:B--2---:R-:W-:Y:S01]  /*24590*/  @P0 IMAD R0, R9, R8, RZ ;  /* 0x0000000809000224 */ /* 0x004fe200078e02ff */
[----:B------:R-:W-:Y:S05]  /*245a0*/  @P0 BRA `(.L_x_828) ;  /* 0x0000005000000947 */ /* 0x000fea0003800000 */
[----:B-1----:R-:W2:Y:S04]  /*245b0*/  @P1 LD.E R0, [R108.64+0xd4] ;  /* 0x0000d4046c001980 */ /* 0x002ea8000c101900 */
[----:B------:R-:W2:Y:S04]  /*245c0*/  LD.E R10, [R108.64+0x60] ;  /* 0x000060046c0a7980 */ /* 0x000ea8000c101900 */
[----:B------:R-:W2:Y:S01]  /*245d0*/  @!P1 LD.E R0, [R108.64+0xb4] ;  /* 0x0000b4046c009980 */ /* 0x000ea2000c101900 */
[----:B------:R-:W-:Y:S01]  /*245e0*/  MOV R8, 0x1 ;  /* 0x0000000100087802 */ /* 0x000fe20000000f00 */
[----:B--2---:R-:W-:-:S02]  /*245f0*/  IMAD R10, R0, R10, RZ ;  /* 0x0000000a000a7224 */ /* 0x004fc400078e02ff */
.L_x_828:
[----:B-1----:R-:W-:Y:S01]  /*24600*/  WARPSYNC 0xffffffff ;  /* 0xffffffff00007948 */ /* 0x002fe20003800000 */
[----:B------:R-:W-:Y:S01]  /*24610*/  BAR.SYNC.DEFER_BLOCKING 0x0 ;  /* 0x0000000000007b1d */ /* 0x000fe20000010000 */
[----:B------:R-:W-:Y:S01]  /*24620*/  LOP3.LUT R11, R80, 0xffffffe0, RZ, 0xc0, !PT ;  /* 0xffffffe0500b7812 */ /* 0x000fe200078ec0ff */
[----:B------:R-:W-:-:S04]  /*24630*/  IMAD R9, R104, R10, RZ ;  /* 0x0000000a68097224 */ /* 0x000fc800078e02ff */
[----:B------:R-:W1:Y:S01]  /*24640*/  S2R R27, SR_CTAID.X ;  /* 0x00000000001b7919 */ /* 0x000e620000002500 */
[----:B------:R-:W-:Y:S01]  /*24650*/  IMAD.IADD R11, R83, 0x1, -R11 ;  /* 0x00000001530b7824 */ /* 0x000fe200078e0a0b */
[----:B------:R-:W-:Y:S01]  /*24660*/  SEL R9, R9, RZ, !P4 ;  /* 0x000000ff09097207 */ /* 0x000fe20006000000 */
[----:B------:R-:W-:Y:S01]  /*24670*/  BSSY B0, `(.L_x_829) ;  /* 0x0000045000007945 */ /* 0x000fe20003800000 */
[----:B------:R-:W2:Y:S02]  /*24680*/  S2R R26, SR_CTAID.Z ;  /* 0x00000000001a7919 */ /* 0x000ea40000002700 */
[----:B------:R-:W-:Y:S02]  /*24690*/  LOP3.LUT P2, RZ, R11, 0x3, RZ, 0xc0, !PT ;  /* 0x000000030bff7812 */ /* 0x000fe4000784c0ff */
[----:B------:R3:W4:Y:S04]  /*246a0*/  LDS.128 R36, [R195] ;  /* 0x00000000c3247984 */ /* 0x0007280000000c00 */
[----:B------:R3:W3:Y:S01]  /*246b0*/  LDS.128 R48, [R195+0x800] ;  /* 0x00080000c3307984 */ /* 0x0006e20000000c00 */
[----:B-1----:R-:W-:-:S03]  /*246c0*/  IMAD R10, R27, R8, RZ ;  /* 0x000000081b0a7224 */ /* 0x002fc600078e02ff */
[----:B------:R1:W1:Y:S01]  /*246d0*/  LDS.128 R64, [R195+0x1000] ;  /* 0x00100000c3407984 */ /* 0x0002620000000c00 */
[----:B--2---:R-:W-:-:S03]  /*246e0*/  IMAD R9, R26, R0, R9 ;  /* 0x000000001a097224 */ /* 0x004fc600078e0209 */
[----:B------:R2:W1:Y:S01]  /*246f0*/  LDS.128 R76, [R195+0x1800] ;  /* 0x00180000c34c7984 */ /* 0x0004620000000c00 */
[----:B------:R-:W-:-:S03]  /*24700*/  IMAD.SHL.U32 R0, R10, 0x80, RZ ;  /* 0x000000800a007824 */ /* 0x000fc600078e00ff */
[----:B------:R2:W1:Y:S02]  /*24710*/  LDS.128 R32, [R195+0x2000] ;  /* 0x00200000c3207984 */ /* 0x0004640000000c00 */
[--C-:B------:R-:W-:Y:S02]  /*24720*/  IADD3 R13, P1, P0, R0, R4, R9.reuse ;  /* 0x00000004000d7210 */ /* 0x100fe4000783e009 */
[----:B------:R2:W1:Y:S01]  /*24730*/  LDS.128 R44, [R195+0x2800] ;  /* 0x00280000c32c7984 */ /* 0x0004620000000c00 */
[----:B------:R-:W-:Y:S02]  /*24740*/  SHF.R.S32.HI R4, RZ, 0x1f, R0 ;  /* 0x0000001fff047819 */ /* 0x000fe40000011400 */
[----:B------:R-:W-:Y:S01]  /*24750*/  SHF.R.S32.HI R0, RZ, 0x1f, R9 ;  /* 0x0000001fff007819 */ /* 0x000fe20000011409 */
[----:B------:R2:W1:Y:S03]  /*24760*/  LDS.128 R60, [R195+0x3000] ;  /* 0x00300000c33c7984 */ /* 0x0004660000000c00 */
[----:B------:R-:W-:Y:S01]  /*24770*/  IADD3.X R4, R4, R5, R0, P1, P0 ;  /* 0x0000000504047210 */ /* 0x000fe20000fe0400 */
        /* <DEDUP_REMOVED lines=21> */
[C---:B------:R-:W-:Y:S02]  /*248d0*/  IADD3 R9, R0.reuse, 0x8, RZ ;  /* 0x0000000800097810 */ /* 0x040fe40007ffe0ff */
[C---:B------:R-:W-:Y:S02]  /*248e0*/  IADD3 R5, R0.reuse, 0x40, RZ ;  /* 0x0000004000057810 */ /* 0x040fe40007ffe0ff */
[C---:B------:R-:W-:Y:S02]  /*248f0*/  IADD3 R11, R0.reuse, 0x48, RZ ;  /* 0x00000048000b7810 */ /* 0x040fe40007ffe0ff */
[-C--:B---3--:R-:W-:Y:S02]  /*24900*/  ISETP.GE.AND P6, PT, R0, R12.reuse, PT ;  /* 0x0000000c0000720c */ /* 0x088fe40003fc6270 */
[-C--:B------:R-:W-:Y:S02]  /*24910*/  ISETP.GE.AND P5, PT, R9, R12.reuse, PT ;  /* 0x0000000c0900720c */ /* 0x080fe40003fa6270 */
[----:B------:R-:W-:-:S02]  /*24920*/  ISETP.GE.AND P4, PT, R5, R12, PT ;  /* 0x0000000c0500720c */ /* 0x000fc40003f86270 */
[----:B------:R-:W-:-:S07]  /*24930*/  ISETP.GE.AND P3, PT, R11, R12, PT ;  /* 0x0000000c0b00720c */ /* 0x000fce0003f66270 */
[-C--:B------:R-:W-:Y:S02]  /*24940*/  @!P6 IMAD R0, R0, R8.reuse, RZ ;  /* 0x000000080000e224 */ /* 0x080fe400078e02ff */
[-C--:B------:R-:W-:Y:S02]  /*24950*/  @!P5 IMAD R9, R9, R8.reuse, RZ ;  /* 0x000000080909d224 */ /* 0x080fe400078e02ff */
[-C--:B------:R-:W-:Y:S01]  /*24960*/  @!P4 IMAD R14, R5, R8.reuse, RZ ;  /* 0x00000008050ec224 */ /* 0x080fe200078e02ff */
[----:B------:R-:W-:Y:S01]  /*24970*/  @!P6 IADD3 R12, P0, R0, R13, RZ ;  /* 0x0000000d000ce210 */ /* 0x000fe20007f1e0ff */
[----:B------:R-:W-:-:S03]  /*24980*/  @!P3 IMAD R5, R11, R8, RZ ;  /* 0x000000080b05b224 */ /* 0x000fc600078e02ff */
[----:B------:R-:W-:Y:S02]  /*24990*/  @!P6 LEA.HI.X.SX32 R15, R0, R4, 0x1, P0 ;  /* 0x00000004000fe211 */ /* 0x000fe400000f0eff */
[C---:B-----5:R-:W-:Y:S02]  /*249a0*/  @!P6 LEA R10, P0, R12.reuse, R2, 0x2 ;  /* 0x000000020c0ae211 */ /* 0x060fe400078010ff */
[----:B------:R-:W-:Y:S02]  /*249b0*/  @!P5 IADD3 R0, P2, R9, R13, RZ ;  /* 0x0000000d0900d210 */ /* 0x000fe40007f5e0ff */
[----:B------:R-:W-:Y:S02]  /*249c0*/  @!P6 LEA.HI.X R11, R12, R3, R15, 0x2, P0 ;  /* 0x000000030c0be211 */ /* 0x000fe400000f140f */
[-C--:B------:R-:W-:Y:S02]  /*249d0*/  @!P4 IADD3 R12, P1, R14, R13.reuse, RZ ;  /* 0x0000000d0e0cc210 */ /* 0x080fe40007f3e0ff */
[----:B------:R-:W-:Y:S01]  /*249e0*/  @!P3 IADD3 R13, P0, R5, R13, RZ ;  /* 0x0000000d050db210 */ /* 0x000fe20007f1e0ff */
[----:B------:R3:W-:Y:S01]  /*249f0*/  @!P6 ST.E [R10.64], R24 ;  /* 0x000000180a00e985 */ /* 0x0007e2000c101904 */
[----:B------:R-:W-:-:S02]  /*24a00*/  @!P5 LEA.HI.X.SX32 R9, R9, R4, 0x1, P2 ;  /* 0x000000040909d211 */ /* 0x000fc400010f0eff */
[----:B------:R-:W-:Y:S02]  /*24a10*/  @!P4 LEA.HI.X.SX32 R15, R14, R4, 0x1, P1 ;  /* 0x000000040e0fc211 */ /* 0x000fe400008f0eff */
[----:B------:R-:W-:Y:S02]  /*24a20*/  @!P5 LEA R8, P2, R0, R2, 0x2 ;  /* 0x000000020008d211 */ /* 0x000fe400078410ff */
[----:B------:R-:W-:Y:S02]  /*24a30*/  @!P3 LEA.HI.X.SX32 R14, R5, R4, 0x1, P0 ;  /* 0x00000004050eb211 */ /* 0x000fe400000f0eff */
[-C--:B------:R-:W-:Y:S02]  /*24a40*/  @!P4 LEA R4, P1, R12, R2.reuse, 0x2 ;  /* 0x000000020c04c211 */ /* 0x080fe400078210ff */
[----:B------:R-:W-:Y:S02]  /*24a50*/  @!P3 LEA R2, P0, R13, R2, 0x2 ;  /* 0x000000020d02b211 */ /* 0x000fe400078010ff */
[----:B------:R-:W-:-:S02]  /*24a60*/  @!P5 LEA.HI.X R9, R0, R3, R9, 0x2, P2 ;  /* 0x000000030009d211 */ /* 0x000fc400010f1409 */
[-C--:B------:R-:W-:Y:S02]  /*24a70*/  @!P4 LEA.HI.X R5, R12, R3.reuse, R15, 0x2, P1 ;  /* 0x000000030c05c211 */ /* 0x080fe400008f140f */
[----:B------:R-:W-:Y:S01]  /*24a80*/  @!P3 LEA.HI.X R3, R13, R3, R14, 0x2, P0 ;  /* 0x000000030d03b211 */ /* 0x000fe200000f140e */
[----:B------:R3:W-:Y:S04]  /*24a90*/  @!P5 ST.E [R8.64], R25 ;  /* 0x000000190800d985 */ /* 0x0007e8000c101904 */
[----:B------:R3:W-:Y:S04]  /*24aa0*/  @!P4 ST.E [R4.64], R20 ;  /* 0x000000140400c985 */ /* 0x0007e8000c101904 */
[----:B------:R3:W-:Y:S02]  /*24ab0*/  @!P3 ST.E [R2.64], R21 ;  /* 0x000000150200b985 */ /* 0x0007e4000c101904 */
.L_x_830:
[----:B---34-:R-:W-:Y:S05]  /*24ac0*/  BSYNC B0 ;  /* 0x0000000000007941 */ /* 0x018fea0003800000 */
.L_x_829:
[----:B------:R-:W3:Y:S04]  /*24ad0*/  LDL.LU R4, [R1+0x1dc] ;  /* 0x0001dc0001047983 */ /* 0x000ee80000300800 */
[----:B------:R-:W4:Y:S04]  /*24ae0*/  LDL R21, [R1] ;  /* 0x0000000001157983 */ /* 0x000f280000100800 */
[----:B------:R2:W5:Y:S04]  /*24af0*/  LDL.64 R24, [R1+0x1e0] ;  /* 0x0001e00001187983 */ /* 0x0005680000100a00 */
[----:B------:R2:W5:Y:S04]  /*24b00*/  LDL R20, [R1+0x30] ;  /* 0x0000300001147983 */ /* 0x0005680000100800 */
[----:B------:R2:W5:Y:S04]  /*24b10*/  LDL R15, [R1+0x34] ;  /* 0x00003400010f7983 */ /* 0x0005680000100800 */
[----:B------:R2:W5:Y:S01]  /*24b20*/  LD.E R0, [R108.64+0xc0] ;  /* 0x0000c0046c007980 */ /* 0x000562000c101900 */
[----:B------:R-:W-:Y:S01]  /*24b30*/  SHF.R.S32.HI R5, RZ, 0x1f, R26 ;  /* 0x0000001fff057819 */ /* 0x000fe2000001141a */
[----:B------:R-:W-:Y:S01]  /*24b40*/  BSSY B0, `(.L_x_831) ;  /* 0x0000018000007945 */ /* 0x000fe20003800000 */
[----:B---3--:R-:W-:Y:S01]  /*24b50*/  IMAD R14, R27, -0x80, R4 ;  /* 0xffffff801b0e7824 */ /* 0x008fe200078e0204 */
[----:B----45:R-:W-:-:S02]  /*24b60*/  IADD3 R2, P0, R21, R22, RZ ;  /* 0x0000001615027210 */ /* 0x030fc40007f1e0ff */
[----:B------:R-:W-:-:S04]  /*24b70*/  SHF.R.S32.HI R3, RZ, 0x1f, R21 ;  /* 0x0000001fff037819 */ /* 0x000fc80000011415 */
[----:B------:R-:W-:Y:S02]  /*24b80*/  IADD3.X R3, R3, R23, RZ, P0, !PT ;  /* 0x0000001703037210 */ /* 0x000fe400007fe4ff */
[----:B------:R-:W-:Y:S01]  /*24b90*/  ISETP.GE.AND P0, PT, R81, R14, PT ;  /* 0x0000000e5100720c */ /* 0x000fe20003f06270 */
[-C--:B------:R-:W-:Y:S02]  /*24ba0*/  IMAD R4, R19, R26.reuse, RZ ;  /* 0x0000001a13047224 */ /* 0x080fe400078e02ff */
[----:B------:R-:W-:-:S04]  /*24bb0*/  IMAD.WIDE.U32 R10, R18, R26, R2 ;  /* 0x0000001a120a7225 */ /* 0x000fc800078e0002 */
[----:B------:R-:W-:-:S05]  /*24bc0*/  IMAD R4, R18, R5, R4 ;  /* 0x0000000512047224 */ /* 0x000fca00078e0204 */
[----:B------:R-:W-:Y:S01]  /*24bd0*/  IADD3 R5, R11, R4, RZ ;  /* 0x000000040b057210 */ /* 0x000fe20007ffe0ff */
        /* <DEDUP_REMOVED lines=11> */
[----:B------:R2:W-:Y:S04]  /*24c90*/  @!P3 ST.E.128 [R2.64], R36 ;  /* 0x000000240200b985 */ /* 0x0005e8000c101d04 */
[----:B-1----:R2:W-:Y:S04]  /*24ca0*/  @!P2 ST.E.128 [R2.64+0x40], R32 ;  /* 0x000040200200a985 */ /* 0x0025e8000c101d04 */
[----:B------:R2:W-:Y:S02]  /*24cb0*/  @!P1 ST.E.128 [R2.64+0x80], R28 ;  /* 0x0000801c02009985 */ /* 0x0005e4000c101d04 */
.L_x_832:
[----:B--2---:R-:W-:Y:S05]  /*24cc0*/  BSYNC B0 ;  /* 0x0000000000007941 */ /* 0x004fea0003800000 */
.L_x_831:
[----:B------:R-:W-:Y:S01]  /*24cd0*/  LEA.HI.SX32 R2, R52, 0x20, 0x1e ;  /* 0x0000002034027811 */ /* 0x000fe200078ff2ff */
[----:B------:R-:W-:Y:S03]  /*24ce0*/  BSSY B0, `(.L_x_833) ;  /* 0x0000013000007945 */ /* 0x000fe60003800000 */
[----:B------:R-:W-:-:S13]  /*24cf0*/  ISETP.GE.AND P0, PT, R2, R14, PT ;  /* 0x0000000e0200720c */ /* 0x000fda0003f06270 */
[----:B------:R-:W-:Y:S05]  /*24d00*/  @P0 BRA `(.L_x_834) ;  /* 0x0000010000000947 */ /* 0x000fea0003800000 */
[----:B------:R-:W-:Y:S02]  /*24d10*/  IADD3 R12, P0, R24, 0x20, RZ ;  /* 0x00000020180c7810 */ /* 0x000fe40007f1e0ff */
[----:B------:R-:W-:Y:S02]  /*24d20*/  MOV R3, R5 ;  /* 0x0000000500037202 */ /* 0x000fe40000000f00 */
[-C--:B------:R-:W-:Y:S01]  /*24d30*/  ISETP.GE.AND P2, PT, R21, R0.reuse, PT ;  /* 0x000000001500720c */ /* 0x080fe20003f46270 */
[----:B------:R-:W-:Y:S01]  /*24d40*/  IMAD.X R2, RZ, RZ, R25, P0 ;  /* 0x000000ffff027224 */ /* 0x000fe200000e0619 */
[-C--:B------:R-:W-:Y:S02]  /*24d50*/  ISETP.GE.AND P1, PT, R20, R0.reuse, PT ;  /* 0x000000001400720c */ /* 0x080fe40003f26270 */
[----:B------:R-:W-:Y:S01]  /*24d60*/  ISETP.GE.AND P0, PT, R15, R0, PT ;  /* 0x000000000f00720c */ /* 0x000fe20003f06270 */
[----:B------:R-:W-:Y:S02]  /*24d70*/  IMAD R13, R2, R6, RZ ;  /* 0x00000006020d7224 */ /* 0x000fe400078e02ff */
[----:B------:R-:W-:-:S04]  /*24d80*/  IMAD.MOV.U32 R2, RZ, RZ, R10 ;  /* 0x000000ffff027224 */ /* 0x000fc800078e000a */
[----:B------:R-:W-:-:S04]  /*24d90*/  IMAD.WIDE.U32 R8, R6, R12, R2 ;  /* 0x0000000c06087225 */ /* 0x000fc800078e0002 */
[----:B------:R-:W-:Y:S01]  /*24da0*/  IMAD R3, R7, R12, R13 ;  /* 0x0000000c07037224 */ /* 0x000fe200078e020d */
[----:B------:R-:W-:-:S03]  /*24db0*/  LEA R2, P3, R8, R16, 0x1 ;  /* 0x0000001008027211 */ /* 0x000fc600078608ff */
[----:B------:R-:W-:-:S05]  /*24dc0*/  IMAD.IADD R3, R9, 0x1, R3 ;  /* 0x0000000109037824 */ /* 0x000fca00078e0203 */
[----:B------:R-:W-:-:S05]  /*24dd0*/  LEA.HI.X R3, R8, R17, R3, 0x1, P3 ;  /* 0x0000001108037211 */ /* 0x000fca00018f0c03 */
[----:B------:R2:W-:Y:S04]  /*24de0*/  @!P2 ST.E.128 [R2.64], R48 ;  /* 0x000000300200a985 */ /* 0x0005e8000c101d04 */
[----:B-1----:R2:W-:Y:S04]  /*24df0*/  @!P1 ST.E.128 [R2.64+0x40], R44 ;  /* 0x0000402c02009985 */ /* 0x0025e8000c101d04 */
[----:B------:R2:W-:Y:S02]  /*24e00*/  @!P0 ST.E.128 [R2.64+0x80], R40 ;  /* 0x0000802802008985 */ /* 0x0005e4000c101d04 */
.L_x_834:
[----:B------:R-:W-:Y:S05]  /*24e10*/  BSYNC B0 ;  /* 0x0000000000007941 */ /* 0x000fea0003800000 */
.L_x_833:
[----:B--2---:R-:W-:Y:S01]  /*24e20*/  LEA.HI.SX32 R2, R52, 0x40, 0x1e ;  /* 0x0000004034027811 */ /* 0x004fe200078ff2ff */
        /* <DEDUP_REMOVED lines=16> */
[----:B-1----:R1:W-:Y:S04]  /*24f30*/  @!P2 ST.E.128 [R2.64], R64 ;  /* 0x000000400200a985 */ /* 0x0023e8000c101d04 */
[----:B------:R1:W-:Y:S04]  /*24f40*/  @!P1 ST.E.128 [R2.64+0x40], R60 ;  /* 0x0000403c02009985 */ /* 0x0003e8000c101d04 */
[----:B------:R1:W-:Y:S02]  /*24f50*/  @!P0 ST.E.128 [R2.64+0x80], R56 ;  /* 0x0000803802008985 */ /* 0x0003e4000c101d04 */
.L_x_836:
[----:B------:R-:W-:Y:S05]  /*24f60*/  BSYNC B0 ;  /* 0x0000000000007941 */ /* 0x000fea0003800000 */
.L_x_835:
[----:B-1----:R-:W-:Y:S01]  /*24f70*/  LEA.HI.SX32 R2, R52, 0x60, 0x1e ;  /* 0x0000006034027811 */ /* 0x002fe200078ff2ff */
[----:B------:R-:W-:Y:S01]  /*24f80*/  IMAD.MOV.U32 R3, RZ, RZ, 0x0 ;  /* 0x00000000ff037424 */ /* 0x000fe200078e00ff */
[----:B------:R-:W-:-:S02]  /*24f90*/  MOV R12, 0x70 ;  /* 0x00000070000c7802 */ /* 0x000fc40000000f00 */
[----:B------:R-:W-:-:S03]  /*24fa0*/  ISETP.GE.AND P0, PT, R2, R14, PT ;  /* 0x0000000e0200720c */ /* 0x000fc60003f06270 */
[----:B------:R-:W-:-:S10]  /*24fb0*/  IMAD.MOV.U32 R2, RZ, RZ, R12 ;  /* 0x000000ffff027224 */ /* 0x000fd400078e000c */
[----:B------:R-:W-:Y:S05]  /*24fc0*/  @P0 RET.REL.NODEC R2 `(_ZN5flash16flash_fwd_kernelI23Flash_fwd_kernel_traitsILi96ELi128ELi64ELi4ELb0ELb0EN7cutlass6half_tE19Flash_kernel_traitsILi96ELi128ELi64ELi4ES3_EELb1ELb0ELb1ELb0ELb0ELb0ELb0ELb1EEEvNS_16Flash_fwd_paramsE) ;  /* 0xfffdb03002000950 */ /* 0x000fea0003c3ffff */
[----:B------:R-:W-:Y:S02]  /*24fd0*/  IADD3 R8, P0, R24, 0x60, RZ ;  /* 0x0000006018087810 */ /* 0x000fe40007f1e0ff */
[----:B------:R-:W-:Y:S02]  /*24fe0*/  MOV R3, R5 ;  /* 0x0000000500037202 */ /* 0x000fe40000000f00 */
[-C--:B------:R-:W-:Y:S01]  /*24ff0*/  ISETP.GE.AND P1, PT, R21, R0.reuse, PT ;  /* 0x000000001500720c */ /* 0x080fe20003f26270 */
[----:B------:R-:W-:Y:S01]  /*25000*/  IMAD.X R2, RZ, RZ, R25, P0 ;  /* 0x000000ffff027224 */ /* 0x000fe200000e0619 */
[----:B------:R-:W-:-:S03]  /*25010*/  ISETP.GE.AND P0, PT, R20, R0, PT ;  /* 0x000000001400720c */ /* 0x000fc60003f06270 */
[----:B------:R-:W-:Y:S02]  /*25020*/  IMAD R9, R2, R6, RZ ;  /* 0x0000000602097224 */ /* 0x000fe400078e02ff */
[----:B------:R-:W-:-:S04]  /*25030*/  IMAD.MOV.U32 R2, RZ, RZ, R10 ;  /* 0x000000ffff027224 */ /* 0x000fc800078e000a */
[----:B------:R-:W-:-:S04]  /*25040*/  IMAD.WIDE.U32 R4, R6, R8, R2 ;  /* 0x0000000806047225 */ /* 0x000fc800078e0002 */
[----:B------:R-:W-:Y:S01]  /*25050*/  IMAD R3, R7, R8, R9 ;  /* 0x0000000807037224 */ /* 0x000fe200078e0209 */
[----:B------:R-:W-:-:S03]  /*25060*/  LEA R2, P2, R4, R16, 0x1 ;  /* 0x0000001004027211 */ /* 0x000fc600078408ff */
[----:B------:R-:W-:Y:S02]  /*25070*/  IMAD.IADD R3, R5, 0x1, R3 ;  /* 0x0000000105037824 */ /* 0x000fe400078e0203 */
[----:B------:R-:W-:-:S03]  /*25080*/  IMAD.MOV.U32 R5, RZ, RZ, 0x0 ;  /* 0x00000000ff057424 */ /* 0x000fc600078e00ff */
[----:B------:R-:W-:Y:S02]  /*25090*/  LEA.HI.X R3, R4, R17, R3, 0x1, P2 ;  /* 0x0000001104037211 */ /* 0x000fe400010f0c03 */
[----:B------:R-:W-:-:S03]  /*250a0*/  MOV R4, R12 ;  /* 0x0000000c00047202 */ /* 0x000fc60000000f00 */
[----:B------:R1:W-:Y:S01]  /*250b0*/  @!P0 ST.E.128 [R2.64+0x40], R72 ;  /* 0x0000404802008985 */ /* 0x0003e2000c101d04 */
[----:B------:R-:W-:-:S03]  /*250c0*/  ISETP.GE.AND P0, PT, R15, R0, PT ;  /* 0x000000000f00720c */ /* 0x000fc60003f06270 */
[----:B------:R1:W-:Y:S10]  /*250d0*/  @!P1 ST.E.128 [R2.64], R76 ;  /* 0x0000004c02009985 */ /* 0x0003f4000c101d04 */
[----:B------:R-:W-:Y:S05]  /*250e0*/  @P0 RET.REL.NODEC R4 `(_ZN5flash16flash_fwd_kernelI23Flash_fwd_kernel_traitsILi96ELi128ELi64ELi4ELb0ELb0EN7cutlass6half_tE19Flash_kernel_traitsILi96ELi128ELi64ELi4ES3_EELb1ELb0ELb1ELb0ELb0ELb0ELb0ELb1EEEvNS_16Flash_fwd_paramsE) ;  /* 0xfffdaf1004000950 */ /* 0x000fea0003c3ffff */
[----:B------:R2:W-:Y:S02]  /*250f0*/  ST.E.128 [R2.64+0x80], R68 ;  /* 0x0000804402007985 */ /* 0x0005e4000c101d04 */
[----:B-12---:R-:W-:-:S02]  /*25100*/  MOV R2, R12 ;  /* 0x0000000c00027202 */ /* 0x006fc40000000f00 */
[----:B------:R-:W-:-:S04]  /*25110*/  MOV R3, 0x0 ;  /* 0x0000000000037802 */ /* 0x000fc80000000f00 */
[----:B------:R-:W-:Y:S05]  /*25120*/  RET.REL.NODEC R2 `(_ZN5flash16flash_fwd_kernelI23Flash_fwd_kernel_traitsILi96ELi128ELi64ELi4ELb0ELb0EN7cutlass6half_tE19Flash_kernel_traitsILi96ELi128ELi64ELi4ES3_EELb1ELb0ELb1ELb0ELb0ELb0ELb0ELb1EEEvNS_16Flash_fwd_paramsE) ;  /* 0xfffdaed002007950 */ /* 0x000fea0003c3ffff */
.L_x_822:
[----:B------:R2:W5:Y:S01]  /*25130*/  LDL R0, [R1+0x15c] ;  /* 0x00015c0001007983 */ /* 0x0005620000100800 */
[----:B------:R-:W-:Y:S02]  /*25140*/  MOV R3, 0x2 ;  /* 0x0000000200037802 */ /* 0x000fe40000000f00 */
[----:B------:R-:W-:Y:S02]  /*25150*/  MOV R2, 0x25170 ;  /* 0x0002517000027802 */ /* 0x000fe40000000f00 */
[----:B-12--5:R-:W-:Y:S05]  /*25160*/  CALL.REL.NOINC `($__internal_0_$__cuda_sm70_shflsync_bfly_p) ;  /* 0x0000027000007944 */ /* 0x026fea0003c00000 */
[----:B------:R-:W-:Y:S01]  /*25170*/  MOV R5, R9 ;  /* 0x0000000900057202 */ /* 0x000fe20000000f00 */
[----:B------:R-:W-:Y:S05]  /*25180*/  BRA `(.L_x_837) ;  /* 0xffffe01000007947 */ /* 0x000fea000383ffff */
.L_x_823:
[----:B------:R-:W-:Y:S01]  /*25190*/  IMAD.MOV.U32 R0, RZ, RZ, R5 ;  /* 0x000000ffff007224 */ /* 0x000fe200078e0005 */
[----:B------:R-:W-:Y:S02]  /*251a0*/  MOV R3, 0x1 ;  /* 0x0000000100037802 */ /* 0x000fe40000000f00 */
[----:B------:R-:W-:Y:S02]  /*251b0*/  MOV R2, 0x251d0 ;  /* 0x000251d000027802 */ /* 0x000fe40000000f00 */
[----:B-1---5:R-:W-:Y:S05]  /*251c0*/  CALL.REL.NOINC `($__internal_0_$__cuda_sm70_shflsync_bfly_p) ;  /* 0x0000021000007944 */ /* 0x022fea0003c00000 */
[----:B------:R1:W5:Y:S01]  /*251d0*/  LDL R0, [R1+0x170] ;  /* 0x0001700001007983 */ /* 0x0003620000100800 */
[----:B------:R-:W-:Y:S01]  /*251e0*/  FADD.FTZ R57, R5, R9 ;  /* 0x0000000905397221 */ /* 0x000fe20000010000 */
[----:B------:R-:W-:Y:S02]  /*251f0*/  MOV R3, 0x2 ;  /* 0x0000000200037802 */ /* 0x000fe40000000f00 */
[----:B------:R-:W-:-:S02]  /*25200*/  MOV R2, 0x25220 ;  /* 0x0002522000027802 */ /* 0x000fc40000000f00 */
[----:B-1---5:R-:W-:Y:S05]  /*25210*/  CALL.REL.NOINC `($__internal_0_$__cuda_sm70_shflsync_bfly_p) ;  /* 0x000001c000007944 */ /* 0x022fea0003c00000 */
[----:B------:R-:W2:Y:S01]  /*25220*/  LDL.LU R0, [R1+0x170] ;  /* 0x0001700001007983 */ /* 0x000ea20000300800 */
[----:B------:R-:W-:-:S02]  /*25230*/  MOV R3, 0x1 ;  /* 0x0000000100037802 */ /* 0x000fc40000000f00 */
[----:B------:R-:W-:Y:S01]  /*25240*/  MOV R2, 0x25270 ;  /* 0x0002527000027802 */ /* 0x000fe20000000f00 */
[----:B--2---:R-:W-:Y:S02]  /*25250*/  FADD.FTZ R0, R0, R9 ;  /* 0x0000000900007221 */ /* 0x004fe40000010000 */
[----:B------:R-:W-:Y:S05]  /*25260*/  CALL.REL.NOINC `($__internal_0_$__cuda_sm70_shflsync_bfly_p) ;  /* 0x0000017000007944 */ /* 0x000fea0003c00000 */
[----:B------:R-:W-:Y:S02]  /*25270*/  FADD.FTZ R56, R0, R9 ;  /* 0x0000000900387221 */ /* 0x000fe40000010000 */
[----:B------:R1:W5:Y:S01]  /*25280*/  LDL R0, [R1+0x28] ;  /* 0x0000280001007983 */ /* 0x0003620000100800 */
[----:B------:R-:W-:Y:S02]  /*25290*/  MOV R3, 0x2 ;  /* 0x0000000200037802 */ /* 0x000fe40000000f00 */
[----:B------:R-:W-:Y:S02]  /*252a0*/  MOV R2, 0x252c0 ;  /* 0x000252c000027802 */ /* 0x000fe40000000f00 */
[----:B-1---5:R-:W-:Y:S05]  /*252b0*/  CALL.REL.NOINC `($__internal_0_$__cuda_sm70_shflsync_bfly_p) ;  /* 0x0000012000007944 */ /* 0x022fea0003c00000 */
[----:B------:R-:W2:Y:S01]  /*252c0*/  LDL.LU R0, [R1+0x28] ;  /* 0x0000280001007983 */ /* 0x000ea20000300800 */
[----:B------:R-:W-:Y:S02]  /*252d0*/  MOV R3, 0x1 ;  /* 0x0000000100037802 */ /* 0x000fe40000000f00 */
[----:B------:R-:W-:Y:S01]  /*252e0*/  MOV R2, 0x25320 ;  /* 0x0002532000027802 */ /* 0x000fe20000000f00 */
[----:B--2---:R-:W-:-:S05]  /*252f0*/  FADD.FTZ R55, R0, R9 ;  /* 0x0000000900377221 */ /* 0x004fca0000010000 */
[----:B------:R-:W-:Y:S02]  /*25300*/  MOV R0, R55 ;  /* 0x0000003700007202 */ /* 0x000fe40000000f00 */
[----:B------:R-:W-:Y:S05]  /*25310*/  CALL.REL.NOINC `($__internal_0_$__cuda_sm70_shflsync_bfly_p) ;  /* 0x000000c000007944 */ /* 0x000fea0003c00000 */
[----:B------:R1:W5:Y:S01]  /*25320*/  LDL R0, [R1+0x2c] ;  /* 0x00002c0001007983 */ /* 0x0003620000100800 */
[----:B------:R-:W-:Y:S01]  /*25330*/  FADD.FTZ R55, R55, R9 ;  /* 0x0000000937377221 */ /* 0x000fe20000010000 */
        /* <DEDUP_REMOVED lines=9> */
[----:B------:R-:W-:Y:S05]  /*253d0*/  BRA `(.L_x_838) ;  /* 0xffffdef000007947 */ /* 0x000fea000383ffff */
        .weak           $__internal_0_$__cuda_sm70_shflsync_bfly_p
        .type           $__internal_0_$__cuda_sm70_shflsync_bfly_p,@function
        .size           $__internal_0_$__cuda_sm70_shflsync_bfly_p,(.L_x_1022 - $__internal_0_$__cuda_sm70_shflsync_bfly_p)
$__internal_0_$__cuda_sm70_shflsync_bfly_p:
[----:B------:R-:W-:Y:S04]  /*253e0*/  WARPSYNC R7 ;  /* 0x0000000700007348 */ /* 0x000fe80003800000 */
[----:B------:R1:W2:Y:S02]  /*253f0*/  SHFL.BFLY PT, R9, R0, R3, R8 ;  /* 0x0c00000300097389 */ /* 0x0002a400000e0008 */
[----:B-1----:R-:W-:-:S04]  /*25400*/  MOV R3, 0x0 ;  /* 0x0000000000037802 */ /* 0x002fc80000000f00 */
[----:B--2---:R-:W-:Y:S05]  /*25410*/  RET.REL.NODEC R2 `(_ZN5flash16flash_fwd_kernelI23Flash_fwd_kernel_traitsILi96ELi128ELi64ELi4ELb0ELb0EN7cutlass6half_tE19Flash_kernel_traitsILi96ELi128ELi64ELi4ES3_EELb1ELb0ELb1ELb0ELb0ELb0ELb0ELb1EEEvNS_16Flash_fwd_paramsE) ;  /* 0xfffdabe002007950 */ /* 0x004fea0003c3ffff */
.L_x_839:
        /* <DEDUP_REMOVED lines=14> */
.L_x_1022:


//--------------------- .text._ZN5flash16flash_fwd_kernelI23Flash_fwd_kernel_traitsILi96ELi128ELi64ELi4ELb0ELb0EN7cutlass6half_tE19Flash_kernel_traitsILi96ELi128ELi64ELi4ES3_EELb0ELb0ELb1ELb0ELb0ELb0ELb1ELb0EEEvNS_16Flash_fwd_paramsE --------------------------
	.section	.text._ZN5flash16flash_fwd_kernelI23Flash_fwd_kernel_traitsILi96ELi128ELi64ELi4ELb0ELb0EN7cutlass6half_tE19Flash_kernel_traitsILi96ELi128ELi64ELi4ES3_EELb0ELb0ELb1ELb0ELb0ELb0ELb1ELb0EEEvNS_16Flash_fwd_paramsE,"ax",@progbits
	.sectioninfo	@"SHI_REGISTERS=255"
	.align	128
        .global         _ZN5flash16flash_fwd_kernelI23Flash_fwd_kernel_traitsILi96ELi128ELi64ELi4ELb0ELb0EN7cutlass6half_tE19Flash_kernel_traitsILi96ELi128ELi64ELi4ES3_EELb0ELb0ELb1ELb0ELb0ELb0ELb1ELb0EEEvNS_16Flash_fwd_paramsE
        .type           _ZN5flash16flash_fwd_kernelI23Flash_fwd_kernel_traitsILi96ELi128ELi64ELi4ELb0ELb0EN7cutlass6half_tE19Flash_kernel_traitsILi96ELi128ELi64ELi4ES3_EELb0ELb0ELb1ELb0ELb0ELb0ELb1ELb0EEEvNS_16Flash_fwd_paramsE,@function
        .size           _ZN5flash16flash_fwd_kernelI23Flash_fwd_kernel_traitsILi96ELi128ELi64ELi4ELb0ELb0EN7cutlass6half_tE19Flash_kernel_traitsILi96ELi128ELi64ELi4ES3_EELb0ELb0ELb1ELb0ELb0ELb0ELb1ELb0EEEvNS_16Flash_fwd_paramsE,(.L_x_1047 - _ZN5flash16flash_fwd_kernelI23Flash_fwd_kernel_traitsILi96ELi128ELi64ELi4ELb0ELb0EN7cutlass6half_tE19Flash_kernel_traitsILi96ELi128ELi64ELi4ES3_EELb0ELb0ELb1ELb0ELb0ELb0ELb1ELb0EEEvNS_16Flash_fwd_paramsE)
        .other          _ZN5flash16flash_fwd_kernelI23Flash_fwd_kernel_traitsILi96ELi128ELi64ELi4ELb0ELb0EN7cutlass6half_tE19Flash_kernel_traitsILi96ELi128ELi64ELi4ES3_EELb0ELb0ELb1ELb0ELb0ELb0ELb1ELb0EEEvNS_16Flash_fwd_paramsE,@"STO_CUDA_ENTRY STV_DEFAULT"
_ZN5flash16flash_fwd_kernelI23Flash_fwd_kernel_traitsILi96ELi128ELi64ELi4ELb0ELb0EN7cutlass6half_tE19Flash_kernel_traitsILi96ELi128ELi64ELi4ES3_EELb0ELb0ELb1ELb0ELb0ELb0ELb1ELb0EEEvNS_16Flash_fwd_paramsE:
.text._ZN5flash16flash_fwd_kernelI23Flash_fwd_kernel_traitsILi96ELi128ELi64ELi4ELb0ELb0EN7cutlass6half_tE19Flash_kernel_traitsILi96ELi128ELi64ELi4ES3_EELb0ELb0ELb1ELb0ELb0ELb0ELb1ELb0EEEvNS_16Flash_fwd_paramsE:
        /* <DEDUP_REMOVED lines=36> */
.L_x_840:
[----:B----4-:R-:W-:Y:S02]  /*0240*/  MOV R0, c[0x0][0x218] ;  /* 0x0000860000007a02 */ /* 0x010fe40000000f00 */
.L_x_841:
        /* <DEDUP_REMOVED lines=29> */
[----:B------:R1:W-:Y:S01]  /*0420*/  STL [R1], R160 ;  /* 0x000000a001007387 */ /* 0x0003e20000100800 */
        /* <DEDUP_REMOVED lines=72> */
.L_x_844:
[----:B------:R-:W-:Y:S05]  /*08b0*/  BSYNC B0 ;  /* 0x0000000000007941 */ /* 0x000fea0003800000 */
.L_x_843:
        /* <DEDUP_REMOVED lines=20> */
.L_x_846:
[----:B------:R-:W-:Y:S05]  /*0a00*/  BSYNC B0 ;  /* 0x0000000000007941 */ /* 0x000fea0003800000 */
.L_x_845:
        /* <DEDUP_REMOVED lines=20> */
.L_x_848:
[----:B------:R-:W-:Y:S05]  /*0b50*/  BSYNC B0 ;  /* 0x0000000000007941 */ /* 0x000fea0003800000 */
.L_x_847:
        /* <DEDUP_REMOVED lines=20> */
.L_x_850:
[----:B------:R-:W-:Y:S05]  /*0ca0*/  BSYNC B0 ;  /* 0x0000000000007941 */ /* 0x000fea0003800000 */
.L_x_849:
        /* <DEDUP_REMOVED lines=35> */
.L_x_842:
        /* <DEDUP_REMOVED lines=27> */
.L_x_851:
        /* <DEDUP_REMOVED lines=42> */
.L_x_852:
        /* <DEDUP_REMOVED lines=109> */
.L_x_854:
[----:B------:R-:W-:Y:S05]  /*1a00*/  BSYNC B0 ;  /* 0x0000000000007941 */ /* 0x000fea0003800000 */
.L_x_853:
        /* <DEDUP_REMOVED lines=37> */
.L_x_856:
[----:B------:R-:W-:Y:S05]  /*1c60*/  BSYNC B0 ;  /* 0x0000000000007941 */ /* 0x000fea0003800000 */
.L_x_855:
        /* <DEDUP_REMOVED lines=37> */
.L_x_858:
[----:B------:R-:W-:Y:S05]  /*1ec0*/  BSYNC B0 ;  /* 0x0000000000007941 */ /* 0x000fea0003800000 */
.L_x_857:
        /* <DEDUP_REMOVED lines=40> */
.L_x_860:
[----:B------:R-:W-:Y:S05]  /*2150*/  BSYNC B0 ;  /* 0x0000000000007941 */ /* 0x000fea0003800000 */
.L_x_859:
        /* <DEDUP_REMOVED lines=42> */
.L_x_862:
[----:B------:R-:W-:Y:S05]  /*2400*/  BSYNC B0 ;  /* 0x0000000000007941 */ /* 0x000fea0003800000 */
.L_x_861:
        /* <DEDUP_REMOVED lines=37> */
.L_x_864:
[----:B------:R-:W-:Y:S05]  /*2660*/  BSYNC B0 ;  /* 0x0000000000007941 */ /* 0x000fea0003800000 */
.L_x_863:
        /* <DEDUP_REMOVED lines=90> */
.L_x_866:
[----:B------:R-:W-:Y:S05]  /*2c10*/  BSYNC B0 ;  /* 0x0000000000007941 */ /* 0x000fea0003800000 */
.L_x_865:
        /* <DEDUP_REMOVED lines=39> */
.L_x_868:
[----:B------:R-:W-:Y:S05]  /*2e90*/  BSYNC B0 ;  /* 0x0000000000007941 */ /* 0x000fea0003800000 */
.L_x_867:
[----:B------:R-:W-:Y:S01]  /*2ea0*/  IMAD.SHL.U32 R224, R3, 0x2, RZ ;  /* 0x0000000203e07824 */ /* 0x000fe200078e00ff */
[----:B------:R-:W-:Y:S01]  /*2eb0*/  IADD3 R3, R78, 0x40, RZ ;  /* 0x000000404e037810 */ /* 0x000fe20007ffe0ff */
[----:B------:R-:W-:Y:S01]  /*2ec0*/  IMAD.SHL.U32 R221, R0, 0x2, RZ ;  /* 0x0000000200dd7824 */ /* 0x000fe200078e00ff */
[----:B------:R-:W0:Y:S01]  /*2ed0*/  LDGDEPBAR ;  /* 0x00000000000079af */ /* 0x000e220000000000 */
[----:B------:R-:W-:Y:S02]  /*2ee0*/  IMAD R225, R2, 0x2, R224 ;  /* 0x0000000202e17824 */ /* 0x000fe400078e02e0 */
[----:B------:R-:W-:Y:S01]  /*2ef0*/  IMAD R223, R4, 0x2, R221 ;  /* 0x0000000204df7824 */ /* 0x000fe200078e02dd */
[----:B---3--:R-:W-:Y:S01]  /*2f00*/  LDSM.16.M88.4 R16, [R224] ;  /* 0x00000000e010783b */ /* 0x008fe20000000200 */
[C---:B------:R-:W-:Y:S01]  /*2f10*/  IADD3 R4, R78.reuse, 0x8, RZ ;  /* 0x000000084e047810 */ /* 0x040fe20007ffe0ff */
[C---:B------:R-:W-:Y:S02]  /*2f20*/  IMAD.IADD R6, R78.reuse, 0x1, R120 ;  /* 0x000000014e067824 */ /* 0x040fe400078e0278 */
[----:B-1----:R-:W1:Y:S01]  /*2f30*/  LDSM.16.M88.4 R8, [R221+0x6000] ;  /* 0x00600000dd08783b */ /* 0x002e620000000200 */
[----:B------:R-:W-:-:S02]  /*2f40*/  IMAD.IADD R7, R78, 0x1, R79 ;  /* 0x000000014e077824 */ /* 0x000fc400078e024f */
[----:B------:R-:W-:Y:S01]  /*2f50*/  IMNMX R234, R6, R77, PT ;  /* 0x0000004d06ea7217 */ /* 0x000fe20003800200 */
[----:B------:R-:W3:Y:S02]  /*2f60*/  LDSM.16.M88.4 R12, [R224+0x1000] ;  /* 0x00100000e00c783b */ /* 0x000ee40000000200 */
[----:B------:R-:W-:Y:S02]  /*2f70*/  IMNMX R230, RZ, R7, !PT ;  /* 0x00000007ffe67217 */ /* 0x000fe40007800200 */
[----:B------:R-:W5:Y:S04]  /*2f80*/  LDSM.16.M88.4 R20, [R221+0x6400] ;  /* 0x00640000dd14783b */ /* 0x000f680000000200 */
[----:B--2---:R-:W2:Y:S04]  /*2f90*/  LDSM.16.M88.4 R40, [R221+0x6800] ;  /* 0x00680000dd28783b */ /* 0x004ea80000000200 */
[----:B------:R-:W4:Y:S04]  /*2fa0*/  LDSM.16.M88.4 R24, [R221+0x6c00] ;  /* 0x006c0000dd18783b */ /* 0x000f280000000200 */
[----:B------:R-:W-:Y:S04]  /*2fb0*/  LDSM.16.M88.4 R28, [R225] ;  /* 0x00000000e11c783b */ /* 0x000fe80000000200 */
[----:B------:R-:W2:Y:S04]  /*2fc0*/  LDSM.16.M88.4 R36, [R223+0x6000] ;  /* 0x00600000df24783b */ /* 0x000ea80000000200 */
[----:B------:R-:W-:Y:S04]  /*2fd0*/  LDSM.16.M88.4 R48, [R223+0x6800] ;  /* 0x00680000df30783b */ /* 0x000fe80000000200 */
[----:B------:R-:W-:Y:S04]  /*2fe0*/  LDSM.16.M88.4 R44, [R223+0x6400] ;  /* 0x00640000df2c783b */ /* 0x000fe80000000200 */
[----:B------:R-:W-:Y:S01]  /*2ff0*/  LDSM.16.M88.4 R56, [R223+0x6c00] ;  /* 0x006c0000df38783b */ /* 0x000fe20000000200 */
[-C--:B-1----:R-:W-:Y:S03]  /*3000*/  HMMA.16816.F32 R64, R16, R8.reuse, RZ ;  /* 0x000000081040723c */ /* 0x082fe600000018ff */
[----:B------:R-:W-:Y:S04]  /*3010*/  LDSM.16.M88.4 R68, [R221+0x7000] ;  /* 0x00700000dd44783b */ /* 0x000fe80000000200 */
[----:B------:R-:W-:Y:S01]  /*3020*/  LDSM.16.M88.4 R32, [R224+0x2000] ;  /* 0x00200000e020783b */ /* 0x000fe20000000200 */
[C---:B---3--:R-:W-:Y:S08]  /*3030*/  HMMA.16816.F32 R80, R12.reuse, R8, RZ ;  /* 0x000000080c50723c */ /* 0x048ff000000018ff */
[-C--:B------:R-:W-:Y:S08]  /*3040*/  HMMA.16816.F32 R116, R12, R10.reuse, RZ ;  /* 0x0000000a0c74723c */ /* 0x080ff000000018ff */
[----:B------:R-:W-:Y:S01]  /*3050*/  HMMA.16816.F32 R112, R16, R10, RZ ;  /* 0x0000000a1070723c */ /* 0x000fe200000018ff */
[----:B------:R-:W1:Y:S07]  /*3060*/  LDSM.16.M88.4 R8, [R225+0x1000] ;  /* 0x00100000e108783b */ /* 0x000e6e0000000200 */
[C---:B-----5:R-:W-:Y:S08]  /*3070*/  HMMA.16816.F32 R60, R12.reuse, R20, RZ ;  /* 0x000000140c3c723c */ /* 0x060ff000000018ff */
[C---:B--2---:R-:W-:Y:S08]  /*3080*/  HMMA.16816.F32 R52, R12.reuse, R40, RZ ;  /* 0x000000280c34723c */ /* 0x044ff000000018ff */
[C---:B----4-:R-:W-:Y:S08]  /*3090*/  HMMA.16816.F32 R92, R12.reuse, R24, RZ ;  /* 0x000000180c5c723c */ /* 0x050ff000000018ff */
[C---:B------:R-:W-:Y:S08]  /*30a0*/  HMMA.16816.F32 R108, R12.reuse, R22, RZ ;  /* 0x000000160c6c723c */ /* 0x040ff000000018ff */
[C---:B------:R-:W-:Y:S08]  /*30b0*/  HMMA.16816.F32 R104, R12.reuse, R42, RZ ;  /* 0x0000002a0c68723c */ /* 0x040ff000000018ff */
[----:B------:R-:W-:Y:S08]  /*30c0*/  HMMA.16816.F32 R88, R12, R26, RZ ;  /* 0x0000001a0c58723c */ /* 0x000ff000000018ff */
[C---:B------:R-:W-:Y:S08]  /*30d0*/  HMMA.16816.F32 R72, R16.reuse, R40, RZ ;  /* 0x000000281048723c */ /* 0x040ff000000018ff */
[C---:B------:R-:W-:Y:S08]  /*30e0*/  HMMA.16816.F32 R100, R16.reuse, R42, RZ ;  /* 0x0000002a1064723c */ /* 0x040ff000000018ff */
[C---:B------:R-:W-:Y:S08]  /*30f0*/  HMMA.16816.F32 R40, R16.reuse, R24, RZ ;  /* 0x000000181028723c */ /* 0x040ff000000018ff */
[----:B------:R-:W-:Y:S01]  /*3100*/  HMMA.16816.F32 R124, R16, R26, RZ ;  /* 0x0000001a107c723c */ /* 0x000fe200000018ff */
[----:B------:R-:W2:Y:S07]  /*3110*/  LDSM.16.M88.4 R24, [R224+0x3000] ;  /* 0x00300000e018783b */ /* 0x000eae0000000200 */
[----:B------:R-:W-:Y:S01]  /*3120*/  HMMA.16816.F32 R12, R28, R36, R64 ;  /* 0x000000241c0c723c */ /* 0x000fe20000001840 */
[----:B------:R-:W-:Y:S07]  /*3130*/  LDSM.16.M88.4 R64, [R223+0x7000] ;  /* 0x00700000df40783b */ /* 0x000fee0000000200 */
[C---:B------:R-:W-:Y:S08]  /*3140*/  HMMA.16816.F32 R84, R16.reuse, R20, RZ ;  /* 0x000000141054723c */ /* 0x040ff000000018ff */
[----:B------:R-:W-:Y:S01]  /*3150*/  HMMA.16816.F32 R96, R16, R22, RZ ;  /* 0x000000161060723c */ /* 0x000fe200000018ff */
[----:B------:R-:W3:Y:S07]  /*3160*/  LDSM.16.M88.4 R20, [R225+0x2000] ;  /* 0x00200000e114783b */ /* 0x000eee0000000200 */
[C---:B-1----:R-:W-:Y:S08]  /*3170*/  HMMA.16816.F32 R16, R8.reuse, R36, R80 ;  /* 0x000000240810723c */ /* 0x042ff00000001850 */
[C---:B------:R-:W-:Y:S08]  /*3180*/  HMMA.16816.F32 R128, R8.reuse, R50, R104 ;  /* 0x000000320880723c */ /* 0x040ff00000001868 */
[C---:B------:R-:W-:Y:S01]  /*3190*/  HMMA.16816.F32 R144, R8.reuse, R44, R60 ;  /* 0x0000002c0890723c */ /* 0x040fe2000000183c */
[----:B------:R-:W-:Y:S07]  /*31a0*/  LDSM.16.M88.4 R60, [R221+0x7c00] ;  /* 0x007c0000dd3c783b */ /* 0x000fee0000000200 */
[C---:B------:R-:W-:Y:S01]  /*31b0*/  HMMA.16816.F32 R152, R8.reuse, R48, R52 ;  /* 0x000000300898723c */ /* 0x040fe20000001834 */
[----:B------:R-:W-:Y:S07]  /*31c0*/  LDSM.16.M88.4 R52, [R221+0x8000] ;  /* 0x00800000dd34783b */ /* 0x000fee0000000200 */
[C---:B------:R-:W-:Y:S08]  /*31d0*/  HMMA.16816.F32 R148, R8.reuse, R56, R92 ;  /* 0x000000380894723c */ /* 0x040ff0000000185c */
[C---:B------:R-:W-:Y:S08]  /*31e0*/  HMMA.16816.F32 R116, R8.reuse, R38, R116 ;  /* 0x000000260874723c */ /* 0x040ff00000001874 */
[C---:B------:R-:W-:Y:S08]  /*31f0*/  HMMA.16816.F32 R140, R8.reuse, R46, R108 ;  /* 0x0000002e088c723c */ /* 0x040ff0000000186c */
[----:B------:R-:W-:Y:S01]  /*3200*/  HMMA.16816.F32 R104, R8, R58, R88 ;  /* 0x0000003a0868723c */ /* 0x000fe20000001858 */
[----:B------:R-:W1:Y:S07]  /*3210*/  LDSM.16.M88.4 R8, [R225+0x3000] ;  /* 0x00300000e108783b */ /* 0x000e6e0000000200 */
[----:B------:R-:W-:Y:S08]  /*3220*/  HMMA.16816.F32 R12, R32, R68, R12 ;  /* 0x00000044200c723c */ /* 0x000ff0000000180c */
[C---:B------:R-:W-:Y:S01]  /*3230*/  HMMA.16816.F32 R108, R28.reuse, R56, R40 ;  /* 0x000000381c6c723c */ /* 0x040fe20000001828 */
[----:B------:R-:W4:Y:S07]  /*3240*/  LDSM.16.M88.4 R40, [R224+0x4000] ;  /* 0x00400000e028783b */ /* 0x000f2e0000000200 */
[----:B------:R-:W-:Y:S08]  /*3250*/  HMMA.16816.F32 R136, R28, R48, R72 ;  /* 0x000000301c88723c */ /* 0x000ff00000001848 */
[----:B--2---:R-:W-:Y:S01]  /*3260*/  HMMA.16816.F32 R72, R24, R68, R16 ;  /* 0x000000441848723c */ /* 0x004fe20000001810 */
[----:B------:R-:W-:Y:S07]  /*3270*/  LDSM.16.M88.4 R16, [R225+0x4000] ;  /* 0x00400000e110783b */ /* 0x000fee0000000200 */
[C---:B------:R-:W-:Y:S01]  /*3280*/  HMMA.16816.F32 R80, R28.reuse, R38, R112 ;  /* 0x000000261c50723c */ /* 0x040fe20000001870 */
[----:B------:R-:W-:Y:S07]  /*3290*/  LDSM.16.M88.4 R36, [R224+0x5000] ;  /* 0x00500000e024783b */ /* 0x000fee0000000200 */
[C---:B------:R-:W-:Y:S08]  /*32a0*/  HMMA.16816.F32 R132, R28.reuse, R44, R84 ;  /* 0x0000002c1c84723c */ /* 0x040ff00000001854 */
[C---:B------:R-:W-:Y:S01]  /*32b0*/  HMMA.16816.F32 R96, R28.reuse, R46, R96 ;  /* 0x0000002e1c60723c */ /* 0x040fe20000001860 */
[----:B------:R-:W-:Y:S07]  /*32c0*/  LDSM.16.M88.4 R44, [R221+0x7800] ;  /* 0x00780000dd2c783b */ /* 0x000fee0000000200 */
[----:B------:R-:W-:Y:S01]  /*32d0*/  HMMA.16816.F32 R100, R28, R50, R100 ;  /* 0x000000321c64723c */ /* 0x000fe20000001864 */
[----:B------:R-:W2:Y:S07]  /*32e0*/  LDSM.16.M88.4 R48, [R221+0x7400] ;  /* 0x00740000dd30783b */ /* 0x000eae0000000200 */
[----:B---3--:R-:W-:Y:S08]  /*32f0*/  HMMA.16816.F32 R12, R20, R64, R12 ;  /* 0x00000040140c723c */ /* 0x008ff0000000180c */
[----:B------:R-:W-:Y:S01]  /*3300*/  HMMA.16816.F32 R112, R28, R58, R124 ;  /* 0x0000003a1c70723c */ /* 0x000fe2000000187c */
[----:B------:R-:W3:Y:S04]  /*3310*/  LDSM.16.M88.4 R28, [R223+0x8000] ;  /* 0x00800000df1c783b */ /* 0x000ee80000000200 */
[----:B------:R-:W-:Y:S03]  /*3320*/  LDSM.16.M88.4 R56, [R223+0x7400] ;  /* 0x00740000df38783b */ /* 0x000fe60000000200 */
[----:B-1----:R-:W-:Y:S08]  /*3330*/  HMMA.16816.F32 R72, R8, R64, R72 ;  /* 0x000000400848723c */ /* 0x002ff00000001848 */
[-C--:B------:R-:W-:Y:S08]  /*3340*/  HMMA.16816.F32 R80, R32, R70.reuse, R80 ;  /* 0x000000462050723c */ /* 0x080ff00000001850 */
[----:B------:R-:W-:Y:S08]  /*3350*/  HMMA.16816.F32 R88, R24, R70, R116 ;  /* 0x000000461858723c */ /* 0x000ff00000001874 */
[----:B----4-:R-:W-:Y:S01]  /*3360*/  HMMA.16816.F32 R68, R40, R52, R12 ;  /* 0x000000342844723c */ /* 0x010fe2000000180c */
[----:B------:R-:W1:Y:S07]  /*3370*/  LDSM.16.M88.4 R12, [R225+0x5000] ;  /* 0x00500000e10c783b */ /* 0x000e6e0000000200 */
[C---:B--2---:R-:W-:Y:S08]  /*3380*/  HMMA.16816.F32 R92, R24.reuse, R48, R144 ;  /* 0x00000030185c723c */ /* 0x044ff00000001890 */
[C---:B------:R-:W-:Y:S08]  /*3390*/  HMMA.16816.F32 R152, R24.reuse, R44, R152 ;  /* 0x0000002c1898723c */ /* 0x040ff00000001898 */
[C---:B------:R-:W-:Y:S08]  /*33a0*/  HMMA.16816.F32 R148, R24.reuse, R60, R148 ;  /* 0x0000003c1894723c */ /* 0x040ff00000001894 */
[C---:B------:R-:W-:Y:S08]  /*33b0*/  HMMA.16816.F32 R140, R24.reuse, R50, R140 ;  /* 0x00000032188c723c */ /* 0x040ff0000000188c */
[C---:B------:R-:W-:Y:S08]  /*33c0*/  HMMA.16816.F32 R128, R24.reuse, R46, R128 ;  /* 0x0000002e1880723c */ /* 0x040ff00000001880 */
[----:B------:R-:W-:Y:S08]  /*33d0*/  HMMA.16816.F32 R116, R24, R62, R104 ;  /* 0x0000003e1874723c */ /* 0x000ff00000001868 */
[----:B------:R-:W-:Y:S08]  /*33e0*/  HMMA.16816.F32 R24, R36, R52, R72 ;  /* 0x000000342418723c */ /* 0x000ff00000001848 */
[----:B------:R-:W-:Y:S08]  /*33f0*/  HMMA.16816.F32 R72, R20, R66, R80 ;  /* 0x000000421448723c */ /* 0x000ff00000001850 */
[----:B---3--:R-:W-:Y:S08]  /*3400*/  HMMA.16816.F32 R84, R16, R28, R68 ;  /* 0x0000001c1054723c */ /* 0x008ff00000001844 */
[C---:B------:R-:W-:Y:S08]  /*3410*/  HMMA.16816.F32 R68, R32.reuse, R48, R132 ;  /* 0x000000302044723c */ /* 0x040ff00000001884 */
[----:B------:R-:W-:Y:S08]  /*3420*/  HMMA.16816.F32 R96, R32, R50, R96 ;  /* 0x000000322060723c */ /* 0x000ff00000001860 */
[----:B------:R-:W-:Y:S01]  /*3430*/  HMMA.16816.F32 R48, R8, R66, R88 ;  /* 0x000000420830723c */ /* 0x000fe20000001858 */
[----:B------:R-:W-:-:S04]  /*3440*/  FMUL.FTZ R0, R84, c[0x0][0x2ec] ;  /* 0x0000bb0054007a20 */ /* 0x000fc80000410000 */
[----:B------:R2:W-:Y:S03]  /*3450*/  MUFU.TANH R132, R0 ;  /* 0x0000000000847308 */ /* 0x0005e60000002400 */
[C---:B------:R-:W-:Y:S08]  /*3460*/  HMMA.16816.F32 R104, R32.reuse, R44, R136 ;  /* 0x0000002c2068723c */ /* 0x040ff00000001888 */
[----:B------:R-:W-:Y:S01]  /*3470*/  HMMA.16816.F32 R100, R32, R46, R100 ;  /* 0x0000002e2064723c */ /* 0x000fe20000001864 */
[----:B------:R-:W3:Y:S01]  /*3480*/  LDSM.16.M88.4 R44, [R221+0x8400] ;  /* 0x00840000dd2c783b */ /* 0x000ee20000000200 */
[----:B--2---:R-:W-:-:S06]  /*3490*/  FMUL.FTZ R0, R85, c[0x0][0x2ec] ;  /* 0x0000bb0055007a20 */ /* 0x004fcc0000410000 */
[----:B-1----:R-:W-:Y:S01]  /*34a0*/  HMMA.16816.F32 R80, R12, R28, R24 ;  /* 0x0000001c0c50723c */ /* 0x002fe20000001818 */
[----:B------:R1:W-:Y:S07]  /*34b0*/  MUFU.TANH R127, R0 ;  /* 0x00000000007f7308 */ /* 0x0003ee0000002400 */
[----:B------:R-:W-:Y:S08]  /*34c0*/  HMMA.16816.F32 R24, R40, R54, R72 ;  /* 0x000000362818723c */ /* 0x000ff00000001848 */
[----:B------:R-:W-:Y:S01]  /*34d0*/  HMMA.16816.F32 R64, R20, R56, R68 ;  /* 0x000000381440723c */ /* 0x000fe20000001844 */
[----:B-1----:R-:W-:-:S04]  /*34e0*/  FMUL.FTZ R0, R86, c[0x0][0x2ec] ;  /* 0x0000bb0056007a20 */ /* 0x002fc80000410000 */
[----:B------:R1:W2:Y:S03]  /*34f0*/  MUFU.TANH R126, R0 ;  /* 0x00000000007e7308 */ /* 0x0002a60000002400 */
[----:B------:R-:W-:Y:S01]  /*3500*/  HMMA.16816.F32 R68, R36, R54, R48 ;  /* 0x000000362444723c */ /* 0x000fe20000001830 */
[----:B------:R-:W4:Y:S07]  /*3510*/  LDSM.16.M88.4 R48, [R223+0x8400] ;  /* 0x00840000df30783b */ /* 0x000f2e0000000200 */
[----:B------:R-:W-:Y:S01]  /*3520*/  HMMA.16816.F32 R72, R8, R56, R92 ;  /* 0x000000380848723c */ /* 0x000fe2000000185c */
[----:B-1----:R-:W-:-:S07]  /*3530*/  FMUL.FTZ R0, R87, c[0x0][0x2ec] ;  /* 0x0000bb0057007a20 */ /* 0x002fce0000410000 */
[----:B------:R-:W-:Y:S01]  /*3540*/  HMMA.16816.F32 R84, R16, R30, R24 ;  /* 0x0000001e1054723c */ /* 0x000fe20000001818 */
[----:B------:R1:W-:Y:S01]  /*3550*/  MUFU.TANH R125, R0 ;  /* 0x00000000007d7308 */ /* 0x0003e20000002400 */
[----:B------:R-:W5:Y:S06]  /*3560*/  LDSM.16.M88.4 R24, [R223+0x7800] ;  /* 0x00780000df18783b */ /* 0x000f6c0000000200 */
[----:B---3--:R-:W-:Y:S08]  /*3570*/  HMMA.16816.F32 R64, R40, R44, R64 ;  /* 0x0000002c2840723c */ /* 0x008ff00000001840 */
[----:B------:R-:W-:Y:S01]  /*3580*/  HMMA.16816.F32 R88, R32, R62, R112 ;  /* 0x0000003e2058723c */ /* 0x000fe20000001870 */
[----:B-1----:R-:W-:-:S04]  /*3590*/  FMUL.FTZ R0, R80, c[0x0][0x2ec] ;  /* 0x0000bb0050007a20 */ /* 0x002fc80000410000 */
[----:B------:R1:W3:Y:S03]  /*35a0*/  MUFU.TANH R124, R0 ;  /* 0x00000000007c7308 */ /* 0x0002e60000002400 */
[----:B------:R-:W-:Y:S08]  /*35b0*/  HMMA.16816.F32 R108, R32, R60, R108 ;  /* 0x0000003c206c723c */ /* 0x000ff0000000186c */
[----:B------:R-:W-:Y:S01]  /*35c0*/  HMMA.16816.F32 R32, R12, R30, R68 ;  /* 0x0000001e0c20723c */ /* 0x000fe20000001844 */
[----:B------:R-:W2:Y:S01]  /*35d0*/  LDSM.16.M88.4 R28, [R223+0x7c00] ;  /* 0x007c0000df1c783b */ /* 0x000ea20000000200 */
[----:B-1----:R-:W-:-:S06]  /*35e0*/  FMUL.FTZ R0, R81, c[0x0][0x2ec] ;  /* 0x0000bb0051007a20 */ /* 0x002fcc0000410000 */
[----:B------:R-:W-:Y:S01]  /*35f0*/  HMMA.16816.F32 R52, R36, R44, R72 ;  /* 0x0000002c2434723c */ /* 0x000fe20000001848 */
[----:B------:R1:W1:Y:S07]  /*3600*/  MUFU.TANH R123, R0 ;  /* 0x00000000007b7308 */ /* 0x00026e0000002400 */
[-C--:B------:R-:W-:Y:S08]  /*3610*/  HMMA.16816.F32 R68, R8, R58.reuse, R140 ;  /* 0x0000003a0844723c */ /* 0x080ff0000000188c */
[----:B------:R-:W-:Y:S01]  /*3620*/  HMMA.16816.F32 R56, R20, R58, R96 ;  /* 0x0000003a1438723c */ /* 0x000fe20000001860 */
[----:B-1----:R-:W-:-:S04]  /*3630*/  FMUL.FTZ R0, R82, c[0x0][0x2ec] ;  /* 0x0000bb0052007a20 */ /* 0x002fc80000410000 */
[----:B------:R1:W-:Y:S03]  /*3640*/  MUFU.TANH R114, R0 ;  /* 0x0000000000727308 */ /* 0x0003e60000002400 */
[-C--:B----4-:R-:W-:Y:S08]  /*3650*/  HMMA.16816.F32 R64, R16, R48.reuse, R64 ;  /* 0x000000301040723c */ /* 0x090ff00000001840 */
[----:B------:R-:W-:Y:S01]  /*3660*/  HMMA.16816.F32 R60, R12, R48, R52 ;  /* 0x000000300c3c723c */ /* 0x000fe20000001834 */
[----:B-1----:R-:W-:-:S07]  /*3670*/  FMUL.FTZ R0, R83, c[0x0][0x2ec] ;  /* 0x0000bb0053007a20 */ /* 0x002fce0000410000 */
[----:B------:R-:W-:Y:S01]  /*3680*/  HMMA.16816.F32 R52, R40, R46, R56 ;  /* 0x0000002e2834723c */ /* 0x000fe20000001838 */
[----:B------:R1:W4:Y:S01]  /*3690*/  MUFU.TANH R115, R0 ;  /* 0x0000000000737308 */ /* 0x0003220000002400 */
[----:B------:R-:W-:Y:S06]  /*36a0*/  LDSM.16.M88.4 R56, [R223+0x8800] ;  /* 0x00880000df38783b */ /* 0x000fec0000000200 */
[C---:B-----5:R-:W-:Y:S08]  /*36b0*/  HMMA.16816.F32 R72, R8.reuse, R24, R152 ;  /* 0x000000180848723c */ /* 0x060ff00000001898 */
[----:B------:R-:W-:Y:S01]  /*36c0*/  HMMA.16816.F32 R80, R8, R26, R128 ;  /* 0x0000001a0850723c */ /* 0x000fe20000001880 */
[----:B-1----:R-:W-:-:S04]  /*36d0*/  FMUL.FTZ R0, R84, c[0x0][0x2ec] ;  /* 0x0000bb0054007a20 */ /* 0x002fc80000410000 */
[----:B------:R1:W5:Y:S03]  /*36e0*/  MUFU.TANH R113, R0 ;  /* 0x0000000000717308 */ /* 0x0003660000002400 */
[----:B--2---:R-:W-:Y:S08]  /*36f0*/  HMMA.16816.F32 R92, R8, R30, R116 ;  /* 0x0000001e085c723c */ /* 0x004ff00000001874 */
        /* <DEDUP_REMOVED lines=8> */
[----:B------:R-:W-:Y:S01]  /*3780*/  HMMA.16816.F32 R48, R12, R50, R44 ;  /* 0x000000320c30723c */ /* 0x000fe2000000182c */
[----:B-1----:R-:W-:-:S07]  /*3790*/  FMUL.FTZ R0, R87, c[0x0][0x2ec] ;  /* 0x0000bb0057007a20 */ /* 0x002fce0000410000 */
[----:B------:R-:W-:Y:S01]  /*37a0*/  HMMA.16816.F32 R84, R8, R28, R148 ;  /* 0x0000001c0854723c */ /* 0x000fe20000001894 */
[----:B------:R-:W1:Y:S01]  /*37b0*/  LDSM.16.M88.4 R8, [R221+0x8800] ;  /* 0x00880000dd08783b */ /* 0x000e620000000200 */
[----:B------:R2:W-:Y:S11]  /*37c0*/  MUFU.TANH R121, R0 ;  /* 0x0000000000797308 */ /* 0x0005f60000002400 */
[----:B------:R-:W-:Y:S03]  /*37d0*/  @!UPT UIADD3 URZ, URZ, URZ, URZ ;  /* 0x0000003f3f3ff290 */ /* 0x000fe6000fffe03f */
[----:B------:R-:W-:Y:S02]  /*37e0*/  FMUL.FTZ R6, R51, c[0x0][0x2ec] ;  /* 0x0000bb0033067a20 */ /* 0x000fe40000410000 */
[----:B--2---:R-:W-:-:S04]  /*37f0*/  FMUL.FTZ R0, R32, c[0x0][0x2ec] ;  /* 0x0000bb0020007a20 */ /* 0x004fc80000410000 */
[----:B------:R2:W1:Y:S02]  /*3800*/  MUFU.TANH R97, R0 ;  /* 0x0000000000617308 */ /* 0x0004640000002400 */
[----:B--2---:R-:W-:Y:S01]  /*3810*/  FMUL.FTZ R0, R33, c[0x0][0x2ec] ;  /* 0x0000bb0021007a20 */ /* 0x004fe20000410000 */
[----:B-1----:R-:W-:Y:S05]  /*3820*/  HMMA.16816.F32 R44, R36, R8, R72 ;  /* 0x00000008242c723c */ /* 0x002fea0000001848 */
[----:B------:R1:W-:Y:S02]  /*3830*/  MUFU.TANH R112, R0 ;  /* 0x0000000000707308 */ /* 0x0003e40000002400 */
[----:B-1----:R-:W-:-:S06]  /*3840*/  FMUL.FTZ R0, R34, c[0x0][0x2ec] ;  /* 0x0000bb0022007a20 */ /* 0x002fcc0000410000 */
[----:B------:R1:W-:Y:S02]  /*3850*/  MUFU.TANH R96, R0 ;  /* 0x0000000000607308 */ /* 0x0003e40000002400 */
[----:B-1----:R-:W-:Y:S02]  /*3860*/  FMUL.FTZ R0, R35, c[0x0][0x2ec] ;  /* 0x0000bb0023007a20 */ /* 0x002fe40000410000 */
[----:B------:R-:W-:Y:S04]  /*3870*/  HMMA.16816.F32 R32, R20, R24, R104 ;  /* 0x000000181420723c */ /* 0x000fe80000001868 */
[----:B------:R1:W2:Y:S03]  /*3880*/  MUFU.TANH R98, R0 ;  /* 0x0000000000627308 */ /* 0x0002a60000002400 */
[----:B------:R-:W-:-:S02]  /*3890*/  IMAD.IADD R24, R4, 0x1, R79 ;  /* 0x0000000104187824 */ /* 0x000fc400078e024f */
[----:B------:R-:W-:-:S03]  /*38a0*/  IMAD.IADD R4, R4, 0x1, R120 ;  /* 0x0000000104047824 */ /* 0x000fc600078e0278 */
[----:B------:R-:W-:Y:S02]  /*38b0*/  IMNMX R229, RZ, R24, !PT ;  /* 0x00000018ffe57217 */ /* 0x000fe40007800200 */
[----:B------:R-:W-:Y:S01]  /*38c0*/  IMNMX R233, R4, R77, PT ;  /* 0x0000004d04e97217 */ /* 0x000fe20003800200 */
[----:B------:R-:W-:Y:S02]  /*38d0*/  FMUL.FTZ R4, R50, c[0x0][0x2ec] ;  /* 0x0000bb0032047a20 */ /* 0x000fe40000410000 */
[----:B-1----:R-:W-:Y:S02]  /*38e0*/  FMUL.FTZ R0, R64, c[0x0][0x2ec] ;  /* 0x0000bb0040007a20 */ /* 0x002fe40000410000 */
[----:B------:R-:W-:Y:S08]  /*38f0*/  MUFU.TANH R107, R4 ;  /* 0x00000004006b7308 */ /* 0x000ff00000002400 */
[----:B------:R1:W1:Y:S02]  /*3900*/  MUFU.TANH R149, R0 ;  /* 0x0000000000957308 */ /* 0x0002640000002400 */
[----:B-1----:R-:W-:-:S06]  /*3910*/  FMUL.FTZ R0, R65, c[0x0][0x2ec] ;  /* 0x0000bb0041007a20 */ /* 0x002fcc0000410000 */
[----:B------:R1:W-:Y:S02]  /*3920*/  MUFU.TANH R148, R0 ;  /* 0x0000000000947308 */ /* 0x0003e40000002400 */
[----:B-1----:R-:W-:-:S06]  /*3930*/  FMUL.FTZ R0, R66, c[0x0][0x2ec] ;  /* 0x0000bb0042007a20 */ /* 0x002fcc0000410000 */
[----:B------:R1:W1:Y:S02]  /*3940*/  MUFU.TANH R153, R0 ;  /* 0x0000000000997308 */ /* 0x0002640000002400 */
[----:B-1----:R-:W-:Y:S02]  /*3950*/  FMUL.FTZ R0, R67, c[0x0][0x2ec] ;  /* 0x0000bb0043007a20 */ /* 0x002fe40000410000 */
[----:B------:R-:W-:Y:S04]  /*3960*/  HMMA.16816.F32 R64, R20, R26, R100 ;  /* 0x0000001a1440723c */ /* 0x000fe80000001864 */
[----:B------:R1:W-:Y:S04]  /*3970*/  MUFU.TANH R166, R0 ;  /* 0x0000000000a67308 */ /* 0x0003e80000002400 */
[----:B------:R-:W-:Y:S07]  /*3980*/  HMMA.16816.F32 R20, R40, R8, R32 ;  /* 0x000000082814723c */ /* 0x000fee0000001820 */
[----:B------:R-:W-:-:S02]  /*3990*/  FMUL.FTZ R8, R55, c[0x0][0x2ec] ;  /* 0x0000bb0037087a20 */ /* 0x000fc40000410000 */
[C---:B------:R-:W-:Y:S02]  /*39a0*/  IMAD.IADD R9, R3.reuse, 0x1, R79 ;  /* 0x0000000103097824 */ /* 0x040fe400078e024f */
[----:B-1----:R-:W-:Y:S01]  /*39b0*/  FMUL.FTZ R0, R60, c[0x0][0x2ec] ;  /* 0x0000bb003c007a20 */ /* 0x002fe20000410000 */
[----:B------:R-:W-:Y:S01]  /*39c0*/  MUFU.TANH R139, R8 ;  /* 0x00000008008b7308 */ /* 0x000fe20000002400 */
[----:B------:R-:W-:Y:S01]  /*39d0*/  IMAD.IADD R3, R3, 0x1, R120 ;  /* 0x0000000103037824 */ /* 0x000fe200078e0278 */
[----:B------:R-:W-:Y:S02]  /*39e0*/  IMNMX R228, RZ, R9, !PT ;  /* 0x00000009ffe47217 */ /* 0x000fe40007800200 */
[----:B------:R-:W-:Y:S02]  /*39f0*/  HMMA.16816.F32 R32, R40, R10, R64 ;  /* 0x0000000a2820723c */ /* 0x000fe40000001840 */
[----:B------:R-:W-:Y:S01]  /*3a00*/  IMNMX R232, R3, R77, PT ;  /* 0x0000004d03e87217 */ /* 0x000fe20003800200 */
[----:B------:R-:W-:Y:S01]  /*3a10*/  FMUL.FTZ R3, R49, c[0x0][0x2ec] ;  /* 0x0000bb0031037a20 */ /* 0x000fe20000410000 */
[----:B------:R1:W1:Y:S04]  /*3a20*/  MUFU.TANH R106, R0 ;  /* 0x00000000006a7308 */ /* 0x0002680000002400 */
[----:B------:R-:W-:Y:S07]  /*3a30*/  HMMA.16816.F32 R28, R16, R56, R20 ;  /* 0x00000038101c723c */ /* 0x000fee0000001814 */
[----:B------:R-:W-:-:S04]  /*3a40*/  FMUL.FTZ R20, R48, c[0x0][0x2ec] ;  /* 0x0000bb0030147a20 */ /* 0x000fc80000410000 */
[----:B------:R2:W-:Y:S01]  /*3a50*/  MUFU.TANH R100, R20 ;  /* 0x0000001400647308 */ /* 0x0005e20000002400 */
[----:B-1----:R-:W-:-:S07]  /*3a60*/  FMUL.FTZ R0, R61, c[0x0][0x2ec] ;  /* 0x0000bb003d007a20 */ /* 0x002fce0000410000 */
[----:B------:R1:W-:Y:S05]  /*3a70*/  MUFU.TANH R101, R0 ;  /* 0x0000000000657308 */ /* 0x0003ea0000002400 */
[----:B------:R-:W-:Y:S02]  /*3a80*/  FMUL.FTZ R4, R28, c[0x0][0x2ec] ;  /* 0x0000bb001c047a20 */ /* 0x000fe40000410000 */
[----:B------:R-:W-:Y:S01]  /*3a90*/  FMUL.FTZ R24, R29, c[0x0][0x2ec] ;  /* 0x0000bb001d187a20 */ /* 0x000fe20000410000 */
[----:B--2---:R-:W-:Y:S01]  /*3aa0*/  HMMA.16816.F32 R20, R12, R56, R44 ;  /* 0x000000380c14723c */ /* 0x004fe2000000182c */
[----:B------:R-:W-:Y:S01]  /*3ab0*/  MUFU.TANH R75, R4 ;  /* 0x00000004004b7308 */ /* 0x000fe20000002400 */
[----:B------:R-:W-:-:S02]  /*3ac0*/  FMUL.FTZ R7, R30, c[0x0][0x2ec] ;  /* 0x0000bb001e077a20 */ /* 0x000fc40000410000 */
[----:B-1----:R-:W-:-:S05]  /*3ad0*/  FMUL.FTZ R0, R62, c[0x0][0x2ec] ;  /* 0x0000bb003e007a20 */ /* 0x002fca0000410000 */
[----:B------:R-:W-:Y:S08]  /*3ae0*/  MUFU.TANH R74, R7 ;  /* 0x00000007004a7308 */ /* 0x000ff00000002400 */
[----:B------:R1:W2:Y:S02]  /*3af0*/  MUFU.TANH R137, R0 ;  /* 0x0000000000897308 */ /* 0x0002a40000002400 */
[----:B-1----:R-:W-:-:S06]  /*3b00*/  FMUL.FTZ R0, R63, c[0x0][0x2ec] ;  /* 0x0000bb003f007a20 */ /* 0x002fcc0000410000 */
[----:B------:R1:W1:Y:S02]  /*3b10*/  MUFU.TANH R136, R0 ;  /* 0x0000000000887308 */ /* 0x0002640000002400 */
[----:B-1----:R-:W-:-:S06]  /*3b20*/  FMUL.FTZ R0, R52, c[0x0][0x2ec] ;  /* 0x0000bb0034007a20 */ /* 0x002fcc0000410000 */
[----:B------:R1:W1:Y:S02]  /*3b30*/  MUFU.TANH R152, R0 ;  /* 0x0000000000987308 */ /* 0x0002640000002400 */
[----:B-1----:R-:W-:-:S06]  /*3b40*/  FMUL.FTZ R0, R53, c[0x0][0x2ec] ;  /* 0x0000bb0035007a20 */ /* 0x002fcc0000410000 */
[----:B------:R1:W-:Y:S02]  /*3b50*/  MUFU.TANH R138, R0 ;  /* 0x00000000008a7308 */ /* 0x0003e40000002400 */
[----:B-1----:R-:W-:Y:S02]  /*3b60*/  FMUL.FTZ R0, R54, c[0x0][0x2ec] ;  /* 0x0000bb0036007a20 */ /* 0x002fe40000410000 */
[----:B------:R-:W-:Y:S04]  /*3b70*/  HMMA.16816.F32 R52, R36, R10, R80 ;  /* 0x0000000a2434723c */ /* 0x000fe80000001850 */
[----:B------:R1:W1:Y:S02]  /*3b80*/  MUFU.TANH R167, R0 ;  /* 0x0000000000a77308 */ /* 0x0002640000002400 */
[----:B-1----:R-:W-:-:S05]  /*3b90*/  IADD3 R0, R78, 0x48, RZ ;  /* 0x000000484e007810 */ /* 0x002fca0007ffe0ff */
[C---:B------:R-:W-:Y:S02]  /*3ba0*/  IMAD.IADD R8, R0.reuse, 0x1, R79 ;  /* 0x0000000100087824 */ /* 0x040fe400078e024f */
[----:B------:R-:W-:Y:S01]  /*3bb0*/  IMAD.IADD R0, R0, 0x1, R120 ;  /* 0x0000000100007824 */ /* 0x000fe200078e0278 */
[----:B------:R1:W-:Y:S02]  /*3bc0*/  MUFU.TANH R79, R3 ;  /* 0x00000003004f7308 */ /* 0x0003e40000002400 */
[----:B------:R-:W-:Y:S02]  /*3bd0*/  IMNMX R227, RZ, R8, !PT ;  /* 0x00000008ffe37217 */ /* 0x000fe40007800200 */
[----:B------:R-:W2:Y:S01]  /*3be0*/  LDSM.16.M88.4 R8, [R221+0x8c00] ;  /* 0x008c0000dd08783b */ /* 0x000ea20000000200 */
[----:B------:R-:W-:Y:S01]  /*3bf0*/  IMNMX R231, R0, R77, PT ;  /* 0x0000004d00e77217 */ /* 0x000fe20003800200 */
[----:B------:R-:W-:Y:S02]  /*3c00*/  IMAD R0, R76, 0x40, R164 ;  /* 0x000000404c007824 */ /* 0x000fe400078e02a4 */
[----:B------:R3:W2:Y:S03]  /*3c10*/  MUFU.TANH R76, R6 ;  /* 0x00000006004c7308 */ /* 0x0006a60000002400 */
[----:B------:R-:W-:-:S02]  /*3c20*/  ISETP.GE.AND P2, PT, R0, R233, PT ;  /* 0x000000e90000720c */ /* 0x000fc40003f46270 */
[C---:B------:R-:W-:Y:S02]  /*3c30*/  ISETP.GE.AND P1, PT, R0.reuse, R232, PT ;  /* 0x000000e80000720c */ /* 0x040fe40003f26270 */
[C---:B------:R-:W-:Y:S01]  /*3c40*/  ISETP.LT.OR P2, PT, R0.reuse, R229, P2 ;  /* 0x000000e50000720c */ /* 0x040fe20001741670 */
[----:B------:R4:W-:Y:S01]  /*3c50*/  MUFU.TANH R77, R24 ;  /* 0x00000018004d7308 */ /* 0x0009e20000002400 */
[----:B-1----:R-:W-:Y:S02]  /*3c60*/  IADD3 R3, R0, 0x1, RZ ;  /* 0x0000000100037810 */ /* 0x002fe40007ffe0ff */
[----:B------:R-:W-:Y:S02]  /*3c70*/  FSEL R66, R126, -INF , !P2 ;  /* 0xff8000007e427808 */ /* 0x000fe40005000000 */
[C---:B------:R-:W-:Y:S02]  /*3c80*/  ISETP.GE.AND P5, PT, R3.reuse, R234, PT ;  /* 0x000000ea0300720c */ /* 0x040fe40003fa6270 */
[----:B------:R-:W-:Y:S01]  /*3c90*/  ISETP.GE.AND P3, PT, R3, R233, PT ;  /* 0x000000e90300720c */ /* 0x000fe20003f66270 */
[----:B---3--:R-:W-:Y:S01]  /*3ca0*/  FMUL.FTZ R6, R31, c[0x0][0x2ec] ;  /* 0x0000bb001f067a20 */ /* 0x008fe20000410000 */
[C---:B------:R-:W-:Y:S01]  /*3cb0*/  ISETP.GE.AND P6, PT, R3.reuse, R232, PT ;  /* 0x000000e80300720c */ /* 0x040fe20003fc6270 */
[----:B------:R-:W-:Y:S01]  /*3cc0*/  HMMA.16816.F32 R28, R16, R58, R32 ;  /* 0x0000003a101c723c */ /* 0x000fe20000001820 */
[C---:B------:R-:W-:Y:S01]  /*3cd0*/  ISETP.GE.AND P0, PT, R3.reuse, R231, PT ;  /* 0x000000e70300720c */ /* 0x040fe20003f06270 */
[----:B------:R1:W-:Y:S01]  /*3ce0*/  MUFU.TANH R78, R6 ;  /* 0x00000006004e7308 */ /* 0x0003e20000002400 */
[----:B------:R-:W-:-:S02]  /*3cf0*/  ISETP.LT.OR P5, PT, R3, R230, P5 ;  /* 0x000000e60300720c */ /* 0x000fc40002fa1670 */
[C---:B------:R-:W-:Y:S02]  /*3d00*/  ISETP.LT.OR P3, PT, R3.reuse, R229, P3 ;  /* 0x000000e50300720c */ /* 0x040fe40001f61670 */
[CC--:B------:R-:W-:Y:S01]  /*3d10*/  ISETP.LT.OR P6, PT, R3.reuse, R228.reuse, P6 ;  /* 0x000000e40300720c */ /* 0x0c0fe200037c1670 */
[----:B----4-:R-:W-:Y:S01]  /*3d20*/  HMMA.16816.F32 R24, R12, R58, R52 ;  /* 0x0000003a0c18723c */ /* 0x010fe20000001834 */
[----:B------:R-:W-:Y:S02]  /*3d30*/  ISETP.LT.OR P0, PT, R3, R227, P0 ;  /* 0x000000e30300720c */ /* 0x000fe40000701670 */
[C---:B------:R-:W-:Y:S02]  /*3d40*/  IADD3 R3, R0.reuse, 0x8, RZ ;  /* 0x0000000800037810 */ /* 0x040fe40007ffe0ff */
[----:B------:R-:W-:Y:S02]  /*3d50*/  ISETP.LT.OR P1, PT, R0, R228, P1 ;  /* 0x000000e40000720c */ /* 0x000fe40000f21670 */
[----:B------:R-:W-:-:S02]  /*3d60*/  ISETP.GE.AND P2, PT, R3, R234, PT ;  /* 0x000000ea0300720c */ /* 0x000fc40003f46270 */
[----:B------:R-:W-:Y:S01]  /*3d70*/  IADD3 R4, R0, 0x9, RZ ;  /* 0x0000000900047810 */ /* 0x000fe20007ffe0ff */
[----:B-1----:R-:W-:Y:S01]  /*3d80*/  FMUL.FTZ R6, R20, c[0x0][0x2ec] ;  /* 0x0000bb0014067a20 */ /* 0x002fe20000410000 */
[----:B------:R-:W-:Y:S01]  /*3d90*/  ISETP.LT.OR P2, PT, R3, R230, P2 ;  /* 0x000000e60300720c */ /* 0x000fe20001741670 */
[-C--:B--2---:R-:W-:Y:S01]  /*3da0*/  HMMA.16816.F32 R32, R40, R8.reuse, R68 ;  /* 0x000000082820723c */ /* 0x084fe20000001844 */
[----:B------:R-:W-:Y:S01]  /*3db0*/  ISETP.GE.AND P4, PT, R0, R234, PT ;  /* 0x000000ea0000720c */ /* 0x000fe20003f86270 */
[----:B------:R1:W2:Y:S01]  /*3dc0*/  MUFU.TANH R73, R6 ;  /* 0x0000000600497308 */ /* 0x0002a20000002400 */
[----:B------:R-:W-:Y:S02]  /*3dd0*/  FSEL R51, R124, -INF , !P1 ;  /* 0xff8000007c337808 */ /* 0x000fe40004800000 */
[----:B------:R-:W-:Y:S02]  /*3de0*/  FSEL R50, R123, -INF , !P6 ;  /* 0xff8000007b327808 */ /* 0x000fe40007000000 */
[----:B------:R-:W-:Y:S01]  /*3df0*/  FSEL R56, R115, -INF , !P0 ;  /* 0xff80000073387808 */ /* 0x000fe20004000000 */
[----:B------:R-:W-:Y:S01]  /*3e00*/  HMMA.16816.F32 R44, R36, R8, R84 ;  /* 0x00000008242c723c */ /* 0x000fe20000001854 */
[----:B-----5:R-:W-:-:S02]  /*3e10*/  FSEL R64, R113, -INF , !P2 ;  /* 0xff80000071407808 */ /* 0x020fc40005000000 */
[C---:B------:R-:W-:Y:S01]  /*3e20*/  ISETP.GE.AND P1, PT, R4.reuse, R234, PT ;  /* 0x000000ea0400720c */ /* 0x040fe20003f26270 */
[----:B------:R-:W-:Y:S01]  /*3e30*/  FMUL.FTZ R7, R25, c[0x0][0x2ec] ;  /* 0x0000bb0019077a20 */ /* 0x000fe20000410000 */
[C---:B------:R-:W-:Y:S02]  /*3e40*/  ISETP.GE.AND P6, PT, R4.reuse, R233, PT ;  /* 0x000000e90400720c */ /* 0x040fe40003fc6270 */
[C---:B------:R-:W-:Y:S01]  /*3e50*/  ISETP.GE.AND P0, PT, R4.reuse, R232, PT ;  /* 0x000000e80400720c */ /* 0x040fe20003f06270 */
[----:B------:R-:W-:Y:S01]  /*3e60*/  FMUL.FTZ R8, R27, c[0x0][0x2ec] ;  /* 0x0000bb001b087a20 */ /* 0x000fe20000410000 */
[----:B------:R-:W-:Y:S01]  /*3e70*/  ISETP.GE.AND P2, PT, R4, R231, PT ;  /* 0x000000e70400720c */ /* 0x000fe20003f46270 */
[----:B-1----:R-:W-:Y:S01]  /*3e80*/  FMUL.FTZ R6, R21, c[0x0][0x2ec] ;  /* 0x0000bb0015067a20 */ /* 0x002fe20000410000 */
[-C--:B------:R-:W-:Y:S01]  /*3e90*/  ISETP.LT.OR P4, PT, R0, R230.reuse, P4 ;  /* 0x000000e60000720c */ /* 0x080fe20002781670 */
[----:B------:R-:W-:Y:S01]  /*3ea0*/  HMMA.16816.F32 R40, R40, R10, R88 ;  /* 0x0000000a2828723c */ /* 0x000fe20000001858 */
[C---:B------:R-:W-:Y:S01]  /*3eb0*/  ISETP.LT.OR P1, PT, R4.reuse, R230, P1 ;  /* 0x000000e60400720c */ /* 0x040fe20000f21670 */
[----:B------:R1:W-:Y:S01]  /*3ec0*/  MUFU.TANH R70, R6 ;  /* 0x0000000600467308 */ /* 0x0003e20000002400 */
[----:B------:R-:W-:-:S02]  /*3ed0*/  ISETP.LT.OR P6, PT, R4, R229, P6 ;  /* 0x000000e50400720c */ /* 0x000fc400037c1670 */
[C---:B------:R-:W-:Y:S02]  /*3ee0*/  ISETP.LT.OR P0, PT, R4.reuse, R228, P0 ;  /* 0x000000e40400720c */ /* 0x040fe40000701670 */
[----:B------:R-:W-:Y:S01]  /*3ef0*/  ISETP.LT.OR P2, PT, R4, R227, P2 ;  /* 0x000000e30400720c */ /* 0x000fe20001741670 */
[----:B------:R-:W-:Y:S01]  /*3f00*/  FMUL.FTZ R4, R23, c[0x0][0x2ec] ;  /* 0x0000bb0017047a20 */ /* 0x000fe20000410000 */
[----:B------:R-:W-:Y:S01]  /*3f10*/  FSEL R61, R132, -INF , !P4 ;  /* 0xff800000843d7808 */ /* 0x000fe20006000000 */
[----:B------:R-:W-:Y:S01]  /*3f20*/  HMMA.16816.F32 R36, R36, R10, R92 ;  /* 0x0000000a2424723c */ /* 0x000fe2000000185c */
[C---:B------:R-:W-:Y:S01]  /*3f30*/  ISETP.GE.AND P4, PT, R0.reuse, R231, PT ;  /* 0x000000e70000720c */ /* 0x040fe20003f86270 */
[----:B------:R-:W-:Y:S01]  /*3f40*/  MUFU.TANH R69, R4 ;  /* 0x0000000400457308 */ /* 0x000fe20000002400 */
[----:B------:R-:W-:Y:S02]  /*3f50*/  FSEL R62, R127, -INF , !P5 ;  /* 0xff8000007f3e7808 */ /* 0x000fe40006800000 */
[----:B------:R-:W-:-:S02]  /*3f60*/  ISETP.LT.OR P4, PT, R0, R227, P4 ;  /* 0x000000e30000720c */ /* 0x000fc40002781670 */
[----:B------:R-:W-:Y:S01]  /*3f70*/  FSEL R72, R125, -INF , !P3 ;  /* 0xff8000007d487808 */ /* 0x000fe20005800000 */
[----:B-1----:R-:W-:Y:S01]  /*3f80*/  FMUL.FTZ R6, R22, c[0x0][0x2ec] ;  /* 0x0000bb0016067a20 */ /* 0x002fe20000410000 */
[----:B------:R-:W-:Y:S01]  /*3f90*/  FSEL R60, R114, -INF , !P4 ;  /* 0xff800000723c7808 */ /* 0x000fe20006000000 */
[----:B------:R-:W1:Y:S01]  /*3fa0*/  LDSM.16.M88.4 R20, [R223+0x8c00] ;  /* 0x008c0000df14783b */ /* 0x000e620000000200 */
[C---:B------:R-:W-:Y:S01]  /*3fb0*/  ISETP.GE.AND P4, PT, R3.reuse, R233, PT ;  /* 0x000000e90300720c */ /* 0x040fe20003f86270 */
[----:B------:R3:W4:Y:S01]  /*3fc0*/  MUFU.TANH R65, R6 ;  /* 0x0000000600417308 */ /* 0x0007220000002400 */
[----:B------:R-:W-:Y:S01]  /*3fd0*/  ISETP.GE.AND P5, PT, R3, R232, PT ;  /* 0x000000e80300720c */ /* 0x000fe20003fa6270 */
[----:B------:R-:W-:-:S04]  /*3fe0*/  DEPBAR.LE SB0, 0x0 ;  /* 0x000080000000791a */ /* 0x000fc80000000000 */
[C---:B------:R-:W-:Y:S02]  /*3ff0*/  ISETP.GE.AND P3, PT, R3.reuse, R231, PT ;  /* 0x000000e70300720c */ /* 0x040fe40003f66270 */
[C---:B------:R-:W-:Y:S02]  /*4000*/  ISETP.LT.OR P4, PT, R3.reuse, R229, P4 ;  /* 0x000000e50300720c */ /* 0x040fe40002781670 */
[C---:B------:R-:W-:Y:S02]  /*4010*/  ISETP.LT.OR P5, PT, R3.reuse, R228, P5 ;  /* 0x000000e40300720c */ /* 0x040fe40002fa1670 */
[----:B------:R-:W-:Y:S02]  /*4020*/  ISETP.LT.OR P3, PT, R3, R227, P3 ;  /* 0x000000e30300720c */ /* 0x000fe40001f61670 */
[----:B------:R-:W-:Y:S02]  /*4030*/  IADD3 R3, R0, 0x10, RZ ;  /* 0x0000001000037810 */ /* 0x000fe40007ffe0ff */
[----:B------:R-:W-:Y:S01]  /*4040*/  FSEL R67, R99, -INF , !P4 ;  /* 0xff80000063437808 */ /* 0x000fe20006000000 */
[----:B---3--:R-:W-:Y:S01]  /*4050*/  FMUL.FTZ R6, R29, c[0x0][0x2ec] ;  /* 0x0000bb001d067a20 */ /* 0x008fe20000410000 */
[----:B------:R-:W-:Y:S01]  /*4060*/  FSEL R49, R97, -INF , !P5 ;  /* 0xff80000061317808 */ /* 0x000fe20006800000 */
[----:B------:R1:W-:Y:S01]  /*4070*/  MUFU.TANH R29, R8 ;  /* 0x00000008001d7308 */ /* 0x0003e20000002400 */
[----:B------:R-:W-:-:S02]  /*4080*/  ISETP.GE.AND P4, PT, R3, R234, PT ;  /* 0x000000ea0300720c */ /* 0x000fc40003f86270 */
[C---:B------:R-:W-:Y:S02]  /*4090*/  ISETP.GE.AND P5, PT, R3.reuse, R233, PT ;  /* 0x000000e90300720c */ /* 0x040fe40003fa6270 */
[C---:B------:R-:W-:Y:S02]  /*40a0*/  ISETP.LT.OR P4, PT, R3.reuse, R230, P4 ;  /* 0x000000e60300720c */ /* 0x040fe40002781670 */
[----:B------:R-:W-:Y:S01]  /*40b0*/  ISETP.LT.OR P5, PT, R3, R229, P5 ;  /* 0x000000e50300720c */ /* 0x000fe20002fa1670 */
[----:B------:R3:W-:Y:S01]  /*40c0*/  MUFU.TANH R68, R6 ;  /* 0x0000000600447308 */ /* 0x0007e20000002400 */
[----:B------:R-:W-:Y:S02]  /*40d0*/  IADD3 R4, R0, 0x11, RZ ;  /* 0x0000001100047810 */ /* 0x000fe40007ffe0ff */
[----:B------:R-:W-:Y:S02]  /*40e0*/  FSEL R58, R121, -INF , !P6 ;  /* 0xff800000793a7808 */ /* 0x000fe40007000000 */
[----:B------:R-:W-:-:S02]  /*40f0*/  FSEL R52, R98, -INF , !P2 ;  /* 0xff80000062347808 */ /* 0x000fc40005000000 */
[----:B------:R-:W-:Y:S02]  /*4100*/  FSEL R149, R149, -INF , !P4 ;  /* 0xff80000095957808 */ /* 0x000fe40006000000 */
[----:B------:R-:W-:Y:S02]  /*4110*/  FSEL R153, R153, -INF , !P5 ;  /* 0xff80000099997808 */ /* 0x000fe40006800000 */
[C---:B------:R-:W-:Y:S01]  /*4120*/  ISETP.GE.AND P6, PT, R4.reuse, R234, PT ;  /* 0x000000ea0400720c */ /* 0x040fe20003fc6270 */
[----:B-1----:R-:W-:Y:S01]  /*4130*/  HMMA.16816.F32 R8, R12, R20, R44 ;  /* 0x000000140c08723c */ /* 0x002fe2000000182c */
[C---:B------:R-:W-:Y:S02]  /*4140*/  ISETP.GE.AND P2, PT, R4.reuse, R233, PT ;  /* 0x000000e90400720c */ /* 0x040fe40003f46270 */
[----:B------:R-:W-:Y:S01]  /*4150*/  ISETP.GE.AND P4, PT, R4, R232, PT ;  /* 0x000000e80400720c */ /* 0x000fe20003f86270 */
[----:B---3--:R-:W-:Y:S01]  /*4160*/  FMUL.FTZ R6, R30, c[0x0][0x2ec] ;  /* 0x0000bb001e067a20 */ /* 0x008fe20000410000 */
[----:B------:R-:W-:-:S02]  /*4170*/  ISETP.GE.AND P5, PT, R4, R231, PT ;  /* 0x000000e70400720c */ /* 0x000fc40003fa6270 */
[C---:B------:R-:W-:Y:S01]  /*4180*/  ISETP.LT.OR P6, PT, R4.reuse, R230, P6 ;  /* 0x000000e60400720c */ /* 0x040fe200037c1670 */
[----:B------:R1:W-:Y:S01]  /*4190*/  MUFU.TANH R54, R6 ;  /* 0x0000000600367308 */ /* 0x0003e20000002400 */
[C---:B------:R-:W-:Y:S01]  /*41a0*/  ISETP.LT.OR P2, PT, R4.reuse, R229, P2 ;  /* 0x000000e50400720c */ /* 0x040fe20001741670 */
[----:B------:R-:W-:Y:S01]  /*41b0*/  HMMA.16816.F32 R12, R12, R22, R36 ;  /* 0x000000160c0c723c */ /* 0x000fe20000001824 */
[C---:B------:R-:W-:Y:S02]  /*41c0*/  ISETP.LT.OR P4, PT, R4.reuse, R228, P4 ;  /* 0x000000e40400720c */ /* 0x040fe40002781670 */
[----:B------:R-:W-:Y:S01]  /*41d0*/  ISETP.LT.OR P5, PT, R4, R227, P5 ;  /* 0x000000e30400720c */ /* 0x000fe20002fa1670 */
[----:B------:R-:W-:Y:S01]  /*41e0*/  FMUL.FTZ R4, R31, c[0x0][0x2ec] ;  /* 0x0000bb001f047a20 */ /* 0x000fe20000410000 */
[----:B------:R-:W-:Y:S01]  /*41f0*/  FSEL R57, R96, -INF , !P3 ;  /* 0xff80000060397808 */ /* 0x000fe20005800000 */
[----:B------:R-:W-:Y:S01]  /*4200*/  MUFU.TANH R31, R7 ;  /* 0x00000007001f7308 */ /* 0x000fe20000002400 */
[----:B------:R-:W-:-:S02]  /*4210*/  FSEL R63, R122, -INF , !P1 ;  /* 0xff8000007a3f7808 */ /* 0x000fc40004800000 */
[C---:B------:R-:W-:Y:S02]  /*4220*/  ISETP.GE.AND P3, PT, R3.reuse, R232, PT ;  /* 0x000000e80300720c */ /* 0x040fe40003f66270 */
[C---:B------:R-:W-:Y:S02]  /*4230*/  ISETP.GE.AND P1, PT, R3.reuse, R231, PT ;  /* 0x000000e70300720c */ /* 0x040fe40003f26270 */
[C---:B------:R-:W-:Y:S01]  /*4240*/  ISETP.LT.OR P3, PT, R3.reuse, R228, P3 ;  /* 0x000000e40300720c */ /* 0x040fe20001f61670 */
[----:B------:R3:W-:Y:S01]  /*4250*/  MUFU.TANH R59, R4 ;  /* 0x00000004003b7308 */ /* 0x0007e20000002400 */
[----:B-1----:R-:W-:Y:S01]  /*4260*/  FMUL.FTZ R6, R26, c[0x0][0x2ec] ;  /* 0x0000bb001a067a20 */ /* 0x002fe20000410000 */
[----:B------:R-:W-:Y:S01]  /*4270*/  ISETP.LT.OR P1, PT, R3, R227, P1 ;  /* 0x000000e30300720c */ /* 0x000fe20000f21670 */
[----:B------:R-:W-:Y:S01]  /*4280*/  FMUL.FTZ R3, R28, c[0x0][0x2ec] ;  /* 0x0000bb001c037a20 */ /* 0x000fe20000410000 */
[----:B------:R-:W-:Y:S02]  /*4290*/  FSEL R48, R112, -INF , !P0 ;  /* 0xff80000070307808 */ /* 0x000fe40004000000 */
[----:B------:R-:W-:-:S02]  /*42a0*/  FSEL R106, R106, -INF , !P3 ;  /* 0xff8000006a6a7808 */ /* 0x000fc40005800000 */
[----:B------:R1:W5:Y:S01]  /*42b0*/  MUFU.TANH R55, R3 ;  /* 0x0000000300377308 */ /* 0x0003620000002400 */
[----:B------:R-:W-:Y:S01]  /*42c0*/  FSEL R137, R137, -INF , !P1 ;  /* 0xff80000089897808 */ /* 0x000fe20004800000 */
[----:B------:R-:W-:Y:S01]  /*42d0*/  FMUL.FTZ R12, R12, c[0x0][0x2ec] ;  /* 0x0000bb000c0c7a20 */ /* 0x000fe20000410000 */
[----:B------:R-:W-:Y:S01]  /*42e0*/  FSEL R148, R148, -INF , !P6 ;  /* 0xff80000094947808 */ /* 0x000fe20007000000 */
[----:B------:R-:W-:Y:S01]  /*42f0*/  FMUL.FTZ R13, R13, c[0x0][0x2ec] ;  /* 0x0000bb000d0d7a20 */ /* 0x000fe20000410000 */
[----:B------:R-:W-:Y:S02]  /*4300*/  FSEL R166, R166, -INF , !P2 ;  /* 0xff800000a6a67808 */ /* 0x000fe40005000000 */
[----:B------:R-:W-:Y:S01]  /*4310*/  FSEL R136, R136, -INF , !P5 ;  /* 0xff80000088887808 */ /* 0x000fe20006800000 */
[----:B---3--:R-:W-:Y:S01]  /*4320*/  FMUL.FTZ R4, R24, c[0x0][0x2ec] ;  /* 0x0000bb0018047a20 */ /* 0x008fe20000410000 */
[----:B------:R-:W-:Y:S01]  /*4330*/  FSEL R101, R101, -INF , !P4 ;  /* 0xff80000065657808 */ /* 0x000fe20006000000 */
[----:B------:R-:W-:Y:S01]  /*4340*/  HMMA.16816.F32 R24, R16, R20, R32 ;  /* 0x000000141018723c */ /* 0x000fe20000001820 */
[----:B------:R-:W-:Y:S01]  /*4350*/  MUFU.TANH R30, R6 ;  /* 0x00000006001e7308 */ /* 0x000fe20000002400 */
[----:B-1----:R-:W-:-:S06]  /*4360*/  IADD3 R3, R0, 0x18, RZ ;  /* 0x0000001800037810 */ /* 0x002fcc0007ffe0ff */
[----:B------:R-:W-:Y:S01]  /*4370*/  HMMA.16816.F32 R16, R16, R22, R40 ;  /* 0x000000161010723c */ /* 0x000fe20000001828 */
[----:B------:R1:W3:Y:S01]  /*4380*/  MUFU.TANH R53, R4 ;  /* 0x0000000400357308 */ /* 0x0002e20000002400 */
[C---:B------:R-:W-:Y:S02]  /*4390*/  ISETP.GE.AND P0, PT, R3.reuse, R234, PT ;  /* 0x000000ea0300720c */ /* 0x040fe40003f06270 */
[C---:B------:R-:W-:Y:S02]  /*43a0*/  ISETP.GE.AND P3, PT, R3.reuse, R233, PT ;  /* 0x000000e90300720c */ /* 0x040fe40003f66270 */
[C---:B------:R-:W-:Y:S02]  /*43b0*/  ISETP.LT.OR P0, PT, R3.reuse, R230, P0 ;  /* 0x000000e60300720c */ /* 0x040fe40000701670 */
[C---:B------:R-:W-:Y:S01]  /*43c0*/  ISETP.LT.OR P3, PT, R3.reuse, R229, P3 ;  /* 0x000000e50300720c */ /* 0x040fe20001f61670 */
[----:B------:R-:W-:Y:S01]  /*43d0*/  MUFU.TANH R12, R12 ;  /* 0x0000000c000c7308 */ /* 0x000fe20000002400 */
[----:B------:R-:W-:-:S02]  /*43e0*/  ISETP.GE.AND P1, PT, R3, R232, PT ;  /* 0x000000e80300720c */ /* 0x000fc40003f26270 */
[----:B------:R-:W-:Y:S02]  /*43f0*/  ISETP.GE.AND P6, PT, R3, R231, PT ;  /* 0x000000e70300720c */ /* 0x000fe40003fc6270 */
[----:B------:R-:W-:Y:S02]  /*4400*/  FSEL R152, R152, -INF , !P0 ;  /* 0xff80000098987808 */ /* 0x000fe40004000000 */
[----:B------:R-:W-:Y:S01]  /*4410*/  FSEL R167, R167, -INF , !P3 ;  /* 0xff800000a7a77808 */ /* 0x000fe20005800000 */
[----:B------:R-:W-:Y:S01]  /*4420*/  FMUL.FTZ R7, R26, c[0x0][0x2ec] ;  /* 0x0000bb001a077a20 */ /* 0x000fe20000410000 */
[----:B-1----:R-:W-:Y:S01]  /*4430*/  IADD3 R4, R0, 0x19, RZ ;  /* 0x0000001900047810 */ /* 0x002fe20007ffe0ff */
[----:B------:R-:W-:Y:S01]  /*4440*/  FMUL.FTZ R6, R27, c[0x0][0x2ec] ;  /* 0x0000bb001b067a20 */ /* 0x000fe20000410000 */
[----:B------:R-:W-:Y:S01]  /*4450*/  ISETP.LT.OR P1, PT, R3, R228, P1 ;  /* 0x000000e40300720c */ /* 0x000fe20000f21670 */
[----:B------:R1:W-:Y:S01]  /*4460*/  MUFU.TANH R20, R7 ;  /* 0x0000000700147308 */ /* 0x0003e20000002400 */
[----:B------:R-:W-:-:S02]  /*4470*/  ISETP.GE.AND P2, PT, R4, R234, PT ;  /* 0x000000ea0400720c */ /* 0x000fc40003f46270 */
[----:B------:R-:W-:Y:S01]  /*4480*/  ISETP.LT.OR P6, PT, R3, R227, P6 ;  /* 0x000000e30300720c */ /* 0x000fe200037c1670 */
[----:B------:R-:W-:Y:S01]  /*4490*/  FMUL.FTZ R18, R18, c[0x0][0x2ec] ;  /* 0x0000bb0012127a20 */ /* 0x000fe20000410000 */
[----:B------:R-:W-:Y:S01]  /*44a0*/  ISETP.GE.AND P5, PT, R4, R233, PT ;  /* 0x000000e90400720c */ /* 0x000fe20003fa6270 */
[----:B------:R-:W-:Y:S01]  /*44b0*/  FMUL.FTZ R16, R16, c[0x0][0x2ec] ;  /* 0x0000bb0010107a20 */ /* 0x000fe20000410000 */
[C---:B------:R-:W-:Y:S01]  /*44c0*/  ISETP.GE.AND P0, PT, R4.reuse, R232, PT ;  /* 0x000000e80400720c */ /* 0x040fe20003f06270 */
[----:B------:R-:W-:Y:S01]  /*44d0*/  FMUL.FTZ R17, R17, c[0x0][0x2ec] ;  /* 0x0000bb0011117a20 */ /* 0x000fe20000410000 */
[C---:B------:R-:W-:Y:S01]  /*44e0*/  ISETP.GE.AND P3, PT, R4.reuse, R231, PT ;  /* 0x000000e70400720c */ /* 0x040fe20003f66270 */
[----:B------:R-:W-:Y:S01]  /*44f0*/  MUFU.TANH R18, R18 ;  /* 0x0000001200127308 */ /* 0x000fe20000002400 */
[----:B------:R-:W-:Y:S01]  /*4500*/  ISETP.LT.OR P2, PT, R4, R230, P2 ;  /* 0x000000e60400720c */ /* 0x000fe20001741670 */
[----:B------:R-:W-:Y:S01]  /*4510*/  FMUL.FTZ R19, R19, c[0x0][0x2ec] ;  /* 0x0000bb0013137a20 */ /* 0x000fe20000410000 */
[----:B------:R-:W-:-:S02]  /*4520*/  IADD3 R3, R0, 0x20, RZ ;  /* 0x0000002000037810 */ /* 0x000fc40007ffe0ff */
[----:B------:R-:W-:Y:S01]  /*4530*/  ISETP.LT.OR P5, PT, R4, R229, P5 ;  /* 0x000000e50400720c */ /* 0x000fe20002fa1670 */
[----:B-1----:R-:W-:Y:S01]  /*4540*/  FMUL.FTZ R7, R10, c[0x0][0x2ec] ;  /* 0x0000bb000a077a20 */ /* 0x002fe20000410000 */
[C---:B------:R-:W-:Y:S01]  /*4550*/  ISETP.LT.OR P0, PT, R4.reuse, R228, P0 ;  /* 0x000000e40400720c */ /* 0x040fe20000701670 */
[----:B------:R-:W-:Y:S01]  /*4560*/  MUFU.TANH R16, R16 ;  /* 0x0000001000107308 */ /* 0x000fe20000002400 */
[----:B------:R-:W-:Y:S01]  /*4570*/  ISETP.LT.OR P3, PT, R4, R227, P3 ;  /* 0x000000e30400720c */ /* 0x000fe20001f61670 */
[----:B------:R-:W-:Y:S01]  /*4580*/  FMUL.FTZ R4, R24, c[0x0][0x2ec] ;  /* 0x0000bb0018047a20 */ /* 0x000fe20000410000 */
[----:B------:R-:W-:Y:S02]  /*4590*/  FSEL R100, R100, -INF , !P1 ;  /* 0xff80000064647808 */ /* 0x000fe40004800000 */
[----:B------:R-:W-:Y:S02]  /*45a0*/  FSEL R107, R107, -INF , !P6 ;  /* 0xff8000006b6b7808 */ /* 0x000fe40007000000 */
[----:B------:R-:W-:Y:S01]  /*45b0*/  FSEL R138, R138, -INF , !P2 ;  /* 0xff8000008a8a7808 */ /* 0x000fe20005000000 */
[----:B------:R1:W1:Y:S01]  /*45c0*/  MUFU.TANH R28, R4 ;  /* 0x00000004001c7308 */ /* 0x0002620000002400 */
[----:B------:R-:W-:-:S02]  /*45d0*/  ISETP.GE.AND P4, PT, R3, R234, PT ;  /* 0x000000ea0300720c */ /* 0x000fc40003f86270 */
[C---:B------:R-:W-:Y:S02]  /*45e0*/  ISETP.GE.AND P1, PT, R3.reuse, R233, PT ;  /* 0x000000e90300720c */ /* 0x040fe40003f26270 */
[C---:B------:R-:W-:Y:S02]  /*45f0*/  ISETP.GE.AND P6, PT, R3.reuse, R232, PT ;  /* 0x000000e80300720c */ /* 0x040fe40003fc6270 */
[C---:B------:R-:W-:Y:S01]  /*4600*/  ISETP.GE.AND P2, PT, R3.reuse, R231, PT ;  /* 0x000000e70300720c */ /* 0x040fe20003f46270 */
[----:B------:R-:W-:Y:S01]  /*4610*/  MUFU.TANH R7, R7 ;  /* 0x0000000700077308 */ /* 0x000fe20000002400 */
[C---:B------:R-:W-:Y:S02]  /*4620*/  ISETP.LT.OR P4, PT, R3.reuse, R230, P4 ;  /* 0x000000e60300720c */ /* 0x040fe40002781670 */
[C---:B------:R-:W-:Y:S02]  /*4630*/  ISETP.LT.OR P1, PT, R3.reuse, R229, P1 ;  /* 0x000000e50300720c */ /* 0x040fe40000f21670 */
[----:B------:R-:W-:-:S02]  /*4640*/  ISETP.LT.OR P6, PT, R3, R228, P6 ;  /* 0x000000e40300720c */ /* 0x000fc400037c1670 */
[----:B------:R-:W-:Y:S01]  /*4650*/  ISETP.LT.OR P2, PT, R3, R227, P2 ;  /* 0x000000e30300720c */ /* 0x000fe20001741670 */
[----:B------:R-:W-:Y:S01]  /*4660*/  FMUL.FTZ R3, R25, c[0x0][0x2ec] ;  /* 0x0000bb0019037a20 */ /* 0x000fe20000410000 */
[----:B-1----:R-:W-:Y:S01]  /*4670*/  IADD3 R4, R0, 0x21, RZ ;  /* 0x0000002100047810 */ /* 0x002fe20007ffe0ff */
[----:B------:R1:W-:Y:S01]  /*4680*/  MUFU.TANH R24, R6 ;  /* 0x0000000600187308 */ /* 0x0003e20000002400 */
[----:B------:R-:W-:Y:S02]  /*4690*/  FSEL R139, R139, -INF , !P5 ;  /* 0xff8000008b8b7808 */ /* 0x000fe40006800000 */
[----:B------:R-:W-:Y:S02]  /*46a0*/  FSEL R45, R76, -INF , !P3 ;  /* 0xff8000004c2d7808 */ /* 0x000fe40005800000 */
[----:B------:R-:W-:Y:S02]  /*46b0*/  FSEL R180, R75, -INF , !P4 ;  /* 0xff8000004bb47808 */ /* 0x000fe40006000000 */
[----:B------:R-:W-:Y:S01]  /*46c0*/  FSEL R186, R74, -INF , !P1 ;  /* 0xff8000004aba7808 */ /* 0x000fe20004800000 */
[----:B------:R2:W-:Y:S01]  /*46d0*/  MUFU.TANH R21, R3 ;  /* 0x0000000300157308 */ /* 0x0005e20000002400 */
[----:B------:R-:W-:-:S02]  /*46e0*/  ISETP.GE.AND P5, PT, R4, R234, PT ;  /* 0x000000ea0400720c */ /* 0x000fc40003fa6270 */
[C---:B------:R-:W-:Y:S02]  /*46f0*/  ISETP.GE.AND P3, PT, R4.reuse, R233, PT ;  /* 0x000000e90400720c */ /* 0x040fe40003f66270 */
[C---:B------:R-:W-:Y:S02]  /*4700*/  ISETP.GE.AND P4, PT, R4.reuse, R232, PT ;  /* 0x000000e80400720c */ /* 0x040fe40003f86270 */
[C---:B------:R-:W-:Y:S01]  /*4710*/  ISETP.GE.AND P1, PT, R4.reuse, R231, PT ;  /* 0x000000e70400720c */ /* 0x040fe20003f26270 */
[----:B-1----:R-:W-:Y:S01]  /*4720*/  FMUL.FTZ R6, R9, c[0x0][0x2ec] ;  /* 0x0000bb0009067a20 */ /* 0x002fe20000410000 */
[----:B------:R-:W-:Y:S01]  /*4730*/  FSEL R44, R79, -INF , !P0 ;  /* 0xff8000004f2c7808 */ /* 0x000fe20004000000 */
[----:B------:R-:W-:Y:S01]  /*4740*/  MUFU.TANH R17, R17 ;  /* 0x0000001100117308 */ /* 0x000fe20000002400 */
[C---:B------:R-:W-:Y:S02]  /*4750*/  ISETP.LT.OR P5, PT, R4.reuse, R230, P5 ;  /* 0x000000e60400720c */ /* 0x040fe40002fa1670 */
[----:B------:R-:W-:-:S02]  /*4760*/  ISETP.LT.OR P3, PT, R4, R229, P3 ;  /* 0x000000e50400720c */ /* 0x000fc40001f61670 */
[----:B------:R-:W-:Y:S02]  /*4770*/  ISETP.LT.OR P4, PT, R4, R228, P4 ;  /* 0x000000e40400720c */ /* 0x000fe40002781670 */
[----:B--2---:R-:W-:Y:S01]  /*4780*/  IADD3 R3, R0, 0x28, RZ ;  /* 0x0000002800037810 */ /* 0x004fe20007ffe0ff */
[----:B------:R1:W-:Y:S01]  /*4790*/  MUFU.TANH R9, R6 ;  /* 0x0000000600097308 */ /* 0x0003e20000002400 */
[----:B------:R-:W-:Y:S01]  /*47a0*/  ISETP.LT.OR P1, PT, R4, R227, P1 ;  /* 0x000000e30400720c */ /* 0x000fe20000f21670 */
[----:B------:R-:W-:Y:S01]  /*47b0*/  FMUL.FTZ R4, R8, c[0x0][0x2ec] ;  /* 0x0000bb0008047a20 */ /* 0x000fe20000410000 */
[----:B------:R-:W-:Y:S02]  /*47c0*/  FSEL R169, R73, -INF , !P6 ;  /* 0xff80000049a97808 */ /* 0x000fe40007000000 */
[C---:B------:R-:W-:Y:S02]  /*47d0*/  ISETP.GE.AND P0, PT, R3.reuse, R234, PT ;  /* 0x000000ea0300720c */ /* 0x040fe40003f06270 */
[C---:B------:R-:W-:Y:S01]  /*47e0*/  ISETP.GE.AND P6, PT, R3.reuse, R233, PT ;  /* 0x000000e90300720c */ /* 0x040fe20003fc6270 */
[----:B------:R2:W2:Y:S01]  /*47f0*/  MUFU.TANH R8, R4 ;  /* 0x0000000400087308 */ /* 0x0004a20000002400 */
[----:B------:R-:W-:-:S02]  /*4800*/  ISETP.LT.OR P0, PT, R3, R230, P0 ;  /* 0x000000e60300720c */ /* 0x000fc40000701670 */
[----:B------:R-:W-:Y:S02]  /*4810*/  ISETP.LT.OR P6, PT, R3, R229, P6 ;  /* 0x000000e50300720c */ /* 0x000fe400037c1670 */
[----:B----4-:R-:W-:Y:S02]  /*4820*/  FSEL R175, R65, -INF , !P2 ;  /* 0xff80000041af7808 */ /* 0x010fe40005000000 */
[----:B------:R-:W-:Y:S01]  /*4830*/  FSEL R179, R77, -INF , !P5 ;  /* 0xff8000004db37808 */ /* 0x000fe20006800000 */
[----:B-1----:R-:W-:Y:S01]  /*4840*/  FMUL.FTZ R6, R11, c[0x0][0x2ec] ;  /* 0x0000bb000b067a20 */ /* 0x002fe20000410000 */
[----:B------:R-:W-:Y:S01]  /*4850*/  FSEL R182, R78, -INF , !P3 ;  /* 0xff8000004eb67808 */ /* 0x000fe20005800000 */
[----:B------:R-:W-:Y:S01]  /*4860*/  MUFU.TANH R19, R19 ;  /* 0x0000001300137308 */ /* 0x000fe20000002400 */
[----:B------:R-:W-:Y:S02]  /*4870*/  FSEL R174, R69, -INF , !P1 ;  /* 0xff80000045ae7808 */ /* 0x000fe40004800000 */
[----:B-----5:R-:W-:-:S02]  /*4880*/  FSEL R177, R55, -INF , !P0 ;  /* 0xff80000037b17808 */ /* 0x020fc40004000000 */
[----:B------:R-:W-:Y:S02]  /*4890*/  FSEL R181, R54, -INF , !P6 ;  /* 0xff80000036b57808 */ /* 0x000fe40007000000 */
[----:B--2---:R-:W-:Y:S01]  /*48a0*/  IADD3 R4, R0, 0x29, RZ ;  /* 0x0000002900047810 */ /* 0x004fe20007ffe0ff */
[----:B------:R-:W1:Y:S01]  /*48b0*/  MUFU.TANH R6, R6 ;  /* 0x0000000600067308 */ /* 0x000e620000002400 */
[C---:B------:R-:W-:Y:S02]  /*48c0*/  ISETP.GE.AND P2, PT, R3.reuse, R232, PT ;  /* 0x000000e80300720c */ /* 0x040fe40003f46270 */
[----:B------:R-:W-:Y:S02]  /*48d0*/  ISETP.GE.AND P5, PT, R3, R231, PT ;  /* 0x000000e70300720c */ /* 0x000fe40003fa6270 */
[C---:B------:R-:W-:Y:S02]  /*48e0*/  ISETP.GE.AND P3, PT, R4.reuse, R234, PT ;  /* 0x000000ea0400720c */ /* 0x040fe40003f66270 */
[C---:B------:R-:W-:Y:S01]  /*48f0*/  ISETP.GE.AND P1, PT, R4.reuse, R233, PT ;  /* 0x000000e90400720c */ /* 0x040fe20003f26270 */
[----:B------:R-:W-:Y:S01]  /*4900*/  MUFU.TANH R13, R13 ;  /* 0x0000000d000d7308 */ /* 0x000fe20000002400 */
[----:B------:R-:W-:Y:S01]  /*4910*/  BAR.SYNC.DEFER_BLOCKING 0x0 ;  /* 0x0000000000007b1d */ /* 0x000fe20000010000 */
[----:B------:R-:W-:-:S02]  /*4920*/  ISETP.GE.AND P0, PT, R4, R232, PT ;  /* 0x000000e80400720c */ /* 0x000fc40003f06270 */
[C---:B------:R-:W-:Y:S02]  /*4930*/  ISETP.GE.AND P6, PT, R4.reuse, R231, PT ;  /* 0x000000e70400720c */ /* 0x040fe40003fc6270 */
        /* <DEDUP_REMOVED lines=9> */
[----:B---3--:R-:W-:Y:S02]  /*49d0*/  FSEL R165, R53, -INF , !P2 ;  /* 0xff80000035a57808 */ /* 0x008fe40005000000 */
        /* <DEDUP_REMOVED lines=20> */
[----:B------:R-:W-:Y:S02]  /*4b20*/  FSEL R192, R21, -INF , !P1 ;  /* 0xff80000015c07808 */ /* 0x000fe40004800000 */
[----:B------:R-:W-:Y:S02]  /*4b30*/  ISETP.GE.AND P0, PT, R3, R234, PT ;  /* 0x000000ea0300720c */ /* 0x000fe40003f06270 */
[C---:B------:R-:W-:Y:S02]  /*4b40*/  ISETP.GE.AND P6, PT, R4.reuse, R233, PT ;  /* 0x000000e90400720c */ /* 0x040fe40003fc6270 */
[C---:B------:R-:W-:Y:S02]  /*4b50*/  ISETP.GE.AND P4, PT, R4.reuse, R232, PT ;  /* 0x000000e80400720c */ /* 0x040fe40003f86270 */
[----:B------:R-:W-:-:S02]  /*4b60*/  ISETP.GE.AND P2, PT, R4, R231, PT ;  /* 0x000000e70400720c */ /* 0x000fc40003f46270 */
[C---:B------:R-:W-:Y:S02]  /*4b70*/  ISETP.GE.AND P5, PT, R3.reuse, R233, PT ;  /* 0x000000e90300720c */ /* 0x040fe40003fa6270 */
[C---:B------:R-:W-:Y:S02]  /*4b80*/  ISETP.GE.AND P3, PT, R3.reuse, R232, PT ;  /* 0x000000e80300720c */ /* 0x040fe40003f66270 */
[C---:B------:R-:W-:Y:S02]  /*4b90*/  ISETP.GE.AND P1, PT, R3.reuse, R231, PT ;  /* 0x000000e70300720c */ /* 0x040fe40003f26270 */
[C---:B------:R-:W-:Y:S02]  /*4ba0*/  ISETP.LT.OR P6, PT, R4.reuse, R229, P6 ;  /* 0x000000e50400720c */ /* 0x040fe400037c1670 */
[C---:B------:R-:W-:Y:S02]  /*4bb0*/  ISETP.LT.OR P4, PT, R4.reuse, R228, P4 ;  /* 0x000000e40400720c */ /* 0x040fe40002781670 */
[----:B------:R-:W-:Y:S01]  /*4bc0*/  ISETP.LT.OR P2, PT, R4, R227, P2 ;  /* 0x000000e30400720c */ /* 0x000fe20001741670 */
[----:B------:R-:W-:Y:S01]  /*4bd0*/  FMUL.FTZ R4, R14, c[0x0][0x2ec] ;  /* 0x0000bb000e047a20 */ /* 0x000fe20000410000 */
[----:B------:R-:W-:-:S02]  /*4be0*/  ISETP.LT.OR P0, PT, R3, R230, P0 ;  /* 0x000000e60300720c */ /* 0x000fc40000701670 */
[C---:B------:R-:W-:Y:S02]  /*4bf0*/  ISETP.LT.OR P5, PT, R3.reuse, R229, P5 ;  /* 0x000000e50300720c */ /* 0x040fe40002fa1670 */
[C---:B------:R-:W-:Y:S01]  /*4c00*/  ISETP.LT.OR P3, PT, R3.reuse, R228, P3 ;  /* 0x000000e40300720c */ /* 0x040fe20001f61670 */
[----:B------:R-:W2:Y:S01]  /*4c10*/  MUFU.TANH R4, R4 ;  /* 0x0000000400047308 */ /* 0x000ea20000002400 */
[----:B------:R-:W-:Y:S01]  /*4c20*/  ISETP.LT.OR P1, PT, R3, R227, P1 ;  /* 0x000000e30300720c */ /* 0x000fe20000f21670 */
[----:B------:R-:W-:Y:S01]  /*4c30*/  FMUL.FTZ R3, R15, c[0x0][0x2ec] ;  /* 0x0000bb000f037a20 */ /* 0x000fe20000410000 */
[----:B------:R-:W-:Y:S02]  /*4c40*/  FSEL R196, R18, -INF , !P5 ;  /* 0xff80000012c47808 */ /* 0x000fe40006800000 */
[----:B------:R-:W-:Y:S02]  /*4c50*/  ISETP.GT.AND P5, PT, R236, R161, PT ;  /* 0x000000a1ec00720c */ /* 0x000fe40003fa4270 */
[----:B------:R-:W-:Y:S01]  /*4c60*/  IADD3 R0, R0, 0x39, RZ ;  /* 0x0000003900007810 */ /* 0x000fe20007ffe0ff */
[----:B------:R-:W3:Y:S01]  /*4c70*/  MUFU.TANH R3, R3 ;  /* 0x0000000300037308 */ /* 0x000ee20000002400 */
[----:B------:R-:W-:-:S02]  /*4c80*/  FSEL R197, R24, -INF , !P6 ;  /* 0xff80000018c57808 */ /* 0x000fc40007000000 */
[----:B------:R-:W-:Y:S02]  /*4c90*/  FSEL R185, R9, -INF , !P4 ;  /* 0xff80000009b97808 */ /* 0x000fe40006000000 */
[----:B-1----:R-:W-:Y:S02]  /*4ca0*/  FSEL R189, R6, -INF , !P2 ;  /* 0xff80000006bd7808 */ /* 0x002fe40005000000 */
        /* <DEDUP_REMOVED lines=9> */
[----:B------:R-:W-:-:S02]  /*4d40*/  FSEL R183, R12, -INF , !P3 ;  /* 0xff8000000cb77808 */ /* 0x000fc40005800000 */
[----:B--2---:R-:W-:Y:S02]  /*4d50*/  FSEL R188, R4, -INF , !P1 ;  /* 0xff80000004bc7808 */ /* 0x004fe40004800000 */
[----:B------:R-:W-:Y:S02]  /*4d60*/  FSEL R194, R17, -INF , !P6 ;  /* 0xff80000011c27808 */ /* 0x000fe40007000000 */
[----:B------:R-:W-:Y:S02]  /*4d70*/  FSEL R198, R19, -INF , !P4 ;  /* 0xff80000013c67808 */ /* 0x000fe40006000000 */
[----:B------:R-:W-:Y:S02]  /*4d80*/  FSEL R184, R13, -INF , !P2 ;  /* 0xff8000000db87808 */ /* 0x000fe40005000000 */
[----:B---3--:R-:W-:Y:S01]  /*4d90*/  FSEL R190, R3, -INF , !P0 ;  /* 0xff80000003be7808 */ /* 0x008fe20004000000 */
        /* <DEDUP_REMOVED lines=58> */
.L_x_871:
[----:B------:R-:W-:Y:S05]  /*5140*/  BSYNC B0 ;  /* 0x0000000000007941 */ /* 0x000fea0003800000 */
.L_x_870:
[----:B------:R-:W0:Y:S02]  /*5150*/  LDGDEPBAR ;  /* 0x00000000000079af */ /* 0x000e240000000000 */
.L_x_869:
        /* <DEDUP_REMOVED lines=105> */
[----:B-----5:R-:W-:-:S03]  /*57f0*/  FFMA.FTZ R5, R52, c[0x0][0x23c], -R0 ;  /* 0x00008f0034057a23 */ /* 0x020fc60000010800 */
[----:B------:R-:W-:Y:S01]  /*5800*/  MUFU.EX2 R37, R7 ;  /* 0x0000000700257308 */ /* 0x000fe20000000800 */
[----:B------:R-:W-:Y:S01]  /*5810*/  FMUL.FTZ R8, R105, c[0x0][0x23c] ;  /* 0x00008f0069087a20 */ /* 0x000fe20000410000 */
[----:B---3--:R-:W-:Y:S01]  /*5820*/  F2FP.PACK_AB R6, R13, R36 ;  /* 0x000000240d06723e */ /* 0x008fe200000000ff */
[----:B------:R-:W-:-:S05]  /*5830*/  FMUL.FTZ R2, R104, c[0x0][0x23c] ;  /* 0x00008f0068027a20 */ /* 0x000fca0000410000 */
[----:B------:R1:W2:Y:S01]  /*5840*/  MUFU.EX2 R252, R5 ;  /* 0x0000000500fc7308 */ /* 0x0002a20000000800 */
[----:B------:R-:W-:Y:S02]  /*5850*/  FSEL R2, R2, RZ, P0 ;  /* 0x000000ff02027208 */ /* 0x000fe40000000000 */
[----:B------:R-:W-:-:S03]  /*5860*/  FSETP.NEU.FTZ.AND P0, PT, R105, -INF , PT ;  /* 0xff8000006900780b */ /* 0x000fc60003f1d000 */
[--C-:B------:R-:W-:Y:S01]  /*5870*/  FFMA.FTZ R9, R64, c[0x0][0x23c], -R2.reuse ;  /* 0x00008f0040097a23 */ /* 0x100fe20000010802 */
[----:B------:R-:W-:Y:S01]  /*5880*/  FSEL R12, R8, RZ, P0 ;  /* 0x000000ff080c7208 */ /* 0x000fe20000000000 */
[--C-:B------:R-:W-:Y:S02]  /*5890*/  FFMA.FTZ R8, R63, c[0x0][0x23c], -R2.reuse ;  /* 0x00008f003f087a23 */ /* 0x100fe40000010802 */
[----:B------:R-:W-:Y:S01]  /*58a0*/  MUFU.EX2 R248, R9 ;  /* 0x0000000900f87308 */ /* 0x000fe20000000800 */
[----:B-1----:R-:W-:Y:S01]  /*58b0*/  FFMA.FTZ R5, R61, c[0x0][0x23c], -R2 ;  /* 0x00008f003d057a23 */ /* 0x002fe20000010802 */
[----:B--2---:R-:W-:-:S06]  /*58c0*/  F2FP.PACK_AB R7, R252, R250 ;  /* 0x000000fafc07723e */ /* 0x004fcc00000000ff */
[----:B------:R1:W-:Y:S08]  /*58d0*/  MUFU.EX2 R247, R5 ;  /* 0x0000000500f77308 */ /* 0x0003f00000000800 */
[----:B------:R2:W3:Y:S01]  /*58e0*/  MUFU.EX2 R249, R8 ;  /* 0x0000000800f97308 */ /* 0x0004e20000000800 */
[----:B-1----:R-:W-:-:S07]  /*58f0*/  FFMA.FTZ R5, R62, c[0x0][0x23c], -R2 ;  /* 0x00008f003e057a23 */ /* 0x002fce0000010802 */
[----:B------:R1:W-:Y:S01]  /*5900*/  MUFU.EX2 R242, R5 ;  /* 0x0000000500f27308 */ /* 0x0003e20000000800 */
[----:B--2---:R-:W-:Y:S01]  /*5910*/  FFMA.FTZ R8, R66, c[0x0][0x23c], -R12 ;  /* 0x00008f0042087a23 */ /* 0x004fe2000001080c */
[----:B---3--:R-:W-:-:S06]  /*5920*/  F2FP.PACK_AB R10, R249, R248 ;  /* 0x000000f8f90a723e */ /* 0x008fcc00000000ff */
[----:B------:R2:W-:Y:S01]  /*5930*/  MUFU.EX2 R239, R8 ;  /* 0x0000000800ef7308 */ /* 0x0005e20000000800 */
[----:B-1----:R-:W-:-:S07]  /*5940*/  F2FP.PACK_AB R5, R251, R37 ;  /* 0x00000025fb05723e */ /* 0x002fce00000000ff */
[----:B------:R-:W-:Y:S01]  /*5950*/  HMMA.16816.F32 R120, R4, R24, RZ ;  /* 0x000000180478723c */ /* 0x000fe200000018ff */
[----:B--2---:R-:W-:-:S04]  /*5960*/  FFMA.FTZ R8, R72, c[0x0][0x23c], -R12 ;  /* 0x00008f0048087a23 */ /* 0x004fc8000001080c */
        /* <DEDUP_REMOVED lines=31> */
[----:B------:R-:W-:Y:S07]  /*5b60*/  LDSM.16.MT88.4 R16, [R222+0x9400] ;  /* 0x00940000de10783b */ /* 0x000fee0000004200 */
[----:B------:R-:W-:Y:S01]  /*5b70*/  HMMA.16816.F32 R56, R8, R20, RZ ;  /* 0x000000140838723c */ /* 0x000fe200000018ff */
[----:B-1----:R-:W-:-:S07]  /*5b80*/  FFMA.FTZ R4, R100, c[0x0][0x23c], -R3 ;  /* 0x00008f0064047a23 */ /* 0x002fce0000010803 */
[----:B------:R-:W-:Y:S01]  /*5b90*/  HMMA.16816.F32 R124, R8, R22, RZ ;  /* 0x00000016087c723c */ /* 0x000fe200000018ff */
[----:B------:R-:W1:Y:S01]  /*5ba0*/  LDSM.16.MT88.4 R20, [R220+0x9400] ;  /* 0x00940000dc14783b */ /* 0x000e620000004200 */
[----:B------:R-:W-:Y:S01]  /*5bb0*/  MOV R100, R13 ;  /* 0x0000000d00647202 */ /* 0x000fe20000000f00 */
[----:B------:R2:W-:Y:S01]  /*5bc0*/  MUFU.EX2 R244, R4 ;  /* 0x0000000400f47308 */ /* 0x0005e20000000800 */
[----:B------:R-:W-:-:S04]  /*5bd0*/  FFMA.FTZ R13, R173, c[0x0][0x23c], -R0 ;  /* 0x00008f00ad0d7a23 */ /* 0x000fc80000010800 */
[C---:B------:R-:W-:Y:S03]  /*5be0*/  HMMA.16816.F32 R52, R8.reuse, R28, RZ ;  /* 0x0000001c0834723c */ /* 0x040fe600000018ff */
[----:B------:R3:W-:Y:S05]  /*5bf0*/  MUFU.EX2 R202, R13 ;  /* 0x0000000d00ca7308 */ /* 0x0007ea0000000800 */
[----:B------:R-:W-:Y:S01]  /*5c00*/  HMMA.16816.F32 R140, R8, R30, RZ ;  /* 0x0000001e088c723c */ /* 0x000fe200000018ff */
[----:B------:R-:W4:Y:S01]  /*5c10*/  LDSM.16.MT88.4 R28, [R222+0xa400] ;  /* 0x00a40000de1c783b */ /* 0x000f220000004200 */
[----:B--2---:R-:W-:-:S04]  /*5c20*/  FFMA.FTZ R4, R44, c[0x0][0x23c], -R3 ;  /* 0x00008f002c047a23 */ /* 0x004fc80000010803 */
[----:B------:R2:W5:Y:S02]  /*5c30*/  MUFU.EX2 R243, R4 ;  /* 0x0000000400f37308 */ /* 0x0005640000000800 */
[----:B------:R-:W-:Y:S01]  /*5c40*/  HMMA.16816.F32 R48, R8, R32, RZ ;  /* 0x000000200830723c */ /* 0x000fe200000018ff */
[----:B---3--:R-:W-:-:S05]  /*5c50*/  FFMA.FTZ R13, R172, c[0x0][0x23c], -R0 ;  /* 0x00008f00ac0d7a23 */ /* 0x008fca0000010800 */
[----:B------:R3:W-:Y:S02]  /*5c60*/  MUFU.EX2 R203, R13 ;  /* 0x0000000d00cb7308 */ /* 0x0007e40000000800 */
[----:B------:R-:W-:Y:S01]  /*5c70*/  HMMA.16816.F32 R144, R8, R34, RZ ;  /* 0x000000220890723c */ /* 0x000fe200000018ff */
[----:B------:R-:W1:Y:S01]  /*5c80*/  LDSM.16.MT88.4 R32, [R220+0xb400] ;  /* 0x00b40000dc20783b */ /* 0x000e620000004200 */
[----:B--2---:R-:W-:Y:S01]  /*5c90*/  FFMA.FTZ R4, R137, c[0x0][0x23c], -R0 ;  /* 0x00008f0089047a23 */ /* 0x004fe20000010800 */
[----:B-----5:R-:W-:-:S03]  /*5ca0*/  F2FP.PACK_AB R6, R243, R244 ;  /* 0x000000f4f306723e */ /* 0x020fc600000000ff */
[----:B------:R2:W-:Y:S01]  /*5cb0*/  MUFU.EX2 R218, R4 ;  /* 0x0000000400da7308 */ /* 0x0005e20000000800 */
[----:B---3--:R-:W-:-:S07]  /*5cc0*/  FFMA.FTZ R13, R180, c[0x0][0x23c], -R2 ;  /* 0x00008f00b40d7a23 */ /* 0x008fce0000010802 */
[----:B------:R3:W-:Y:S01]  /*5cd0*/  MUFU.EX2 R201, R13 ;  /* 0x0000000d00c97308 */ /* 0x0007e20000000800 */
[----:B--2---:R-:W-:-:S07]  /*5ce0*/  FFMA.FTZ R4, R136, c[0x0][0x23c], -R0 ;  /* 0x00008f0088047a23 */ /* 0x004fce0000010800 */
[----:B------:R2:W5:Y:S01]  /*5cf0*/  MUFU.EX2 R237, R4 ;  /* 0x0000000400ed7308 */ /* 0x0005620000000800 */
[----:B---3--:R-:W-:-:S07]  /*5d00*/  FFMA.FTZ R13, R179, c[0x0][0x23c], -R2 ;  /* 0x00008f00b30d7a23 */ /* 0x008fce0000010802 */
[----:B------:R3:W-:Y:S01]  /*5d10*/  MUFU.EX2 R200, R13 ;  /* 0x0000000d00c87308 */ /* 0x0007e20000000800 */
[----:B--2---:R-:W-:Y:S01]  /*5d20*/  FFMA.FTZ R4, R107, c[0x0][0x23c], -R0 ;  /* 0x00008f006b047a23 */ /* 0x004fe20000010800 */
[----:B-----5:R-:W-:-:S06]  /*5d30*/  F2FP.PACK_AB R5, R237, R218 ;  /* 0x000000daed05723e */ /* 0x020fcc00000000ff */
[----:B------:R2:W-:Y:S01]  /*5d40*/  MUFU.EX2 R235, R4 ;  /* 0x0000000400eb7308 */ /* 0x0005e20000000800 */
[----:B---3--:R-:W-:-:S07]  /*5d50*/  FFMA.FTZ R13, R177, c[0x0][0x23c], -R2 ;  /* 0x00008f00b10d7a23 */ /* 0x008fce0000010802 */
[----:B------:R3:W-:Y:S01]  /*5d60*/  MUFU.EX2 R180, R13 ;  /* 0x0000000d00b47308 */ /* 0x0007e20000000800 */
[----:B--2---:R-:W-:Y:S02]  /*5d70*/  FFMA.FTZ R4, R45, c[0x0][0x23c], -R0 ;  /* 0x00008f002d047a23 */ /* 0x004fe40000010800 */
[----:B------:R-:W-:Y:S05]  /*5d80*/  HMMA.16816.F32 R44, R8, R40, RZ ;  /* 0x00000028082c723c */ /* 0x000fea00000018ff */
[----:B------:R2:W5:Y:S01]  /*5d90*/  MUFU.EX2 R219, R4 ;  /* 0x0000000400db7308 */ /* 0x0005620000000800 */
[----:B---3--:R-:W-:-:S07]  /*5da0*/  FFMA.FTZ R13, R176, c[0x0][0x23c], -R2 ;  /* 0x00008f00b00d7a23 */ /* 0x008fce0000010802 */
[----:B------:R3:W-:Y:S01]  /*5db0*/  MUFU.EX2 R179, R13 ;  /* 0x0000000d00b37308 */ /* 0x0007e20000000800 */
[----:B--2---:R-:W-:Y:S01]  /*5dc0*/  FFMA.FTZ R4, R149, c[0x0][0x23c], -R2 ;  /* 0x00008f0095047a23 */ /* 0x004fe20000010802 */
[----:B-----5:R-:W-:-:S06]  /*5dd0*/  F2FP.PACK_AB R7, R219, R235 ;  /* 0x000000ebdb07723e */ /* 0x020fcc00000000ff */
[----:B------:R2:W-:Y:S01]  /*5de0*/  MUFU.EX2 R217, R4 ;  /* 0x0000000400d97308 */ /* 0x0005e20000000800 */
[----:B---3--:R-:W-:Y:S01]  /*5df0*/  FFMA.FTZ R13, R186, c[0x0][0x23c], -R12 ;  /* 0x00008f00ba0d7a23 */ /* 0x008fe2000001080c */
[----:B------:R-:W-:-:S06]  /*5e00*/  MOV R186, R100 ;  /* 0x0000006400ba7202 */ /* 0x000fcc0000000f00 */
[----:B------:R3:W-:Y:S01]  /*5e10*/  MUFU.EX2 R177, R13 ;  /* 0x0000000d00b17308 */ /* 0x0007e20000000800 */
[----:B--2---:R-:W-:Y:S02]  /*5e20*/  FFMA.FTZ R4, R148, c[0x0][0x23c], -R2 ;  /* 0x00008f0094047a23 */ /* 0x004fe40000010802 */
[----:B------:R-:W-:Y:S05]  /*5e30*/  HMMA.16816.F32 R148, R8, R42, RZ ;  /* 0x0000002a0894723c */ /* 0x000fea00000018ff */
[----:B------:R2:W5:Y:S01]  /*5e40*/  MUFU.EX2 R216, R4 ;  /* 0x0000000400d87308 */ /* 0x0005620000000800 */
[----:B---3--:R-:W-:Y:S01]  /*5e50*/  FFMA.FTZ R13, R182, c[0x0][0x23c], -R12 ;  /* 0x00008f00b60d7a23 */ /* 0x008fe2000001080c */
[----:B------:R-:W-:Y:S01]  /*5e60*/  MOV R182, R101 ;  /* 0x0000006500b67202 */ /* 0x000fe20000000f00 */
[----:B------:R-:W-:-:S05]  /*5e70*/  FFMA.FTZ R8, R152, c[0x0][0x23c], -R2 ;  /* 0x00008f0098087a23 */ /* 0x000fca0000010802 */
[----:B------:R3:W-:Y:S08]  /*5e80*/  MUFU.EX2 R176, R13 ;  /* 0x0000000d00b07308 */ /* 0x0007f00000000800 */
[----:B------:R4:W-:Y:S01]  /*5e90*/  MUFU.EX2 R215, R8 ;  /* 0x0000000800d77308 */ /* 0x0009e20000000800 */
[----:B--2---:R-:W-:-:S07]  /*5ea0*/  F2FP.PACK_AB R4, R245, R240 ;  /* 0x000000f0f504723e */ /* 0x004fce00000000ff */
[----:B-1----:R-:W-:Y:S01]  /*5eb0*/  HMMA.16816.F32 R160, R4, R20, R120 ;  /* 0x0000001404a0723c */ /* 0x002fe20000001878 */
[----:B---3--:R-:W-:Y:S01]  /*5ec0*/  FFMA.FTZ R13, R181, c[0x0][0x23c], -R12 ;  /* 0x00008f00b50d7a23 */ /* 0x008fe2000001080c */
[----:B------:R-:W-:-:S03]  /*5ed0*/  MOV R181, R106 ;  /* 0x0000006a00b57202 */ /* 0x000fc60000000f00 */
[----:B------:R1:W-:Y:S01]  /*5ee0*/  MUFU.EX2 R107, R13 ;  /* 0x0000000d006b7308 */ /* 0x0003e20000000800 */
[----:B----4-:R-:W-:Y:S02]  /*5ef0*/  FFMA.FTZ R8, R138, c[0x0][0x23c], -R2 ;  /* 0x00008f008a087a23 */ /* 0x010fe40000010802 */
[C---:B------:R-:W-:Y:S05]  /*5f00*/  HMMA.16816.F32 R120, R4.reuse, R22, R88 ;  /* 0x000000160478723c */ /* 0x040fea0000001858 */
[----:B------:R2:W-:Y:S03]  /*5f10*/  MUFU.EX2 R214, R8 ;  /* 0x0000000800d67308 */ /* 0x0005e60000000800 */
[----:B------:R-:W-:Y:S01]  /*5f20*/  HMMA.16816.F32 R156, R4, R16, R116 ;  /* 0x00000010049c723c */ /* 0x000fe20000001874 */
[----:B-1----:R-:W-:Y:S01]  /*5f30*/  FFMA.FTZ R13, R178, c[0x0][0x23c], -R12 ;  /* 0x00008f00b20d7a23 */ /* 0x002fe2000001080c */
[----:B------:R-:W-:-:S06]  /*5f40*/  MOV R178, R15 ;  /* 0x0000000f00b27202 */ /* 0x000fcc0000000f00 */
[----:B------:R-:W-:Y:S01]  /*5f50*/  HMMA.16816.F32 R88, R4, R30, R76 ;  /* 0x0000001e0458723c */ /* 0x000fe2000000184c */
[----:B------:R-:W-:Y:S01]  /*5f60*/  MUFU.EX2 R106, R13 ;  /* 0x0000000d006a7308 */ /* 0x000fe20000000800 */
[----:B--2---:R-:W-:-:S06]  /*5f70*/  FFMA.FTZ R8, R153, c[0x0][0x23c], -R12 ;  /* 0x00008f0099087a23 */ /* 0x004fcc000001080c */
        /* <DEDUP_REMOVED lines=8> */
[----:B-1----:R-:W-:-:S07]  /*6000*/  FFMA.FTZ R8, R167, c[0x0][0x23c], -R12 ;  /* 0x00008f00a7087a23 */ /* 0x002fce000001080c */
[----:B------:R-:W-:Y:S01]  /*6010*/  HMMA.16816.F32 R80, R4, R38, R64 ;  /* 0x000000260450723c */ /* 0x000fe20000001840 */
[----:B------:R1:W-:Y:S02]  /*6020*/  MUFU.EX2 R211, R8 ;  /* 0x0000000800d37308 */ /* 0x0003e40000000800 */
[----:B-1----:R-:W-:-:S05]  /*6030*/  FFMA.FTZ R8, R139, c[0x0][0x23c], -R12 ;  /* 0x00008f008b087a23 */ /* 0x002fca000001080c */
[C---:B------:R-:W-:Y:S01]  /*6040*/  HMMA.16816.F32 R136, R4.reuse, R18, R84 ;  /* 0x000000120488723c */ /* 0x040fe20000001854 */
[----:B------:R1:W3:Y:S07]  /*6050*/  MUFU.EX2 R210, R8 ;  /* 0x0000000800d27308 */ /* 0x0002ee0000000800 */
[----:B------:R-:W-:Y:S07]  /*6060*/  HMMA.16816.F32 R84, R4, R34, R72 ;  /* 0x000000220454723c */ /* 0x000fee0000001848 */
[----:B-----5:R-:W-:-:S02]  /*6070*/  F2FP.PACK_AB R4, R216, R217 ;  /* 0x000000d9d804723e */ /* 0x020fc400000000ff */
[----:B--2---:R-:W-:Y:S01]  /*6080*/  F2FP.PACK_AB R5, R213, R212 ;  /* 0x000000d4d505723e */ /* 0x004fe200000000ff */
[--C-:B-1----:R-:W-:Y:S01]  /*6090*/  FFMA.FTZ R8, R169, c[0x0][0x23c], -R3.reuse ;  /* 0x00008f00a9087a23 */ /* 0x102fe20000010803 */
[----:B------:R-:W-:Y:S02]  /*60a0*/  F2FP.PACK_AB R6, R214, R215 ;  /* 0x000000d7d606723e */ /* 0x000fe400000000ff */
[----:B---3--:R-:W-:Y:S01]  /*60b0*/  F2FP.PACK_AB R7, R210, R211 ;  /* 0x000000d3d207723e */ /* 0x008fe200000000ff */
[----:B------:R1:W-:Y:S06]  /*60c0*/  MUFU.EX2 R209, R8 ;  /* 0x0000000800d17308 */ /* 0x0003ec0000000800 */
        /* <DEDUP_REMOVED lines=9> */
[C---:B------:R-:W-:Y:S01]  /*6160*/  HMMA.16816.F32 R48, R4.reuse, R18, R128 ;  /* 0x000000120430723c */ /* 0x040fe20000001880 */
[----:B------:R-:W3:Y:S07]  /*6170*/  LDSM.16.MT88.4 R16, [R220+0x9800] ;  /* 0x00980000dc10783b */ /* 0x000eee0000004200 */
[----:B------:R-:W-:Y:S01]  /*6180*/  HMMA.16816.F32 R168, R4, R36, R44 ;  /* 0x0000002404a8723c */ /* 0x000fe2000000182c */
[----:B-1----:R-:W-:-:S04]  /*6190*/  FFMA.FTZ R8, R164, c[0x0][0x23c], -R3 ;  /* 0x00008f00a4087a23 */ /* 0x002fc80000010803 */
[----:B------:R1:W4:Y:S03]  /*61a0*/  MUFU.EX2 R206, R8 ;  /* 0x0000000800ce7308 */ /* 0x0003260000000800 */
        /* <DEDUP_REMOVED lines=10> */
[----:B------:R-:W-:Y:S04]  /*6250*/  LDSM.16.MT88.4 R24, [R222+0xa800] ;  /* 0x00a80000de18783b */ /* 0x000fe80000004200 */
[----:B------:R-:W-:Y:S03]  /*6260*/  LDSM.16.MT88.4 R124, [R220+0x9c00] ;  /* 0x009c0000dc7c783b */ /* 0x000fe60000004200 */
        /* <DEDUP_REMOVED lines=234> */
[----:B------:R-:W-:Y:S04]  /*7110*/  LDSM.16.M88.4 R32, [R221+0x6000] ;  /* 0x00600000dd20783b */ /* 0x000fe80000000200 */
[----:B--2---:R-:W2:Y:S04]  /*7120*/  LDSM.16.M88.4 R8, [R224+0x1000] ;  /* 0x00100000e008783b */ /* 0x004ea80000000200 */
[----:B------:R-:W5:Y:S04]  /*7130*/  LDSM.16.M88.4 R28, [R221+0x6400] ;  /* 0x00640000dd1c783b */ /* 0x000f680000000200 */
[----:B------:R-:W4:Y:S04]  /*7140*/  LDSM.16.M88.4 R24, [R221+0x6800] ;  /* 0x00680000dd18783b */ /* 0x000f280000000200 */
[----:B------:R-:W4:Y:S04]  /*7150*/  LDSM.16.M88.4 R20, [R221+0x6c00] ;  /* 0x006c0000dd14783b */ /* 0x000f280000000200 */
[----:B-1----:R-:W1:Y:S04]  /*7160*/  LDSM.16.M88.4 R12, [R224] ;  /* 0x00000000e00c783b */ /* 0x002e680000000200 */
[----:B---3--:R-:W-:Y:S04]  /*7170*/  LDSM.16.M88.4 R4, [R225+0x1000] ;  /* 0x00100000e104783b */ /* 0x008fe80000000200 */
[----:B------:R-:W3:Y:S04]  /*7180*/  LDSM.16.M88.4 R52, [R223+0x6400] ;  /* 0x00640000df34783b */ /* 0x000ee80000000200 */
[----:B------:R-:W1:Y:S04]  /*7190*/  LDSM.16.M88.4 R44, [R223+0x6c00] ;  /* 0x006c0000df2c783b */ /* 0x000e680000000200 */
[----:B------:R-:W1:Y:S04]  /*71a0*/  LDSM.16.M88.4 R16, [R225] ;  /* 0x00000000e110783b */ /* 0x000e680000000200 */
[----:B------:R-:W1:Y:S01]  /*71b0*/  LDSM.16.M88.4 R40, [R223+0x6000] ;  /* 0x00600000df28783b */ /* 0x000e620000000200 */
[----:B--2---:R-:W-:Y:S03]  /*71c0*/  HMMA.16816.F32 R176, R8, R32, RZ ;  /* 0x0000002008b0723c */ /* 0x004fe600000018ff */
[----:B------:R-:W2:Y:S01]  /*71d0*/  LDSM.16.M88.4 R48, [R223+0x6800] ;  /* 0x00680000df30783b */ /* 0x000ea20000000200 */
[----:B------:R-:W-:-:S03]  /*71e0*/  IMAD.MOV.U32 R252, RZ, RZ, R186 ;  /* 0x000000fffffc7224 */ /* 0x000fc600078e00ba */
[----:B------:R-:W0:Y:S01]  /*71f0*/  LDGDEPBAR ;  /* 0x00000000000079af */ /* 0x000e220000000000 */
[C---:B-----5:R-:W-:Y:S08]  /*7200*/  HMMA.16816.F32 R64, R8.reuse, R28, RZ ;  /* 0x0000001c0840723c */ /* 0x060ff000000018ff */
[C---:B----4-:R-:W-:Y:S08]  /*7210*/  HMMA.16816.F32 R56, R8.reuse, R24, RZ ;  /* 0x000000180838723c */ /* 0x050ff000000018ff */
[C---:B------:R-:W-:Y:S08]  /*7220*/  HMMA.16816.F32 R36, R8.reuse, R20, RZ ;  /* 0x000000140824723c */ /* 0x040ff000000018ff */
[C---:B------:R-:W-:Y:S08]  /*7230*/  HMMA.16816.F32 R108, R8.reuse, R34, RZ ;  /* 0x00000022086c723c */ /* 0x040ff000000018ff */
[C---:B------:R-:W-:Y:S08]  /*7240*/  HMMA.16816.F32 R60, R8.reuse, R30, RZ ;  /* 0x0000001e083c723c */ /* 0x040ff000000018ff */
[C---:B------:R-:W-:Y:S08]  /*7250*/  HMMA.16816.F32 R180, R8.reuse, R26, RZ ;  /* 0x0000001a08b4723c */ /* 0x040ff000000018ff */
[----:B------:R-:W-:Y:S08]  /*7260*/  HMMA.16816.F32 R8, R8, R22, RZ ;  /* 0x000000160808723c */ /* 0x000ff000000018ff */
[C---:B-1----:R-:W-:Y:S08]  /*7270*/  HMMA.16816.F32 R188, R12.reuse, R20, RZ ;  /* 0x000000140cbc723c */ /* 0x042ff000000018ff */
[C---:B------:R-:W-:Y:S08]  /*7280*/  HMMA.16816.F32 R196, R12.reuse, R24, RZ ;  /* 0x000000180cc4723c */ /* 0x040ff000000018ff */
[----:B------:R-:W-:Y:S08]  /*7290*/  HMMA.16816.F32 R236, R12, R26, RZ ;  /* 0x0000001a0cec723c */ /* 0x000ff000000018ff */
[----:B---3--:R-:W-:Y:S08]  /*72a0*/  HMMA.16816.F32 R24, R4, R54, R60 ;  /* 0x000000360418723c */ /* 0x008ff0000000183c */
[----:B------:R-:W-:Y:S08]  /*72b0*/  HMMA.16816.F32 R184, R12, R32, RZ ;  /* 0x000000200cb8723c */ /* 0x000ff000000018ff */
[----:B------:R-:W-:Y:S08]  /*72c0*/  HMMA.16816.F32 R60, R4, R46, R8 ;  /* 0x0000002e043c723c */ /* 0x000ff00000001808 */
[----:B------:R-:W-:Y:S08]  /*72d0*/  HMMA.16816.F32 R8, R16, R44, R188 ;  /* 0x0000002c1008723c */ /* 0x000ff000000018bc */
[C---:B------:R-:W-:Y:S08]  /*72e0*/  HMMA.16816.F32 R216, R12.reuse, R22, RZ ;  /* 0x000000160cd8723c */ /* 0x040ff000000018ff */
[----:B------:R-:W-:Y:S01]  /*72f0*/  HMMA.16816.F32 R244, R12, R34, RZ ;  /* 0x000000220cf4723c */ /* 0x000fe200000018ff */
[----:B------:R-:W-:Y:S07]  /*7300*/  LDSM.16.M88.4 R32, [R221+0x7400] ;  /* 0x00740000dd20783b */ /* 0x000fee0000000200 */
[C---:B------:R-:W-:Y:S08]  /*7310*/  HMMA.16816.F32 R212, R4.reuse, R40, R176 ;  /* 0x0000002804d4723c */ /* 0x040ff000000018b0 */
[C---:B------:R-:W-:Y:S08]  /*7320*/  HMMA.16816.F32 R208, R4.reuse, R52, R64 ;  /* 0x0000003404d0723c */ /* 0x040ff00000001840 */
[C---:B--2---:R-:W-:Y:S08]  /*7330*/  HMMA.16816.F32 R200, R4.reuse, R48, R56 ;  /* 0x0000003004c8723c */ /* 0x044ff00000001838 */
[C---:B------:R-:W-:Y:S01]  /*7340*/  HMMA.16816.F32 R192, R4.reuse, R44, R36 ;  /* 0x0000002c04c0723c */ /* 0x040fe20000001824 */
[----:B------:R-:W-:Y:S07]  /*7350*/  LDSM.16.M88.4 R36, [R221+0x7000] ;  /* 0x00700000dd24783b */ /* 0x000fee0000000200 */
[----:B------:R-:W-:Y:S01]  /*7360*/  HMMA.16816.F32 R108, R4, R42, R108 ;  /* 0x0000002a046c723c */ /* 0x000fe2000000186c */
[----:B------:R-:W-:-:S07]  /*7370*/  IMAD.MOV.U32 R45, RZ, RZ, R9 ;  /* 0x000000ffff2d7224 */ /* 0x000fce00078e0009 */
[----:B------:R-:W-:Y:S01]  /*7380*/  HMMA.16816.F32 R20, R4, R50, R180 ;  /* 0x000000320414723c */ /* 0x000fe200000018b4 */
[----:B------:R-:W1:Y:S01]  /*7390*/  LDSM.16.M88.4 R4, [R224+0x3000] ;  /* 0x00300000e004783b */ /* 0x000e620000000200 */
[----:B------:R-:W-:-:S06]  /*73a0*/  IMAD.MOV.U32 R44, RZ, RZ, R10 ;  /* 0x000000ffff2c7224 */ /* 0x000fcc00078e000a */
[C---:B------:R-:W-:Y:S08]  /*73b0*/  HMMA.16816.F32 R204, R12.reuse, R28, RZ ;  /* 0x0000001c0ccc723c */ /* 0x040ff000000018ff */
[----:B------:R-:W-:Y:S01]  /*73c0*/  HMMA.16816.F32 R240, R12, R30, RZ ;  /* 0x0000001e0cf0723c */ /* 0x000fe200000018ff */
[----:B------:R-:W2:Y:S04]  /*73d0*/  LDSM.16.M88.4 R28, [R221+0x7800] ;  /* 0x00780000dd1c783b */ /* 0x000ea80000000200 */
[----:B------:R-:W3:Y:S03]  /*73e0*/  LDSM.16.M88.4 R12, [R221+0x7c00] ;  /* 0x007c0000dd0c783b */ /* 0x000ee60000000200 */
[C---:B------:R-:W-:Y:S07]  /*73f0*/  HMMA.16816.F32 R248, R16.reuse, R40, R184 ;  /* 0x0000002810f8723c */ /* 0x040fee00000018b8 */
[----:B------:R-:W-:Y:S01]  /*7400*/  IMAD.MOV.U32 R41, RZ, RZ, R11 ;  /* 0x000000ffff297224 */ /* 0x000fe200078e000b */
[----:B------:R-:W-:Y:S07]  /*7410*/  HMMA.16816.F32 R196, R16, R48, R196 ;  /* 0x0000003010c4723c */ /* 0x000fee00000018c4 */
[----:B------:R-:W-:-:S02]  /*7420*/  IMAD.MOV.U32 R48, RZ, RZ, R8 ;  /* 0x000000ffff307224 */ /* 0x000fc400078e0008 */
[----:B------:R-:W4:Y:S01]  /*7430*/  LDSM.16.M88.4 R8, [R224+0x2000] ;  /* 0x00200000e008783b */ /* 0x000f220000000200 */
[C---:B------:R-:W-:Y:S07]  /*7440*/  HMMA.16816.F32 R56, R16.reuse, R42, R244 ;  /* 0x0000002a1038723c */ /* 0x040fee00000018f4 */
[----:B------:R-:W-:Y:S01]  /*7450*/  IMAD.MOV.U32 R247, RZ, RZ, R41 ;  /* 0x000000fffff77224 */ /* 0x000fe200078e0029 */
[----:B------:R-:W-:Y:S06]  /*7460*/  HMMA.16816.F32 R204, R16, R52, R204 ;  /* 0x0000003410cc723c */ /* 0x000fec00000018cc */
[----:B------:R-:W-:-:S02]  /*7470*/  IMAD.MOV.U32 R40, RZ, RZ, R196 ;  /* 0x000000ffff287224 */ /* 0x000fc400078e00c4 */
[C---:B------:R-:W-:Y:S07]  /*7480*/  HMMA.16816.F32 R64, R16.reuse, R54, R240 ;  /* 0x000000361040723c */ /* 0x040fee00000018f0 */
[----:B------:R-:W-:Y:S01]  /*7490*/  IMAD.MOV.U32 R240, RZ, RZ, R40 ;  /* 0x000000fffff07224 */ /* 0x000fe200078e0028 */
[C---:B------:R-:W-:Y:S01]  /*74a0*/  HMMA.16816.F32 R176, R16.reuse, R50, R236 ;  /* 0x0000003210b0723c */ /* 0x040fe200000018ec */
[----:B------:R-:W-:Y:S07]  /*74b0*/  LDSM.16.M88.4 R40, [R223+0x7000] ;  /* 0x00700000df28783b */ /* 0x000fee0000000200 */
[----:B------:R-:W-:Y:S01]  /*74c0*/  HMMA.16816.F32 R16, R16, R46, R216 ;  /* 0x0000002e1010723c */ /* 0x000fe200000018d8 */
[----:B------:R-:W-:-:S07]  /*74d0*/  IMAD.MOV.U32 R244, RZ, RZ, R48 ;  /* 0x000000fffff47224 */ /* 0x000fce00078e0030 */
[C---:B-1----:R-:W-:Y:S01]  /*74e0*/  HMMA.16816.F32 R188, R4.reuse, R34, R24 ;  /* 0x0000002204bc723c */ /* 0x042fe20000001818 */
[----:B------:R-:W1:Y:S01]  /*74f0*/  LDSM.16.M88.4 R24, [R225+0x2000] ;  /* 0x00200000e118783b */ /* 0x000e620000000200 */
[----:B------:R-:W-:Y:S02]  /*7500*/  IMAD.MOV.U32 R245, RZ, RZ, R45 ;  /* 0x000000fffff57224 */ /* 0x000fe400078e002d */
[----:B------:R-:W-:Y:S01]  /*7510*/  IMAD.MOV.U32 R246, RZ, RZ, R44 ;  /* 0x000000fffff67224 */ /* 0x000fe200078e002c */
[----:B------:R-:W-:Y:S03]  /*7520*/  LDSM.16.M88.4 R48, [R223+0x7800] ;  /* 0x00780000df30783b */ /* 0x000fe60000000200 */
[C---:B------:R-:W-:Y:S01]  /*7530*/  HMMA.16816.F32 R52, R4.reuse, R36, R212 ;  /* 0x000000240434723c */ /* 0x040fe200000018d4 */
[----:B------:R-:W-:Y:S07]  /*7540*/  LDSM.16.M88.4 R44, [R223+0x7c00] ;  /* 0x007c0000df2c783b */ /* 0x000fee0000000200 */
[----:B------:R-:W-:Y:S01]  /*7550*/  HMMA.16816.F32 R184, R4, R32, R208 ;  /* 0x0000002004b8723c */ /* 0x000fe200000018d0 */
[----:B------:R-:W-:-:S07]  /*7560*/  IMAD.MOV.U32 R3, RZ, RZ, R197 ;  /* 0x000000ffff037224 */ /* 0x000fce00078e00c5 */
[----:B--2---:R-:W-:Y:S01]  /*7570*/  HMMA.16816.F32 R200, R4, R28, R200 ;  /* 0x0000001c04c8723c */ /* 0x004fe200000018c8 */
[----:B------:R-:W-:-:S07]  /*7580*/  IMAD.MOV.U32 R2, RZ, RZ, R198 ;  /* 0x000000ffff027224 */ /* 0x000fce00078e00c6 */
[----:B---3--:R-:W-:Y:S01]  /*7590*/  HMMA.16816.F32 R192, R4, R12, R192 ;  /* 0x0000000c04c0723c */ /* 0x008fe200000018c0 */
[----:B------:R-:W-:-:S07]  /*75a0*/  IMAD.MOV.U32 R0, RZ, RZ, R199 ;  /* 0x000000ffff007224 */ /* 0x000fce00078e00c7 */
[C---:B------:R-:W-:Y:S08]  /*75b0*/  HMMA.16816.F32 R108, R4.reuse, R38, R108 ;  /* 0x00000026046c723c */ /* 0x040ff0000000186c */
[C---:B------:R-:W-:Y:S01]  /*75c0*/  HMMA.16816.F32 R180, R4.reuse, R30, R20 ;  /* 0x0000001e04b4723c */ /* 0x040fe20000001814 */
[----:B------:R-:W2:Y:S07]  /*75d0*/  LDSM.16.M88.4 R20, [R225+0x3000] ;  /* 0x00300000e114783b */ /* 0x000eae0000000200 */
[----:B------:R-:W-:Y:S08]  /*75e0*/  HMMA.16816.F32 R60, R4, R14, R60 ;  /* 0x0000000e043c723c */ /* 0x000ff0000000183c */
[C---:B----4-:R-:W-:Y:S08]  /*75f0*/  HMMA.16816.F32 R4, R8.reuse, R36, R248 ;  /* 0x000000240804723c */ /* 0x050ff000000018f8 */
[----:B------:R-:W-:Y:S01]  /*7600*/  HMMA.16816.F32 R56, R8, R38, R56 ;  /* 0x000000260838723c */ /* 0x000fe20000001838 */
[----:B------:R-:W3:Y:S01]  /*7610*/  LDSM.16.M88.4 R36, [R223+0x7400] ;  /* 0x00740000df24783b */ /* 0x000ee20000000200 */
[----:B------:R-:W-:-:S02]  /*7620*/  IMAD.MOV.U32 R241, RZ, RZ, R3 ;  /* 0x000000fffff17224 */ /* 0x000fc400078e0003 */
[----:B------:R-:W-:Y:S02]  /*7630*/  IMAD.MOV.U32 R242, RZ, RZ, R2 ;  /* 0x000000fffff27224 */ /* 0x000fe400078e0002 */
[----:B------:R-:W-:Y:S02]  /*7640*/  IMAD.MOV.U32 R243, RZ, RZ, R0 ;  /* 0x000000fffff37224 */ /* 0x000fe400078e0000 */
[C---:B------:R-:W-:Y:S08]  /*7650*/  HMMA.16816.F32 R196, R8.reuse, R32, R204 ;  /* 0x0000002008c4723c */ /* 0x040ff000000018cc */
[C---:B------:R-:W-:Y:S08]  /*7660*/  HMMA.16816.F32 R204, R8.reuse, R28, R240 ;  /* 0x0000001c08cc723c */ /* 0x040ff000000018f0 */
[C---:B------:R-:W-:Y:S01]  /*7670*/  HMMA.16816.F32 R216, R8.reuse, R30, R176 ;  /* 0x0000001e08d8723c */ /* 0x040fe200000018b0 */
[----:B------:R-:W-:Y:S07]  /*7680*/  LDSM.16.M88.4 R28, [R221+0x8000] ;  /* 0x00800000dd1c783b */ /* 0x000fee0000000200 */
[----:B------:R-:W-:Y:S01]  /*7690*/  HMMA.16816.F32 R208, R8, R14, R16 ;  /* 0x0000000e08d0723c */ /* 0x000fe20000001810 */
[----:B------:R-:W4:Y:S07]  /*76a0*/  LDSM.16.M88.4 R16, [R224+0x4000] ;  /* 0x00400000e010783b */ /* 0x000f2e0000000200 */
[----:B-1----:R-:W-:Y:S08]  /*76b0*/  HMMA.16816.F32 R4, R24, R40, R4 ;  /* 0x000000281804723c */ /* 0x002ff00000001804 */
[C---:B------:R-:W-:Y:S01]  /*76c0*/  HMMA.16816.F32 R212, R8.reuse, R12, R244 ;  /* 0x0000000c08d4723c */ /* 0x040fe200000018f4 */
[----:B------:R-:W1:Y:S07]  /*76d0*/  LDSM.16.M88.4 R12, [R224+0x5000] ;  /* 0x00500000e00c783b */ /* 0x000e6e0000000200 */
[----:B------:R-:W-:Y:S01]  /*76e0*/  HMMA.16816.F32 R64, R8, R34, R64 ;  /* 0x000000220840723c */ /* 0x000fe20000001840 */
[----:B------:R-:W-:Y:S04]  /*76f0*/  LDSM.16.M88.4 R8, [R225+0x4000] ;  /* 0x00400000e108783b */ /* 0x000fe80000000200 */
[----:B------:R-:W-:Y:S03]  /*7700*/  LDSM.16.M88.4 R32, [R221+0x8400] ;  /* 0x00840000dd20783b */ /* 0x000fe60000000200 */
[C---:B--2---:R-:W-:Y:S08]  /*7710*/  HMMA.16816.F32 R52, R20.reuse, R40, R52 ;  /* 0x000000281434723c */ /* 0x044ff00000001834 */
[C---:B------:R-:W-:Y:S08]  /*7720*/  HMMA.16816.F32 R108, R20.reuse, R42, R108 ;  /* 0x0000002a146c723c */ /* 0x040ff0000000186c */
[C---:B---3--:R-:W-:Y:S08]  /*7730*/  HMMA.16816.F32 R184, R20.reuse, R36, R184 ;  /* 0x0000002414b8723c */ /* 0x048ff000000018b8 */
[C---:B------:R-:W-:Y:S08]  /*7740*/  HMMA.16816.F32 R188, R20.reuse, R38, R188 ;  /* 0x0000002614bc723c */ /* 0x040ff000000018bc */
[C---:B------:R-:W-:Y:S08]  /*7750*/  HMMA.16816.F32 R200, R20.reuse, R48, R200 ;  /* 0x0000003014c8723c */ /* 0x040ff000000018c8 */
[C---:B------:R-:W-:Y:S08]  /*7760*/  HMMA.16816.F32 R180, R20.reuse, R50, R180 ;  /* 0x0000003214b4723c */ /* 0x040ff000000018b4 */
[C---:B------:R-:W-:Y:S08]  /*7770*/  HMMA.16816.F32 R192, R20.reuse, R44, R192 ;  /* 0x0000002c14c0723c */ /* 0x040ff000000018c0 */
[----:B------:R-:W-:Y:S01]  /*7780*/  HMMA.16816.F32 R236, R20, R46, R60 ;  /* 0x0000002e14ec723c */ /* 0x000fe2000000183c */
[----:B------:R-:W2:Y:S07]  /*7790*/  LDSM.16.M88.4 R20, [R223+0x8000] ;  /* 0x00800000df14783b */ /* 0x000eae0000000200 */
[----:B------:R-:W-:Y:S08]  /*77a0*/  HMMA.16816.F32 R56, R24, R42, R56 ;  /* 0x0000002a1838723c */ /* 0x000ff00000001838 */
[-C--:B----4-:R-:W-:Y:S01]  /*77b0*/  HMMA.16816.F32 R40, R16, R28.reuse, R4 ;  /* 0x0000001c1028723c */ /* 0x090fe20000001804 */
[----:B------:R-:W3:Y:S07]  /*77c0*/  LDSM.16.M88.4 R4, [R225+0x5000] ;  /* 0x00500000e104783b */ /* 0x000eee0000000200 */
[----:B-1----:R-:W-:Y:S11]  /*77d0*/  HMMA.16816.F32 R52, R12, R28, R52 ;  /* 0x0000001c0c34723c */ /* 0x002ff60000001834 */
[----:B------:R-:W-:Y:S05]  /*77e0*/  @!UPT UIADD3 URZ, URZ, URZ, URZ ;  /* 0x0000003f3f3ff290 */ /* 0x000fea000fffe03f */
[----:B--2---:R-:W-:Y:S08]  /*77f0*/  HMMA.16816.F32 R60, R8, R20, R40 ;  /* 0x00000014083c723c */ /* 0x004ff00000001828 */
[C---:B------:R-:W-:Y:S08]  /*7800*/  HMMA.16816.F32 R40, R24.reuse, R36, R196 ;  /* 0x000000241828723c */ /* 0x040ff000000018c4 */
[----:B------:R-:W-:Y:S08]  /*7810*/  HMMA.16816.F32 R176, R24, R38, R64 ;  /* 0x0000002618b0723c */ /* 0x000ff00000001840 */
[----:B------:R-:W-:Y:S01]  /*7820*/  HMMA.16816.F32 R36, R16, R30, R56 ;  /* 0x0000001e1024723c */ /* 0x000fe20000001838 */
[----:B------:R-:W-:-:S07]  /*7830*/  FMUL.FTZ R0, R60, c[0x0][0x2ec] ;  /* 0x0000bb003c007a20 */ /* 0x000fce0000410000 */
[----:B---3--:R-:W-:Y:S01]  /*7840*/  HMMA.16816.F32 R64, R4, R20, R52 ;  /* 0x000000140440723c */ /* 0x008fe20000001834 */
[----:B------:R1:W2:Y:S07]  /*7850*/  MUFU.TANH R106, R0 ;  /* 0x00000000006a7308 */ /* 0x0002ae0000002400 */
[----:B------:R-:W-:Y:S01]  /*7860*/  HMMA.16816.F32 R108, R12, R30, R108 ;  /* 0x0000001e0c6c723c */ /* 0x000fe2000000186c */
[----:B------:R-:W3:Y:S01]  /*7870*/  LDSM.16.M88.4 R28, [R223+0x8400] ;  /* 0x00840000df1c783b */ /* 0x000ee20000000200 */
[----:B-1----:R-:W-:-:S04]  /*7880*/  FMUL.FTZ R0, R61, c[0x0][0x2ec] ;  /* 0x0000bb003d007a20 */ /* 0x002fc80000410000 */
[----:B------:R1:W-:Y:S02]  /*7890*/  MUFU.TANH R246, R0 ;  /* 0x0000000000f67308 */ /* 0x0003e40000002400 */
[----:B------:R-:W-:Y:S08]  /*78a0*/  HMMA.16816.F32 R56, R12, R32, R184 ;  /* 0x000000200c38723c */ /* 0x000ff000000018b8 */
[----:B------:R-:W-:Y:S01]  /*78b0*/  HMMA.16816.F32 R36, R8, R22, R36 ;  /* 0x000000160824723c */ /* 0x000fe20000001824 */
[----:B-1----:R-:W-:-:S04]  /*78c0*/  FMUL.FTZ R0, R62, c[0x0][0x2ec] ;  /* 0x0000bb003e007a20 */ /* 0x002fc80000410000 */
[----:B------:R1:W4:Y:S02]  /*78d0*/  MUFU.TANH R185, R0 ;  /* 0x0000000000b97308 */ /* 0x0003240000002400 */
[----:B-1----:R-:W-:-:S06]  /*78e0*/  FMUL.FTZ R0, R63, c[0x0][0x2ec] ;  /* 0x0000bb003f007a20 */ /* 0x002fcc0000410000 */
[----:B------:R1:W-:Y:S01]  /*78f0*/  MUFU.TANH R242, R0 ;  /* 0x0000000000f27308 */ /* 0x0003e20000002400 */
[----:B------:R-:W-:Y:S01]  /*7900*/  HMMA.16816.F32 R52, R16, R32, R40 ;  /* 0x000000201034723c */ /* 0x000fe20000001828 */
[----:B-1----:R-:W-:-:S06]  /*7910*/  FMUL.FTZ R0, R64, c[0x0][0x2ec] ;  /* 0x0000bb0040007a20 */ /* 0x002fcc0000410000 */
[----:B------:R1:W5:Y:S01]  /*7920*/  MUFU.TANH R101, R0 ;  /* 0x0000000000657308 */ /* 0x0003620000002400 */
[----:B------:R-:W-:Y:S01]  /*7930*/  HMMA.16816.F32 R40, R4, R22, R108 ;  /* 0x000000160428723c */ /* 0x000fe2000000186c */
[----:B-1----:R-:W-:-:S06]  /*7940*/  FMUL.FTZ R0, R65, c[0x0][0x2ec] ;  /* 0x0000bb0041007a20 */ /* 0x002fcc0000410000 */
[----:B------:R1:W-:Y:S02]  /*7950*/  MUFU.TANH R184, R0 ;  /* 0x0000000000b87308 */ /* 0x0003e40000002400 */
[----:B-1----:R-:W-:-:S06]  /*7960*/  FMUL.FTZ R0, R66, c[0x0][0x2ec] ;  /* 0x0000bb0042007a20 */ /* 0x002fcc0000410000 */
[----:B------:R1:W1:Y:S02]  /*7970*/  MUFU.TANH R100, R0 ;  /* 0x0000000000647308 */ /* 0x0002640000002400 */
[----:B-1----:R-:W-:-:S06]  /*7980*/  FMUL.FTZ R0, R67, c[0x0][0x2ec] ;  /* 0x0000bb0043007a20 */ /* 0x002fcc0000410000 */
[----:B------:R1:W1:Y:S01]  /*7990*/  MUFU.TANH R109, R0 ;  /* 0x00000000006d7308 */ /* 0x0002620000002400 */
[----:B------:R-:W-:Y:S02]  /*79a0*/  IMAD.MOV.U32 R2, RZ, RZ, R235 ;  /* 0x000000ffff027224 */ /* 0x000fe400078e00eb */
[----:B-1----:R-:W-:-:S05]  /*79b0*/  FMUL.FTZ R0, R36, c[0x0][0x2ec] ;  /* 0x0000bb0024007a20 */ /* 0x002fca0000410000 */
[----:B------:R1:W1:Y:S01]  /*79c0*/  MUFU.TANH R241, R0 ;  /* 0x0000000000f17308 */ /* 0x0002620000002400 */
[----:B---3--:R-:W-:Y:S01]  /*79d0*/  HMMA.16816.F32 R20, R8, R28, R52 ;  /* 0x0000001c0814723c */ /* 0x008fe20000001834 */
[----:B-1----:R-:W-:-:S06]  /*79e0*/  FMUL.FTZ R0, R37, c[0x0][0x2ec] ;  /* 0x0000bb0025007a20 */ /* 0x002fcc0000410000 */
[----:B------:R1:W-:Y:S02]  /*79f0*/  MUFU.TANH R247, R0 ;  /* 0x0000000000f77308 */ /* 0x0003e40000002400 */
[----:B-1----:R-:W-:-:S06]  /*7a00*/  FMUL.FTZ R0, R38, c[0x0][0x2ec] ;  /* 0x0000bb0026007a20 */ /* 0x002fcc0000410000 */
[----:B------:R1:W3:Y:S02]  /*7a10*/  MUFU.TANH R235, R0 ;  /* 0x0000000000eb7308 */ /* 0x0002e40000002400 */
[----:B-1----:R-:W-:-:S06]  /*7a20*/  FMUL.FTZ R0, R39, c[0x0][0x2ec] ;  /* 0x0000bb0027007a20 */ /* 0x002fcc0000410000 */
[----:B------:R1:W-:Y:S02]  /*7a30*/  MUFU.TANH R245, R0 ;  /* 0x0000000000f57308 */ /* 0x0003e40000002400 */
[----:B-1----:R-:W-:-:S06]  /*7a40*/  FMUL.FTZ R0, R40, c[0x0][0x2ec] ;  /* 0x0000bb0028007a20 */ /* 0x002fcc0000410000 */
[----:B------:R1:W1:Y:S01]  /*7a50*/  MUFU.TANH R107, R0 ;  /* 0x00000000006b7308 */ /* 0x0002620000002400 */
[----:B------:R-:W-:Y:S01]  /*7a60*/  HMMA.16816.F32 R36, R12, R34, R188 ;  /* 0x000000220c24723c */ /* 0x000fe200000018bc */
[----:B-1----:R-:W-:-:S06]  /*7a70*/  FMUL.FTZ R0, R41, c[0x0][0x2ec] ;  /* 0x0000bb0029007a20 */ /* 0x002fcc0000410000 */
[----:B------:R1:W-:Y:S01]  /*7a80*/  MUFU.TANH R244, R0 ;  /* 0x0000000000f47308 */ /* 0x0003e20000002400 */
[----:B------:R-:W-:Y:S01]  /*7a90*/  HMMA.16816.F32 R52, R4, R28, R56 ;  /* 0x0000001c0434723c */ /* 0x000fe20000001838 */
[----:B-1----:R-:W-:-:S06]  /*7aa0*/  FMUL.FTZ R0, R42, c[0x0][0x2ec] ;  /* 0x0000bb002a007a20 */ /* 0x002fcc0000410000 */
[----:B------:R1:W1:Y:S02]  /*7ab0*/  MUFU.TANH R199, R0 ;  /* 0x0000000000c77308 */ /* 0x0002640000002400 */
[----:B-1----:R-:W-:Y:S02]  /*7ac0*/  FMUL.FTZ R0, R43, c[0x0][0x2ec] ;  /* 0x0000bb002b007a20 */ /* 0x002fe40000410000 */
[----:B------:R-:W-:Y:S01]  /*7ad0*/  HMMA.16816.F32 R40, R16, R34, R176 ;  /* 0x000000221028723c */ /* 0x000fe200000018b0 */
[----:B------:R-:W1:Y:S03]  /*7ae0*/  LDSM.16.M88.4 R32, [R221+0x8800] ;  /* 0x00880000dd20783b */ /* 0x000e660000000200 */
[----:B------:R2:W1:Y:S04]  /*7af0*/  MUFU.TANH R240, R0 ;  /* 0x0000000000f07308 */ /* 0x0004680000002400 */
[----:B------:R-:W-:Y:S01]  /*7b00*/  HMMA.16816.F32 R56, R24, R48, R204 ;  /* 0x000000301838723c */ /* 0x000fe200000018cc */
[----:B--2---:R-:W-:-:S04]  /*7b10*/  FMUL.FTZ R0, R20, c[0x0][0x2ec] ;  /* 0x0000bb0014007a20 */ /* 0x004fc80000410000 */
[----:B------:R2:W-:Y:S11]  /*7b20*/  MUFU.TANH R243, R0 ;  /* 0x0000000000f37308 */ /* 0x0005f60000002400 */
[----:B------:R-:W-:Y:S01]  /*7b30*/  HMMA.16816.F32 R40, R8, R30, R40 ;  /* 0x0000001e0828723c */ /* 0x000fe20000001828 */
[----:B--2---:R-:W-:-:S04]  /*7b40*/  FMUL.FTZ R0, R21, c[0x0][0x2ec] ;  /* 0x0000bb0015007a20 */ /* 0x004fc80000410000 */
[----:B------:R2:W-:Y:S02]  /*7b50*/  MUFU.TANH R205, R0 ;  /* 0x0000000000cd7308 */ /* 0x0005e40000002400 */
[----:B--2---:R-:W-:-:S06]  /*7b60*/  FMUL.FTZ R0, R22, c[0x0][0x2ec] ;  /* 0x0000bb0016007a20 */ /* 0x004fcc0000410000 */
[----:B------:R2:W1:Y:S01]  /*7b70*/  MUFU.TANH R197, R0 ;  /* 0x0000000000c57308 */ /* 0x0004620000002400 */
[----:B------:R-:W1:Y:S01]  /*7b80*/  S2R R3, SR_TID.X ;  /* 0x0000000000037919 */ /* 0x000e620000002100 */
[----:B--2---:R-:W-:-:S03]  /*7b90*/  FMUL.FTZ R0, R23, c[0x0][0x2ec] ;  /* 0x0000bb0017007a20 */ /* 0x004fc60000410000 */
[----:B------:R-:W2:Y:S03]  /*7ba0*/  LDSM.16.M88.4 R20, [R223+0x8800] ;  /* 0x00880000df14783b */ /* 0x000ea60000000200 */
[----:B------:R1:W-:Y:S01]  /*7bb0*/  MUFU.TANH R204, R0 ;  /* 0x0000000000cc7308 */ /* 0x0003e20000002400 */
[----:B------:R-:W-:Y:S01]  /*7bc0*/  HMMA.16816.F32 R48, R24, R50, R216 ;  /* 0x000000321830723c */ /* 0x000fe200000018d8 */
[----:B-1----:R-:W-:-:S06]  /*7bd0*/  FMUL.FTZ R0, R52, c[0x0][0x2ec] ;  /* 0x0000bb0034007a20 */ /* 0x002fcc0000410000 */
[----:B------:R1:W1:Y:S01]  /*7be0*/  MUFU.TANH R178, R0 ;  /* 0x0000000000b27308 */ /* 0x0002620000002400 */
[C---:B------:R-:W-:Y:S08]  /*7bf0*/  HMMA.16816.F32 R60, R24.reuse, R44, R212 ;  /* 0x0000002c183c723c */ /* 0x040ff000000018d4 */
[----:B------:R-:W-:Y:S01]  /*7c00*/  HMMA.16816.F32 R64, R24, R46, R208 ;  /* 0x0000002e1840723c */ /* 0x000fe200000018d0 */
[----:B-1----:R-:W-:-:S04]  /*7c10*/  FMUL.FTZ R0, R53, c[0x0][0x2ec] ;  /* 0x0000bb0035007a20 */ /* 0x002fc80000410000 */
[----:B------:R1:W-:Y:S03]  /*7c20*/  MUFU.TANH R198, R0 ;  /* 0x0000000000c67308 */ /* 0x0003e60000002400 */
[----:B------:R-:W-:Y:S01]  /*7c30*/  HMMA.16816.F32 R24, R16, R32, R56 ;  /* 0x000000201018723c */ /* 0x000fe20000001838 */
[----:B-1----:R-:W-:-:S04]  /*7c40*/  FMUL.FTZ R0, R54, c[0x0][0x2ec] ;  /* 0x0000bb0036007a20 */ /* 0x002fc80000410000 */
[----:B------:R1:W1:Y:S03]  /*7c50*/  MUFU.TANH R190, R0 ;  /* 0x0000000000be7308 */ /* 0x0002660000002400 */
[----:B------:R-:W-:Y:S01]  /*7c60*/  HMMA.16816.F32 R28, R4, R30, R36 ;  /* 0x0000001e041c723c */ /* 0x000fe20000001824 */
[----:B-1----:R-:W-:-:S04]  /*7c70*/  FMUL.FTZ R0, R55, c[0x0][0x2ec] ;  /* 0x0000bb0037007a20 */ /* 0x002fc80000410000 */
[----:B------:R1:W1:Y:S01]  /*7c80*/  MUFU.TANH R191, R0 ;  /* 0x0000000000bf7308 */ /* 0x0002620000002400 */
[----:B------:R-:W-:Y:S02]  /*7c90*/  IMAD.SHL.U32 R3, R3, 0x2, RZ ;  /* 0x0000000203037824 */ /* 0x000fe400078e00ff */
[----:B-1----:R-:W-:-:S05]  /*7ca0*/  FMUL.FTZ R0, R40, c[0x0][0x2ec] ;  /* 0x0000bb0028007a20 */ /* 0x002fca0000410000 */
[----:B------:R1:W1:Y:S01]  /*7cb0*/  MUFU.TANH R189, R0 ;  /* 0x0000000000bd7308 */ /* 0x0002620000002400 */
[----:B------:R-:W-:Y:S01]  /*7cc0*/  HMMA.16816.F32 R36, R12, R32, R200 ;  /* 0x000000200c24723c */ /* 0x000fe200000018c8 */
[----:B------:R-:W-:Y:S01]  /*7cd0*/  LOP3.LUT R3, R3, 0x6, RZ, 0xc0, !PT ;  /* 0x0000000603037812 */ /* 0x000fe200078ec0ff */
[----:B-1----:R-:W-:-:S05]  /*7ce0*/  FMUL.FTZ R0, R41, c[0x0][0x2ec] ;  /* 0x0000bb0029007a20 */ /* 0x002fca0000410000 */
[----:B------:R1:W-:Y:S01]  /*7cf0*/  MUFU.TANH R196, R0 ;  /* 0x0000000000c47308 */ /* 0x0003e20000002400 */
[----:B------:R-:W-:Y:S01]  /*7d00*/  HMMA.16816.F32 R52, R12, R34, R180 ;  /* 0x000000220c34723c */ /* 0x000fe200000018b4 */
[----:B------:R-:W-:Y:S01]  /*7d10*/  IADD3 R208, R2, -0x2, RZ ;  /* 0xfffffffe02d07810 */ /* 0x000fe20007ffe0ff */
[----:B-1----:R-:W-:-:S05]  /*7d20*/  FMUL.FTZ R0, R42, c[0x0][0x2ec] ;  /* 0x0000bb002a007a20 */ /* 0x002fca0000410000 */
[----:B------:R1:W1:Y:S01]  /*7d30*/  MUFU.TANH R206, R0 ;  /* 0x0000000000ce7308 */ /* 0x0002620000002400 */
[----:B------:R-:W-:Y:S02]  /*7d40*/  FMUL.FTZ R2, R28, c[0x0][0x2ec] ;  /* 0x0000bb001c027a20 */ /* 0x000fe40000410000 */
[----:B-1----:R-:W-:Y:S02]  /*7d50*/  FMUL.FTZ R0, R43, c[0x0][0x2ec] ;  /* 0x0000bb002b007a20 */ /* 0x002fe40000410000 */
[----:B------:R-:W-:Y:S03]  /*7d60*/  HMMA.16816.F32 R40, R16, R34, R48 ;  /* 0x000000221028723c */ /* 0x000fe60000001830 */
[----:B------:R1:W-:Y:S05]  /*7d70*/  MUFU.TANH R202, R0 ;  /* 0x0000000000ca7308 */ /* 0x0003ea0000002400 */
[----:B--2---:R-:W-:Y:S01]  /*7d80*/  HMMA.16816.F32 R32, R8, R20, R24 ;  /* 0x000000140820723c */ /* 0x004fe20000001818 */
[----:B------:R-:W2:Y:S02]  /*7d90*/  LDSM.16.M88.4 R24, [R221+0x8c00] ;  /* 0x008c0000dd18783b */ /* 0x000ea40000000200 */
[----:B------:R3:W2:Y:S01]  /*7da0*/  MUFU.TANH R183, R2 ;  /* 0x0000000200b77308 */ /* 0x0006a20000002400 */
[----:B-1----:R-:W-:-:S05]  /*7db0*/  IMAD R0, R208, 0x40, R3 ;  /* 0x00000040d0007824 */ /* 0x002fca00078e0203 */
[C---:B------:R-:W-:Y:S02]  /*7dc0*/  ISETP.GE.AND P1, PT, R0.reuse, R234, PT ;  /* 0x000000ea0000720c */ /* 0x040fe40003f26270 */
[C---:B------:R-:W-:Y:S01]  /*7dd0*/  ISETP.GE.AND P6, PT, R0.reuse, R233, PT ;  /* 0x000000e90000720c */ /* 0x040fe20003fc6270 */
[----:B---3--:R-:W-:Y:S01]  /*7de0*/  FMUL.FTZ R2, R29, c[0x0][0x2ec] ;  /* 0x0000bb001d027a20 */ /* 0x008fe20000410000 */
[C---:B------:R-:W-:Y:S02]  /*7df0*/  ISETP.GE.AND P5, PT, R0.reuse, R232, PT ;  /* 0x000000e80000720c */ /* 0x040fe40003fa6270 */
[C---:B------:R-:W-:Y:S01]  /*7e00*/  ISETP.GE.AND P0, PT, R0.reuse, R231, PT ;  /* 0x000000e70000720c */ /* 0x040fe20003f06270 */
[----:B------:R1:W-:Y:S01]  /*7e10*/  MUFU.TANH R187, R2 ;  /* 0x0000000200bb7308 */ /* 0x0003e20000002400 */
[C---:B------:R-:W-:Y:S02]  /*7e20*/  ISETP.LT.OR P1, PT, R0.reuse, R230, P1 ;  /* 0x000000e60000720c */ /* 0x040fe40000f21670 */
[----:B------:R-:W-:-:S02]  /*7e30*/  ISETP.LT.OR P6, PT, R0, R229, P6 ;  /* 0x000000e50000720c */ /* 0x000fc400037c1670 */
[C---:B------:R-:W-:Y:S02]  /*7e40*/  ISETP.LT.OR P5, PT, R0.reuse, R228, P5 ;  /* 0x000000e40000720c */ /* 0x040fe40002fa1670 */
[----:B------:R-:W-:Y:S02]  /*7e50*/  ISETP.LT.OR P0, PT, R0, R227, P0 ;  /* 0x000000e30000720c */ /* 0x000fe40000701670 */
[----:B------:R-:W-:Y:S02]  /*7e60*/  FSEL R106, R106, -INF , !P1 ;  /* 0xff8000006a6a7808 */ /* 0x000fe40004800000 */
[----:B----4-:R-:W-:Y:S02]  /*7e70*/  FSEL R110, R185, -INF , !P6 ;  /* 0xff800000b96e7808 */ /* 0x010fe40007000000 */
[----:B-----5:R-:W-:Y:S02]  /*7e80*/  FSEL R49, R101, -INF , !P5 ;  /* 0xff80000065317808 */ /* 0x020fe40006800000 */
[----:B-1----:R-:W-:-:S02]  /*7e90*/  IADD3 R2, R0, 0x1, RZ ;  /* 0x0000000100027810 */ /* 0x002fc40007ffe0ff */
[----:B------:R-:W-:Y:S02]  /*7ea0*/  FSEL R58, R100, -INF , !P0 ;  /* 0xff800000643a7808 */ /* 0x000fe40004000000 */
[C---:B------:R-:W-:Y:S02]  /*7eb0*/  ISETP.GE.AND P1, PT, R2.reuse, R234, PT ;  /* 0x000000ea0200720c */ /* 0x040fe40003f26270 */
[C---:B------:R-:W-:Y:S02]  /*7ec0*/  ISETP.GE.AND P6, PT, R2.reuse, R233, PT ;  /* 0x000000e90200720c */ /* 0x040fe40003fc6270 */
[C---:B------:R-:W-:Y:S02]  /*7ed0*/  ISETP.GE.AND P5, PT, R2.reuse, R232, PT ;  /* 0x000000e80200720c */ /* 0x040fe40003fa6270 */
[C---:B------:R-:W-:Y:S01]  /*7ee0*/  ISETP.GE.AND P0, PT, R2.reuse, R231, PT ;  /* 0x000000e70200720c */ /* 0x040fe20003f06270 */
[----:B------:R-:W-:Y:S01]  /*7ef0*/  FMUL.FTZ R31, R31, c[0x0][0x2ec] ;  /* 0x0000bb001f1f7a20 */ /* 0x000fe20000410000 */
[----:B------:R-:W-:-:S02]  /*7f00*/  ISETP.LT.OR P1, PT, R2, R230, P1 ;  /* 0x000000e60200720c */ /* 0x000fc40000f21670 */
[C---:B------:R-:W-:Y:S02]  /*7f10*/  ISETP.LT.OR P6, PT, R2.reuse, R229, P6 ;  /* 0x000000e50200720c */ /* 0x040fe400037c1670 */
[C---:B------:R-:W-:Y:S02]  /*7f20*/  ISETP.LT.OR P5, PT, R2.reuse, R228, P5 ;  /* 0x000000e40200720c */ /* 0x040fe40002fa1670 */
[----:B------:R-:W-:Y:S01]  /*7f30*/  ISETP.LT.OR P0, PT, R2, R227, P0 ;  /* 0x000000e30200720c */ /* 0x000fe20000701670 */
[----:B------:R-:W-:Y:S01]  /*7f40*/  FMUL.FTZ R3, R30, c[0x0][0x2ec] ;  /* 0x0000bb001e037a20 */ /* 0x000fe20000410000 */
[----:B------:R-:W-:Y:S01]  /*7f50*/  IADD3 R2, R0, 0x8, RZ ;  /* 0x0000000800027810 */ /* 0x000fe20007ffe0ff */
[----:B------:R1:W-:Y:S01]  /*7f60*/  MUFU.TANH R186, R31 ;  /* 0x0000001f00ba7308 */ /* 0x0003e20000002400 */
[----:B------:R-:W-:Y:S02]  /*7f70*/  FSEL R108, R246, -INF , !P1 ;  /* 0xff800000f66c7808 */ /* 0x000fe40004800000 */
[----:B------:R-:W-:-:S02]  /*7f80*/  FSEL R111, R242, -INF , !P6 ;  /* 0xff800000f26f7808 */ /* 0x000fc40007000000 */
[----:B------:R-:W-:Y:S02]  /*7f90*/  FSEL R56, R184, -INF , !P5 ;  /* 0xff800000b8387808 */ /* 0x000fe40006800000 */
[----:B------:R-:W-:Y:S01]  /*7fa0*/  FSEL R59, R109, -INF , !P0 ;  /* 0xff8000006d3b7808 */ /* 0x000fe20004000000 */
[----:B------:R3:W4:Y:S01]  /*7fb0*/  MUFU.TANH R179, R3 ;  /* 0x0000000300b37308 */ /* 0x0007220000002400 */
[C---:B------:R-:W-:Y:S02]  /*7fc0*/  ISETP.GE.AND P1, PT, R2.reuse, R234, PT ;  /* 0x000000ea0200720c */ /* 0x040fe40003f26270 */
[C---:B------:R-:W-:Y:S02]  /*7fd0*/  ISETP.GE.AND P6, PT, R2.reuse, R233, PT ;  /* 0x000000e90200720c */ /* 0x040fe40003fc6270 */
[C---:B------:R-:W-:Y:S01]  /*7fe0*/  ISETP.GE.AND P5, PT, R2.reuse, R232, PT ;  /* 0x000000e80200720c */ /* 0x040fe20003fa6270 */
[----:B-1----:R-:W-:Y:S01]  /*7ff0*/  HMMA.16816.F32 R28, R4, R20, R36 ;  /* 0x00000014041c723c */ /* 0x002fe20000001824 */
[----:B------:R-:W-:-:S02]  /*8000*/  ISETP.GE.AND P0, PT, R2, R231, PT ;  /* 0x000000e70200720c */ /* 0x000fc40003f06270 */
[C---:B------:R-:W-:Y:S02]  /*8010*/  ISETP.LT.OR P1, PT, R2.reuse, R230, P1 ;  /* 0x000000e60200720c */ /* 0x040fe40000f21670 */
[----:B------:R-:W-:Y:S01]  /*8020*/  ISETP.LT.OR P6, PT, R2, R229, P6 ;  /* 0x000000e50200720c */ /* 0x000fe200037c1670 */
[----:B---3--:R-:W-:Y:S01]  /*8030*/  FMUL.FTZ R3, R32, c[0x0][0x2ec] ;  /* 0x0000bb0020037a20 */ /* 0x008fe20000410000 */
[C---:B------:R-:W-:Y:S02]  /*8040*/  ISETP.LT.OR P5, PT, R2.reuse, R228, P5 ;  /* 0x000000e40200720c */ /* 0x040fe40002fa1670 */
[----:B------:R-:W-:Y:S01]  /*8050*/  ISETP.LT.OR P0, PT, R2, R227, P0 ;  /* 0x000000e30200720c */ /* 0x000fe20000701670 */
[----:B------:R1:W3:Y:S01]  /*8060*/  MUFU.TANH R185, R3 ;  /* 0x0000000300b97308 */ /* 0x0002e20000002400 */
[----:B------:R-:W-:Y:S02]  /*8070*/  IADD3 R2, R0, 0x9, RZ ;  /* 0x0000000900027810 */ /* 0x000fe40007ffe0ff */
[----:B------:R-:W-:-:S02]  /*8080*/  FSEL R109, R241, -INF , !P1 ;  /* 0xff800000f16d7808 */ /* 0x000fc40004800000 */
[----:B------:R-:W-:Y:S02]  /*8090*/  FSEL R177, R235, -INF , !P6 ;  /* 0xff800000ebb17808 */ /* 0x000fe40007000000 */
[----:B------:R-:W-:Y:S02]  /*80a0*/  FSEL R51, R107, -INF , !P5 ;  /* 0xff8000006b337808 */ /* 0x000fe40006800000 */
[----:B------:R-:W-:Y:S01]  /*80b0*/  FSEL R57, R199, -INF , !P0 ;  /* 0xff800000c7397808 */ /* 0x000fe20004000000 */
[----:B------:R-:W-:Y:S01]  /*80c0*/  HMMA.16816.F32 R36, R8, R22, R40 ;  /* 0x000000160824723c */ /* 0x000fe20000001828 */
[C---:B------:R-:W-:Y:S02]  /*80d0*/  ISETP.GE.AND P1, PT, R2.reuse, R234, PT ;  /* 0x000000ea0200720c */ /* 0x040fe40003f26270 */
[C---:B------:R-:W-:Y:S01]  /*80e0*/  ISETP.GE.AND P6, PT, R2.reuse, R233, PT ;  /* 0x000000e90200720c */ /* 0x040fe20003fc6270 */
[----:B-1----:R-:W-:Y:S01]  /*80f0*/  FMUL.FTZ R3, R33, c[0x0][0x2ec] ;  /* 0x0000bb0021037a20 */ /* 0x002fe20000410000 */
[----:B------:R-:W-:-:S02]  /*8100*/  ISETP.GE.AND P5, PT, R2, R232, PT ;  /* 0x000000e80200720c */ /* 0x000fc40003fa6270 */
[C---:B------:R-:W-:Y:S01]  /*8110*/  ISETP.GE.AND P0, PT, R2.reuse, R231, PT ;  /* 0x000000e70200720c */ /* 0x040fe20003f06270 */
[----:B------:R1:W-:Y:S01]  /*8120*/  MUFU.TANH R188, R3 ;  /* 0x0000000300bc7308 */ /* 0x0003e20000002400 */
[----:B--2---:R-:W-:Y:S01]  /*8130*/  HMMA.16816.F32 R44, R12, R24, R192 ;  /* 0x000000180c2c723c */ /* 0x004fe200000018c0 */
[C---:B------:R-:W-:Y:S02]  /*8140*/  ISETP.LT.OR P1, PT, R2.reuse, R230, P1 ;  /* 0x000000e60200720c */ /* 0x040fe40000f21670 */
[C---:B------:R-:W-:Y:S02]  /*8150*/  ISETP.LT.OR P6, PT, R2.reuse, R229, P6 ;  /* 0x000000e50200720c */ /* 0x040fe400037c1670 */
[----:B------:R-:W-:-:S03]  /*8160*/  ISETP.LT.OR P5, PT, R2, R228, P5 ;  /* 0x000000e40200720c */ /* 0x000fc60002fa1670 */
[----:B------:R-:W-:Y:S01]  /*8170*/  HMMA.16816.F32 R40, R12, R26, R236 ;  /* 0x0000001a0c28723c */ /* 0x000fe200000018ec */
[----:B------:R-:W2:Y:S01]  /*8180*/  LDSM.16.M88.4 R12, [R223+0x8c00] ;  /* 0x008c0000df0c783b */ /* 0x000ea20000000200 */
[----:B------:R-:W-:Y:S01]  /*8190*/  ISETP.LT.OR P0, PT, R2, R227, P0 ;  /* 0x000000e30200720c */ /* 0x000fe20000701670 */
[----:B------:R-:W-:Y:S01]  /*81a0*/  FMUL.FTZ R30, R30, c[0x0][0x2ec] ;  /* 0x0000bb001e1e7a20 */ /* 0x000fe20000410000 */
[----:B------:R-:W-:Y:S01]  /*81b0*/  IADD3 R2, R0, 0x10, RZ ;  /* 0x0000001000027810 */ /* 0x000fe20007ffe0ff */
[----:B------:R-:W-:Y:S02]  /*81c0*/  FMUL.FTZ R31, R31, c[0x0][0x2ec] ;  /* 0x0000bb001f1f7a20 */ /* 0x000fe40000410000 */
[----:B-1----:R-:W-:Y:S01]  /*81d0*/  FMUL.FTZ R3, R34, c[0x0][0x2ec] ;  /* 0x0000bb0022037a20 */ /* 0x002fe20000410000 */
[----:B------:R-:W-:Y:S01]  /*81e0*/  FSEL R107, R247, -INF , !P1 ;  /* 0xff800000f76b7808 */ /* 0x000fe20004800000 */
[----:B------:R-:W-:Y:S01]  /*81f0*/  FMUL.FTZ R36, R36, c[0x0][0x2ec] ;  /* 0x0000bb0024247a20 */ /* 0x000fe20000410000 */
[----:B------:R-:W-:Y:S01]  /*8200*/  FSEL R176, R245, -INF , !P6 ;  /* 0xff800000f5b07808 */ /* 0x000fe20007000000 */
[----:B------:R1:W5:Y:S01]  /*8210*/  MUFU.TANH R182, R3 ;  /* 0x0000000300b67308 */ /* 0x0003620000002400 */
[----:B------:R-:W-:Y:S01]  /*8220*/  FSEL R48, R244, -INF , !P5 ;  /* 0xff800000f4307808 */ /* 0x000fe20006800000 */
[----:B------:R-:W-:Y:S01]  /*8230*/  FMUL.FTZ R38, R38, c[0x0][0x2ec] ;  /* 0x0000bb0026267a20 */ /* 0x000fe20000410000 */
[----:B------:R-:W-:Y:S01]  /*8240*/  FSEL R50, R240, -INF , !P0 ;  /* 0xff800000f0327808 */ /* 0x000fe20004000000 */
[----:B------:R-:W-:Y:S01]  /*8250*/  FMUL.FTZ R37, R37, c[0x0][0x2ec] ;  /* 0x0000bb0025257a20 */ /* 0x000fe20000410000 */
[C---:B------:R-:W-:Y:S01]  /*8260*/  ISETP.GE.AND P1, PT, R2.reuse, R234, PT ;  /* 0x000000ea0200720c */ /* 0x040fe20003f26270 */
[----:B------:R-:W-:Y:S01]  /*8270*/  FMUL.FTZ R39, R39, c[0x0][0x2ec] ;  /* 0x0000bb0027277a20 */ /* 0x000fe20000410000 */
[C---:B------:R-:W-:Y:S01]  /*8280*/  ISETP.GE.AND P6, PT, R2.reuse, R233, PT ;  /* 0x000000e90200720c */ /* 0x040fe20003fc6270 */
[----:B------:R-:W-:Y:S01]  /*8290*/  IMAD.MOV.U32 R246, RZ, RZ, R252 ;  /* 0x000000fffff67224 */ /* 0x000fe200078e00fc */
[----:B------:R-:W-:Y:S01]  /*82a0*/  ISETP.GE.AND P5, PT, R2, R232, PT ;  /* 0x000000e80200720c */ /* 0x000fe20003fa6270 */
[----:B------:R-:W-:-:S04]  /*82b0*/  DEPBAR.LE SB0, 0x0 ;  /* 0x000080000000791a */ /* 0x000fc80000000000 */
[C---:B------:R-:W-:Y:S01]  /*82c0*/  ISETP.GE.AND P0, PT, R2.reuse, R231, PT ;  /* 0x000000e70200720c */ /* 0x040fe20003f06270 */
[----:B-1----:R-:W-:Y:S01]  /*82d0*/  FMUL.FTZ R3, R35, c[0x0][0x2ec] ;  /* 0x0000bb0023037a20 */ /* 0x002fe20000410000 */
[C---:B------:R-:W-:Y:S02]  /*82e0*/  ISETP.LT.OR P1, PT, R2.reuse, R230, P1 ;  /* 0x000000e60200720c */ /* 0x040fe40000f21670 */
[C---:B------:R-:W-:Y:S01]  /*82f0*/  ISETP.LT.OR P6, PT, R2.reuse, R229, P6 ;  /* 0x000000e50200720c */ /* 0x040fe200037c1670 */
[----:B------:R1:W-:Y:S01]  /*8300*/  MUFU.TANH R184, R3 ;  /* 0x0000000300b87308 */ /* 0x0003e20000002400 */
[C---:B------:R-:W-:Y:S02]  /*8310*/  ISETP.LT.OR P5, PT, R2.reuse, R228, P5 ;  /* 0x000000e40200720c */ /* 0x040fe40002fa1670 */
[----:B------:R-:W-:Y:S02]  /*8320*/  ISETP.LT.OR P0, PT, R2, R227, P0 ;  /* 0x000000e30200720c */ /* 0x000fe40000701670 */
[----:B------:R-:W-:Y:S01]  /*8330*/  IADD3 R2, R0, 0x11, RZ ;  /* 0x0000001100027810 */ /* 0x000fe20007ffe0ff */
[----:B------:R-:W-:Y:S01]  /*8340*/  HMMA.16816.F32 R32, R4, R22, R52 ;  /* 0x000000160420723c */ /* 0x000fe20000001834 */
[----:B------:R-:W-:-:S02]  /*8350*/  FSEL R210, R197, -INF , !P6 ;  /* 0xff800000c5d27808 */ /* 0x000fc40007000000 */
[----:B------:R-:W-:Y:S02]  /*8360*/  FSEL R178, R178, -INF , !P5 ;  /* 0xff800000b2b27808 */ /* 0x000fe40006800000 */
[----:B------:R-:W-:Y:S01]  /*8370*/  FSEL R193, R190, -INF , !P0 ;  /* 0xff800000bec17808 */ /* 0x000fe20004000000 */
[----:B-1----:R-:W-:Y:S01]  /*8380*/  FMUL.FTZ R3, R28, c[0x0][0x2ec] ;  /* 0x0000bb001c037a20 */ /* 0x002fe20000410000 */
[----:B------:R-:W-:Y:S01]  /*8390*/  FSEL R53, R243, -INF , !P1 ;  /* 0xff800000f3357808 */ /* 0x000fe20004800000 */
[----:B------:R-:W-:Y:S01]  /*83a0*/  HMMA.16816.F32 R20, R16, R24, R60 ;  /* 0x000000181014723c */ /* 0x000fe2000000183c */
[C---:B------:R-:W-:Y:S01]  /*83b0*/  ISETP.GE.AND P1, PT, R2.reuse, R234, PT ;  /* 0x000000ea0200720c */ /* 0x040fe20003f26270 */
[----:B------:R1:W1:Y:S01]  /*83c0*/  MUFU.TANH R181, R3 ;  /* 0x0000000300b57308 */ /* 0x0002620000002400 */
[C---:B------:R-:W-:Y:S02]  /*83d0*/  ISETP.GE.AND P6, PT, R2.reuse, R233, PT ;  /* 0x000000e90200720c */ /* 0x040fe40003fc6270 */
[----:B------:R-:W-:-:S02]  /*83e0*/  ISETP.GE.AND P5, PT, R2, R232, PT ;  /* 0x000000e80200720c */ /* 0x000fc40003fa6270 */
[C---:B------:R-:W-:Y:S02]  /*83f0*/  ISETP.GE.AND P0, PT, R2.reuse, R231, PT ;  /* 0x000000e70200720c */ /* 0x040fe40003f06270 */
[C---:B------:R-:W-:Y:S02]  /*8400*/  ISETP.LT.OR P1, PT, R2.reuse, R230, P1 ;  /* 0x000000e60200720c */ /* 0x040fe40000f21670 */
[C---:B------:R-:W-:Y:S02]  /*8410*/  ISETP.LT.OR P6, PT, R2.reuse, R229, P6 ;  /* 0x000000e50200720c */ /* 0x040fe400037c1670 */
[C---:B------:R-:W-:Y:S01]  /*8420*/  ISETP.LT.OR P5, PT, R2.reuse, R228, P5 ;  /* 0x000000e40200720c */ /* 0x040fe20002fa1670 */
[----:B-1----:R-:W-:Y:S01]  /*8430*/  FMUL.FTZ R3, R29, c[0x0][0x2ec] ;  /* 0x0000bb001d037a20 */ /* 0x002fe20000410000 */
[----:B------:R-:W-:-:S03]  /*8440*/  ISETP.LT.OR P0, PT, R2, R227, P0 ;  /* 0x000000e30200720c */ /* 0x000fc60000701670 */
[----:B------:R1:W-:Y:S01]  /*8450*/  MUFU.TANH R180, R3 ;  /* 0x0000000300b47308 */ /* 0x0003e20000002400 */
[----:B------:R-:W-:Y:S02]  /*8460*/  FSEL R195, R205, -INF , !P1 ;  /* 0xff800000cdc37808 */ /* 0x000fe40004800000 */
[----:B------:R-:W-:Y:S02]  /*8470*/  FSEL R204, R204, -INF , !P6 ;  /* 0xff800000cccc7808 */ /* 0x000fe40007000000 */
[----:B------:R-:W-:Y:S02]  /*8480*/  FSEL R55, R198, -INF , !P5 ;  /* 0xff800000c6377808 */ /* 0x000fe40006800000 */
[----:B------:R-:W-:Y:S02]  /*8490*/  FSEL R192, R191, -INF , !P0 ;  /* 0xff800000bfc07808 */ /* 0x000fe40004000000 */
[----:B-1----:R-:W-:-:S04]  /*84a0*/  IADD3 R3, R0, 0x18, RZ ;  /* 0x0000001800037810 */ /* 0x002fc80007ffe0ff */
        /* <DEDUP_REMOVED lines=10> */
[----:B------:R-:W-:Y:S02]  /*8550*/  FSEL R206, R206, -INF , !P6 ;  /* 0xff800000cece7808 */ /* 0x000fe40007000000 */
[----:B------:R-:W-:-:S02]  /*8560*/  FSEL R54, R183, -INF , !P5 ;  /* 0xff800000b7367808 */ /* 0x000fc40006800000 */
[----:B----4-:R-:W-:Y:S01]  /*8570*/  FSEL R194, R179, -INF , !P0 ;  /* 0xff800000b3c27808 */ /* 0x010fe20004000000 */
[----:B------:R-:W1:Y:S01]  /*8580*/  MUFU.TANH R100, R30 ;  /* 0x0000001e00647308 */ /* 0x000e620000002400 */
        /* <DEDUP_REMOVED lines=8> */
[----:B------:R-:W-:Y:S01]  /*8610*/  ISETP.LT.OR P0, PT, R2, R227, P0 ;  /* 0x000000e30200720c */ /* 0x000fe20000701670 */
[----:B------:R2:W4:Y:S01]  /*8620*/  MUFU.TANH R101, R31 ;  /* 0x0000001f00657308 */ /* 0x0005220000002400 */
[----:B------:R-:W-:Y:S02]  /*8630*/  IADD3 R2, R0, 0x20, RZ ;  /* 0x0000002000027810 */ /* 0x000fe40007ffe0ff */
[----:B------:R-:W-:Y:S02]  /*8640*/  FSEL R200, R196, -INF , !P1 ;  /* 0xff800000c4c87808 */ /* 0x000fe40004800000 */
[----:B------:R-:W-:-:S02]  /*8650*/  FSEL R202, R202, -INF , !P6 ;  /* 0xff800000caca7808 */ /* 0x000fc40007000000 */
[----:B------:R-:W-:Y:S02]  /*8660*/  FSEL R52, R187, -INF , !P5 ;  /* 0xff800000bb347808 */ /* 0x000fe40006800000 */
[----:B------:R-:W-:Y:S02]  /*8670*/  FSEL R179, R186, -INF , !P0 ;  /* 0xff800000bab37808 */ /* 0x000fe40004000000 */
[C---:B------:R-:W-:Y:S02]  /*8680*/  ISETP.GE.AND P1, PT, R2.reuse, R234, PT ;  /* 0x000000ea0200720c */ /* 0x040fe40003f26270 */
[C---:B------:R-:W-:Y:S01]  /*8690*/  ISETP.GE.AND P6, PT, R2.reuse, R233, PT ;  /* 0x000000e90200720c */ /* 0x040fe20003fc6270 */
[-C--:B--2---:R-:W-:Y:S01]  /*86a0*/  HMMA.16816.F32 R28, R8, R12.reuse, R20 ;  /* 0x0000000c081c723c */ /* 0x084fe20000001814 */
[C---:B------:R-:W-:Y:S02]  /*86b0*/  ISETP.GE.AND P5, PT, R2.reuse, R232, PT ;  /* 0x000000e80200720c */ /* 0x040fe40003fa6270 */
[----:B------:R-:W-:Y:S01]  /*86c0*/  ISETP.GE.AND P0, PT, R2, R231, PT ;  /* 0x000000e70200720c */ /* 0x000fe20003f06270 */
[----:B------:R-:W-:Y:S01]  /*86d0*/  FMUL.FTZ R32, R32, c[0x0][0x2ec] ;  /* 0x0000bb0020207a20 */ /* 0x000fe20000410000 */
[----:B------:R-:W-:Y:S01]  /*86e0*/  ISETP.LT.OR P1, PT, R2, R230, P1 ;  /* 0x000000e60200720c */ /* 0x000fe20000f21670 */
[----:B------:R-:W-:Y:S01]  /*86f0*/  FMUL.FTZ R34, R34, c[0x0][0x2ec] ;  /* 0x0000bb0022227a20 */ /* 0x000fe20000410000 */
[C---:B------:R-:W-:Y:S01]  /*8700*/  ISETP.LT.OR P6, PT, R2.reuse, R229, P6 ;  /* 0x000000e50200720c */ /* 0x040fe200037c1670 */
[----:B------:R-:W-:Y:S01]  /*8710*/  HMMA.16816.F32 R20, R4, R12, R44 ;  /* 0x0000000c0414723c */ /* 0x000fe2000000182c */
[----:B------:R-:W-:-:S02]  /*8720*/  ISETP.LT.OR P5, PT, R2, R228, P5 ;  /* 0x000000e40200720c */ /* 0x000fc40002fa1670 */
[----:B------:R-:W-:Y:S02]  /*8730*/  ISETP.LT.OR P0, PT, R2, R227, P0 ;  /* 0x000000e30200720c */ /* 0x000fe40000701670 */
[----:B------:R-:W-:Y:S02]  /*8740*/  IADD3 R2, R0, 0x21, RZ ;  /* 0x0000002100027810 */ /* 0x000fe40007ffe0ff */
[----:B---3--:R-:W-:Y:S02]  /*8750*/  FSEL R218, R185, -INF , !P1 ;  /* 0xff800000b9da7808 */ /* 0x008fe40004800000 */
[----:B-----5:R-:W-:Y:S02]  /*8760*/  FSEL R244, R182, -INF , !P6 ;  /* 0xff800000b6f47808 */ /* 0x020fe40007000000 */
[----:B------:R-:W-:Y:S02]  /*8770*/  FSEL R211, R181, -INF , !P5 ;  /* 0xff800000b5d37808 */ /* 0x000fe40006800000 */
[----:B-1----:R-:W-:Y:S01]  /*8780*/  FSEL R214, R100, -INF , !P0 ;  /* 0xff80000064d67808 */ /* 0x002fe20004000000 */
[----:B------:R-:W1:Y:S01]  /*8790*/  MUFU.TANH R36, R36 ;  /* 0x0000002400247308 */ /* 0x000e620000002400 */
[----:B------:R-:W-:-:S02]  /*87a0*/  ISETP.GE.AND P1, PT, R2, R234, PT ;  /* 0x000000ea0200720c */ /* 0x000fc40003f26270 */
[C---:B------:R-:W-:Y:S02]  /*87b0*/  ISETP.GE.AND P6, PT, R2.reuse, R233, PT ;  /* 0x000000e90200720c */ /* 0x040fe40003fc6270 */
[C---:B------:R-:W-:Y:S02]  /*87c0*/  ISETP.GE.AND P5, PT, R2.reuse, R232, PT ;  /* 0x000000e80200720c */ /* 0x040fe40003fa6270 */
[C---:B------:R-:W-:Y:S01]  /*87d0*/  ISETP.GE.AND P0, PT, R2.reuse, R231, PT ;  /* 0x000000e70200720c */ /* 0x040fe20003f06270 */
[----:B------:R-:W2:Y:S01]  /*87e0*/  MUFU.TANH R38, R38 ;  /* 0x0000002600267308 */ /* 0x000ea20000002400 */
[C---:B------:R-:W-:Y:S02]  /*87f0*/  ISETP.LT.OR P1, PT, R2.reuse, R230, P1 ;  /* 0x000000e60200720c */ /* 0x040fe40000f21670 */
[C---:B------:R-:W-:Y:S02]  /*8800*/  ISETP.LT.OR P6, PT, R2.reuse, R229, P6 ;  /* 0x000000e50200720c */ /* 0x040fe400037c1670 */
[----:B------:R-:W-:-:S03]  /*8810*/  ISETP.LT.OR P5, PT, R2, R228, P5 ;  /* 0x000000e40200720c */ /* 0x000fc60002fa1670 */
[----:B------:R-:W3:Y:S01]  /*8820*/  MUFU.TANH R32, R32 ;  /* 0x0000002000207308 */ /* 0x000ee20000002400 */
[----:B------:R-:W-:Y:S02]  /*8830*/  ISETP.LT.OR P0, PT, R2, R227, P0 ;  /* 0x000000e30200720c */ /* 0x000fe40000701670 */
[----:B------:R-:W-:-:S05]  /*8840*/  IADD3 R2, R0, 0x28, RZ ;  /* 0x0000002800027810 */ /* 0x000fca0007ffe0ff */
[----:B------:R-:W5:Y:S01]  /*8850*/  MUFU.TANH R34, R34 ;  /* 0x0000002200227308 */ /* 0x000f620000002400 */
[----:B------:R-:W-:Y:S01]  /*8860*/  FSEL R217, R188, -INF , !P1 ;  /* 0xff800000bcd97808 */ /* 0x000fe20004800000 */
[----:B------:R-:W-:Y:S01]  /*8870*/  HMMA.16816.F32 R8, R8, R14, R16 ;  /* 0x0000000e0808723c */ /* 0x000fe20000001810 */
[----:B------:R-:W-:Y:S02]  /*8880*/  FSEL R236, R184, -INF , !P6 ;  /* 0xff800000b8ec7808 */ /* 0x000fe40007000000 */
[----:B------:R-:W-:Y:S02]  /*8890*/  FSEL R207, R180, -INF , !P5 ;  /* 0xff800000b4cf7808 */ /* 0x000fe40006800000 */
[----:B----4-:R-:W-:Y:S01]  /*88a0*/  FSEL R213, R101, -INF , !P0 ;  /* 0xff80000065d57808 */ /* 0x010fe20004000000 */
[----:B------:R-:W4:Y:S01]  /*88b0*/  MUFU.TANH R37, R37 ;  /* 0x0000002500257308 */ /* 0x000f220000002400 */
[C---:B------:R-:W-:Y:S01]  /*88c0*/  ISETP.GE.AND P1, PT, R2.reuse, R234, PT ;  /* 0x000000ea0200720c */ /* 0x040fe20003f26270 */
[----:B------:R-:W-:Y:S01]  /*88d0*/  FMUL.FTZ R33, R33, c[0x0][0x2ec] ;  /* 0x0000bb0021217a20 */ /* 0x000fe20000410000 */
[C---:B------:R-:W-:Y:S01]  /*88e0*/  ISETP.GE.AND P6, PT, R2.reuse, R233, PT ;  /* 0x000000e90200720c */ /* 0x040fe20003fc6270 */
[----:B------:R-:W-:Y:S01]  /*88f0*/  FMUL.FTZ R35, R35, c[0x0][0x2ec] ;  /* 0x0000bb0023237a20 */ /* 0x000fe20000410000 */
[----:B------:R-:W-:-:S02]  /*8900*/  ISETP.GE.AND P5, PT, R2, R232, PT ;  /* 0x000000e80200720c */ /* 0x000fc40003fa6270 */
[----:B------:R-:W-:Y:S01]  /*8910*/  ISETP.GE.AND P0, PT, R2, R231, PT ;  /* 0x000000e70200720c */ /* 0x000fe20003f06270 */
[----:B------:R-:W-:Y:S01]  /*8920*/  FMUL.FTZ R28, R28, c[0x0][0x2ec] ;  /* 0x0000bb001c1c7a20 */ /* 0x000fe20000410000 */
[C---:B------:R-:W-:Y:S02]  /*8930*/  ISETP.LT.OR P1, PT, R2.reuse, R230, P1 ;  /* 0x000000e60200720c */ /* 0x040fe40000f21670 */
[C---:B------:R-:W-:Y:S02]  /*8940*/  ISETP.LT.OR P6, PT, R2.reuse, R229, P6 ;  /* 0x000000e50200720c */ /* 0x040fe400037c1670 */
[C---:B------:R-:W-:Y:S02]  /*8950*/  ISETP.LT.OR P5, PT, R2.reuse, R228, P5 ;  /* 0x000000e40200720c */ /* 0x040fe40002fa1670 */
[----:B------:R-:W-:Y:S02]  /*8960*/  ISETP.LT.OR P0, PT, R2, R227, P0 ;  /* 0x000000e30200720c */ /* 0x000fe40000701670 */
[----:B------:R-:W-:Y:S01]  /*8970*/  IADD3 R2, R0, 0x29, RZ ;  /* 0x0000002900027810 */ /* 0x000fe20007ffe0ff */
[----:B------:R-:W4:Y:S01]  /*8980*/  MUFU.TANH R39, R39 ;  /* 0x0000002700277308 */ /* 0x000f220000002400 */
[----:B-1----:R-:W-:Y:S01]  /*8990*/  FSEL R216, R36, -INF , !P1 ;  /* 0xff80000024d87808 */ /* 0x002fe20004800000 */
[----:B------:R-:W-:Y:S01]  /*89a0*/  HMMA.16816.F32 R4, R4, R14, R40 ;  /* 0x0000000e0404723c */ /* 0x000fe20000001828 */
[----:B--2---:R-:W-:-:S02]  /*89b0*/  FSEL R235, R38, -INF , !P6 ;  /* 0xff80000026eb7808 */ /* 0x004fc40007000000 */
[----:B---3--:R-:W-:Y:S02]  /*89c0*/  FSEL R205, R32, -INF , !P5 ;  /* 0xff80000020cd7808 */ /* 0x008fe40006800000 */
[----:B-----5:R-:W-:Y:S01]  /*89d0*/  FSEL R212, R34, -INF , !P0 ;  /* 0xff80000022d47808 */ /* 0x020fe20004000000 */
[----:B------:R-:W1:Y:S01]  /*89e0*/  MUFU.TANH R33, R33 ;  /* 0x0000002100217308 */ /* 0x000e620000002400 */
[----:B------:R-:W-:Y:S01]  /*89f0*/  ISETP.GE.AND P1, PT, R2, R234, PT ;  /* 0x000000ea0200720c */ /* 0x000fe20003f26270 */
[----:B------:R-:W-:Y:S01]  /*8a00*/  FMUL.FTZ R30, R30, c[0x0][0x2ec] ;  /* 0x0000bb001e1e7a20 */ /* 0x000fe20000410000 */
[----:B------:R-:W-:Y:S01]  /*8a10*/  ISETP.GE.AND P6, PT, R2, R233, PT ;  /* 0x000000e90200720c */ /* 0x000fe20003fc6270 */
[----:B------:R-:W-:Y:S01]  /*8a20*/  FMUL.FTZ R20, R20, c[0x0][0x2ec] ;  /* 0x0000bb0014147a20 */ /* 0x000fe20000410000 */
[----:B------:R-:W-:-:S03]  /*8a30*/  ISETP.GE.AND P5, PT, R2, R232, PT ;  /* 0x000000e80200720c */ /* 0x000fc60003fa6270 */
[----:B------:R-:W2:Y:S01]  /*8a40*/  MUFU.TANH R35, R35 ;  /* 0x0000002300237308 */ /* 0x000ea20000002400 */
[----:B------:R-:W-:Y:S01]  /*8a50*/  ISETP.GE.AND P0, PT, R2, R231, PT ;  /* 0x000000e70200720c */ /* 0x000fe20003f06270 */
[----:B------:R-:W-:Y:S01]  /*8a60*/  FMUL.FTZ R22, R22, c[0x0][0x2ec] ;  /* 0x0000bb0016167a20 */ /* 0x000fe20000410000 */
[C---:B------:R-:W-:Y:S01]  /*8a70*/  ISETP.LT.OR P1, PT, R2.reuse, R230, P1 ;  /* 0x000000e60200720c */ /* 0x040fe20000f21670 */
[----:B------:R-:W-:Y:S01]  /*8a80*/  FMUL.FTZ R29, R29, c[0x0][0x2ec] ;  /* 0x0000bb001d1d7a20 */ /* 0x000fe20000410000 */
[----:B------:R-:W-:-:S03]  /*8a90*/  ISETP.LT.OR P6, PT, R2, R229, P6 ;  /* 0x000000e50200720c */ /* 0x000fc600037c1670 */
[----:B------:R-:W3:Y:S01]  /*8aa0*/  MUFU.TANH R28, R28 ;  /* 0x0000001c001c7308 */ /* 0x000ee20000002400 */
[C---:B------:R-:W-:Y:S02]  /*8ab0*/  ISETP.LT.OR P5, PT, R2.reuse, R228, P5 ;  /* 0x000000e40200720c */ /* 0x040fe40002fa1670 */
[----:B------:R-:W-:Y:S02]  /*8ac0*/  ISETP.LT.OR P0, PT, R2, R227, P0 ;  /* 0x000000e30200720c */ /* 0x000fe40000701670 */
[----:B------:R-:W-:Y:S02]  /*8ad0*/  IADD3 R2, R0, 0x30, RZ ;  /* 0x0000003000027810 */ /* 0x000fe40007ffe0ff */
[----:B----4-:R-:W-:Y:S01]  /*8ae0*/  FSEL R215, R37, -INF , !P1 ;  /* 0xff80000025d77808 */ /* 0x010fe20004800000 */
[----:B------:R-:W4:Y:S01]  /*8af0*/  MUFU.TANH R30, R30 ;  /* 0x0000001e001e7308 */ /* 0x000f220000002400 */
[----:B------:R-:W-:Y:S01]  /*8b00*/  ISETP.GE.AND P1, PT, R2, R234, PT ;  /* 0x000000ea0200720c */ /* 0x000fe20003f26270 */
[----:B------:R-:W-:-:S02]  /*8b10*/  FMUL.FTZ R31, R31, c[0x0][0x2ec] ;  /* 0x0000bb001f1f7a20 */ /* 0x000fc40000410000 */
[----:B------:R-:W-:-:S04]  /*8b20*/  FMUL.FTZ R21, R21, c[0x0][0x2ec] ;  /* 0x0000bb0015157a20 */ /* 0x000fc80000410000 */
[----:B------:R-:W5:Y:S01]  /*8b30*/  MUFU.TANH R20, R20 ;  /* 0x0000001400147308 */ /* 0x000f620000002400 */
[----:B------:R-:W-:Y:S01]  /*8b40*/  FMUL.FTZ R12, R23, c[0x0][0x2ec] ;  /* 0x0000bb00170c7a20 */ /* 0x000fe20000410000 */
[----:B------:R-:W-:-:S06]  /*8b50*/  ISETP.LT.OR P1, PT, R2, R230, P1 ;  /* 0x000000e60200720c */ /* 0x000fcc0000f21670 */
[----:B------:R-:W3:Y:S01]  /*8b60*/  MUFU.TANH R22, R22 ;  /* 0x0000001600167308 */ /* 0x000ee20000002400 */
[----:B------:R-:W-:Y:S01]  /*8b70*/  FSEL R219, R39, -INF , !P6 ;  /* 0xff80000027db7808 */ /* 0x000fe20007000000 */
[----:B------:R-:W-:Y:S01]  /*8b80*/  FMUL.FTZ R8, R8, c[0x0][0x2ec] ;  /* 0x0000bb0008087a20 */ /* 0x000fe20000410000 */
[----:B-1----:R-:W-:-:S05]  /*8b90*/  FSEL R203, R33, -INF , !P5 ;  /* 0xff80000021cb7808 */ /* 0x002fca0006800000 */
[----:B------:R-:W1:Y:S01]  /*8ba0*/  MUFU.TANH R29, R29 ;  /* 0x0000001d001d7308 */ /* 0x000e620000002400 */
[----:B--2---:R-:W-:Y:S02]  /*8bb0*/  FSEL R209, R35, -INF , !P0 ;  /* 0xff80000023d17808 */ /* 0x004fe40004000000 */
[----:B------:R-:W-:Y:S02]  /*8bc0*/  IADD3 R3, R0, 0x31, RZ ;  /* 0x0000003100037810 */ /* 0x000fe40007ffe0ff */
[C---:B------:R-:W-:Y:S02]  /*8bd0*/  ISETP.GE.AND P6, PT, R2.reuse, R233, PT ;  /* 0x000000e90200720c */ /* 0x040fe40003fc6270 */
[C---:B------:R-:W-:Y:S01]  /*8be0*/  ISETP.GE.AND P5, PT, R2.reuse, R232, PT ;  /* 0x000000e80200720c */ /* 0x040fe20003fa6270 */
[----:B------:R-:W2:Y:S01]  /*8bf0*/  MUFU.TANH R31, R31 ;  /* 0x0000001f001f7308 */ /* 0x000ea20000002400 */
[----:B------:R-:W-:Y:S02]  /*8c00*/  ISETP.GE.AND P0, PT, R2, R231, PT ;  /* 0x000000e70200720c */ /* 0x000fe40003f06270 */
[----:B---3--:R-:W-:-:S02]  /*8c10*/  FSEL R252, R28, -INF , !P1 ;  /* 0xff8000001cfc7808 */ /* 0x008fc40004800000 */
[----:B------:R-:W-:-:S03]  /*8c20*/  ISETP.GE.AND P1, PT, R3, R234, PT ;  /* 0x000000ea0300720c */ /* 0x000fc60003f26270 */
[----:B------:R-:W3:Y:S01]  /*8c30*/  MUFU.TANH R21, R21 ;  /* 0x0000001500157308 */ /* 0x000ee20000002400 */
[C---:B------:R-:W-:Y:S02]  /*8c40*/  ISETP.LT.OR P6, PT, R2.reuse, R229, P6 ;  /* 0x000000e50200720c */ /* 0x040fe400037c1670 */
[C---:B------:R-:W-:Y:S02]  /*8c50*/  ISETP.LT.OR P5, PT, R2.reuse, R228, P5 ;  /* 0x000000e40200720c */ /* 0x040fe40002fa1670 */
[----:B------:R-:W-:-:S03]  /*8c60*/  ISETP.LT.OR P0, PT, R2, R227, P0 ;  /* 0x000000e30200720c */ /* 0x000fc60000701670 */
[----:B------:R-:W1:Y:S01]  /*8c70*/  MUFU.TANH R12, R12 ;  /* 0x0000000c000c7308 */ /* 0x000e620000002400 */
[----:B------:R-:W-:Y:S01]  /*8c80*/  ISETP.LT.OR P1, PT, R3, R230, P1 ;  /* 0x000000e60300720c */ /* 0x000fe20000f21670 */
[----:B------:R-:W-:Y:S01]  /*8c90*/  FMUL.FTZ R9, R9, c[0x0][0x2ec] ;  /* 0x0000bb0009097a20 */ /* 0x000fe20000410000 */
[----:B------:R-:W-:-:S05]  /*8ca0*/  IADD3 R2, R0, 0x38, RZ ;  /* 0x0000003800027810 */ /* 0x000fca0007ffe0ff */
[----:B------:R-:W2:Y:S01]  /*8cb0*/  MUFU.TANH R14, R8 ;  /* 0x00000008000e7308 */ /* 0x000ea20000002400 */
[----:B----4-:R-:W-:Y:S01]  /*8cc0*/  FSEL R47, R30, -INF , !P6 ;  /* 0xff8000001e2f7808 */ /* 0x010fe20007000000 */
[----:B------:R-:W-:Y:S01]  /*8cd0*/  FMUL.FTZ R4, R4, c[0x0][0x2ec] ;  /* 0x0000bb0004047a20 */ /* 0x000fe20000410000 */
[----:B-----5:R-:W-:Y:S02]  /*8ce0*/  FSEL R245, R20, -INF , !P5 ;  /* 0xff80000014f57808 */ /* 0x020fe40006800000 */
[----:B------:R-:W-:Y:S02]  /*8cf0*/  FSEL R249, R22, -INF , !P0 ;  /* 0xff80000016f97808 */ /* 0x000fe40004000000 */
[C---:B------:R-:W-:Y:S02]  /*8d00*/  ISETP.GE.AND P6, PT, R3.reuse, R233, PT ;  /* 0x000000e90300720c */ /* 0x040fe40003fc6270 */
[C---:B------:R-:W-:Y:S02]  /*8d10*/  ISETP.GE.AND P5, PT, R3.reuse, R232, PT ;  /* 0x000000e80300720c */ /* 0x040fe40003fa6270 */
[----:B------:R-:W-:-:S02]  /*8d20*/  ISETP.GE.AND P0, PT, R3, R231, PT ;  /* 0x000000e70300720c */ /* 0x000fc40003f06270 */
[----:B-1----:R-:W-:Y:S01]  /*8d30*/  FSEL R250, R29, -INF , !P1 ;  /* 0xff8000001dfa7808 */ /* 0x002fe20004800000 */
[----:B------:R1:W4:Y:S01]  /*8d40*/  MUFU.TANH R13, R9 ;  /* 0x00000009000d7308 */ /* 0x0003220000002400 */
[C---:B------:R-:W-:Y:S02]  /*8d50*/  ISETP.GE.AND P1, PT, R2.reuse, R234, PT ;  /* 0x000000ea0200720c */ /* 0x040fe40003f26270 */
[C---:B------:R-:W-:Y:S02]  /*8d60*/  ISETP.LT.OR P6, PT, R3.reuse, R229, P6 ;  /* 0x000000e50300720c */ /* 0x040fe400037c1670 */
[C---:B------:R-:W-:Y:S02]  /*8d70*/  ISETP.LT.OR P5, PT, R3.reuse, R228, P5 ;  /* 0x000000e40300720c */ /* 0x040fe40002fa1670 */
[----:B------:R-:W-:Y:S01]  /*8d80*/  ISETP.LT.OR P0, PT, R3, R227, P0 ;  /* 0x000000e30300720c */ /* 0x000fe20000701670 */
[----:B------:R5:W-:Y:S01]  /*8d90*/  MUFU.TANH R8, R4 ;  /* 0x0000000400087308 */ /* 0x000be20000002400 */
[----:B------:R-:W-:-:S02]  /*8da0*/  ISETP.LT.OR P1, PT, R2, R230, P1 ;  /* 0x000000e60200720c */ /* 0x000fc40000f21670 */
[----:B--2---:R-:W-:Y:S02]  /*8db0*/  FSEL R45, R31, -INF , !P6 ;  /* 0xff8000001f2d7808 */ /* 0x004fe40007000000 */
[----:B---3--:R-:W-:Y:S01]  /*8dc0*/  FSEL R243, R21, -INF , !P5 ;  /* 0xff80000015f37808 */ /* 0x008fe20006800000 */
[----:B-1----:R-:W-:Y:S01]  /*8dd0*/  FMUL.FTZ R9, R10, c[0x0][0x2ec] ;  /* 0x0000bb000a097a20 */ /* 0x002fe20000410000 */
[----:B------:R-:W-:Y:S02]  /*8de0*/  FSEL R248, R12, -INF , !P0 ;  /* 0xff8000000cf87808 */ /* 0x000fe40004000000 */
[----:B------:R-:W-:Y:S01]  /*8df0*/  IADD3 R0, R0, 0x39, RZ ;  /* 0x0000003900007810 */ /* 0x000fe20007ffe0ff */
[----:B-----5:R-:W-:Y:S01]  /*8e00*/  FMUL.FTZ R4, R6, c[0x0][0x2ec] ;  /* 0x0000bb0006047a20 */ /* 0x020fe20000410000 */
[C---:B------:R-:W-:Y:S02]  /*8e10*/  ISETP.GE.AND P6, PT, R2.reuse, R233, PT ;  /* 0x000000e90200720c */ /* 0x040fe40003fc6270 */
[----:B------:R-:W-:-:S02]  /*8e20*/  ISETP.GE.AND P5, PT, R2, R232, PT ;  /* 0x000000e80200720c */ /* 0x000fc40003fa6270 */
[----:B------:R-:W-:Y:S01]  /*8e30*/  ISETP.GE.AND P0, PT, R2, R231, PT ;  /* 0x000000e70200720c */ /* 0x000fe20003f06270 */
[----:B------:R-:W1:Y:S01]  /*8e40*/  MUFU.TANH R9, R9 ;  /* 0x0000000900097308 */ /* 0x000e620000002400 */
[----:B------:R-:W-:Y:S01]  /*8e50*/  FSEL R46, R14, -INF , !P1 ;  /* 0xff8000000e2e7808 */ /* 0x000fe20004800000 */
[----:B------:R-:W-:Y:S01]  /*8e60*/  BAR.SYNC.DEFER_BLOCKING 0x0 ;  /* 0x0000000000007b1d */ /* 0x000fe20000010000 */
[----:B------:R-:W-:Y:S01]  /*8e70*/  ISETP.GE.AND P1, PT, R0, R234, PT ;  /* 0x000000ea0000720c */ /* 0x000fe20003f26270 */
[----:B------:R-:W-:Y:S01]  /*8e80*/  FMUL.FTZ R11, R11, c[0x0][0x2ec] ;  /* 0x0000bb000b0b7a20 */ /* 0x000fe20000410000 */
[----:B------:R-:W-:-:S03]  /*8e90*/  ISETP.LT.OR P6, PT, R2, R229, P6 ;  /* 0x000000e50200720c */ /* 0x000fc600037c1670 */
[----:B------:R-:W2:Y:S01]  /*8ea0*/  MUFU.TANH R4, R4 ;  /* 0x0000000400047308 */ /* 0x000ea20000002400 */
[C---:B------:R-:W-:Y:S01]  /*8eb0*/  ISETP.LT.OR P5, PT, R2.reuse, R228, P5 ;  /* 0x000000e40200720c */ /* 0x040fe20002fa1670 */
[----:B------:R-:W-:Y:S01]  /*8ec0*/  FMUL.FTZ R3, R5, c[0x0][0x2ec] ;  /* 0x0000bb0005037a20 */ /* 0x000fe20000410000 */
[----:B------:R-:W-:Y:S01]  /*8ed0*/  ISETP.LT.OR P0, PT, R2, R227, P0 ;  /* 0x000000e30200720c */ /* 0x000fe20000701670 */
[----:B------:R-:W-:Y:S01]  /*8ee0*/  FMUL.FTZ R2, R7, c[0x0][0x2ec] ;  /* 0x0000bb0007027a20 */ /* 0x000fe20000410000 */
[----:B------:R-:W-:-:S03]  /*8ef0*/  ISETP.LT.OR P1, PT, R0, R230, P1 ;  /* 0x000000e60000720c */ /* 0x000fc60000f21670 */
[----:B------:R-:W3:Y:S01]  /*8f00*/  MUFU.TANH R11, R11 ;  /* 0x0000000b000b7308 */ /* 0x000ee20000002400 */
[----:B----4-:R-:W-:Y:S02]  /*8f10*/  FSEL R251, R13, -INF , !P1 ;  /* 0xff8000000dfb7808 */ /* 0x010fe40004800000 */
[----:B------:R-:W-:-:S05]  /*8f20*/  ISETP.GT.AND P1, PT, R208, R246, PT ;  /* 0x000000f6d000720c */ /* 0x000fca0003f24270 */
[----:B------:R-:W4:Y:S01]  /*8f30*/  MUFU.TANH R3, R3 ;  /* 0x0000000300037308 */ /* 0x000f220000002400 */
[----:B-1----:R-:W-:-:S07]  /*8f40*/  FSEL R44, R9, -INF , !P6 ;  /* 0xff800000092c7808 */ /* 0x002fce0007000000 */
[----:B------:R-:W1:Y:S01]  /*8f50*/  MUFU.TANH R2, R2 ;  /* 0x0000000200027308 */ /* 0x000e620000002400 */
[----:B------:R-:W-:Y:S02]  /*8f60*/  FSEL R242, R8, -INF , !P5 ;  /* 0xff80000008f27808 */ /* 0x000fe40006800000 */
[----:B--2---:R-:W-:Y:S02]  /*8f70*/  FSEL R247, R4, -INF , !P0 ;  /* 0xff80000004f77808 */ /* 0x004fe40004000000 */
[C---:B------:R-:W-:Y:S02]  /*8f80*/  ISETP.GE.AND P6, PT, R0.reuse, R233, PT ;  /* 0x000000e90000720c */ /* 0x040fe40003fc6270 */
[C---:B------:R-:W-:Y:S02]  /*8f90*/  ISETP.GE.AND P5, PT, R0.reuse, R232, PT ;  /* 0x000000e80000720c */ /* 0x040fe40003fa6270 */
[C---:B------:R-:W-:Y:S02]  /*8fa0*/  ISETP.GE.AND P0, PT, R0.reuse, R231, PT ;  /* 0x000000e70000720c */ /* 0x040fe40003f06270 */
[----:B------:R-:W-:-:S02]  /*8fb0*/  ISETP.LT.OR P6, PT, R0, R229, P6 ;  /* 0x000000e50000720c */ /* 0x000fc400037c1670 */
[C---:B------:R-:W-:Y:S02]  /*8fc0*/  ISETP.LT.OR P5, PT, R0.reuse, R228, P5 ;  /* 0x000000e40000720c */ /* 0x040fe40002fa1670 */
[----:B------:R-:W-:Y:S02]  /*8fd0*/  ISETP.LT.OR P0, PT, R0, R227, P0 ;  /* 0x000000e30000720c */ /* 0x000fe40000701670 */
[----:B---3--:R-:W-:Y:S02]  /*8fe0*/  FSEL R37, R11, -INF , !P6 ;  /* 0xff8000000b257808 */ /* 0x008fe40007000000 */
[----:B----4-:R-:W-:Y:S02]  /*8ff0*/  FSEL R241, R3, -INF , !P5 ;  /* 0xff80000003f17808 */ /* 0x010fe40006800000 */
[----:B-1----:R-:W-:Y:S01]  /*9000*/  FSEL R246, R2, -INF , !P0 ;  /* 0xff80000002f67808 */ /* 0x002fe20004000000 */
[----:B------:R-:W-:Y:S05]  /*9010*/  @!P1 BRA `(.L_x_873) ;  /* 0x000003d000009947 */ /* 0x000fea0003800000 */
[----:B------:R-:W2:Y:S04]  /*9020*/  LDL R199, [R1] ;  /* 0x0000000001c77983 */ /* 0x000ea80000100800 */
[----:B------:R-:W3:Y:S04]  /*9030*/  LDL.64 R62, [R1+0x38] ;  /* 0x00003800013e7983 */ /* 0x000ee80000100a00 */
[----:B------:R-:W4:Y:S04]  /*9040*/  LDL.64 R238, [R1+0x30] ;  /* 0x0000300001ee7983 */ /* 0x000f280000100a00 */
[----:B------:R1:W-:Y:S04]  /*9050*/  @P4 STS [R226+0x6000], RZ ;  /* 0x006000ffe2004388 */ /* 0x0003e80000000800 */
[----:B------:R1:W-:Y:S04]  /*9060*/  @P4 STS [R226+0x6004], RZ ;  /* 0x006004ffe2004388 */ /* 0x0003e80000000800 */
[----:B------:R1:W-:Y:S01]  /*9070*/  @P4 STS.64 [R226+0x6008], RZ ;  /* 0x006008ffe2004388 */ /* 0x0003e20000000a00 */
[----:B------:R-:W-:Y:S01]  /*9080*/  BSSY B0, `(.L_x_874) ;  /* 0x0000035000007945 */ /* 0x000fe20003800000 */
[----:B--2---:R-:W-:-:S04]  /*9090*/  IADD3 R0, R199, -0x3, RZ ;  /* 0xfffffffdc7007810 */ /* 0x004fc80007ffe0ff */
[----:B------:R-:W-:Y:S01]  /*90a0*/  SHF.R.S32.HI R4, RZ, 0x1f, R0 ;  /* 0x0000001fff047819 */ /* 0x000fe20000011400 */
[----:B------:R-:W-:-:S04]  /*90b0*/  IMAD.WIDE.U32 R2, R0, c[0x0][0x198], RZ ;  /* 0x0000660000027a25 */ /* 0x000fc800078e00ff */
[----:B------:R-:W-:-:S04]  /*90c0*/  IMAD R4, R4, c[0x0][0x198], RZ ;  /* 0x0000660004047a24 */ /* 0x000fc800078e02ff */
[----:B------:R-:W-:Y:S01]  /*90d0*/  IMAD R4, R0, c[0x0][0x19c], R4 ;  /* 0x0000670000047a24 */ /* 0x000fe200078e0204 */
[----:B---3--:R-:W-:-:S03]  /*90e0*/  LEA R0, P5, R2, R62, 0x6 ;  /* 0x0000003e02007211 */ /* 0x008fc600078a30ff */
[----:B------:R-:W-:Y:S01]  /*90f0*/  IMAD.IADD R3, R3, 0x1, R4 ;  /* 0x0000000103037824 */ /* 0x000fe200078e0204 */
[----:B------:R-:W-:-:S04]  /*9100*/  @!P4 LEA R12, P0, R0, c[0x0][0x168], 0x1 ;  /* 0x00005a00000cca11 */ /* 0x000fc800078008ff */
[----:B----4-:R-:W-:Y:S02]  /*9110*/  LEA.HI.X R3, R2, R239, R3, 0x6, P5 ;  /* 0x000000ef02037211 */ /* 0x010fe400028f3403 */
        /* <DEDUP_REMOVED lines=9> */
[----:B------:R-:W-:Y:S02]  /*91b0*/  @!P2 LEA.HI.X R7, R0, c[0x0][0x16c], R3, 0x1, P0 ;  /* 0x00005b000007aa11 */ /* 0x000fe400000f0c03 */
[C---:B------:R-:W-:Y:S02]  /*91c0*/  @!P4 LEA R10, P5, R2.reuse, c[0x0][0x168], 0x1 ;  /* 0x00005a00020aca11 */ /* 0x040fe400078a08ff */
[----:B------:R-:W-:Y:S02]  /*91d0*/  IADD3.X R3, R3, UR6, RZ, P6, !PT ;  /* 0x0000000603037c10 */ /* 0x000fe4000b7fe4ff */
[C---:B------:R-:W-:Y:S01]  /*91e0*/  @!P3 LEA R4, P0, R2.reuse, c[0x0][0x168], 0x1 ;  /* 0x00005a000204ba11 */ /* 0x040fe200078008ff */
        /* <DEDUP_REMOVED lines=30> */
.L_x_875:
[----:B------:R-:W-:Y:S05]  /*93d0*/  BSYNC B0 ;  /* 0x0000000000007941 */ /* 0x000fea0003800000 */
.L_x_874:
[----:B------:R-:W0:Y:S02]  /*93e0*/  LDGDEPBAR ;  /* 0x00000000000079af */ /* 0x000e240000000000 */
.L_x_873:
[----:B-1----:R-:W2:Y:S04]  /*93f0*/  LDL.LU R9, [R1+0xc] ;  /* 0x00000c0001097983 */ /* 0x002ea80000300800 */
[----:B------:R-:W3:Y:S04]  /*9400*/  LDL.LU R10, [R1+0x10] ;  /* 0x00001000010a7983 */ /* 0x000ee80000300800 */
[----:B------:R-:W4:Y:S04]  /*9410*/  LDL.LU R11, [R1+0x8] ;  /* 0x00000800010b7983 */ /* 0x000f280000300800 */
[----:B------:R-:W4:Y:S01]  /*9420*/  LDL.LU R12, [R1+0x4] ;  /* 0x00000400010c7983 */ /* 0x000f220000300800 */
        /* <DEDUP_REMOVED lines=11> */
[----:B------:R-:W-:Y:S01]  /*94e0*/  STL [R1+0x60], R221 ;  /* 0x000060dd01007387 */ /* 0x000fe20000100800 */
        /* <DEDUP_REMOVED lines=51> */
[----:B------:R-:W-:-:S02]  /*9820*/  FMNMX.FTZ R239, R0, R6, !PT ;  /* 0x0000000600ef7209 */ /* 0x000fc40007810000 */
[----:B------:R-:W-:Y:S01]  /*9830*/  FMNMX.FTZ R4, R215, R4, !PT ;  /* 0x00000004d7047209 */ /* 0x000fe20007810000 */
[----:B------:R-:W1:Y:S01]  /*9840*/  SHFL.BFLY PT, R6, R3, 0x1, 0x1f ;  /* 0x0c201f0003067f89 */ /* 0x000e6200000e0000 */
[----:B------:R-:W-:Y:S02]  /*9850*/  FMNMX.FTZ R0, R236, R2, !PT ;  /* 0x00000002ec007209 */ /* 0x000fe40007810000 */
[----:B------:R-:W-:Y:S02]  /*9860*/  FMNMX.FTZ R2, R252, R4, !PT ;  /* 0x00000004fc027209 */ /* 0x000fe40007810000 */
[----:B------:R-:W-:Y:S02]  /*9870*/  FMNMX.FTZ R0, R235, R0, !PT ;  /* 0x00000000eb007209 */ /* 0x000fe40007810000 */
[----:B------:R-:W-:Y:S01]  /*9880*/  FMNMX.FTZ R4, R250, R2, !PT ;  /* 0x00000002fa047209 */ /* 0x000fe20007810000 */
[C---:B------:R-:W-:Y:S01]  /*9890*/  FMUL.FTZ R2, R239.reuse, c[0x0][0x23c] ;  /* 0x00008f00ef027a20 */ /* 0x040fe20000410000 */
[----:B------:R-:W-:-:S02]  /*98a0*/  FSETP.NEU.FTZ.AND P5, PT, R239, -INF , PT ;  /* 0xff800000ef00780b */ /* 0x000fc40003fbd000 */
[----:B------:R-:W-:Y:S02]  /*98b0*/  FMNMX.FTZ R4, R46, R4, !PT ;  /* 0x000000042e047209 */ /* 0x000fe40007810000 */
[----:B------:R-:W-:Y:S02]  /*98c0*/  FMNMX.FTZ R0, R219, R0, !PT ;  /* 0x00000000db007209 */ /* 0x000fe40007810000 */
[----:B------:R-:W-:Y:S02]  /*98d0*/  FSEL R2, R2, RZ, P5 ;  /* 0x000000ff02027208 */ /* 0x000fe40002800000 */
[----:B------:R-:W-:Y:S02]  /*98e0*/  FMNMX.FTZ R4, R251, R4, !PT ;  /* 0x00000004fb047209 */ /* 0x000fe40007810000 */
[----:B------:R-:W-:Y:S01]  /*98f0*/  FMNMX.FTZ R5, R47, R0, !PT ;  /* 0x000000002f057209 */ /* 0x000fe20007810000 */
[--C-:B------:R-:W-:Y:S02]  /*9900*/  FFMA.FTZ R0, R49, c[0x0][0x23c], -R2.reuse ;  /* 0x00008f0031007a23 */ /* 0x100fe40000010802 */
[----:B------:R-:W1:Y:S01]  /*9910*/  SHFL.BFLY PT, R7, R4, 0x2, 0x1f ;  /* 0x0c401f0004077f89 */ /* 0x000e6200000e0000 */
[----:B------:R-:W-:Y:S01]  /*9920*/  FMNMX.FTZ R5, R45, R5, !PT ;  /* 0x000000052d057209 */ /* 0x000fe20007810000 */
[----:B------:R1:W-:Y:S02]  /*9930*/  MUFU.EX2 R13, R0 ;  /* 0x00000000000d7308 */ /* 0x0003e40000000800 */
[----:B-1----:R-:W-:Y:S01]  /*9940*/  FMNMX.FTZ R238, R3, R6, !PT ;  /* 0x0000000603ee7209 */ /* 0x002fe20007810000 */
[----:B------:R-:W-:Y:S01]  /*9950*/  FFMA.FTZ R3, R51, c[0x0][0x23c], -R2 ;  /* 0x00008f0033037a23 */ /* 0x000fe20000010802 */
[----:B------:R-:W-:-:S02]  /*9960*/  FMNMX.FTZ R5, R44, R5, !PT ;  /* 0x000000052c057209 */ /* 0x000fc40007810000 */
[----:B------:R-:W-:Y:S02]  /*9970*/  FSETP.NEU.FTZ.AND P0, PT, R238, -INF , PT ;  /* 0xff800000ee00780b */ /* 0x000fe40003f1d000 */
[----:B------:R-:W-:Y:S01]  /*9980*/  FMNMX.FTZ R5, R37, R5, !PT ;  /* 0x0000000525057209 */ /* 0x000fe20007810000 */
[----:B------:R1:W1:Y:S04]  /*9990*/  MUFU.EX2 R15, R3 ;  /* 0x00000003000f7308 */ /* 0x0002680000000800 */
[----:B------:R-:W-:Y:S01]  /*99a0*/  SHFL.BFLY PT, R6, R5, 0x2, 0x1f ;  /* 0x0c401f0005067f89 */ /* 0x000fe200000e0000 */
[----:B------:R-:W-:-:S04]  /*99b0*/  FFMA.FTZ R0, R56, c[0x0][0x23c], -R2 ;  /* 0x00008f0038007a23 */ /* 0x000fc80000010802 */
[----:B------:R1:W-:Y:S01]  /*99c0*/  MUFU.EX2 R36, R0 ;  /* 0x0000000000247308 */ /* 0x0003e20000000800 */
[----:B------:R-:W-:Y:S01]  /*99d0*/  FMNMX.FTZ R4, R4, R7, !PT ;  /* 0x0000000704047209 */ /* 0x000fe20007810000 */
[----:B-1----:R-:W-:-:S04]  /*99e0*/  FFMA.FTZ R3, R48, c[0x0][0x23c], -R2 ;  /* 0x00008f0030037a23 */ /* 0x002fc80000010802 */
[----:B------:R-:W1:Y:S02]  /*99f0*/  SHFL.BFLY PT, R8, R4, 0x1, 0x1f ;  /* 0x0c201f0004087f89 */ /* 0x000e6400000e0000 */
[----:B------:R1:W-:Y:S01]  /*9a00*/  MUFU.EX2 R56, R3 ;  /* 0x0000000300387308 */ /* 0x0003e20000000800 */
[----:B------:R-:W-:-:S05]  /*9a10*/  FMUL.FTZ R0, R238, c[0x0][0x23c] ;  /* 0x00008f00ee007a20 */ /* 0x000fca0000410000 */
[----:B------:R-:W-:-:S05]  /*9a20*/  FSEL R0, R0, RZ, P0 ;  /* 0x000000ff00007208 */ /* 0x000fca0000000000 */
[----:B-1----:R-:W-:-:S04]  /*9a30*/  FFMA.FTZ R3, R58, c[0x0][0x23c], -R0 ;  /* 0x00008f003a037a23 */ /* 0x002fc80000010800 */
[----:B------:R1:W-:Y:S01]  /*9a40*/  MUFU.EX2 R14, R3 ;  /* 0x00000003000e7308 */ /* 0x0003e20000000800 */
[----:B------:R-:W-:Y:S01]  /*9a50*/  FMNMX.FTZ R237, R4, R8, !PT ;  /* 0x0000000804ed7209 */ /* 0x000fe20007810000 */
[----:B-1----:R-:W-:Y:S01]  /*9a60*/  FFMA.FTZ R3, R59, c[0x0][0x23c], -R0 ;  /* 0x00008f003b037a23 */ /* 0x002fe20000010800 */
[----:B------:R-:W-:-:S05]  /*9a70*/  MOV R59, R15 ;  /* 0x0000000f003b7202 */ /* 0x000fca0000000f00 */
[----:B------:R1:W1:Y:S02]  /*9a80*/  MUFU.EX2 R7, R3 ;  /* 0x0000000300077308 */ /* 0x0002640000000800 */
[----:B-1----:R-:W-:Y:S01]  /*9a90*/  FMNMX.FTZ R3, R5, R6, !PT ;  /* 0x0000000605037209 */ /* 0x002fe20007810000 */
[----:B------:R-:W-:Y:S01]  /*9aa0*/  FFMA.FTZ R5, R57, c[0x0][0x23c], -R0 ;  /* 0x00008f0039057a23 */ /* 0x000fe20000010800 */
[----:B------:R-:W-:Y:S02]  /*9ab0*/  MOV R57, R7 ;  /* 0x0000000700397202 */ /* 0x000fe40000000f00 */
[----:B------:R-:W-:Y:S02]  /*9ac0*/  FSEL R6, R239, RZ, P5 ;  /* 0x000000ffef067208 */ /* 0x000fe40002800000 */
[----:B------:R1:W-:Y:S01]  /*9ad0*/  MUFU.EX2 R58, R5 ;  /* 0x00000005003a7308 */ /* 0x0003e20000000800 */
[----:B------:R-:W1:Y:S02]  /*9ae0*/  SHFL.BFLY PT, R7, R3, 0x1, 0x1f ;  /* 0x0c201f0003077f89 */ /* 0x000e6400000e0000 */
[----:B------:R-:W-:Y:S01]  /*9af0*/  FADD.FTZ R6, R103, -R6 ;  /* 0x8000000667067221 */ /* 0x000fe20000010000 */
[----:B------:R-:W-:-:S03]  /*9b00*/  MOV R103, R13 ;  /* 0x0000000d00677202 */ /* 0x000fc60000000f00 */
[----:B------:R-:W-:-:S04]  /*9b10*/  FMUL.FTZ R6, R6, c[0x0][0x23c] ;  /* 0x00008f0006067a20 */ /* 0x000fc80000410000 */
[----:B------:R1:W1:Y:S02]  /*9b20*/  MUFU.EX2 R101, R6 ;  /* 0x0000000600657308 */ /* 0x0002640000000800 */
[----:B-1----:R-:W-:Y:S01]  /*9b30*/  FFMA.FTZ R5, R50, c[0x0][0x23c], -R0 ;  /* 0x00008f0032057a23 */ /* 0x002fe20000010800 */
[----:B------:R-:W-:-:S05]  /*9b40*/  MOV R50, R14 ;  /* 0x0000000e00327202 */ /* 0x000fca0000000f00 */
[----:B------:R1:W1:Y:S01]  /*9b50*/  MUFU.EX2 R49, R5 ;  /* 0x0000000500317308 */ /* 0x0002620000000800 */
[----:B------:R-:W-:Y:S02]  /*9b60*/  FMNMX.FTZ R240, R3, R7, !PT ;  /* 0x0000000703f07209 */ /* 0x000fe40007810000 */
[----:B------:R-:W-:Y:S01]  /*9b70*/  F2FP.PACK_AB R6, R56, R59 ;  /* 0x0000003b3806723e */ /* 0x000fe200000000ff */
[-C--:B------:R-:W-:Y:S02]  /*9b80*/  FMUL.FTZ R116, R116, R101.reuse ;  /* 0x0000006574747220 */ /* 0x080fe40000410000 */
[-C--:B------:R-:W-:Y:S02]  /*9b90*/  FMUL.FTZ R117, R117, R101.reuse ;  /* 0x0000006575757220 */ /* 0x080fe40000410000 */
        /* <DEDUP_REMOVED lines=11> */
[----:B------:R-:W-:Y:S01]  /*9c50*/  FMUL.FTZ R4, R237, c[0x0][0x23c] ;  /* 0x00008f00ed047a20 */ /* 0x000fe20000410000 */
[----:B--2---:R-:W-:Y:S01]  /*9c60*/  MOV R38, R9 ;  /* 0x0000000900267202 */ /* 0x004fe20000000f00 */
[----:B------:R-:W-:Y:S01]  /*9c70*/  FADD.FTZ R28, R104, -R5 ;  /* 0x80000005681c7221 */ /* 0x000fe20000010000 */
[----:B------:R-:W-:Y:S01]  /*9c80*/  F2FP.PACK_AB R5, R57, R50 ;  /* 0x000000323905723e */ /* 0x000fe200000000ff */
[----:B------:R-:W1:Y:S01]  /*9c90*/  MUFU.EX2 R100, R100 ;  /* 0x0000006400647308 */ /* 0x000e620000000800 */
[----:B------:R-:W-:Y:S01]  /*9ca0*/  FSEL R8, R4, RZ, P0 ;  /* 0x000000ff04087208 */ /* 0x000fe20000000000 */
[----:B------:R-:W-:Y:S01]  /*9cb0*/  FMUL.FTZ R28, R28, c[0x0][0x23c] ;  /* 0x00008f001c1c7a20 */ /* 0x000fe20000410000 */
[----:B------:R-:W-:Y:S01]  /*9cc0*/  FSETP.NEU.FTZ.AND P0, PT, R240, -INF , PT ;  /* 0xff800000f000780b */ /* 0x000fe20003f1d000 */
[----:B------:R-:W-:Y:S01]  /*9cd0*/  FMUL.FTZ R93, R93, R101 ;  /* 0x000000655d5d7220 */ /* 0x000fe20000410000 */
[----:B---3--:R-:W-:Y:S01]  /*9ce0*/  MOV R31, R10 ;  /* 0x0000000a001f7202 */ /* 0x008fe20000000f00 */
[--C-:B------:R-:W-:Y:S01]  /*9cf0*/  FFMA.FTZ R3, R106, c[0x0][0x23c], -R8.reuse ;  /* 0x00008f006a037a23 */ /* 0x100fe20000010808 */
[----:B------:R-:W-:Y:S01]  /*9d00*/  FSEL R10, R240, RZ, P0 ;  /* 0x000000fff00a7208 */ /* 0x000fe20000000000 */
[----:B------:R-:W-:Y:S01]  /*9d10*/  FFMA.FTZ R9, R108, c[0x0][0x23c], -R8 ;  /* 0x00008f006c097a23 */ /* 0x000fe20000010808 */
[----:B----4-:R-:W-:Y:S01]  /*9d20*/  MOV R29, R12 ;  /* 0x0000000c001d7202 */ /* 0x010fe20000000f00 */
[----:B------:R2:W-:Y:S01]  /*9d30*/  MUFU.EX2 R61, R3 ;  /* 0x00000003003d7308 */ /* 0x0005e20000000800 */
[----:B------:R-:W3:Y:S01]  /*9d40*/  LDSM.16.MT88.4 R12, [R222+0xb000] ;  /* 0x00b00000de0c783b */ /* 0x000ee20000004200 */
[----:B------:R-:W-:Y:S01]  /*9d50*/  MOV R30, R11 ;  /* 0x0000000b001e7202 */ /* 0x000fe20000000f00 */
[----:B------:R-:W-:Y:S01]  /*9d60*/  FADD.FTZ R11, R105, -R10 ;  /* 0x8000000a690b7221 */ /* 0x000fe20000010000 */
[----:B------:R-:W-:Y:S01]  /*9d70*/  F2FP.PACK_AB R4, R36, R103 ;  /* 0x000000672404723e */ /* 0x000fe200000000ff */
[----:B------:R-:W-:Y:S01]  /*9d80*/  FMUL.FTZ R120, R120, R101 ;  /* 0x0000006578787220 */ /* 0x000fe20000410000 */
[----:B------:R-:W-:Y:S01]  /*9d90*/  MOV R102, R38 ;  /* 0x0000002600667202 */ /* 0x000fe20000000f00 */
[-C--:B-1----:R-:W-:Y:S01]  /*9da0*/  FMUL.FTZ R118, R118, R100.reuse ;  /* 0x0000006476767220 */ /* 0x082fe20000410000 */
[----:B------:R1:W4:Y:S01]  /*9db0*/  MUFU.EX2 R60, R9 ;  /* 0x00000009003c7308 */ /* 0x0003220000000800 */
[----:B------:R-:W-:-:S02]  /*9dc0*/  FMUL.FTZ R119, R119, R100 ;  /* 0x0000006477777220 */ /* 0x000fc40000410000 */
[-C--:B------:R-:W-:Y:S02]  /*9dd0*/  FMUL.FTZ R166, R166, R100.reuse ;  /* 0x00000064a6a67220 */ /* 0x080fe40000410000 */
[-C--:B------:R-:W-:Y:S02]  /*9de0*/  FMUL.FTZ R167, R167, R100.reuse ;  /* 0x00000064a7a77220 */ /* 0x080fe40000410000 */
[-C--:B------:R-:W-:Y:S01]  /*9df0*/  FMUL.FTZ R74, R74, R100.reuse ;  /* 0x000000644a4a7220 */ /* 0x080fe20000410000 */
[C---:B------:R-:W-:Y:S01]  /*9e00*/  HMMA.16816.F32 R196, R4.reuse, R16, R116 ;  /* 0x0000001004c4723c */ /* 0x040fe20000001874 */
[----:B--2---:R-:W-:Y:S02]  /*9e10*/  FMUL.FTZ R3, R240, c[0x0][0x23c] ;  /* 0x00008f00f0037a20 */ /* 0x004fe40000410000 */
[-C--:B------:R-:W-:Y:S02]  /*9e20*/  FMUL.FTZ R75, R75, R100.reuse ;  /* 0x000000644b4b7220 */ /* 0x080fe40000410000 */
[-C--:B------:R-:W-:Y:S01]  /*9e30*/  FMUL.FTZ R94, R94, R100.reuse ;  /* 0x000000645e5e7220 */ /* 0x080fe20000410000 */
[----:B------:R-:W-:Y:S01]  /*9e40*/  FSEL R3, R3, RZ, P0 ;  /* 0x000000ff03037208 */ /* 0x000fe20000000000 */
[----:B------:R-:W-:Y:S01]  /*9e50*/  FMUL.FTZ R95, R95, R100 ;  /* 0x000000645f5f7220 */ /* 0x000fe20000410000 */
[----:B------:R-:W-:Y:S01]  /*9e60*/  HMMA.16816.F32 R116, R4, R40, R164 ;  /* 0x000000280474723c */ /* 0x000fe200000018a4 */
[----:B-1----:R-:W-:-:S02]  /*9e70*/  FFMA.FTZ R9, R109, c[0x0][0x23c], -R8 ;  /* 0x00008f006d097a23 */ /* 0x002fc40000010808 */
[----:B------:R-:W-:Y:S01]  /*9e80*/  FFMA.FTZ R10, R177, c[0x0][0x23c], -R3 ;  /* 0x00008f00b10a7a23 */ /* 0x000fe20000010803 */
[----:B----4-:R-:W-:Y:S01]  /*9e90*/  MOV R177, R60 ;  /* 0x0000003c00b17202 */ /* 0x010fe20000000f00 */
[----:B------:R1:W-:Y:S01]  /*9ea0*/  MUFU.EX2 R39, R9 ;  /* 0x0000000900277308 */ /* 0x0003e20000000800 */
[----:B------:R-:W-:Y:S01]  /*9eb0*/  FMUL.FTZ R121, R121, R101 ;  /* 0x0000006579797220 */ /* 0x000fe20000410000 */
[----:B------:R-:W-:Y:S01]  /*9ec0*/  MOV R166, R61 ;  /* 0x0000003d00a67202 */ /* 0x000fe20000000f00 */
[----:B------:R-:W-:Y:S01]  /*9ed0*/  FMUL.FTZ R122, R122, R100 ;  /* 0x000000647a7a7220 */ /* 0x000fe20000410000 */
[----:B------:R-:W-:Y:S01]  /*9ee0*/  MOV R164, R30 ;  /* 0x0000001e00a47202 */ /* 0x000fe20000000f00 */
[----:B------:R-:W-:Y:S01]  /*9ef0*/  FMUL.FTZ R123, R123, R100 ;  /* 0x000000647b7b7220 */ /* 0x000fe20000410000 */
[----:B------:R-:W-:Y:S01]  /*9f00*/  MOV R165, R29 ;  /* 0x0000001d00a57202 */ /* 0x000fe20000000f00 */
[-C--:B------:R-:W-:Y:S01]  /*9f10*/  FMUL.FTZ R148, R148, R101.reuse ;  /* 0x0000006594947220 */ /* 0x080fe20000410000 */
[----:B------:R2:W-:Y:S01]  /*9f20*/  MUFU.EX2 R60, R10 ;  /* 0x0000000a003c7308 */ /* 0x0005e20000000800 */
[----:B------:R-:W-:-:S02]  /*9f30*/  FMUL.FTZ R149, R149, R101 ;  /* 0x0000006595957220 */ /* 0x000fc40000410000 */
[-C--:B------:R-:W-:Y:S01]  /*9f40*/  FMUL.FTZ R150, R150, R100.reuse ;  /* 0x0000006496967220 */ /* 0x080fe20000410000 */
[C---:B------:R-:W-:Y:S01]  /*9f50*/  HMMA.16816.F32 R188, R4.reuse, R18, R120 ;  /* 0x0000001204bc723c */ /* 0x040fe20000001878 */
[-C--:B------:R-:W-:Y:S02]  /*9f60*/  FMUL.FTZ R151, R151, R100.reuse ;  /* 0x0000006497977220 */ /* 0x080fe40000410000 */
[-C--:B------:R-:W-:Y:S02]  /*9f70*/  FMUL.FTZ R132, R132, R101.reuse ;  /* 0x0000006584847220 */ /* 0x080fe40000410000 */
[----:B-1----:R-:W-:Y:S02]  /*9f80*/  FFMA.FTZ R9, R107, c[0x0][0x23c], -R8 ;  /* 0x00008f006b097a23 */ /* 0x002fe40000010808 */
[----:B------:R-:W-:Y:S01]  /*9f90*/  FMUL.FTZ R133, R133, R101 ;  /* 0x0000006585857220 */ /* 0x000fe20000410000 */
[----:B------:R-:W-:Y:S01]  /*9fa0*/  HMMA.16816.F32 R180, R4, R24, R148 ;  /* 0x0000001804b4723c */ /* 0x000fe20000001894 */
[----:B------:R1:W-:Y:S01]  /*9fb0*/  MUFU.EX2 R51, R9 ;  /* 0x0000000900337308 */ /* 0x0003e20000000800 */
[----:B------:R-:W-:-:S02]  /*9fc0*/  FMUL.FTZ R134, R134, R100 ;  /* 0x0000006486867220 */ /* 0x000fc40000410000 */
[----:B--2---:R-:W-:Y:S02]  /*9fd0*/  FMUL.FTZ R10, R11, c[0x0][0x23c] ;  /* 0x00008f000b0a7a20 */ /* 0x004fe40000410000 */
[-C--:B------:R-:W-:Y:S02]  /*9fe0*/  FMUL.FTZ R135, R135, R100.reuse ;  /* 0x0000006487877220 */ /* 0x080fe40000410000 */
[-C--:B------:R-:W-:Y:S01]  /*9ff0*/  FMUL.FTZ R136, R136, R101.reuse ;  /* 0x0000006588887220 */ /* 0x080fe20000410000 */
[----:B------:R-:W-:Y:S01]  /*a000*/  MUFU.EX2 R11, R28 ;  /* 0x0000001c000b7308 */ /* 0x000fe20000000800 */
[----:B------:R-:W-:Y:S02]  /*a010*/  FMUL.FTZ R137, R137, R101 ;  /* 0x0000006589897220 */ /* 0x000fe40000410000 */
[-C--:B------:R-:W-:Y:S01]  /*a020*/  FMUL.FTZ R138, R138, R100.reuse ;  /* 0x000000648a8a7220 */ /* 0x080fe20000410000 */
[----:B------:R-:W-:Y:S01]  /*a030*/  HMMA.16816.F32 R132, R4, R20, R132 ;  /* 0x000000140484723c */ /* 0x000fe20000001884 */
[----:B------:R-:W-:-:S02]  /*a040*/  FMUL.FTZ R139, R139, R100 ;  /* 0x000000648b8b7220 */ /* 0x000fc40000410000 */
[-C--:B------:R-:W-:Y:S01]  /*a050*/  FMUL.FTZ R152, R152, R101.reuse ;  /* 0x0000006598987220 */ /* 0x080fe20000410000 */
[----:B------:R-:W-:Y:S01]  /*a060*/  MUFU.EX2 R10, R10 ;  /* 0x0000000a000a7308 */ /* 0x000fe20000000800 */
[----:B-1----:R-:W-:Y:S02]  /*a070*/  FFMA.FTZ R9, R110, c[0x0][0x23c], -R3 ;  /* 0x00008f006e097a23 */ /* 0x002fe40000010803 */
[-C--:B------:R-:W-:Y:S01]  /*a080*/  FMUL.FTZ R153, R153, R101.reuse ;  /* 0x0000006599997220 */ /* 0x080fe20000410000 */
[----:B------:R-:W-:Y:S01]  /*a090*/  HMMA.16816.F32 R184, R4, R22, R136 ;  /* 0x0000001604b8723c */ /* 0x000fe20000001888 */
[-C--:B------:R-:W-:Y:S02]  /*a0a0*/  FMUL.FTZ R154, R154, R100.reuse ;  /* 0x000000649a9a7220 */ /* 0x080fe40000410000 */
[----:B------:R-:W-:Y:S01]  /*a0b0*/  FMUL.FTZ R155, R155, R100 ;  /* 0x000000649b9b7220 */ /* 0x000fe20000410000 */
[----:B------:R-:W1:Y:S01]  /*a0c0*/  MUFU.EX2 R48, R9 ;  /* 0x0000000900307308 */ /* 0x000e620000000800 */
[----:B------:R-:W-:-:S02]  /*a0d0*/  FMUL.FTZ R168, R168, R101 ;  /* 0x00000065a8a87220 */ /* 0x000fc40000410000 */
[----:B------:R-:W-:Y:S01]  /*a0e0*/  FMUL.FTZ R169, R169, R101 ;  /* 0x00000065a9a97220 */ /* 0x000fe20000410000 */
[----:B------:R-:W-:Y:S01]  /*a0f0*/  MOV R139, R37 ;  /* 0x00000025008b7202 */ /* 0x000fe20000000f00 */
[-C--:B------:R-:W-:Y:S01]  /*a100*/  FMUL.FTZ R170, R170, R100.reuse ;  /* 0x00000064aaaa7220 */ /* 0x080fe20000410000 */
[C---:B------:R-:W-:Y:S01]  /*a110*/  HMMA.16816.F32 R120, R4.reuse, R26, R152 ;  /* 0x0000001a0478723c */ /* 0x040fe20000001898 */
[----:B------:R-:W-:Y:S01]  /*a120*/  FMUL.FTZ R171, R171, R100 ;  /* 0x00000064abab7220 */ /* 0x000fe20000410000 */
[----:B------:R-:W-:Y:S01]  /*a130*/  MOV R138, R36 ;  /* 0x00000024008a7202 */ /* 0x000fe20000000f00 */
[-C--:B------:R-:W-:Y:S02]  /*a140*/  FMUL.FTZ R76, R76, R101.reuse ;  /* 0x000000654c4c7220 */ /* 0x080fe40000410000 */
[----:B------:R-:W-:Y:S02]  /*a150*/  FMUL.FTZ R77, R77, R101 ;  /* 0x000000654d4d7220 */ /* 0x000fe40000410000 */
[-C--:B------:R-:W-:Y:S01]  /*a160*/  FMUL.FTZ R78, R78, R100.reuse ;  /* 0x000000644e4e7220 */ /* 0x080fe20000410000 */
[C---:B------:R-:W-:Y:S01]  /*a170*/  HMMA.16816.F32 R168, R4.reuse, R42, R168 ;  /* 0x0000002a04a8723c */ /* 0x040fe200000018a8 */
[----:B------:R-:W-:Y:S01]  /*a180*/  FMUL.FTZ R79, R79, R100 ;  /* 0x000000644f4f7220 */ /* 0x000fe20000410000 */
[----:B-1----:R-:W-:Y:S01]  /*a190*/  MOV R167, R48 ;  /* 0x0000003000a77202 */ /* 0x002fe20000000f00 */
[----:B------:R-:W-:Y:S01]  /*a1a0*/  FFMA.FTZ R9, R111, c[0x0][0x23c], -R3 ;  /* 0x00008f006f097a23 */ /* 0x000fe20000010803 */
[----:B------:R-:W-:Y:S01]  /*a1b0*/  MOV R154, R103 ;  /* 0x00000067009a7202 */ /* 0x000fe20000000f00 */
[-C--:B------:R-:W-:Y:S01]  /*a1c0*/  FMUL.FTZ R88, R88, R101.reuse ;  /* 0x0000006558587220 */ /* 0x080fe20000410000 */
[----:B------:R-:W-:Y:S01]  /*a1d0*/  MOV R153, R102 ;  /* 0x0000006600997202 */ /* 0x000fe20000000f00 */
[----:B------:R1:W2:Y:S01]  /*a1e0*/  MUFU.EX2 R221, R9 ;  /* 0x0000000900dd7308 */ /* 0x0002a20000000800 */
[----:B------:R-:W-:Y:S01]  /*a1f0*/  FMUL.FTZ R89, R89, R101 ;  /* 0x0000006559597220 */ /* 0x000fe20000410000 */
        /* <DEDUP_REMOVED lines=8> */
[----:B---3--:R-:W-:Y:S01]  /*a280*/  HMMA.16816.F32 R72, R4, R14, R92 ;  /* 0x0000000e0448723c */ /* 0x008fe2000000185c */
[----:B------:R-:W-:-:S02]  /*a290*/  FMUL.FTZ R146, R146, R10 ;  /* 0x0000000a92927220 */ /* 0x000fc40000410000 */
[----:B------:R-:W-:Y:S02]  /*a2a0*/  FMUL.FTZ R147, R147, R10 ;  /* 0x0000000a93937220 */ /* 0x000fe40000410000 */
[----:B------:R-:W-:Y:S02]  /*a2b0*/  FMUL.FTZ R160, R160, R11 ;  /* 0x0000000ba0a07220 */ /* 0x000fe40000410000 */
[----:B-1----:R-:W-:Y:S01]  /*a2c0*/  FFMA.FTZ R9, R176, c[0x0][0x23c], -R3 ;  /* 0x00008f00b0097a23 */ /* 0x002fe20000010803 */
[----:B------:R-:W-:Y:S01]  /*a2d0*/  MOV R92, R60 ;  /* 0x0000003c005c7202 */ /* 0x000fe20000000f00 */
[C---:B------:R-:W-:Y:S01]  /*a2e0*/  HMMA.16816.F32 R104, R4.reuse, R34, R76 ;  /* 0x000000220468723c */ /* 0x040fe2000000184c */
[----:B------:R-:W-:Y:S01]  /*a2f0*/  MOV R93, R39 ;  /* 0x00000027005d7202 */ /* 0x000fe20000000f00 */
[----:B------:R1:W3:Y:S01]  /*a300*/  MUFU.EX2 R48, R9 ;  /* 0x0000000900307308 */ /* 0x0002e20000000800 */
[----:B------:R-:W-:Y:S01]  /*a310*/  FMUL.FTZ R161, R161, R11 ;  /* 0x0000000ba1a17220 */ /* 0x000fe20000410000 */
[----:B------:R-:W-:Y:S01]  /*a320*/  MOV R176, R31 ;  /* 0x0000001f00b07202 */ /* 0x000fe20000000f00 */
[----:B------:R-:W-:Y:S01]  /*a330*/  FMUL.FTZ R162, R162, R10 ;  /* 0x0000000aa2a27220 */ /* 0x000fe20000410000 */
[----:B------:R-:W-:Y:S01]  /*a340*/  MOV R95, R138 ;  /* 0x0000008a005f7202 */ /* 0x000fe20000000f00 */
[----:B------:R-:W-:Y:S01]  /*a350*/  FMUL.FTZ R163, R163, R10 ;  /* 0x0000000aa3a37220 */ /* 0x000fe20000410000 */
[----:B------:R-:W-:Y:S01]  /*a360*/  HMMA.16816.F32 R148, R4, R12, R88 ;  /* 0x0000000c0494723c */ /* 0x000fe20000001858 */
[----:B------:R-:W-:-:S02]  /*a370*/  FMUL.FTZ R140, R140, R11 ;  /* 0x0000000b8c8c7220 */ /* 0x000fc40000410000 */
[----:B------:R-:W-:Y:S02]  /*a380*/  FMUL.FTZ R141, R141, R11 ;  /* 0x0000000b8d8d7220 */ /* 0x000fe40000410000 */
[----:B------:R-:W-:Y:S02]  /*a390*/  FMUL.FTZ R142, R142, R10 ;  /* 0x0000000a8e8e7220 */ /* 0x000fe40000410000 */
[----:B------:R-:W-:Y:S01]  /*a3a0*/  F2FP.PACK_AB R4, R177, R166 ;  /* 0x000000a6b104723e */ /* 0x000fe200000000ff */
[----:B------:R-:W-:Y:S01]  /*a3b0*/  FMUL.FTZ R143, R143, R10 ;  /* 0x0000000a8f8f7220 */ /* 0x000fe20000410000 */
[----:B--2---:R-:W-:Y:S01]  /*a3c0*/  F2FP.PACK_AB R5, R221, R167 ;  /* 0x000000a7dd05723e */ /* 0x004fe200000000ff */
[----:B-1----:R-:W-:Y:S01]  /*a3d0*/  FFMA.FTZ R9, R53, c[0x0][0x23c], -R8 ;  /* 0x00008f0035097a23 */ /* 0x002fe20000010808 */
[----:B------:R-:W-:Y:S01]  /*a3e0*/  F2FP.PACK_AB R6, R51, R93 ;  /* 0x0000005d3306723e */ /* 0x000fe200000000ff */
[-C--:B------:R-:W-:Y:S01]  /*a3f0*/  FMUL.FTZ R128, R128, R11.reuse ;  /* 0x0000000b80807220 */ /* 0x080fe20000410000 */
[----:B---3--:R-:W-:Y:S01]  /*a400*/  F2FP.PACK_AB R7, R48, R92 ;  /* 0x0000005c3007723e */ /* 0x008fe200000000ff */
[----:B------:R-:W1:Y:S01]  /*a410*/  MUFU.EX2 R28, R9 ;  /* 0x00000009001c7308 */ /* 0x000e620000000800 */
[----:B------:R-:W-:-:S02]  /*a420*/  FMUL.FTZ R129, R129, R11 ;  /* 0x0000000b81817220 */ /* 0x000fc40000410000 */
[-C--:B------:R-:W-:Y:S02]  /*a430*/  FMUL.FTZ R130, R130, R10.reuse ;  /* 0x0000000a82827220 */ /* 0x080fe40000410000 */
[-C--:B------:R-:W-:Y:S01]  /*a440*/  FMUL.FTZ R131, R131, R10.reuse ;  /* 0x0000000a83837220 */ /* 0x080fe20000410000 */
[C---:B------:R-:W-:Y:S01]  /*a450*/  HMMA.16816.F32 R60, R4.reuse, R24, R144 ;  /* 0x00000018043c723c */ /* 0x040fe20000001890 */
[-C--:B------:R-:W-:Y:S02]  /*a460*/  FMUL.FTZ R112, R112, R11.reuse ;  /* 0x0000000b70707220 */ /* 0x080fe40000410000 */
[-C--:B------:R-:W-:Y:S02]  /*a470*/  FMUL.FTZ R113, R113, R11.reuse ;  /* 0x0000000b71717220 */ /* 0x080fe40000410000 */
[-C--:B------:R-:W-:Y:S02]  /*a480*/  FMUL.FTZ R114, R114, R10.reuse ;  /* 0x0000000a72727220 */ /* 0x080fe40000410000 */
[----:B------:R-:W-:Y:S01]  /*a490*/  FMUL.FTZ R115, R115, R10 ;  /* 0x0000000a73737220 */ /* 0x000fe20000410000 */
[----:B------:R-:W-:Y:S01]  /*a4a0*/  HMMA.16816.F32 R64, R4, R22, R140 ;  /* 0x000000160440723c */ /* 0x000fe2000000188c */
[-C--:B------:R-:W-:Y:S01]  /*a4b0*/  FMUL.FTZ R124, R124, R11.reuse ;  /* 0x0000000b7c7c7220 */ /* 0x080fe20000410000 */
[----:B-1----:R-:W-:Y:S01]  /*a4c0*/  MOV R144, R28 ;  /* 0x0000001c00907202 */ /* 0x002fe20000000f00 */
[----:B------:R-:W-:Y:S01]  /*a4d0*/  FFMA.FTZ R9, R178, c[0x0][0x23c], -R2 ;  /* 0x00008f00b2097a23 */ /* 0x000fe20000010802 */
[----:B------:R-:W1:Y:S01]  /*a4e0*/  LDSM.16.MT88.4 R28, [R220+0x9400] ;  /* 0x00940000dc1c783b */ /* 0x000e620000004200 */
[----:B------:R-:W-:-:S02]  /*a4f0*/  FMUL.FTZ R125, R125, R11 ;  /* 0x0000000b7d7d7220 */ /* 0x000fc40000410000 */
[----:B------:R-:W2:Y:S01]  /*a500*/  MUFU.EX2 R94, R9 ;  /* 0x00000009005e7308 */ /* 0x000ea20000000800 */
[-C--:B------:R-:W-:Y:S01]  /*a510*/  FMUL.FTZ R126, R126, R10.reuse ;  /* 0x0000000a7e7e7220 */ /* 0x080fe20000410000 */
[C---:B------:R-:W-:Y:S01]  /*a520*/  HMMA.16816.F32 R36, R4.reuse, R20, R128 ;  /* 0x000000140424723c */ /* 0x040fe20000001880 */
[-C--:B------:R-:W-:Y:S01]  /*a530*/  FMUL.FTZ R127, R127, R10.reuse ;  /* 0x0000000a7f7f7220 */ /* 0x080fe20000410000 */
[----:B------:R-:W3:Y:S01]  /*a540*/  LDSM.16.MT88.4 R20, [R220+0xa400] ;  /* 0x00a40000dc14783b */ /* 0x000ee20000004200 */
[-C--:B------:R-:W-:Y:S02]  /*a550*/  FMUL.FTZ R156, R156, R11.reuse ;  /* 0x0000000b9c9c7220 */ /* 0x080fe40000410000 */
[----:B------:R-:W-:Y:S02]  /*a560*/  FMUL.FTZ R157, R157, R11 ;  /* 0x0000000b9d9d7220 */ /* 0x000fe40000410000 */
[-C--:B------:R-:W-:Y:S01]  /*a570*/  FMUL.FTZ R158, R158, R10.reuse ;  /* 0x0000000a9e9e7220 */ /* 0x080fe20000410000 */
[----:B------:R-:W-:Y:S01]  /*a580*/  HMMA.16816.F32 R88, R4, R16, R112 ;  /* 0x000000100458723c */ /* 0x000fe20000001870 */
[----:B------:R-:W-:Y:S01]  /*a590*/  FMUL.FTZ R159, R159, R10 ;  /* 0x0000000a9f9f7220 */ /* 0x000fe20000410000 */
[----:B------:R-:W-:Y:S01]  /*a5a0*/  MOV R131, R47 ;  /* 0x0000002f00837202 */ /* 0x000fe20000000f00 */
[----:B------:R-:W-:-:S02]  /*a5b0*/  FMUL.FTZ R172, R172, R11 ;  /* 0x0000000bacac7220 */ /* 0x000fc40000410000 */
[----:B------:R-:W-:Y:S01]  /*a5c0*/  FMUL.FTZ R173, R173, R11 ;  /* 0x0000000badad7220 */ /* 0x000fe20000410000 */
[----:B--2---:R-:W-:Y:S01]  /*a5d0*/  MOV R145, R94 ;  /* 0x0000005e00917202 */ /* 0x004fe20000000f00 */
[--C-:B------:R-:W-:Y:S01]  /*a5e0*/  FFMA.FTZ R9, R55, c[0x0][0x23c], -R2.reuse ;  /* 0x00008f0037097a23 */ /* 0x100fe20000010802 */
[C---:B------:R-:W-:Y:S01]  /*a5f0*/  HMMA.16816.F32 R76, R4.reuse, R18, R124 ;  /* 0x00000012044c723c */ /* 0x040fe2000000187c */
[----:B------:R-:W-:Y:S01]  /*a600*/  MOV R94, R57 ;  /* 0x00000039005e7202 */ /* 0x000fe20000000f00 */
[-C--:B------:R-:W-:Y:S01]  /*a610*/  FMUL.FTZ R174, R174, R10.reuse ;  /* 0x0000000aaeae7220 */ /* 0x080fe20000410000 */
[----:B------:R2:W4:Y:S01]  /*a620*/  MUFU.EX2 R147, R9 ;  /* 0x0000000900937308 */ /* 0x0005220000000800 */
[----:B------:R-:W-:Y:S01]  /*a630*/  MOV R115, R59 ;  /* 0x0000003b00737202 */ /* 0x000fe20000000f00 */
[----:B------:R-:W-:Y:S01]  /*a640*/  FMUL.FTZ R175, R175, R10 ;  /* 0x0000000aafaf7220 */ /* 0x000fe20000410000 */
[----:B------:R-:W-:Y:S01]  /*a650*/  MOV R114, R58 ;  /* 0x0000003a00727202 */ /* 0x000fe20000000f00 */
[-C--:B------:R-:W-:Y:S01]  /*a660*/  FMUL.FTZ R68, R68, R11.reuse ;  /* 0x0000000b44447220 */ /* 0x080fe20000410000 */
[----:B------:R-:W-:Y:S01]  /*a670*/  MOV R127, R56 ;  /* 0x00000038007f7202 */ /* 0x000fe20000000f00 */
[----:B------:R-:W-:Y:S01]  /*a680*/  FMUL.FTZ R69, R69, R11 ;  /* 0x0000000b45457220 */ /* 0x000fe20000410000 */
[C---:B------:R-:W-:Y:S01]  /*a690*/  HMMA.16816.F32 R56, R4.reuse, R26, R156 ;  /* 0x0000001a0438723c */ /* 0x040fe2000000189c */
[----:B------:R-:W1:Y:S01]  /*a6a0*/  LDSM.16.MT88.4 R24, [R222+0x9400] ;  /* 0x00940000de18783b */ /* 0x000e620000004200 */
[-C--:B------:R-:W-:Y:S01]  /*a6b0*/  FMUL.FTZ R70, R70, R10.reuse ;  /* 0x0000000a46467220 */ /* 0x080fe20000410000 */
[----:B------:R-:W-:Y:S01]  /*a6c0*/  MOV R113, R51 ;  /* 0x0000003300717202 */ /* 0x000fe20000000f00 */
[----:B------:R-:W-:Y:S01]  /*a6d0*/  FMUL.FTZ R71, R71, R10 ;  /* 0x0000000a47477220 */ /* 0x000fe20000410000 */
[----:B------:R-:W-:Y:S01]  /*a6e0*/  MOV R112, R48 ;  /* 0x0000003000707202 */ /* 0x000fe20000000f00 */
[----:B------:R-:W-:Y:S01]  /*a6f0*/  FMUL.FTZ R80, R80, R11 ;  /* 0x0000000b50507220 */ /* 0x000fe20000410000 */
[----:B------:R-:W-:Y:S01]  /*a700*/  MOV R126, R49 ;  /* 0x00000031007e7202 */ /* 0x000fe20000000f00 */
[----:B------:R-:W-:Y:S01]  /*a710*/  FMUL.FTZ R81, R81, R11 ;  /* 0x0000000b51517220 */ /* 0x000fe20000410000 */
[----:B------:R-:W-:Y:S01]  /*a720*/  MOV R125, R44 ;  /* 0x0000002c007d7202 */ /* 0x000fe20000000f00 */
[--C-:B--2---:R-:W-:Y:S01]  /*a730*/  FFMA.FTZ R9, R54, c[0x0][0x23c], -R2.reuse ;  /* 0x00008f0036097a23 */ /* 0x104fe20000010802 */
[----:B------:R-:W-:Y:S01]  /*a740*/  MOV R124, R45 ;  /* 0x0000002d007c7202 */ /* 0x000fe20000000f00 */
[-C--:B------:R-:W-:Y:S01]  /*a750*/  FMUL.FTZ R82, R82, R10.reuse ;  /* 0x0000000a52527220 */ /* 0x080fe20000410000 */
[C---:B------:R-:W-:Y:S01]  /*a760*/  HMMA.16816.F32 R48, R4.reuse, R32, R68 ;  /* 0x000000200430723c */ /* 0x040fe20000001844 */
[----:B------:R2:W-:Y:S01]  /*a770*/  MUFU.EX2 R103, R9 ;  /* 0x0000000900677308 */ /* 0x0005e20000000800 */
[----:B------:R-:W-:Y:S01]  /*a780*/  FMUL.FTZ R83, R83, R10 ;  /* 0x0000000a53537220 */ /* 0x000fe20000410000 */
[----:B------:R-:W1:Y:S01]  /*a790*/  LDSM.16.MT88.4 R16, [R222+0xa400] ;  /* 0x00a40000de10783b */ /* 0x000e620000004200 */
[----:B------:R-:W-:Y:S01]  /*a7a0*/  FMUL.FTZ R84, R84, R11 ;  /* 0x0000000b54547220 */ /* 0x000fe20000410000 */
[----:B------:R-:W-:Y:S01]  /*a7b0*/  MOV R178, R131 ;  /* 0x0000008300b27202 */ /* 0x000fe20000000f00 */
[-C--:B------:R-:W-:Y:S01]  /*a7c0*/  FMUL.FTZ R85, R85, R11.reuse ;  /* 0x0000000b55557220 */ /* 0x080fe20000410000 */
[----:B------:R-:W-:Y:S01]  /*a7d0*/  MOV R143, R124 ;  /* 0x0000007c008f7202 */ /* 0x000fe20000000f00 */
[-C--:B------:R-:W-:Y:S01]  /*a7e0*/  FMUL.FTZ R86, R86, R10.reuse ;  /* 0x0000000a56567220 */ /* 0x080fe20000410000 */
[C---:B------:R-:W-:Y:S01]  /*a7f0*/  HMMA.16816.F32 R80, R4.reuse, R34, R80 ;  /* 0x000000220450723c */ /* 0x040fe20000001850 */
[----:B------:R-:W-:Y:S01]  /*a800*/  FMUL.FTZ R87, R87, R10 ;  /* 0x0000000a57577220 */ /* 0x000fe20000410000 */
[----:B------:R-:W-:Y:S01]  /*a810*/  LDSM.16.MT88.4 R32, [R222+0xb400] ;  /* 0x00b40000de20783b */ /* 0x000fe20000004200 */
[----:B------:R-:W-:Y:S01]  /*a820*/  FMUL.FTZ R96, R96, R11 ;  /* 0x0000000b60607220 */ /* 0x000fe20000410000 */
[----:B------:R-:W-:Y:S01]  /*a830*/  MOV R142, R125 ;  /* 0x0000007d008e7202 */ /* 0x000fe20000000f00 */
[----:B------:R-:W-:Y:S01]  /*a840*/  FMUL.FTZ R97, R97, R11 ;  /* 0x0000000b61617220 */ /* 0x000fe20000410000 */
[----:B------:R-:W-:Y:S01]  /*a850*/  MOV R159, R126 ;  /* 0x0000007e009f7202 */ /* 0x000fe20000000f00 */
[-C--:B------:R-:W-:Y:S01]  /*a860*/  FMUL.FTZ R98, R98, R10.reuse ;  /* 0x0000000a62627220 */ /* 0x080fe20000410000 */
[----:B------:R-:W-:Y:S01]  /*a870*/  HMMA.16816.F32 R44, R4, R12, R84 ;  /* 0x0000000c042c723c */ /* 0x000fe20000001854 */
[----:B--2---:R-:W-:Y:S01]  /*a880*/  FFMA.FTZ R9, R52, c[0x0][0x23c], -R2 ;  /* 0x00008f0034097a23 */ /* 0x004fe20000010802 */
[----:B------:R-:W-:Y:S01]  /*a890*/  MOV R158, R127 ;  /* 0x0000007f009e7202 */ /* 0x000fe20000000f00 */
[----:B------:R-:W-:Y:S01]  /*a8a0*/  FMUL.FTZ R99, R99, R10 ;  /* 0x0000000a63637220 */ /* 0x000fe20000410000 */
[----:B------:R-:W-:-:S02]  /*a8b0*/  MOV R157, R112 ;  /* 0x00000070009d7202 */ /* 0x000fc40000000f00 */
[----:B------:R-:W-:Y:S02]  /*a8c0*/  MOV R156, R113 ;  /* 0x00000071009c7202 */ /* 0x000fe40000000f00 */
[C---:B------:R-:W-:Y:S01]  /*a8d0*/  HMMA.16816.F32 R52, R4.reuse, R40, R160 ;  /* 0x000000280434723c */ /* 0x040fe200000018a0 */
[----:B------:R2:W1:Y:S06]  /*a8e0*/  MUFU.EX2 R160, R9 ;  /* 0x0000000900a07308 */ /* 0x00046c0000000800 */
[----:B------:R-:W-:Y:S01]  /*a8f0*/  MOV R163, R114 ;  /* 0x0000007200a37202 */ /* 0x000fe20000000f00 */
[----:B------:R-:W-:Y:S01]  /*a900*/  HMMA.16816.F32 R40, R4, R42, R172 ;  /* 0x0000002a0428723c */ /* 0x000fe200000018ac */
[----:B------:R-:W-:-:S06]  /*a910*/  MOV R162, R115 ;  /* 0x0000007300a27202 */ /* 0x000fcc0000000f00 */
[----:B------:R-:W-:Y:S01]  /*a920*/  MOV R175, R92 ;  /* 0x0000005c00af7202 */ /* 0x000fe20000000f00 */
[----:B------:R-:W-:Y:S01]  /*a930*/  HMMA.16816.F32 R96, R4, R14, R96 ;  /* 0x0000000e0460723c */ /* 0x000fe20000001860 */
[----:B--2---:R-:W-:Y:S01]  /*a940*/  FFMA.FTZ R9, R193, c[0x0][0x23c], -R0 ;  /* 0x00008f00c1097a23 */ /* 0x004fe20000010800 */
[----:B------:R-:W2:Y:S01]  /*a950*/  LDSM.16.MT88.4 R12, [R220+0xb400] ;  /* 0x00b40000dc0c783b */ /* 0x000ea20000004200 */
[----:B------:R-:W-:Y:S02]  /*a960*/  MOV R174, R93 ;  /* 0x0000005d00ae7202 */ /* 0x000fe40000000f00 */
[----:B------:R3:W-:Y:S01]  /*a970*/  MUFU.EX2 R146, R9 ;  /* 0x0000000900927308 */ /* 0x0007e20000000800 */
[----:B------:R-:W-:Y:S02]  /*a980*/  MOV R173, R94 ;  /* 0x0000005e00ad7202 */ /* 0x000fe40000000f00 */
[----:B----4-:R-:W-:Y:S02]  /*a990*/  F2FP.PACK_AB R4, R147, R145 ;  /* 0x000000919304723e */ /* 0x010fe400000000ff */
[----:B-1----:R-:W-:-:S02]  /*a9a0*/  F2FP.PACK_AB R6, R160, R103 ;  /* 0x00000067a006723e */ /* 0x002fc400000000ff */
[----:B------:R-:W-:Y:S01]  /*a9b0*/  MOV R172, R95 ;  /* 0x0000005f00ac7202 */ /* 0x000fe20000000f00 */
[----:B---3--:R-:W-:-:S04]  /*a9c0*/  FFMA.FTZ R9, R192, c[0x0][0x23c], -R0 ;  /* 0x00008f00c0097a23 */ /* 0x008fc80000010800 */
[----:B------:R1:W3:Y:S02]  /*a9d0*/  MUFU.EX2 R140, R9 ;  /* 0x00000009008c7308 */ /* 0x0002e40000000800 */
[----:B-1----:R-:W-:Y:S01]  /*a9e0*/  FFMA.FTZ R9, R194, c[0x0][0x23c], -R0 ;  /* 0x00008f00c2097a23 */ /* 0x002fe20000010800 */
[----:B---3--:R-:W-:-:S05]  /*a9f0*/  F2FP.PACK_AB R5, R140, R146 ;  /* 0x000000928c05723e */ /* 0x008fca00000000ff */
[----:B------:R1:W-:Y:S02]  /*aa00*/  MUFU.EX2 R141, R9 ;  /* 0x00000009008d7308 */ /* 0x0003e40000000800 */
[----:B-1----:R-:W-:-:S06]  /*aa10*/  FFMA.FTZ R9, R179, c[0x0][0x23c], -R0 ;  /* 0x00008f00b3097a23 */ /* 0x002fcc0000010800 */
[----:B------:R1:W3:Y:S02]  /*aa20*/  MUFU.EX2 R161, R9 ;  /* 0x0000000900a17308 */ /* 0x0002e40000000800 */
[----:B-1----:R-:W-:Y:S01]  /*aa30*/  FFMA.FTZ R9, R195, c[0x0][0x23c], -R8 ;  /* 0x00008f00c3097a23 */ /* 0x002fe20000010808 */
[----:B---3--:R-:W-:-:S05]  /*aa40*/  F2FP.PACK_AB R7, R161, R141 ;  /* 0x0000008da107723e */ /* 0x008fca00000000ff */
[----:B------:R1:W3:Y:S02]  /*aa50*/  MUFU.EX2 R128, R9 ;  /* 0x0000000900807308 */ /* 0x0002e40000000800 */
[C---:B------:R-:W-:Y:S08]  /*aa60*/  HMMA.16816.F32 R136, R4.reuse, R30, R188 ;  /* 0x0000001e0488723c */ /* 0x040ff000000018bc */
[----:B------:R-:W-:Y:S01]  /*aa70*/  HMMA.16816.F32 R124, R4, R20, R180 ;  /* 0x00000014047c723c */ /* 0x000fe200000018b4 */
[----:B-1----:R-:W-:-:S04]  /*aa80*/  FFMA.FTZ R9, R201, c[0x0][0x23c], -R8 ;  /* 0x00008f00c9097a23 */ /* 0x002fc80000010808 */
[----:B------:R1:W-:Y:S03]  /*aa90*/  MUFU.EX2 R201, R9 ;  /* 0x0000000900c97308 */ /* 0x0003e60000000800 */
[C---:B------:R-:W-:Y:S07]  /*aaa0*/  HMMA.16816.F32 R84, R4.reuse, R28, R196 ;  /* 0x0000001c0454723c */ /* 0x040fee00000018c4 */
[----:B------:R-:W-:Y:S01]  /*aab0*/  MOV R196, R103 ;  /* 0x0000006700c47202 */ /* 0x000fe20000000f00 */
[----:B------:R-:W-:Y:S01]  /*aac0*/  HMMA.16816.F32 R132, R4, R24, R132 ;  /* 0x000000180484723c */ /* 0x000fe20000001884 */
[----:B------:R-:W-:-:S02]  /*aad0*/  MOV R198, R153 ;  /* 0x0000009900c67202 */ /* 0x000fc40000000f00 */
[----:B------:R-:W-:Y:S02]  /*aae0*/  MOV R199, R154 ;  /* 0x0000009a00c77202 */ /* 0x000fe40000000f00 */
[----:B------:R-:W-:Y:S01]  /*aaf0*/  MOV R197, R141 ;  /* 0x0000008d00c57202 */ /* 0x000fe20000000f00 */
[----:B-1----:R-:W-:Y:S02]  /*ab00*/  FFMA.FTZ R9, R200, c[0x0][0x23c], -R8 ;  /* 0x00008f00c8097a23 */ /* 0x002fe40000010808 */
[----:B------:R-:W-:Y:S01]  /*ab10*/  HMMA.16816.F32 R120, R4, R22, R120 ;  /* 0x000000160478723c */ /* 0x000fe20000001878 */
[----:B------:R-:W-:Y:S01]  /*ab20*/  MOV R200, R140 ;  /* 0x0000008c00c87202 */ /* 0x000fe20000000f00 */
[----:B------:R1:W-:Y:S01]  /*ab30*/  MUFU.EX2 R195, R9 ;  /* 0x0000000900c37308 */ /* 0x0003e20000000800 */
[----:B------:R-:W-:Y:S02]  /*ab40*/  MOV R140, R143 ;  /* 0x0000008f008c7202 */ /* 0x000fe40000000f00 */
[----:B------:R-:W-:-:S03]  /*ab50*/  MOV R143, R176 ;  /* 0x000000b0008f7202 */ /* 0x000fc60000000f00 */
[C---:B------:R-:W-:Y:S08]  /*ab60*/  HMMA.16816.F32 R116, R4.reuse, R16, R116 ;  /* 0x000000100474723c */ /* 0x040ff00000001874 */
[----:B------:R-:W-:Y:S01]  /*ab70*/  HMMA.16816.F32 R112, R4, R18, R168 ;  /* 0x000000120470723c */ /* 0x000fe200000018a8 */
[----:B-1----:R-:W-:Y:S01]  /*ab80*/  FFMA.FTZ R9, R210, c[0x0][0x23c], -R3 ;  /* 0x00008f00d2097a23 */ /* 0x002fe20000010803 */
[----:B------:R-:W-:-:S03]  /*ab90*/  MOV R210, R147 ;  /* 0x0000009300d27202 */ /* 0x000fc60000000f00 */
[----:B------:R1:W-:Y:S03]  /*aba0*/  MUFU.EX2 R194, R9 ;  /* 0x0000000900c27308 */ /* 0x0003e60000000800 */
[C---:B--2---:R-:W-:Y:S08]  /*abb0*/  HMMA.16816.F32 R108, R4.reuse, R12, R108 ;  /* 0x0000000c046c723c */ /* 0x044ff0000000186c */
[----:B------:R-:W-:Y:S01]  /*abc0*/  HMMA.16816.F32 R104, R4, R14, R104 ;  /* 0x0000000e0468723c */ /* 0x000fe20000001868 */
[----:B-1----:R-:W-:Y:S01]  /*abd0*/  FFMA.FTZ R9, R204, c[0x0][0x23c], -R3 ;  /* 0x00008f00cc097a23 */ /* 0x002fe20000010803 */
[----:B---3--:R-:W-:-:S06]  /*abe0*/  MOV R204, R128 ;  /* 0x0000008000cc7202 */ /* 0x008fcc0000000f00 */
[C---:B------:R-:W-:Y:S01]  /*abf0*/  HMMA.16816.F32 R92, R4.reuse, R32, R148 ;  /* 0x00000020045c723c */ /* 0x040fe20000001894 */
[----:B------:R1:W2:Y:S07]  /*ac00*/  MUFU.EX2 R193, R9 ;  /* 0x0000000900c17308 */ /* 0x0002ae0000000800 */
[C---:B------:R-:W-:Y:S08]  /*ac10*/  HMMA.16816.F32 R128, R4.reuse, R26, R184 ;  /* 0x0000001a0480723c */ /* 0x040ff000000018b8 */
[----:B------:R-:W-:Y:S01]  /*ac20*/  HMMA.16816.F32 R72, R4, R34, R72 ;  /* 0x000000220448723c */ /* 0x000fe20000001848 */
[----:B-1----:R-:W-:Y:S01]  /*ac30*/  FFMA.FTZ R9, R206, c[0x0][0x23c], -R3 ;  /* 0x00008f00ce097a23 */ /* 0x002fe20000010803 */
[----:B------:R-:W-:-:S03]  /*ac40*/  MOV R206, R146 ;  /* 0x0000009200ce7202 */ /* 0x000fc60000000f00 */
[----:B------:R1:W-:Y:S02]  /*ac50*/  MUFU.EX2 R192, R9 ;  /* 0x0000000900c07308 */ /* 0x0003e40000000800 */
[----:B------:R-:W-:Y:S02]  /*ac60*/  F2FP.PACK_AB R4, R204, R144 ;  /* 0x00000090cc04723e */ /* 0x000fe400000000ff */
        /* <DEDUP_REMOVED lines=13> */
[----:B------:R-:W-:-:S02]  /*ad40*/  MOV R207, R159 ;  /* 0x0000009f00cf7202 */ /* 0x000fc40000000f00 */
[----:B------:R-:W-:Y:S01]  /*ad50*/  MOV R159, R142 ;  /* 0x0000008e009f7202 */ /* 0x000fe20000000f00 */
[----:B------:R1:W3:Y:S03]  /*ad60*/  MUFU.EX2 R189, R9 ;  /* 0x0000000900bd7308 */ /* 0x0002e60000000800 */
[----:B------:R-:W-:Y:S01]  /*ad70*/  HMMA.16816.F32 R76, R4, R30, R76 ;  /* 0x0000001e044c723c */ /* 0x000fe2000000184c */
[----:B------:R-:W4:Y:S01]  /*ad80*/  LDSM.16.MT88.4 R28, [R222+0x9800] ;  /* 0x00980000de1c783b */ /* 0x000f220000004200 */
[----:B------:R-:W-:-:S06]  /*ad90*/  MOV R142, R178 ;  /* 0x000000b2008e7202 */ /* 0x000fcc0000000f00 */
[----:B------:R-:W-:Y:S01]  /*ada0*/  HMMA.16816.F32 R64, R4, R26, R64 ;  /* 0x0000001a0440723c */ /* 0x000fe20000001840 */
[----:B------:R-:W-:Y:S01]  /*adb0*/  LDSM.16.MT88.4 R24, [R220+0xa800] ;  /* 0x00a80000dc18783b */ /* 0x000fe20000004200 */
[----:B-1----:R-:W-:-:S06]  /*adc0*/  FFMA.FTZ R9, R205, c[0x0][0x23c], -R2 ;  /* 0x00008f00cd097a23 */ /* 0x002fcc0000010802 */
[C---:B------:R-:W-:Y:S01]  /*add0*/  HMMA.16816.F32 R48, R4.reuse, R12, R48 ;  /* 0x0000000c0430723c */ /* 0x040fe20000001830 */
[----:B------:R-:W-:Y:S01]  /*ade0*/  MOV R205, R158 ;  /* 0x0000009e00cd7202 */ /* 0x000fe20000000f00 */
[----:B------:R1:W-:Y:S06]  /*adf0*/  MUFU.EX2 R188, R9 ;  /* 0x0000000900bc7308 */ /* 0x0003ec0000000800 */
[C---:B------:R-:W-:Y:S01]  /*ae00*/  HMMA.16816.F32 R80, R4.reuse, R14, R80 ;  /* 0x0000000e0450723c */ /* 0x040fe20000001850 */
[----:B------:R-:W2:Y:S07]  /*ae10*/  LDSM.16.MT88.4 R12, [R220+0xb800] ;  /* 0x00b80000dc0c783b */ /* 0x000eae0000004200 */
        /* <DEDUP_REMOVED lines=11> */
[----:B------:R2:W-:Y:S05]  /*aed0*/  MUFU.EX2 R186, R9 ;  /* 0x0000000900ba7308 */ /* 0x0005ea0000000800 */
[C---:B------:R-:W-:Y:S08]  /*aee0*/  HMMA.16816.F32 R44, R4.reuse, R32, R44 ;  /* 0x00000020042c723c */ /* 0x040ff0000000182c */
[----:B------:R-:W-:Y:S01]  /*aef0*/  HMMA.16816.F32 R32, R4, R34, R96 ;  /* 0x000000220420723c */ /* 0x000fe20000001860 */
[----:B--2---:R-:W-:Y:S01]  /*af00*/  FFMA.FTZ R9, R213, c[0x0][0x23c], -R0 ;  /* 0x00008f00d5097a23 */ /* 0x004fe20000010800 */
[----:B------:R-:W-:-:S02]  /*af10*/  MOV R213, R163 ;  /* 0x000000a300d57202 */ /* 0x000fc40000000f00 */
[----:B------:R-:W-:Y:S01]  /*af20*/  MOV R163, R177 ;  /* 0x000000b100a37202 */ /* 0x000fe20000000f00 */
[----:B------:R2:W2:Y:S02]  /*af30*/  MUFU.EX2 R185, R9 ;  /* 0x0000000900b97308 */ /* 0x0004a40000000800 */
[----:B---3--:R-:W-:Y:S02]  /*af40*/  F2FP.PACK_AB R4, R189, R190 ;  /* 0x000000bebd04723e */ /* 0x008fe400000000ff */
[----:B------:R-:W-:Y:S01]  /*af50*/  F2FP.PACK_AB R6, R187, R188 ;  /* 0x000000bcbb06723e */ /* 0x000fe200000000ff */
[--C-:B--2---:R-:W-:Y:S01]  /*af60*/  FFMA.FTZ R9, R212, c[0x0][0x23c], -R0.reuse ;  /* 0x00008f00d4097a23 */ /* 0x104fe20000010800 */
[----:B------:R-:W-:Y:S02]  /*af70*/  F2FP.PACK_AB R5, R185, R186 ;  /* 0x000000bab905723e */ /* 0x000fe400000000ff */
[----:B------:R-:W-:Y:S01]  /*af80*/  MOV R212, R162 ;  /* 0x000000a200d47202 */ /* 0x000fe20000000f00 */
[----:B------:R2:W-:Y:S01]  /*af90*/  MUFU.EX2 R184, R9 ;  /* 0x0000000900b87308 */ /* 0x0005e20000000800 */
[----:B------:R-:W-:Y:S01]  /*afa0*/  MOV R162, R155 ;  /* 0x0000009b00a27202 */ /* 0x000fe20000000f00 */
[----:B--2---:R-:W-:Y:S01]  /*afb0*/  FFMA.FTZ R9, R209, c[0x0][0x23c], -R0 ;  /* 0x00008f00d1097a23 */ /* 0x004fe20000010800 */
[----:B------:R-:W-:-:S05]  /*afc0*/  MOV R209, R175 ;  /* 0x000000af00d17202 */ /* 0x000fca0000000f00 */
[----:B------:R2:W3:Y:S02]  /*afd0*/  MUFU.EX2 R183, R9 ;  /* 0x0000000900b77308 */ /* 0x0004e40000000800 */
[----:B--2---:R-:W-:Y:S01]  /*afe0*/  FFMA.FTZ R9, R218, c[0x0][0x23c], -R8 ;  /* 0x00008f00da097a23 */ /* 0x004fe20000010808 */
[----:B---3--:R-:W-:Y:S02]  /*aff0*/  F2FP.PACK_AB R7, R183, R184 ;  /* 0x000000b8b707723e */ /* 0x008fe400000000ff */
[----:B------:R-:W-:-:S03]  /*b000*/  MOV R218, R174 ;  /* 0x000000ae00da7202 */ /* 0x000fc60000000f00 */
[----:B------:R2:W-:Y:S02]  /*b010*/  MUFU.EX2 R182, R9 ;  /* 0x0000000900b67308 */ /* 0x0005e40000000800 */
[C---:B------:R-:W-:Y:S08]  /*b020*/  HMMA.16816.F32 R144, R4.reuse, R38, R136 ;  /* 0x000000260490723c */ /* 0x040ff00000001888 */
[----:B----4-:R-:W-:Y:S01]  /*b030*/  HMMA.16816.F32 R136, R4, R30, R128 ;  /* 0x0000001e0488723c */ /* 0x010fe20000001880 */
[----:B--2---:R-:W-:Y:S01]  /*b040*/  FFMA.FTZ R9, R217, c[0x0][0x23c], -R8 ;  /* 0x00008f00d9097a23 */ /* 0x004fe20000010808 */
[----:B------:R-:W-:-:S03]  /*b050*/  MOV R217, R173 ;  /* 0x000000ad00d97202 */ /* 0x000fc60000000f00 */
[----:B------:R2:W3:Y:S03]  /*b060*/  MUFU.EX2 R180, R9 ;  /* 0x0000000900b47308 */ /* 0x0004e60000000800 */
[C---:B------:R-:W-:Y:S08]  /*b070*/  HMMA.16816.F32 R128, R4.reuse, R12, R108 ;  /* 0x0000000c0480723c */ /* 0x040ff0000000186c */
[----:B------:R-:W-:Y:S01]  /*b080*/  HMMA.16816.F32 R96, R4, R36, R84 ;  /* 0x000000240460723c */ /* 0x000fe20000001854 */
[----:B--2---:R-:W-:-:S07]  /*b090*/  FFMA.FTZ R9, R216, c[0x0][0x23c], -R8 ;  /* 0x00008f00d8097a23 */ /* 0x004fce0000010808 */
[C---:B------:R-:W-:Y:S01]  /*b0a0*/  HMMA.16816.F32 R108, R4.reuse, R14, R104 ;  /* 0x0000000e046c723c */ /* 0x040fe20000001868 */
[----:B------:R-:W-:Y:S01]  /*b0b0*/  MOV R216, R172 ;  /* 0x000000ac00d87202 */ /* 0x000fe20000000f00 */
[----:B------:R2:W-:Y:S01]  /*b0c0*/  MUFU.EX2 R181, R9 ;  /* 0x0000000900b57308 */ /* 0x0005e20000000800 */
[----:B------:R-:W-:Y:S05]  /*b0d0*/  LDSM.16.MT88.4 R172, [R222+0xac00] ;  /* 0x00ac0000deac783b */ /* 0x000fea0000004200 */
[C---:B------:R-:W-:Y:S08]  /*b0e0*/  HMMA.16816.F32 R132, R4.reuse, R28, R132 ;  /* 0x0000001c0484723c */ /* 0x040ff00000001884 */
[----:B------:R-:W-:Y:S01]  /*b0f0*/  HMMA.16816.F32 R148, R4, R24, R124 ;  /* 0x000000180494723c */ /* 0x000fe2000000187c */
[----:B------:R-:W4:Y:S01]  /*b100*/  LDSM.16.MT88.4 R124, [R220+0x9c00] ;  /* 0x009c0000dc7c783b */ /* 0x000f220000004200 */
[----:B--2---:R-:W-:Y:S01]  /*b110*/  FFMA.FTZ R9, R215, c[0x0][0x23c], -R8 ;  /* 0x00008f00d7097a23 */ /* 0x004fe20000010808 */
[----:B------:R-:W-:-:S03]  /*b120*/  MOV R215, R152 ;  /* 0x0000009800d77202 */ /* 0x000fc60000000f00 */
[----:B------:R2:W-:Y:S02]  /*b130*/  MUFU.EX2 R179, R9 ;  /* 0x0000000900b37308 */ /* 0x0005e40000000800 */
[C---:B------:R-:W-:Y:S07]  /*b140*/  HMMA.16816.F32 R152, R4.reuse, R26, R120 ;  /* 0x0000001a0498723c */ /* 0x040fee0000001878 */
[----:B------:R-:W-:Y:S01]  /*b150*/  MOV R120, R164 ;  /* 0x000000a400787202 */ /* 0x000fe20000000f00 */
[----:B-1----:R-:W-:Y:S01]  /*b160*/  HMMA.16816.F32 R168, R4, R18, R112 ;  /* 0x0000001204a8723c */ /* 0x002fe20000001870 */
[----:B------:R-:W-:-:S02]  /*b170*/  MOV R121, R142 ;  /* 0x0000008e00797202 */ /* 0x000fc40000000f00 */
[----:B------:R-:W-:Y:S02]  /*b180*/  MOV R123, R159 ;  /* 0x0000009f007b7202 */ /* 0x000fe40000000f00 */
[----:B------:R-:W-:Y:S01]  /*b190*/  MOV R122, R140 ;  /* 0x0000008c007a7202 */ /* 0x000fe20000000f00 */
[----:B------:R-:W-:Y:S01]  /*b1a0*/  LDSM.16.MT88.4 R156, [R220+0xac00] ;  /* 0x00ac0000dc9c783b */ /* 0x000fe20000004200 */
[----:B--2---:R-:W-:Y:S01]  /*b1b0*/  FFMA.FTZ R9, R244, c[0x0][0x23c], -R3 ;  /* 0x00008f00f4097a23 */ /* 0x004fe20000010803 */
[----:B------:R-:W-:Y:S01]  /*b1c0*/  MOV R244, R167 ;  /* 0x000000a700f47202 */ /* 0x000fe20000000f00 */
[C---:B------:R-:W-:Y:S02]  /*b1d0*/  HMMA.16816.F32 R104, R4.reuse, R20, R92 ;  /* 0x000000140468723c */ /* 0x040fe4000000185c */
[----:B------:R1:W-:Y:S06]  /*b1e0*/  MUFU.EX2 R178, R9 ;  /* 0x0000000900b27308 */ /* 0x0003ec0000000800 */
[----:B------:R-:W-:Y:S07]  /*b1f0*/  HMMA.16816.F32 R84, R4, R22, R72 ;  /* 0x000000160454723c */ /* 0x000fee0000001848 */
[----:B------:R-:W-:-:S02]  /*b200*/  MOV R72, R122 ;  /* 0x0000007a00487202 */ /* 0x000fc40000000f00 */
[----:B------:R-:W-:Y:S01]  /*b210*/  MOV R73, R123 ;  /* 0x0000007b00497202 */ /* 0x000fe20000000f00 */
[----:B-1----:R-:W-:Y:S01]  /*b220*/  FFMA.FTZ R9, R236, c[0x0][0x23c], -R3 ;  /* 0x00008f00ec097a23 */ /* 0x002fe20000010803 */
[----:B------:R-:W-:Y:S02]  /*b230*/  MOV R236, R143 ;  /* 0x0000008f00ec7202 */ /* 0x000fe40000000f00 */
[----:B------:R-:W1:Y:S01]  /*b240*/  LDSM.16.MT88.4 R140, [R222+0x9c00] ;  /* 0x009c0000de8c783b */ /* 0x000e620000004200 */
[----:B------:R2:W1:Y:S01]  /*b250*/  MUFU.EX2 R177, R9 ;  /* 0x0000000900b17308 */ /* 0x0004620000000800 */
[----:B------:R-:W-:Y:S02]  /*b260*/  MOV R74, R215 ;  /* 0x000000d7004a7202 */ /* 0x000fe40000000f00 */
[----:B------:R-:W-:Y:S02]  /*b270*/  MOV R75, R120 ;  /* 0x00000078004b7202 */ /* 0x000fe40000000f00 */
[----:B------:R-:W-:-:S02]  /*b280*/  MOV R215, R221 ;  /* 0x000000dd00d77202 */ /* 0x000fc40000000f00 */
[----:B------:R1:W5:Y:S01]  /*b290*/  LDL.LU R221, [R1+0x60] ;  /* 0x0000600001dd7983 */ /* 0x0003620000300800 */
[----:B--2---:R-:W-:Y:S01]  /*b2a0*/  FFMA.FTZ R9, R235, c[0x0][0x23c], -R3 ;  /* 0x00008f00eb097a23 */ /* 0x004fe20000010803 */
[----:B------:R-:W-:-:S03]  /*b2b0*/  MOV R235, R166 ;  /* 0x000000a600eb7202 */ /* 0x000fc60000000f00 */
[----:B------:R2:W-:Y:S02]  /*b2c0*/  MUFU.EX2 R176, R9 ;  /* 0x0000000900b07308 */ /* 0x0005e40000000800 */
[----:B--2---:R-:W-:Y:S01]  /*b2d0*/  FFMA.FTZ R9, R219, c[0x0][0x23c], -R3 ;  /* 0x00008f00db097a23 */ /* 0x004fe20000010803 */
[----:B------:R-:W-:Y:S02]  /*b2e0*/  MOV R219, R165 ;  /* 0x000000a500db7202 */ /* 0x000fe40000000f00 */
[----:B------:R-:W-:Y:S03]  /*b2f0*/  HMMA.16816.F32 R164, R4, R16, R116 ;  /* 0x0000001004a4723c */ /* 0x000fe60000001874 */
[----:B------:R2:W2:Y:S04]  /*b300*/  MUFU.EX2 R103, R9 ;  /* 0x0000000900677308 */ /* 0x0004a80000000800 */
[----:B---3--:R-:W-:-:S02]  /*b310*/  F2FP.PACK_AB R4, R180, R182 ;  /* 0x000000b6b404723e */ /* 0x008fc400000000ff */
[----:B-1----:R-:W-:Y:S02]  /*b320*/  F2FP.PACK_AB R5, R177, R178 ;  /* 0x000000b2b105723e */ /* 0x002fe400000000ff */
[----:B------:R-:W-:Y:S02]  /*b330*/  F2FP.PACK_AB R6, R179, R181 ;  /* 0x000000b5b306723e */ /* 0x000fe400000000ff */
[----:B------:R-:W-:Y:S01]  /*b340*/  MOV R119, R102 ;  /* 0x0000006600777202 */ /* 0x000fe20000000f00 */
[----:B--2---:R-:W-:Y:S01]  /*b350*/  FFMA.FTZ R9, R245, c[0x0][0x23c], -R2 ;  /* 0x00008f00f5097a23 */ /* 0x004fe20000010802 */
[----:B------:R-:W-:-:S03]  /*b360*/  F2FP.PACK_AB R7, R103, R176 ;  /* 0x000000b06707723e */ /* 0x000fc600000000ff */
        /* <DEDUP_REMOVED lines=10> */
[----:B--2---:R-:W-:Y:S01]  /*b410*/  F2FP.PACK_AB R92, R30, R102 ;  /* 0x000000661e5c723e */ /* 0x004fe200000000ff */
[----:B------:R-:W-:Y:S05]  /*b420*/  MUFU.EX2 R29, R9 ;  /* 0x00000009001d7308 */ /* 0x000fea0000000800 */
[C---:B------:R-:W-:Y:S03]  /*b430*/  HMMA.16816.F32 R112, R4.reuse, R36, R88 ;  /* 0x000000240470723c */ /* 0x040fe60000001858 */
[----:B------:R1:W2:Y:S04]  /*b440*/  MUFU.EX2 R28, R2 ;  /* 0x00000002001c7308 */ /* 0x0002a80000000800 */
[----:B------:R-:W-:Y:S01]  /*b450*/  MOV R91, R121 ;  /* 0x00000079005b7202 */ /* 0x000fe20000000f00 */
        /* <DEDUP_REMOVED lines=11> */
[----:B------:R-:W-:Y:S01]  /*b510*/  HMMA.16816.F32 R44, R4, R20, R44 ;  /* 0x00000014042c723c */ /* 0x000fe2000000182c */
[----:B------:R-:W1:Y:S01]  /*b520*/  LDSM.16.MT88.4 R4, [R222+0xbc00] ;  /* 0x00bc0000de04783b */ /* 0x000e620000004200 */
[--C-:B--2---:R-:W-:Y:S01]  /*b530*/  FFMA.FTZ R2, R247, c[0x0][0x23c], -R0.reuse ;  /* 0x00008f00f7027a23 */ /* 0x104fe20000010800 */
[----:B---3--:R-:W-:Y:S01]  /*b540*/  F2FP.PACK_AB R93, R26, R27 ;  /* 0x0000001b1a5d723e */ /* 0x008fe200000000ff */
[----:B------:R-:W-:-:S02]  /*b550*/  FFMA.FTZ R0, R246, c[0x0][0x23c], -R0 ;  /* 0x00008f00f6007a23 */ /* 0x000fc40000010800 */
[----:B------:R2:W-:Y:S08]  /*b560*/  MUFU.EX2 R25, R2 ;  /* 0x0000000200197308 */ /* 0x0005f00000000800 */
[----:B------:R3:W3:Y:S01]  /*b570*/  MUFU.EX2 R24, R0 ;  /* 0x0000000000187308 */ /* 0x0006e20000000800 */
[----:B--2---:R-:W-:-:S07]  /*b580*/  FFMA.FTZ R2, R252, c[0x0][0x23c], -R8 ;  /* 0x00008f00fc027a23 */ /* 0x004fce0000010808 */
[----:B------:R-:W-:Y:S01]  /*b590*/  MUFU.EX2 R21, R2 ;  /* 0x0000000200157308 */ /* 0x000fe20000000800 */
[----:B---3--:R-:W-:Y:S01]  /*b5a0*/  FFMA.FTZ R0, R250, c[0x0][0x23c], -R8 ;  /* 0x00008f00fa007a23 */ /* 0x008fe20000010808 */
[----:B------:R-:W-:-:S06]  /*b5b0*/  F2FP.PACK_AB R95, R24, R25 ;  /* 0x00000019185f723e */ /* 0x000fcc00000000ff */
[----:B------:R2:W3:Y:S02]  /*b5c0*/  MUFU.EX2 R23, R0 ;  /* 0x0000000000177308 */ /* 0x0004e40000000800 */
[----:B--2---:R-:W-:-:S06]  /*b5d0*/  FFMA.FTZ R0, R119, c[0x0][0x23c], -R8 ;  /* 0x00008f0077007a23 */ /* 0x004fcc0000010808 */
[----:B------:R2:W-:Y:S02]  /*b5e0*/  MUFU.EX2 R22, R0 ;  /* 0x0000000000167308 */ /* 0x0005e40000000800 */
[----:B--2---:R-:W-:-:S06]  /*b5f0*/  FFMA.FTZ R0, R251, c[0x0][0x23c], -R8 ;  /* 0x00008f00fb007a23 */ /* 0x004fcc0000010808 */
[----:B------:R2:W-:Y:S02]  /*b600*/  MUFU.EX2 R20, R0 ;  /* 0x0000000000147308 */ /* 0x0005e40000000800 */
[----:B--2---:R-:W-:-:S06]  /*b610*/  FFMA.FTZ R0, R91, c[0x0][0x23c], -R3 ;  /* 0x00008f005b007a23 */ /* 0x004fcc0000010803 */
[----:B------:R2:W-:Y:S02]  /*b620*/  MUFU.EX2 R19, R0 ;  /* 0x0000000000137308 */ /* 0x0005e40000000800 */
[----:B--2---:R-:W-:-:S06]  /*b630*/  FFMA.FTZ R0, R72, c[0x0][0x23c], -R3 ;  /* 0x00008f0048007a23 */ /* 0x004fcc0000010803 */
[----:B------:R2:W1:Y:S01]  /*b640*/  MUFU.EX2 R18, R0 ;  /* 0x0000000000127308 */ /* 0x0004620000000800 */
[----:B------:R-:W-:Y:S02]  /*b650*/  MOV R242, R219 ;  /* 0x000000db00f27202 */ /* 0x000fe40000000f00 */
[----:B------:R-:W-:Y:S01]  /*b660*/  MOV R9, R235 ;  /* 0x000000eb00097202 */ /* 0x000fe20000000f00 */
[--C-:B--2---:R-:W-:Y:S02]  /*b670*/  FFMA.FTZ R0, R73, c[0x0][0x23c], -R3.reuse ;  /* 0x00008f0049007a23 */ /* 0x104fe40000010803 */
[----:B------:R-:W-:Y:S02]  /*b680*/  FFMA.FTZ R3, R74, c[0x0][0x23c], -R3 ;  /* 0x00008f004a037a23 */ /* 0x000fe40000010803 */
[----:B------:R-:W-:Y:S08]  /*b690*/  MUFU.EX2 R17, R0 ;  /* 0x0000000000117308 */ /* 0x000ff00000000800 */
[----:B------:R2:W1:Y:S01]  /*b6a0*/  MUFU.EX2 R16, R3 ;  /* 0x0000000300107308 */ /* 0x0004620000000800 */
[----:B------:R-:W-:-:S02]  /*b6b0*/  MOV R31, R75 ;  /* 0x0000004b001f7202 */ /* 0x000fc40000000f00 */
[----:B------:R-:W-:Y:S02]  /*b6c0*/  MOV R243, R244 ;  /* 0x000000f400f37202 */ /* 0x000fe40000000f00 */
[----:B------:R-:W-:Y:S02]  /*b6d0*/  MOV R219, R198 ;  /* 0x000000c600db7202 */ /* 0x000fe40000000f00 */
[----:B------:R-:W-:Y:S02]  /*b6e0*/  MOV R245, R199 ;  /* 0x000000c700f57202 */ /* 0x000fe40000000f00 */
[----:B------:R-:W-:Y:S01]  /*b6f0*/  MOV R235, R162 ;  /* 0x000000a200eb7202 */ /* 0x000fe20000000f00 */
[----:B------:R-:W-:Y:S01]  /*b700*/  FFMA.FTZ R8, R242, R11, R9 ;  /* 0x0000000bf2087223 */ /* 0x000fe20000010009 */
[----:B------:R-:W-:Y:S01]  /*b710*/  MOV R244, R163 ;  /* 0x000000a300f47202 */ /* 0x000fe20000000f00 */
[----:B----4-:R-:W-:Y:S01]  /*b720*/  HMMA.16816.F32 R116, R92, R124, R96 ;  /* 0x0000007c5c74723c */ /* 0x010fe20000001860 */
[----:B------:R-:W-:-:S02]  /*b730*/  FFMA.FTZ R2, R219, R101, R245 ;  /* 0x00000065db027223 */ /* 0x000fc400000100f5 */
[----:B--2---:R-:W-:Y:S02]  /*b740*/  FFMA.FTZ R3, R31, R10, R243 ;  /* 0x0000000a1f037223 */ /* 0x004fe400000100f3 */
[----:B------:R-:W-:Y:S02]  /*b750*/  FFMA.FTZ R0, R236, R100, R235 ;  /* 0x00000064ec007223 */ /* 0x000fe400000100eb */
[----:B---3--:R-:W-:Y:S01]  /*b760*/  F2FP.PACK_AB R96, R23, R21 ;  /* 0x000000151760723e */ /* 0x008fe200000000ff */
[----:B------:R-:W-:Y:S01]  /*b770*/  FADD.FTZ R8, R244, R8 ;  /* 0x00000008f4087221 */ /* 0x000fe20000010000 */
[----:B-1----:R-:W-:Y:S02]  /*b780*/  F2FP.PACK_AB R97, R18, R19 ;  /* 0x000000131261723e */ /* 0x002fe400000000ff */
[----:B------:R-:W-:Y:S02]  /*b790*/  F2FP.PACK_AB R98, R20, R22 ;  /* 0x000000161462723e */ /* 0x000fe400000000ff */
[----:B------:R-:W-:Y:S01]  /*b7a0*/  F2FP.PACK_AB R99, R16, R17 ;  /* 0x000000111063723e */ /* 0x000fe200000000ff */
[----:B------:R-:W-:-:S02]  /*b7b0*/  FADD.FTZ R11, R215, R3 ;  /* 0x00000003d70b7221 */ /* 0x000fc40000010000 */
[----:B------:R-:W-:Y:S01]  /*b7c0*/  FADD.FTZ R10, R216, R2 ;  /* 0x00000002d80a7221 */ /* 0x000fe20000010000 */
        /* <DEDUP_REMOVED lines=28> */
[----:B------:R-:W-:Y:S01]  /*b990*/  FADD.FTZ R4, R200, R4 ;  /* 0x00000004c8047221 */ /* 0x000fe20000010000 */
[----:B------:R-:W-:Y:S01]  /*b9a0*/  MOV R198, R160 ;  /* 0x000000a000c67202 */ /* 0x000fe20000000f00 */
[----:B------:R-:W-:Y:S01]  /*b9b0*/  FADD.FTZ R5, R201, R3 ;  /* 0x00000003c9057221 */ /* 0x000fe20000010000 */
[----:B------:R-:W-:Y:S01]  /*b9c0*/  MOV R199, R161 ;  /* 0x000000a100c77202 */ /* 0x000fe20000000f00 */
        /* <DEDUP_REMOVED lines=60> */
[----:B-1----:R-:W2:Y:S01]  /*bd90*/  LDL R198, [R1] ;  /* 0x0000000001c67983 */ /* 0x002ea20000100800 */
        /* <DEDUP_REMOVED lines=13> */
[----:B---3--:R-:W-:-:S04]  /*be70*/  LEA R0, P0, R2, R210, 0x6 ;  /* 0x000000d202007211 */ /* 0x008fc800078030ff */
[----:B------:R-:W-:Y:S02]  /*be80*/  IADD3 R3, R3, R4, RZ ;  /* 0x0000000403037210 */ /* 0x000fe40007ffe0ff */
[----:B------:R-:W-:Y:S02]  /*be90*/  @!P4 LEA R14, P5, R0, c[0x0][0x170], 0x1 ;  /* 0x00005c00000eca11 */ /* 0x000fe400078a08ff */
[----:B----4-:R-:W-:Y:S02]  /*bea0*/  LEA.HI.X R3, R2, R197, R3, 0x6, P0 ;  /* 0x000000c502037211 */ /* 0x010fe400000f3403 */
[C---:B------:R-:W-:Y:S02]  /*beb0*/  @!P3 LEA R10, P1, R0.reuse, c[0x0][0x170], 0x1 ;  /* 0x00005c00000aba11 */ /* 0x040fe400078208ff */
[C---:B------:R-:W-:Y:S02]  /*bec0*/  @!P2 LEA R8, P0, R0.reuse, c[0x0][0x170], 0x1 ;  /* 0x00005c000008aa11 */ /* 0x040fe400078008ff */
[----:B------:R-:W-:-:S02]  /*bed0*/  IADD3 R2, P6, R0, UR15, RZ ;  /* 0x0000000f00027c10 */ /* 0x000fc4000ffde0ff */
[C-C-:B------:R-:W-:Y:S02]  /*bee0*/  @!P4 LEA.HI.X R15, R0.reuse, c[0x0][0x174], R3.reuse, 0x1, P5 ;  /* 0x00005d00000fca11 */ /* 0x140fe400028f0c03 */
        /* <DEDUP_REMOVED lines=40> */
[----:B------:R-:W4:Y:S04]  /*c170*/  LDSM.16.M88.4 R32, [R221+0x6400] ;  /* 0x00640000dd20783b */ /* 0x000f280000000200 */
[----:B------:R-:W4:Y:S04]  /*c180*/  LDSM.16.M88.4 R28, [R221+0x6800] ;  /* 0x00680000dd1c783b */ /* 0x000f280000000200 */
[----:B------:R-:W4:Y:S04]  /*c190*/  LDSM.16.M88.4 R24, [R221+0x6c00] ;  /* 0x006c0000dd18783b */ /* 0x000f280000000200 */
[----:B-1----:R-:W1:Y:S04]  /*c1a0*/  LDSM.16.M88.4 R12, [R224] ;  /* 0x00000000e00c783b */ /* 0x002e680000000200 */
[----:B------:R-:W-:Y:S04]  /*c1b0*/  LDSM.16.M88.4 R48, [R223+0x6c00] ;  /* 0x006c0000df30783b */ /* 0x000fe80000000200 */
[----:B------:R-:W1:Y:S04]  /*c1c0*/  LDSM.16.M88.4 R16, [R225] ;  /* 0x00000000e110783b */ /* 0x000e680000000200 */
[----:B---3--:R-:W-:Y:S04]  /*c1d0*/  LDSM.16.M88.4 R4, [R225+0x1000] ;  /* 0x00100000e104783b */ /* 0x008fe80000000200 */
[----:B------:R-:W3:Y:S04]  /*c1e0*/  LDSM.16.M88.4 R44, [R223+0x6800] ;  /* 0x00680000df2c783b */ /* 0x000ee80000000200 */
[----:B------:R-:W1:Y:S04]  /*c1f0*/  LDSM.16.M88.4 R40, [R223+0x6400] ;  /* 0x00640000df28783b */ /* 0x000e680000000200 */
[----:B------:R-:W1:Y:S01]  /*c200*/  LDSM.16.M88.4 R20, [R223+0x6000] ;  /* 0x00600000df14783b */ /* 0x000e620000000200 */
[----:B--2---:R-:W-:Y:S01]  /*c210*/  HMMA.16816.F32 R184, R8, R36, RZ ;  /* 0x0000002408b8723c */ /* 0x004fe200000018ff */
[----:B------:R-:W-:-:S02]  /*c220*/  MOV R3, R199 ;  /* 0x000000c700037202 */ /* 0x000fc40000000f00 */
[----:B------:R-:W0:Y:S05]  /*c230*/  LDGDEPBAR ;  /* 0x00000000000079af */ /* 0x000e2a0000000000 */
[C---:B----4-:R-:W-:Y:S08]  /*c240*/  HMMA.16816.F32 R176, R8.reuse, R32, RZ ;  /* 0x0000002008b0723c */ /* 0x050ff000000018ff */
[C---:B------:R-:W-:Y:S08]  /*c250*/  HMMA.16816.F32 R104, R8.reuse, R28, RZ ;  /* 0x0000001c0868723c */ /* 0x040ff000000018ff */
[C---:B------:R-:W-:Y:S08]  /*c260*/  HMMA.16816.F32 R64, R8.reuse, R24, RZ ;  /* 0x000000180840723c */ /* 0x040ff000000018ff */
[C---:B------:R-:W-:Y:S08]  /*c270*/  HMMA.16816.F32 R180, R8.reuse, R38, RZ ;  /* 0x0000002608b4723c */ /* 0x040ff000000018ff */
[C---:B------:R-:W-:Y:S08]  /*c280*/  HMMA.16816.F32 R108, R8.reuse, R34, RZ ;  /* 0x00000022086c723c */ /* 0x040ff000000018ff */
[C---:B------:R-:W-:Y:S08]  /*c290*/  HMMA.16816.F32 R100, R8.reuse, R30, RZ ;  /* 0x0000001e0864723c */ /* 0x040ff000000018ff */
[----:B------:R-:W-:Y:S08]  /*c2a0*/  HMMA.16816.F32 R60, R8, R26, RZ ;  /* 0x0000001a083c723c */ /* 0x000ff000000018ff */
[C---:B-1----:R-:W-:Y:S08]  /*c2b0*/  HMMA.16816.F32 R8, R12.reuse, R24, RZ ;  /* 0x000000180c08723c */ /* 0x042ff000000018ff */
        /* <DEDUP_REMOVED lines=72> */
[----:B------:R-:W2:Y:S01]  /*c740*/  LDSM.16.M88.4 R28, [R223+0x8400] ;  /* 0x00840000df1c783b */ /* 0x000ea20000000200 */
        /* <DEDUP_REMOVED lines=33> */
[----:B------:R-:W3:Y:S01]  /*c960*/  LDSM.16.M88.4 R32, [R221+0x8800] ;  /* 0x00880000dd20783b */ /* 0x000ee20000000200 */
        /* <DEDUP_REMOVED lines=21> */
[----:B---3--:R-:W-:Y:S01]  /*cac0*/  HMMA.16816.F32 R48, R16, R32, R44 ;  /* 0x000000201030723c */ /* 0x008fe2000000182c */
[----:B--2---:R-:W-:-:S06]  /*cad0*/  FMUL.FTZ R0, R37, c[0x0][0x2ec] ;  /* 0x0000bb0025007a20 */ /* 0x004fcc0000410000 */
[----:B------:R2:W3:Y:S02]  /*cae0*/  MUFU.TANH R177, R0 ;  /* 0x0000000000b17308 */ /* 0x0004e40000002400 */
[----:B--2---:R-:W-:-:S06]  /*caf0*/  FMUL.FTZ R0, R38, c[0x0][0x2ec] ;  /* 0x0000bb0026007a20 */ /* 0x004fcc0000410000 */
[----:B------:R2:W1:Y:S02]  /*cb00*/  MUFU.TANH R106, R0 ;  /* 0x00000000006a7308 */ /* 0x0004640000002400 */
[----:B--2---:R-:W-:Y:S01]  /*cb10*/  FMUL.FTZ R0, R39, c[0x0][0x2ec] ;  /* 0x0000bb0027007a20 */ /* 0x004fe20000410000 */
[-C--:B------:R-:W-:Y:S01]  /*cb20*/  HMMA.16816.F32 R60, R20, R42.reuse, R200 ;  /* 0x0000002a143c723c */ /* 0x080fe200000018c8 */
[----:B------:R-:W2:Y:S04]  /*cb30*/  LDSM.16.M88.4 R36, [R223+0x7c00] ;  /* 0x007c0000df24783b */ /* 0x000ea80000000200 */
[----:B------:R1:W1:Y:S03]  /*cb40*/  MUFU.TANH R176, R0 ;  /* 0x0000000000b07308 */ /* 0x0002660000002400 */
[----:B------:R-:W-:Y:S01]  /*cb50*/  HMMA.16816.F32 R44, R24, R42, R192 ;  /* 0x0000002a182c723c */ /* 0x000fe200000018c0 */
[----:B-1----:R-:W-:-:S04]  /*cb60*/  FMUL.FTZ R0, R52, c[0x0][0x2ec] ;  /* 0x0000bb0034007a20 */ /* 0x002fc80000410000 */
[----:B------:R1:W1:Y:S03]  /*cb70*/  MUFU.TANH R107, R0 ;  /* 0x00000000006b7308 */ /* 0x0002660000002400 */
[----:B------:R-:W-:Y:S01]  /*cb80*/  HMMA.16816.F32 R40, R12, R32, R56 ;  /* 0x000000200c28723c */ /* 0x000fe20000001838 */
[----:B-1----:R-:W-:-:S04]  /*cb90*/  FMUL.FTZ R0, R53, c[0x0][0x2ec] ;  /* 0x0000bb0035007a20 */ /* 0x002fc80000410000 */
[----:B------:R1:W1:Y:S02]  /*cba0*/  MUFU.TANH R111, R0 ;  /* 0x00000000006f7308 */ /* 0x0002640000002400 */
[----:B-1----:R-:W-:-:S06]  /*cbb0*/  FMUL.FTZ R0, R54, c[0x0][0x2ec] ;  /* 0x0000bb0036007a20 */ /* 0x002fcc0000410000 */
[----:B------:R1:W1:Y:S02]  /*cbc0*/  MUFU.TANH R109, R0 ;  /* 0x00000000006d7308 */ /* 0x0002640000002400 */
[----:B-1----:R-:W-:Y:S02]  /*cbd0*/  FMUL.FTZ R0, R55, c[0x0][0x2ec] ;  /* 0x0000bb0037007a20 */ /* 0x002fe40000410000 */
[----:B------:R-:W-:Y:S04]  /*cbe0*/  HMMA.16816.F32 R52, R8, R28, R48 ;  /* 0x0000001c0834723c */ /* 0x000fe80000001830 */
[----:B------:R1:W1:Y:S02]  /*cbf0*/  MUFU.TANH R110, R0 ;  /* 0x00000000006e7308 */ /* 0x0002640000002400 */
[----:B-1----:R-:W-:-:S06]  /*cc00*/  FMUL.FTZ R0, R64, c[0x0][0x2ec] ;  /* 0x0000bb0040007a20 */ /* 0x002fcc0000410000 */
[----:B------:R1:W1:Y:S01]  /*cc10*/  MUFU.TANH R108, R0 ;  /* 0x00000000006c7308 */ /* 0x0002620000002400 */
[----:B------:R-:W-:Y:S01]  /*cc20*/  HMMA.16816.F32 R60, R12, R34, R60 ;  /* 0x000000220c3c723c */ /* 0x000fe2000000183c */
[----:B-1----:R-:W-:-:S06]  /*cc30*/  FMUL.FTZ R0, R65, c[0x0][0x2ec] ;  /* 0x0000bb0041007a20 */ /* 0x002fcc0000410000 */
[----:B------:R1:W1:Y:S01]  /*cc40*/  MUFU.TANH R105, R0 ;  /* 0x0000000000697308 */ /* 0x0002620000002400 */
[----:B------:R-:W-:Y:S01]  /*cc50*/  HMMA.16816.F32 R48, R16, R34, R44 ;  /* 0x000000221030723c */ /* 0x000fe2000000182c */
[----:B------:R-:W3:Y:S07]  /*cc60*/  LDSM.16.M88.4 R32, [R221+0x8c00] ;  /* 0x008c0000dd20783b */ /* 0x000eee0000000200 */
        /* <DEDUP_REMOVED lines=20> */
[----:B------:R-:W-:Y:S01]  /*cdb0*/  ISETP.GT.AND P0, PT, R235, R3, PT ;  /* 0x00000003eb00720c */ /* 0x000fe20003f04270 */
        /* <DEDUP_REMOVED lines=8> */
[-C--:B---3--:R-:W-:Y:S08]  /*ce40*/  HMMA.16816.F32 R40, R16, R32.reuse, R44 ;  /* 0x000000201028723c */ /* 0x088ff0000000182c */
[----:B------:R-:W-:Y:S08]  /*ce50*/  HMMA.16816.F32 R44, R12, R32, R56 ;  /* 0x000000200c2c723c */ /* 0x000ff00000001838 */
[-C--:B------:R-:W-:Y:S08]  /*ce60*/  HMMA.16816.F32 R16, R16, R34.reuse, R24 ;  /* 0x000000221010723c */ /* 0x080ff00000001818 */
[----:B------:R-:W-:Y:S01]  /*ce70*/  HMMA.16816.F32 R12, R12, R34, R20 ;  /* 0x000000220c0c723c */ /* 0x000fe20000001814 */
[----:B------:R2:W3:Y:S07]  /*ce80*/  MUFU.TANH R62, R0 ;  /* 0x00000000003e7308 */ /* 0x0004ee0000002400 */
[-C--:B-1----:R-:W-:Y:S08]  /*ce90*/  HMMA.16816.F32 R24, R4, R28.reuse, R44 ;  /* 0x0000001c0418723c */ /* 0x082ff0000000182c */
[----:B------:R-:W-:Y:S01]  /*cea0*/  HMMA.16816.F32 R40, R8, R28, R40 ;  /* 0x0000001c0828723c */ /* 0x000fe20000001828 */
[----:B--2---:R-:W-:-:S04]  /*ceb0*/  FMUL.FTZ R0, R48, c[0x0][0x2ec] ;  /* 0x0000bb0030007a20 */ /* 0x004fc80000410000 */
[----:B------:R1:W2:Y:S03]  /*cec0*/  MUFU.TANH R60, R0 ;  /* 0x00000000003c7308 */ /* 0x0002a60000002400 */
[-C--:B------:R-:W-:Y:S08]  /*ced0*/  HMMA.16816.F32 R8, R8, R30.reuse, R16 ;  /* 0x0000001e0808723c */ /* 0x080ff00000001810 */
[----:B------:R-:W-:Y:S01]  /*cee0*/  HMMA.16816.F32 R4, R4, R30, R12 ;  /* 0x0000001e0404723c */ /* 0x000fe2000000180c */
[----:B-1----:R-:W-:-:S04]  /*cef0*/  FMUL.FTZ R0, R49, c[0x0][0x2ec] ;  /* 0x0000bb0031007a20 */ /* 0x002fc80000410000 */
[----:B------:R1:W1:Y:S01]  /*cf00*/  MUFU.TANH R104, R0 ;  /* 0x0000000000687308 */ /* 0x0002620000002400 */
        /* <DEDUP_REMOVED lines=16> */
[----:B-1----:R-:W-:Y:S02]  /*d010*/  FMUL.FTZ R0, R52, c[0x0][0x2ec] ;  /* 0x0000bb0034007a20 */ /* 0x002fe40000410000 */
[----:B------:R-:W-:Y:S02]  /*d020*/  FMUL.FTZ R10, R10, c[0x0][0x2ec] ;  /* 0x0000bb000a0a7a20 */ /* 0x000fe40000410000 */
[----:B------:R1:W1:Y:S01]  /*d030*/  MUFU.TANH R50, R0 ;  /* 0x0000000000327308 */ /* 0x0002620000002400 */
[----:B------:R-:W-:Y:S02]  /*d040*/  FMUL.FTZ R11, R11, c[0x0][0x2ec] ;  /* 0x0000bb000b0b7a20 */ /* 0x000fe40000410000 */
[----:B------:R-:W-:Y:S02]  /*d050*/  FMUL.FTZ R4, R4, c[0x0][0x2ec] ;  /* 0x0000bb0004047a20 */ /* 0x000fe40000410000 */
[----:B------:R-:W-:Y:S02]  /*d060*/  FMUL.FTZ R5, R5, c[0x0][0x2ec] ;  /* 0x0000bb0005057a20 */ /* 0x000fe40000410000 */
[----:B------:R-:W-:-:S02]  /*d070*/  FMUL.FTZ R6, R6, c[0x0][0x2ec] ;  /* 0x0000bb0006067a20 */ /* 0x000fc40000410000 */
[----:B------:R-:W-:Y:S01]  /*d080*/  FMUL.FTZ R7, R7, c[0x0][0x2ec] ;  /* 0x0000bb0007077a20 */ /* 0x000fe20000410000 */
[----:B------:R-:W2:Y:S01]  /*d090*/  MUFU.TANH R48, R48 ;  /* 0x0000003000307308 */ /* 0x000ea20000002400 */
[----:B-1----:R-:W-:-:S07]  /*d0a0*/  FMUL.FTZ R0, R53, c[0x0][0x2ec] ;  /* 0x0000bb0035007a20 */ /* 0x002fce0000410000 */
[----:B------:R-:W1:Y:S08]  /*d0b0*/  MUFU.TANH R55, R55 ;  /* 0x0000003700377308 */ /* 0x000e700000002400 */
[----:B------:R1:W1:Y:S08]  /*d0c0*/  MUFU.TANH R49, R0 ;  /* 0x0000000000317308 */ /* 0x0002700000002400 */
[----:B------:R1:W1:Y:S08]  /*d0d0*/  MUFU.TANH R45, R40 ;  /* 0x00000028002d7308 */ /* 0x0002700000002400 */
[----:B------:R1:W1:Y:S08]  /*d0e0*/  MUFU.TANH R47, R41 ;  /* 0x00000029002f7308 */ /* 0x0002700000002400 */
[----:B------:R1:W1:Y:S08]  /*d0f0*/  MUFU.TANH R46, R42 ;  /* 0x0000002a002e7308 */ /* 0x0002700000002400 */
[----:B------:R1:W1:Y:S08]  /*d100*/  MUFU.TANH R44, R43 ;  /* 0x0000002b002c7308 */ /* 0x0002700000002400 */
        /* <DEDUP_REMOVED lines=15> */
[----:B------:R-:W3:Y:S04]  /*d200*/  LDL.64 R198, [R1+0x30] ;  /* 0x0000300001c67983 */ /* 0x000ee80000100a00 */
[----:B------:R-:W4:Y:S01]  /*d210*/  LDL.LU R3, [R1] ;  /* 0x0000000001037983 */ /* 0x000f220000300800 */
[----:B------:R-:W-:Y:S03]  /*d220*/  BSSY B0, `(.L_x_877) ;  /* 0x0000038000007945 */ /* 0x000fe60003800000 */
[----:B------:R1:W-:Y:S04]  /*d230*/  @P4 STS [R226+0x6000], RZ ;  /* 0x006000ffe2004388 */ /* 0x0003e80000000800 */
[----:B------:R1:W-:Y:S04]  /*d240*/  @P4 STS [R226+0x6004], RZ ;  /* 0x006004ffe2004388 */ /* 0x0003e80000000800 */
[----:B------:R1:W-:Y:S02]  /*d250*/  @P4 STS.64 [R226+0x6008], RZ ;  /* 0x006008ffe2004388 */ /* 0x0003e40000000a00 */
[----:B-1--4-:R-:W-:-:S04]  /*d260*/  IADD3 R0, R3, -0x4, RZ ;  /* 0xfffffffc03007810 */ /* 0x012fc80007ffe0ff */
[----:B------:R-:W-:Y:S01]  /*d270*/  SHF.R.S32.HI R4, RZ, 0x1f, R0 ;  /* 0x0000001fff047819 */ /* 0x000fe20000011400 */
[----:B------:R-:W-:-:S04]  /*d280*/  IMAD.WIDE.U32 R2, R0, c[0x0][0x198], RZ ;  /* 0x0000660000027a25 */ /* 0x000fc800078e00ff */
[----:B------:R-:W-:-:S04]  /*d290*/  IMAD R4, R4, c[0x0][0x198], RZ ;  /* 0x0000660004047a24 */ /* 0x000fc800078e02ff */
[----:B------:R-:W-:Y:S01]  /*d2a0*/  IMAD R4, R0, c[0x0][0x19c], R4 ;  /* 0x0000670000047a24 */ /* 0x000fe200078e0204 */
[----:B--2---:R-:W-:-:S03]  /*d2b0*/  LEA R0, P0, R2, R196, 0x6 ;  /* 0x000000c402007211 */ /* 0x004fc600078030ff */
[----:B------:R-:W-:Y:S01]  /*d2c0*/  IMAD.IADD R3, R3, 0x1, R4 ;  /* 0x0000000103037824 */ /* 0x000fe200078e0204 */
[C---:B------:R-:W-:Y:S02]  /*d2d0*/  @!P4 LEA R12, P5, R0.reuse, c[0x0][0x168], 0x1 ;  /* 0x00005a00000cca11 */ /* 0x040fe400078a08ff */
[----:B------:R-:W-:Y:S02]  /*d2e0*/  @!P2 LEA R6, P1, R0, c[0x0][0x168], 0x1 ;  /* 0x00005a000006aa11 */ /* 0x000fe400078208ff */
[----:B---3--:R-:W-:Y:S02]  /*d2f0*/  LEA.HI.X R3, R2, R199, R3, 0x6, P0 ;  /* 0x000000c702037211 */ /* 0x008fe400000f3403 */
        /* <DEDUP_REMOVED lines=42> */
.L_x_878:
[----:B------:R-:W-:Y:S05]  /*d5a0*/  BSYNC B0 ;  /* 0x0000000000007941 */ /* 0x000fea0003800000 */
.L_x_877:
[----:B------:R-:W0:Y:S02]  /*d5b0*/  LDGDEPBAR ;  /* 0x00000000000079af */ /* 0x000e240000000000 */
.L_x_876:
[----:B-1234-:R-:W1:Y:S01]  /*d5c0*/  S2R R0, SR_TID.X ;  /* 0x0000000000007919 */ /* 0x01ee620000002100 */
[----:B------:R-:W-:Y:S02]  /*d5d0*/  IMAD.MOV.U32 R57, RZ, RZ, R243 ;  /* 0x000000ffff397224 */ /* 0x000fe400078e00f3 */
[----:B------:R-:W-:Y:S02]  /*d5e0*/  IMAD.MOV.U32 R203, RZ, RZ, R242 ;  /* 0x000000ffffcb7224 */ /* 0x000fe400078e00f2 */
[----:B------:R-:W-:Y:S02]  /*d5f0*/  IMAD.MOV.U32 R58, RZ, RZ, R252 ;  /* 0x000000ffff3a7224 */ /* 0x000fe400078e00fc */
[----:B-1----:R-:W-:-:S05]  /*d600*/  IMAD.SHL.U32 R0, R0, 0x2, RZ ;  /* 0x0000000200007824 */ /* 0x002fca00078e00ff */
[----:B------:R-:W-:-:S05]  /*d610*/  LOP3.LUT R0, R0, 0x6, RZ, 0xc0, !PT ;  /* 0x0000000600007812 */ /* 0x000fca00078ec0ff */
[----:B------:R-:W-:-:S05]  /*d620*/  IMAD R0, R235, 0x40, R0 ;  /* 0x00000040eb007824 */ /* 0x000fca00078e0200 */
[C---:B------:R-:W-:Y:S02]  /*d630*/  ISETP.GE.AND P3, PT, R0.reuse, R234, PT ;  /* 0x000000ea0000720c */ /* 0x040fe40003f66270 */
[C---:B------:R-:W-:Y:S02]  /*d640*/  IADD3 R2, R0.reuse, 0x1, RZ ;  /* 0x0000000100027810 */ /* 0x040fe40007ffe0ff */
        /* <DEDUP_REMOVED lines=90> */
[----:B------:R-:W-:Y:S02]  /*dbf0*/  ISETP.LT.OR P1, PT, R3, R229, P1 ;  /* 0x000000e50300720c */ /* 0x000fe40000f21670 */
        /* <DEDUP_REMOVED lines=27> */
[----:B------:R-:W-:Y:S01]  /*ddb0*/  FSEL R248, R66, -INF , !P0 ;  /* 0xff80000042f87808 */ /* 0x000fe20004000000 */
[----:B------:R-:W-:Y:S01]  /*ddc0*/  IMAD.MOV.U32 R66, RZ, RZ, R241 ;  /* 0x000000ffff427224 */ /* 0x000fe200078e00f1 */
        /* <DEDUP_REMOVED lines=31> */
[----:B------:R-:W-:Y:S02]  /*dfc0*/  ISETP.LT.OR P2, PT, R2, R228, P2 ;  /* 0x000000e40200720c */ /* 0x000fe40001741670 */
        /* <DEDUP_REMOVED lines=22> */
[-C--:B------:R-:W-:Y:S02]  /*e130*/  ISETP.GE.AND P1, PT, R2, R232.reuse, PT ;  /* 0x000000e80200720c */ /* 0x080fe40003f26270 */
[----:B------:R-:W-:Y:S02]  /*e140*/  FMNMX.FTZ R103, R190, R103, !PT ;  /* 0x00000067be677209 */ /* 0x000fe40007810000 */
[----:B------:R-:W-:Y:S02]  /*e150*/  FSEL R61, R23, -INF , !P2 ;  /* 0xff800000173d7808 */ /* 0x000fe40005000000 */
[----:B------:R-:W-:Y:S02]  /*e160*/  FMNMX.FTZ R5, R42, R5, !PT ;  /* 0x000000052a057209 */ /* 0x000fe40007810000 */
[----:B------:R-:W-:-:S02]  /*e170*/  ISETP.GE.AND P2, PT, R0, R232, PT ;  /* 0x000000e80000720c */ /* 0x000fc40003f46270 */
[-C--:B------:R-:W-:Y:S02]  /*e180*/  ISETP.LT.OR P1, PT, R2, R228.reuse, P1 ;  /* 0x000000e40200720c */ /* 0x080fe40000f21670 */
[----:B------:R-:W-:Y:S02]  /*e190*/  FMNMX.FTZ R103, R30, R103, !PT ;  /* 0x000000671e677209 */ /* 0x000fe40007810000 */
[----:B------:R-:W-:Y:S02]  /*e1a0*/  FMNMX.FTZ R5, R43, R5, !PT ;  /* 0x000000052b057209 */ /* 0x000fe40007810000 */
[----:B------:R-:W-:Y:S02]  /*e1b0*/  ISETP.LT.OR P2, PT, R0, R228, P2 ;  /* 0x000000e40000720c */ /* 0x000fe40001741670 */
[----:B------:R-:W-:Y:S02]  /*e1c0*/  FSEL R212, R17, -INF , !P1 ;  /* 0xff80000011d47808 */ /* 0x000fe40004800000 */
[----:B------:R-:W-:-:S02]  /*e1d0*/  FMNMX.FTZ R103, R61, R103, !PT ;  /* 0x000000673d677209 */ /* 0x000fc40007810000 */
[----:B------:R-:W-:Y:S01]  /*e1e0*/  FSEL R213, R55, -INF , !P0 ;  /* 0xff80000037d57808 */ /* 0x000fe20004000000 */
[----:B------:R-:W-:Y:S01]  /*e1f0*/  IMAD.MOV.U32 R55, RZ, RZ, R30 ;  /* 0x000000ffff377224 */ /* 0x000fe200078e001e */
        /* <DEDUP_REMOVED lines=41> */
[----:B-1----:R-:W-:Y:S02]  /*e490*/  FMNMX.FTZ R103, R103, R5, !PT ;  /* 0x0000000567677209 */ /* 0x002fe40007810000 */
[----:B------:R-:W-:-:S02]  /*e4a0*/  FMNMX.FTZ R4, R106, R4, !PT ;  /* 0x000000046a047209 */ /* 0x000fc40007810000 */
[----:B------:R-:W-:Y:S01]  /*e4b0*/  FSEL R242, R101, -INF , !P4 ;  /* 0xff80000065f27808 */ /* 0x000fe20006000000 */
[----:B------:R-:W1:Y:S01]  /*e4c0*/  SHFL.BFLY PT, R6, R103, 0x1, 0x1f ;  /* 0x0c201f0067067f89 */ /* 0x000e6200000e0000 */
        /* <DEDUP_REMOVED lines=13> */
[----:B------:R-:W-:Y:S02]  /*e5a0*/  FMNMX.FTZ R3, R243, R3, !PT ;  /* 0x00000003f3037209 */ /* 0x000fe40007810000 */
[----:B------:R-:W-:Y:S01]  /*e5b0*/  FSEL R241, R51, -INF , !P3 ;  /* 0xff80000033f17808 */ /* 0x000fe20005800000 */
[----:B------:R-:W2:Y:S01]  /*e5c0*/  SHFL.BFLY PT, R5, R102, 0x2, 0x1f ;  /* 0x0c401f0066057f89 */ /* 0x000ea200000e0000 */
[----:B------:R-:W-:Y:S02]  /*e5d0*/  FSEL R208, R45, -INF , !P5 ;  /* 0xff8000002dd07808 */ /* 0x000fe40006800000 */
        /* <DEDUP_REMOVED lines=8> */
[----:B------:R-:W-:-:S02]  /*e660*/  FMNMX.FTZ R2, R245, R3, !PT ;  /* 0x00000003f5027209 */ /* 0x000fc40007810000 */
[----:B------:R-:W-:Y:S02]  /*e670*/  FMNMX.FTZ R0, R249, R0, !PT ;  /* 0x00000000f9007209 */ /* 0x000fe40007810000 */
[----:B------:R-:W-:Y:S02]  /*e680*/  FMNMX.FTZ R2, R218, R2, !PT ;  /* 0x00000002da027209 */ /* 0x000fe40007810000 */
[----:B------:R-:W-:Y:S02]  /*e690*/  FMNMX.FTZ R0, R242, R0, !PT ;  /* 0x00000000f2007209 */ /* 0x000fe40007810000 */
[----:B------:R-:W-:Y:S02]  /*e6a0*/  FSEL R236, R47, -INF , !P1 ;  /* 0xff8000002fec7808 */ /* 0x000fe40004800000 */
[----:B------:R-:W-:Y:S02]  /*e6b0*/  FMNMX.FTZ R2, R208, R2, !PT ;  /* 0x00000002d0027209 */ /* 0x000fe40007810000 */
[----:B-1----:R-:W-:-:S02]  /*e6c0*/  FMNMX.FTZ R103, R103, R6, !PT ;  /* 0x0000000667677209 */ /* 0x002fc40007810000 */
[----:B------:R-:W-:Y:S02]  /*e6d0*/  FSEL R216, R46, -INF , !P2 ;  /* 0xff8000002ed87808 */ /* 0x000fe40005000000 */
[----:B------:R-:W-:Y:S02]  /*e6e0*/  FMNMX.FTZ R0, R241, R0, !PT ;  /* 0x00000000f1007209 */ /* 0x000fe40007810000 */
[----:B------:R-:W-:Y:S02]  /*e6f0*/  FSEL R59, R28, -INF , !P4 ;  /* 0xff8000001c3b7808 */ /* 0x000fe40006000000 */
[----:B------:R-:W-:Y:S01]  /*e700*/  FMNMX.FTZ R3, R236, R2, !PT ;  /* 0x00000002ec037209 */ /* 0x000fe20007810000 */
[----:B------:R-:W-:Y:S01]  /*e710*/  FMUL.FTZ R2, R103, c[0x0][0x23c] ;  /* 0x00008f0067027a20 */ /* 0x000fe20000410000 */
[----:B------:R-:W-:Y:S02]  /*e720*/  FSEL R44, R44, -INF , !P0 ;  /* 0xff8000002c2c7808 */ /* 0x000fe40004000000 */
[----:B------:R-:W-:-:S02]  /*e730*/  FMNMX.FTZ R0, R216, R0, !PT ;  /* 0x00000000d8007209 */ /* 0x000fc40007810000 */
[----:B------:R-:W-:Y:S02]  /*e740*/  FSETP.NEU.FTZ.AND P0, PT, R103, -INF , PT ;  /* 0xff8000006700780b */ /* 0x000fe40003f1d000 */
[----:B------:R-:W-:Y:S02]  /*e750*/  FSEL R209, R26, -INF , !P3 ;  /* 0xff8000001ad17808 */ /* 0x000fe40005800000 */
[----:B------:R-:W-:Y:S02]  /*e760*/  FMNMX.FTZ R3, R59, R3, !PT ;  /* 0x000000033b037209 */ /* 0x000fe40007810000 */
[----:B------:R-:W-:Y:S02]  /*e770*/  FSEL R63, R27, -INF , !P6 ;  /* 0xff8000001b3f7808 */ /* 0x000fe40007000000 */
[----:B------:R-:W-:Y:S01]  /*e780*/  FMNMX.FTZ R0, R44, R0, !PT ;  /* 0x000000002c007209 */ /* 0x000fe20007810000 */
[----:B------:R-:W-:Y:S01]  /*e790*/  LDSM.16.MT88.4 R24, [R222+0x9000] ;  /* 0x00900000de18783b */ /* 0x000fe20000004200 */
[----:B------:R-:W-:-:S02]  /*e7a0*/  FSEL R2, R2, RZ, P0 ;  /* 0x000000ff02027208 */ /* 0x000fc40000000000 */
[----:B------:R-:W-:Y:S02]  /*e7b0*/  FMNMX.FTZ R3, R209, R3, !PT ;  /* 0x00000003d1037209 */ /* 0x000fe40007810000 */
        /* <DEDUP_REMOVED lines=8> */
[----:B------:R-:W4:Y:S01]  /*e840*/  SHFL.BFLY PT, R6, R4, 0x2, 0x1f ;  /* 0x0c401f0004067f89 */ /* 0x000f2200000e0000 */
[----:B--2---:R-:W-:-:S04]  /*e850*/  FFMA.FTZ R0, R8, c[0x0][0x23c], -R2 ;  /* 0x00008f0008007a23 */ /* 0x004fc80000010802 */
[----:B------:R2:W-:Y:S01]  /*e860*/  MUFU.EX2 R31, R0 ;  /* 0x00000000001f7308 */ /* 0x0005e20000000800 */
        /* <DEDUP_REMOVED lines=20> */
[----:B--2---:R-:W-:Y:S01]  /*e9b0*/  FMNMX.FTZ R105, R4, R7, !PT ;  /* 0x0000000704697209 */ /* 0x004fe20007810000 */
[----:B---3--:R-:W-:Y:S02]  /*e9c0*/  FMUL.FTZ R76, R76, R101 ;  /* 0x000000654c4c7220 */ /* 0x008fe40000410000 */
[----:B------:R-:W-:-:S02]  /*e9d0*/  FFMA.FTZ R9, R15, c[0x0][0x23c], -R8 ;  /* 0x00008f000f097a23 */ /* 0x000fc40000010808 */
[----:B------:R-:W-:Y:S02]  /*e9e0*/  FMUL.FTZ R3, R105, c[0x0][0x23c] ;  /* 0x00008f0069037a20 */ /* 0x000fe40000410000 */
[----:B------:R-:W-:Y:S02]  /*e9f0*/  FMUL.FTZ R77, R77, R101 ;  /* 0x000000654d4d7220 */ /* 0x000fe40000410000 */
[----:B-1----:R-:W-:Y:S01]  /*ea00*/  FFMA.FTZ R5, R10, c[0x0][0x23c], -R0 ;  /* 0x00008f000a057a23 */ /* 0x002fe20000010800 */
[----:B----4-:R-:W-:Y:S01]  /*ea10*/  F2FP.PACK_AB R6, R62, R219 ;  /* 0x000000db3e06723e */ /* 0x010fe200000000ff */
[----:B------:R1:W2:Y:S01]  /*ea20*/  MUFU.EX2 R10, R9 ;  /* 0x00000009000a7308 */ /* 0x0002a20000000800 */
[-C--:B------:R-:W-:Y:S02]  /*ea30*/  FMUL.FTZ R92, R92, R101.reuse ;  /* 0x000000655c5c7220 */ /* 0x080fe40000410000 */
[-C--:B------:R-:W-:Y:S02]  /*ea40*/  FMUL.FTZ R93, R93, R101.reuse ;  /* 0x000000655d5d7220 */ /* 0x080fe40000410000 */
[----:B------:R-:W-:-:S02]  /*ea50*/  FMUL.FTZ R116, R116, R101 ;  /* 0x0000006574747220 */ /* 0x000fc40000410000 */
[-C--:B------:R-:W-:Y:S01]  /*ea60*/  FMUL.FTZ R117, R117, R101.reuse ;  /* 0x0000006575757220 */ /* 0x080fe20000410000 */
[----:B------:R3:W-:Y:S01]  /*ea70*/  MUFU.EX2 R67, R5 ;  /* 0x0000000500437308 */ /* 0x0007e20000000800 */
[-C--:B------:R-:W-:Y:S02]  /*ea80*/  FMUL.FTZ R120, R120, R101.reuse ;  /* 0x0000006578787220 */ /* 0x080fe40000410000 */
[-C--:B------:R-:W-:Y:S02]  /*ea90*/  FMUL.FTZ R121, R121, R101.reuse ;  /* 0x0000006579797220 */ /* 0x080fe40000410000 */
[-C--:B------:R-:W-:Y:S02]  /*eaa0*/  FMUL.FTZ R132, R132, R101.reuse ;  /* 0x0000006584847220 */ /* 0x080fe40000410000 */
[----:B------:R-:W-:Y:S02]  /*eab0*/  FMUL.FTZ R133, R133, R101 ;  /* 0x0000006585857220 */ /* 0x000fe40000410000 */
[----:B-1----:R-:W-:-:S02]  /*eac0*/  FFMA.FTZ R9, R16, c[0x0][0x23c], -R8 ;  /* 0x00008f0010097a23 */ /* 0x002fc40000010808 */
[-C--:B------:R-:W-:Y:S02]  /*ead0*/  FMUL.FTZ R164, R164, R101.reuse ;  /* 0x00000065a4a47220 */ /* 0x080fe40000410000 */
[----:B------:R1:W-:Y:S01]  /*eae0*/  MUFU.EX2 R252, R9 ;  /* 0x0000000900fc7308 */ /* 0x0003e20000000800 */
[-C--:B------:R-:W-:Y:S02]  /*eaf0*/  FMUL.FTZ R165, R165, R101.reuse ;  /* 0x00000065a5a57220 */ /* 0x080fe40000410000 */
[----:B---3--:R-:W-:Y:S02]  /*eb00*/  FFMA.FTZ R5, R12, c[0x0][0x23c], -R0 ;  /* 0x00008f000c057a23 */ /* 0x008fe40000010800 */
[-C--:B------:R-:W-:Y:S02]  /*eb10*/  FMUL.FTZ R168, R168, R101.reuse ;  /* 0x00000065a8a87220 */ /* 0x080fe40000410000 */
[-C--:B------:R-:W-:Y:S01]  /*eb20*/  FMUL.FTZ R169, R169, R101.reuse ;  /* 0x00000065a9a97220 */ /* 0x080fe20000410000 */
[----:B------:R3:W-:Y:S01]  /*eb30*/  MUFU.EX2 R202, R5 ;  /* 0x0000000500ca7308 */ /* 0x0007e20000000800 */
[----:B------:R-:W-:-:S02]  /*eb40*/  FMUL.FTZ R136, R136, R101 ;  /* 0x0000006588887220 */ /* 0x000fc40000410000 */
[-C--:B------:R-:W-:Y:S02]  /*eb50*/  FMUL.FTZ R137, R137, R101.reuse ;  /* 0x0000006589897220 */ /* 0x080fe40000410000 */
[-C--:B------:R-:W-:Y:S02]  /*eb60*/  FMUL.FTZ R148, R148, R101.reuse ;  /* 0x0000006594947220 */ /* 0x080fe40000410000 */
[-C--:B------:R-:W-:Y:S02]  /*eb70*/  FMUL.FTZ R149, R149, R101.reuse ;  /* 0x0000006595957220 */ /* 0x080fe40000410000 */
[----:B-1----:R-:W-:Y:S02]  /*eb80*/  FFMA.FTZ R9, R18, c[0x0][0x23c], -R8 ;  /* 0x00008f0012097a23 */ /* 0x002fe40000010808 */
[----:B--2---:R-:W-:Y:S02]  /*eb90*/  IMAD.MOV.U32 R18, RZ, RZ, R10 ;  /* 0x000000ffff127224 */ /* 0x004fe400078e000a */
[----:B------:R1:W-:Y:S01]  /*eba0*/  MUFU.EX2 R251, R9 ;  /* 0x0000000900fb7308 */ /* 0x0003e20000000800 */
[----:B------:R-:W-:-:S02]  /*ebb0*/  FMUL.FTZ R152, R152, R101 ;  /* 0x0000006598987220 */ /* 0x000fc40000410000 */
[----:B---3--:R-:W-:Y:S02]  /*ebc0*/  FFMA.FTZ R5, R13, c[0x0][0x23c], -R0 ;  /* 0x00008f000d057a23 */ /* 0x008fe40000010800 */
[-C--:B------:R-:W-:Y:S02]  /*ebd0*/  FMUL.FTZ R153, R153, R101.reuse ;  /* 0x0000006599997220 */ /* 0x080fe40000410000 */
[-C--:B------:R-:W-:Y:S01]  /*ebe0*/  FMUL.FTZ R72, R72, R101.reuse ;  /* 0x0000006548487220 */ /* 0x080fe20000410000 */
[----:B------:R2:W-:Y:S01]  /*ebf0*/  MUFU.EX2 R60, R5 ;  /* 0x00000005003c7308 */ /* 0x0005e20000000800 */
[-C--:B------:R-:W-:Y:S02]  /*ec00*/  FMUL.FTZ R73, R73, R101.reuse ;  /* 0x0000006549497220 */ /* 0x080fe40000410000 */
[-C--:B------:R-:W-:Y:S02]  /*ec10*/  FMUL.FTZ R88, R88, R101.reuse ;  /* 0x0000006558587220 */ /* 0x080fe40000410000 */
[----:B------:R-:W-:-:S02]  /*ec20*/  FMUL.FTZ R89, R89, R101 ;  /* 0x0000006559597220 */ /* 0x000fc40000410000 */
[----:B-1----:R-:W-:Y:S02]  /*ec30*/  FFMA.FTZ R9, R32, c[0x0][0x23c], -R8 ;  /* 0x00008f0020097a23 */ /* 0x002fe40000010808 */
[----:B------:R-:W-:Y:S02]  /*ec40*/  IMAD.MOV.U32 R32, RZ, RZ, R61 ;  /* 0x000000ffff207224 */ /* 0x000fe400078e003d */
[----:B------:R-:W-:Y:S01]  /*ec50*/  MUFU.EX2 R250, R9 ;  /* 0x0000000900fa7308 */ /* 0x000fe20000000800 */
[----:B--2---:R-:W-:Y:S02]  /*ec60*/  FFMA.FTZ R5, R14, c[0x0][0x23c], -R0 ;  /* 0x00008f000e057a23 */ /* 0x004fe40000010800 */
[----:B------:R-:W1:Y:S05]  /*ec70*/  LDSM.16.MT88.4 R12, [R222+0xb000] ;  /* 0x00b00000de0c783b */ /* 0x000e6a0000004200 */
[----:B------:R2:W3:Y:S02]  /*ec80*/  MUFU.EX2 R201, R5 ;  /* 0x0000000500c97308 */ /* 0x0004e40000000800 */
[----:B--2---:R-:W-:-:S02]  /*ec90*/  FSEL R5, R102, RZ, P1 ;  /* 0x000000ff66057208 */ /* 0x004fc40000800000 */
[----:B---3--:R-:W-:-:S03]  /*eca0*/  F2FP.PACK_AB R7, R201, R60 ;  /* 0x0000003cc907723e */ /* 0x008fc600000000ff */
[----:B------:R-:W-:Y:S01]  /*ecb0*/  FADD.FTZ R5, R238, -R5 ;  /* 0x80000005ee057221 */ /* 0x000fe20000010000 */
[----:B------:R-:W-:Y:S02]  /*ecc0*/  MOV R238, R44 ;  /* 0x0000002c00ee7202 */ /* 0x000fe40000000f00 */
[----:B------:R-:W2:Y:S01]  /*ecd0*/  LDSM.16.MT88.4 R44, [R222+0xa000] ;  /* 0x00a00000de2c783b */ /* 0x000ea20000004200 */
[----:B------:R-:W-:-:S04]  /*ece0*/  FMUL.FTZ R5, R5, c[0x0][0x23c] ;  /* 0x00008f0005057a20 */ /* 0x000fc80000410000 */
[----:B------:R3:W4:Y:S02]  /*ecf0*/  MUFU.EX2 R100, R5 ;  /* 0x0000000500647308 */ /* 0x0007240000000800 */
[----:B---3--:R-:W-:Y:S01]  /*ed00*/  FSEL R5, R104, RZ, P0 ;  /* 0x000000ff68057208 */ /* 0x008fe20000000000 */
[-C--:B----4-:R-:W-:Y:S01]  /*ed10*/  FMUL.FTZ R78, R78, R100.reuse ;  /* 0x000000644e4e7220 */ /* 0x090fe20000410000 */
[----:B------:R-:W-:Y:S01]  /*ed20*/  FSETP.NEU.FTZ.AND P0, PT, R105, -INF , PT ;  /* 0xff8000006900780b */ /* 0x000fe20003f1d000 */
[----:B------:R-:W-:Y:S02]  /*ed30*/  FMUL.FTZ R79, R79, R100 ;  /* 0x000000644f4f7220 */ /* 0x000fe40000410000 */
[----:B------:R-:W-:Y:S01]  /*ed40*/  FADD.FTZ R17, R237, -R5 ;  /* 0x80000005ed117221 */ /* 0x000fe20000010000 */
[----:B------:R-:W-:Y:S01]  /*ed50*/  FSEL R10, R105, RZ, P0 ;  /* 0x000000ff690a7208 */ /* 0x000fe20000000000 */
[----:B------:R-:W-:Y:S01]  /*ed60*/  IMAD.MOV.U32 R237, RZ, RZ, R31 ;  /* 0x000000ffffed7224 */ /* 0x000fe200078e001f */
[----:B------:R-:W-:Y:S01]  /*ed70*/  FSEL R3, R3, RZ, P0 ;  /* 0x000000ff03037208 */ /* 0x000fe20000000000 */
[----:B------:R-:W3:Y:S01]  /*ed80*/  LDSM.16.MT88.4 R28, [R220+0xa000] ;  /* 0x00a00000dc1c783b */ /* 0x000ee20000004200 */
[----:B------:R-:W-:Y:S01]  /*ed90*/  F2FP.PACK_AB R5, R202, R67 ;  /* 0x00000043ca05723e */ /* 0x000fe200000000ff */
[----:B------:R-:W-:Y:S01]  /*eda0*/  FADD.FTZ R16, R240, -R10 ;  /* 0x8000000af0107221 */ /* 0x000fe20000010000 */
[----:B------:R-:W-:Y:S01]  /*edb0*/  F2FP.PACK_AB R4, R237, R64 ;  /* 0x00000040ed04723e */ /* 0x000fe200000000ff */
[--C-:B------:R-:W-:Y:S01]  /*edc0*/  FFMA.FTZ R11, R34, c[0x0][0x23c], -R3.reuse ;  /* 0x00008f00220b7a23 */ /* 0x100fe20000010803 */
[----:B------:R-:W-:Y:S01]  /*edd0*/  MOV R34, R60 ;  /* 0x0000003c00227202 */ /* 0x000fe20000000f00 */
[----:B------:R-:W-:-:S02]  /*ede0*/  FFMA.FTZ R10, R35, c[0x0][0x23c], -R3 ;  /* 0x00008f00230a7a23 */ /* 0x000fc40000010803 */
[----:B------:R-:W-:Y:S01]  /*edf0*/  FFMA.FTZ R9, R33, c[0x0][0x23c], -R3 ;  /* 0x00008f0021097a23 */ /* 0x000fe20000010803 */
[----:B------:R4:W-:Y:S01]  /*ee00*/  MUFU.EX2 R246, R11 ;  /* 0x0000000b00f67308 */ /* 0x0009e20000000800 */
[-C--:B------:R-:W-:Y:S01]  /*ee10*/  FMUL.FTZ R94, R94, R100.reuse ;  /* 0x000000645e5e7220 */ /* 0x080fe20000410000 */
[C---:B------:R-:W-:Y:S01]  /*ee20*/  HMMA.16816.F32 R108, R4.reuse, R50, R76 ;  /* 0x00000032046c723c */ /* 0x040fe2000000184c */
[-C--:B------:R-:W-:Y:S02]  /*ee30*/  FMUL.FTZ R95, R95, R100.reuse ;  /* 0x000000645f5f7220 */ /* 0x080fe40000410000 */
[----:B------:R-:W-:Y:S02]  /*ee40*/  IMAD.MOV.U32 R35, RZ, RZ, R238 ;  /* 0x000000ffff237224 */ /* 0x000fe400078e00ee */
[-C--:B------:R-:W-:Y:S01]  /*ee50*/  FMUL.FTZ R118, R118, R100.reuse ;  /* 0x0000006476767220 */ /* 0x080fe20000410000 */
[----:B------:R5:W-:Y:S01]  /*ee60*/  MUFU.EX2 R240, R10 ;  /* 0x0000000a00f07308 */ /* 0x000be20000000800 */
[-C--:B------:R-:W-:Y:S01]  /*ee70*/  FMUL.FTZ R119, R119, R100.reuse ;  /* 0x0000006477777220 */ /* 0x080fe20000410000 */
[----:B-1----:R-:W-:Y:S01]  /*ee80*/  HMMA.16816.F32 R76, R4, R14, R92 ;  /* 0x0000000e044c723c */ /* 0x002fe2000000185c */
[----:B------:R-:W-:-:S02]  /*ee90*/  FMUL.FTZ R122, R122, R100 ;  /* 0x000000647a7a7220 */ /* 0x000fc40000410000 */
[-C--:B------:R-:W-:Y:S02]  /*eea0*/  FMUL.FTZ R123, R123, R100.reuse ;  /* 0x000000647b7b7220 */ /* 0x080fe40000410000 */
[-C--:B------:R-:W-:Y:S01]  /*eeb0*/  FMUL.FTZ R134, R134, R100.reuse ;  /* 0x0000006486867220 */ /* 0x080fe20000410000 */
[----:B------:R1:W-:Y:S01]  /*eec0*/  MUFU.EX2 R247, R9 ;  /* 0x0000000900f77308 */ /* 0x0003e20000000800 */
[----:B----4-:R-:W-:Y:S01]  /*eed0*/  FMUL.FTZ R11, R17, c[0x0][0x23c] ;  /* 0x00008f00110b7a20 */ /* 0x010fe20000410000 */
[C---:B------:R-:W-:Y:S01]  /*eee0*/  HMMA.16816.F32 R204, R4.reuse, R20, R116 ;  /* 0x0000001404cc723c */ /* 0x040fe20000001874 */
[-C--:B------:R-:W-:Y:S02]  /*eef0*/  FMUL.FTZ R135, R135, R100.reuse ;  /* 0x0000006487877220 */ /* 0x080fe40000410000 */
[-C--:B------:R-:W-:Y:S02]  /*ef00*/  FMUL.FTZ R166, R166, R100.reuse ;  /* 0x00000064a6a67220 */ /* 0x080fe40000410000 */
[-C--:B------:R-:W-:Y:S01]  /*ef10*/  FMUL.FTZ R167, R167, R100.reuse ;  /* 0x00000064a7a77220 */ /* 0x080fe20000410000 */
[----:B------:R-:W4:Y:S01]  /*ef20*/  MUFU.EX2 R11, R11 ;  /* 0x0000000b000b7308 */ /* 0x000f220000000800 */
[----:B-----5:R-:W-:Y:S01]  /*ef30*/  FMUL.FTZ R10, R16, c[0x0][0x23c] ;  /* 0x00008f00100a7a20 */ /* 0x020fe20000410000 */
[----:B------:R-:W-:Y:S01]  /*ef40*/  HMMA.16816.F32 R196, R4, R22, R120 ;  /* 0x0000001604c4723c */ /* 0x000fe20000001878 */
[----:B------:R-:W-:-:S02]  /*ef50*/  FMUL.FTZ R170, R170, R100 ;  /* 0x00000064aaaa7220 */ /* 0x000fc40000410000 */
[-C--:B------:R-:W-:Y:S02]  /*ef60*/  FMUL.FTZ R171, R171, R100.reuse ;  /* 0x00000064abab7220 */ /* 0x080fe40000410000 */
[-C--:B------:R-:W-:Y:S01]  /*ef70*/  FMUL.FTZ R138, R138, R100.reuse ;  /* 0x000000648a8a7220 */ /* 0x080fe20000410000 */
[----:B------:R-:W5:Y:S01]  /*ef80*/  MUFU.EX2 R10, R10 ;  /* 0x0000000a000a7308 */ /* 0x000f620000000800 */
[----:B-1----:R-:W-:Y:S01]  /*ef90*/  FFMA.FTZ R9, R36, c[0x0][0x23c], -R3 ;  /* 0x00008f0024097a23 */ /* 0x002fe20000010803 */
[C---:B------:R-:W-:Y:S01]  /*efa0*/  HMMA.16816.F32 R192, R4.reuse, R24, R132 ;  /* 0x0000001804c0723c */ /* 0x040fe20000001884 */
[-C--:B------:R-:W-:Y:S02]  /*efb0*/  FMUL.FTZ R139, R139, R100.reuse ;  /* 0x000000648b8b7220 */ /* 0x080fe40000410000 */
[-C--:B------:R-:W-:Y:S02]  /*efc0*/  FMUL.FTZ R150, R150, R100.reuse ;  /* 0x0000006496967220 */ /* 0x080fe40000410000 */
[-C--:B------:R-:W-:Y:S01]  /*efd0*/  FMUL.FTZ R151, R151, R100.reuse ;  /* 0x0000006497977220 */ /* 0x080fe20000410000 */
[----:B------:R1:W1:Y:S01]  /*efe0*/  MUFU.EX2 R239, R9 ;  /* 0x0000000900ef7308 */ /* 0x0002620000000800 */
[-C--:B------:R-:W-:Y:S01]  /*eff0*/  FMUL.FTZ R154, R154, R100.reuse ;  /* 0x000000649a9a7220 */ /* 0x080fe20000410000 */
[----:B--2---:R-:W-:Y:S01]  /*f000*/  HMMA.16816.F32 R120, R4, R44, R164 ;  /* 0x0000002c0478723c */ /* 0x004fe200000018a4 */
[----:B------:R-:W-:-:S02]  /*f010*/  FMUL.FTZ R155, R155, R100 ;  /* 0x000000649b9b7220 */ /* 0x000fc40000410000 */
[-C--:B------:R-:W-:Y:S02]  /*f020*/  FMUL.FTZ R74, R74, R100.reuse ;  /* 0x000000644a4a7220 */ /* 0x080fe40000410000 */
[-C--:B------:R-:W-:Y:S02]  /*f030*/  FMUL.FTZ R75, R75, R100.reuse ;  /* 0x000000644b4b7220 */ /* 0x080fe40000410000 */
[-C--:B------:R-:W-:Y:S01]  /*f040*/  FMUL.FTZ R90, R90, R100.reuse ;  /* 0x000000645a5a7220 */ /* 0x080fe20000410000 */
[C---:B------:R-:W-:Y:S01]  /*f050*/  HMMA.16816.F32 R116, R4.reuse, R46, R168 ;  /* 0x0000002e0474723c */ /* 0x040fe200000018a8 */
[----:B------:R-:W-:Y:S02]  /*f060*/  FMUL.FTZ R91, R91, R100 ;  /* 0x000000645b5b7220 */ /* 0x000fe40000410000 */
[----:B------:R-:W-:Y:S02]  /*f070*/  IMAD.MOV.U32 R36, RZ, RZ, R237 ;  /* 0x000000ffff247224 */ /* 0x000fe400078e00ed */
[----:B------:R-:W-:Y:S01]  /*f080*/  IMAD.MOV.U32 R93, RZ, RZ, R18 ;  /* 0x000000ffff5d7224 */ /* 0x000fe200078e0012 */
[----:B------:R-:W-:Y:S01]  /*f090*/  MOV R18, R64 ;  /* 0x0000004000127202 */ /* 0x000fe20000000f00 */
[----:B-1----:R-:W-:Y:S01]  /*f0a0*/  FFMA.FTZ R9, R37, c[0x0][0x23c], -R8 ;  /* 0x00008f0025097a23 */ /* 0x002fe20000010808 */
[----:B------:R-:W-:Y:S01]  /*f0b0*/  HMMA.16816.F32 R132, R4, R26, R136 ;  /* 0x0000001a0484723c */ /* 0x000fe20000001888 */
[----:B------:R-:W-:-:S02]  /*f0c0*/  IMAD.MOV.U32 R17, RZ, RZ, R236 ;  /* 0x000000ffff117224 */ /* 0x000fc400078e00ec */
[----:B------:R1:W-:Y:S01]  /*f0d0*/  MUFU.EX2 R238, R9 ;  /* 0x0000000900ee7308 */ /* 0x0003e20000000800 */
[-C--:B----4-:R-:W-:Y:S02]  /*f0e0*/  FMUL.FTZ R112, R112, R11.reuse ;  /* 0x0000000b70707220 */ /* 0x090fe40000410000 */
[----:B------:R-:W-:Y:S02]  /*f0f0*/  FMUL.FTZ R113, R113, R11 ;  /* 0x0000000b71717220 */ /* 0x000fe40000410000 */
[----:B---3--:R-:W-:Y:S01]  /*f100*/  HMMA.16816.F32 R184, R4, R28, R148 ;  /* 0x0000001c04b8723c */ /* 0x008fe20000001894 */
[-C--:B-----5:R-:W-:Y:S02]  /*f110*/  FMUL.FTZ R114, R114, R10.reuse ;  /* 0x0000000a72727220 */ /* 0x0a0fe40000410000 */
[----:B------:R-:W-:Y:S02]  /*f120*/  FMUL.FTZ R115, R115, R10 ;  /* 0x0000000a73737220 */ /* 0x000fe40000410000 */
[----:B------:R-:W-:-:S02]  /*f130*/  IMAD.MOV.U32 R95, RZ, RZ, R216 ;  /* 0x000000ffff5f7224 */ /* 0x000fc400078e00d8 */
[----:B------:R-:W-:Y:S01]  /*f140*/  IMAD.MOV.U32 R16, RZ, RZ, R219 ;  /* 0x000000ffff107224 */ /* 0x000fe200078e00db */
[C---:B------:R-:W-:Y:S01]  /*f150*/  HMMA.16816.F32 R176, R4.reuse, R30, R152 ;  /* 0x0000001e04b0723c */ /* 0x040fe20000001898 */
[----:B------:R-:W-:Y:S02]  /*f160*/  IMAD.MOV.U32 R216, RZ, RZ, R57 ;  /* 0x000000ffffd87224 */ /* 0x000fe400078e0039 */
[----:B-1----:R-:W-:Y:S02]  /*f170*/  FFMA.FTZ R9, R38, c[0x0][0x23c], -R2 ;  /* 0x00008f0026097a23 */ /* 0x002fe40000010802 */
[-C--:B------:R-:W-:Y:S02]  /*f180*/  FMUL.FTZ R144, R144, R11.reuse ;  /* 0x0000000b90907220 */ /* 0x080fe40000410000 */
[----:B------:R1:W-:Y:S01]  /*f190*/  MUFU.EX2 R237, R9 ;  /* 0x0000000900ed7308 */ /* 0x0003e20000000800 */
[----:B------:R-:W-:Y:S01]  /*f1a0*/  HMMA.16816.F32 R168, R4, R48, R72 ;  /* 0x0000003004a8723c */ /* 0x000fe20000001848 */
[----:B------:R-:W-:-:S02]  /*f1b0*/  FMUL.FTZ R145, R145, R11 ;  /* 0x0000000b91917220 */ /* 0x000fc40000410000 */
[-C--:B------:R-:W-:Y:S02]  /*f1c0*/  FMUL.FTZ R146, R146, R10.reuse ;  /* 0x0000000a92927220 */ /* 0x080fe40000410000 */
[-C--:B------:R-:W-:Y:S02]  /*f1d0*/  FMUL.FTZ R147, R147, R10.reuse ;  /* 0x0000000a93937220 */ /* 0x080fe40000410000 */
[-C--:B------:R-:W-:Y:S01]  /*f1e0*/  FMUL.FTZ R156, R156, R11.reuse ;  /* 0x0000000b9c9c7220 */ /* 0x080fe20000410000 */
[----:B------:R-:W-:Y:S01]  /*f1f0*/  HMMA.16816.F32 R164, R4, R12, R88 ;  /* 0x0000000c04a4723c */ /* 0x000fe20000001858 */
[----:B------:R-:W-:Y:S02]  /*f200*/  FMUL.FTZ R157, R157, R11 ;  /* 0x0000000b9d9d7220 */ /* 0x000fe40000410000 */
[-C--:B------:R-:W-:Y:S02]  /*f210*/  FMUL.FTZ R158, R158, R10.reuse ;  /* 0x0000000a9e9e7220 */ /* 0x080fe40000410000 */
[----:B------:R-:W-:-:S02]  /*f220*/  FMUL.FTZ R159, R159, R10 ;  /* 0x0000000a9f9f7220 */ /* 0x000fc40000410000 */
[----:B-1----:R-:W-:Y:S01]  /*f230*/  FFMA.FTZ R9, R39, c[0x0][0x23c], -R2 ;  /* 0x00008f0027097a23 */ /* 0x002fe20000010802 */
[----:B------:R-:W-:Y:S01]  /*f240*/  F2FP.PACK_AB R4, R252, R93 ;  /* 0x0000005dfc04723e */ /* 0x000fe200000000ff */
[----:B------:R-:W-:Y:S01]  /*f250*/  FMUL.FTZ R160, R160, R11 ;  /* 0x0000000ba0a07220 */ /* 0x000fe20000410000 */
[----:B------:R-:W-:Y:S01]  /*f260*/  F2FP.PACK_AB R5, R246, R247 ;  /* 0x000000f7f605723e */ /* 0x000fe200000000ff */
[----:B------:R1:W2:Y:S01]  /*f270*/  MUFU.EX2 R236, R9 ;  /* 0x0000000900ec7308 */ /* 0x0002a20000000800 */
[----:B------:R-:W-:Y:S01]  /*f280*/  F2FP.PACK_AB R6, R250, R251 ;  /* 0x000000fbfa06723e */ /* 0x000fe200000000ff */
[----:B------:R-:W-:Y:S01]  /*f290*/  FMUL.FTZ R161, R161, R11 ;  /* 0x0000000ba1a17220 */ /* 0x000fe20000410000 */
[----:B------:R-:W-:Y:S01]  /*f2a0*/  F2FP.PACK_AB R7, R239, R240 ;  /* 0x000000f0ef07723e */ /* 0x000fe200000000ff */
[-C--:B------:R-:W-:Y:S02]  /*f2b0*/  FMUL.FTZ R162, R162, R10.reuse ;  /* 0x0000000aa2a27220 */ /* 0x080fe40000410000 */
[----:B------:R-:W-:-:S02]  /*f2c0*/  FMUL.FTZ R163, R163, R10 ;  /* 0x0000000aa3a37220 */ /* 0x000fc40000410000 */
[----:B------:R-:W-:Y:S02]  /*f2d0*/  IMAD.MOV.U32 R138, RZ, RZ, R19 ;  /* 0x000000ffff8a7224 */ /* 0x000fe400078e0013 */
[C---:B------:R-:W-:Y:S01]  /*f2e0*/  HMMA.16816.F32 R88, R4.reuse, R20, R112 ;  /* 0x000000140458723c */ /* 0x040fe20000001870 */
[----:B------:R-:W-:Y:S02]  /*f2f0*/  IMAD.MOV.U32 R33, RZ, RZ, R62 ;  /* 0x000000ffff217224 */ /* 0x000fe400078e003e */
[----:B------:R-:W-:Y:S02]  /*f300*/  IMAD.MOV.U32 R136, RZ, RZ, R63 ;  /* 0x000000ffff887224 */ /* 0x000fe400078e003f */
[----:B------:R-:W-:Y:S02]  /*f310*/  IMAD.MOV.U32 R137, RZ, RZ, R65 ;  /* 0x000000ffff897224 */ /* 0x000fe400078e0041 */
[----:B-1----:R-:W-:Y:S01]  /*f320*/  FFMA.FTZ R9, R40, c[0x0][0x23c], -R2 ;  /* 0x00008f0028097a23 */ /* 0x002fe20000010802 */
[----:B------:R-:W-:Y:S01]  /*f330*/  HMMA.16816.F32 R60, R4, R30, R156 ;  /* 0x0000001e043c723c */ /* 0x000fe2000000189c */
[----:B------:R-:W-:Y:S01]  /*f340*/  IMAD.MOV.U32 R115, RZ, RZ, R216 ;  /* 0x000000ffff737224 */ /* 0x000fe200078e00d8 */
[----:B------:R-:W-:Y:S01]  /*f350*/  MOV R114, R54 ;  /* 0x0000003600727202 */ /* 0x000fe20000000f00 */
[----:B------:R1:W-:Y:S01]  /*f360*/  MUFU.EX2 R219, R9 ;  /* 0x0000000900db7308 */ /* 0x0003e20000000800 */
[----:B------:R-:W-:-:S02]  /*f370*/  IMAD.MOV.U32 R139, RZ, RZ, R67 ;  /* 0x000000ffff8b7224 */ /* 0x000fc400078e0043 */
[----:B------:R-:W-:Y:S02]  /*f380*/  IMAD.MOV.U32 R19, RZ, RZ, R66 ;  /* 0x000000ffff137224 */ /* 0x000fe400078e0042 */
[----:B------:R-:W-:Y:S01]  /*f390*/  HMMA.16816.F32 R64, R4, R28, R144 ;  /* 0x0000001c0440723c */ /* 0x000fe20000001890 */
[----:B------:R-:W3:Y:S01]  /*f3a0*/  LDSM.16.MT88.4 R28, [R220+0x9400] ;  /* 0x00940000dc1c783b */ /* 0x000ee20000004200 */
[----:B------:R-:W-:Y:S01]  /*f3b0*/  IMAD.MOV.U32 R94, RZ, RZ, R202 ;  /* 0x000000ffff5e7224 */ /* 0x000fe200078e00ca */
[----:B------:R-:W-:Y:S01]  /*f3c0*/  MOV R202, R58 ;  /* 0x0000003a00ca7202 */ /* 0x000fe20000000f00 */
[----:B------:R-:W-:Y:S02]  /*f3d0*/  IMAD.MOV.U32 R92, RZ, RZ, R212 ;  /* 0x000000ffff5c7224 */ /* 0x000fe400078e00d4 */
[----:B------:R-:W-:Y:S02]  /*f3e0*/  IMAD.MOV.U32 R159, RZ, RZ, R59 ;  /* 0x000000ffff9f7224 */ /* 0x000fe400078e003b */
[----:B------:R-:W-:-:S02]  /*f3f0*/  IMAD.MOV.U32 R158, RZ, RZ, R56 ;  /* 0x000000ffff9e7224 */ /* 0x000fc400078e0038 */
[----:B------:R-:W-:Y:S01]  /*f400*/  HMMA.16816.F32 R56, R4, R44, R160 ;  /* 0x0000002c0438723c */ /* 0x000fe200000018a0 */
[----:B-1----:R-:W-:Y:S02]  /*f410*/  FFMA.FTZ R9, R41, c[0x0][0x23c], -R2 ;  /* 0x00008f0029097a23 */ /* 0x002fe40000010802 */
[-C--:B------:R-:W-:Y:S02]  /*f420*/  FMUL.FTZ R68, R68, R11.reuse ;  /* 0x0000000b44447220 */ /* 0x080fe40000410000 */
[----:B------:R1:W4:Y:S01]  /*f430*/  MUFU.EX2 R216, R9 ;  /* 0x0000000900d87308 */ /* 0x0003220000000800 */
[----:B------:R-:W-:Y:S02]  /*f440*/  FMUL.FTZ R69, R69, R11 ;  /* 0x0000000b45457220 */ /* 0x000fe40000410000 */
[----:B------:R-:W-:Y:S01]  /*f450*/  IMAD.MOV.U32 R160, RZ, RZ, R17 ;  /* 0x000000ffffa07224 */ /* 0x000fe200078e0011 */
[----:B------:R-:W-:Y:S01]  /*f460*/  MOV R17, R36 ;  /* 0x0000002400117202 */ /* 0x000fe20000000f00 */
[----:B------:R-:W-:-:S02]  /*f470*/  IMAD.MOV.U32 R36, RZ, RZ, R211 ;  /* 0x000000ffff247224 */ /* 0x000fc400078e00d3 */
[----:B------:R-:W-:Y:S02]  /*f480*/  IMAD.MOV.U32 R162, RZ, RZ, R95 ;  /* 0x000000ffffa27224 */ /* 0x000fe400078e005f */
[----:B------:R-:W-:Y:S02]  /*f490*/  IMAD.MOV.U32 R95, RZ, RZ, R209 ;  /* 0x000000ffff5f7224 */ /* 0x000fe400078e00d1 */
[----:B------:R-:W-:Y:S02]  /*f4a0*/  IMAD.MOV.U32 R163, RZ, RZ, R94 ;  /* 0x000000ffffa37224 */ /* 0x000fe400078e005e */
[----:B------:R-:W-:Y:S02]  /*f4b0*/  IMAD.MOV.U32 R94, RZ, RZ, R208 ;  /* 0x000000ffff5e7224 */ /* 0x000fe400078e00d0 */
[----:B------:R-:W-:Y:S02]  /*f4c0*/  FMUL.FTZ R70, R70, R10 ;  /* 0x0000000a46467220 */ /* 0x000fe40000410000 */
[----:B-1----:R-:W-:-:S02]  /*f4d0*/  FFMA.FTZ R9, R42, c[0x0][0x23c], -R0 ;  /* 0x00008f002a097a23 */ /* 0x002fc40000010800 */
[-C--:B------:R-:W-:Y:S02]  /*f4e0*/  FMUL.FTZ R71, R71, R10.reuse ;  /* 0x0000000a47477220 */ /* 0x080fe40000410000 */
[----:B------:R1:W-:Y:S01]  /*f4f0*/  MUFU.EX2 R212, R9 ;  /* 0x0000000900d47308 */ /* 0x0003e20000000800 */
[-C--:B------:R-:W-:Y:S02]  /*f500*/  FMUL.FTZ R124, R124, R11.reuse ;  /* 0x0000000b7c7c7220 */ /* 0x080fe40000410000 */
[-C--:B------:R-:W-:Y:S02]  /*f510*/  FMUL.FTZ R125, R125, R11.reuse ;  /* 0x0000000b7d7d7220 */ /* 0x080fe40000410000 */
[-C--:B------:R-:W-:Y:S02]  /*f520*/  FMUL.FTZ R126, R126, R10.reuse ;  /* 0x0000000a7e7e7220 */ /* 0x080fe40000410000 */
[----:B------:R-:W-:Y:S02]  /*f530*/  FMUL.FTZ R127, R127, R10 ;  /* 0x0000000a7f7f7220 */ /* 0x000fe40000410000 */
[----:B------:R-:W-:-:S02]  /*f540*/  FMUL.FTZ R128, R128, R11 ;  /* 0x0000000b80807220 */ /* 0x000fc40000410000 */
[-C--:B------:R-:W-:Y:S02]  /*f550*/  FMUL.FTZ R129, R129, R11.reuse ;  /* 0x0000000b81817220 */ /* 0x080fe40000410000 */
[-C--:B------:R-:W-:Y:S01]  /*f560*/  FMUL.FTZ R130, R130, R10.reuse ;  /* 0x0000000a82827220 */ /* 0x080fe20000410000 */
[C---:B------:R-:W-:Y:S01]  /*f570*/  HMMA.16816.F32 R152, R4.reuse, R22, R124 ;  /* 0x000000160498723c */ /* 0x040fe2000000187c */
[-C--:B------:R-:W-:Y:S01]  /*f580*/  FMUL.FTZ R131, R131, R10.reuse ;  /* 0x0000000a83837220 */ /* 0x080fe20000410000 */
[----:B------:R-:W5:Y:S01]  /*f590*/  LDSM.16.MT88.4 R20, [R220+0xa400] ;  /* 0x00a40000dc14783b */ /* 0x000f620000004200 */
[----:B-1----:R-:W-:Y:S02]  /*f5a0*/  FFMA.FTZ R9, R43, c[0x0][0x23c], -R0 ;  /* 0x00008f002b097a23 */ /* 0x002fe40000010800 */
[-C--:B------:R-:W-:Y:S02]  /*f5b0*/  FMUL.FTZ R140, R140, R11.reuse ;  /* 0x0000000b8c8c7220 */ /* 0x080fe40000410000 */
[----:B------:R1:W1:Y:S01]  /*f5c0*/  MUFU.EX2 R211, R9 ;  /* 0x0000000900d37308 */ /* 0x0002620000000800 */
[----:B------:R-:W-:Y:S01]  /*f5d0*/  FMUL.FTZ R141, R141, R11 ;  /* 0x0000000b8d8d7220 */ /* 0x000fe20000410000 */
[----:B------:R-:W-:Y:S01]  /*f5e0*/  HMMA.16816.F32 R40, R4, R48, R68 ;  /* 0x000000300428723c */ /* 0x000fe20000001844 */
[-C--:B------:R-:W-:Y:S01]  /*f5f0*/  FMUL.FTZ R142, R142, R10.reuse ;  /* 0x0000000a8e8e7220 */ /* 0x080fe20000410000 */
[----:B------:R-:W-:Y:S01]  /*f600*/  MOV R125, R17 ;  /* 0x00000011007d7202 */ /* 0x000fe20000000f00 */
[----:B------:R-:W-:-:S02]  /*f610*/  FMUL.FTZ R143, R143, R10 ;  /* 0x0000000a8f8f7220 */ /* 0x000fc40000410000 */
[-C--:B------:R-:W-:Y:S02]  /*f620*/  FMUL.FTZ R172, R172, R11.reuse ;  /* 0x0000000bacac7220 */ /* 0x080fe40000410000 */
[-C--:B------:R-:W-:Y:S01]  /*f630*/  FMUL.FTZ R173, R173, R11.reuse ;  /* 0x0000000badad7220 */ /* 0x080fe20000410000 */
[C---:B------:R-:W-:Y:S01]  /*f640*/  HMMA.16816.F32 R72, R4.reuse, R24, R128 ;  /* 0x000000180448723c */ /* 0x040fe20000001880 */
[-C--:B------:R-:W-:Y:S02]  /*f650*/  FMUL.FTZ R174, R174, R10.reuse ;  /* 0x0000000aaeae7220 */ /* 0x080fe40000410000 */
[-C--:B------:R-:W-:Y:S02]  /*f660*/  FMUL.FTZ R175, R175, R10.reuse ;  /* 0x0000000aafaf7220 */ /* 0x080fe40000410000 */
[-C--:B------:R-:W-:Y:S02]  /*f670*/  FMUL.FTZ R80, R80, R11.reuse ;  /* 0x0000000b50507220 */ /* 0x080fe40000410000 */
[----:B-1----:R-:W-:Y:S01]  /*f680*/  FFMA.FTZ R9, R52, c[0x0][0x23c], -R0 ;  /* 0x00008f0034097a23 */ /* 0x002fe20000010800 */
[----:B------:R-:W-:Y:S01]  /*f690*/  HMMA.16816.F32 R148, R4, R26, R140 ;  /* 0x0000001a0494723c */ /* 0x000fe2000000188c */
[----:B------:R-:W-:Y:S01]  /*f6a0*/  FMUL.FTZ R81, R81, R11 ;  /* 0x0000000b51517220 */ /* 0x000fe20000410000 */
[----:B------:R-:W1:Y:S01]  /*f6b0*/  LDSM.16.MT88.4 R24, [R222+0x9400] ;  /* 0x00940000de18783b */ /* 0x000e620000004200 */
[----:B------:R2:W-:Y:S01]  /*f6c0*/  MUFU.EX2 R209, R9 ;  /* 0x0000000900d17308 */ /* 0x0005e20000000800 */
        /* <DEDUP_REMOVED lines=10> */
[----:B--2---:R-:W-:Y:S02]  /*f770*/  FFMA.FTZ R9, R53, c[0x0][0x23c], -R0 ;  /* 0x00008f0035097a23 */ /* 0x004fe40000010800 */
[-C--:B------:R-:W-:Y:S02]  /*f780*/  FMUL.FTZ R98, R98, R10.reuse ;  /* 0x0000000a62627220 */ /* 0x080fe40000410000 */
[----:B------:R2:W1:Y:S01]  /*f790*/  MUFU.EX2 R208, R9 ;  /* 0x0000000900d07308 */ /* 0x0004620000000800 */
[----:B------:R-:W-:Y:S02]  /*f7a0*/  FMUL.FTZ R99, R99, R10 ;  /* 0x0000000a63637220 */ /* 0x000fe40000410000 */
        /* <DEDUP_REMOVED lines=9> */
[----:B--2---:R-:W-:Y:S01]  /*f840*/  FFMA.FTZ R9, R106, c[0x0][0x23c], -R8 ;  /* 0x00008f006a097a23 */ /* 0x004fe20000010808 */
[----:B------:R-:W-:Y:S01]  /*f850*/  LDSM.16.MT88.4 R12, [R220+0xb400] ;  /* 0x00b40000dc0c783b */ /* 0x000fe20000004200 */
[----:B------:R-:W-:Y:S02]  /*f860*/  IMAD.MOV.U32 R37, RZ, RZ, R32 ;  /* 0x000000ffff257224 */ /* 0x000fe400078e0020 */
[----:B------:R2:W2:Y:S01]  /*f870*/  MUFU.EX2 R202, R9 ;  /* 0x0000000900ca7308 */ /* 0x0004a20000000800 */
[----:B------:R-:W-:Y:S01]  /*f880*/  LDSM.16.MT88.4 R32, [R222+0xb400] ;  /* 0x00b40000de20783b */ /* 0x000fe20000004200 */
[----:B------:R-:W-:Y:S01]  /*f890*/  F2FP.PACK_AB R4, R236, R237 ;  /* 0x000000edec04723e */ /* 0x000fe200000000ff */
[----:B------:R-:W-:Y:S01]  /*f8a0*/  IMAD.MOV.U32 R175, RZ, RZ, R115 ;  /* 0x000000ffffaf7224 */ /* 0x000fe200078e0073 */
[----:B----4-:R-:W-:Y:S01]  /*f8b0*/  F2FP.PACK_AB R6, R216, R219 ;  /* 0x000000dbd806723e */ /* 0x010fe200000000ff */
[----:B------:R-:W-:Y:S01]  /*f8c0*/  IMAD.MOV.U32 R124, RZ, RZ, R16 ;  /* 0x000000ffff7c7224 */ /* 0x000fe200078e0010 */
[----:B------:R-:W-:Y:S01]  /*f8d0*/  F2FP.PACK_AB R5, R211, R212 ;  /* 0x000000d4d305723e */ /* 0x000fe200000000ff */
[----:B------:R-:W-:Y:S01]  /*f8e0*/  IMAD.MOV.U32 R115, RZ, RZ, R18 ;  /* 0x000000ffff737224 */ /* 0x000fe200078e0012 */
[----:B-1----:R-:W-:Y:S01]  /*f8f0*/  F2FP.PACK_AB R7, R208, R209 ;  /* 0x000000d1d007723e */ /* 0x002fe200000000ff */
[----:B------:R-:W-:-:S02]  /*f900*/  IMAD.MOV.U32 R38, RZ, RZ, R19 ;  /* 0x000000ffff267224 */ /* 0x000fc400078e0013 */
[----:B------:R-:W-:Y:S01]  /*f910*/  IMAD.MOV.U32 R147, RZ, RZ, R201 ;  /* 0x000000ffff937224 */ /* 0x000fe200078e00c9 */
[----:B------:R-:W1:Y:S01]  /*f920*/  LDSM.16.MT88.4 R16, [R222+0xa400] ;  /* 0x00a40000de10783b */ /* 0x000e620000004200 */
[----:B------:R-:W-:Y:S02]  /*f930*/  IMAD.MOV.U32 R146, RZ, RZ, R200 ;  /* 0x000000ffff927224 */ /* 0x000fe400078e00c8 */
[----:B---3--:R-:W-:Y:S01]  /*f940*/  HMMA.16816.F32 R84, R4, R28, R204 ;  /* 0x0000001c0454723c */ /* 0x008fe200000018cc */
[----:B--2---:R-:W-:Y:S02]  /*f950*/  FFMA.FTZ R9, R107, c[0x0][0x23c], -R8 ;  /* 0x00008f006b097a23 */ /* 0x004fe40000010808 */
[----:B------:R-:W-:Y:S01]  /*f960*/  IMAD.MOV.U32 R106, RZ, RZ, R114 ;  /* 0x000000ffff6a7224 */ /* 0x000fe200078e0072 */
[----:B------:R-:W-:Y:S01]  /*f970*/  MOV R114, R139 ;  /* 0x0000008b00727202 */ /* 0x000fe20000000f00 */
[----:B------:R2:W-:Y:S01]  /*f980*/  MUFU.EX2 R203, R9 ;  /* 0x0000000900cb7308 */ /* 0x0005e20000000800 */
[----:B------:R-:W-:-:S02]  /*f990*/  IMAD.MOV.U32 R107, RZ, RZ, R92 ;  /* 0x000000ffff6b7224 */ /* 0x000fc400078e005c */
[C---:B------:R-:W-:Y:S01]  /*f9a0*/  HMMA.16816.F32 R140, R4.reuse, R30, R196 ;  /* 0x0000001e048c723c */ /* 0x040fe200000018c4 */
[----:B------:R-:W-:Y:S02]  /*f9b0*/  IMAD.MOV.U32 R174, RZ, RZ, R93 ;  /* 0x000000ffffae7224 */ /* 0x000fe400078e005d */
[----:B------:R-:W-:Y:S02]  /*f9c0*/  IMAD.MOV.U32 R113, RZ, RZ, R136 ;  /* 0x000000ffff717224 */ /* 0x000fe400078e0088 */
[----:B------:R-:W-:Y:S02]  /*f9d0*/  IMAD.MOV.U32 R93, RZ, RZ, R137 ;  /* 0x000000ffff5d7224 */ /* 0x000fe400078e0089 */
[----:B------:R-:W-:Y:S01]  /*f9e0*/  IMAD.MOV.U32 R92, RZ, RZ, R138 ;  /* 0x000000ffff5c7224 */ /* 0x000fe200078e008a */
[----:B-----5:R-:W-:Y:S01]  /*f9f0*/  HMMA.16816.F32 R128, R4, R20, R184 ;  /* 0x000000140480723c */ /* 0x020fe200000018b8 */
[----:B------:R-:W-:Y:S02]  /*fa00*/  IMAD.MOV.U32 R205, RZ, RZ, R127 ;  /* 0x000000ffffcd7224 */ /* 0x000fe400078e007f */
[----:B------:R-:W-:-:S02]  /*fa10*/  IMAD.MOV.U32 R206, RZ, RZ, R112 ;  /* 0x000000ffffce7224 */ /* 0x000fc400078e0070 */
[----:B--2---:R-:W-:Y:S02]  /*fa20*/  FFMA.FTZ R9, R180, c[0x0][0x23c], -R8 ;  /* 0x00008f00b4097a23 */ /* 0x004fe40000010808 */
[----:B------:R-:W-:Y:S01]  /*fa30*/  MOV R187, R124 ;  /* 0x0000007c00bb7202 */ /* 0x000fe20000000f00 */
[C---:B------:R-:W-:Y:S01]  /*fa40*/  HMMA.16816.F32 R136, R4.reuse, R24, R192 ;  /* 0x000000180488723c */ /* 0x040fe200000018c0 */
[----:B------:R2:W-:Y:S01]  /*fa50*/  MUFU.EX2 R204, R9 ;  /* 0x0000000900cc7308 */ /* 0x0005e20000000800 */
[----:B------:R-:W-:Y:S02]  /*fa60*/  IMAD.MOV.U32 R186, RZ, RZ, R125 ;  /* 0x000000ffffba7224 */ /* 0x000fe400078e007d */
[----:B------:R-:W-:Y:S02]  /*fa70*/  IMAD.MOV.U32 R185, RZ, RZ, R126 ;  /* 0x000000ffffb97224 */ /* 0x000fe400078e007e */
[----:B------:R-:W-:Y:S02]  /*fa80*/  IMAD.MOV.U32 R184, RZ, RZ, R113 ;  /* 0x000000ffffb87224 */ /* 0x000fe400078e0071 */
[----:B------:R-:W-:Y:S01]  /*fa90*/  HMMA.16816.F32 R124, R4, R22, R176 ;  /* 0x00000016047c723c */ /* 0x000fe200000018b0 */
[----:B------:R-:W-:-:S02]  /*faa0*/  IMAD.MOV.U32 R157, RZ, RZ, R93 ;  /* 0x000000ffff9d7224 */ /* 0x000fc400078e005d */
[----:B------:R-:W-:Y:S02]  /*fab0*/  IMAD.MOV.U32 R172, RZ, RZ, R39 ;  /* 0x000000ffffac7224 */ /* 0x000fe400078e0027 */
[----:B------:R-:W-:Y:S02]  /*fac0*/  IMAD.MOV.U32 R173, RZ, RZ, R38 ;  /* 0x000000ffffad7224 */ /* 0x000fe400078e0026 */
[----:B------:R-:W-:Y:S01]  /*fad0*/  MOV R176, R115 ;  /* 0x0000007300b07202 */ /* 0x000fe20000000f00 */
[----:B------:R-:W-:Y:S01]  /*fae0*/  IMAD.MOV.U32 R177, RZ, RZ, R94 ;  /* 0x000000ffffb17224 */ /* 0x000fe200078e005e */
[C---:B------:R-:W-:Y:S01]  /*faf0*/  HMMA.16816.F32 R132, R4.reuse, R26, R132 ;  /* 0x0000001a0484723c */ /* 0x040fe20000001884 */
[----:B--2---:R-:W-:Y:S02]  /*fb00*/  FFMA.FTZ R9, R181, c[0x0][0x23c], -R3 ;  /* 0x00008f00b5097a23 */ /* 0x004fe40000010803 */
[----:B------:R-:W-:Y:S02]  /*fb10*/  IMAD.MOV.U32 R207, RZ, RZ, R147 ;  /* 0x000000ffffcf7224 */ /* 0x000fe400078e0093 */
[----:B------:R2:W-:Y:S03]  /*fb20*/  MUFU.EX2 R201, R9 ;  /* 0x0000000900c97308 */ /* 0x0005e60000000800 */
[C---:B-1----:R-:W-:Y:S08]  /*fb30*/  HMMA.16816.F32 R120, R4.reuse, R16, R120 ;  /* 0x000000100478723c */ /* 0x042ff00000001878 */
[----:B------:R-:W-:Y:S01]  /*fb40*/  HMMA.16816.F32 R116, R4, R18, R116 ;  /* 0x000000120474723c */ /* 0x000fe20000001874 */
[----:B--2---:R-:W-:-:S07]  /*fb50*/  FFMA.FTZ R9, R182, c[0x0][0x23c], -R3 ;  /* 0x00008f00b6097a23 */ /* 0x004fce0000010803 */
[C---:B------:R-:W-:Y:S01]  /*fb60*/  HMMA.16816.F32 R108, R4.reuse, R14, R108 ;  /* 0x0000000e046c723c */ /* 0x040fe2000000186c */
[----:B------:R1:W2:Y:S07]  /*fb70*/  MUFU.EX2 R200, R9 ;  /* 0x0000000900c87308 */ /* 0x0002ae0000000800 */
[----:B------:R-:W-:Y:S01]  /*fb80*/  HMMA.16816.F32 R76, R4, R34, R76 ;  /* 0x00000022044c723c */ /* 0x000fe2000000184c */
[----:B-1----:R-:W-:-:S04]  /*fb90*/  FFMA.FTZ R9, R183, c[0x0][0x23c], -R3 ;  /* 0x00008f00b7097a23 */ /* 0x002fc80000010803 */
[----:B------:R1:W-:Y:S02]  /*fba0*/  MUFU.EX2 R199, R9 ;  /* 0x0000000900c77308 */ /* 0x0003e40000000800 */
[----:B-1----:R-:W-:Y:S02]  /*fbb0*/  FFMA.FTZ R9, R188, c[0x0][0x23c], -R3 ;  /* 0x00008f00bc097a23 */ /* 0x002fe40000010803 */
[----:B------:R-:W-:-:S04]  /*fbc0*/  IMAD.MOV.U32 R188, RZ, RZ, R114 ;  /* 0x000000ffffbc7224 */ /* 0x000fc800078e0072 */
[----:B------:R1:W3:Y:S01]  /*fbd0*/  MUFU.EX2 R198, R9 ;  /* 0x0000000900c67308 */ /* 0x0002e20000000800 */
[C---:B------:R-:W-:Y:S07]  /*fbe0*/  HMMA.16816.F32 R112, R4.reuse, R12, R168 ;  /* 0x0000000c0470723c */ /* 0x040fee00000018a8 */
[----:B------:R-:W-:Y:S01]  /*fbf0*/  MOV R169, R92 ;  /* 0x0000005c00a97202 */ /* 0x000fe20000000f00 */
[----:B------:R-:W-:Y:S02]  /*fc00*/  IMAD.MOV.U32 R168, RZ, RZ, R95 ;  /* 0x000000ffffa87224 */ /* 0x000fe400078e005f */
[----:B------:R-:W-:Y:S01]  /*fc10*/  HMMA.16816.F32 R92, R4, R32, R164 ;  /* 0x00000020045c723c */ /* 0x000fe200000018a4 */
[----:B------:R-:W-:-:S02]  /*fc20*/  IMAD.MOV.U32 R170, RZ, RZ, R37 ;  /* 0x000000ffffaa7224 */ /* 0x000fc400078e0025 */
[----:B------:R-:W-:Y:S02]  /*fc30*/  IMAD.MOV.U32 R171, RZ, RZ, R146 ;  /* 0x000000ffffab7224 */ /* 0x000fe400078e0092 */
[----:B-1----:R-:W-:Y:S02]  /*fc40*/  FFMA.FTZ R9, R210, c[0x0][0x23c], -R2 ;  /* 0x00008f00d2097a23 */ /* 0x002fe40000010802 */
[----:B------:R-:W-:Y:S01]  /*fc50*/  IMAD.MOV.U32 R167, RZ, RZ, R36 ;  /* 0x000000ffffa77224 */ /* 0x000fe200078e0024 */
[----:B------:R-:W-:Y:S01]  /*fc60*/  F2FP.PACK_AB R4, R202, R238 ;  /* 0x000000eeca04723e */ /* 0x000fe200000000ff */
[----:B------:R1:W-:Y:S01]  /*fc70*/  MUFU.EX2 R197, R9 ;  /* 0x0000000900c57308 */ /* 0x0003e20000000800 */
[----:B------:R-:W4:Y:S01]  /*fc80*/  LDSM.16.MT88.4 R36, [R220+0x9800] ;  /* 0x00980000dc24783b */ /* 0x000f220000004200 */
[----:B--2---:R-:W-:Y:S01]  /*fc90*/  F2FP.PACK_AB R5, R200, R201 ;  /* 0x000000c9c805723e */ /* 0x004fe200000000ff */
[----:B------:R-:W-:Y:S01]  /*fca0*/  IMAD.MOV.U32 R210, RZ, RZ, R161 ;  /* 0x000000ffffd27224 */ /* 0x000fe200078e00a1 */
[----:B------:R-:W-:-:S02]  /*fcb0*/  F2FP.PACK_AB R6, R204, R203 ;  /* 0x000000cbcc06723e */ /* 0x000fc400000000ff */
[----:B---3--:R-:W-:-:S07]  /*fcc0*/  F2FP.PACK_AB R7, R198, R199 ;  /* 0x000000c7c607723e */ /* 0x008fce00000000ff */
[----:B------:R-:W-:Y:S01]  /*fcd0*/  HMMA.16816.F32 R88, R4, R28, R88 ;  /* 0x0000001c0458723c */ /* 0x000fe20000001858 */
[----:B-1----:R-:W-:-:S04]  /*fce0*/  FFMA.FTZ R9, R191, c[0x0][0x23c], -R2 ;  /* 0x00008f00bf097a23 */ /* 0x002fc80000010802 */
[----:B------:R1:W2:Y:S03]  /*fcf0*/  MUFU.EX2 R196, R9 ;  /* 0x0000000900c47308 */ /* 0x0002a60000000800 */
[C---:B------:R-:W-:Y:S01]  /*fd00*/  HMMA.16816.F32 R80, R4.reuse, R30, R152 ;  /* 0x0000001e0450723c */ /* 0x040fe20000001898 */
[----:B------:R-:W3:Y:S07]  /*fd10*/  LDSM.16.MT88.4 R28, [R222+0x9800] ;  /* 0x00980000de1c783b */ /* 0x000eee0000004200 */
[----:B------:R-:W-:Y:S01]  /*fd20*/  HMMA.16816.F32 R40, R4, R12, R40 ;  /* 0x0000000c0428723c */ /* 0x000fe20000001828 */
[----:B-1----:R-:W-:-:S07]  /*fd30*/  FFMA.FTZ R9, R189, c[0x0][0x23c], -R2 ;  /* 0x00008f00bd097a23 */ /* 0x002fce0000010802 */
[C---:B------:R-:W-:Y:S01]  /*fd40*/  HMMA.16816.F32 R48, R4.reuse, R14, R48 ;  /* 0x0000000e0430723c */ /* 0x040fe20000001830 */
[----:B------:R-:W-:Y:S01]  /*fd50*/  LDSM.16.MT88.4 R12, [R220+0xb800] ;  /* 0x00b80000dc0c783b */ /* 0x000fe20000004200 */
[----:B------:R1:W-:Y:S06]  /*fd60*/  MUFU.EX2 R195, R9 ;  /* 0x0000000900c37308 */ /* 0x0003ec0000000800 */
[C---:B------:R-:W-:Y:S08]  /*fd70*/  HMMA.16816.F32 R72, R4.reuse, R24, R72 ;  /* 0x000000180448723c */ /* 0x040ff00000001848 */
[----:B------:R-:W-:Y:S01]  /*fd80*/  HMMA.16816.F32 R68, R4, R26, R148 ;  /* 0x0000001a0444723c */ /* 0x000fe20000001894 */
[----:B------:R-:W5:Y:S01]  /*fd90*/  LDSM.16.MT88.4 R24, [R220+0xa800] ;  /* 0x00a80000dc18783b */ /* 0x000f620000004200 */
[----:B-1----:R-:W-:-:S04]  /*fda0*/  FFMA.FTZ R9, R190, c[0x0][0x23c], -R2 ;  /* 0x00008f00be097a23 */ /* 0x002fc80000010802 */
[----:B------:R1:W1:Y:S02]  /*fdb0*/  MUFU.EX2 R194, R9 ;  /* 0x0000000900c27308 */ /* 0x0002640000000800 */
[C---:B------:R-:W-:Y:S08]  /*fdc0*/  HMMA.16816.F32 R64, R4.reuse, R20, R64 ;  /* 0x000000140440723c */ /* 0x040ff00000001840 */
[----:B------:R-:W-:Y:S01]  /*fdd0*/  HMMA.16816.F32 R60, R4, R22, R60 ;  /* 0x00000016043c723c */ /* 0x000fe2000000183c */
[----:B------:R-:W3:Y:S01]  /*fde0*/  LDSM.16.MT88.4 R20, [R222+0xb800] ;  /* 0x00b80000de14783b */ /* 0x000ee20000004200 */
[----:B-1----:R-:W-:-:S06]  /*fdf0*/  FFMA.FTZ R9, R215, c[0x0][0x23c], -R0 ;  /* 0x00008f00d7097a23 */ /* 0x002fcc0000010800 */
[C---:B------:R-:W-:Y:S01]  /*fe00*/  HMMA.16816.F32 R56, R4.reuse, R16, R56 ;  /* 0x000000100438723c */ /* 0x040fe20000001838 */
[----:B------:R-:W-:Y:S01]  /*fe10*/  IMAD.MOV.U32 R215, RZ, RZ, R163 ;  /* 0x000000ffffd77224 */ /* 0x000fe200078e00a3 */
[----:B------:R1:W-:Y:S06]  /*fe20*/  MUFU.EX2 R193, R9 ;  /* 0x0000000900c17308 */ /* 0x0003ec0000000800 */
[C---:B------:R-:W-:Y:S01]  /*fe30*/  HMMA.16816.F32 R44, R4.reuse, R18, R44 ;  /* 0x00000012042c723c */ /* 0x040fe2000000182c */
[----:B------:R-:W3:Y:S07]  /*fe40*/  LDSM.16.MT88.4 R16, [R222+0xa800] ;  /* 0x00a80000de10783b */ /* 0x000eee0000004200 */
[----:B------:R-:W-:Y:S01]  /*fe50*/  HMMA.16816.F32 R52, R4, R32, R52 ;  /* 0x000000200434723c */ /* 0x000fe20000001834 */
[----:B-1----:R-:W-:-:S02]  /*fe60*/  FFMA.FTZ R9, R217, c[0x0][0x23c], -R0 ;  /* 0x00008f00d9097a23 */ /* 0x002fc40000010800 */
[----:B------:R-:W-:Y:S02]  /*fe70*/  IMAD.MOV.U32 R217, RZ, RZ, R186 ;  /* 0x000000ffffd97224 */ /* 0x000fe400078e00ba */
[----:B------:R1:W1:Y:S03]  /*fe80*/  MUFU.EX2 R192, R9 ;  /* 0x0000000900c07308 */ /* 0x0002660000000800 */
[----:B------:R-:W-:Y:S07]  /*fe90*/  HMMA.16816.F32 R32, R4, R34, R96 ;  /* 0x000000220420723c */ /* 0x000fee0000001860 */
[----:B--2---:R-:W-:-:S02]  /*fea0*/  F2FP.PACK_AB R4, R196, R197 ;  /* 0x000000c5c404723e */ /* 0x004fc400000000ff */
[----:B------:R-:W-:Y:S01]  /*feb0*/  F2FP.PACK_AB R6, R194, R195 ;  /* 0x000000c3c206723e */ /* 0x000fe200000000ff */
[--C-:B-1----:R-:W-:Y:S01]  /*fec0*/  FFMA.FTZ R9, R214, c[0x0][0x23c], -R0.reuse ;  /* 0x00008f00d6097a23 */ /* 0x102fe20000010800 */
[----:B------:R-:W-:Y:S01]  /*fed0*/  F2FP.PACK_AB R5, R192, R193 ;  /* 0x000000c1c005723e */ /* 0x000fe200000000ff */
[----:B------:R-:W-:Y:S02]  /*fee0*/  IMAD.MOV.U32 R214, RZ, RZ, R171 ;  /* 0x000000ffffd67224 */ /* 0x000fe400078e00ab */
[----:B------:R1:W-:Y:S02]  /*fef0*/  MUFU.EX2 R183, R9 ;  /* 0x0000000900b77308 */ /* 0x0003e40000000800 */
[----:B-1----:R-:W-:Y:S01]  /*ff00*/  FFMA.FTZ R9, R213, c[0x0][0x23c], -R0 ;  /* 0x00008f00d5097a23 */ /* 0x002fe20000010800 */
[----:B------:R-:W-:-:S05]  /*ff10*/  MOV R213, R188 ;  /* 0x000000bc00d57202 */ /* 0x000fca0000000f00 */
[----:B------:R1:W2:Y:S02]  /*ff20*/  MUFU.EX2 R182, R9 ;  /* 0x0000000900b67308 */ /* 0x0002a40000000800 */
[----:B-1----:R-:W-:Y:S01]  /*ff30*/  FFMA.FTZ R9, R243, c[0x0][0x23c], -R8 ;  /* 0x00008f00f3097a23 */ /* 0x002fe20000010808 */
[----:B--2---:R-:W-:Y:S01]  /*ff40*/  F2FP.PACK_AB R7, R182, R183 ;  /* 0x000000b7b607723e */ /* 0x004fe200000000ff */
[----:B------:R-:W-:-:S04]  /*ff50*/  IMAD.MOV.U32 R243, RZ, RZ, R176 ;  /* 0x000000fffff37224 */ /* 0x000fc800078e00b0 */
[----:B------:R1:W-:Y:S02]  /*ff60*/  MUFU.EX2 R181, R9 ;  /* 0x0000000900b57308 */ /* 0x0003e40000000800 */
[C---:B----4-:R-:W-:Y:S07]  /*ff70*/  HMMA.16816.F32 R144, R4.reuse, R38, R140 ;  /* 0x000000260490723c */ /* 0x050fee000000188c */
[----:B------:R-:W-:Y:S01]  /*ff80*/  IMAD.MOV.U32 R141, RZ, RZ, R177 ;  /* 0x000000ffff8d7224 */ /* 0x000fe200078e00b1 */
[----:B---3--:R-:W-:Y:S01]  /*ff90*/  HMMA.16816.F32 R148, R4, R30, R132 ;  /* 0x0000001e0494723c */ /* 0x008fe20000001884 */
[----:B------:R-:W-:Y:S01]  /*ffa0*/  MOV R142, R106 ;  /* 0x0000006a008e7202 */ /* 0x000fe20000000f00 */
[----:B------:R-:W-:Y:S01]  /*ffb0*/  IMAD.MOV.U32 R143, RZ, RZ, R160 ;  /* 0x000000ffff8f7224 */ /* 0x000fe200078e00a0 */
[----:B------:R-:W-:Y:S01]  /*ffc0*/  MOV R140, R168 ;  /* 0x000000a8008c7202 */ /* 0x000fe20000000f00 */
[----:B-1----:R-:W-:-:S02]  /*ffd0*/  FFMA.FTZ R9, R244, c[0x0][0x23c], -R8 ;  /* 0x00008f00f4097a23 */ /* 0x002fc40000010808 */
[----:B------:R-:W-:Y:S02]  /*ffe0*/  IMAD.MOV.U32 R244, RZ, RZ, R184 ;  /* 0x000000fffff47224 */ /* 0x000fe400078e00b8 */
        /* <DEDUP_REMOVED lines=18> */
[----:B-1----:R-:W-:-:S02]  /*10110*/  FFMA.FTZ R9, R248, c[0x0][0x23c], -R3 ;  /* 0x00008f00f8097a23 */ /* 0x002fc40000010803 */
[----:B------:R-:W-:-:S05]  /*10120*/  IMAD.MOV.U32 R248, RZ, RZ, R167 ;  /* 0x000000fffff87224 */ /* 0x000fca00078e00a7 */
        /* <DEDUP_REMOVED lines=15> */
[----:B------:R-:W-:Y:S01]  /*10220*/  FFMA.FTZ R9, R133, c[0x0][0x23c], -R2 ;  /* 0x00008f0085097a23 */ /* 0x000fe20000010802 */
[----:B------:R-:W-:-:S05]  /*10230*/  MOV R133, R159 ;  /* 0x0000009f00857202 */ /* 0x000fca0000000f00 */
[C---:B------:R-:W-:Y:S01]  /*10240*/  HMMA.16816.F32 R68, R4.reuse, R30, R68 ;  /* 0x0000001e0444723c */ /* 0x040fe20000001844 */
[----:B------:R1:W-:Y:S07]  /*10250*/  MUFU.EX2 R31, R9 ;  /* 0x00000009001f7308 */ /* 0x0003ee0000000800 */
[C---:B------:R-:W-:Y:S08]  /*10260*/  HMMA.16816.F32 R128, R4.reuse, R28, R72 ;  /* 0x0000001c0480723c */ /* 0x040ff00000001848 */
[----:B------:R-:W-:Y:S01]  /*10270*/  HMMA.16816.F32 R60, R4, R26, R60 ;  /* 0x0000001a043c723c */ /* 0x000fe2000000183c */
[----:B-1----:R-:W-:Y:S01]  /*10280*/  FFMA.FTZ R9, R134, c[0x0][0x23c], -R2 ;  /* 0x00008f0086097a23 */ /* 0x002fe20000010802 */
[----:B------:R-:W-:-:S03]  /*10290*/  MOV R134, R141 ;  /* 0x0000008d00867202 */ /* 0x000fc60000000f00 */
[----:B------:R1:W2:Y:S03]  /*102a0*/  MUFU.EX2 R30, R9 ;  /* 0x00000009001e7308 */ /* 0x0002a60000000800 */
[C---:B------:R-:W-:Y:S08]  /*102b0*/  HMMA.16816.F32 R64, R4.reuse, R24, R64 ;  /* 0x000000180440723c */ /* 0x040ff00000001840 */
[----:B------:R-:W-:Y:S01]  /*102c0*/  HMMA.16816.F32 R44, R4, R18, R44 ;  /* 0x00000012042c723c */ /* 0x000fe2000000182c */
[--C-:B-1----:R-:W-:Y:S01]  /*102d0*/  FFMA.FTZ R9, R135, c[0x0][0x23c], -R2.reuse ;  /* 0x00008f0087097a23 */ /* 0x102fe20000010802 */
[----:B--2---:R-:W-:Y:S01]  /*102e0*/  F2FP.PACK_AB R92, R30, R31 ;  /* 0x0000001f1e5c723e */ /* 0x004fe200000000ff */
[----:B------:R-:W-:-:S05]  /*102f0*/  FFMA.FTZ R2, R249, c[0x0][0x23c], -R2 ;  /* 0x00008f00f9027a23 */ /* 0x000fca0000010802 */
[----:B------:R-:W-:Y:S01]  /*10300*/  HMMA.16816.F32 R112, R4, R36, R88 ;  /* 0x000000240470723c */ /* 0x000fe20000001858 */
[----:B------:R-:W-:Y:S01]  /*10310*/  IMAD.MOV.U32 R249, RZ, RZ, R143 ;  /* 0x000000fffff97224 */ /* 0x000fe200078e008f */
[----:B------:R-:W-:Y:S01]  /*10320*/  MUFU.EX2 R29, R9 ;  /* 0x00000009001d7308 */ /* 0x000fe20000000800 */
[----:B------:R-:W-:-:S05]  /*10330*/  IMAD.MOV.U32 R135, RZ, RZ, R140 ;  /* 0x000000ffff877224 */ /* 0x000fca00078e008c */
        /* <DEDUP_REMOVED lines=11> */
[----:B------:R-:W-:Y:S02]  /*103f0*/  IMAD.MOV.U32 R245, RZ, RZ, R244 ;  /* 0x000000fffff57224 */ /* 0x000fe400078e00f4 */
[----:B------:R-:W-:Y:S01]  /*10400*/  IMAD.MOV.U32 R244, RZ, RZ, R243 ;  /* 0x000000fffff47224 */ /* 0x000fe200078e00f3 */
[----:B------:R-:W-:Y:S01]  /*10410*/  MOV R243, R214 ;  /* 0x000000d600f37202 */ /* 0x000fe20000000f00 */
[----:B------:R-:W-:Y:S02]  /*10420*/  IMAD.MOV.U32 R214, RZ, RZ, R172 ;  /* 0x000000ffffd67224 */ /* 0x000fe400078e00ac */
[----:B------:R-:W-:Y:S01]  /*10430*/  IMAD.MOV.U32 R172, RZ, RZ, R173 ;  /* 0x000000ffffac7224 */ /* 0x000fe200078e00ad */
[----:B------:R-:W-:Y:S01]  /*10440*/  HMMA.16816.F32 R52, R4, R20, R52 ;  /* 0x000000140434723c */ /* 0x000fe20000001834 */
[----:B------:R-:W-:-:S02]  /*10450*/  IMAD.MOV.U32 R173, RZ, RZ, R174 ;  /* 0x000000ffffad7224 */ /* 0x000fc400078e00ae */
[----:B------:R-:W-:Y:S02]  /*10460*/  IMAD.MOV.U32 R174, RZ, RZ, R175 ;  /* 0x000000ffffae7224 */ /* 0x000fe400078e00af */
[----:B------:R-:W-:Y:S02]  /*10470*/  IMAD.MOV.U32 R175, RZ, RZ, R156 ;  /* 0x000000ffffaf7224 */ /* 0x000fe400078e009c */
[----:B--2---:R-:W-:Y:S01]  /*10480*/  FFMA.FTZ R2, R142, c[0x0][0x23c], -R0 ;  /* 0x00008f008e027a23 */ /* 0x004fe20000010800 */
[----:B------:R-:W-:Y:S01]  /*10490*/  HMMA.16816.F32 R32, R4, R22, R32 ;  /* 0x000000160420723c */ /* 0x000fe20000001820 */
[----:B------:R-:W-:Y:S01]  /*104a0*/  LDSM.16.MT88.4 R140, [R222+0x9c00] ;  /* 0x009c0000de8c783b */ /* 0x000fe20000004200 */
[----:B------:R-:W-:Y:S01]  /*104b0*/  IMAD.MOV.U32 R241, RZ, RZ, R218 ;  /* 0x000000fffff17224 */ /* 0x000fe200078e00da */
[----:B------:R2:W4:Y:S01]  /*104c0*/  MUFU.EX2 R26, R2 ;  /* 0x00000002001a7308 */ /* 0x0005220000000800 */
[----:B------:R-:W-:Y:S01]  /*104d0*/  IMAD.MOV.U32 R242, RZ, RZ, R245 ;  /* 0x000000fffff27224 */ /* 0x000fe200078e00f5 */
[----:B------:R-:W-:Y:S01]  /*104e0*/  MOV R218, R172 ;  /* 0x000000ac00da7202 */ /* 0x000fe20000000f00 */
[----:B------:R-:W-:Y:S01]  /*104f0*/  IMAD.MOV.U32 R245, RZ, RZ, R174 ;  /* 0x000000fffff57224 */ /* 0x000fe200078e00ae */
[----:B------:R-:W5:Y:S01]  /*10500*/  LDSM.16.MT88.4 R4, [R222+0xbc00] ;  /* 0x00bc0000de04783b */ /* 0x000f620000004200 */
[--C-:B--2---:R-:W-:Y:S01]  /*10510*/  FFMA.FTZ R2, R157, c[0x0][0x23c], -R0.reuse ;  /* 0x00008f009d027a23 */ /* 0x104fe20000010800 */
[----:B----4-:R-:W-:Y:S01]  /*10520*/  F2FP.PACK_AB R93, R26, R27 ;  /* 0x0000001b1a5d723e */ /* 0x010fe200000000ff */
[----:B------:R-:W-:-:S02]  /*10530*/  FFMA.FTZ R0, R158, c[0x0][0x23c], -R0 ;  /* 0x00008f009e007a23 */ /* 0x000fc40000010800 */
        /* <DEDUP_REMOVED lines=11> */
[----:B--2---:R-:W-:-:S02]  /*105f0*/  FFMA.FTZ R0, R249, c[0x0][0x23c], -R8 ;  /* 0x00008f00f9007a23 */ /* 0x004fc40000010808 */
[----:B------:R-:W-:Y:S02]  /*10600*/  IMAD.MOV.U32 R249, RZ, RZ, R243 ;  /* 0x000000fffff97224 */ /* 0x000fe400078e00f3 */
[----:B------:R-:W-:Y:S01]  /*10610*/  IMAD.MOV.U32 R243, RZ, RZ, R175 ;  /* 0x000000fffff37224 */ /* 0x000fe200078e00af */
[----:B------:R2:W3:Y:S01]  /*10620*/  MUFU.EX2 R16, R0 ;  /* 0x0000000000107308 */ /* 0x0004e20000000800 */
[----:B------:R-:W4:Y:S01]  /*10630*/  LDSM.16.MT88.4 R172, [R222+0xac00] ;  /* 0x00ac0000deac783b */ /* 0x000f220000004200 */
[----:B-1----:R-:W-:Y:S01]  /*10640*/  HMMA.16816.F32 R72, R92, R80, R184 ;  /* 0x000000505c48723c */ /* 0x002fe200000018b8 */
[----:B------:R-:W-:-:S04]  /*10650*/  FFMA.FTZ R2, R243, R101, R244 ;  /* 0x00000065f3027223 */ /* 0x000fc800000100f4 */
[----:B------:R-:W-:-:S03]  /*10660*/  FADD.FTZ R2, R217, R2 ;  /* 0x00000002d9027221 */ /* 0x000fc60000010000 */
[----:B------:R-:W-:Y:S01]  /*10670*/  HMMA.16816.F32 R76, R92, R82, R160 ;  /* 0x000000525c4c723c */ /* 0x000fe200000018a0 */
[----:B------:R-:W-:Y:S02]  /*10680*/  FADD.FTZ R2, R210, R2 ;  /* 0x00000002d2027221 */ /* 0x000fe40000010000 */
[----:B--2---:R-:W-:-:S05]  /*10690*/  FFMA.FTZ R0, R133, c[0x0][0x23c], -R8 ;  /* 0x00008f0085007a23 */ /* 0x004fca0000010808 */
[----:B-----5:R-:W-:Y:S01]  /*106a0*/  HMMA.16816.F32 R88, R92, R4, R108 ;  /* 0x000000045c58723c */ /* 0x020fe2000000186c */
[----:B------:R1:W-:Y:S02]  /*106b0*/  MUFU.EX2 R17, R0 ;  /* 0x0000000000117308 */ /* 0x0003e40000000800 */
[----:B-1----:R-:W-:Y:S02]  /*106c0*/  FFMA.FTZ R0, R134, c[0x0][0x23c], -R8 ;  /* 0x00008f0086007a23 */ /* 0x002fe40000010808 */
[----:B------:R-:W-:-:S04]  /*106d0*/  FFMA.FTZ R8, R245, R10, R247 ;  /* 0x0000000af5087223 */ /* 0x000fc800000100f7 */
[----:B------:R1:W-:Y:S01]  /*106e0*/  MUFU.EX2 R18, R0 ;  /* 0x0000000000127308 */ /* 0x0003e20000000800 */
[----:B----4-:R-:W-:Y:S01]  /*106f0*/  HMMA.16816.F32 R164, R92, R172, R164 ;  /* 0x000000ac5ca4723c */ /* 0x010fe200000018a4 */
[----:B------:R-:W-:-:S07]  /*10700*/  FADD.FTZ R8, R246, R8 ;  /* 0x00000008f6087221 */ /* 0x000fce0000010000 */
        /* <DEDUP_REMOVED lines=11> */
[----:B---3--:R-:W-:Y:S01]  /*107c0*/  F2FP.PACK_AB R96, R16, R19 ;  /* 0x000000131060723e */ /* 0x008fe200000000ff */
        /* <DEDUP_REMOVED lines=79> */
[----:B------:R1:W-:Y:S04]  /*10cc0*/  STL [R1+0x8], R3 ;  /* 0x0000080301007387 */ /* 0x0003e80000100800 */
[----:B------:R1:W-:Y:S04]  /*10cd0*/  STL [R1+0xc], R2 ;  /* 0x00000c0201007387 */ /* 0x0003e80000100800 */
[----:B------:R1:W-:Y:S02]  /*10ce0*/  STL [R1+0x10], R0 ;  /* 0x0000100001007387 */ /* 0x0003e40000100800 */
.L_x_872:
        /* <DEDUP_REMOVED lines=18> */
.L_x_882:
        /* <DEDUP_REMOVED lines=58> */
.L_x_880:
[----:B-1----:R-:W2:Y:S01]  /*111b0*/  LDL.64 R4, [R1+0x18] ;  /* 0x0000180001047983 */ /* 0x002ea20000100a00 */
[----:B------:R-:W-:Y:S04]  /*111c0*/  DEPBAR.LE SB0, 0x0 ;  /* 0x000080000000791a */ /* 0x000fe80000000000 */
[----:B------:R-:W-:Y:S01]  /*111d0*/  IADD3 R235, R236, -0x1, RZ ;  /* 0xffffffffeceb7810 */ /* 0x000fe20007ffe0ff */
[----:B------:R-:W-:Y:S03]  /*111e0*/  BAR.SYNC.DEFER_BLOCKING 0x0 ;  /* 0x0000000000007b1d */ /* 0x000fe60000010000 */
[----:B------:R-:W-:Y:S01]  /*111f0*/  SHF.R.S32.HI R2, RZ, 0x1f, R235 ;  /* 0x0000001fff027819 */ /* 0x000fe200000114eb */
[C---:B------:R-:W-:Y:S04]  /*11200*/  IMAD R0, R235.reuse, UR8, RZ ;  /* 0x00000008eb007c24 */ /* 0x040fe8000f8e02ff */
[----:B------:R-:W-:Y:S01]  /*11210*/  IMAD R2, R2, UR14, R0 ;  /* 0x0000000e02027c24 */ /* 0x000fe2000f8e0200 */
[----:B------:R-:W-:Y:S06]  /*11220*/  @P6 STS.64 [R226+0x9008], RZ ;  /* 0x009008ffe2006388 */ /* 0x000fec0000000a00 */
[----:B------:R-:W-:Y:S04]  /*11230*/  @P6 STS [R226+0x9000], RZ ;  /* 0x009000ffe2006388 */ /* 0x000fe80000000800 */
[----:B------:R-:W-:Y:S04]  /*11240*/  @P6 STS [R226+0x9004], RZ ;  /* 0x009004ffe2006388 */ /* 0x000fe80000000800 */
[----:B------:R-:W3:Y:S01]  /*11250*/  LDL R237, [R1+0x20] ;  /* 0x0000200001ed7983 */ /* 0x000ee20000100800 */
[----:B--2---:R-:W-:Y:S05]  /*11260*/  IMAD.WIDE.U32 R4, R235, UR14, R4 ;  /* 0x0000000eeb047c25 */ /* 0x004fea000f8e0004 */
[C---:B------:R-:W-:Y:S02]  /*11270*/  @!P6 LEA R16, P1, R4.reuse, c[0x0][0x170], 0x1 ;  /* 0x00005c000410ea11 */ /* 0x040fe400078208ff */
[----:B------:R-:W-:Y:S02]  /*11280*/  IADD3 R2, R5, R2, RZ ;  /* 0x0000000205027210 */ /* 0x000fe40007ffe0ff */
        /* <DEDUP_REMOVED lines=10> */
[----:B------:R-:W-:Y:S02]  /*11330*/  IADD3.X R5, R2, UR5, RZ, P3, !PT ;  /* 0x0000000502057c10 */ /* 0x000fe40009ffe4ff */
[C---:B------:R-:W-:Y:S01]  /*11340*/  @!P6 LEA R14, P3, R0.reuse, c[0x0][0x170], 0x1 ;  /* 0x00005c00000eea11 */ /* 0x040fe200078608ff */
[----:B------:R-:W-:Y:S01]  /*11350*/  @P5 STS.128 [R226+0xa000], RZ ;  /* 0x00a000ffe2005388 */ /* 0x000fe20000000c00 */
[C---:B------:R-:W-:Y:S02]  /*11360*/  @!P5 LEA R8, P1, R0.reuse, c[0x0][0x170], 0x1 ;  /* 0x00005c000008da11 */ /* 0x040fe400078208ff */
[C-C-:B------:R-:W-:Y:S02]  /*11370*/  @!P6 LEA.HI.X R15, R0.reuse, c[0x0][0x174], R5.reuse, 0x1, P3 ;  /* 0x00005d00000fea11 */ /* 0x140fe400018f0c05 */
[C-C-:B------:R-:W-:Y:S02]  /*11380*/  @!P5 LEA.HI.X R9, R0.reuse, c[0x0][0x174], R5.reuse, 0x1, P1 ;  /* 0x00005d000009da11 */ /* 0x140fe400008f0c05 */
[C---:B------:R-:W-:Y:S01]  /*11390*/  @!P4 LEA R6, P0, R0.reuse, c[0x0][0x170], 0x1 ;  /* 0x00005c000006ca11 */ /* 0x040fe200078008ff */
[----:B------:R-:W-:Y:S01]  /*113a0*/  @!PT LDS RZ, [RZ] ;  /* 0x00000000fffff984 */ /* 0x000fe20000000800 */
[----:B------:R-:W-:Y:S01]  /*113b0*/  @!PT LDS RZ, [RZ] ;  /* 0x00000000fffff984 */ /* 0x000fe20000000800 */
[----:B------:R-:W-:Y:S01]  /*113c0*/  @!PT LDS RZ, [RZ] ;  /* 0x00000000fffff984 */ /* 0x000fe20000000800 */
[----:B------:R2:W-:Y:S03]  /*113d0*/  @!P5 LDGSTS.E.BYPASS.LTC128B.128 [R226+0xa000], [R12.64+0x40] ;  /* 0x0a0000400ce2dfae */ /* 0x0005e6000b901d4c */
[----:B------:R-:W-:Y:S05]  /*113e0*/  @!P4 LEA.HI.X R7, R0, c[0x0][0x174], R5, 0x1, P0 ;  /* 0x00005d000007ca11 */ /* 0x000fea00000f0c05 */
[----:B------:R-:W-:Y:S01]  /*113f0*/  @P4 STS.128 [R226+0xb000], RZ ;  /* 0x00b000ffe2004388 */ /* 0x000fe20000000c00 */
[----:B---3--:R-:W-:Y:S07]  /*11400*/  ISETP.GT.AND P0, PT, R235, R237, PT ;  /* 0x000000edeb00720c */ /* 0x008fee0003f04270 */
        /* <DEDUP_REMOVED lines=20> */
[----:B-1---5:R-:W4:Y:S08]  /*11550*/  LDSM.16.M88.4 R16, [R221+0x6000] ;  /* 0x00600000dd10783b */ /* 0x022f300000000200 */
[----:B------:R-:W3:Y:S08]  /*11560*/  LDSM.16.M88.4 R60, [R224+0x1000] ;  /* 0x00100000e03c783b */ /* 0x000ef00000000200 */
[----:B------:R-:W1:Y:S08]  /*11570*/  LDSM.16.M88.4 R32, [R221+0x6400] ;  /* 0x00640000dd20783b */ /* 0x000e700000000200 */
[----:B------:R-:W0:Y:S08]  /*11580*/  LDGDEPBAR ;  /* 0x00000000000079af */ /* 0x000e300000000000 */
[----:B------:R-:W1:Y:S01]  /*11590*/  LDSM.16.M88.4 R48, [R221+0x6800] ;  /* 0x00680000dd30783b */ /* 0x000e620000000200 */
        /* <DEDUP_REMOVED lines=16> */
[-C--:B------:R-:W-:Y:S07]  /*116a0*/  HMMA.16816.F32 R36, R64, R48.reuse, RZ ;  /* 0x000000304024723c */ /* 0x080fee00000018ff */
        /* <DEDUP_REMOVED lines=32> */
[----:B------:R-:W4:Y:S07]  /*118b0*/  LDSM.16.M88.4 R176, [R223+0x7400] ;  /* 0x00740000dfb0783b */ /* 0x000f2e0000000200 */
        /* <DEDUP_REMOVED lines=87> */
[----:B------:R-:W2:Y:S10]  /*11e30*/  MUFU.TANH R202, R12 ;  /* 0x0000000c00ca7308 */ /* 0x000eb40000002400 */
[----:B------:R-:W2:Y:S01]  /*11e40*/  MUFU.TANH R203, R13 ;  /* 0x0000000d00cb7308 */ /* 0x000ea20000002400 */
[----:B-1----:R-:W1:Y:S01]  /*11e50*/  LDSM.16.M88.4 R8, [R223+0x8800] ;  /* 0x00880000df08783b */ /* 0x002e620000000200 */
[-C--:B----4-:R-:W-:Y:S08]  /*11e60*/  HMMA.16816.F32 R20, R176, R4.reuse, R20 ;  /* 0x00000004b014723c */ /* 0x090ff00000001814 */
[----:B------:R-:W4:Y:S01]  /*11e70*/  MUFU.TANH R210, R14 ;  /* 0x0000000e00d27308 */ /* 0x000f220000002400 */
[C---:B------:R-:W-:Y:S09]  /*11e80*/  HMMA.16816.F32 R24, R108.reuse, R4, R24 ;  /* 0x000000046c18723c */ /* 0x040ff20000001818 */
[----:B------:R-:W1:Y:S01]  /*11e90*/  MUFU.TANH R212, R15 ;  /* 0x0000000f00d47308 */ /* 0x000e620000002400 */
[-C--:B------:R-:W-:Y:S08]  /*11ea0*/  HMMA.16816.F32 R28, R108, R6.reuse, R28 ;  /* 0x000000066c1c723c */ /* 0x080ff0000000181c */
[C---:B------:R-:W-:Y:S01]  /*11eb0*/  HMMA.16816.F32 R32, R176.reuse, R6, R32 ;  /* 0x00000006b020723c */ /* 0x040fe20000001820 */
[----:B------:R-:W2:Y:S01]  /*11ec0*/  MUFU.TANH R196, R16 ;  /* 0x0000001000c47308 */ /* 0x000ea20000002400 */
[----:B------:R-:W2:Y:S01]  /*11ed0*/  LDSM.16.M88.4 R4, [R223+0x8c00] ;  /* 0x008c0000df04783b */ /* 0x000ea20000000200 */
[----:B------:R-:W-:Y:S04]  /*11ee0*/  DEPBAR.LE SB0, 0x0 ;  /* 0x000080000000791a */ /* 0x000fe80000000000 */
[----:B------:R-:W-:Y:S02]  /*11ef0*/  FMUL.FTZ R20, R20, c[0x0][0x2ec] ;  /* 0x0000bb0014147a20 */ /* 0x000fe40000410000 */
[----:B------:R-:W-:Y:S02]  /*11f00*/  FMUL.FTZ R23, R23, c[0x0][0x2ec] ;  /* 0x0000bb0017177a20 */ /* 0x000fe40000410000 */
[----:B------:R-:W2:Y:S01]  /*11f10*/  MUFU.TANH R184, R20 ;  /* 0x0000001400b87308 */ /* 0x000ea20000002400 */
[----:B------:R-:W-:Y:S01]  /*11f20*/  BAR.SYNC.DEFER_BLOCKING 0x0 ;  /* 0x0000000000007b1d */ /* 0x000fe20000010000 */
[----:B------:R-:W-:Y:S01]  /*11f30*/  FMUL.FTZ R25, R25, c[0x0][0x2ec] ;  /* 0x0000bb0019197a20 */ /* 0x000fe20000410000 */
[-C--:B-1----:R-:W-:Y:S05]  /*11f40*/  HMMA.16816.F32 R36, R176, R8.reuse, R36 ;  /* 0x00000008b024723c */ /* 0x082fea0000001824 */
[----:B------:R-:W-:Y:S02]  /*11f50*/  FMUL.FTZ R26, R26, c[0x0][0x2ec] ;  /* 0x0000bb001a1a7a20 */ /* 0x000fe40000410000 */
        /* <DEDUP_REMOVED lines=11> */
[----:B------:R-:W1:Y:S03]  /*12010*/  MUFU.TANH R198, R26 ;  /* 0x0000001a00c67308 */ /* 0x000e660000002400 */
[----:B------:R-:W-:Y:S02]  /*12020*/  FMUL.FTZ R34, R34, c[0x0][0x2ec] ;  /* 0x0000bb0022227a20 */ /* 0x000fe40000410000 */
[----:B------:R-:W-:Y:S02]  /*12030*/  FMUL.FTZ R35, R35, c[0x0][0x2ec] ;  /* 0x0000bb0023237a20 */ /* 0x000fe40000410000 */
[-C--:B--2---:R-:W-:Y:S03]  /*12040*/  HMMA.16816.F32 R52, R176, R4.reuse, R52 ;  /* 0x00000004b034723c */ /* 0x084fe60000001834 */
[----:B------:R-:W2:Y:S01]  /*12050*/  MUFU.TANH R190, R28 ;  /* 0x0000001c00be7308 */ /* 0x000ea20000002400 */
[----:B------:R-:W-:Y:S02]  /*12060*/  FMUL.FTZ R36, R36, c[0x0][0x2ec] ;  /* 0x0000bb0024247a20 */ /* 0x000fe40000410000 */
[----:B------:R-:W-:Y:S02]  /*12070*/  FMUL.FTZ R37, R37, c[0x0][0x2ec] ;  /* 0x0000bb0025257a20 */ /* 0x000fe40000410000 */
[C---:B------:R-:W-:Y:S04]  /*12080*/  HMMA.16816.F32 R56, R108.reuse, R4, R56 ;  /* 0x000000046c38723c */ /* 0x040fe80000001838 */
[----:B------:R-:W-:Y:S01]  /*12090*/  FMUL.FTZ R38, R38, c[0x0][0x2ec] ;  /* 0x0000bb0026267a20 */ /* 0x000fe20000410000 */
[----:B------:R-:W1:Y:S01]  /*120a0*/  MUFU.TANH R189, R29 ;  /* 0x0000001d00bd7308 */ /* 0x000e620000002400 */
        /* <DEDUP_REMOVED lines=9> */
[----:B------:R2:W2:Y:S03]  /*12140*/  MUFU.TANH R199, R31 ;  /* 0x0000001f00c77308 */ /* 0x0004a60000002400 */
[----:B------:R-:W-:Y:S02]  /*12150*/  FMUL.FTZ R57, R57, c[0x0][0x2ec] ;  /* 0x0000bb0039397a20 */ /* 0x000fe40000410000 */
[----:B------:R-:W-:Y:S02]  /*12160*/  FMUL.FTZ R21, R21, c[0x0][0x2ec] ;  /* 0x0000bb0015157a20 */ /* 0x000fe40000410000 */
        /* <DEDUP_REMOVED lines=17> */
[----:B---3--:R-:W-:Y:S02]  /*12280*/  FMUL.FTZ R32, R54, c[0x0][0x2ec] ;  /* 0x0000bb0036207a20 */ /* 0x008fe40000410000 */
[----:B------:R-:W-:Y:S02]  /*12290*/  FMUL.FTZ R44, R44, c[0x0][0x2ec] ;  /* 0x0000bb002c2c7a20 */ /* 0x000fe40000410000 */
[----:B------:R-:W-:Y:S01]  /*122a0*/  FMUL.FTZ R45, R45, c[0x0][0x2ec] ;  /* 0x0000bb002d2d7a20 */ /* 0x000fe20000410000 */
[----:B------:R3:W3:Y:S01]  /*122b0*/  MUFU.TANH R102, R35 ;  /* 0x0000002300667308 */ /* 0x0006e20000002400 */
[----:B------:R-:W-:Y:S02]  /*122c0*/  FMUL.FTZ R58, R58, c[0x0][0x2ec] ;  /* 0x0000bb003a3a7a20 */ /* 0x000fe40000410000 */
[----:B------:R-:W-:Y:S02]  /*122d0*/  FMUL.FTZ R59, R59, c[0x0][0x2ec] ;  /* 0x0000bb003b3b7a20 */ /* 0x000fe40000410000 */
[----:B-1----:R-:W-:Y:S05]  /*122e0*/  FMUL.FTZ R33, R53, c[0x0][0x2ec] ;  /* 0x0000bb0035217a20 */ /* 0x002fea0000410000 */
[----:B------:R1:W1:Y:S01]  /*122f0*/  MUFU.TANH R23, R36 ;  /* 0x0000002400177308 */ /* 0x0002620000002400 */
[----:B--2---:R-:W-:Y:S09]  /*12300*/  FMUL.FTZ R34, R52, c[0x0][0x2ec] ;  /* 0x0000bb0034227a20 */ /* 0x004ff20000410000 */
[----:B------:R2:W2:Y:S01]  /*12310*/  MUFU.TANH R25, R37 ;  /* 0x0000002500197308 */ /* 0x0004a20000002400 */
[----:B---3--:R-:W-:Y:S09]  /*12320*/  FMUL.FTZ R35, R51, c[0x0][0x2ec] ;  /* 0x0000bb0033237a20 */ /* 0x008ff20000410000 */
[----:B------:R3:W3:Y:S01]  /*12330*/  MUFU.TANH R101, R38 ;  /* 0x0000002600657308 */ /* 0x0006e20000002400 */
[----:B-1----:R-:W-:Y:S09]  /*12340*/  FMUL.FTZ R36, R50, c[0x0][0x2ec] ;  /* 0x0000bb0032247a20 */ /* 0x002ff20000410000 */
[----:B------:R1:W1:Y:S01]  /*12350*/  MUFU.TANH R191, R17 ;  /* 0x0000001100bf7308 */ /* 0x0002620000002400 */
[----:B--2---:R-:W-:Y:S09]  /*12360*/  FMUL.FTZ R37, R49, c[0x0][0x2ec] ;  /* 0x0000bb0031257a20 */ /* 0x004ff20000410000 */
[----:B------:R2:W1:Y:S01]  /*12370*/  MUFU.TANH R195, R18 ;  /* 0x0000001200c37308 */ /* 0x0004620000002400 */
[----:B---3--:R-:W-:Y:S09]  /*12380*/  FMUL.FTZ R38, R48, c[0x0][0x2ec] ;  /* 0x0000bb0030267a20 */ /* 0x008ff20000410000 */
[----:B------:R2:W3:Y:S10]  /*12390*/  MUFU.TANH R192, R19 ;  /* 0x0000001300c07308 */ /* 0x0004f40000002400 */
[----:B------:R2:W1:Y:S10]  /*123a0*/  MUFU.TANH R105, R21 ;  /* 0x0000001500697308 */ /* 0x0004740000002400 */
[----:B------:R2:W1:Y:S10]  /*123b0*/  MUFU.TANH R186, R22 ;  /* 0x0000001600ba7308 */ /* 0x0004740000002400 */
[----:B------:R2:W1:Y:S10]  /*123c0*/  MUFU.TANH R188, R24 ;  /* 0x0000001800bc7308 */ /* 0x0004740000002400 */
[----:B------:R2:W1:Y:S10]  /*123d0*/  MUFU.TANH R200, R27 ;  /* 0x0000001b00c87308 */ /* 0x0004740000002400 */
        /* <DEDUP_REMOVED lines=30> */
.L_x_881:
[----:B------:R-:W2:Y:S08]  /*125c0*/  S2R R0, SR_TID.X ;  /* 0x0000000000007919 */ /* 0x000eb00000002100 */
[----:B------:R-:W-:Y:S01]  /*125d0*/  LDSM.16.MT88.4 R52, [R220+0xa000] ;  /* 0x00a00000dc34783b */ /* 0x000fe20000004200 */
[----:B--2---:R-:W-:Y:S05]  /*125e0*/  IMAD.SHL.U32 R0, R0, 0x2, RZ ;  /* 0x0000000200007824 */ /* 0x004fea00078e00ff */
[----:B------:R-:W-:Y:S05]  /*125f0*/  LOP3.LUT R0, R0, 0x6, RZ, 0xc0, !PT ;  /* 0x0000000600007812 */ /* 0x000fea00078ec0ff */
[----:B------:R-:W-:Y:S05]  /*12600*/  IMAD R0, R235, 0x40, R0 ;  /* 0x00000040eb007824 */ /* 0x000fea00078e0200 */
[C---:B------:R-:W-:Y:S02]  /*12610*/  ISETP.GE.AND P0, PT, R0.reuse, R229, PT ;  /* 0x000000e50000720c */ /* 0x040fe40003f06270 */
[C---:B------:R-:W-:Y:S02]  /*12620*/  ISETP.GE.AND P2, PT, R0.reuse, R230, PT ;  /* 0x000000e60000720c */ /* 0x040fe40003f46270 */
[C---:B-1----:R-:W-:Y:S02]  /*12630*/  IADD3 R14, R0.reuse, 0x1, RZ ;  /* 0x00000001000e7810 */ /* 0x042fe40007ffe0ff */
[C---:B------:R-:W-:Y:S02]  /*12640*/  IADD3 R13, R0.reuse, 0x8, RZ ;  /* 0x00000008000d7810 */ /* 0x040fe40007ffe0ff */
[C---:B------:R-:W-:Y:S02]  /*12650*/  ISETP.GE.OR P0, PT, R0.reuse, R233, !P0 ;  /* 0x000000e90000720c */ /* 0x040fe40004706670 */
[----:B------:R-:W-:Y:S02]  /*12660*/  ISETP.GE.OR P2, PT, R0, R234, !P2 ;  /* 0x000000ea0000720c */ /* 0x000fe40005746670 */
[----:B------:R-:W-:Y:S02]  /*12670*/  FSEL R19, R205, -INF , !P0 ;  /* 0xff800000cd137808 */ /* 0x000fe40004000000 */
[----:B------:R-:W-:Y:S02]  /*12680*/  FSEL R17, R206, -INF , !P2 ;  /* 0xff800000ce117808 */ /* 0x000fe40005000000 */
[CC--:B------:R-:W-:Y:S02]  /*12690*/  ISETP.GE.AND P0, PT, R13.reuse, R230.reuse, PT ;  /* 0x000000e60d00720c */ /* 0x0c0fe40003f06270 */
[----:B------:R-:W-:Y:S02]  /*126a0*/  ISETP.GE.AND P2, PT, R14, R230, PT ;  /* 0x000000e60e00720c */ /* 0x000fe40003f46270 */
[-C--:B------:R-:W-:Y:S02]  /*126b0*/  ISETP.GE.OR P0, PT, R13, R234.reuse, !P0 ;  /* 0x000000ea0d00720c */ /* 0x080fe40004706670 */
[C---:B------:R-:W-:Y:S02]  /*126c0*/  IADD3 R10, R0.reuse, 0x11, RZ ;  /* 0x00000011000a7810 */ /* 0x040fe40007ffe0ff */
[----:B------:R-:W-:Y:S02]  /*126d0*/  IADD3 R9, R0, 0x18, RZ ;  /* 0x0000001800097810 */ /* 0x000fe40007ffe0ff */
[----:B------:R-:W-:Y:S02]  /*126e0*/  ISETP.GE.OR P2, PT, R14, R234, !P2 ;  /* 0x000000ea0e00720c */ /* 0x000fe40005746670 */
[----:B------:R-:W-:Y:S02]  /*126f0*/  FSEL R21, R196, -INF , !P0 ;  /* 0xff800000c4157808 */ /* 0x000fe40004000000 */
[----:B------:R-:W-:Y:S02]  /*12700*/  FSEL R18, R207, -INF , !P2 ;  /* 0xff800000cf127808 */ /* 0x000fe40005000000 */
[-C--:B------:R-:W-:Y:S02]  /*12710*/  ISETP.GE.AND P2, PT, R10, R230.reuse, PT ;  /* 0x000000e60a00720c */ /* 0x080fe40003f46270 */
[C---:B------:R-:W-:Y:S02]  /*12720*/  ISETP.GE.AND P0, PT, R9.reuse, R230, PT ;  /* 0x000000e60900720c */ /* 0x040fe40003f06270 */
[C---:B------:R-:W-:Y:S02]  /*12730*/  ISETP.GE.AND P1, PT, R0.reuse, R228, PT ;  /* 0x000000e40000720c */ /* 0x040fe40003f26270 */
[----:B------:R-:W-:Y:S02]  /*12740*/  IADD3 R12, R0, 0x9, RZ ;  /* 0x00000009000c7810 */ /* 0x000fe40007ffe0ff */
[-C--:B------:R-:W-:Y:S02]  /*12750*/  ISETP.GE.OR P2, PT, R10, R234.reuse, !P2 ;  /* 0x000000ea0a00720c */ /* 0x080fe40005746670 */
[----:B------:R-:W-:Y:S02]  /*12760*/  ISETP.GE.OR P0, PT, R9, R234, !P0 ;  /* 0x000000ea0900720c */ /* 0x000fe40004706670 */
[C---:B------:R-:W-:Y:S02]  /*12770*/  IADD3 R7, R0.reuse, 0x20, RZ ;  /* 0x0000002000077810 */ /* 0x040fe40007ffe0ff */
[----:B------:R-:W-:Y:S02]  /*12780*/  ISETP.GE.OR P1, PT, R0, R232, !P1 ;  /* 0x000000e80000720c */ /* 0x000fe40004f26670 */
[----:B------:R-:W-:Y:S02]  /*12790*/  FSEL R41, R105, -INF , !P2 ;  /* 0xff80000069297808 */ /* 0x000fe40005000000 */
[----:B------:R-:W-:Y:S02]  /*127a0*/  FSEL R24, R204, -INF , !P1 ;  /* 0xff800000cc187808 */ /* 0x000fe40004800000 */
[-C--:B------:R-:W-:Y:S02]  /*127b0*/  ISETP.GE.AND P1, PT, R12, R230.reuse, PT ;  /* 0x000000e60c00720c */ /* 0x080fe40003f26270 */
[----:B------:R-:W-:Y:S02]  /*127c0*/  FSEL R58, R104, -INF , !P0 ;  /* 0xff800000683a7808 */ /* 0x000fe40004000000 */
[----:B------:R-:W-:Y:S02]  /*127d0*/  ISETP.GE.AND P0, PT, R13, R229, PT ;  /* 0x000000e50d00720c */ /* 0x000fe40003f06270 */
[----:B------:R-:W-:Y:S02]  /*127e0*/  ISETP.GE.AND P2, PT, R7, R230, PT ;  /* 0x000000e60700720c */ /* 0x000fe40003f46270 */
[----:B------:R-:W-:Y:S02]  /*127f0*/  ISETP.GE.AND P3, PT, R0, R227, PT ;  /* 0x000000e30000720c */ /* 0x000fe40003f66270 */
[-C--:B------:R-:W-:Y:S02]  /*12800*/  ISETP.GE.OR P1, PT, R12, R234.reuse, !P1 ;  /* 0x000000ea0c00720c */ /* 0x080fe40004f26670 */
[----:B------:R-:W-:Y:S02]  /*12810*/  ISETP.GE.OR P0, PT, R13, R233, !P0 ;  /* 0x000000e90d00720c */ /* 0x000fe40004706670 */
[C---:B------:R-:W-:Y:S02]  /*12820*/  IADD3 R11, R0.reuse, 0x10, RZ ;  /* 0x00000010000b7810 */ /* 0x040fe40007ffe0ff */
[C---:B------:R-:W-:Y:S02]  /*12830*/  IADD3 R8, R0.reuse, 0x19, RZ ;  /* 0x0000001900087810 */ /* 0x040fe40007ffe0ff */
[C---:B------:R-:W-:Y:S02]  /*12840*/  IADD3 R5, R0.reuse, 0x28, RZ ;  /* 0x0000002800057810 */ /* 0x040fe40007ffe0ff */
[----:B------:R-:W-:Y:S02]  /*12850*/  ISETP.GE.OR P2, PT, R7, R234, !P2 ;  /* 0x000000ea0700720c */ /* 0x000fe40005746670 */
[----:B------:R-:W-:Y:S02]  /*12860*/  ISETP.GE.OR P3, PT, R0, R231, !P3 ;  /* 0x000000e70000720c */ /* 0x000fe40005f66670 */
[----:B------:R-:W-:Y:S02]  /*12870*/  FSEL R22, R191, -INF , !P1 ;  /* 0xff800000bf167808 */ /* 0x000fe40004800000 */
[----:B------:R-:W-:Y:S02]  /*12880*/  FSEL R27, R201, -INF , !P3 ;  /* 0xff800000c91b7808 */ /* 0x000fe40005800000 */
[----:B------:R-:W-:Y:S02]  /*12890*/  FSEL R201, R23, -INF , !P2 ;  /* 0xff80000017c97808 */ /* 0x000fe40005000000 */
[----:B------:R-:W-:Y:S02]  /*128a0*/  FSEL R23, R195, -INF , !P0 ;  /* 0xff800000c3177808 */ /* 0x000fe40004000000 */
[-C--:B------:R-:W-:Y:S02]  /*128b0*/  ISETP.GE.AND P1, PT, R8, R230.reuse, PT ;  /* 0x000000e60800720c */ /* 0x080fe40003f26270 */
[----:B------:R-:W-:Y:S02]  /*128c0*/  ISETP.GE.AND P2, PT, R5, R230, PT ;  /* 0x000000e60500720c */ /* 0x000fe40003f46270 */
[----:B------:R-:W-:Y:S02]  /*128d0*/  ISETP.GE.AND P0, PT, R11, R229, PT ;  /* 0x000000e50b00720c */ /* 0x000fe40003f06270 */
[-C--:B------:R-:W-:Y:S02]  /*128e0*/  ISETP.GE.OR P2, PT, R5, R234.reuse, !P2 ;  /* 0x000000ea0500720c */ /* 0x080fe40005746670 */
[----:B------:R-:W-:Y:S02]  /*128f0*/  IADD3 R6, R0, 0x21, RZ ;  /* 0x0000002100067810 */ /* 0x000fe40007ffe0ff */
[----:B------:R-:W-:Y:S02]  /*12900*/  ISETP.GE.OR P1, PT, R8, R234, !P1 ;  /* 0x000000ea0800720c */ /* 0x000fe40004f26670 */
[C---:B------:R-:W-:Y:S02]  /*12910*/  ISETP.GE.OR P0, PT, R11.reuse, R233, !P0 ;  /* 0x000000e90b00720c */ /* 0x040fe40004706670 */
[----:B------:R-:W-:Y:S02]  /*12920*/  IADD3 R2, R0, 0x30, RZ ;  /* 0x0000003000027810 */ /* 0x000fe40007ffe0ff */
[----:B------:R-:W-:Y:S02]  /*12930*/  FSEL R207, R38, -INF , !P2 ;  /* 0xff80000026cf7808 */ /* 0x000fe40005000000 */
[----:B------:R-:W-:Y:S02]  /*12940*/  FSEL R59, R20, -INF , !P1 ;  /* 0xff800000143b7808 */ /* 0x000fe40004800000 */
[-C--:B------:R-:W-:Y:S02]  /*12950*/  ISETP.GE.AND P3, PT, R11, R230.reuse, PT ;  /* 0x000000e60b00720c */ /* 0x080fe40003f66270 */
[----:B------:R-:W-:Y:S02]  /*12960*/  FSEL R44, R186, -INF , !P0 ;  /* 0xff800000ba2c7808 */ /* 0x000fe40004000000 */
[----:B------:R-:W-:Y:S02]  /*12970*/  ISETP.GE.AND P0, PT, R9, R229, PT ;  /* 0x000000e50900720c */ /* 0x000fe40003f06270 */
[-C--:B------:R-:W-:Y:S02]  /*12980*/  ISETP.GE.AND P1, PT, R6, R230.reuse, PT ;  /* 0x000000e60600720c */ /* 0x080fe40003f26270 */
[----:B------:R-:W-:Y:S02]  /*12990*/  ISETP.GE.AND P2, PT, R2, R230, PT ;  /* 0x000000e60200720c */ /* 0x000fe40003f46270 */
[C---:B------:R-:W-:Y:S02]  /*129a0*/  IADD3 R4, R0.reuse, 0x29, RZ ;  /* 0x0000002900047810 */ /* 0x040fe40007ffe0ff */
[----:B------:R-:W-:Y:S02]  /*129b0*/  IADD3 R15, R0, 0x38, RZ ;  /* 0x00000038000f7810 */ /* 0x000fe40007ffe0ff */
[-C--:B------:R-:W-:Y:S02]  /*129c0*/  ISETP.GE.OR P3, PT, R11, R234.reuse, !P3 ;  /* 0x000000ea0b00720c */ /* 0x080fe40005f66670 */
[-C--:B------:R-:W-:Y:S02]  /*129d0*/  ISETP.GE.OR P2, PT, R2, R234.reuse, !P2 ;  /* 0x000000ea0200720c */ /* 0x080fe40005746670 */
[----:B------:R-:W-:Y:S02]  /*129e0*/  ISETP.GE.OR P0, PT, R9, R233, !P0 ;  /* 0x000000e90900720c */ /* 0x000fe40004706670 */
[----:B------:R-:W-:Y:S02]  /*129f0*/  ISETP.GE.OR P1, PT, R6, R234, !P1 ;  /* 0x000000ea0600720c */ /* 0x000fe40004f26670 */
[----:B------:R-:W-:Y:S02]  /*12a00*/  FSEL R49, R34, -INF , !P2 ;  /* 0xff80000022317808 */ /* 0x000fe40005000000 */
[----:B------:R-:W-:Y:S02]  /*12a10*/  FSEL R64, R103, -INF , !P0 ;  /* 0xff80000067407808 */ /* 0x000fe40004000000 */
[----:B------:R-:W-:Y:S02]  /*12a20*/  FSEL R40, R184, -INF , !P3 ;  /* 0xff800000b8287808 */ /* 0x000fe40005800000 */
[-C--:B------:R-:W-:Y:S02]  /*12a30*/  ISETP.GE.AND P3, PT, R14, R229.reuse, PT ;  /* 0x000000e50e00720c */ /* 0x080fe40003f66270 */
[-C--:B------:R-:W-:Y:S02]  /*12a40*/  ISETP.GE.AND P2, PT, R15, R230.reuse, PT ;  /* 0x000000e60f00720c */ /* 0x080fe40003f46270 */
[----:B------:R-:W-:Y:S02]  /*12a50*/  FSEL R206, R25, -INF , !P1 ;  /* 0xff80000019ce7808 */ /* 0x000fe40004800000 */
[----:B------:R-:W-:Y:S02]  /*12a60*/  ISETP.GE.AND P1, PT, R4, R230, PT ;  /* 0x000000e60400720c */ /* 0x000fe40003f26270 */
[----:B------:R-:W-:Y:S02]  /*12a70*/  ISETP.GE.AND P0, PT, R7, R229, PT ;  /* 0x000000e50700720c */ /* 0x000fe40003f06270 */
[----:B------:R-:W-:Y:S02]  /*12a80*/  IADD3 R16, R0, 0x31, RZ ;  /* 0x0000003100107810 */ /* 0x000fe40007ffe0ff */
[-C--:B------:R-:W-:Y:S02]  /*12a90*/  ISETP.GE.OR P3, PT, R14, R233.reuse, !P3 ;  /* 0x000000e90e00720c */ /* 0x080fe40005f66670 */
[-C--:B------:R-:W-:Y:S02]  /*12aa0*/  ISETP.GE.OR P1, PT, R4, R234.reuse, !P1 ;  /* 0x000000ea0400720c */ /* 0x080fe40004f26670 */
[----:B------:R-:W-:Y:S02]  /*12ab0*/  ISETP.GE.OR P2, PT, R15, R234, !P2 ;  /* 0x000000ea0f00720c */ /* 0x000fe40005746670 */
[----:B------:R-:W-:Y:S02]  /*12ac0*/  ISETP.GE.OR P0, PT, R7, R233, !P0 ;  /* 0x000000e90700720c */ /* 0x000fe40004706670 */
[----:B------:R-:W-:Y:S02]  /*12ad0*/  FSEL R20, R208, -INF , !P3 ;  /* 0xff800000d0147808 */ /* 0x000fe40005800000 */
[----:B------:R-:W-:Y:S02]  /*12ae0*/  FSEL R208, R37, -INF , !P1 ;  /* 0xff80000025d07808 */ /* 0x000fe40004800000 */
[----:B------:R-:W-:Y:S02]  /*12af0*/  ISETP.GE.AND P1, PT, R16, R230, PT ;  /* 0x000000e61000720c */ /* 0x000fe40003f26270 */
[----:B------:R-:W-:Y:S02]  /*12b00*/  FSEL R48, R30, -INF , !P2 ;  /* 0xff8000001e307808 */ /* 0x000fe40005000000 */
[-C--:B------:R-:W-:Y:S02]  /*12b10*/  ISETP.GE.AND P2, PT, R5, R229.reuse, PT ;  /* 0x000000e50500720c */ /* 0x080fe40003f46270 */
[----:B------:R-:W-:Y:S02]  /*12b20*/  FSEL R204, R101, -INF , !P0 ;  /* 0xff80000065cc7808 */ /* 0x000fe40004000000 */
[-C--:B------:R-:W-:Y:S02]  /*12b30*/  ISETP.GE.AND P0, PT, R4, R229.reuse, PT ;  /* 0x000000e50400720c */ /* 0x080fe40003f06270 */
[----:B------:R-:W-:Y:S02]  /*12b40*/  ISETP.GE.AND P3, PT, R12, R229, PT ;  /* 0x000000e50c00720c */ /* 0x000fe40003f66270 */
[----:B------:R-:W-:Y:S02]  /*12b50*/  ISETP.GE.OR P1, PT, R16, R234, !P1 ;  /* 0x000000ea1000720c */ /* 0x000fe40004f26670 */
[-C--:B------:R-:W-:Y:S02]  /*12b60*/  ISETP.GE.OR P2, PT, R5, R233.reuse, !P2 ;  /* 0x000000e90500720c */ /* 0x080fe40005746670 */
[-C--:B------:R-:W-:Y:S02]  /*12b70*/  ISETP.GE.OR P0, PT, R4, R233.reuse, !P0 ;  /* 0x000000e90400720c */ /* 0x080fe40004706670 */
[----:B------:R-:W-:Y:S02]  /*12b80*/  IADD3 R0, R0, 0x39, RZ ;  /* 0x0000003900007810 */ /* 0x000fe40007ffe0ff */
[----:B------:R-:W-:Y:S02]  /*12b90*/  ISETP.GE.OR P3, PT, R12, R233, !P3 ;  /* 0x000000e90c00720c */ /* 0x000fe40005f66670 */
[----:B------:R-:W-:Y:S02]  /*12ba0*/  FSEL R218, R36, -INF , !P2 ;  /* 0xff80000024da7808 */ /* 0x000fe40005000000 */
[----:B------:R-:W-:Y:S02]  /*12bb0*/  FSEL R66, R33, -INF , !P1 ;  /* 0xff80000021427808 */ /* 0x000fe40004800000 */
[----:B------:R-:W-:Y:S02]  /*12bc0*/  ISETP.GE.AND P1, PT, R0, R230, PT ;  /* 0x000000e60000720c */ /* 0x000fe40003f26270 */
[C---:B------:R-:W-:Y:S02]  /*12bd0*/  ISETP.GE.AND P2, PT, R14.reuse, R228, PT ;  /* 0x000000e40e00720c */ /* 0x040fe40003f46270 */
[----:B------:R-:W-:Y:S02]  /*12be0*/  FSEL R236, R35, -INF , !P0 ;  /* 0xff80000023ec7808 */ /* 0x000fe40004000000 */
[----:B------:R-:W-:Y:S02]  /*12bf0*/  ISETP.GE.AND P0, PT, R14, R227, PT ;  /* 0x000000e30e00720c */ /* 0x000fe40003f06270 */
[----:B------:R-:W-:Y:S02]  /*12c00*/  FSEL R25, R192, -INF , !P3 ;  /* 0xff800000c0197808 */ /* 0x000fe40005800000 */
[----:B------:R-:W-:Y:S02]  /*12c10*/  ISETP.GE.AND P3, PT, R10, R229, PT ;  /* 0x000000e50a00720c */ /* 0x000fe40003f66270 */
[----:B------:R-:W-:Y:S02]  /*12c20*/  ISETP.GE.OR P1, PT, R0, R234, !P1 ;  /* 0x000000ea0000720c */ /* 0x000fe40004f26670 */
[C---:B------:R-:W-:Y:S02]  /*12c30*/  ISETP.GE.OR P2, PT, R14.reuse, R232, !P2 ;  /* 0x000000e80e00720c */ /* 0x040fe40005746670 */
[----:B------:R-:W-:Y:S02]  /*12c40*/  ISETP.GE.OR P0, PT, R14, R231, !P0 ;  /* 0x000000e70e00720c */ /* 0x000fe40004706670 */
[----:B------:R-:W-:Y:S02]  /*12c50*/  FMNMX.FTZ R14, R17, R3, !PT ;  /* 0x00000003110e7209 */ /* 0x000fe40007810000 */
[----:B------:R-:W-:Y:S02]  /*12c60*/  ISETP.GE.OR P3, PT, R10, R233, !P3 ;  /* 0x000000e90a00720c */ /* 0x000fe40005f66670 */
[----:B------:R-:W-:Y:S02]  /*12c70*/  FMNMX.FTZ R14, R18, R14, !PT ;  /* 0x0000000e120e7209 */ /* 0x000fe40007810000 */
[----:B------:R-:W-:Y:S02]  /*12c80*/  FSEL R214, R26, -INF , !P1 ;  /* 0xff8000001ad67808 */ /* 0x000fe40004800000 */
[----:B------:R-:W-:Y:S02]  /*12c90*/  FSEL R26, R209, -INF , !P2 ;  /* 0xff800000d11a7808 */ /* 0x000fe40005000000 */
[-C--:B------:R-:W-:Y:S02]  /*12ca0*/  ISETP.GE.AND P2, PT, R0, R229.reuse, PT ;  /* 0x000000e50000720c */ /* 0x080fe40003f46270 */
[-C--:B------:R-:W-:Y:S02]  /*12cb0*/  ISETP.GE.AND P1, PT, R2, R229.reuse, PT ;  /* 0x000000e50200720c */ /* 0x080fe40003f26270 */
[----:B------:R-:W-:Y:S02]  /*12cc0*/  FSEL R45, R185, -INF , !P3 ;  /* 0xff800000b92d7808 */ /* 0x000fe40005800000 */
[----:B------:R-:W-:Y:S02]  /*12cd0*/  ISETP.GE.AND P3, PT, R8, R229, PT ;  /* 0x000000e50800720c */ /* 0x000fe40003f66270 */
[----:B------:R-:W-:Y:S02]  /*12ce0*/  FMNMX.FTZ R14, R21, R14, !PT ;  /* 0x0000000e150e7209 */ /* 0x000fe40007810000 */
[-C--:B------:R-:W-:Y:S02]  /*12cf0*/  ISETP.GE.OR P2, PT, R0, R233.reuse, !P2 ;  /* 0x000000e90000720c */ /* 0x080fe40005746670 */
[-C--:B------:R-:W-:Y:S02]  /*12d00*/  ISETP.GE.OR P1, PT, R2, R233.reuse, !P1 ;  /* 0x000000e90200720c */ /* 0x080fe40004f26670 */
[----:B------:R-:W-:Y:S02]  /*12d10*/  ISETP.GE.OR P3, PT, R8, R233, !P3 ;  /* 0x000000e90800720c */ /* 0x000fe40005f66670 */
[----:B------:R-:W-:Y:S02]  /*12d20*/  FMNMX.FTZ R14, R22, R14, !PT ;  /* 0x0000000e160e7209 */ /* 0x000fe40007810000 */
[----:B------:R-:W-:Y:S02]  /*12d30*/  FSEL R50, R29, -INF , !P2 ;  /* 0xff8000001d327808 */ /* 0x000fe40005000000 */
[----:B------:R-:W-:Y:S02]  /*12d40*/  ISETP.GE.AND P2, PT, R10, R228, PT ;  /* 0x000000e40a00720c */ /* 0x000fe40003f46270 */
[----:B------:R-:W-:Y:S02]  /*12d50*/  FSEL R32, R32, -INF , !P1 ;  /* 0xff80000020207808 */ /* 0x000fe40004800000 */
[CC--:B------:R-:W-:Y:S02]  /*12d60*/  ISETP.GE.AND P1, PT, R15.reuse, R229.reuse, PT ;  /* 0x000000e50f00720c */ /* 0x0c0fe40003f26270 */
[----:B------:R-:W-:Y:S01]  /*12d70*/  FSEL R65, R102, -INF , !P3 ;  /* 0xff80000066417808 */ /* 0x000fe20005800000 */
[----:B------:R-:W-:Y:S01]  /*12d80*/  IMAD.MOV.U32 R209, RZ, RZ, R32 ;  /* 0x000000ffffd17224 */ /* 0x000fe200078e0020 */
[----:B------:R-:W-:Y:S02]  /*12d90*/  ISETP.GE.AND P3, PT, R6, R229, PT ;  /* 0x000000e50600720c */ /* 0x000fe40003f66270 */
[-C--:B------:R-:W-:Y:S02]  /*12da0*/  ISETP.GE.OR P1, PT, R15, R233.reuse, !P1 ;  /* 0x000000e90f00720c */ /* 0x080fe40004f26670 */
[----:B------:R-:W-:Y:S02]  /*12db0*/  ISETP.GE.OR P2, PT, R10, R232, !P2 ;  /* 0x000000e80a00720c */ /* 0x000fe40005746670 */
[----:B------:R-:W-:Y:S02]  /*12dc0*/  FMNMX.FTZ R14, R40, R14, !PT ;  /* 0x0000000e280e7209 */ /* 0x000fe40007810000 */
[----:B------:R-:W-:Y:S02]  /*12dd0*/  ISETP.GE.OR P3, PT, R6, R233, !P3 ;  /* 0x000000e90600720c */ /* 0x000fe40005f66670 */
[----:B------:R-:W-:Y:S02]  /*12de0*/  FSEL R30, R28, -INF , !P1 ;  /* 0xff8000001c1e7808 */ /* 0x000fe40004800000 */
[----:B------:R-:W-:Y:S02]  /*12df0*/  FSEL R186, R187, -INF , !P2 ;  /* 0xff800000bbba7808 */ /* 0x000fe40005000000 */
[----:B------:R-:W-:Y:S02]  /*12e00*/  FMNMX.FTZ R14, R41, R14, !PT ;  /* 0x0000000e290e7209 */ /* 0x000fe40007810000 */
[C---:B------:R-:W-:Y:S02]  /*12e10*/  ISETP.GE.AND P1, PT, R12.reuse, R228, PT ;  /* 0x000000e40c00720c */ /* 0x040fe40003f26270 */
[----:B------:R-:W-:Y:S02]  /*12e20*/  ISETP.GE.AND P2, PT, R12, R227, PT ;  /* 0x000000e30c00720c */ /* 0x000fe40003f46270 */
[----:B------:R-:W-:Y:S02]  /*12e30*/  FSEL R205, R39, -INF , !P3 ;  /* 0xff80000027cd7808 */ /* 0x000fe40005800000 */
[----:B------:R-:W-:Y:S01]  /*12e40*/  ISETP.GE.AND P3, PT, R16, R229, PT ;  /* 0x000000e51000720c */ /* 0x000fe20003f66270 */
[----:B------:R-:W-:Y:S01]  /*12e50*/  LDSM.16.MT88.4 R36, [R222+0x9000] ;  /* 0x00900000de24783b */ /* 0x000fe20000004200 */
        /* <DEDUP_REMOVED lines=11> */
[-C--:B------:R-:W-:Y:S02]  /*12f10*/  ISETP.GE.AND P1, PT, R9, R228.reuse, PT ;  /* 0x000000e40900720c */ /* 0x080fe40003f26270 */
[----:B------:R-:W-:Y:S02]  /*12f20*/  FSEL R28, R202, -INF , !P3 ;  /* 0xff800000ca1c7808 */ /* 0x000fe40005800000 */
[----:B------:R-:W-:Y:S02]  /*12f30*/  ISETP.GE.AND P3, PT, R11, R228, PT ;  /* 0x000000e40b00720c */ /* 0x000fe40003f66270 */
[----:B------:R-:W-:Y:S02]  /*12f40*/  FMNMX.FTZ R104, R207, R104, !PT ;  /* 0x00000068cf687209 */ /* 0x000fe40007810000 */
[-C--:B------:R-:W-:Y:S02]  /*12f50*/  ISETP.GE.OR P1, PT, R9, R232.reuse, !P1 ;  /* 0x000000e80900720c */ /* 0x080fe40004f26670 */
[----:B------:R-:W-:Y:S02]  /*12f60*/  ISETP.GE.OR P3, PT, R11, R232, !P3 ;  /* 0x000000e80b00720c */ /* 0x000fe40005f66670 */
[----:B------:R-:W-:Y:S02]  /*12f70*/  FMNMX.FTZ R104, R208, R104, !PT ;  /* 0x00000068d0687209 */ /* 0x000fe40007810000 */
[----:B------:R-:W-:Y:S02]  /*12f80*/  FSEL R190, R190, -INF , !P1 ;  /* 0xff800000bebe7808 */ /* 0x000fe40004800000 */
[----:B------:R-:W-:Y:S02]  /*12f90*/  ISETP.GE.AND P1, PT, R8, R228, PT ;  /* 0x000000e40800720c */ /* 0x000fe40003f26270 */
[----:B------:R-:W-:Y:S02]  /*12fa0*/  FSEL R185, R188, -INF , !P3 ;  /* 0xff800000bcb97808 */ /* 0x000fe40005800000 */
[----:B------:R-:W-:Y:S02]  /*12fb0*/  ISETP.GE.AND P3, PT, R13, R227, PT ;  /* 0x000000e30d00720c */ /* 0x000fe40003f66270 */
[----:B------:R-:W-:Y:S02]  /*12fc0*/  FMNMX.FTZ R104, R49, R104, !PT ;  /* 0x0000006831687209 */ /* 0x000fe40007810000 */
[----:B------:R-:W-:Y:S02]  /*12fd0*/  ISETP.GE.OR P1, PT, R8, R232, !P1 ;  /* 0x000000e80800720c */ /* 0x000fe40004f26670 */
[----:B------:R-:W-:Y:S02]  /*12fe0*/  ISETP.GE.OR P3, PT, R13, R231, !P3 ;  /* 0x000000e70d00720c */ /* 0x000fe40005f66670 */
[----:B------:R-:W-:Y:S01]  /*12ff0*/  FSEL R13, R211, -INF , !P0 ;  /* 0xff800000d30d7808 */ /* 0x000fe20004000000 */
[----:B------:R-:W-:Y:S01]  /*13000*/  IMAD.MOV.U32 R211, RZ, RZ, R30 ;  /* 0x000000ffffd37224 */ /* 0x000fe200078e001e */
[----:B------:R-:W-:Y:S02]  /*13010*/  ISETP.GE.AND P0, PT, R11, R227, PT ;  /* 0x000000e30b00720c */ /* 0x000fe40003f06270 */
[----:B------:R-:W-:Y:S02]  /*13020*/  FMNMX.FTZ R105, R19, R100, !PT ;  /* 0x0000006413697209 */ /* 0x000fe40007810000 */
[----:B------:R-:W-:Y:S02]  /*13030*/  FMNMX.FTZ R104, R66, R104, !PT ;  /* 0x0000006842687209 */ /* 0x000fe40007810000 */
[----:B------:R-:W-:Y:S02]  /*13040*/  FSEL R189, R189, -INF , !P1 ;  /* 0xff800000bdbd7808 */ /* 0x000fe40004800000 */
[----:B------:R-:W-:Y:S02]  /*13050*/  ISETP.GE.AND P1, PT, R7, R228, PT ;  /* 0x000000e40700720c */ /* 0x000fe40003f26270 */
[----:B------:R-:W-:Y:S02]  /*13060*/  ISETP.GE.OR P0, PT, R11, R231, !P0 ;  /* 0x000000e70b00720c */ /* 0x000fe40004706670 */
[----:B------:R-:W-:Y:S02]  /*13070*/  FSEL R11, R210, -INF , !P3 ;  /* 0xff800000d20b7808 */ /* 0x000fe40005800000 */
[----:B------:R-:W-:Y:S02]  /*13080*/  ISETP.GE.AND P3, PT, R10, R227, PT ;  /* 0x000000e30a00720c */ /* 0x000fe40003f66270 */
[----:B------:R-:W-:Y:S02]  /*13090*/  FMNMX.FTZ R105, R20, R105, !PT ;  /* 0x0000006914697209 */ /* 0x000fe40007810000 */
[----:B------:R-:W-:Y:S02]  /*130a0*/  FMNMX.FTZ R104, R48, R104, !PT ;  /* 0x0000006830687209 */ /* 0x000fe40007810000 */
[----:B------:R-:W-:Y:S02]  /*130b0*/  ISETP.GE.OR P1, PT, R7, R232, !P1 ;  /* 0x000000e80700720c */ /* 0x000fe40004f26670 */
[----:B------:R-:W-:Y:S02]  /*130c0*/  ISETP.GE.OR P3, PT, R10, R231, !P3 ;  /* 0x000000e70a00720c */ /* 0x000fe40005f66670 */
[----:B------:R-:W-:Y:S02]  /*130d0*/  FSEL R10, R212, -INF , !P2 ;  /* 0xff800000d40a7808 */ /* 0x000fe40005000000 */
[----:B------:R-:W-:Y:S02]  /*130e0*/  ISETP.GE.AND P2, PT, R9, R227, PT ;  /* 0x000000e30900720c */ /* 0x000fe40003f46270 */
[----:B------:R-:W-:Y:S02]  /*130f0*/  FMNMX.FTZ R105, R23, R105, !PT ;  /* 0x0000006917697209 */ /* 0x000fe40007810000 */
[----:B------:R-:W-:Y:S02]  /*13100*/  FMNMX.FTZ R104, R214, R104, !PT ;  /* 0x00000068d6687209 */ /* 0x000fe40007810000 */
[----:B------:R-:W-:Y:S02]  /*13110*/  FSEL R202, R181, -INF , !P1 ;  /* 0xff800000b5ca7808 */ /* 0x000fe40004800000 */
[C---:B------:R-:W-:Y:S02]  /*13120*/  ISETP.GE.AND P1, PT, R6.reuse, R228, PT ;  /* 0x000000e40600720c */ /* 0x040fe40003f26270 */
[----:B------:R-:W-:Y:S02]  /*13130*/  ISETP.GE.OR P2, PT, R9, R231, !P2 ;  /* 0x000000e70900720c */ /* 0x000fe40005746670 */
[----:B------:R-:W-:Y:S01]  /*13140*/  FMNMX.FTZ R105, R25, R105, !PT ;  /* 0x0000006919697209 */ /* 0x000fe20007810000 */
[----:B------:R-:W1:Y:S01]  /*13150*/  SHFL.BFLY PT, R9, R104, 0x2, 0x1f ;  /* 0x0c401f0068097f89 */ /* 0x000e6200000e0000 */
[----:B------:R-:W-:Y:S02]  /*13160*/  ISETP.GE.OR P1, PT, R6, R232, !P1 ;  /* 0x000000e80600720c */ /* 0x000fe40004f26670 */
[----:B------:R-:W-:Y:S02]  /*13170*/  FMNMX.FTZ R105, R44, R105, !PT ;  /* 0x000000692c697209 */ /* 0x000fe40007810000 */
[----:B------:R-:W-:Y:S02]  /*13180*/  FSEL R203, R183, -INF , !P1 ;  /* 0xff800000b7cb7808 */ /* 0x000fe40004800000 */
[----:B------:R-:W-:Y:S02]  /*13190*/  FSEL R187, R198, -INF , !P0 ;  /* 0xff800000c6bb7808 */ /* 0x000fe40004000000 */
[CC--:B------:R-:W-:Y:S02]  /*131a0*/  ISETP.GE.AND P0, PT, R4.reuse, R228.reuse, PT ;  /* 0x000000e40400720c */ /* 0x0c0fe40003f06270 */
        /* <DEDUP_REMOVED lines=8> */
[----:B------:R-:W-:Y:S02]  /*13230*/  FSEL R200, R180, -INF , !P0 ;  /* 0xff800000b4c87808 */ /* 0x000fe40004000000 */
[----:B------:R-:W-:Y:S02]  /*13240*/  ISETP.GE.AND P0, PT, R2, R228, PT ;  /* 0x000000e40200720c */ /* 0x000fe40003f06270 */
[----:B------:R-:W-:Y:S02]  /*13250*/  FMNMX.FTZ R105, R65, R105, !PT ;  /* 0x0000006941697209 */ /* 0x000fe40007810000 */
[----:B------:R-:W-:Y:S02]  /*13260*/  ISETP.GE.OR P1, PT, R8, R231, !P1 ;  /* 0x000000e70800720c */ /* 0x000fe40004f26670 */
[----:B------:R-:W-:Y:S02]  /*13270*/  ISETP.GE.OR P0, PT, R2, R232, !P0 ;  /* 0x000000e80200720c */ /* 0x000fe40004706670 */
[----:B------:R-:W-:Y:S02]  /*13280*/  FMNMX.FTZ R105, R204, R105, !PT ;  /* 0x00000069cc697209 */ /* 0x000fe40007810000 */
[----:B------:R-:W-:Y:S02]  /*13290*/  FSEL R56, R56, -INF , !P0 ;  /* 0xff80000038387808 */ /* 0x000fe40004000000 */
[----:B------:R-:W-:Y:S02]  /*132a0*/  ISETP.GE.AND P0, PT, R16, R228, PT ;  /* 0x000000e41000720c */ /* 0x000fe40003f06270 */
[----:B------:R-:W-:Y:S02]  /*132b0*/  FSEL R192, R199, -INF , !P1 ;  /* 0xff800000c7c07808 */ /* 0x000fe40004800000 */
[----:B------:R-:W-:Y:S02]  /*132c0*/  ISETP.GE.AND P1, PT, R5, R227, PT ;  /* 0x000000e30500720c */ /* 0x000fe40003f26270 */
[----:B------:R-:W-:Y:S02]  /*132d0*/  FMNMX.FTZ R105, R205, R105, !PT ;  /* 0x00000069cd697209 */ /* 0x000fe40007810000 */
[----:B-1----:R-:W-:Y:S02]  /*132e0*/  FMNMX.FTZ R104, R104, R9, !PT ;  /* 0x0000000968687209 */ /* 0x002fe40007810000 */
[----:B------:R-:W-:Y:S02]  /*132f0*/  ISETP.GE.OR P0, PT, R16, R232, !P0 ;  /* 0x000000e81000720c */ /* 0x000fe40004706670 */
[----:B------:R-:W-:Y:S01]  /*13300*/  ISETP.GE.AND P3, PT, R7, R227, PT ;  /* 0x000000e30700720c */ /* 0x000fe20003f66270 */
[----:B------:R-:W1:Y:S01]  /*13310*/  SHFL.BFLY PT, R8, R104, 0x1, 0x1f ;  /* 0x0c201f0068087f89 */ /* 0x000e6200000e0000 */
[----:B------:R-:W-:Y:S02]  /*13320*/  ISETP.GE.OR P1, PT, R5, R231, !P1 ;  /* 0x000000e70500720c */ /* 0x000fe40004f26670 */
[----:B------:R-:W-:Y:S02]  /*13330*/  FMNMX.FTZ R5, R27, R107, !PT ;  /* 0x0000006b1b057209 */ /* 0x000fe40007810000 */
[----:B------:R-:W-:Y:S02]  /*13340*/  FMNMX.FTZ R105, R218, R105, !PT ;  /* 0x00000069da697209 */ /* 0x000fe40007810000 */
[----:B------:R-:W-:Y:S02]  /*13350*/  FSEL R57, R57, -INF , !P0 ;  /* 0xff80000039397808 */ /* 0x000fe40004000000 */
[----:B------:R-:W-:Y:S02]  /*13360*/  ISETP.GE.AND P0, PT, R15, R228, PT ;  /* 0x000000e40f00720c */ /* 0x000fe40003f06270 */
[----:B------:R-:W-:Y:S02]  /*13370*/  FMNMX.FTZ R5, R13, R5, !PT ;  /* 0x000000050d057209 */ /* 0x000fe40007810000 */
[----:B------:R-:W-:Y:S02]  /*13380*/  ISETP.GE.OR P3, PT, R7, R231, !P3 ;  /* 0x000000e70700720c */ /* 0x000fe40005f66670 */
[----:B------:R-:W-:Y:S02]  /*13390*/  FMNMX.FTZ R7, R24, R106, !PT ;  /* 0x0000006a18077209 */ /* 0x000fe40007810000 */
        /* <DEDUP_REMOVED lines=8> */
[----:B------:R-:W-:Y:S02]  /*13420*/  ISETP.GE.OR P3, PT, R4, R231, !P3 ;  /* 0x000000e70400720c */ /* 0x000fe40005f66670 */
[----:B------:R-:W-:Y:S02]  /*13430*/  FMNMX.FTZ R4, R10, R5, !PT ;  /* 0x000000050a047209 */ /* 0x000fe40007810000 */
[----:B------:R-:W-:Y:S02]  /*13440*/  ISETP.GE.AND P0, PT, R2, R227, PT ;  /* 0x000000e30200720c */ /* 0x000fe40003f06270 */
[----:B------:R-:W-:Y:S02]  /*13450*/  FMNMX.FTZ R105, R51, R105, !PT ;  /* 0x0000006933697209 */ /* 0x000fe40007810000 */
[----:B------:R-:W-:Y:S02]  /*13460*/  FSEL R191, R197, -INF , !P2 ;  /* 0xff800000c5bf7808 */ /* 0x000fe40005000000 */
[----:B------:R-:W-:Y:S02]  /*13470*/  FMNMX.FTZ R7, R28, R7, !PT ;  /* 0x000000071c077209 */ /* 0x000fe40007810000 */
[----:B------:R-:W-:Y:S02]  /*13480*/  ISETP.GE.AND P2, PT, R6, R227, PT ;  /* 0x000000e30600720c */ /* 0x000fe40003f46270 */
[----:B------:R-:W-:Y:S02]  /*13490*/  ISETP.GE.OR P0, PT, R2, R231, !P0 ;  /* 0x000000e70200720c */ /* 0x000fe40004706670 */
[----:B------:R-:W-:Y:S02]  /*134a0*/  FMNMX.FTZ R2, R187, R4, !PT ;  /* 0x00000004bb027209 */ /* 0x000fe40007810000 */
[----:B------:R-:W-:Y:S02]  /*134b0*/  FMNMX.FTZ R105, R211, R105, !PT ;  /* 0x00000069d3697209 */ /* 0x000fe40007810000 */
[----:B------:R-:W-:Y:S02]  /*134c0*/  ISETP.GE.OR P2, PT, R6, R231, !P2 ;  /* 0x000000e70600720c */ /* 0x000fe40005746670 */
        /* <DEDUP_REMOVED lines=8> */
[----:B-1----:R-:W-:Y:S02]  /*13550*/  FMNMX.FTZ R104, R104, R8, !PT ;  /* 0x0000000868687209 */ /* 0x002fe40007810000 */
[----:B------:R-:W-:Y:S02]  /*13560*/  FMNMX.FTZ R6, R190, R6, !PT ;  /* 0x00000006be067209 */ /* 0x000fe40007810000 */
[----:B------:R-:W-:Y:S01]  /*13570*/  FSEL R195, R194, -INF , !P2 ;  /* 0xff800000c2c37808 */ /* 0x000fe20005000000 */
[----:B------:R-:W-:Y:S01]  /*13580*/  FMUL.FTZ R109, R104, c[0x0][0x23c] ;  /* 0x00008f00686d7a20 */ /* 0x000fe20000410000 */
[----:B------:R-:W-:Y:S02]  /*13590*/  FMNMX.FTZ R2, R196, R2, !PT ;  /* 0x00000002c4027209 */ /* 0x000fe40007810000 */
[----:B------:R-:W-:Y:S02]  /*135a0*/  FMNMX.FTZ R6, R189, R6, !PT ;  /* 0x00000006bd067209 */ /* 0x000fe40007810000 */
[----:B------:R-:W-:Y:S02]  /*135b0*/  FSEL R194, R47, -INF , !P3 ;  /* 0xff8000002fc27808 */ /* 0x000fe40005800000 */
[----:B------:R-:W-:Y:S02]  /*135c0*/  FSETP.NEU.FTZ.AND P3, PT, R104, -INF , PT ;  /* 0xff8000006800780b */ /* 0x000fe40003f7d000 */
[----:B------:R-:W-:Y:S02]  /*135d0*/  FSEL R193, R46, -INF , !P1 ;  /* 0xff8000002ec17808 */ /* 0x000fe40004800000 */
[----:B------:R-:W-:Y:S02]  /*135e0*/  FMNMX.FTZ R2, R195, R2, !PT ;  /* 0x00000002c3027209 */ /* 0x000fe40007810000 */
[----:B------:R-:W-:Y:S02]  /*135f0*/  FMNMX.FTZ R6, R202, R6, !PT ;  /* 0x00000006ca067209 */ /* 0x000fe40007810000 */
[----:B------:R-:W-:Y:S02]  /*13600*/  FSEL R109, R109, RZ, P3 ;  /* 0x000000ff6d6d7208 */ /* 0x000fe40001800000 */
[----:B------:R-:W-:Y:S02]  /*13610*/  ISETP.GE.AND P2, PT, R0, R228, PT ;  /* 0x000000e40000720c */ /* 0x000fe40003f46270 */
[----:B------:R-:W-:Y:S01]  /*13620*/  FSEL R249, R42, -INF , !P0 ;  /* 0xff8000002af97808 */ /* 0x000fe20004000000 */
[--C-:B------:R-:W-:Y:S01]  /*13630*/  FFMA.FTZ R17, R17, c[0x0][0x23c], -R109.reuse ;  /* 0x00008f0011117a23 */ /* 0x100fe2000001086d */
[----:B------:R-:W-:Y:S02]  /*13640*/  FMNMX.FTZ R2, R193, R2, !PT ;  /* 0x00000002c1027209 */ /* 0x000fe40007810000 */
[C---:B------:R-:W-:Y:S01]  /*13650*/  ISETP.GE.AND P0, PT, R0.reuse, R227, PT ;  /* 0x000000e30000720c */ /* 0x040fe20003f06270 */
[----:B------:R-:W-:Y:S01]  /*13660*/  MUFU.EX2 R241, R17 ;  /* 0x0000001100f17308 */ /* 0x000fe20000000800 */
[----:B------:R-:W-:Y:S02]  /*13670*/  FMNMX.FTZ R5, R203, R6, !PT ;  /* 0x00000006cb057209 */ /* 0x000fe40007810000 */
[C---:B------:R-:W-:Y:S02]  /*13680*/  ISETP.GE.OR P2, PT, R0.reuse, R232, !P2 ;  /* 0x000000e80000720c */ /* 0x040fe40005746670 */
[----:B------:R-:W-:Y:S02]  /*13690*/  ISETP.GE.OR P0, PT, R0, R231, !P0 ;  /* 0x000000e70000720c */ /* 0x000fe40004706670 */
[----:B------:R-:W-:Y:S01]  /*136a0*/  FMNMX.FTZ R0, R194, R2, !PT ;  /* 0x00000002c2007209 */ /* 0x000fe20007810000 */
[--C-:B------:R-:W-:Y:S01]  /*136b0*/  FFMA.FTZ R2, R18, c[0x0][0x23c], -R109.reuse ;  /* 0x00008f0012027a23 */ /* 0x100fe2000001086d */
[----:B------:R-:W-:Y:S02]  /*136c0*/  FSEL R250, R61, -INF , !P2 ;  /* 0xff8000003dfa7808 */ /* 0x000fe40005000000 */
[----:B------:R-:W-:Y:S01]  /*136d0*/  ISETP.GE.AND P2, PT, R16, R227, PT ;  /* 0x000000e31000720c */ /* 0x000fe20003f46270 */
[----:B------:R-:W1:Y:S01]  /*136e0*/  MUFU.EX2 R219, R2 ;  /* 0x0000000200db7308 */ /* 0x000e620000000800 */
[----:B------:R-:W-:Y:S02]  /*136f0*/  FMNMX.FTZ R4, R198, R5, !PT ;  /* 0x00000005c6047209 */ /* 0x000fe40007810000 */
[----:B------:R-:W-:Y:S02]  /*13700*/  ISETP.GE.OR P2, PT, R16, R231, !P2 ;  /* 0x000000e71000720c */ /* 0x000fe40005746670 */
[----:B------:R-:W-:Y:S02]  /*13710*/  ISETP.GE.AND P1, PT, R15, R227, PT ;  /* 0x000000e30f00720c */ /* 0x000fe40003f26270 */
[----:B------:R-:W-:Y:S02]  /*13720*/  FMNMX.FTZ R4, R200, R4, !PT ;  /* 0x00000004c8047209 */ /* 0x000fe40007810000 */
[----:B--2---:R-:W-:Y:S02]  /*13730*/  FMNMX.FTZ R105, R105, R7, !PT ;  /* 0x0000000769697209 */ /* 0x004fe40007810000 */
[----:B------:R-:W-:Y:S02]  /*13740*/  FMNMX.FTZ R0, R249, R0, !PT ;  /* 0x00000000f9007209 */ /* 0x000fe40007810000 */
[----:B------:R-:W-:Y:S02]  /*13750*/  FMNMX.FTZ R103, R56, R4, !PT ;  /* 0x0000000438677209 */ /* 0x000fe40007810000 */
[----:B------:R-:W-:Y:S01]  /*13760*/  ISETP.GE.OR P1, PT, R15, R231, !P1 ;  /* 0x000000e70f00720c */ /* 0x000fe20004f26670 */
[----:B------:R-:W2:Y:S01]  /*13770*/  SHFL.BFLY PT, R4, R105, 0x1, 0x1f ;  /* 0x0c201f0069047f89 */ /* 0x000ea200000e0000 */
[----:B------:R-:W-:Y:S02]  /*13780*/  FSEL R248, R43, -INF , !P2 ;  /* 0xff8000002bf87808 */ /* 0x000fe40005000000 */
        /* <DEDUP_REMOVED lines=10> */
[----:B--2---:R-:W-:Y:S05]  /*13830*/  FMNMX.FTZ R105, R105, R4, !PT ;  /* 0x0000000469697209 */ /* 0x004fea0007810000 */
[----:B------:R-:W2:Y:S01]  /*13840*/  SHFL.BFLY PT, R5, R103, 0x2, 0x1f ;  /* 0x0c401f0067057f89 */ /* 0x000ea200000e0000 */
[C---:B------:R-:W-:Y:S01]  /*13850*/  FSETP.NEU.FTZ.AND P2, PT, R105.reuse, -INF , PT ;  /* 0xff8000006900780b */ /* 0x040fe20003f5d000 */
[----:B------:R-:W-:Y:S05]  /*13860*/  FMUL.FTZ R110, R105, c[0x0][0x23c] ;  /* 0x00008f00696e7a20 */ /* 0x000fea0000410000 */
[----:B------:R-:W-:Y:S05]  /*13870*/  FSEL R110, R110, RZ, P2 ;  /* 0x000000ff6e6e7208 */ /* 0x000fea0001000000 */
[--C-:B------:R-:W-:Y:S01]  /*13880*/  FFMA.FTZ R4, R19, c[0x0][0x23c], -R110.reuse ;  /* 0x00008f0013047a23 */ /* 0x100fe2000001086e */
[----:B-1----:R-:W-:Y:S01]  /*13890*/  FMNMX.FTZ R0, R0, R2, !PT ;  /* 0x0000000200007209 */ /* 0x002fe20007810000 */
[--C-:B------:R-:W-:Y:S02]  /*138a0*/  FFMA.FTZ R2, R23, c[0x0][0x23c], -R110.reuse ;  /* 0x00008f0017027a23 */ /* 0x100fe4000001086e */
[----:B------:R1:W-:Y:S01]  /*138b0*/  MUFU.EX2 R216, R4 ;  /* 0x0000000400d87308 */ /* 0x0003e20000000800 */
[----:B--2---:R-:W-:Y:S09]  /*138c0*/  FMNMX.FTZ R103, R103, R5, !PT ;  /* 0x0000000567677209 */ /* 0x004ff20007810000 */
[----:B------:R2:W-:Y:S01]  /*138d0*/  MUFU.EX2 R240, R2 ;  /* 0x0000000200f07308 */ /* 0x0005e20000000800 */
[----:B------:R-:W3:Y:S01]  /*138e0*/  SHFL.BFLY PT, R5, R103, 0x1, 0x1f ;  /* 0x0c201f0067057f89 */ /* 0x000ee200000e0000 */
[----:B-1----:R-:W-:Y:S08]  /*138f0*/  FFMA.FTZ R4, R20, c[0x0][0x23c], -R110 ;  /* 0x00008f0014047a23 */ /* 0x002ff0000001086e */
[----:B------:R1:W4:Y:S01]  /*13900*/  MUFU.EX2 R243, R4 ;  /* 0x0000000400f37308 */ /* 0x0003220000000800 */
[----:B--2---:R-:W2:Y:S01]  /*13910*/  SHFL.BFLY PT, R2, R0, 0x1, 0x1f ;  /* 0x0c201f0000027f89 */ /* 0x004ea200000e0000 */
[----:B---3--:R-:W-:Y:S04]  /*13920*/  FMNMX.FTZ R103, R103, R5, !PT ;  /* 0x0000000567677209 */ /* 0x008fe80007810000 */
[C---:B------:R-:W-:Y:S01]  /*13930*/  FSETP.NEU.FTZ.AND P1, PT, R103.reuse, -INF , PT ;  /* 0xff8000006700780b */ /* 0x040fe20003f3d000 */
[----:B------:R-:W-:Y:S05]  /*13940*/  FMUL.FTZ R111, R103, c[0x0][0x23c] ;  /* 0x00008f00676f7a20 */ /* 0x000fea0000410000 */
[----:B------:R-:W-:Y:S01]  /*13950*/  FSEL R111, R111, RZ, P1 ;  /* 0x000000ff6f6f7208 */ /* 0x000fe20000800000 */
[----:B-1----:R-:W-:Y:S01]  /*13960*/  FFMA.FTZ R4, R21, c[0x0][0x23c], -R109 ;  /* 0x00008f0015047a23 */ /* 0x002fe2000001086d */
[----:B----4-:R-:W-:Y:S03]  /*13970*/  F2FP.PACK_AB R177, R243, R216 ;  /* 0x000000d8f3b1723e */ /* 0x010fe600000000ff */
[----:B------:R1:W-:Y:S01]  /*13980*/  MUFU.EX2 R239, R4 ;  /* 0x0000000400ef7308 */ /* 0x0003e20000000800 */
[----:B--2---:R-:W-:Y:S01]  /*13990*/  FMNMX.FTZ R102, R0, R2, !PT ;  /* 0x0000000200667209 */ /* 0x004fe20007810000 */
[----:B------:R-:W-:Y:S03]  /*139a0*/  FFMA.FTZ R0, R28, c[0x0][0x23c], -R111 ;  /* 0x00008f001c007a23 */ /* 0x000fe6000001086f */
[C---:B------:R-:W-:Y:S01]  /*139b0*/  FSETP.NEU.FTZ.AND P0, PT, R102.reuse, -INF , PT ;  /* 0xff8000006600780b */ /* 0x040fe20003f1d000 */
[----:B------:R-:W-:Y:S04]  /*139c0*/  FMUL.FTZ R184, R102, c[0x0][0x23c] ;  /* 0x00008f0066b87a20 */ /* 0x000fe80000410000 */
[----:B------:R2:W-:Y:S01]  /*139d0*/  MUFU.EX2 R217, R0 ;  /* 0x0000000000d97308 */ /* 0x0005e20000000800 */
[----:B------:R-:W-:Y:S05]  /*139e0*/  FSEL R184, R184, RZ, P0 ;  /* 0x000000ffb8b87208 */ /* 0x000fea0000000000 */
[----:B------:R-:W-:Y:S04]  /*139f0*/  FFMA.FTZ R2, R10, c[0x0][0x23c], -R184 ;  /* 0x00008f000a027a23 */ /* 0x000fe800000108b8 */
[----:B------:R3:W-:Y:S01]  /*13a00*/  MUFU.EX2 R215, R2 ;  /* 0x0000000200d77308 */ /* 0x0007e20000000800 */
[----:B-1----:R-:W-:Y:S02]  /*13a10*/  FFMA.FTZ R4, R22, c[0x0][0x23c], -R109 ;  /* 0x00008f0016047a23 */ /* 0x002fe4000001086d */
[----:B------:R-:W1:Y:S07]  /*13a20*/  LDSM.16.MT88.4 R20, [R220+0x9000] ;  /* 0x00900000dc14783b */ /* 0x000e6e0000004200 */
[----:B------:R4:W5:Y:S01]  /*13a30*/  MUFU.EX2 R197, R4 ;  /* 0x0000000400c57308 */ /* 0x0009620000000800 */
[--C-:B--2---:R-:W-:Y:S09]  /*13a40*/  FFMA.FTZ R0, R29, c[0x0][0x23c], -R111.reuse ;  /* 0x00008f001d007a23 */ /* 0x104ff2000001086f */
[----:B------:R2:W1:Y:S01]  /*13a50*/  MUFU.EX2 R67, R0 ;  /* 0x0000000000437308 */ /* 0x0004620000000800 */
[----:B---3--:R-:W-:Y:S01]  /*13a60*/  FSEL R2, R105, RZ, P2 ;  /* 0x000000ff69027208 */ /* 0x008fe20001000000 */
[----:B----4-:R-:W-:Y:S01]  /*13a70*/  FFMA.FTZ R4, R25, c[0x0][0x23c], -R110 ;  /* 0x00008f0019047a23 */ /* 0x010fe2000001086e */
[----:B-----5:R-:W-:Y:S07]  /*13a80*/  F2FP.PACK_AB R178, R197, R239 ;  /* 0x000000efc5b2723e */ /* 0x020fee00000000ff */
[----:B------:R3:W4:Y:S01]  /*13a90*/  MUFU.EX2 R245, R4 ;  /* 0x0000000400f57308 */ /* 0x0007220000000800 */
[--C-:B--2---:R-:W-:Y:S01]  /*13aa0*/  FFMA.FTZ R0, R27, c[0x0][0x23c], -R184.reuse ;  /* 0x00008f001b007a23 */ /* 0x104fe200000108b8 */
[----:B-1----:R-:W-:Y:S08]  /*13ab0*/  F2FP.PACK_AB R182, R67, R217 ;  /* 0x000000d943b6723e */ /* 0x002ff000000000ff */
[----:B------:R1:W-:Y:S01]  /*13ac0*/  MUFU.EX2 R242, R0 ;  /* 0x0000000000f27308 */ /* 0x0003e20000000800 */
[--C-:B---3--:R-:W-:Y:S01]  /*13ad0*/  FFMA.FTZ R4, R24, c[0x0][0x23c], -R111.reuse ;  /* 0x00008f0018047a23 */ /* 0x108fe2000001086f */
[----:B----4-:R-:W-:Y:S08]  /*13ae0*/  F2FP.PACK_AB R179, R245, R240 ;  /* 0x000000f0f5b3723e */ /* 0x010ff000000000ff */
[----:B------:R2:W-:Y:S01]  /*13af0*/  MUFU.EX2 R213, R4 ;  /* 0x0000000400d57308 */ /* 0x0005e20000000800 */
[--C-:B-1----:R-:W-:Y:S09]  /*13b00*/  FFMA.FTZ R0, R13, c[0x0][0x23c], -R184.reuse ;  /* 0x00008f000d007a23 */ /* 0x102ff200000108b8 */
[----:B------:R1:W3:Y:S01]  /*13b10*/  MUFU.EX2 R238, R0 ;  /* 0x0000000000ee7308 */ /* 0x0002e20000000800 */
[----:B--2---:R-:W-:Y:S09]  /*13b20*/  FFMA.FTZ R4, R26, c[0x0][0x23c], -R111 ;  /* 0x00008f001a047a23 */ /* 0x004ff2000001086f */
[----:B------:R-:W2:Y:S01]  /*13b30*/  MUFU.EX2 R244, R4 ;  /* 0x0000000400f47308 */ /* 0x000ea20000000800 */
[----:B-1----:R-:W-:Y:S01]  /*13b40*/  FFMA.FTZ R0, R11, c[0x0][0x23c], -R184 ;  /* 0x00008f000b007a23 */ /* 0x002fe200000108b8 */
[----:B---3--:R-:W-:Y:S08]  /*13b50*/  F2FP.PACK_AB R181, R238, R242 ;  /* 0x000000f2eeb5723e */ /* 0x008ff000000000ff */
[----:B------:R1:W-:Y:S01]  /*13b60*/  MUFU.EX2 R14, R0 ;  /* 0x00000000000e7308 */ /* 0x0003e20000000800 */
[----:B--2---:R-:W-:Y:S02]  /*13b70*/  F2FP.PACK_AB R180, R244, R213 ;  /* 0x000000d5f4b4723e */ /* 0x004fe400000000ff */
[----:B-1----:R-:W-:Y:S05]  /*13b80*/  FSEL R0, R104, RZ, P3 ;  /* 0x000000ff68007208 */ /* 0x002fea0001800000 */
[----:B------:R-:W-:Y:S04]  /*13b90*/  FADD.FTZ R0, -R0, R3 ;  /* 0x0000000300007221 */ /* 0x000fe80000010100 */
[----:B------:R-:W-:Y:S04]  /*13ba0*/  FMUL.FTZ R0, R0, c[0x0][0x23c] ;  /* 0x00008f0000007a20 */ /* 0x000fe80000410000 */
[----:B------:R1:W2:Y:S02]  /*13bb0*/  MUFU.EX2 R101, R0 ;  /* 0x0000000000657308 */ /* 0x0002a40000000800 */
[----:B-1----:R-:W-:Y:S01]  /*13bc0*/  FADD.FTZ R0, -R2, R100 ;  /* 0x0000006402007221 */ /* 0x002fe20000010100 */
[----:B------:R-:W-:Y:S01]  /*13bd0*/  FSEL R2, R103, RZ, P1 ;  /* 0x000000ff67027208 */ /* 0x000fe20000800000 */
[C---:B--2---:R-:W-:Y:S02]  /*13be0*/  FMUL.FTZ R32, R101.reuse, R140 ;  /* 0x0000008c65207220 */ /* 0x044fe40000410000 */
[----:B------:R-:W-:Y:S02]  /*13bf0*/  FMUL.FTZ R0, R0, c[0x0][0x23c] ;  /* 0x00008f0000007a20 */ /* 0x000fe40000410000 */
[----:B------:R-:W-:Y:S02]  /*13c00*/  IMAD.MOV.U32 R140, RZ, RZ, R242 ;  /* 0x000000ffff8c7224 */ /* 0x000fe400078e00f2 */
[----:B------:R1:W2:Y:S01]  /*13c10*/  MUFU.EX2 R100, R0 ;  /* 0x0000000000647308 */ /* 0x0002a20000000800 */
        /* <DEDUP_REMOVED lines=23> */
[----:B------:R-:W-:Y:S01]  /*13d90*/  IMAD.MOV.U32 R142, RZ, RZ, R239 ;  /* 0x000000ffff8e7224 */ /* 0x000fe200078e00ef */
[----:B------:R-:W-:Y:S01]  /*13da0*/  LDSM.16.MT88.4 R124, [R222+0x9400] ;  /* 0x00940000de7c783b */ /* 0x000fe20000004200 */
[C---:B------:R-:W-:Y:S02]  /*13db0*/  FMUL.FTZ R35, R100.reuse, R143 ;  /* 0x0000008f64237220 */ /* 0x040fe40000410000 */
[----:B------:R-:W-:Y:S02]  /*13dc0*/  IMAD.MOV.U32 R143, RZ, RZ, R238 ;  /* 0x000000ffff8f7224 */ /* 0x000fe400078e00ee */
[C---:B------:R-:W-:Y:S03]  /*13dd0*/  FMUL.FTZ R70, R100.reuse, R70 ;  /* 0x0000004664467220 */ /* 0x040fe60000410000 */
[C---:B------:R-:W-:Y:S02]  /*13de0*/  FMUL.FTZ R71, R100.reuse, R71 ;  /* 0x0000004764477220 */ /* 0x040fe40000410000 */
[C---:B------:R-:W-:Y:S02]  /*13df0*/  FMUL.FTZ R82, R100.reuse, R82 ;  /* 0x0000005264527220 */ /* 0x040fe40000410000 */
[C---:B------:R-:W-:Y:S02]  /*13e00*/  FMUL.FTZ R83, R100.reuse, R83 ;  /* 0x0000005364537220 */ /* 0x040fe40000410000 */
[----:B------:R-:W-:Y:S02]  /*13e10*/  FMUL.FTZ R86, R100, R86 ;  /* 0x0000005664567220 */ /* 0x000fe40000410000 */
[----:B-1----:R-:W-:Y:S02]  /*13e20*/  FADD.FTZ R0, -R2, R107 ;  /* 0x0000006b02007221 */ /* 0x002fe40000010100 */
[----:B------:R-:W-:Y:S02]  /*13e30*/  FFMA.FTZ R2, R40, c[0x0][0x23c], -R109 ;  /* 0x00008f0028027a23 */ /* 0x000fe4000001086d */
[C---:B--2---:R-:W-:Y:S02]  /*13e40*/  FMUL.FTZ R25, R3.reuse, R133 ;  /* 0x0000008503197220 */ /* 0x044fe40000410000 */
[----:B------:R1:W-:Y:S01]  /*13e50*/  MUFU.EX2 R247, R2 ;  /* 0x0000000200f77308 */ /* 0x0003e20000000800 */
[----:B------:R-:W-:Y:S02]  /*13e60*/  IMAD.MOV.U32 R133, RZ, RZ, R245 ;  /* 0x000000ffff857224 */ /* 0x000fe400078e00f5 */
[----:B------:R-:W-:Y:S02]  /*13e70*/  FMUL.FTZ R0, R0, c[0x0][0x23c] ;  /* 0x00008f0000007a20 */ /* 0x000fe40000410000 */
[C---:B------:R-:W-:Y:S02]  /*13e80*/  FMUL.FTZ R29, R3.reuse, R137 ;  /* 0x00000089031d7220 */ /* 0x040fe40000410000 */
[----:B------:R-:W-:Y:S02]  /*13e90*/  IMAD.MOV.U32 R137, RZ, RZ, R244 ;  /* 0x000000ffff897224 */ /* 0x000fe400078e00f4 */
[C---:B------:R-:W-:Y:S01]  /*13ea0*/  FMUL.FTZ R28, R3.reuse, R136 ;  /* 0x00000088031c7220 */ /* 0x040fe20000410000 */
[----:B------:R-:W2:Y:S01]  /*13eb0*/  MUFU.EX2 R0, R0 ;  /* 0x0000000000007308 */ /* 0x000ea20000000800 */
[----:B------:R-:W-:Y:S02]  /*13ec0*/  IMAD.MOV.U32 R136, RZ, RZ, R241 ;  /* 0x000000ffff887224 */ /* 0x000fe400078e00f1 */
[----:B------:R-:W-:Y:S02]  /*13ed0*/  IMAD.MOV.U32 R107, RZ, RZ, R14 ;  /* 0x000000ffff6b7224 */ /* 0x000fe400078e000e */
[C---:B------:R-:W-:Y:S02]  /*13ee0*/  FMUL.FTZ R8, R3.reuse, R116 ;  /* 0x0000007403087220 */ /* 0x040fe40000410000 */
[----:B------:R-:W-:Y:S01]  /*13ef0*/  FMUL.FTZ R9, R3, R117 ;  /* 0x0000007503097220 */ /* 0x000fe20000410000 */
[----:B------:R-:W-:Y:S01]  /*13f00*/  F2FP.PACK_AB R183, R215, R107 ;  /* 0x0000006bd7b7723e */ /* 0x000fe200000000ff */
[C---:B------:R-:W-:Y:S02]  /*13f10*/  FMUL.FTZ R12, R3.reuse, R120 ;  /* 0x00000078030c7220 */ /* 0x040fe40000410000 */
[C---:B------:R-:W-:Y:S02]  /*13f20*/  FMUL.FTZ R13, R3.reuse, R121 ;  /* 0x00000079030d7220 */ /* 0x040fe40000410000 */
[----:B------:R-:W-:Y:S02]  /*13f30*/  FMUL.FTZ R24, R3, R132 ;  /* 0x0000008403187220 */ /* 0x000fe40000410000 */
[----:B-1----:R-:W-:Y:S02]  /*13f40*/  FFMA.FTZ R2, R41, c[0x0][0x23c], -R109 ;  /* 0x00008f0029027a23 */ /* 0x002fe4000001086d */
[C---:B------:R-:W-:Y:S02]  /*13f50*/  FMUL.FTZ R40, R3.reuse, R148 ;  /* 0x0000009403287220 */ /* 0x040fe40000410000 */
[----:B------:R1:W4:Y:S01]  /*13f60*/  MUFU.EX2 R246, R2 ;  /* 0x0000000200f67308 */ /* 0x0003220000000800 */
[----:B------:R-:W-:Y:S02]  /*13f70*/  FMUL.FTZ R41, R3, R149 ;  /* 0x0000009503297220 */ /* 0x000fe40000410000 */
[----:B------:R-:W-:Y:S02]  /*13f80*/  IMAD.MOV.U32 R132, RZ, RZ, R51 ;  /* 0x000000ffff847224 */ /* 0x000fe400078e0033 */
[C---:B--2---:R-:W-:Y:S02]  /*13f90*/  FMUL.FTZ R31, R0.reuse, R139 ;  /* 0x0000008b001f7220 */ /* 0x044fe40000410000 */
[----:B------:R-:W-:Y:S02]  /*13fa0*/  IMAD.MOV.U32 R139, RZ, RZ, R243 ;  /* 0x000000ffff8b7224 */ /* 0x000fe400078e00f3 */
[C---:B------:R-:W-:Y:S02]  /*13fb0*/  FMUL.FTZ R10, R0.reuse, R118 ;  /* 0x00000076000a7220 */ /* 0x040fe40000410000 */
[----:B------:R-:W-:Y:S02]  /*13fc0*/  FMUL.FTZ R11, R0, R119 ;  /* 0x00000077000b7220 */ /* 0x000fe40000410000 */
[----:B------:R-:W2:Y:S01]  /*13fd0*/  LDSM.16.MT88.4 R116, [R220+0xb000] ;  /* 0x00b00000dc74783b */ /* 0x000ea20000004200 */
[----:B------:R-:W-:Y:S02]  /*13fe0*/  FMUL.FTZ R51, R100, R159 ;  /* 0x0000009f64337220 */ /* 0x000fe40000410000 */
[C---:B------:R-:W-:Y:S02]  /*13ff0*/  FMUL.FTZ R14, R0.reuse, R122 ;  /* 0x0000007a000e7220 */ /* 0x040fe40000410000 */
[C---:B------:R-:W-:Y:S01]  /*14000*/  HMMA.16816.F32 R8, R180.reuse, R20, R8 ;  /* 0x00000014b408723c */ /* 0x040fe20000001808 */
[C---:B------:R-:W-:Y:S02]  /*14010*/  FMUL.FTZ R15, R0.reuse, R123 ;  /* 0x0000007b000f7220 */ /* 0x040fe40000410000 */
[----:B------:R-:W-:Y:S02]  /*14020*/  FMUL.FTZ R26, R0, R134 ;  /* 0x00000086001a7220 */ /* 0x000fe40000410000 */
[----:B------:R-:W-:Y:S02]  /*14030*/  IMAD.MOV.U32 R134, RZ, RZ, R67 ;  /* 0x000000ffff867224 */ /* 0x000fe400078e0043 */
[----:B-1----:R-:W-:Y:S01]  /*14040*/  FFMA.FTZ R2, R44, c[0x0][0x23c], -R110 ;  /* 0x00008f002c027a23 */ /* 0x002fe2000001086e */
[-C--:B------:R-:W-:Y:S01]  /*14050*/  HMMA.16816.F32 R12, R180, R22.reuse, R12 ;  /* 0x00000016b40c723c */ /* 0x080fe2000000180c */
[C---:B------:R-:W-:Y:S02]  /*14060*/  FMUL.FTZ R20, R101.reuse, R128 ;  /* 0x0000008065147220 */ /* 0x040fe40000410000 */
[----:B------:R1:W-:Y:S01]  /*14070*/  MUFU.EX2 R245, R2 ;  /* 0x0000000200f57308 */ /* 0x0003e20000000800 */
[----:B------:R-:W-:Y:S02]  /*14080*/  FMUL.FTZ R21, R101, R129 ;  /* 0x0000008165157220 */ /* 0x000fe40000410000 */
[----:B------:R-:W-:Y:S02]  /*14090*/  FMUL.FTZ R67, R100, R175 ;  /* 0x000000af64437220 */ /* 0x000fe40000410000 */
[C---:B------:R-:W-:Y:S01]  /*140a0*/  HMMA.16816.F32 R16, R176.reuse, R22, R16 ;  /* 0x00000016b010723c */ /* 0x040fe20000001810 */
[C---:B------:R-:W-:Y:S03]  /*140b0*/  FMUL.FTZ R27, R0.reuse, R135 ;  /* 0x00000087001b7220 */ /* 0x040fe60000410000 */
[----:B------:R-:W-:Y:S02]  /*140c0*/  FMUL.FTZ R30, R0, R138 ;  /* 0x0000008a001e7220 */ /* 0x000fe40000410000 */
[----:B------:R-:W-:Y:S02]  /*140d0*/  IMAD.MOV.U32 R138, RZ, RZ, R216 ;  /* 0x000000ffff8a7224 */ /* 0x000fe400078e00d8 */
[C---:B------:R-:W-:Y:S04]  /*140e0*/  FMUL.FTZ R22, R100.reuse, R130 ;  /* 0x0000008264167220 */ /* 0x040fe80000410000 */
[----:B------:R-:W-:Y:S02]  /*140f0*/  FMUL.FTZ R23, R100, R131 ;  /* 0x0000008364177220 */ /* 0x000fe40000410000 */
[----:B------:R-:W-:Y:S01]  /*14100*/  LDSM.16.MT88.4 R128, [R220+0xa400] ;  /* 0x00a40000dc80783b */ /* 0x000fe20000004200 */
[----:B------:R-:W-:Y:S02]  /*14110*/  IMAD.MOV.U32 R135, RZ, RZ, R213 ;  /* 0x000000ffff877224 */ /* 0x000fe400078e00d5 */
[----:B------:R-:W-:Y:S02]  /*14120*/  FMUL.FTZ R44, R3, R152 ;  /* 0x00000098032c7220 */ /* 0x000fe40000410000 */
[-C--:B------:R-:W-:Y:S01]  /*14130*/  HMMA.16816.F32 R20, R176, R36.reuse, R20 ;  /* 0x00000024b014723c */ /* 0x080fe20000001814 */
[----:B-1----:R-:W-:Y:S02]  /*14140*/  FFMA.FTZ R2, R45, c[0x0][0x23c], -R110 ;  /* 0x00008f002d027a23 */ /* 0x002fe4000001086e */
[C---:B------:R-:W-:Y:S02]  /*14150*/  FMUL.FTZ R43, R0.reuse, R151 ;  /* 0x00000097002b7220 */ /* 0x040fe40000410000 */
[----:B------:R1:W5:Y:S01]  /*14160*/  MUFU.EX2 R244, R2 ;  /* 0x0000000200f47308 */ /* 0x0003620000000800 */
[C---:B------:R-:W-:Y:S02]  /*14170*/  FMUL.FTZ R47, R0.reuse, R155 ;  /* 0x0000009b002f7220 */ /* 0x040fe40000410000 */
[C---:B------:R-:W-:Y:S01]  /*14180*/  HMMA.16816.F32 R24, R180.reuse, R36, R24 ;  /* 0x00000024b418723c */ /* 0x040fe20000001818 */
[C---:B------:R-:W-:Y:S03]  /*14190*/  FMUL.FTZ R42, R0.reuse, R150 ;  /* 0x00000096002a7220 */ /* 0x040fe60000410000 */
[----:B------:R-:W-:Y:S02]  /*141a0*/  FMUL.FTZ R45, R3, R153 ;  /* 0x00000099032d7220 */ /* 0x000fe40000410000 */
[----:B------:R-:W-:Y:S02]  /*141b0*/  FMUL.FTZ R46, R0, R154 ;  /* 0x0000009a002e7220 */ /* 0x000fe40000410000 */
[-C--:B------:R-:W-:Y:S01]  /*141c0*/  HMMA.16816.F32 R28, R180, R38.reuse, R28 ;  /* 0x00000026b41c723c */ /* 0x080fe2000000181c */
[----:B------:R-:W-:Y:S03]  /*141d0*/  IMAD.MOV.U32 R150, RZ, RZ, R50 ;  /* 0x000000ffff967224 */ /* 0x000fe600078e0032 */
[----:B------:R-:W-:Y:S02]  /*141e0*/  FMUL.FTZ R50, R100, R158 ;  /* 0x0000009e64327220 */ /* 0x000fe40000410000 */
[----:B------:R-:W-:Y:S02]  /*141f0*/  IMAD.MOV.U32 R154, RZ, RZ, R49 ;  /* 0x000000ffff9a7224 */ /* 0x000fe400078e0031 */
[C---:B------:R-:W-:Y:S01]  /*14200*/  HMMA.16816.F32 R32, R176.reuse, R38, R32 ;  /* 0x00000026b020723c */ /* 0x040fe20000001820 */
[C---:B------:R-:W-:Y:S03]  /*14210*/  FMUL.FTZ R36, R101.reuse, R144 ;  /* 0x0000009065247220 */ /* 0x040fe60000410000 */
[----:B------:R-:W-:Y:S02]  /*14220*/  IMAD.MOV.U32 R144, RZ, RZ, R219 ;  /* 0x000000ffff907224 */ /* 0x000fe400078e00db */
[----:B-1----:R-:W-:Y:S02]  /*14230*/  FFMA.FTZ R2, R58, c[0x0][0x23c], -R109 ;  /* 0x00008f003a027a23 */ /* 0x002fe4000001086d */
[C---:B------:R-:W-:Y:S02]  /*14240*/  FMUL.FTZ R39, R100.reuse, R147 ;  /* 0x0000009364277220 */ /* 0x040fe40000410000 */
[----:B------:R1:W-:Y:S02]  /*14250*/  MUFU.EX2 R243, R2 ;  /* 0x0000000200f37308 */ /* 0x0003e40000000800 */
[----:B------:R-:W-:Y:S02]  /*14260*/  IMAD.MOV.U32 R147, RZ, RZ, R237 ;  /* 0x000000ffff937224 */ /* 0x000fe400078e00ed */
[C---:B------:R-:W-:Y:S02]  /*14270*/  FMUL.FTZ R37, R101.reuse, R145 ;  /* 0x0000009165257220 */ /* 0x040fe40000410000 */
[----:B------:R-:W-:Y:S02]  /*14280*/  IMAD.MOV.U32 R145, RZ, RZ, R217 ;  /* 0x000000ffff917224 */ /* 0x000fe400078e00d9 */
[----:B------:R-:W-:Y:S02]  /*14290*/  FMUL.FTZ R38, R100, R146 ;  /* 0x0000009264267220 */ /* 0x000fe40000410000 */
[----:B------:R-:W-:Y:S02]  /*142a0*/  IMAD.MOV.U32 R146, RZ, RZ, R215 ;  /* 0x000000ffff927224 */ /* 0x000fe400078e00d7 */
[----:B------:R-:W-:Y:S02]  /*142b0*/  IMAD.MOV.U32 R152, RZ, RZ, R214 ;  /* 0x000000ffff987224 */ /* 0x000fe400078e00d6 */
[----:B------:R-:W-:Y:S01]  /*142c0*/  IMAD.MOV.U32 R151, RZ, RZ, R211 ;  /* 0x000000ffff977224 */ /* 0x000fe200078e00d3 */
[-C--:B------:R-:W-:Y:S01]  /*142d0*/  HMMA.16816.F32 R36, R176, R52.reuse, R36 ;  /* 0x00000034b024723c */ /* 0x080fe20000001824 */
[----:B------:R-:W-:Y:S02]  /*142e0*/  IMAD.MOV.U32 R155, RZ, RZ, R209 ;  /* 0x000000ffff9b7224 */ /* 0x000fe400078e00d1 */
[----:B------:R-:W-:Y:S02]  /*142f0*/  FMUL.FTZ R49, R101, R157 ;  /* 0x0000009d65317220 */ /* 0x000fe40000410000 */
[C---:B------:R-:W-:Y:S02]  /*14300*/  FMUL.FTZ R58, R0.reuse, R166 ;  /* 0x000000a6003a7220 */ /* 0x040fe40000410000 */
[----:B------:R-:W-:Y:S01]  /*14310*/  FMUL.FTZ R60, R3, R168 ;  /* 0x000000a8033c7220 */ /* 0x000fe20000410000 */
[C---:B------:R-:W-:Y:S01]  /*14320*/  HMMA.16816.F32 R40, R180.reuse, R52, R40 ;  /* 0x00000034b428723c */ /* 0x040fe20000001828 */
[----:B-1----:R-:W-:Y:S03]  /*14330*/  FFMA.FTZ R2, R59, c[0x0][0x23c], -R109 ;  /* 0x00008f003b027a23 */ /* 0x002fe6000001086d */
[----:B------:R-:W-:Y:S01]  /*14340*/  FMUL.FTZ R59, R0, R167 ;  /* 0x000000a7003b7220 */ /* 0x000fe20000410000 */
[----:B------:R1:W1:Y:S01]  /*14350*/  MUFU.EX2 R242, R2 ;  /* 0x0000000200f27308 */ /* 0x0002620000000800 */
[----:B------:R-:W-:Y:S02]  /*14360*/  FMUL.FTZ R61, R3, R169 ;  /* 0x000000a9033d7220 */ /* 0x000fe40000410000 */
[-C--:B------:R-:W-:Y:S01]  /*14370*/  HMMA.16816.F32 R44, R180, R54.reuse, R44 ;  /* 0x00000036b42c723c */ /* 0x080fe2000000182c */
[----:B------:R-:W-:Y:S03]  /*14380*/  IMAD.MOV.U32 R153, RZ, RZ, R48 ;  /* 0x000000ffff997224 */ /* 0x000fe600078e0030 */
[C---:B------:R-:W-:Y:S02]  /*14390*/  FMUL.FTZ R48, R101.reuse, R156 ;  /* 0x0000009c65307220 */ /* 0x040fe40000410000 */
[----:B------:R-:W-:Y:S02]  /*143a0*/  IMAD.MOV.U32 R156, RZ, RZ, R66 ;  /* 0x000000ffff9c7224 */ /* 0x000fe400078e0042 */
[C---:B------:R-:W-:Y:S03]  /*143b0*/  FMUL.FTZ R66, R100.reuse, R174 ;  /* 0x000000ae64427220 */ /* 0x040fe60000410000 */
[C---:B------:R-:W-:Y:S01]  /*143c0*/  HMMA.16816.F32 R48, R176.reuse, R54, R48 ;  /* 0x00000036b030723c */ /* 0x040fe20000001830 */
[C---:B------:R-:W-:Y:S02]  /*143d0*/  FMUL.FTZ R52, R101.reuse, R160 ;  /* 0x000000a065347220 */ /* 0x040fe40000410000 */
[C---:B------:R-:W-:Y:S02]  /*143e0*/  FMUL.FTZ R53, R101.reuse, R161 ;  /* 0x000000a165357220 */ /* 0x040fe40000410000 */
[----:B------:R-:W-:Y:S02]  /*143f0*/  IMAD.MOV.U32 R148, RZ, RZ, R57 ;  /* 0x000000ffff947224 */ /* 0x000fe400078e0039 */
[C---:B------:R-:W-:Y:S02]  /*14400*/  FMUL.FTZ R54, R100.reuse, R162 ;  /* 0x000000a264367220 */ /* 0x040fe40000410000 */
[----:B------:R-:W-:Y:S03]  /*14410*/  FMUL.FTZ R55, R100, R163 ;  /* 0x000000a364377220 */ /* 0x000fe60000410000 */
[----:B-1----:R-:W-:Y:S02]  /*14420*/  FFMA.FTZ R2, R64, c[0x0][0x23c], -R110 ;  /* 0x00008f0040027a23 */ /* 0x002fe4000001086e */
[----:B------:R-:W-:Y:S02]  /*14430*/  FMUL.FTZ R64, R101, R172 ;  /* 0x000000ac65407220 */ /* 0x000fe40000410000 */
[-C--:B---3--:R-:W-:Y:S01]  /*14440*/  HMMA.16816.F32 R52, R176, R112.reuse, R52 ;  /* 0x00000070b034723c */ /* 0x088fe20000001834 */
[----:B------:R1:W-:Y:S01]  /*14450*/  MUFU.EX2 R241, R2 ;  /* 0x0000000200f17308 */ /* 0x0003e20000000800 */
[C---:B------:R-:W-:Y:S02]  /*14460*/  FMUL.FTZ R57, R3.reuse, R165 ;  /* 0x000000a503397220 */ /* 0x040fe40000410000 */
[----:B------:R-:W-:Y:S02]  /*14470*/  IMAD.MOV.U32 R149, RZ, RZ, R56 ;  /* 0x000000ffff957224 */ /* 0x000fe400078e0038 */
[C---:B------:R-:W-:Y:S02]  /*14480*/  FMUL.FTZ R56, R3.reuse, R164 ;  /* 0x000000a403387220 */ /* 0x040fe40000410000 */
[C---:B------:R-:W-:Y:S04]  /*14490*/  FMUL.FTZ R62, R0.reuse, R170 ;  /* 0x000000aa003e7220 */ /* 0x040fe80000410000 */
[C---:B------:R-:W-:Y:S01]  /*144a0*/  FMUL.FTZ R63, R0.reuse, R171 ;  /* 0x000000ab003f7220 */ /* 0x040fe20000410000 */
[C---:B------:R-:W-:Y:S01]  /*144b0*/  HMMA.16816.F32 R56, R180.reuse, R112, R56 ;  /* 0x00000070b438723c */ /* 0x040fe20000001838 */
[C---:B------:R-:W-:Y:S02]  /*144c0*/  FMUL.FTZ R72, R3.reuse, R72 ;  /* 0x0000004803487220 */ /* 0x040fe40000410000 */
[C---:B------:R-:W-:Y:S02]  /*144d0*/  FMUL.FTZ R73, R3.reuse, R73 ;  /* 0x0000004903497220 */ /* 0x040fe40000410000 */
[C---:B------:R-:W-:Y:S02]  /*144e0*/  FMUL.FTZ R74, R0.reuse, R74 ;  /* 0x0000004a004a7220 */ /* 0x040fe40000410000 */
[C---:B------:R-:W-:Y:S01]  /*144f0*/  FMUL.FTZ R75, R0.reuse, R75 ;  /* 0x0000004b004b7220 */ /* 0x040fe20000410000 */
[-C--:B------:R-:W-:Y:S01]  /*14500*/  HMMA.16816.F32 R60, R180, R114.reuse, R60 ;  /* 0x00000072b43c723c */ /* 0x080fe2000000183c */
[----:B------:R-:W-:Y:S03]  /*14510*/  FMUL.FTZ R76, R3, R76 ;  /* 0x0000004c034c7220 */ /* 0x000fe60000410000 */
[----:B-1----:R-:W-:Y:S02]  /*14520*/  FFMA.FTZ R2, R65, c[0x0][0x23c], -R110 ;  /* 0x00008f0041027a23 */ /* 0x002fe4000001086e */
[----:B------:R-:W-:Y:S02]  /*14530*/  FMUL.FTZ R65, R101, R173 ;  /* 0x000000ad65417220 */ /* 0x000fe40000410000 */
[----:B------:R1:W3:Y:S01]  /*14540*/  MUFU.EX2 R240, R2 ;  /* 0x0000000200f07308 */ /* 0x0002e20000000800 */
[----:B------:R-:W-:Y:S03]  /*14550*/  LDSM.16.MT88.4 R172, [R222+0xac00] ;  /* 0x00ac0000deac783b */ /* 0x000fe60000004200 */
[C---:B------:R-:W-:Y:S01]  /*14560*/  FMUL.FTZ R77, R3.reuse, R77 ;  /* 0x0000004d034d7220 */ /* 0x040fe20000410000 */
[C---:B------:R-:W-:Y:S01]  /*14570*/  HMMA.16816.F32 R64, R176.reuse, R114, R64 ;  /* 0x00000072b040723c */ /* 0x040fe20000001840 */
[C---:B------:R-:W-:Y:S02]  /*14580*/  FMUL.FTZ R78, R0.reuse, R78 ;  /* 0x0000004e004e7220 */ /* 0x040fe40000410000 */
[C---:B------:R-:W-:Y:S01]  /*14590*/  FMUL.FTZ R79, R0.reuse, R79 ;  /* 0x0000004f004f7220 */ /* 0x040fe20000410000 */
[----:B------:R-:W3:Y:S01]  /*145a0*/  LDSM.16.MT88.4 R112, [R222+0xb000] ;  /* 0x00b00000de70783b */ /* 0x000ee20000004200 */
[C---:B------:R-:W-:Y:S02]  /*145b0*/  FMUL.FTZ R88, R3.reuse, R88 ;  /* 0x0000005803587220 */ /* 0x040fe40000410000 */
[C---:B------:R-:W-:Y:S01]  /*145c0*/  FMUL.FTZ R89, R3.reuse, R89 ;  /* 0x0000005903597220 */ /* 0x040fe20000410000 */
[-C--:B--2---:R-:W-:Y:S01]  /*145d0*/  HMMA.16816.F32 R68, R176, R116.reuse, R68 ;  /* 0x00000074b044723c */ /* 0x084fe20000001844 */
[C---:B------:R-:W-:Y:S03]  /*145e0*/  FMUL.FTZ R90, R0.reuse, R90 ;  /* 0x0000005a005a7220 */ /* 0x040fe60000410000 */
[C---:B------:R-:W-:Y:S02]  /*145f0*/  FMUL.FTZ R91, R0.reuse, R91 ;  /* 0x0000005b005b7220 */ /* 0x040fe40000410000 */
[C---:B------:R-:W-:Y:S02]  /*14600*/  FMUL.FTZ R92, R3.reuse, R92 ;  /* 0x0000005c035c7220 */ /* 0x040fe40000410000 */
[C---:B------:R-:W-:Y:S01]  /*14610*/  HMMA.16816.F32 R72, R180.reuse, R116, R72 ;  /* 0x00000074b448723c */ /* 0x040fe20000001848 */
[----:B------:R-:W-:Y:S03]  /*14620*/  FMUL.FTZ R93, R3, R93 ;  /* 0x0000005d035d7220 */ /* 0x000fe60000410000 */
[----:B-1----:R-:W-:Y:S02]  /*14630*/  FFMA.FTZ R2, R185, c[0x0][0x23c], -R111 ;  /* 0x00008f00b9027a23 */ /* 0x002fe4000001086f */
[C---:B------:R-:W-:Y:S02]  /*14640*/  FMUL.FTZ R94, R0.reuse, R94 ;  /* 0x0000005e005e7220 */ /* 0x040fe40000410000 */
[-C--:B------:R-:W-:Y:S01]  /*14650*/  HMMA.16816.F32 R76, R180, R118.reuse, R76 ;  /* 0x00000076b44c723c */ /* 0x080fe2000000184c */
[----:B------:R1:W-:Y:S03]  /*14660*/  MUFU.EX2 R239, R2 ;  /* 0x0000000200ef7308 */ /* 0x0003e60000000800 */
[----:B------:R-:W-:Y:S02]  /*14670*/  FMUL.FTZ R95, R0, R95 ;  /* 0x0000005f005f7220 */ /* 0x000fe40000410000 */
[C---:B------:R-:W-:Y:S02]  /*14680*/  FMUL.FTZ R87, R100.reuse, R87 ;  /* 0x0000005764577220 */ /* 0x040fe40000410000 */
[C---:B------:R-:W-:Y:S01]  /*14690*/  HMMA.16816.F32 R80, R176.reuse, R118, R80 ;  /* 0x00000076b050723c */ /* 0x040fe20000001850 */
[----:B------:R-:W2:Y:S03]  /*146a0*/  LDSM.16.MT88.4 R116, [R220+0x9400] ;  /* 0x00940000dc74783b */ /* 0x000ea60000004200 */
[C---:B------:R-:W-:Y:S02]  /*146b0*/  FMUL.FTZ R96, R101.reuse, R96 ;  /* 0x0000006065607220 */ /* 0x040fe40000410000 */
[----:B------:R-:W-:Y:S02]  /*146c0*/  FMUL.FTZ R97, R101, R97 ;  /* 0x0000006165617220 */ /* 0x000fe40000410000 */
[C---:B------:R-:W-:Y:S01]  /*146d0*/  FMUL.FTZ R98, R100.reuse, R98 ;  /* 0x0000006264627220 */ /* 0x040fe20000410000 */
[-C--:B---3--:R-:W-:Y:S03]  /*146e0*/  HMMA.16816.F32 R84, R176, R112.reuse, R84 ;  /* 0x00000070b054723c */ /* 0x088fe60000001854 */
[----:B------:R-:W-:Y:S02]  /*146f0*/  FMUL.FTZ R99, R100, R99 ;  /* 0x0000006364637220 */ /* 0x000fe40000410000 */
[----:B------:R-:W-:Y:S02]  /*14700*/  FFMA.FTZ R106, R208, c[0x0][0x23c], -R109 ;  /* 0x00008f00d06a7a23 */ /* 0x000fe4000001086d */
[--C-:B-1----:R-:W-:Y:S02]  /*14710*/  FFMA.FTZ R2, R186, c[0x0][0x23c], -R111.reuse ;  /* 0x00008f00ba027a23 */ /* 0x102fe4000001086f */
[----:B------:R1:W-:Y:S01]  /*14720*/  MUFU.EX2 R208, R106 ;  /* 0x0000006a00d07308 */ /* 0x0003e20000000800 */
[C---:B------:R-:W-:Y:S07]  /*14730*/  HMMA.16816.F32 R88, R180.reuse, R112, R88 ;  /* 0x00000070b458723c */ /* 0x040fee0000001858 */
[----:B----4-:R-:W-:Y:S01]  /*14740*/  F2FP.PACK_AB R112, R246, R247 ;  /* 0x000000f7f670723e */ /* 0x010fe200000000ff */
[-C--:B------:R-:W-:Y:S01]  /*14750*/  HMMA.16816.F32 R92, R180, R114.reuse, R92 ;  /* 0x00000072b45c723c */ /* 0x080fe2000000185c */
[----:B------:R3:W4:Y:S01]  /*14760*/  MUFU.EX2 R238, R2 ;  /* 0x0000000200ee7308 */ /* 0x0007220000000800 */
[----:B------:R-:W-:Y:S02]  /*14770*/  LDSM.16.MT88.4 R180, [R220+0xbc00] ;  /* 0x00bc0000dcb4783b */ /* 0x000fe40000004200 */
[----:B-----5:R-:W-:Y:S04]  /*14780*/  F2FP.PACK_AB R113, R244, R245 ;  /* 0x000000f5f471723e */ /* 0x020fe800000000ff */
[----:B------:R-:W-:Y:S07]  /*14790*/  HMMA.16816.F32 R96, R176, R114, R96 ;  /* 0x00000072b060723c */ /* 0x000fee0000001860 */
[----:B------:R-:W-:Y:S01]  /*147a0*/  F2FP.PACK_AB R114, R242, R243 ;  /* 0x000000f3f272723e */ /* 0x000fe200000000ff */
[--C-:B-1----:R-:W-:Y:S01]  /*147b0*/  FFMA.FTZ R106, R203, c[0x0][0x23c], -R111.reuse ;  /* 0x00008f00cb6a7a23 */ /* 0x102fe2000001086f */
[----:B------:R-:W-:Y:S03]  /*147c0*/  F2FP.PACK_AB R115, R240, R241 ;  /* 0x000000f1f073723e */ /* 0x000fe600000000ff */
[----:B------:R-:W-:Y:S04]  /*147d0*/  MUFU.EX2 R203, R106 ;  /* 0x0000006a00cb7308 */ /* 0x000fe80000000800 */
[-C--:B--2---:R-:W-:Y:S01]  /*147e0*/  HMMA.16816.F32 R4, R112, R116.reuse, R4 ;  /* 0x000000747004723c */ /* 0x084fe20000001804 */
[--C-:B---3--:R-:W-:Y:S01]  /*147f0*/  FFMA.FTZ R2, R190, c[0x0][0x23c], -R111.reuse ;  /* 0x00008f00be027a23 */ /* 0x108fe2000001086f */
[----:B----4-:R-:W-:Y:S04]  /*14800*/  F2FP.PACK_AB R120, R238, R239 ;  /* 0x000000efee78723e */ /* 0x010fe800000000ff */
        /* <DEDUP_REMOVED lines=45> */
[--C-:B--2---:R-:W-:Y:S03]  /*14ae0*/  FFMA.FTZ R2, R218, c[0x0][0x23c], -R110.reuse ;  /* 0x00008f00da027a23 */ /* 0x104fe6000001086e */
[----:B------:R-:W-:Y:S04]  /*14af0*/  IMAD.MOV.U32 R218, RZ, RZ, R147 ;  /* 0x000000ffffda7224 */ /* 0x000fe800078e0093 */
[-C--:B------:R-:W-:Y:S01]  /*14b00*/  HMMA.16816.F32 R76, R120, R126.reuse, R76 ;  /* 0x0000007e784c723c */ /* 0x080fe2000000184c */
[----:B------:R1:W-:Y:S01]  /*14b10*/  MUFU.EX2 R207, R2 ;  /* 0x0000000200cf7308 */ /* 0x0003e20000000800 */
[----:B------:R-:W-:Y:S06]  /*14b20*/  ISETP.GT.AND P0, PT, R235, R218, PT ;  /* 0x000000daeb00720c */ /* 0x000fec0003f04270 */
[C---:B------:R-:W-:Y:S01]  /*14b30*/  HMMA.16816.F32 R80, R112.reuse, R126, R80 ;  /* 0x0000007e7050723c */ /* 0x040fe20000001850 */
[----:B------:R-:W2:Y:S07]  /*14b40*/  LDSM.16.MT88.4 R124, [R222+0x9800] ;  /* 0x00980000de7c783b */ /* 0x000eae0000004200 */
[-C--:B---3--:R-:W-:Y:S08]  /*14b50*/  HMMA.16816.F32 R84, R112, R128.reuse, R84 ;  /* 0x000000807054723c */ /* 0x088ff00000001854 */
[C---:B------:R-:W-:Y:S01]  /*14b60*/  HMMA.16816.F32 R88, R120.reuse, R128, R88 ;  /* 0x000000807858723c */ /* 0x040fe20000001858 */
[----:B-1----:R-:W-:Y:S03]  /*14b70*/  FFMA.FTZ R2, R236, c[0x0][0x23c], -R110 ;  /* 0x00008f00ec027a23 */ /* 0x002fe6000001086e */
[----:B------:R-:W-:Y:S01]  /*14b80*/  IMAD.MOV.U32 R236, RZ, RZ, R146 ;  /* 0x000000ffffec7224 */ /* 0x000fe200078e0092 */
[----:B------:R1:W3:Y:S01]  /*14b90*/  MUFU.EX2 R206, R2 ;  /* 0x0000000200ce7308 */ /* 0x0002e20000000800 */
[----:B------:R-:W-:Y:S02]  /*14ba0*/  IMAD.MOV.U32 R146, RZ, RZ, R145 ;  /* 0x000000ffff927224 */ /* 0x000fe400078e0091 */
[-C--:B------:R-:W-:Y:S01]  /*14bb0*/  HMMA.16816.F32 R92, R120, R130.reuse, R92 ;  /* 0x00000082785c723c */ /* 0x080fe2000000185c */
[----:B------:R-:W-:Y:S03]  /*14bc0*/  IMAD.MOV.U32 R145, RZ, RZ, R144 ;  /* 0x000000ffff917224 */ /* 0x000fe600078e0090 */
[----:B------:R-:W-:Y:S02]  /*14bd0*/  IMAD.MOV.U32 R144, RZ, RZ, R143 ;  /* 0x000000ffff907224 */ /* 0x000fe400078e008f */
[----:B------:R-:W-:Y:S02]  /*14be0*/  IMAD.MOV.U32 R143, RZ, RZ, R142 ;  /* 0x000000ffff8f7224 */ /* 0x000fe400078e008e */
[----:B------:R-:W-:Y:S01]  /*14bf0*/  HMMA.16816.F32 R96, R112, R130, R96 ;  /* 0x000000827060723c */ /* 0x000fe20000001860 */
[----:B------:R-:W2:Y:S03]  /*14c00*/  LDSM.16.MT88.4 R128, [R220+0xa800] ;  /* 0x00a80000dc80783b */ /* 0x000ea60000004200 */
[----:B------:R-:W-:Y:S02]  /*14c10*/  IMAD.MOV.U32 R142, RZ, RZ, R141 ;  /* 0x000000ffff8e7224 */ /* 0x000fe400078e008d */
[----:B------:R-:W-:Y:S01]  /*14c20*/  IMAD.MOV.U32 R141, RZ, RZ, R140 ;  /* 0x000000ffff8d7224 */ /* 0x000fe200078e008c */
[----:B------:R-:W-:Y:S01]  /*14c30*/  F2FP.PACK_AB R112, R213, R212 ;  /* 0x000000d4d570723e */ /* 0x000fe200000000ff */
[----:B------:R-:W-:Y:S01]  /*14c40*/  IMAD.MOV.U32 R140, RZ, RZ, R139 ;  /* 0x000000ffff8c7224 */ /* 0x000fe200078e008b */
[----:B-----5:R-:W-:Y:S03]  /*14c50*/  F2FP.PACK_AB R113, R209, R211 ;  /* 0x000000d3d171723e */ /* 0x020fe600000000ff */
[----:B----4-:R-:W-:Y:S01]  /*14c60*/  F2FP.PACK_AB R114, R208, R210 ;  /* 0x000000d2d072723e */ /* 0x010fe200000000ff */
[----:B-1----:R-:W-:Y:S01]  /*14c70*/  FFMA.FTZ R2, R202, c[0x0][0x23c], -R111 ;  /* 0x00008f00ca027a23 */ /* 0x002fe2000001086f */
[----:B---3--:R-:W-:Y:S01]  /*14c80*/  F2FP.PACK_AB R115, R206, R207 ;  /* 0x000000cfce73723e */ /* 0x008fe200000000ff */
[----:B------:R-:W-:Y:S02]  /*14c90*/  IMAD.MOV.U32 R147, RZ, RZ, R143 ;  /* 0x000000ffff937224 */ /* 0x000fe400078e008f */
[----:B------:R1:W3:Y:S01]  /*14ca0*/  MUFU.EX2 R205, R2 ;  /* 0x0000000200cd7308 */ /* 0x0002e20000000800 */
[----:B------:R-:W-:Y:S02]  /*14cb0*/  IMAD.MOV.U32 R139, RZ, RZ, R137 ;  /* 0x000000ffff8b7224 */ /* 0x000fe400078e0089 */
[----:B------:R-:W-:Y:S01]  /*14cc0*/  IMAD.MOV.U32 R137, RZ, RZ, R135 ;  /* 0x000000ffff897224 */ /* 0x000fe200078e0087 */
        /* <DEDUP_REMOVED lines=16> */
[----:B-1----:R-:W-:Y:S01]  /*14dd0*/  FFMA.FTZ R2, R154, c[0x0][0x23c], -R109 ;  /* 0x00008f009a027a23 */ /* 0x002fe2000001086d */
[----:B---3--:R-:W-:Y:S01]  /*14de0*/  F2FP.PACK_AB R123, R198, R200 ;  /* 0x000000c8c67b723e */ /* 0x008fe200000000ff */
[----:B------:R-:W-:Y:S02]  /*14df0*/  IMAD.MOV.U32 R154, RZ, RZ, R132 ;  /* 0x000000ffff9a7224 */ /* 0x000fe400078e0084 */
[----:B------:R-:W-:Y:S04]  /*14e00*/  IMAD.MOV.U32 R132, RZ, RZ, R197 ;  /* 0x000000ffff847224 */ /* 0x000fe800078e00c5 */
[----:B------:R1:W-:Y:S01]  /*14e10*/  MUFU.EX2 R197, R2 ;  /* 0x0000000200c57308 */ /* 0x0003e20000000800 */
[C---:B------:R-:W-:Y:S08]  /*14e20*/  HMMA.16816.F32 R8, R120.reuse, R116, R8 ;  /* 0x000000747808723c */ /* 0x040ff00000001808 */
[-C--:B------:R-:W-:Y:S08]  /*14e30*/  HMMA.16816.F32 R12, R120, R118.reuse, R12 ;  /* 0x00000076780c723c */ /* 0x080ff0000000180c */
[C---:B------:R-:W-:Y:S01]  /*14e40*/  HMMA.16816.F32 R16, R112.reuse, R118, R16 ;  /* 0x000000767010723c */ /* 0x040fe20000001810 */
[----:B------:R-:W3:Y:S03]  /*14e50*/  LDSM.16.MT88.4 R116, [R222+0xa800] ;  /* 0x00a80000de74783b */ /* 0x000ee60000004200 */
[--C-:B-1----:R-:W-:Y:S04]  /*14e60*/  FFMA.FTZ R2, R156, c[0x0][0x23c], -R109.reuse ;  /* 0x00008f009c027a23 */ /* 0x102fe8000001086d */
[-C--:B--2---:R-:W-:Y:S01]  /*14e70*/  HMMA.16816.F32 R20, R112, R124.reuse, R20 ;  /* 0x0000007c7014723c */ /* 0x084fe20000001814 */
[----:B------:R-:W-:Y:S01]  /*14e80*/  LDSM.16.MT88.4 R156, [R220+0xac00] ;  /* 0x00ac0000dc9c783b */ /* 0x000fe20000004200 */
[----:B------:R1:W-:Y:S06]  /*14e90*/  MUFU.EX2 R196, R2 ;  /* 0x0000000200c47308 */ /* 0x0003ec0000000800 */
[C---:B------:R-:W-:Y:S08]  /*14ea0*/  HMMA.16816.F32 R24, R120.reuse, R124, R24 ;  /* 0x0000007c7818723c */ /* 0x040ff00000001818 */
[-C--:B------:R-:W-:Y:S08]  /*14eb0*/  HMMA.16816.F32 R28, R120, R126.reuse, R28 ;  /* 0x0000007e781c723c */ /* 0x080ff0000000181c */
[C---:B------:R-:W-:Y:S01]  /*14ec0*/  HMMA.16816.F32 R32, R112.reuse, R126, R32 ;  /* 0x0000007e7020723c */ /* 0x040fe20000001820 */
[----:B------:R-:W2:Y:S03]  /*14ed0*/  LDSM.16.MT88.4 R124, [R220+0xb800] ;  /* 0x00b80000dc7c783b */ /* 0x000ea60000004200 */
[--C-:B-1----:R-:W-:Y:S04]  /*14ee0*/  FFMA.FTZ R2, R155, c[0x0][0x23c], -R110.reuse ;  /* 0x00008f009b027a23 */ /* 0x102fe8000001086e */
[-C--:B------:R-:W-:Y:S01]  /*14ef0*/  HMMA.16816.F32 R36, R112, R128.reuse, R36 ;  /* 0x000000807024723c */ /* 0x080fe20000001824 */
[----:B------:R1:W-:Y:S07]  /*14f00*/  MUFU.EX2 R195, R2 ;  /* 0x0000000200c37308 */ /* 0x0003ee0000000800 */
[C---:B------:R-:W-:Y:S08]  /*14f10*/  HMMA.16816.F32 R40, R120.reuse, R128, R40 ;  /* 0x000000807828723c */ /* 0x040ff00000001828 */
[-C--:B------:R-:W-:Y:S08]  /*14f20*/  HMMA.16816.F32 R44, R120, R130.reuse, R44 ;  /* 0x00000082782c723c */ /* 0x080ff0000000182c */
[C---:B------:R-:W-:Y:S01]  /*14f30*/  HMMA.16816.F32 R48, R112.reuse, R130, R48 ;  /* 0x000000827030723c */ /* 0x040fe20000001830 */
[--C-:B-1----:R-:W-:Y:S01]  /*14f40*/  FFMA.FTZ R2, R154, c[0x0][0x23c], -R110.reuse ;  /* 0x00008f009a027a23 */ /* 0x102fe2000001086e */
[----:B------:R-:W1:Y:S03]  /*14f50*/  LDSM.16.MT88.4 R128, [R222+0xb800] ;  /* 0x00b80000de80783b */ /* 0x000e660000004200 */
[----:B------:R4:W5:Y:S03]  /*14f60*/  MUFU.EX2 R193, R2 ;  /* 0x0000000200c17308 */ /* 0x0009660000000800 */
[-C--:B---3--:R-:W-:Y:S08]  /*14f70*/  HMMA.16816.F32 R52, R112, R116.reuse, R52 ;  /* 0x000000747034723c */ /* 0x088ff00000001834 */
[C---:B------:R-:W-:Y:S08]  /*14f80*/  HMMA.16816.F32 R56, R120.reuse, R116, R56 ;  /* 0x000000747838723c */ /* 0x040ff00000001838 */
[-C--:B------:R-:W-:Y:S01]  /*14f90*/  HMMA.16816.F32 R60, R120, R118.reuse, R60 ;  /* 0x00000076783c723c */ /* 0x080fe2000000183c */
[--C-:B----4-:R-:W-:Y:S03]  /*14fa0*/  FFMA.FTZ R2, R153, c[0x0][0x23c], -R109.reuse ;  /* 0x00008f0099027a23 */ /* 0x110fe6000001086d */
[----:B------:R-:W-:Y:S04]  /*14fb0*/  FFMA.FTZ R109, R152, c[0x0][0x23c], -R109 ;  /* 0x00008f00986d7a23 */ /* 0x000fe8000001086d */
[C---:B------:R-:W-:Y:S01]  /*14fc0*/  HMMA.16816.F32 R64, R112.reuse, R118, R64 ;  /* 0x000000767040723c */ /* 0x040fe20000001840 */
[----:B------:R3:W-:Y:S07]  /*14fd0*/  MUFU.EX2 R194, R2 ;  /* 0x0000000200c27308 */ /* 0x0007ee0000000800 */
[-C--:B--2---:R-:W-:Y:S03]  /*14fe0*/  HMMA.16816.F32 R68, R112, R124.reuse, R68 ;  /* 0x0000007c7044723c */ /* 0x084fe60000001844 */
[----:B------:R5:W2:Y:S05]  /*14ff0*/  MUFU.EX2 R192, R109 ;  /* 0x0000006d00c07308 */ /* 0x000aaa0000000800 */
[C---:B------:R-:W-:Y:S08]  /*15000*/  HMMA.16816.F32 R72, R120.reuse, R124, R72 ;  /* 0x0000007c7848723c */ /* 0x040ff00000001848 */
[-C--:B------:R-:W-:Y:S01]  /*15010*/  HMMA.16816.F32 R76, R120, R126.reuse, R76 ;  /* 0x0000007e784c723c */ /* 0x080fe2000000184c */
[--C-:B---3--:R-:W-:Y:S03]  /*15020*/  FFMA.FTZ R2, R151, c[0x0][0x23c], -R110.reuse ;  /* 0x00008f0097027a23 */ /* 0x108fe6000001086e */
[----:B------:R-:W-:Y:S01]  /*15030*/  FFMA.FTZ R110, R150, c[0x0][0x23c], -R110 ;  /* 0x00008f00966e7a23 */ /* 0x000fe2000001086e */
[----:B------:R3:W-:Y:S03]  /*15040*/  MUFU.EX2 R191, R2 ;  /* 0x0000000200bf7308 */ /* 0x0007e60000000800 */
[C---:B------:R-:W-:Y:S01]  /*15050*/  HMMA.16816.F32 R80, R112.reuse, R126, R80 ;  /* 0x0000007e7050723c */ /* 0x040fe20000001850 */
[----:B-----5:R-:W-:Y:S06]  /*15060*/  F2FP.PACK_AB R109, R193, R195 ;  /* 0x000000c3c16d723e */ /* 0x020fec00000000ff */
[----:B------:R2:W-:Y:S01]  /*15070*/  MUFU.EX2 R190, R110 ;  /* 0x0000006e00be7308 */ /* 0x0005e20000000800 */
[-C--:B-1----:R-:W-:Y:S08]  /*15080*/  HMMA.16816.F32 R84, R112, R128.reuse, R84 ;  /* 0x000000807054723c */ /* 0x082ff00000001854 */
[C---:B------:R-:W-:Y:S01]  /*15090*/  HMMA.16816.F32 R88, R120.reuse, R128, R88 ;  /* 0x000000807858723c */ /* 0x040fe20000001858 */
[----:B---3--:R-:W-:Y:S03]  /*150a0*/  FFMA.FTZ R2, R149, c[0x0][0x23c], -R111 ;  /* 0x00008f0095027a23 */ /* 0x008fe6000001086f */
[----:B------:R-:W-:Y:S04]  /*150b0*/  IMAD.MOV.U32 R149, RZ, RZ, R145 ;  /* 0x000000ffff957224 */ /* 0x000fe800078e0091 */
[-C--:B------:R-:W-:Y:S01]  /*150c0*/  HMMA.16816.F32 R92, R120, R130.reuse, R92 ;  /* 0x00000082785c723c */ /* 0x080fe2000000185c */
[----:B------:R1:W-:Y:S03]  /*150d0*/  MUFU.EX2 R188, R2 ;  /* 0x0000000200bc7308 */ /* 0x0003e60000000800 */
[----:B------:R-:W-:Y:S01]  /*150e0*/  IMAD.MOV.U32 R145, RZ, RZ, R141 ;  /* 0x000000ffff917224 */ /* 0x000fe200078e008d */
[----:B--2---:R-:W-:Y:S03]  /*150f0*/  F2FP.PACK_AB R110, R192, R194 ;  /* 0x000000c2c06e723e */ /* 0x004fe600000000ff */
[----:B------:R-:W-:Y:S01]  /*15100*/  HMMA.16816.F32 R96, R112, R130, R96 ;  /* 0x000000827060723c */ /* 0x000fe20000001860 */
[--C-:B-1----:R-:W-:Y:S03]  /*15110*/  FFMA.FTZ R2, R148, c[0x0][0x23c], -R111.reuse ;  /* 0x00008f0094027a23 */ /* 0x102fe6000001086f */
[----:B------:R-:W-:Y:S01]  /*15120*/  IMAD.MOV.U32 R148, RZ, RZ, R144 ;  /* 0x000000ffff947224 */ /* 0x000fe200078e0090 */
[----:B------:R1:W2:Y:S01]  /*15130*/  MUFU.EX2 R189, R2 ;  /* 0x0000000200bd7308 */ /* 0x0002a20000000800 */
[----:B------:R-:W-:Y:S02]  /*15140*/  IMAD.MOV.U32 R144, RZ, RZ, R140 ;  /* 0x000000ffff907224 */ /* 0x000fe400078e008c */
[--C-:B-1----:R-:W-:Y:S01]  /*15150*/  FFMA.FTZ R2, R252, c[0x0][0x23c], -R111.reuse ;  /* 0x00008f00fc027a23 */ /* 0x102fe2000001086f */
[----:B--2---:R-:W-:Y:S03]  /*15160*/  F2FP.PACK_AB R176, R189, R188 ;  /* 0x000000bcbdb0723e */ /* 0x004fe600000000ff */
[----:B------:R-:W-:Y:S03]  /*15170*/  IMAD.MOV.U32 R252, RZ, RZ, R134 ;  /* 0x000000fffffc7224 */ /* 0x000fe600078e0086 */
[----:B------:R1:W-:Y:S01]  /*15180*/  MUFU.EX2 R187, R2 ;  /* 0x0000000200bb7308 */ /* 0x0003e20000000800 */
[----:B------:R-:W-:Y:S02]  /*15190*/  FFMA.FTZ R111, R250, c[0x0][0x23c], -R111 ;  /* 0x00008f00fa6f7a23 */ /* 0x000fe4000001086f */
[----:B------:R-:W-:Y:S07]  /*151a0*/  IMAD.MOV.U32 R250, RZ, RZ, R133 ;  /* 0x000000fffffa7224 */ /* 0x000fee00078e0085 */
[----:B------:R2:W3:Y:S01]  /*151b0*/  MUFU.EX2 R186, R111 ;  /* 0x0000006f00ba7308 */ /* 0x0004e20000000800 */
[----:B-1----:R-:W-:Y:S02]  /*151c0*/  FFMA.FTZ R2, R249, c[0x0][0x23c], -R184 ;  /* 0x00008f00f9027a23 */ /* 0x002fe400000108b8 */
[----:B------:R-:W-:Y:S07]  /*151d0*/  IMAD.MOV.U32 R249, RZ, RZ, R132 ;  /* 0x000000fffff97224 */ /* 0x000fee00078e0084 */
[----:B------:R1:W-:Y:S01]  /*151e0*/  MUFU.EX2 R185, R2 ;  /* 0x0000000200b97308 */ /* 0x0003e20000000800 */
[----:B------:R-:W4:Y:S01]  /*151f0*/  LDSM.16.MT88.4 R132, [R220+0x9c00] ;  /* 0x009c0000dc84783b */ /* 0x000f220000004200 */
[----:B--2---:R-:W-:Y:S02]  /*15200*/  F2FP.PACK_AB R111, R190, R191 ;  /* 0x000000bfbe6f723e */ /* 0x004fe400000000ff */
[----:B---3--:R-:W-:Y:S01]  /*15210*/  F2FP.PACK_AB R178, R186, R187 ;  /* 0x000000bbbab2723e */ /* 0x008fe200000000ff */
[--C-:B-1----:R-:W-:Y:S02]  /*15220*/  FFMA.FTZ R2, R248, c[0x0][0x23c], -R184.reuse ;  /* 0x00008f00f8027a23 */ /* 0x102fe400000108b8 */
[----:B------:R-:W-:Y:S03]  /*15230*/  IMAD.MOV.U32 R248, RZ, RZ, R107 ;  /* 0x000000fffff87224 */ /* 0x000fe600078e006b */
[----:B------:R1:W2:Y:S02]  /*15240*/  MUFU.EX2 R107, R2 ;  /* 0x00000002006b7308 */ /* 0x0002a40000000800 */
[--C-:B-1----:R-:W-:Y:S01]  /*15250*/  FFMA.FTZ R2, R251, c[0x0][0x23c], -R184.reuse ;  /* 0x00008f00fb027a23 */ /* 0x102fe200000108b8 */
[----:B--2---:R-:W-:Y:S01]  /*15260*/  F2FP.PACK_AB R177, R107, R185 ;  /* 0x000000b96bb1723e */ /* 0x004fe200000000ff */
[----:B------:R-:W-:Y:S01]  /*15270*/  FFMA.FTZ R184, R108, c[0x0][0x23c], -R184 ;  /* 0x00008f006cb87a23 */ /* 0x000fe200000108b8 */
[----:B------:R-:W-:Y:S05]  /*15280*/  F2FP.PACK_AB R108, R196, R197 ;  /* 0x000000c5c46c723e */ /* 0x000fea00000000ff */
[----:B------:R1:W-:Y:S01]  /*15290*/  MUFU.EX2 R106, R2 ;  /* 0x00000002006a7308 */ /* 0x0003e20000000800 */
[----:B------:R-:W-:Y:S02]  /*152a0*/  IMAD.MOV.U32 R251, RZ, RZ, R146 ;  /* 0x000000fffffb7224 */ /* 0x000fe400078e0092 */
[----:B------:R-:W-:Y:S02]  /*152b0*/  IMAD.MOV.U32 R146, RZ, RZ, R142 ;  /* 0x000000ffff927224 */ /* 0x000fe400078e008e */
[----:B------:R-:W2:Y:S01]  /*152c0*/  LDSM.16.MT88.4 R140, [R222+0x9c00] ;  /* 0x009c0000de8c783b */ /* 0x000ea20000004200 */
[-C--:B----4-:R-:W-:Y:S04]  /*152d0*/  HMMA.16816.F32 R112, R108, R132.reuse, R4 ;  /* 0x000000846c70723c */ /* 0x090fe80000001804 */
[----:B------:R-:W3:Y:S03]  /*152e0*/  MUFU.EX2 R184, R184 ;  /* 0x000000b800b87308 */ /* 0x000ee60000000800 */
[----:B------:R-:W4:Y:S08]  /*152f0*/  LDSM.16.MT88.4 R4, [R222+0xbc00] ;  /* 0x00bc0000de04783b */ /* 0x000f300000004200 */
[----:B-1----:R-:W5:Y:S01]  /*15300*/  LDL.LU R2, [R1+0xc] ;  /* 0x00000c0001027983 */ /* 0x002f620000300800 */
        /* <DEDUP_REMOVED lines=12> */
[-C--:B--2---:R-:W-:Y:S01]  /*153d0*/  HMMA.16816.F32 R128, R108, R140.reuse, R20 ;  /* 0x0000008c6c80723c */ /* 0x084fe20000001814 */
[----:B------:R-:W-:Y:S03]  /*153e0*/  IMAD.MOV.U32 R8, RZ, RZ, R148 ;  /* 0x000000ffff087224 */ /* 0x000fe600078e0094 */
[----:B------:R-:W-:Y:S02]  /*153f0*/  IMAD.MOV.U32 R17, RZ, RZ, R138 ;  /* 0x000000ffff117224 */ /* 0x000fe400078e008a */
[----:B------:R-:W-:Y:S02]  /*15400*/  IMAD.MOV.U32 R19, RZ, RZ, R137 ;  /* 0x000000ffff137224 */ /* 0x000fe400078e0089 */
[C---:B------:R-:W-:Y:S01]  /*15410*/  HMMA.16816.F32 R132, R176.reuse, R140, R24 ;  /* 0x0000008cb084723c */ /* 0x040fe20000001818 */
[----:B------:R-:W-:Y:S03]  /*15420*/  IMAD.MOV.U32 R23, RZ, RZ, R136 ;  /* 0x000000ffff177224 */ /* 0x000fe600078e0088 */
[----:B------:R-:W-:Y:S04]  /*15430*/  IMAD.MOV.U32 R13, RZ, RZ, R145 ;  /* 0x000000ffff0d7224 */ /* 0x000fe800078e0091 */
        /* <DEDUP_REMOVED lines=17> */
[----:B------:R-:W-:Y:S01]  /*15550*/  HMMA.16816.F32 R96, R108, R6, R96 ;  /* 0x000000066c60723c */ /* 0x000fe20000001860 */
[----:B-----5:R-:W-:Y:S04]  /*15560*/  FFMA.FTZ R2, R3, R2, R19 ;  /* 0x0000000203027223 */ /* 0x020fe80000010013 */
[----:B------:R-:W-:Y:S02]  /*15570*/  FADD.FTZ R2, R15, R2 ;  /* 0x000000020f027221 */ /* 0x000fe40000010000 */
[----:B---3--:R-:W-:Y:S05]  /*15580*/  FFMA.FTZ R0, R0, R12, R13 ;  /* 0x0000000c00007223 */ /* 0x008fea000001000d */
        /* <DEDUP_REMOVED lines=71> */
.L_x_879:
        /* <DEDUP_REMOVED lines=377> */
.L_x_884:
[----:B------:R-:W-:Y:S05]  /*17190*/  BSYNC B0 ;  /* 0x0000000000007941 */ /* 0x000fea0003800000 */
.L_x_883:
        /* <DEDUP_REMOVED lines=36> */
.L_x_886:
[----:B-1----:R-:W-:Y:S05]  /*173e0*/  BSYNC B0 ;  /* 0x0000000000007941 */ /* 0x002fea0003800000 */
.L_x_885:
        /* <DEDUP_REMOVED lines=20> */
.L_x_888:
[----:B------:R-:W-:Y:S05]  /*17530*/  BSYNC B0 ;  /* 0x0000000000007941 */ /* 0x000fea0003800000 */
.L_x_887:
        /* <DEDUP_REMOVED lines=20> */
.L_x_890:
[----:B------:R-:W-:Y:S05]  /*17680*/  BSYNC B0 ;  /* 0x0000000000007941 */ /* 0x000fea0003800000 */
.L_x_889:
        /* <DEDUP_REMOVED lines=21> */
.L_x_891:
        /* <DEDUP_REMOVED lines=10> */
.L_x_1047:


//--------------------- .text._ZN5flash16flash_fwd_kernelI23Flash_fwd_kernel_traitsILi96ELi128ELi64ELi4ELb0ELb0EN7cutlass6half_tE19Flash_kernel_traitsILi96ELi128ELi64ELi4ES3_EELb1ELb0ELb1ELb1ELb0ELb0ELb0ELb1EEEvNS_16Flash_fwd_paramsE --------------------------
	.section	.text._ZN5flash16flash_fwd_kernelI23Flash_fwd_kernel_traitsILi96ELi128ELi64ELi4ELb0ELb0EN7cutlass6half_tE19Flash_kernel_traitsILi96ELi128ELi64ELi4ES3_EELb1ELb0ELb1ELb1ELb0ELb0ELb0ELb1EEEvNS_16Flash_fwd_paramsE,"ax",@progbits
	.sectioninfo	@"SHI_REGISTERS=255"
	.align	128
        .global         _ZN5flash16flash_fwd_kernelI23Flash_fwd_kernel_traitsILi96ELi128ELi64ELi4ELb0ELb0EN7cutlass6half_tE19Flash_kernel_traitsILi96ELi128ELi64ELi4ES3_EELb1ELb0ELb1ELb1ELb0ELb0ELb0ELb1EEEvNS_16Flash_fwd_paramsE
        .type           _ZN5flash16flash_fwd_kernelI23Flash_fwd_kernel_traitsILi96ELi128ELi64ELi4ELb0ELb0EN7cutlass6half_tE19Flash_kernel_traitsILi96ELi128ELi64ELi4ES3_EELb1ELb0ELb1ELb1ELb0ELb0ELb0ELb1EEEvNS_16Flash_fwd_paramsE,@function
        .size           _ZN5flash16flash_fwd_kernelI23Flash_fwd_kernel_traitsILi96ELi128ELi64ELi4ELb0ELb0EN7cutlass6half_tE19Flash_kernel_traitsILi96ELi128ELi64ELi4ES3_EELb1ELb0ELb1ELb1ELb0ELb0ELb0ELb1EEEvNS_16Flash_fwd_paramsE,(.L_x_1024 - _ZN5flash16flash_fwd_kernelI23Flash_fwd_kernel_traitsILi96ELi128ELi64ELi4ELb0ELb0EN7cutlass6half_tE19Flash_kernel_traitsILi96ELi128ELi64ELi4ES3_EELb1ELb0ELb1ELb1ELb0ELb0ELb0ELb1EEEvNS_16Flash_fwd_paramsE)
        .other          _ZN5flash16flash_fwd_kernelI23Flash_fwd_kernel_traitsILi96ELi128ELi64ELi4ELb0ELb0EN7cutlass6half_tE19Flash_kernel_traitsILi96ELi128ELi64ELi4ES3_EELb1ELb0ELb1ELb1ELb0ELb0ELb0ELb1EEEvNS_16Flash_fwd_paramsE,@"STO_CUDA_ENTRY STV_DEFAULT"
_ZN5flash16flash_fwd_kernelI23Flash_fwd_kernel_traitsILi96ELi128ELi64ELi4ELb0ELb0EN7cutlass6half_tE19Flash_kernel_traitsILi96ELi128ELi64ELi4ES3_EELb1ELb0ELb1ELb1ELb0ELb0ELb0ELb1EEEvNS_16Flash_fwd_paramsE:
.text._ZN5flash16flash_fwd_kernelI23Flash_fwd_kernel_traitsILi96ELi128ELi64ELi4ELb0ELb0EN7cutlass6half_tE19Flash_kernel_traitsILi96ELi128ELi64ELi4ES3_EELb1ELb0ELb1ELb1ELb0ELb0ELb0ELb1EEEvNS_16Flash_fwd_paramsE:
[----:B------:R-:W-:Y:S02]  /*0000*/  MOV R1, c[0x0][0x28] ;  /* 0x00000a0000017a02 */ /* 0x000fe40000000f00 */
[----:B------:R-:W-:Y:S01]  /*0010*/  ULDC.64 UR4, c[0x0][0x40] ;  /* 0x0000100000047ab9 */ /* 0x000fe20000000a00 */
[----:B------:R-:W-:Y:S01]  /*0020*/  BSSY B2, `(.L_x_892) ;  /* 0x0000005000027945 */ /* 0x000fe20003800000 */
[----:B------:R-:W-:Y:S01]  /*0030*/  UIADD3 UR4, UP0, UR4, 0x160, URZ ;  /* 0x0000016004047890 */ /* 0x000fe2000ff1e03f */
[----:B------:R-:W-:-:S03]  /*0040*/  IADD3 R1, R1, -0x2b8, RZ ;  /* 0xfffffd4801017810 */ /* 0x000fc60007ffe0ff */
[----:B------:R-:W-:-:S07]  /*0050*/  UIADD3.X UR5, URZ, UR5, URZ, UP0, !UPT ;  /* 0x000000053f057290 */ /* 0x000fce00087fe43f */
[----:B------:R-:W-:Y:S05]  /*0060*/  CALL.REL.NOINC `($_ZN5flash16flash_fwd_kernelI23Flash_fwd_kernel_traitsILi96ELi128ELi64ELi4ELb0ELb0EN7cutlass6half_tE19Flash_kernel_traitsILi96ELi128ELi64ELi4ES3_EELb1ELb0ELb1ELb1ELb0ELb0ELb0ELb1EEEvNS_16Flash_fwd_paramsE$_ZN5flash22compute_attn_1rowblockI23Flash_fwd_kernel_traitsILi96ELi128ELi64ELi4ELb0ELb0EN7cutlass6half_tE19Flash_kernel_traitsILi96ELi128ELi64ELi4ES3_EELb1ELb0ELb1ELb1ELb0ELb0ELb0ELb1ENS_16Flash_fwd_paramsEEEvRKT8_iii) ;  /* 0x0000002000007944 */ /* 0x000fea0003c00000 */
[----:B------:R-:W-:Y:S05]  /*0070*/  BSYNC B2 ;  /* 0x0000000000027941 */ /* 0x000fea0003800000 */
.L_x_892:
[----:B------:R-:W-:Y:S05]  /*0080*/  EXIT ;  /* 0x000000000000794d */ /* 0x000fea0003800000 */
        .type           $_ZN5flash16flash_fwd_kernelI23Flash_fwd_kernel_traitsILi96ELi128ELi64ELi4ELb0ELb0EN7cutlass6half_tE19Flash_kernel_traitsILi96ELi128ELi64ELi4ES3_EELb1ELb0ELb1ELb1ELb0ELb0ELb0ELb1EEEvNS_16Flash_fwd_paramsE$_ZN5flash22compute_attn_1rowblockI23Flash_fwd_kernel_traitsILi96ELi128ELi64ELi4ELb0ELb0EN7cutlass6half_tE19Flash_kernel_traitsILi96ELi128ELi64ELi4ES3_EELb1ELb0ELb1ELb1ELb0ELb0ELb0ELb1ENS_16Flash_fwd_paramsEEEvRKT8_iii,@function
        .size           $_ZN5flash16flash_fwd_kernelI23Flash_fwd_kernel_traitsILi96ELi128ELi64ELi4ELb0ELb0EN7cutlass6half_tE19Flash_kernel_traitsILi96ELi128ELi64ELi4ES3_EELb1ELb0ELb1ELb1ELb0ELb0ELb0ELb1EEEvNS_16Flash_fwd_paramsE$_ZN5flash22compute_attn_1rowblockI23Flash_fwd_kernel_traitsILi96ELi128ELi64ELi4ELb0ELb0EN7cutlass6half_tE19Flash_kernel_traitsILi96ELi128ELi64ELi4ES3_EELb1ELb0ELb1ELb1ELb0ELb0ELb0ELb1ENS_16Flash_fwd_paramsEEEvRKT8_iii,($__internal_1_$__cuda_sm70_shflsync_bfly_p - $_ZN5flash16flash_fwd_kernelI23Flash_fwd_kernel_traitsILi96ELi128ELi64ELi4ELb0ELb0EN7cutlass6half_tE19Flash_kernel_traitsILi96ELi128ELi64ELi4ES3_EELb1ELb0ELb1ELb1ELb0ELb0ELb0ELb1EEEvNS_16Flash_fwd_paramsE$_ZN5flash22compute_attn_1rowblockI23Flash_fwd_kernel_traitsILi96ELi128ELi64ELi4ELb0ELb0EN7cutlass6half_tE19Flash_kernel_traitsILi96ELi128ELi64ELi4ES3_EELb1ELb0ELb1ELb1ELb0ELb0ELb0ELb1ENS_16Flash_fwd_paramsEEEvRKT8_iii)
$_ZN5flash16flash_fwd_kernelI23Flash_fwd_kernel_traitsILi96ELi128ELi64ELi4ELb0ELb0EN7cutlass6half_tE19Flash_kernel_traitsILi96ELi128ELi64ELi4ES3_EELb1ELb0ELb1ELb1ELb0ELb0ELb0ELb1EEEvNS_16Flash_fwd_paramsE$_ZN5flash22compute_attn_1rowblockI23Flash_fwd_kernel_traitsILi96ELi128ELi64ELi4ELb0ELb0EN7cutlass6half_tE19Flash_kernel_traitsILi96ELi128ELi64ELi4ES3_EELb1ELb0ELb1ELb1ELb0ELb0ELb0ELb1ENS_16Flash_fwd_paramsEEEvRKT8_iii:
        /* <DEDUP_REMOVED lines=58> */
.L_x_894:
[----:B------:R-:W-:Y:S05]  /*0430*/  BSYNC B0 ;  /* 0x0000000000007941 */ /* 0x000fea0003800000 */
.L_x_893:
        /* <DEDUP_REMOVED lines=19> */
.L_x_896:
[----:B------:R2:W5:Y:S02]  /*0570*/  LD.E R6, [R108.64+0xb8] ;  /* 0x0000b8046c067980 */ /* 0x000564000c101900 */
.L_x_897:
[----:B------:R-:W-:Y:S05]  /*0580*/  BSYNC B0 ;  /* 0x0000000000007941 */ /* 0x000fea0003800000 */
.L_x_895:
        /* <DEDUP_REMOVED lines=9> */
.L_x_899:
[----:B------:R-:W3:Y:S01]  /*0620*/  LD.E.64 R2, [R108.64+0x108] ;  /* 0x000108046c027980 */ /* 0x000ee2000c101b00 */
[----:B------:R-:W-:Y:S01]  /*0630*/  BSSY B0, `(.L_x_901) ;  /* 0x0000006000007945 */ /* 0x000fe20003800000 */
[----:B------:R-:W-:Y:S01]  /*0640*/  IMAD.MOV.U32 R0, RZ, RZ, RZ ;  /* 0x000000ffff007224 */ /* 0x000fe200078e00ff */
[----:B---3--:R-:W-:-:S04]  /*0650*/  ISETP.NE.U32.AND P0, PT, R2, RZ, PT ;  /* 0x000000ff0200720c */ /* 0x008fc80003f05070 */
[----:B------:R-:W-:-:S13]  /*0660*/  ISETP.NE.AND.EX P0, PT, R3, RZ, PT, P0 ;  /* 0x000000ff0300720c */ /* 0x000fda0003f05300 */
[----:B------:R-:W-:Y:S05]  /*0670*/  @!P0 BRA `(.L_x_902) ;  /* 0x0000001000008947 */ /* 0x000fea0003800000 */
[----:B------:R3:W5:Y:S02]  /*0680*/  LD.E R0, [R108.64+0xbc] ;  /* 0x0000bc046c007980 */ /* 0x000764000c101900 */
.L_x_902:
[----:B------:R-:W-:Y:S05]  /*0690*/  BSYNC B0 ;  /* 0x0000000000007941 */ /* 0x000fea0003800000 */
.L_x_901:
[----:B-----5:R-:W-:Y:S02]  /*06a0*/  IADD3 R45, R0, R6, -R7 ;  /* 0x00000006002d7210 */ /* 0x020fe40007ffe807 */
.L_x_900:
[----:B------:R-:W-:Y:S05]  /*06b0*/  BSYNC B1 ;  /* 0x0000000000017941 */ /* 0x000fea0003800000 */
.L_x_898:
[----:B------:R-:W4:Y:S01]  /*06c0*/  S2R R50, SR_CTAID.X ;  /* 0x0000000000327919 */ /* 0x000f220000002500 */
[----:B------:R-:W-:Y:S01]  /*06d0*/  MOV R29, 0x70 ;  /* 0x00000070001d7802 */ /* 0x000fe20000000f00 */
[----:B------:R-:W-:-:S03]  /*06e0*/  IMAD.MOV.U32 R3, RZ, RZ, 0x0 ;  /* 0x00000000ff037424 */ /* 0x000fc600078e00ff */
[----:B------:R-:W-:Y:S01]  /*06f0*/  MOV R2, R29 ;  /* 0x0000001d00027202 */ /* 0x000fe20000000f00 */
[----:B----4-:R-:W-:-:S05]  /*0700*/  IMAD.SHL.U32 R160, R50, 0x80, RZ ;  /* 0x0000008032a07824 */ /* 0x010fca00078e00ff */
[----:B------:R-:W-:-:S13]  /*0710*/  ISETP.GT.AND P0, PT, R111, R160, PT ;  /* 0x000000a06f00720c */ /* 0x000fda0003f04270 */
[----:B------:R-:W-:Y:S05]  /*0720*/  @!P0 RET.REL.NODEC R2 `(_ZN5flash16flash_fwd_kernelI23Flash_fwd_kernel_traitsILi96ELi128ELi64ELi4ELb0ELb0EN7cutlass6half_tE19Flash_kernel_traitsILi96ELi128ELi64ELi4ES3_EELb1ELb0ELb1ELb1ELb0ELb0ELb0ELb1EEEvNS_16Flash_fwd_paramsE) ;  /* 0xfffff8d002008950 */ /* 0x000fea0003c3ffff */
        /* <DEDUP_REMOVED lines=52> */
.L_x_907:
[----:B------:R-:W-:Y:S05]  /*0a70*/  BSYNC B0 ;  /* 0x0000000000007941 */ /* 0x000fea0003800000 */
.L_x_906:
[----:B------:R-:W-:Y:S01]  /*0a80*/  PLOP3.LUT P2, PT, PT, PT, PT, 0x80, 0x0 ;  /* 0x000000000000781c */ /* 0x000fe20003f4f070 */
[--C-:B------:R-:W-:Y:S01]  /*0a90*/  IMAD.MOV.U32 R4, RZ, RZ, R44.reuse ;  /* 0x000000ffff047224 */ /* 0x100fe200078e002c */
[----:B------:R-:W-:Y:S02]  /*0aa0*/  SHF.R.S32.HI R5, RZ, 0x1f, R44 ;  /* 0x0000001fff057819 */ /* 0x000fe4000001142c */
[----:B------:R-:W-:-:S04]  /*0ab0*/  PRMT R0, RZ, 0x7610, R0 ;  /* 0x00007610ff007816 */ /* 0x000fc80000000000 */
.L_x_905:
[----:B------:R-:W-:Y:S05]  /*0ac0*/  BSYNC B1 ;  /* 0x0000000000017941 */ /* 0x000fea0003800000 */
.L_x_904:
        /* <DEDUP_REMOVED lines=12> */
.L_x_909:
[----:B--2---:R-:W-:Y:S05]  /*0b90*/  BSYNC B0 ;  /* 0x0000000000007941 */ /* 0x004fea0003800000 */
.L_x_908:
        /* <DEDUP_REMOVED lines=24> */
[----:B------:R-:W-:Y:S01]  /*0d20*/  IADD3 R28, R0, 0x20, RZ ;  /* 0x00000020001c7810 */ /* 0x000fe20007ffe0ff */
        /* <DEDUP_REMOVED lines=17> */
.L_x_911:
[----:B--2---:R-:W-:Y:S05]  /*0e40*/  BSYNC B0 ;  /* 0x0000000000007941 */ /* 0x004fea0003800000 */
.L_x_910:
        /* <DEDUP_REMOVED lines=20> */
.L_x_913:
[----:B------:R-:W-:Y:S05]  /*0f90*/  BSYNC B0 ;  /* 0x0000000000007941 */ /* 0x000fea0003800000 */
.L_x_912:
        /* <DEDUP_REMOVED lines=20> */
.L_x_915:
[----:B------:R-:W-:Y:S05]  /*10e0*/  BSYNC B0 ;  /* 0x0000000000007941 */ /* 0x000fea0003800000 */
.L_x_914:
        /* <DEDUP_REMOVED lines=20> */
.L_x_917:
[----:B------:R-:W-:Y:S05]  /*1230*/  BSYNC B0 ;  /* 0x0000000000007941 */ /* 0x000fea0003800000 */
.L_x_916:
        /* <DEDUP_REMOVED lines=28> */
[----:B------:R-:W-:Y:S05]  /*1400*/  @P6 RET.REL.NODEC R2 `(_ZN5flash16flash_fwd_kernelI23Flash_fwd_kernel_traitsILi96ELi128ELi64ELi4ELb0ELb0EN7cutlass6half_tE19Flash_kernel_traitsILi96ELi128ELi64ELi4ES3_EELb1ELb0ELb1ELb1ELb0ELb0ELb0ELb1EEEvNS_16Flash_fwd_paramsE) ;  /* 0xffffebf002006950 */ /* 0x000fea0003c3ffff */
        /* <DEDUP_REMOVED lines=9> */
[----:B------:R-:W-:Y:S05]  /*14a0*/  RET.REL.NODEC R2 `(_ZN5flash16flash_fwd_kernelI23Flash_fwd_kernel_traitsILi96ELi128ELi64ELi4ELb0ELb0EN7cutlass6half_tE19Flash_kernel_traitsILi96ELi128ELi64ELi4ES3_EELb1ELb0ELb1ELb1ELb0ELb0ELb0ELb1EEEvNS_16Flash_fwd_paramsE) ;  /* 0xffffeb5002007950 */ /* 0x000fea0003c3ffff */
.L_x_903:
        /* <DEDUP_REMOVED lines=135> */
[----:B------:R1:W-:Y:S03]  /*1d20*/  STL [R1+0x34], R176 ;  /* 0x000034b001007387 */ /* 0x0003e60000100800 */
        /* <DEDUP_REMOVED lines=73> */
.L_x_919:
[----:B-1----:R-:W-:Y:S05]  /*21c0*/  BSYNC B0 ;  /* 0x0000000000007941 */ /* 0x002fea0003800000 */
.L_x_918:
        /* <DEDUP_REMOVED lines=37> */
.L_x_921:
[----:B------:R-:W-:Y:S05]  /*2420*/  BSYNC B0 ;  /* 0x0000000000007941 */ /* 0x000fea0003800000 */
.L_x_920:
        /* <DEDUP_REMOVED lines=37> */
.L_x_923:
[----:B------:R-:W-:Y:S05]  /*2680*/  BSYNC B0 ;  /* 0x0000000000007941 */ /* 0x000fea0003800000 */
.L_x_922:
        /* <DEDUP_REMOVED lines=40> */
.L_x_925:
[----:B------:R-:W-:Y:S05]  /*2910*/  BSYNC B0 ;  /* 0x0000000000007941 */ /* 0x000fea0003800000 */
.L_x_924:
        /* <DEDUP_REMOVED lines=42> */
.L_x_927:
[----:B------:R-:W-:Y:S05]  /*2bc0*/  BSYNC B0 ;  /* 0x0000000000007941 */ /* 0x000fea0003800000 */
.L_x_926:
[C---:B------:R-:W-:Y:S01]  /*2bd0*/  SHF.L.U64.HI R168, R10.reuse, 0x5, R11 ;  /* 0x000000050aa87819 */ /* 0x040fe2000001020b */
[----:B------:R-:W-:Y:S01]  /*2be0*/  IMAD.SHL.U32 R169, R10, 0x20, RZ ;  /* 0x000000200aa97824 */ /* 0x000fe200078e00ff */
[----:B------:R-:W-:Y:S01]  /*2bf0*/  ISETP.GE.AND P0, PT, R24, R14, PT ;  /* 0x0000000e1800720c */ /* 0x000fe20003f06270 */
[----:B------:R-:W-:Y:S02]  /*2c00*/  BSSY B0, `(.L_x_928) ;  /* 0x000001e000007945 */ /* 0x000fe40003800000 */
[----:B------:R4:W-:Y:S04]  /*2c10*/  STL [R1+0x1d8], R168 ;  /* 0x0001d8a801007387 */ /* 0x0009e80000100800 */
[----:B------:R4:W-:Y:S06]  /*2c20*/  STL [R1+0x1bc], R169 ;  /* 0x0001bca901007387 */ /* 0x0009ec0000100800 */
        /* <DEDUP_REMOVED lines=27> */
.L_x_929:
[----:B------:R-:W-:Y:S05]  /*2de0*/  BSYNC B0 ;  /* 0x0000000000007941 */ /* 0x000fea0003800000 */
.L_x_928:
[----:B--2---:R-:W2:Y:S01]  /*2df0*/  LD.E.64 R4, [R108.64+0x1b8] ;  /* 0x0001b8046c047980 */ /* 0x004ea2000c101b00 */
[----:B------:R-:W-:-:S02]  /*2e00*/  IMAD.MOV.U32 R16, RZ, RZ, R52 ;  /* 0x000000ffff107224 */ /* 0x000fc400078e0034 */
[----:B------:R-:W-:Y:S01]  /*2e10*/  IMAD.MOV.U32 R17, RZ, RZ, R53 ;  /* 0x000000ffff117224 */ /* 0x000fe200078e0035 */
[----:B------:R-:W0:Y:S04]  /*2e20*/  LDGDEPBAR ;  /* 0x00000000000079af */ /* 0x000e280000000000 */
[----:B------:R1:W5:Y:S04]  /*2e30*/  LD.E R104, [R108.64+0x184] ;  /* 0x000184046c687980 */ /* 0x000368000c101900 */
[----:B------:R1:W5:Y:S01]  /*2e40*/  LD.E R110, [R108.64+0x188] ;  /* 0x000188046c6e7980 */ /* 0x000362000c101900 */
[----:B--2---:R-:W-:-:S04]  /*2e50*/  ISETP.NE.U32.AND P1, PT, R4, RZ, PT ;  /* 0x000000ff0400720c */ /* 0x004fc80003f25070 */
[----:B------:R-:W-:-:S13]  /*2e60*/  ISETP.NE.AND.EX P1, PT, R5, RZ, PT, P1 ;  /* 0x000000ff0500720c */ /* 0x000fda0003f25310 */
[----:B---3--:R-:W2:Y:S01]  /*2e70*/  @P1 LD.E.64 R8, [R108.64+0x1c0] ;  /* 0x0001c0046c081980 */ /* 0x008ea2000c101b00 */
[----:B------:R-:W-:Y:S02]  /*2e80*/  @P1 MOV R22, R167 ;  /* 0x000000a700161202 */ /* 0x000fe40000000f00 */
[----:B------:R-:W-:Y:S01]  /*2e90*/  @P1 SHF.R.S32.HI R7, RZ, 0x1f, R166 ;  /* 0x0000001fff071819 */ /* 0x000fe200000114a6 */
[----:B------:R-:W3:Y:S01]  /*2ea0*/  @P1 LD.E R2, [R108.64+0xd8] ;  /* 0x0000d8046c021980 */ /* 0x000ee2000c101900 */
[C---:B------:R-:W-:Y:S01]  /*2eb0*/  SHF.L.U64.HI R13, R48.reuse, 0x6, R49 ;  /* 0x00000006300d7819 */ /* 0x040fe20000010231 */
[----:B------:R-:W-:Y:S01]  /*2ec0*/  IMAD.MOV.U32 R16, RZ, RZ, R30 ;  /* 0x000000ffff107224 */ /* 0x000fe200078e001e */
[----:B------:R-:W-:Y:S01]  /*2ed0*/  SHF.L.U32 R12, R48, 0x6, RZ ;  /* 0x00000006300c7819 */ /* 0x000fe200000006ff */
[----:B--2---:R-:W-:Y:S02]  /*2ee0*/  @P1 IMAD R0, R9, R166, RZ ;  /* 0x000000a609001224 */ /* 0x004fe400078e02ff */
[----:B------:R-:W-:-:S04]  /*2ef0*/  @P1 IMAD.WIDE.U32 R10, R166, R8, R22 ;  /* 0x00000008a60a1225 */ /* 0x000fc800078e0016 */
[----:B------:R-:W-:Y:S01]  /*2f00*/  @P1 IMAD R8, R8, R7, R0 ;  /* 0x0000000708081224 */ /* 0x000fe200078e0200 */
[----:B------:R-:W-:-:S03]  /*2f10*/  @P1 LEA R4, P0, R10, R4, 0x2 ;  /* 0x000000040a041211 */ /* 0x000fc600078010ff */
[----:B------:R-:W-:-:S05]  /*2f20*/  @P1 IMAD.IADD R8, R11, 0x1, R8 ;  /* 0x000000010b081824 */ /* 0x000fca00078e0208 */
[----:B------:R-:W-:-:S05]  /*2f30*/  @P1 LEA.HI.X R5, R10, R5, R8, 0x2, P0 ;  /* 0x000000050a051211 */ /* 0x000fca00000f1408 */
[----:B----4-:R2:W4:Y:S01]  /*2f40*/  @P1 LD.E R7, [R4.64] ;  /* 0x0000000404071980 */ /* 0x010522000c101900 */
[----:B------:R-:W-:-:S04]  /*2f50*/  DEPBAR.LE SB0, 0x0 ;  /* 0x000080000000791a */ /* 0x000fc80000000000 */
[----:B------:R-:W-:Y:S01]  /*2f60*/  WARPSYNC 0xffffffff ;  /* 0xffffffff00007948 */ /* 0x000fe20003800000 */
[----:B------:R-:W-:Y:S01]  /*2f70*/  ISETP.GE.AND P0, PT, R6, R14, PT ;  /* 0x0000000e0600720c */ /* 0x000fe20003f06270 */
[----:B------:R-:W-:Y:S01]  /*2f80*/  BAR.SYNC.DEFER_BLOCKING 0x0 ;  /* 0x0000000000007b1d */ /* 0x000fe20000010000 */
[----:B------:R-:W-:Y:S02]  /*2f90*/  LEA R161, R50, R46, 0x3 ;  /* 0x0000002e32a17211 */ /* 0x000fe400078e18ff */
[----:B------:R-:W-:-:S03]  /*2fa0*/  IADD3 R239, R164, -0x4ab325aa, RZ ;  /* 0xb54cda56a4ef7810 */ /* 0x000fc60007ffe0ff */
[----:B------:R1:W-:Y:S04]  /*2fb0*/  STL [R1+0xc], R13 ;  /* 0x00000c0d01007387 */ /* 0x0003e80000100800 */
[----:B------:R1:W-:Y:S04]  /*2fc0*/  STL [R1], R12 ;  /* 0x0000000c01007387 */ /* 0x0003e80000100800 */
[----:B------:R1:W-:Y:S04]  /*2fd0*/  STL.64 [R1+0x1c8], R16 ;  /* 0x0001c81001007387 */ /* 0x0003e80000100a00 */
[----:B------:R1:W-:Y:S04]  /*2fe0*/  STL [R1+0x1a0], R161 ;  /* 0x0001a0a101007387 */ /* 0x0003e80000100800 */
[----:B------:R1:W-:Y:S04]  /*2ff0*/  STL [R1+0x38], R239 ;  /* 0x000038ef01007387 */ /* 0x0003e80000100800 */
[----:B------:R1:W-:Y:S04]  /*3000*/  @P0 STS [R198+0x9000], RZ ;  /* 0x009000ffc6000388 */ /* 0x0003e80000000800 */
[----:B------:R1:W-:Y:S04]  /*3010*/  @P0 STS [R198+0x9004], RZ ;  /* 0x009004ffc6000388 */ /* 0x0003e80000000800 */
[----:B------:R1:W-:Y:S04]  /*3020*/  @P0 STS.64 [R198+0x9008], RZ ;  /* 0x009008ffc6000388 */ /* 0x0003e80000000a00 */
[----:B------:R1:W-:Y:S04]  /*3030*/  @P0 STS.128 [R198+0xa000], RZ ;  /* 0x00a000ffc6000388 */ /* 0x0003e80000000c00 */
[----:B------:R1:W-:Y:S01]  /*3040*/  @P0 STS.128 [R198+0xb000], RZ ;  /* 0x00b000ffc6000388 */ /* 0x0003e20000000c00 */
[----:B---3--:R-:W4:Y:S01]  /*3050*/  @P1 MUFU.RCP R2, R2 ;  /* 0x0000000200021308 */ /* 0x008f220000001000 */
[----:B------:R-:W-:Y:S01]  /*3060*/  IMAD R0, R13, R44, RZ ;  /* 0x0000002c0d007224 */ /* 0x000fe200078e02ff */
[----:B------:R-:W-:Y:S01]  /*3070*/  SHF.L.U32 R6, R41, 0x1, RZ ;  /* 0x0000000129067819 */ /* 0x000fe200000006ff */
[-C--:B--2---:R-:W-:Y:S01]  /*3080*/  IMAD.WIDE.U32 R4, R44, R12.reuse, R16 ;  /* 0x0000000c2c047225 */ /* 0x084fe200078e0010 */
[----:B------:R-:W-:Y:S03]  /*3090*/  BSSY B0, `(.L_x_930) ;  /* 0x0000022000007945 */ /* 0x000fe60003800000 */
[----:B------:R-:W-:Y:S01]  /*30a0*/  IMAD R0, R15, R12, R0 ;  /* 0x0000000c0f007224 */ /* 0x000fe200078e0200 */
[----:B------:R-:W-:Y:S01]  /*30b0*/  LOP3.LUT R178, R6, 0x6, RZ, 0xc0, !PT ;  /* 0x0000000606b27812 */ /* 0x000fe200078ec0ff */
[----:B------:R-:W-:-:S02]  /*30c0*/  IMAD.MOV.U32 R195, RZ, RZ, RZ ;  /* 0x000000ffffc37224 */ /* 0x000fc400078e00ff */
[----:B------:R-:W-:Y:S02]  /*30d0*/  IMAD.IADD R0, R5, 0x1, R0 ;  /* 0x0000000105007824 */ /* 0x000fe400078e0200 */
[----:B----4-:R-:W-:Y:S01]  /*30e0*/  @P1 FMUL.FTZ R195, R7, R2 ;  /* 0x0000000207c31220 */ /* 0x010fe20000410000 */
[----:B------:R-:W-:Y:S05]  /*30f0*/  @P0 BRA `(.L_x_931) ;  /* 0x000001b000000947 */ /* 0x000fea0003800000 */
[-C--:B-1----:R-:W-:Y:S02]  /*3100*/  ISETP.GE.AND P3, PT, R176, R200.reuse, PT ;  /* 0x000000c8b000720c */ /* 0x082fe40003f66270 */
[-C--:B------:R-:W-:Y:S02]  /*3110*/  ISETP.GE.AND P2, PT, R175, R200.reuse, PT ;  /* 0x000000c8af00720c */ /* 0x080fe40003f46270 */
[----:B------:R-:W-:-:S09]  /*3120*/  ISETP.GE.AND P0, PT, R174, R200, PT ;  /* 0x000000c8ae00720c */ /* 0x000fd20003f06270 */
[CC--:B------:R-:W-:Y:S01]  /*3130*/  @!P3 LEA R8, P4, R4.reuse, R234.reuse, 0x1 ;  /* 0x000000ea0408b211 */ /* 0x0c0fe200078808ff */
        /* <DEDUP_REMOVED lines=23> */
.L_x_931:
[----:B-1----:R-:W-:Y:S05]  /*32b0*/  BSYNC B0 ;  /* 0x0000000000007941 */ /* 0x002fea0003800000 */
.L_x_930:
[----:B------:R-:W-:Y:S01]  /*32c0*/  ISETP.GE.AND P0, PT, R24, R14, PT ;  /* 0x0000000e1800720c */ /* 0x000fe20003f06270 */
[C---:B------:R-:W-:Y:S01]  /*32d0*/  IMAD.SHL.U32 R6, R48.reuse, 0x20, RZ ;  /* 0x0000002030067824 */ /* 0x040fe200078e00ff */
[----:B------:R-:W-:Y:S01]  /*32e0*/  SHF.L.U64.HI R2, R48, 0x5, R49 ;  /* 0x0000000530027819 */ /* 0x000fe20000010231 */
[----:B------:R-:W-:Y:S04]  /*32f0*/  BSSY B0, `(.L_x_932) ;  /* 0x0000022000007945 */ /* 0x000fe80003800000 */
[----:B------:R1:W-:Y:S04]  /*3300*/  STL [R1+0x8], R2 ;  /* 0x0000080201007387 */ /* 0x0003e80000100800 */
[----:B------:R1:W-:Y:S04]  /*3310*/  STL [R1+0x4], R6 ;  /* 0x0000040601007387 */ /* 0x0003e80000100800 */
[----:B------:R1:W-:Y:S04]  /*3320*/  @P0 STS.128 [R198+0x9800], RZ ;  /* 0x009800ffc6000388 */ /* 0x0003e80000000c00 */
[----:B------:R1:W-:Y:S04]  /*3330*/  @P0 STS.128 [R198+0xa800], RZ ;  /* 0x00a800ffc6000388 */ /* 0x0003e80000000c00 */
[----:B------:R1:W-:Y:S01]  /*3340*/  @P0 STS.128 [R198+0xb800], RZ ;  /* 0x00b800ffc6000388 */ /* 0x0003e20000000c00 */
[----:B------:R-:W-:Y:S05]  /*3350*/  @P0 BRA `(.L_x_933) ;  /* 0x000001b000000947 */ /* 0x000fea0003800000 */
[-C--:B------:R-:W-:Y:S02]  /*3360*/  ISETP.GE.AND P3, PT, R176, R200.reuse, PT ;  /* 0x000000c8b000720c */ /* 0x080fe40003f66270 */
[----:B------:R-:W-:-:S02]  /*3370*/  ISETP.GE.AND P2, PT, R175, R200, PT ;  /* 0x000000c8af00720c */ /* 0x000fc40003f46270 */
[----:B------:R-:W-:Y:S02]  /*3380*/  IADD3 R4, P1, R6, R4, RZ ;  /* 0x0000000406047210 */ /* 0x000fe40007f3e0ff */
[----:B------:R-:W-:-:S03]  /*3390*/  ISETP.GE.AND P0, PT, R174, R200, PT ;  /* 0x000000c8ae00720c */ /* 0x000fc60003f06270 */
[----:B------:R-:W-:-:S04]  /*33a0*/  IMAD.X R0, R2, 0x1, R0, P1 ;  /* 0x0000000102007824 */ /* 0x000fc800008e0600 */
[CC--:B------:R-:W-:Y:S01]  /*33b0*/  @!P3 LEA R8, P4, R4.reuse, R234.reuse, 0x1 ;  /* 0x000000ea0408b211 */ /* 0x0c0fe200078808ff */
[----:B------:R2:W-:Y:S01]  /*33c0*/  @P3 STS.128 [R198+0x9800], RZ ;  /* 0x009800ffc6003388 */ /* 0x0005e20000000c00 */
[C---:B-1----:R-:W-:Y:S02]  /*33d0*/  @!P2 LEA R6, P1, R4.reuse, R234, 0x1 ;  /* 0x000000ea0406a211 */ /* 0x042fe400078208ff */
        /* <DEDUP_REMOVED lines=13> */
[----:B--2---:R-:W-:-:S04]  /*34b0*/  LEA R6, P0, R4, R234, 0x1 ;  /* 0x000000ea04067211 */ /* 0x004fc800078008ff */
[----:B------:R-:W-:-:S05]  /*34c0*/  LEA.HI.X R7, R4, R235, R0, 0x1, P0 ;  /* 0x000000eb04077211 */ /* 0x000fca00000f0c00 */
[----:B------:R-:W-:Y:S01]  /*34d0*/  @!PT LDS RZ, [RZ] ;  /* 0x00000000fffff984 */ /* 0x000fe20000000800 */
[----:B------:R-:W-:Y:S01]  /*34e0*/  @!PT LDS RZ, [RZ] ;  /* 0x00000000fffff984 */ /* 0x000fe20000000800 */
[----:B------:R-:W-:Y:S01]  /*34f0*/  @!PT LDS RZ, [RZ] ;  /* 0x00000000fffff984 */ /* 0x000fe20000000800 */
[----:B------:R1:W-:Y:S04]  /*3500*/  LDGSTS.E.BYPASS.LTC128B.128 [R198+0xb800], [R6.64+0x80] ;  /* 0x0b80008006c67fae */ /* 0x0003e8000b901d44 */
.L_x_933:
[----:B------:R-:W-:Y:S05]  /*3510*/  BSYNC B0 ;  /* 0x0000000000007941 */ /* 0x000fea0003800000 */
.L_x_932:
[----:B-1----:R-:W-:Y:S01]  /*3520*/  LOP3.LUT R2, R42, 0xfffffff8, RZ, 0xc0, !PT ;  /* 0xfffffff82a027812 */ /* 0x002fe200078ec0ff */
[----:B------:R-:W-:Y:S01]  /*3530*/  IMAD.SHL.U32 R5, R33, 0x40, RZ ;  /* 0x0000004021057824 */ /* 0x000fe200078e00ff */
[----:B--2---:R-:W-:Y:S01]  /*3540*/  SHF.R.S32.HI R8, RZ, 0x4, R40 ;  /* 0x00000004ff087819 */ /* 0x004fe20000011428 */
[----:B------:R-:W-:Y:S01]  /*3550*/  IMAD.SHL.U32 R9, R39, 0x8, RZ ;  /* 0x0000000827097824 */ /* 0x000fe200078e00ff */
[----:B------:R-:W-:Y:S01]  /*3560*/  LOP3.LUT R4, R37, 0x7fffffe, RZ, 0xc0, !PT ;  /* 0x07fffffe25047812 */ /* 0x000fe200078ec0ff */
[----:B------:R-:W-:Y:S01]  /*3570*/  IMAD.IADD R2, R41, 0x1, -R2 ;  /* 0x0000000129027824 */ /* 0x000fe200078e0a02 */
[----:B------:R-:W-:Y:S01]  /*3580*/  LEA.HI R6, R40, R8, RZ, 0x1 ;  /* 0x0000000828067211 */ /* 0x000fe200078f08ff */
[----:B------:R-:W0:Y:S01]  /*3590*/  LDGDEPBAR ;  /* 0x00000000000079af */ /* 0x000e220000000000 */
[----:B------:R-:W-:Y:S01]  /*35a0*/  SHF.R.S32.HI R7, RZ, 0x1f, R36 ;  /* 0x0000001fff077819 */ /* 0x000fe20000011424 */
[----:B------:R-:W-:Y:S01]  /*35b0*/  IMAD.IADD R106, R36, 0x1, -R4 ;  /* 0x00000001246a7824 */ /* 0x000fe200078e0a04 */
[----:B------:R-:W-:Y:S01]  /*35c0*/  LEA.HI R0, R2, R2, RZ, 0x1 ;  /* 0x0000000202007211 */ /* 0x000fe200078f08ff */
[----:B------:R-:W-:Y:S01]  /*35d0*/  BSSY B1, `(.L_x_934) ;  /* 0x00002f6000017945 */ /* 0x000fe20003800000 */
[----:B------:R-:W-:-:S02]  /*35e0*/  LOP3.LUT R6, R6, 0xfffffffe, RZ, 0xc0, !PT ;  /* 0xfffffffe06067812 */ /* 0x000fc400078ec0ff */
        /* <DEDUP_REMOVED lines=11> */
[----:B------:R-:W-:Y:S01]  /*36a0*/  IMAD R6, R6, 0x8, R8 ;  /* 0x0000000806067824 */ /* 0x000fe200078e0208 */
[----:B------:R-:W-:-:S02]  /*36b0*/  LOP3.LUT R105, R4, 0xffffff00, RZ, 0xc0, !PT ;  /* 0xffffff0004697812 */ /* 0x000fc400078ec0ff */
[----:B------:R-:W-:Y:S02]  /*36c0*/  LOP3.LUT R7, R2, 0x8, R5, 0xf8, !PT ;  /* 0x0000000802077812 */ /* 0x000fe400078ef805 */
[----:B------:R-:W-:Y:S02]  /*36d0*/  LOP3.LUT R5, R0, 0x8, R9, 0xf8, !PT ;  /* 0x0000000800057812 */ /* 0x000fe400078ef809 */
        /* <DEDUP_REMOVED lines=13> */
[----:B------:R-:W1:Y:S01]  /*37b0*/  LDSM.16.M88.4 R28, [R189+0x6000] ;  /* 0x00600000bd1c783b */ /* 0x000e620000000200 */
[----:B------:R-:W-:-:S03]  /*37c0*/  SEL R0, R0, 0xffffffe0, !P0 ;  /* 0xffffffe000007807 */ /* 0x000fc60004000000 */
[----:B------:R-:W2:Y:S02]  /*37d0*/  LDSM.16.M88.4 R4, [R192+0x1000] ;  /* 0x00100000c004783b */ /* 0x000ea40000000200 */
[----:B------:R-:W-:Y:S02]  /*37e0*/  IMAD.IADD R191, R189, 0x1, R0 ;  /* 0x00000001bdbf7824 */ /* 0x000fe400078e0200 */
[----:B------:R-:W3:Y:S01]  /*37f0*/  LDSM.16.M88.4 R24, [R189+0x6400] ;  /* 0x00640000bd18783b */ /* 0x000ee20000000200 */
[----:B------:R-:W-:-:S03]  /*3800*/  IMAD R0, R46, 0x10, R47 ;  /* 0x000000102e007824 */ /* 0x000fc600078e022f */
[----:B------:R-:W4:Y:S04]  /*3810*/  LDSM.16.M88.4 R16, [R189+0x6c00] ;  /* 0x006c0000bd10783b */ /* 0x000f280000000200 */
[----:B------:R-:W3:Y:S04]  /*3820*/  LDSM.16.M88.4 R20, [R189+0x6800] ;  /* 0x00680000bd14783b */ /* 0x000ee80000000200 */
[----:B------:R-:W-:Y:S04]  /*3830*/  LDSM.16.M88.4 R12, [R193+0x1000] ;  /* 0x00100000c10c783b */ /* 0x000fe80000000200 */
[----:B------:R-:W3:Y:S04]  /*3840*/  LDSM.16.M88.4 R40, [R191+0x6000] ;  /* 0x00600000bf28783b */ /* 0x000ee80000000200 */
[----:B------:R-:W3:Y:S04]  /*3850*/  LDSM.16.M88.4 R36, [R191+0x6400] ;  /* 0x00640000bf24783b */ /* 0x000ee80000000200 */
[----:B------:R-:W-:Y:S04]  /*3860*/  LDSM.16.M88.4 R32, [R191+0x6800] ;  /* 0x00680000bf20783b */ /* 0x000fe80000000200 */
[----:B------:R-:W-:Y:S01]  /*3870*/  LDSM.16.M88.4 R52, [R189+0x7c00] ;  /* 0x007c0000bd34783b */ /* 0x000fe20000000200 */
[-C--:B-1----:R-:W-:Y:S08]  /*3880*/  HMMA.16816.F32 R116, R8, R28.reuse, RZ ;  /* 0x0000001c0874723c */ /* 0x082ff000000018ff */
[C---:B--2---:R-:W-:Y:S08]  /*3890*/  HMMA.16816.F32 R48, R4.reuse, R28, RZ ;  /* 0x0000001c0430723c */ /* 0x044ff000000018ff */
[-C--:B------:R-:W-:Y:S08]  /*38a0*/  HMMA.16816.F32 R56, R4, R30.reuse, RZ ;  /* 0x0000001e0438723c */ /* 0x080ff000000018ff */
[----:B------:R-:W-:Y:S01]  /*38b0*/  HMMA.16816.F32 R88, R8, R30, RZ ;  /* 0x0000001e0858723c */ /* 0x000fe200000018ff */
[----:B------:R-:W1:Y:S07]  /*38c0*/  LDSM.16.M88.4 R28, [R191+0x6c00] ;  /* 0x006c0000bf1c783b */ /* 0x000e6e0000000200 */
[C---:B---3--:R-:W-:Y:S08]  /*38d0*/  HMMA.16816.F32 R64, R4.reuse, R26, RZ ;  /* 0x0000001a0440723c */ /* 0x048ff000000018ff */
[C---:B----4-:R-:W-:Y:S08]  /*38e0*/  HMMA.16816.F32 R60, R4.reuse, R16, RZ ;  /* 0x00000010043c723c */ /* 0x050ff000000018ff */
[C---:B------:R-:W-:Y:S08]  /*38f0*/  HMMA.16816.F32 R68, R4.reuse, R24, RZ ;  /* 0x000000180444723c */ /* 0x040ff000000018ff */
[C---:B------:R-:W-:Y:S08]  /*3900*/  HMMA.16816.F32 R72, R4.reuse, R20, RZ ;  /* 0x000000140448723c */ /* 0x040ff000000018ff */
[C---:B------:R-:W-:Y:S08]  /*3910*/  HMMA.16816.F32 R76, R4.reuse, R22, RZ ;  /* 0x00000016044c723c */ /* 0x040ff000000018ff */
[----:B------:R-:W-:Y:S01]  /*3920*/  HMMA.16816.F32 R80, R4, R18, RZ ;  /* 0x000000120450723c */ /* 0x000fe200000018ff */
[----:B------:R-:W-:Y:S07]  /*3930*/  LDSM.16.M88.4 R4, [R192+0x3000] ;  /* 0x00300000c004783b */ /* 0x000fee0000000200 */
[C---:B------:R-:W-:Y:S08]  /*3940*/  HMMA.16816.F32 R92, R8.reuse, R24, RZ ;  /* 0x00000018085c723c */ /* 0x040ff000000018ff */
[C---:B------:R-:W-:Y:S01]  /*3950*/  HMMA.16816.F32 R84, R8.reuse, R26, RZ ;  /* 0x0000001a0854723c */ /* 0x040fe200000018ff */
[----:B------:R-:W-:Y:S07]  /*3960*/  LDSM.16.M88.4 R24, [R189+0x7800] ;  /* 0x00780000bd18783b */ /* 0x000fee0000000200 */
[C---:B------:R-:W-:Y:S08]  /*3970*/  HMMA.16816.F32 R120, R8.reuse, R16, RZ ;  /* 0x000000100878723c */ /* 0x040ff000000018ff */
[C---:B------:R-:W-:Y:S08]  /*3980*/  HMMA.16816.F32 R132, R8.reuse, R20, RZ ;  /* 0x000000140884723c */ /* 0x040ff000000018ff */
[C---:B------:R-:W-:Y:S01]  /*3990*/  HMMA.16816.F32 R136, R8.reuse, R22, RZ ;  /* 0x000000160888723c */ /* 0x040fe200000018ff */
[----:B------:R-:W-:Y:S07]  /*39a0*/  LDSM.16.M88.4 R20, [R192+0x2000] ;  /* 0x00200000c014783b */ /* 0x000fee0000000200 */
[----:B------:R-:W-:Y:S01]  /*39b0*/  HMMA.16816.F32 R128, R8, R18, RZ ;  /* 0x000000120880723c */ /* 0x000fe200000018ff */
[----:B------:R-:W2:Y:S04]  /*39c0*/  LDSM.16.M88.4 R8, [R193] ;  /* 0x00000000c108783b */ /* 0x000ea80000000200 */
[----:B------:R-:W3:Y:S03]  /*39d0*/  LDSM.16.M88.4 R16, [R189+0x7000] ;  /* 0x00700000bd10783b */ /* 0x000ee60000000200 */
[C---:B------:R-:W-:Y:S08]  /*39e0*/  HMMA.16816.F32 R112, R12.reuse, R42, R56 ;  /* 0x0000002a0c70723c */ /* 0x040ff00000001838 */
[C---:B------:R-:W-:Y:S08]  /*39f0*/  HMMA.16816.F32 R96, R12.reuse, R38, R64 ;  /* 0x000000260c60723c */ /* 0x040ff00000001840 */
[C---:B-1----:R-:W-:Y:S08]  /*3a00*/  HMMA.16816.F32 R56, R12.reuse, R28, R60 ;  /* 0x0000001c0c38723c */ /* 0x042ff0000000183c */
[C---:B------:R-:W-:Y:S01]  /*3a10*/  HMMA.16816.F32 R124, R12.reuse, R40, R48 ;  /* 0x000000280c7c723c */ /* 0x040fe20000001830 */
[----:B------:R-:W1:Y:S07]  /*3a20*/  LDSM.16.M88.4 R48, [R189+0x7400] ;  /* 0x00740000bd30783b */ /* 0x000e6e0000000200 */
[C---:B------:R-:W-:Y:S08]  /*3a30*/  HMMA.16816.F32 R100, R12.reuse, R36, R68 ;  /* 0x000000240c64723c */ /* 0x040ff00000001844 */
[C---:B------:R-:W-:Y:S08]  /*3a40*/  HMMA.16816.F32 R64, R12.reuse, R32, R72 ;  /* 0x000000200c40723c */ /* 0x040ff00000001848 */
[C---:B------:R-:W-:Y:S08]  /*3a50*/  HMMA.16816.F32 R60, R12.reuse, R34, R76 ;  /* 0x000000220c3c723c */ /* 0x040ff0000000184c */
[----:B------:R-:W-:Y:S08]  /*3a60*/  HMMA.16816.F32 R12, R12, R30, R80 ;  /* 0x0000001e0c0c723c */ /* 0x000ff00000001850 */
[C---:B--2---:R-:W-:Y:S08]  /*3a70*/  HMMA.16816.F32 R68, R8.reuse, R40, R116 ;  /* 0x000000280844723c */ /* 0x044ff00000001874 */
[C---:B------:R-:W-:Y:S01]  /*3a80*/  HMMA.16816.F32 R88, R8.reuse, R42, R88 ;  /* 0x0000002a0858723c */ /* 0x040fe20000001858 */
[----:B------:R-:W-:Y:S07]  /*3a90*/  LDSM.16.M88.4 R40, [R191+0x7000] ;  /* 0x00700000bf28783b */ /* 0x000fee0000000200 */
[C---:B------:R-:W-:Y:S08]  /*3aa0*/  HMMA.16816.F32 R92, R8.reuse, R36, R92 ;  /* 0x00000024085c723c */ /* 0x040ff0000000185c */
[C---:B------:R-:W-:Y:S01]  /*3ab0*/  HMMA.16816.F32 R84, R8.reuse, R38, R84 ;  /* 0x000000260854723c */ /* 0x040fe20000001854 */
[----:B------:R-:W-:Y:S07]  /*3ac0*/  LDSM.16.M88.4 R36, [R191+0x7400] ;  /* 0x00740000bf24783b */ /* 0x000fee0000000200 */
[C---:B------:R-:W-:Y:S08]  /*3ad0*/  HMMA.16816.F32 R80, R8.reuse, R28, R120 ;  /* 0x0000001c0850723c */ /* 0x040ff00000001878 */
[C---:B------:R-:W-:Y:S08]  /*3ae0*/  HMMA.16816.F32 R76, R8.reuse, R32, R132 ;  /* 0x00000020084c723c */ /* 0x040ff00000001884 */
[C---:B------:R-:W-:Y:S01]  /*3af0*/  HMMA.16816.F32 R72, R8.reuse, R34, R136 ;  /* 0x000000220848723c */ /* 0x040fe20000001888 */
[----:B------:R-:W-:Y:S07]  /*3b00*/  LDSM.16.M88.4 R32, [R191+0x7800] ;  /* 0x00780000bf20783b */ /* 0x000fee0000000200 */
[----:B------:R-:W-:Y:S01]  /*3b10*/  HMMA.16816.F32 R8, R8, R30, R128 ;  /* 0x0000001e0808723c */ /* 0x000fe20000001880 */
[----:B------:R-:W-:Y:S07]  /*3b20*/  LDSM.16.M88.4 R28, [R191+0x7c00] ;  /* 0x007c0000bf1c783b */ /* 0x000fee0000000200 */
[C---:B------:R-:W-:Y:S01]  /*3b30*/  HMMA.16816.F32 R128, R4.reuse, R54, R12 ;  /* 0x000000360480723c */ /* 0x040fe2000000180c */
[----:B------:R-:W2:Y:S07]  /*3b40*/  LDSM.16.M88.4 R12, [R193+0x3000] ;  /* 0x00300000c10c783b */ /* 0x000eae0000000200 */
[C---:B------:R-:W-:Y:S08]  /*3b50*/  HMMA.16816.F32 R148, R4.reuse, R52, R56 ;  /* 0x000000340494723c */ /* 0x040ff00000001838 */
[C---:B------:R-:W-:Y:S08]  /*3b60*/  HMMA.16816.F32 R56, R4.reuse, R24, R64 ;  /* 0x000000180438723c */ /* 0x040ff00000001840 */
[C---:B---3--:R-:W-:Y:S08]  /*3b70*/  HMMA.16816.F32 R132, R4.reuse, R16, R124 ;  /* 0x000000100484723c */ /* 0x048ff0000000187c */
[C---:B------:R-:W-:Y:S08]  /*3b80*/  HMMA.16816.F32 R144, R4.reuse, R18, R112 ;  /* 0x000000120490723c */ /* 0x040ff00000001870 */
[C---:B-1----:R-:W-:Y:S08]  /*3b90*/  HMMA.16816.F32 R140, R4.reuse, R48, R100 ;  /* 0x00000030048c723c */ /* 0x042ff00000001864 */
[C---:B------:R-:W-:Y:S08]  /*3ba0*/  HMMA.16816.F32 R136, R4.reuse, R50, R96 ;  /* 0x000000320488723c */ /* 0x040ff00000001860 */
[----:B------:R-:W-:Y:S01]  /*3bb0*/  HMMA.16816.F32 R64, R4, R26, R60 ;  /* 0x0000001a0440723c */ /* 0x000fe2000000183c */
[----:B------:R-:W-:Y:S04]  /*3bc0*/  LDSM.16.M88.4 R4, [R192+0x5000] ;  /* 0x00500000c004783b */ /* 0x000fe80000000200 */
[----:B------:R-:W-:Y:S03]  /*3bd0*/  LDSM.16.M88.4 R60, [R189+0x8c00] ;  /* 0x008c0000bd3c783b */ /* 0x000fe60000000200 */
[C---:B------:R-:W-:Y:S08]  /*3be0*/  HMMA.16816.F32 R124, R20.reuse, R16, R68 ;  /* 0x00000010147c723c */ /* 0x040ff00000001844 */
[C---:B------:R-:W-:Y:S01]  /*3bf0*/  HMMA.16816.F32 R120, R20.reuse, R18, R88 ;  /* 0x000000121478723c */ /* 0x040fe20000001858 */
[----:B------:R-:W1:Y:S07]  /*3c00*/  LDSM.16.M88.4 R16, [R193+0x2000] ;  /* 0x00200000c110783b */ /* 0x000e6e0000000200 */
[C---:B------:R-:W-:Y:S08]  /*3c10*/  HMMA.16816.F32 R92, R20.reuse, R48, R92 ;  /* 0x00000030145c723c */ /* 0x040ff0000000185c */
[C---:B------:R-:W-:Y:S01]  /*3c20*/  HMMA.16816.F32 R116, R20.reuse, R50, R84 ;  /* 0x000000321474723c */ /* 0x040fe20000001854 */
[----:B------:R-:W-:Y:S07]  /*3c30*/  LDSM.16.M88.4 R48, [R189+0x8800] ;  /* 0x00880000bd30783b */ /* 0x000fee0000000200 */
[C---:B------:R-:W-:Y:S08]  /*3c40*/  HMMA.16816.F32 R112, R20.reuse, R24, R76 ;  /* 0x000000181470723c */ /* 0x040ff0000000184c */
[C---:B------:R-:W-:Y:S01]  /*3c50*/  HMMA.16816.F32 R100, R20.reuse, R26, R72 ;  /* 0x0000001a1464723c */ /* 0x040fe20000001848 */
[----:B------:R-:W3:Y:S07]  /*3c60*/  LDSM.16.M88.4 R24, [R189+0x8000] ;  /* 0x00800000bd18783b */ /* 0x000eee0000000200 */
[C---:B------:R-:W-:Y:S08]  /*3c70*/  HMMA.16816.F32 R96, R20.reuse, R52, R80 ;  /* 0x000000341460723c */ /* 0x040ff00000001850 */
[----:B------:R-:W-:Y:S01]  /*3c80*/  HMMA.16816.F32 R88, R20, R54, R8 ;  /* 0x000000361458723c */ /* 0x000fe20000001808 */
[----:B------:R-:W4:Y:S04]  /*3c90*/  LDSM.16.M88.4 R20, [R189+0x8400] ;  /* 0x00840000bd14783b */ /* 0x000f280000000200 */
[----:B------:R-:W1:Y:S03]  /*3ca0*/  LDSM.16.M88.4 R8, [R192+0x4000] ;  /* 0x00400000c008783b */ /* 0x000e660000000200 */
        /* <DEDUP_REMOVED lines=8> */
[----:B------:R-:W-:Y:S01]  /*3d30*/  IMAD R128, R106, 0x20, R105 ;  /* 0x000000206a807824 */ /* 0x000fe200078e0269 */
[C---:B-1----:R-:W-:Y:S08]  /*3d40*/  HMMA.16816.F32 R12, R16.reuse, R40, R124 ;  /* 0x00000028100c723c */ /* 0x042ff0000000187c */
[C---:B------:R-:W-:Y:S08]  /*3d50*/  HMMA.16816.F32 R92, R16.reuse, R36, R92 ;  /* 0x00000024105c723c */ /* 0x040ff0000000185c */
[C---:B------:R-:W-:Y:S08]  /*3d60*/  HMMA.16816.F32 R40, R16.reuse, R42, R120 ;  /* 0x0000002a1028723c */ /* 0x040ff00000001878 */
[C---:B------:R-:W-:Y:S08]  /*3d70*/  HMMA.16816.F32 R36, R16.reuse, R38, R116 ;  /* 0x000000261024723c */ /* 0x040ff00000001874 */
[----:B------:R-:W-:Y:S07]  /*3d80*/  HMMA.16816.F32 R96, R16, R28, R96 ;  /* 0x0000001c1060723c */ /* 0x000fee0000001860 */
[----:B------:R-:W-:Y:S01]  /*3d90*/  IMAD.IADD R29, R45, 0x1, -R111 ;  /* 0x000000012d1d7824 */ /* 0x000fe200078e0a6f */
[----:B---3--:R-:W-:Y:S01]  /*3da0*/  HMMA.16816.F32 R84, R4, R24, R84 ;  /* 0x000000180454723c */ /* 0x008fe20000001854 */
[----:B------:R-:W-:-:S07]  /*3db0*/  IMAD R28, R44, 0x40, R178 ;  /* 0x000000402c1c7824 */ /* 0x000fce00078e02b2 */
[C---:B------:R-:W-:Y:S08]  /*3dc0*/  HMMA.16816.F32 R80, R4.reuse, R26, R80 ;  /* 0x0000001a0450723c */ /* 0x040ff00000001850 */
[C---:B----4-:R-:W-:Y:S08]  /*3dd0*/  HMMA.16816.F32 R76, R4.reuse, R20, R76 ;  /* 0x00000014044c723c */ /* 0x050ff0000000184c */
[C---:B------:R-:W-:Y:S08]  /*3de0*/  HMMA.16816.F32 R116, R4.reuse, R22, R72 ;  /* 0x000000160474723c */ /* 0x040ff00000001848 */
[C---:B------:R-:W-:Y:S08]  /*3df0*/  HMMA.16816.F32 R120, R4.reuse, R48, R68 ;  /* 0x000000300478723c */ /* 0x040ff00000001844 */
[C---:B------:R-:W-:Y:S08]  /*3e00*/  HMMA.16816.F32 R124, R4.reuse, R50, R64 ;  /* 0x00000032047c723c */ /* 0x040ff00000001840 */
[C---:B------:R-:W-:Y:S08]  /*3e10*/  HMMA.16816.F32 R140, R4.reuse, R60, R56 ;  /* 0x0000003c048c723c */ /* 0x040ff00000001838 */
[----:B------:R-:W-:Y:S07]  /*3e20*/  HMMA.16816.F32 R144, R4, R62, R52 ;  /* 0x0000003e0490723c */ /* 0x000fee0000001834 */
[----:B------:R-:W-:Y:S01]  /*3e30*/  IMAD.IADD R6, R160, 0x1, R0 ;  /* 0x00000001a0067824 */ /* 0x000fe200078e0200 */
[----:B------:R-:W-:Y:S03]  /*3e40*/  HMMA.16816.F32 R112, R16, R32, R112 ;  /* 0x000000201070723c */ /* 0x000fe60000001870 */
[----:B------:R-:W-:-:S04]  /*3e50*/  IMAD.IADD R213, R6, 0x1, R29 ;  /* 0x0000000106d57824 */ /* 0x000fc800078e021d */
[----:B------:R-:W-:Y:S01]  /*3e60*/  IMAD.IADD R0, R213, 0x1, -R28 ;  /* 0x00000001d5007824 */ /* 0x000fe200078e0a1c */
[----:B------:R-:W-:Y:S04]  /*3e70*/  HMMA.16816.F32 R100, R16, R34, R100 ;  /* 0x000000221064723c */ /* 0x000fe80000001864 */
[----:B------:R-:W-:-:S04]  /*3e80*/  IABS R0, R0 ;  /* 0x0000000000007213 */ /* 0x000fc80000000000 */
[----:B------:R-:W-:Y:S01]  /*3e90*/  HMMA.16816.F32 R88, R16, R30, R88 ;  /* 0x0000001e1058723c */ /* 0x000fe20000001858 */
[----:B------:R-:W-:-:S04]  /*3ea0*/  IMAD.MOV.U32 R2, RZ, RZ, R0 ;  /* 0x000000ffff027224 */ /* 0x000fc800078e0000 */
[----:B------:R1:W-:Y:S02]  /*3eb0*/  I2F R75, R2 ;  /* 0x00000002004b7306 */ /* 0x0003e40000201400 */
[C---:B------:R-:W-:Y:S01]  /*3ec0*/  IADD3 R17, R28.reuse, 0x1, RZ ;  /* 0x000000011c117810 */ /* 0x040fe20007ffe0ff */
[C---:B------:R-:W-:Y:S01]  /*3ed0*/  HMMA.16816.F32 R32, R8.reuse, R24, R12 ;  /* 0x000000180820723c */ /* 0x040fe2000000180c */
[C---:B------:R-:W-:Y:S01]  /*3ee0*/  IADD3 R16, R28.reuse, 0x8, RZ ;  /* 0x000000081c107810 */ /* 0x040fe20007ffe0ff */
[----:B------:R-:W-:Y:S01]  /*3ef0*/  LDSM.16.M88.4 R12, [R191+0x8000] ;  /* 0x00800000bf0c783b */ /* 0x000fe20000000200 */
[C---:B------:R-:W-:Y:S01]  /*3f00*/  IADD3 R18, R28.reuse, 0x9, RZ ;  /* 0x000000091c127810 */ /* 0x040fe20007ffe0ff */
[C---:B------:R-:W-:Y:S01]  /*3f10*/  IMAD.IADD R4, R213.reuse, 0x1, -R17 ;  /* 0x00000001d5047824 */ /* 0x040fe200078e0a11 */
[C---:B------:R-:W-:Y:S02]  /*3f20*/  IADD3 R19, R28.reuse, 0x10, RZ ;  /* 0x000000101c137810 */ /* 0x040fe40007ffe0ff */
[C---:B------:R-:W-:Y:S01]  /*3f30*/  IADD3 R24, R28.reuse, 0x11, RZ ;  /* 0x000000111c187810 */ /* 0x040fe20007ffe0ff */
[----:B------:R-:W-:Y:S01]  /*3f40*/  HMMA.16816.F32 R56, R8, R20, R92 ;  /* 0x000000140838723c */ /* 0x000fe2000000185c */
[----:B------:R-:W-:Y:S01]  /*3f50*/  IABS R0, R4 ;  /* 0x0000000400007213 */ /* 0x000fe20000000000 */
[----:B------:R-:W-:Y:S01]  /*3f60*/  IMAD.IADD R4, R213, 0x1, -R16 ;  /* 0x00000001d5047824 */ /* 0x000fe200078e0a10 */
[----:B------:R-:W-:-:S03]  /*3f70*/  IADD3 R25, R28, 0x18, RZ ;  /* 0x000000181c197810 */ /* 0x000fc60007ffe0ff */
[----:B-1----:R-:W-:Y:S01]  /*3f80*/  IMAD.MOV.U32 R2, RZ, RZ, R0 ;  /* 0x000000ffff027224 */ /* 0x002fe200078e0000 */
[----:B------:R-:W-:Y:S01]  /*3f90*/  IABS R0, R4 ;  /* 0x0000000400007213 */ /* 0x000fe20000000000 */
[C---:B------:R-:W-:Y:S01]  /*3fa0*/  IMAD.IADD R4, R213.reuse, 0x1, -R18 ;  /* 0x00000001d5047824 */ /* 0x040fe200078e0a12 */
[C---:B------:R-:W-:Y:S01]  /*3fb0*/  HMMA.16816.F32 R52, R8.reuse, R26, R40 ;  /* 0x0000001a0834723c */ /* 0x040fe20000001828 */
[----:B------:R1:W-:Y:S01]  /*3fc0*/  I2F R74, R2 ;  /* 0x00000002004a7306 */ /* 0x0003e20000201400 */
[----:B------:R-:W2:Y:S06]  /*3fd0*/  LDSM.16.M88.4 R40, [R193+0x5000] ;  /* 0x00500000c128783b */ /* 0x000eac0000000200 */
[C---:B------:R-:W-:Y:S01]  /*3fe0*/  HMMA.16816.F32 R64, R8.reuse, R22, R36 ;  /* 0x000000160840723c */ /* 0x040fe20000001824 */
[----:B------:R-:W-:Y:S04]  /*3ff0*/  LDSM.16.M88.4 R36, [R193+0x4000] ;  /* 0x00400000c124783b */ /* 0x000fe80000000200 */
[----:B------:R-:W3:Y:S03]  /*4000*/  LDSM.16.M88.4 R20, [R191+0x8400] ;  /* 0x00840000bf14783b */ /* 0x000ee60000000200 */
[----:B------:R-:W-:Y:S01]  /*4010*/  HMMA.16816.F32 R68, R8, R48, R112 ;  /* 0x000000300844723c */ /* 0x000fe20000001870 */
[----:B-1----:R-:W-:Y:S01]  /*4020*/  IMAD.MOV.U32 R2, RZ, RZ, R0 ;  /* 0x000000ffff027224 */ /* 0x002fe200078e0000 */
[----:B------:R-:W-:Y:S01]  /*4030*/  IABS R0, R4 ;  /* 0x0000000400007213 */ /* 0x000fe20000000000 */
[----:B------:R-:W-:-:S02]  /*4040*/  IMAD.IADD R4, R213, 0x1, -R19 ;  /* 0x00000001d5047824 */ /* 0x000fc400078e0a13 */
[----:B------:R1:W-:Y:S03]  /*4050*/  I2F R73, R2 ;  /* 0x0000000200497306 */ /* 0x0003e60000201400 */
[C---:B------:R-:W-:Y:S08]  /*4060*/  HMMA.16816.F32 R100, R8.reuse, R50, R100 ;  /* 0x000000320864723c */ /* 0x040ff00000001864 */
[----:B------:R-:W-:Y:S01]  /*4070*/  HMMA.16816.F32 R92, R8, R60, R96 ;  /* 0x0000003c085c723c */ /* 0x000fe20000001860 */
[----:B-1----:R-:W-:Y:S01]  /*4080*/  IMAD.MOV.U32 R2, RZ, RZ, R0 ;  /* 0x000000ffff027224 */ /* 0x002fe200078e0000 */
[----:B------:R-:W-:-:S06]  /*4090*/  IABS R0, R4 ;  /* 0x0000000400007213 */ /* 0x000fcc0000000000 */
[----:B------:R-:W-:Y:S01]  /*40a0*/  HMMA.16816.F32 R136, R8, R62, R88 ;  /* 0x0000003e0888723c */ /* 0x000fe20000001858 */
[----:B------:R1:W-:Y:S06]  /*40b0*/  I2F R72, R2 ;  /* 0x0000000200487306 */ /* 0x0003ec0000201400 */
[C---:B------:R-:W-:Y:S01]  /*40c0*/  IADD3 R9, R6.reuse, 0x8, RZ ;  /* 0x0000000806097810 */ /* 0x040fe20007ffe0ff */
[----:B--2---:R-:W-:Y:S01]  /*40d0*/  HMMA.16816.F32 R80, R40, R14, R80 ;  /* 0x0000000e2850723c */ /* 0x004fe20000001850 */
[----:B------:R2:W-:Y:S01]  /*40e0*/  I2F R47, R0 ;  /* 0x00000000002f7306 */ /* 0x0005e20000201400 */
[----:B------:R-:W-:-:S02]  /*40f0*/  IADD3 R8, R6, 0x40, RZ ;  /* 0x0000004006087810 */ /* 0x000fc40007ffe0ff */
[----:B------:R-:W-:-:S03]  /*4100*/  IMAD.IADD R214, R29, 0x1, R9 ;  /* 0x000000011dd67824 */ /* 0x000fc600078e0209 */
[----:B------:R-:W-:Y:S01]  /*4110*/  IMAD.IADD R212, R29, 0x1, R8 ;  /* 0x000000011dd47824 */ /* 0x000fe200078e0208 */
[----:B---3--:R-:W-:Y:S01]  /*4120*/  HMMA.16816.F32 R48, R36, R20, R56 ;  /* 0x000000142430723c */ /* 0x008fe20000001838 */
[----:B-1----:R-:W-:Y:S02]  /*4130*/  IMAD.IADD R2, R213, 0x1, -R24 ;  /* 0x00000001d5027824 */ /* 0x002fe400078e0a18 */
[----:B------:R-:W-:-:S03]  /*4140*/  IMAD.IADD R4, R214, 0x1, -R28 ;  /* 0x00000001d6047824 */ /* 0x000fc600078e0a1c */
[----:B------:R-:W-:Y:S02]  /*4150*/  IABS R2, R2 ;  /* 0x0000000200027213 */ /* 0x000fe40000000000 */
[----:B------:R-:W-:Y:S01]  /*4160*/  HMMA.16816.F32 R56, R40, R20, R76 ;  /* 0x000000142838723c */ /* 0x000fe2000000184c */
[----:B--2---:R-:W-:Y:S01]  /*4170*/  IMAD.IADD R0, R213, 0x1, -R25 ;  /* 0x00000001d5007824 */ /* 0x004fe200078e0a19 */
[----:B------:R1:W2:Y:S04]  /*4180*/  I2F R46, R2 ;  /* 0x00000002002e7306 */ /* 0x0002a80000201400 */
[----:B------:R-:W-:Y:S02]  /*4190*/  IABS R0, R0 ;  /* 0x0000000000007213 */ /* 0x000fe40000000000 */
[C---:B------:R-:W-:Y:S08]  /*41a0*/  HMMA.16816.F32 R52, R36.reuse, R14, R52 ;  /* 0x0000000e2434723c */ /* 0x040ff00000001834 */
[----:B------:R-:W-:Y:S01]  /*41b0*/  HMMA.16816.F32 R60, R36, R12, R32 ;  /* 0x0000000c243c723c */ /* 0x000fe20000001820 */
[----:B------:R-:W3:Y:S01]  /*41c0*/  LDSM.16.M88.4 R32, [R191+0x8800] ;  /* 0x00880000bf20783b */ /* 0x000ee20000000200 */
[----:B-1----:R-:W-:Y:S01]  /*41d0*/  IMAD.MOV.U32 R2, RZ, RZ, R0 ;  /* 0x000000ffff027224 */ /* 0x002fe200078e0000 */
[----:B------:R-:W-:Y:S01]  /*41e0*/  IABS R0, R4 ;  /* 0x0000000400007213 */ /* 0x000fe20000000000 */
[----:B------:R-:W-:-:S02]  /*41f0*/  IMAD.IADD R4, R212, 0x1, -R28 ;  /* 0x00000001d4047824 */ /* 0x000fc400078e0a1c */
[----:B------:R1:W4:Y:S02]  /*4200*/  I2F R44, R2 ;  /* 0x00000002002c7306 */ /* 0x0003240000201400 */
[----:B------:R-:W-:Y:S07]  /*4210*/  HMMA.16816.F32 R84, R40, R12, R84 ;  /* 0x0000000c2854723c */ /* 0x000fee0000001854 */
[----:B--2---:R-:W-:Y:S01]  /*4220*/  FFMA.FTZ R13, R46, -R195, R49 ;  /* 0x800000c32e0d7223 */ /* 0x004fe20000010031 */
[----:B------:R-:W-:Y:S01]  /*4230*/  HMMA.16816.F32 R64, R36, R22, R64 ;  /* 0x000000162440723c */ /* 0x000fe20000001840 */
[----:B-1----:R-:W-:Y:S01]  /*4240*/  IMAD.MOV.U32 R2, RZ, RZ, R0 ;  /* 0x000000ffff027224 */ /* 0x002fe200078e0000 */
[----:B------:R-:W-:Y:S01]  /*4250*/  IABS R0, R4 ;  /* 0x0000000400007213 */ /* 0x000fe20000000000 */
[----:B------:R-:W-:-:S05]  /*4260*/  IMAD.IADD R4, R214, 0x1, -R17 ;  /* 0x00000001d6047824 */ /* 0x000fca00078e0a11 */
[C---:B------:R-:W-:Y:S01]  /*4270*/  HMMA.16816.F32 R76, R40.reuse, R22, R116 ;  /* 0x00000016284c723c */ /* 0x040fe20000001874 */
[----:B------:R1:W2:Y:S01]  /*4280*/  I2F R27, R2 ;  /* 0x00000002001b7306 */ /* 0x0002a20000201400 */
[-C--:B------:R-:W-:Y:S02]  /*4290*/  FFMA.FTZ R11, R74, -R195.reuse, R61 ;  /* 0x800000c34a0b7223 */ /* 0x080fe4000001003d */
[-C--:B------:R-:W-:Y:S11]  /*42a0*/  FFMA.FTZ R12, R75, -R195.reuse, R60 ;  /* 0x800000c34b0c7223 */ /* 0x080ff6000001003c */
[----:B------:R-:W-:Y:S01]  /*42b0*/  @!UPT UIADD3 URZ, URZ, URZ, URZ ;  /* 0x0000003f3f3ff290 */ /* 0x000fe2000fffe03f */
[-C--:B----4-:R-:W-:Y:S01]  /*42c0*/  FFMA.FTZ R14, R44, -R195.reuse, R64 ;  /* 0x800000c32c0e7223 */ /* 0x090fe20000010040 */
[-C--:B---3--:R-:W-:Y:S01]  /*42d0*/  HMMA.16816.F32 R88, R40, R32.reuse, R120 ;  /* 0x000000202858723c */ /* 0x088fe20000001878 */
[----:B-1----:R-:W-:Y:S01]  /*42e0*/  IMAD.MOV.U32 R2, RZ, RZ, R0 ;  /* 0x000000ffff027224 */ /* 0x002fe200078e0000 */
[----:B------:R-:W-:Y:S01]  /*42f0*/  IABS R0, R4 ;  /* 0x0000000400007213 */ /* 0x000fe20000000000 */
[----:B------:R-:W-:Y:S02]  /*4300*/  IMAD.IADD R4, R212, 0x1, -R17 ;  /* 0x00000001d4047824 */ /* 0x000fe400078e0a11 */
[----:B------:R1:W3:Y:S01]  /*4310*/  I2F R31, R2 ;  /* 0x00000002001f7306 */ /* 0x0002e20000201400 */
[----:B--2---:R-:W-:Y:S02]  /*4320*/  FFMA.FTZ R22, R27, -R195, R62 ;  /* 0x800000c31b167223 */ /* 0x004fe4000001003e */
[----:B------:R-:W-:Y:S01]  /*4330*/  HMMA.16816.F32 R68, R36, R32, R68 ;  /* 0x000000202444723c */ /* 0x000fe20000001844 */
[----:B-1----:R-:W-:Y:S01]  /*4340*/  IMAD.MOV.U32 R2, RZ, RZ, R0 ;  /* 0x000000ffff027224 */ /* 0x002fe200078e0000 */
[----:B------:R-:W-:Y:S01]  /*4350*/  IABS R0, R4 ;  /* 0x0000000400007213 */ /* 0x000fe20000000000 */
[----:B------:R-:W-:-:S02]  /*4360*/  IMAD.IADD R4, R214, 0x1, -R16 ;  /* 0x00000001d6047824 */ /* 0x000fc400078e0a10 */
[----:B------:R1:W2:Y:S01]  /*4370*/  I2F R26, R2 ;  /* 0x00000002001a7306 */ /* 0x0002a20000201400 */
[----:B---3--:R-:W-:Y:S02]  /*4380*/  FFMA.FTZ R27, R31, -R195, R84 ;  /* 0x800000c31f1b7223 */ /* 0x008fe40000010054 */
[----:B-1----:R-:W-:Y:S01]  /*4390*/  IMAD.MOV.U32 R2, RZ, RZ, R0 ;  /* 0x000000ffff027224 */ /* 0x002fe200078e0000 */
[----:B------:R-:W-:Y:S01]  /*43a0*/  IABS R0, R4 ;  /* 0x0000000400007213 */ /* 0x000fe20000000000 */
[----:B------:R-:W-:-:S03]  /*43b0*/  IMAD.IADD R4, R214, 0x1, -R18 ;  /* 0x00000001d6047824 */ /* 0x000fc600078e0a12 */
[----:B------:R1:W-:Y:S01]  /*43c0*/  I2F R30, R2 ;  /* 0x00000002001e7306 */ /* 0x0003e20000201400 */
[----:B--2---:R-:W-:Y:S02]  /*43d0*/  FFMA.FTZ R26, R26, -R195, R63 ;  /* 0x800000c31a1a7223 */ /* 0x004fe4000001003f */
[----:B-1----:R-:W-:Y:S01]  /*43e0*/  IMAD.MOV.U32 R2, RZ, RZ, R0 ;  /* 0x000000ffff027224 */ /* 0x002fe200078e0000 */
[----:B------:R-:W-:Y:S01]  /*43f0*/  IABS R0, R4 ;  /* 0x0000000400007213 */ /* 0x000fe20000000000 */
[----:B------:R-:W-:-:S03]  /*4400*/  IMAD.IADD R4, R214, 0x1, -R19 ;  /* 0x00000001d6047824 */ /* 0x000fc600078e0a13 */
[----:B------:R1:W2:Y:S02]  /*4410*/  I2F R21, R2 ;  /* 0x0000000200157306 */ /* 0x0002a40000201400 */
[----:B------:R-:W-:-:S06]  /*4420*/  IABS R4, R4 ;  /* 0x0000000400047213 */ /* 0x000fcc0000000000 */
[----:B------:R3:W4:Y:S01]  /*4430*/  I2F R20, R0 ;  /* 0x0000000000147306 */ /* 0x0007220000201400 */
[----:B------:R-:W-:Y:S01]  /*4440*/  IMAD.MOV.U32 R5, RZ, RZ, R4 ;  /* 0x000000ffff057224 */ /* 0x000fe200078e0004 */
[----:B-1----:R-:W-:-:S06]  /*4450*/  IADD3 R2, R45, 0x1, -R111 ;  /* 0x000000012d027810 */ /* 0x002fcc0007ffe86f */
[----:B------:R1:W1:Y:S01]  /*4460*/  I2F R15, R5 ;  /* 0x00000005000f7306 */ /* 0x0002620000201400 */
[-C--:B--2---:R-:W-:Y:S02]  /*4470*/  FFMA.FTZ R23, R21, -R195.reuse, R54 ;  /* 0x800000c315177223 */ /* 0x084fe40000010036 */
[----:B---3-5:R-:W-:Y:S02]  /*4480*/  IMAD.IADD R0, R110, 0x1, R2 ;  /* 0x000000016e007824 */ /* 0x028fe400078e0202 */
[----:B------:R-:W-:Y:S02]  /*4490*/  IMAD.IADD R2, R214, 0x1, -R24 ;  /* 0x00000001d6027824 */ /* 0x000fe400078e0a18 */
[----:B------:R-:W-:Y:S02]  /*44a0*/  IMAD.IADD R7, R6, 0x1, R0 ;  /* 0x0000000106077824 */ /* 0x000fe400078e0200 */
[----:B------:R-:W-:Y:S01]  /*44b0*/  IMAD.IADD R8, R0, 0x1, R8 ;  /* 0x0000000100087824 */ /* 0x000fe200078e0208 */
[----:B------:R-:W-:Y:S01]  /*44c0*/  IABS R4, R2 ;  /* 0x0000000200047213 */ /* 0x000fe20000000000 */
[----:B----4-:R-:W-:Y:S01]  /*44d0*/  FFMA.FTZ R21, R20, -R195, R55 ;  /* 0x800000c314157223 */ /* 0x010fe20000010037 */
[----:B------:R-:W-:Y:S01]  /*44e0*/  IADD3 R2, R6, 0x48, RZ ;  /* 0x0000004806027810 */ /* 0x000fe20007ffe0ff */
[----:B-1----:R-:W-:Y:S01]  /*44f0*/  IMAD.IADD R5, R214, 0x1, -R25 ;  /* 0x00000001d6057824 */ /* 0x002fe200078e0a19 */
[----:B------:R1:W2:Y:S01]  /*4500*/  I2F R10, R4 ;  /* 0x00000004000a7306 */ /* 0x0002a20000201400 */
[----:B------:R-:W-:Y:S01]  /*4510*/  IMAD.IADD R6, R0, 0x1, R9 ;  /* 0x0000000100067824 */ /* 0x000fe200078e0209 */
[----:B------:R-:W-:Y:S01]  /*4520*/  IMNMX R218, R7, R45, PT ;  /* 0x0000002d07da7217 */ /* 0x000fe20003800200 */
[----:B------:R-:W-:Y:S01]  /*4530*/  IMAD.IADD R211, R29, 0x1, R2 ;  /* 0x000000011dd37824 */ /* 0x000fe200078e0202 */
[----:B------:R-:W-:Y:S01]  /*4540*/  IABS R5, R5 ;  /* 0x0000000500057213 */ /* 0x000fe20000000000 */
[----:B------:R-:W-:Y:S01]  /*4550*/  FFMA.FTZ R9, R73, -R195, R52 ;  /* 0x800000c349097223 */ /* 0x000fe20000010034 */
[----:B------:R-:W-:Y:S01]  /*4560*/  IMNMX R216, R8, R45, PT ;  /* 0x0000002d08d87217 */ /* 0x000fe20003800200 */
[----:B------:R-:W-:Y:S01]  /*4570*/  FFMA.FTZ R29, R30, -R195, R85 ;  /* 0x800000c31e1d7223 */ /* 0x000fe20000010055 */
[----:B------:R-:W-:Y:S01]  /*4580*/  IMNMX R217, R6, R45, PT ;  /* 0x0000002d06d97217 */ /* 0x000fe20003800200 */
[----:B------:R-:W-:-:S02]  /*4590*/  FFMA.FTZ R8, R72, -R195, R53 ;  /* 0x800000c348087223 */ /* 0x000fc40000010035 */
[-C--:B------:R-:W-:Y:S01]  /*45a0*/  FFMA.FTZ R6, R47, -R195.reuse, R48 ;  /* 0x800000c32f067223 */ /* 0x080fe20000010030 */
[-C--:B------:R-:W-:Y:S01]  /*45b0*/  HMMA.16816.F32 R52, R40, R34.reuse, R124 ;  /* 0x000000222834723c */ /* 0x080fe2000000187c */
[----:B------:R-:W-:Y:S02]  /*45c0*/  FFMA.FTZ R20, R15, -R195, R50 ;  /* 0x800000c30f147223 */ /* 0x000fe40000010032 */
[C---:B------:R-:W-:Y:S02]  /*45d0*/  IMAD.IADD R7, R211.reuse, 0x1, -R17 ;  /* 0x00000001d3077824 */ /* 0x040fe400078e0a11 */
[----:B-1----:R-:W-:Y:S02]  /*45e0*/  IMAD.IADD R4, R0, 0x1, R2 ;  /* 0x0000000100047824 */ /* 0x002fe400078e0202 */
[----:B------:R-:W-:Y:S01]  /*45f0*/  IMAD.IADD R2, R212, 0x1, -R16 ;  /* 0x00000001d4027824 */ /* 0x000fe200078e0a10 */
[----:B------:R-:W-:Y:S01]  /*4600*/  IABS R7, R7 ;  /* 0x0000000700077213 */ /* 0x000fe20000000000 */
[----:B------:R-:W-:Y:S01]  /*4610*/  IMAD.MOV.U32 R0, RZ, RZ, R5 ;  /* 0x000000ffff007224 */ /* 0x000fe200078e0005 */
[----:B------:R-:W-:Y:S01]  /*4620*/  IMNMX R215, R4, R45, PT ;  /* 0x0000002d04d77217 */ /* 0x000fe20003800200 */
[----:B--2---:R-:W-:Y:S01]  /*4630*/  FFMA.FTZ R15, R10, -R195, R51 ;  /* 0x800000c30a0f7223 */ /* 0x004fe20000010033 */
[----:B------:R-:W-:Y:S01]  /*4640*/  IABS R2, R2 ;  /* 0x0000000200027213 */ /* 0x000fe20000000000 */
[----:B------:R1:W2:Y:S01]  /*4650*/  I2F R5, R0 ;  /* 0x0000000000057306 */ /* 0x0002a20000201400 */
[----:B------:R-:W-:Y:S01]  /*4660*/  IMAD.IADD R4, R211, 0x1, -R104 ;  /* 0x00000001d3047824 */ /* 0x000fe200078e0a68 */
[----:B------:R-:W-:Y:S04]  /*4670*/  HMMA.16816.F32 R48, R36, R34, R100 ;  /* 0x000000222430723c */ /* 0x000fe80000001864 */
[----:B------:R-:W-:Y:S01]  /*4680*/  IMNMX R207, RZ, R4, !PT ;  /* 0x00000004ffcf7217 */ /* 0x000fe20007800200 */
[----:B------:R-:W-:-:S03]  /*4690*/  IMAD.IADD R4, R212, 0x1, -R24 ;  /* 0x00000001d4047824 */ /* 0x000fc600078e0a18 */
[----:B------:R-:W-:-:S04]  /*46a0*/  ISETP.GE.AND P5, PT, R17, R207, PT ;  /* 0x000000cf1100720c */ /* 0x000fc80003fa6270 */
[----:B------:R-:W-:Y:S01]  /*46b0*/  ISETP.GE.OR P5, PT, R17, R215, !P5 ;  /* 0x000000d71100720c */ /* 0x000fe20006fa6670 */
[----:B-1----:R-:W-:Y:S02]  /*46c0*/  IMAD.MOV.U32 R0, RZ, RZ, R2 ;  /* 0x000000ffff007224 */ /* 0x002fe400078e0002 */
[----:B------:R-:W-:Y:S02]  /*46d0*/  IMAD.IADD R2, R213, 0x1, -R104 ;  /* 0x00000001d5027824 */ /* 0x000fe400078e0a68 */
[----:B--2---:R-:W-:Y:S02]  /*46e0*/  FFMA.FTZ R10, R5, -R195, R66 ;  /* 0x800000c3050a7223 */ /* 0x004fe40000010042 */
[----:B------:R-:W1:Y:S01]  /*46f0*/  I2F R0, R0 ;  /* 0x0000000000007306 */ /* 0x000e620000201400 */
[----:B------:R-:W-:Y:S01]  /*4700*/  IMNMX R210, RZ, R2, !PT ;  /* 0x00000002ffd27217 */ /* 0x000fe20007800200 */
[C---:B------:R-:W-:Y:S02]  /*4710*/  IMAD.IADD R2, R212.reuse, 0x1, -R104 ;  /* 0x00000001d4027824 */ /* 0x040fe400078e0a68 */
[----:B------:R-:W-:Y:S01]  /*4720*/  IMAD.IADD R5, R212, 0x1, -R19 ;  /* 0x00000001d4057824 */ /* 0x000fe200078e0a13 */
[----:B------:R-:W-:-:S02]  /*4730*/  ISETP.GE.AND P0, PT, R17, R210, PT ;  /* 0x000000d21100720c */ /* 0x000fc40003f06270 */
[C---:B------:R-:W-:Y:S02]  /*4740*/  ISETP.GE.AND P3, PT, R28.reuse, R210, PT ;  /* 0x000000d21c00720c */ /* 0x040fe40003f66270 */
[-C--:B------:R-:W-:Y:S02]  /*4750*/  ISETP.GE.OR P0, PT, R17, R218.reuse, !P0 ;  /* 0x000000da1100720c */ /* 0x080fe40004706670 */
[----:B------:R-:W-:Y:S02]  /*4760*/  ISETP.GE.OR P3, PT, R28, R218, !P3 ;  /* 0x000000da1c00720c */ /* 0x000fe40005f66670 */
[----:B------:R-:W-:Y:S02]  /*4770*/  FSEL R73, R11, -INF , !P0 ;  /* 0xff8000000b497808 */ /* 0x000fe40004000000 */
[----:B------:R-:W-:Y:S01]  /*4780*/  ISETP.GE.AND P0, PT, R24, R210, PT ;  /* 0x000000d21800720c */ /* 0x000fe20003f06270 */
[----:B-1----:R-:W-:Y:S01]  /*4790*/  FFMA.FTZ R30, R0, -R195, R80 ;  /* 0x800000c3001e7223 */ /* 0x002fe20000010050 */
[----:B------:R-:W-:Y:S01]  /*47a0*/  FSEL R72, R12, -INF , !P3 ;  /* 0xff8000000c487808 */ /* 0x000fe20005800000 */
[----:B------:R-:W-:Y:S01]  /*47b0*/  IMAD.IADD R0, R214, 0x1, -R104 ;  /* 0x00000001d6007824 */ /* 0x000fe200078e0a68 */
[----:B------:R-:W-:-:S02]  /*47c0*/  ISETP.GE.OR P0, PT, R24, R218, !P0 ;  /* 0x000000da1800720c */ /* 0x000fc40004706670 */
[----:B------:R-:W-:Y:S02]  /*47d0*/  ISETP.GE.AND P3, PT, R19, R210, PT ;  /* 0x000000d21300720c */ /* 0x000fe40003f66270 */
[----:B------:R-:W-:Y:S01]  /*47e0*/  IMNMX R209, RZ, R0, !PT ;  /* 0x00000000ffd17217 */ /* 0x000fe20007800200 */
[----:B------:R-:W-:Y:S01]  /*47f0*/  IMAD.IADD R0, R211, 0x1, -R28 ;  /* 0x00000001d3007824 */ /* 0x000fe200078e0a1c */
[----:B------:R-:W-:Y:S02]  /*4800*/  FSEL R112, R13, -INF , !P0 ;  /* 0xff8000000d707808 */ /* 0x000fe40004000000 */
[----:B------:R-:W-:Y:S01]  /*4810*/  ISETP.GE.AND P2, PT, R18, R210, PT ;  /* 0x000000d21200720c */ /* 0x000fe20003f46270 */
[----:B------:R-:W1:Y:S01]  /*4820*/  I2F R13, R7 ;  /* 0x00000007000d7306 */ /* 0x000e620000201400 */
[----:B------:R-:W-:Y:S02]  /*4830*/  ISETP.GE.OR P3, PT, R19, R218, !P3 ;  /* 0x000000da1300720c */ /* 0x000fe40005f66670 */
[----:B------:R-:W-:-:S02]  /*4840*/  ISETP.GE.AND P0, PT, R25, R210, PT ;  /* 0x000000d21900720c */ /* 0x000fc40003f06270 */
[----:B------:R-:W-:Y:S01]  /*4850*/  IMNMX R208, RZ, R2, !PT ;  /* 0x00000002ffd07217 */ /* 0x000fe20007800200 */
[----:B------:R-:W-:Y:S01]  /*4860*/  IMAD.IADD R2, R211, 0x1, -R16 ;  /* 0x00000001d3027824 */ /* 0x000fe200078e0a10 */
[-C--:B------:R-:W-:Y:S02]  /*4870*/  ISETP.GE.OR P2, PT, R18, R218.reuse, !P2 ;  /* 0x000000da1200720c */ /* 0x080fe40005746670 */
[----:B------:R-:W-:Y:S01]  /*4880*/  FSEL R111, R6, -INF , !P3 ;  /* 0xff800000066f7808 */ /* 0x000fe20005800000 */
[----:B------:R-:W-:Y:S01]  /*4890*/  IMAD.IADD R6, R212, 0x1, -R18 ;  /* 0x00000001d4067824 */ /* 0x000fe200078e0a12 */
[----:B------:R-:W-:Y:S02]  /*48a0*/  ISETP.GE.OR P0, PT, R25, R218, !P0 ;  /* 0x000000da1900720c */ /* 0x000fe40004706670 */
[----:B------:R-:W-:Y:S02]  /*48b0*/  IABS R0, R0 ;  /* 0x0000000000007213 */ /* 0x000fe40000000000 */
[----:B------:R-:W-:Y:S01]  /*48c0*/  FSEL R99, R8, -INF , !P2 ;  /* 0xff80000008637808 */ /* 0x000fe20005000000 */
[----:B-1----:R-:W-:Y:S01]  /*48d0*/  FFMA.FTZ R13, R13, -R195, R87 ;  /* 0x800000c30d0d7223 */ /* 0x002fe20000010057 */
[----:B------:R-:W-:Y:S01]  /*48e0*/  FSEL R118, R14, -INF , !P0 ;  /* 0xff8000000e767808 */ /* 0x000fe20004000000 */
[----:B------:R-:W1:Y:S01]  /*48f0*/  I2F R11, R0 ;  /* 0x00000000000b7306 */ /* 0x000e620000201400 */
[----:B------:R-:W-:-:S02]  /*4900*/  ISETP.GE.AND P4, PT, R17, R209, PT ;  /* 0x000000d11100720c */ /* 0x000fc40003f86270 */
[----:B------:R-:W-:Y:S02]  /*4910*/  IABS R8, R2 ;  /* 0x0000000200087213 */ /* 0x000fe40000000000 */
[C---:B------:R-:W-:Y:S02]  /*4920*/  ISETP.GE.AND P0, PT, R28.reuse, R209, PT ;  /* 0x000000d11c00720c */ /* 0x040fe40003f06270 */
[----:B------:R-:W-:Y:S02]  /*4930*/  IABS R2, R5 ;  /* 0x0000000500027213 */ /* 0x000fe40000000000 */
[-C--:B------:R-:W-:Y:S02]  /*4940*/  ISETP.GE.OR P4, PT, R17, R217.reuse, !P4 ;  /* 0x000000d91100720c */ /* 0x080fe40006786670 */
[----:B------:R-:W-:Y:S02]  /*4950*/  ISETP.GE.OR P0, PT, R28, R217, !P0 ;  /* 0x000000d91c00720c */ /* 0x000fe40004706670 */
[----:B------:R-:W-:Y:S01]  /*4960*/  IABS R5, R4 ;  /* 0x0000000400057213 */ /* 0x000fe20000000000 */
[----:B------:R-:W-:Y:S01]  /*4970*/  IMAD.MOV.U32 R4, RZ, RZ, R8 ;  /* 0x000000ffff047224 */ /* 0x000fe200078e0008 */
[----:B------:R-:W-:Y:S01]  /*4980*/  FSEL R64, R22, -INF , !P0 ;  /* 0xff80000016407808 */ /* 0x000fe20004000000 */
[----:B-1----:R-:W-:Y:S01]  /*4990*/  FFMA.FTZ R14, R11, -R195, R86 ;  /* 0x800000c30b0e7223 */ /* 0x002fe20000010056 */
[----:B------:R-:W-:Y:S01]  /*49a0*/  IABS R0, R6 ;  /* 0x0000000600007213 */ /* 0x000fe20000000000 */
[----:B------:R1:W2:Y:S01]  /*49b0*/  I2F R12, R4 ;  /* 0x00000004000c7306 */ /* 0x0002a20000201400 */
[----:B------:R-:W-:Y:S01]  /*49c0*/  FSEL R26, R26, -INF , !P4 ;  /* 0xff8000001a1a7808 */ /* 0x000fe20006000000 */
[----:B------:R-:W-:Y:S01]  /*49d0*/  IMAD.IADD R6, R211, 0x1, -R19 ;  /* 0x00000001d3067824 */ /* 0x000fe200078e0a13 */
[----:B------:R-:W-:-:S02]  /*49e0*/  ISETP.GE.AND P0, PT, R18, R209, PT ;  /* 0x000000d11200720c */ /* 0x000fc40003f06270 */
[C---:B------:R-:W-:Y:S02]  /*49f0*/  ISETP.GE.AND P4, PT, R19.reuse, R209, PT ;  /* 0x000000d11300720c */ /* 0x040fe40003f86270 */
[-C--:B------:R-:W-:Y:S01]  /*4a00*/  ISETP.GE.OR P0, PT, R18, R217.reuse, !P0 ;  /* 0x000000d91200720c */ /* 0x080fe20004706670 */
[----:B------:R3:W-:Y:S01]  /*4a10*/  I2F R7, R0 ;  /* 0x0000000000077306 */ /* 0x0007e20000201400 */
[----:B------:R-:W-:Y:S02]  /*4a20*/  ISETP.GE.OR P4, PT, R19, R217, !P4 ;  /* 0x000000d91300720c */ /* 0x000fe40006786670 */
[----:B------:R-:W-:Y:S02]  /*4a30*/  FSEL R97, R21, -INF , !P0 ;  /* 0xff80000015617808 */ /* 0x000fe40004000000 */
[----:B------:R-:W-:Y:S02]  /*4a40*/  FSEL R104, R20, -INF , !P4 ;  /* 0xff80000014687808 */ /* 0x000fe40006000000 */
[----:B------:R-:W-:Y:S01]  /*4a50*/  ISETP.GE.AND P0, PT, R25, R209, PT ;  /* 0x000000d11900720c */ /* 0x000fe20003f06270 */
[----:B-1----:R-:W-:Y:S01]  /*4a60*/  IMAD.IADD R4, R211, 0x1, -R18 ;  /* 0x00000001d3047824 */ /* 0x002fe200078e0a12 */
[----:B------:R-:W-:Y:S01]  /*4a70*/  ISETP.GE.AND P4, PT, R18, R208, PT ;  /* 0x000000d01200720c */ /* 0x000fe20003f86270 */
[----:B--2---:R-:W-:Y:S01]  /*4a80*/  FFMA.FTZ R11, R12, -R195, R82 ;  /* 0x800000c30c0b7223 */ /* 0x004fe20000010052 */
[----:B------:R-:W-:-:S02]  /*4a90*/  ISETP.GE.OR P0, PT, R25, R217, !P0 ;  /* 0x000000d91900720c */ /* 0x000fc40004706670 */
[----:B------:R-:W-:Y:S02]  /*4aa0*/  ISETP.GE.OR P4, PT, R18, R216, !P4 ;  /* 0x000000d81200720c */ /* 0x000fe40006786670 */
[----:B------:R-:W-:Y:S01]  /*4ab0*/  FSEL R122, R10, -INF , !P0 ;  /* 0xff8000000a7a7808 */ /* 0x000fe20004000000 */
[----:B---3--:R-:W-:Y:S01]  /*4ac0*/  IMAD.MOV.U32 R0, RZ, RZ, R2 ;  /* 0x000000ffff007224 */ /* 0x008fe200078e0002 */
[----:B------:R-:W-:Y:S01]  /*4ad0*/  IABS R4, R4 ;  /* 0x0000000400047213 */ /* 0x000fe20000000000 */
[----:B------:R-:W-:Y:S01]  /*4ae0*/  IMAD.MOV.U32 R2, RZ, RZ, R5 ;  /* 0x000000ffff027224 */ /* 0x000fe200078e0005 */
[----:B------:R-:W-:Y:S01]  /*4af0*/  IABS R6, R6 ;  /* 0x0000000600067213 */ /* 0x000fe20000000000 */
[----:B------:R1:W-:Y:S01]  /*4b00*/  I2F R8, R0 ;  /* 0x0000000000087306 */ /* 0x0003e20000201400 */
[----:B------:R-:W-:Y:S02]  /*4b10*/  ISETP.GE.AND P0, PT, R28, R208, PT ;  /* 0x000000d01c00720c */ /* 0x000fe40003f06270 */
[----:B------:R-:W-:-:S02]  /*4b20*/  ISETP.GE.AND P1, PT, R16, R210, PT ;  /* 0x000000d21000720c */ /* 0x000fc40003f26270 */
[----:B------:R-:W-:Y:S02]  /*4b30*/  ISETP.GE.OR P0, PT, R28, R216, !P0 ;  /* 0x000000d81c00720c */ /* 0x000fe40004706670 */
[C---:B------:R-:W-:Y:S01]  /*4b40*/  ISETP.GE.OR P1, PT, R16.reuse, R218, !P1 ;  /* 0x000000da1000720c */ /* 0x040fe20004f26670 */
[----:B------:R2:W3:Y:S01]  /*4b50*/  I2F R10, R4 ;  /* 0x00000004000a7306 */ /* 0x0004e20000201400 */
[----:B------:R-:W-:Y:S02]  /*4b60*/  FSEL R130, R27, -INF , !P0 ;  /* 0xff8000001b827808 */ /* 0x000fe40004000000 */
[-C--:B------:R-:W-:Y:S02]  /*4b70*/  ISETP.GE.AND P0, PT, R19, R208.reuse, PT ;  /* 0x000000d01300720c */ /* 0x080fe40003f06270 */
[----:B------:R-:W-:Y:S02]  /*4b80*/  FSEL R98, R9, -INF , !P1 ;  /* 0xff80000009627808 */ /* 0x000fe40004800000 */
[----:B------:R-:W-:Y:S01]  /*4b90*/  ISETP.GE.AND P2, PT, R16, R208, PT ;  /* 0x000000d01000720c */ /* 0x000fe20003f46270 */
[----:B-1----:R-:W-:Y:S01]  /*4ba0*/  IMAD.IADD R0, R212, 0x1, -R25 ;  /* 0x00000001d4007824 */ /* 0x002fe200078e0a19 */
[----:B------:R-:W1:Y:S01]  /*4bb0*/  I2F R2, R2 ;  /* 0x0000000200027306 */ /* 0x000e620000201400 */
[----:B------:R-:W-:-:S02]  /*4bc0*/  ISETP.GE.OR P0, PT, R19, R216, !P0 ;  /* 0x000000d81300720c */ /* 0x000fc40004706670 */
[C---:B------:R-:W-:Y:S02]  /*4bd0*/  ISETP.GE.AND P1, PT, R16.reuse, R209, PT ;  /* 0x000000d11000720c */ /* 0x040fe40003f26270 */
[----:B------:R-:W-:Y:S01]  /*4be0*/  IABS R0, R0 ;  /* 0x0000000000007213 */ /* 0x000fe20000000000 */
[----:B--2---:R-:W-:Y:S01]  /*4bf0*/  IMAD.MOV.U32 R4, RZ, RZ, R6 ;  /* 0x000000ffff047224 */ /* 0x004fe200078e0006 */
[C---:B------:R-:W-:Y:S02]  /*4c00*/  ISETP.GE.OR P2, PT, R16.reuse, R216, !P2 ;  /* 0x000000d81000720c */ /* 0x040fe40005746670 */
[----:B------:R2:W4:Y:S01]  /*4c10*/  I2F R5, R0 ;  /* 0x0000000000057306 */ /* 0x0005220000201400 */
[----:B------:R-:W-:Y:S01]  /*4c20*/  ISETP.GE.OR P1, PT, R16, R217, !P1 ;  /* 0x000000d91000720c */ /* 0x000fe20004f26670 */
[----:B---3--:R-:W-:Y:S01]  /*4c30*/  FFMA.FTZ R10, R10, -R195, R83 ;  /* 0x800000c30a0a7223 */ /* 0x008fe20000010053 */
[----:B------:R-:W-:Y:S02]  /*4c40*/  FSEL R132, R30, -INF , !P2 ;  /* 0xff8000001e847808 */ /* 0x000fe40005000000 */
[----:B------:R-:W-:-:S02]  /*4c50*/  ISETP.GE.AND P2, PT, R24, R208, PT ;  /* 0x000000d01800720c */ /* 0x000fc40003f46270 */
[----:B------:R-:W-:Y:S01]  /*4c60*/  ISETP.GE.AND P6, PT, R17, R208, PT ;  /* 0x000000d01100720c */ /* 0x000fe20003fc6270 */
[----:B------:R3:W-:Y:S01]  /*4c70*/  I2F R9, R4 ;  /* 0x0000000400097306 */ /* 0x0007e20000201400 */
[----:B------:R-:W-:Y:S01]  /*4c80*/  FSEL R74, R23, -INF , !P1 ;  /* 0xff800000174a7808 */ /* 0x000fe20004800000 */
[----:B-1----:R-:W-:Y:S01]  /*4c90*/  FFMA.FTZ R2, R2, -R195, R57 ;  /* 0x800000c302027223 */ /* 0x002fe20000010039 */
[C---:B------:R-:W-:Y:S01]  /*4ca0*/  ISETP.GE.AND P1, PT, R24.reuse, R209, PT ;  /* 0x000000d11800720c */ /* 0x040fe20003f26270 */
[----:B------:R-:W1:Y:S01]  /*4cb0*/  LDSM.16.M88.4 R20, [R191+0x8c00] ;  /* 0x008c0000bf14783b */ /* 0x000e620000000200 */
[----:B------:R-:W-:Y:S01]  /*4cc0*/  ISETP.GE.OR P2, PT, R24, R216, !P2 ;  /* 0x000000d81800720c */ /* 0x000fe20005746670 */
[----:B------:R-:W-:-:S04]  /*4cd0*/  DEPBAR.LE SB0, 0x0 ;  /* 0x000080000000791a */ /* 0x000fc80000000000 */
[-C--:B--2---:R-:W-:Y:S01]  /*4ce0*/  FFMA.FTZ R0, R7, -R195.reuse, R81 ;  /* 0x800000c307007223 */ /* 0x084fe20000010051 */
[----:B------:R-:W-:Y:S01]  /*4cf0*/  ISETP.GE.OR P6, PT, R17, R216, !P6 ;  /* 0x000000d81100720c */ /* 0x000fe200077c6670 */
[----:B----4-:R-:W-:Y:S01]  /*4d00*/  FFMA.FTZ R7, R5, -R195, R76 ;  /* 0x800000c305077223 */ /* 0x010fe2000001004c */
[----:B------:R-:W-:Y:S02]  /*4d10*/  ISETP.GE.OR P1, PT, R24, R217, !P1 ;  /* 0x000000d91800720c */ /* 0x000fe40004f26670 */
[----:B------:R-:W-:Y:S01]  /*4d20*/  FSEL R131, R0, -INF , !P4 ;  /* 0xff80000000837808 */ /* 0x000fe20006000000 */
[----:B------:R-:W-:Y:S01]  /*4d30*/  IMAD.IADD R0, R211, 0x1, -R24 ;  /* 0x00000001d3007824 */ /* 0x000fe200078e0a18 */
[----:B------:R-:W-:Y:S01]  /*4d40*/  FSEL R124, R2, -INF , !P2 ;  /* 0xff800000027c7808 */ /* 0x000fe20005000000 */
[----:B---3--:R-:W-:Y:S01]  /*4d50*/  FFMA.FTZ R4, R8, -R195, R56 ;  /* 0x800000c308047223 */ /* 0x008fe20000010038 */
[----:B------:R-:W-:Y:S02]  /*4d60*/  FSEL R106, R15, -INF , !P1 ;  /* 0xff8000000f6a7808 */ /* 0x000fe40004800000 */
[----:B------:R-:W-:-:S02]  /*4d70*/  IABS R6, R0 ;  /* 0x0000000000067213 */ /* 0x000fc40000000000 */
[----:B------:R-:W-:Y:S01]  /*4d80*/  FSEL R125, R4, -INF , !P0 ;  /* 0xff800000047d7808 */ /* 0x000fe20004000000 */
[----:B------:R-:W-:Y:S01]  /*4d90*/  IMAD.IADD R4, R211, 0x1, -R25 ;  /* 0x00000001d3047824 */ /* 0x000fe200078e0a19 */
[----:B------:R-:W-:Y:S02]  /*4da0*/  IADD3 R0, R28, 0x19, RZ ;  /* 0x000000191c007810 */ /* 0x000fe40007ffe0ff */
[----:B------:R-:W2:Y:S01]  /*4db0*/  I2F R6, R6 ;  /* 0x0000000600067306 */ /* 0x000ea20000201400 */
[----:B------:R-:W-:Y:S02]  /*4dc0*/  ISETP.GE.AND P0, PT, R25, R208, PT ;  /* 0x000000d01900720c */ /* 0x000fe40003f06270 */
[----:B------:R-:W-:Y:S01]  /*4dd0*/  IMAD.IADD R5, R213, 0x1, -R0 ;  /* 0x00000001d5057824 */ /* 0x000fe200078e0a00 */
[----:B------:R-:W-:Y:S02]  /*4de0*/  IABS R4, R4 ;  /* 0x0000000400047213 */ /* 0x000fe40000000000 */
[----:B------:R-:W-:-:S02]  /*4df0*/  ISETP.GE.OR P0, PT, R25, R216, !P0 ;  /* 0x000000d81900720c */ /* 0x000fc40004706670 */
[----:B------:R-:W-:Y:S01]  /*4e00*/  IABS R2, R5 ;  /* 0x0000000500027213 */ /* 0x000fe20000000000 */
[----:B------:R-:W-:Y:S01]  /*4e10*/  IMAD.IADD R5, R214, 0x1, -R0 ;  /* 0x00000001d6057824 */ /* 0x000fe200078e0a00 */
[----:B------:R-:W-:Y:S02]  /*4e20*/  ISETP.GE.AND P3, PT, R16, R207, PT ;  /* 0x000000cf1000720c */ /* 0x000fe40003f66270 */
[----:B------:R3:W-:Y:S01]  /*4e30*/  I2F R12, R2 ;  /* 0x00000002000c7306 */ /* 0x0007e20000201400 */
[----:B------:R-:W-:Y:S02]  /*4e40*/  FSEL R123, R7, -INF , !P0 ;  /* 0xff800000077b7808 */ /* 0x000fe40004000000 */
[----:B------:R-:W-:Y:S01]  /*4e50*/  IABS R5, R5 ;  /* 0x0000000500057213 */ /* 0x000fe20000000000 */
[----:B--2---:R-:W-:Y:S01]  /*4e60*/  FFMA.FTZ R17, R6, -R195, R59 ;  /* 0x800000c306117223 */ /* 0x004fe2000001003b */
[----:B------:R-:W-:Y:S01]  /*4e70*/  ISETP.GE.OR P3, PT, R16, R215, !P3 ;  /* 0x000000d71000720c */ /* 0x000fe20005f66670 */
[----:B------:R-:W-:Y:S01]  /*4e80*/  IMAD.MOV.U32 R6, RZ, RZ, R4 ;  /* 0x000000ffff067224 */ /* 0x000fe200078e0004 */
[----:B------:R-:W-:Y:S01]  /*4e90*/  IADD3 R4, R28, 0x20, RZ ;  /* 0x000000201c047810 */ /* 0x000fe20007ffe0ff */
[----:B------:R-:W-:Y:S01]  /*4ea0*/  FFMA.FTZ R16, R9, -R195, R58 ;  /* 0x800000c309107223 */ /* 0x000fe2000001003a */
[-C--:B------:R-:W-:Y:S01]  /*4eb0*/  ISETP.GE.AND P1, PT, R18, R207.reuse, PT ;  /* 0x000000cf1200720c */ /* 0x080fe20003f26270 */
[----:B------:R2:W4:Y:S01]  /*4ec0*/  I2F R15, R6 ;  /* 0x00000006000f7306 */ /* 0x0005220000201400 */
[----:B------:R-:W-:Y:S01]  /*4ed0*/  ISETP.GE.AND P0, PT, R28, R207, PT ;  /* 0x000000cf1c00720c */ /* 0x000fe20003f06270 */
[----:B------:R-:W-:Y:S01]  /*4ee0*/  IMAD.IADD R7, R213, 0x1, -R4 ;  /* 0x00000001d5077824 */ /* 0x000fe200078e0a04 */
[-C--:B------:R-:W-:Y:S01]  /*4ef0*/  ISETP.GE.OR P1, PT, R18, R215.reuse, !P1 ;  /* 0x000000d71200720c */ /* 0x080fe20004f26670 */
[----:B-1----:R-:W-:Y:S01]  /*4f00*/  HMMA.16816.F32 R32, R36, R20, R92 ;  /* 0x000000142420723c */ /* 0x002fe2000000185c */
[----:B------:R-:W-:-:S02]  /*4f10*/  ISETP.GE.OR P0, PT, R28, R215, !P0 ;  /* 0x000000d71c00720c */ /* 0x000fc40004706670 */
[----:B---3--:R-:W-:Y:S01]  /*4f20*/  IADD3 R2, R28, 0x21, RZ ;  /* 0x000000211c027810 */ /* 0x008fe20007ffe0ff */
[----:B------:R1:W3:Y:S01]  /*4f30*/  I2F R9, R5 ;  /* 0x0000000500097306 */ /* 0x0002e20000201400 */
[----:B------:R-:W-:Y:S02]  /*4f40*/  IABS R7, R7 ;  /* 0x0000000700077213 */ /* 0x000fe40000000000 */
[----:B------:R-:W-:Y:S01]  /*4f50*/  FSEL R119, R14, -INF , !P0 ;  /* 0xff8000000e777808 */ /* 0x000fe20004000000 */
[----:B------:R-:W-:Y:S01]  /*4f60*/  HMMA.16816.F32 R44, R40, R20, R140 ;  /* 0x00000014282c723c */ /* 0x000fe2000000188c */
[----:B------:R-:W-:Y:S02]  /*4f70*/  FSEL R117, R13, -INF , !P5 ;  /* 0xff8000000d757808 */ /* 0x000fe40006800000 */
[----:B------:R-:W-:Y:S01]  /*4f80*/  FSEL R121, R11, -INF , !P3 ;  /* 0xff8000000b797808 */ /* 0x000fe20005800000 */
[----:B--2---:R-:W-:Y:S01]  /*4f90*/  IMAD.IADD R6, R212, 0x1, -R0 ;  /* 0x00000001d4067824 */ /* 0x004fe200078e0a00 */
[----:B------:R-:W-:Y:S01]  /*4fa0*/  FSEL R120, R10, -INF , !P1 ;  /* 0xff8000000a787808 */ /* 0x000fe20004800000 */
[-C--:B----4-:R-:W-:Y:S01]  /*4fb0*/  FFMA.FTZ R10, R15, -R195.reuse, R78 ;  /* 0x800000c30f0a7223 */ /* 0x090fe2000001004e */
[----:B------:R-:W-:Y:S01]  /*4fc0*/  ISETP.GE.AND P0, PT, R0, R210, PT ;  /* 0x000000d20000720c */ /* 0x000fe20003f06270 */
[----:B------:R-:W-:Y:S01]  /*4fd0*/  FFMA.FTZ R11, R12, -R195, R65 ;  /* 0x800000c30c0b7223 */ /* 0x000fe20000010041 */
[----:B------:R-:W-:Y:S01]  /*4fe0*/  IABS R6, R6 ;  /* 0x0000000600067213 */ /* 0x000fe20000000000 */
[----:B------:R-:W-:Y:S01]  /*4ff0*/  HMMA.16816.F32 R36, R36, R22, R136 ;  /* 0x000000162424723c */ /* 0x000fe20000001888 */
[C---:B------:R-:W-:Y:S01]  /*5000*/  ISETP.GE.AND P5, PT, R0.reuse, R209, PT ;  /* 0x000000d10000720c */ /* 0x040fe20003fa6270 */
[----:B-1----:R-:W-:Y:S01]  /*5010*/  IMAD.IADD R5, R213, 0x1, -R2 ;  /* 0x00000001d5057824 */ /* 0x002fe200078e0a02 */
[C---:B------:R-:W-:Y:S01]  /*5020*/  ISETP.GE.AND P3, PT, R0.reuse, R208, PT ;  /* 0x000000d00000720c */ /* 0x040fe20003f66270 */
[----:B------:R-:W-:Y:S01]  /*5030*/  IMAD.MOV.U32 R8, RZ, RZ, R6 ;  /* 0x000000ffff087224 */ /* 0x000fe200078e0006 */
[C---:B------:R-:W-:Y:S01]  /*5040*/  ISETP.GE.AND P1, PT, R0.reuse, R207, PT ;  /* 0x000000cf0000720c */ /* 0x040fe20003f26270 */
[----:B---3--:R-:W-:Y:S01]  /*5050*/  FFMA.FTZ R12, R9, -R195, R67 ;  /* 0x800000c3090c7223 */ /* 0x008fe20000010043 */
[----:B------:R-:W-:Y:S01]  /*5060*/  IABS R6, R5 ;  /* 0x0000000500067213 */ /* 0x000fe20000000000 */
[----:B------:R-:W-:Y:S01]  /*5070*/  IMAD.MOV.U32 R5, RZ, RZ, R7 ;  /* 0x000000ffff057224 */ /* 0x000fe200078e0007 */
[C---:B------:R-:W-:Y:S01]  /*5080*/  ISETP.GE.OR P0, PT, R0.reuse, R218, !P0 ;  /* 0x000000da0000720c */ /* 0x040fe20004706670 */
[----:B------:R-:W1:Y:S01]  /*5090*/  I2F R7, R8 ;  /* 0x0000000800077306 */ /* 0x000e620000201400 */
[----:B------:R-:W-:-:S02]  /*50a0*/  ISETP.GE.OR P5, PT, R0, R217, !P5 ;  /* 0x000000d90000720c */ /* 0x000fc40006fa6670 */
[C---:B------:R-:W-:Y:S02]  /*50b0*/  ISETP.GE.OR P3, PT, R0.reuse, R216, !P3 ;  /* 0x000000d80000720c */ /* 0x040fe40005f66670 */
[----:B------:R-:W-:Y:S02]  /*50c0*/  ISETP.GE.OR P1, PT, R0, R215, !P1 ;  /* 0x000000d70000720c */ /* 0x000fe40004f26670 */
[----:B------:R-:W-:Y:S01]  /*50d0*/  FSEL R129, R29, -INF , !P6 ;  /* 0xff8000001d817808 */ /* 0x000fe20007000000 */
[----:B------:R2:W-:Y:S01]  /*50e0*/  I2F R13, R5 ;  /* 0x00000005000d7306 */ /* 0x0005e20000201400 */
[----:B------:R-:W-:Y:S01]  /*50f0*/  BAR.SYNC.DEFER_BLOCKING 0x0 ;  /* 0x0000000000007b1d */ /* 0x000fe20000010000 */
[-C--:B------:R-:W-:Y:S02]  /*5100*/  ISETP.GE.AND P6, PT, R19, R207.reuse, PT ;  /* 0x000000cf1300720c */ /* 0x080fe40003fc6270 */
[-C--:B------:R-:W-:Y:S02]  /*5110*/  ISETP.GE.AND P4, PT, R24, R207.reuse, PT ;  /* 0x000000cf1800720c */ /* 0x080fe40003f86270 */
[----:B------:R-:W-:Y:S01]  /*5120*/  ISETP.GE.AND P2, PT, R25, R207, PT ;  /* 0x000000cf1900720c */ /* 0x000fe20003f46270 */
[----:B-1----:R-:W-:Y:S01]  /*5130*/  FFMA.FTZ R14, R7, -R195, R77 ;  /* 0x800000c3070e7223 */ /* 0x002fe2000001004d */
[----:B------:R-:W-:-:S02]  /*5140*/  ISETP.GE.OR P6, PT, R19, R215, !P6 ;  /* 0x000000d71300720c */ /* 0x000fc400077c6670 */
[-C--:B------:R-:W-:Y:S02]  /*5150*/  ISETP.GE.OR P4, PT, R24, R215.reuse, !P4 ;  /* 0x000000d71800720c */ /* 0x080fe40006786670 */
[----:B------:R-:W-:Y:S02]  /*5160*/  ISETP.GE.OR P2, PT, R25, R215, !P2 ;  /* 0x000000d71900720c */ /* 0x000fe40005746670 */
[----:B------:R-:W-:Y:S01]  /*5170*/  FSEL R115, R16, -INF , !P6 ;  /* 0xff80000010737808 */ /* 0x000fe20007000000 */
[----:B--2---:R-:W-:Y:S01]  /*5180*/  IMAD.IADD R5, R211, 0x1, -R0 ;  /* 0x00000001d3057824 */ /* 0x004fe200078e0a00 */
[----:B------:R-:W-:Y:S01]  /*5190*/  FSEL R114, R17, -INF , !P4 ;  /* 0xff80000011727808 */ /* 0x000fe20006000000 */
[----:B------:R-:W-:Y:S01]  /*51a0*/  IMAD.MOV.U32 R0, RZ, RZ, R6 ;  /* 0x000000ffff007224 */ /* 0x000fe200078e0006 */
[----:B------:R-:W-:Y:S02]  /*51b0*/  FSEL R113, R10, -INF , !P2 ;  /* 0xff8000000a717808 */ /* 0x000fe40005000000 */
[----:B------:R-:W-:Y:S01]  /*51c0*/  IABS R6, R5 ;  /* 0x0000000500067213 */ /* 0x000fe20000000000 */
[----:B------:R1:W-:Y:S01]  /*51d0*/  I2F R15, R0 ;  /* 0x00000000000f7306 */ /* 0x0003e20000201400 */
[----:B------:R-:W-:Y:S01]  /*51e0*/  IMAD.IADD R5, R214, 0x1, -R4 ;  /* 0x00000001d6057824 */ /* 0x000fe200078e0a04 */
[----:B------:R-:W-:-:S02]  /*51f0*/  FSEL R61, R11, -INF , !P0 ;  /* 0xff8000000b3d7808 */ /* 0x000fc40004000000 */
[----:B------:R-:W-:Y:S01]  /*5200*/  IMAD.MOV.U32 R8, RZ, RZ, R6 ;  /* 0x000000ffff087224 */ /* 0x000fe200078e0006 */
[C---:B------:R-:W-:Y:S02]  /*5210*/  ISETP.GE.AND P6, PT, R4.reuse, R210, PT ;  /* 0x000000d20400720c */ /* 0x040fe40003fc6270 */
[----:B------:R-:W-:Y:S01]  /*5220*/  IABS R5, R5 ;  /* 0x0000000500057213 */ /* 0x000fe20000000000 */
[----:B------:R2:W3:Y:S01]  /*5230*/  I2F R9, R8 ;  /* 0x0000000800097306 */ /* 0x0004e20000201400 */
[C---:B------:R-:W-:Y:S02]  /*5240*/  ISETP.GE.AND P4, PT, R4.reuse, R209, PT ;  /* 0x000000d10400720c */ /* 0x040fe40003f86270 */
[C---:B------:R-:W-:Y:S02]  /*5250*/  ISETP.GE.AND P2, PT, R4.reuse, R208, PT ;  /* 0x000000d00400720c */ /* 0x040fe40003f46270 */
[C---:B------:R-:W-:Y:S02]  /*5260*/  ISETP.GE.AND P0, PT, R4.reuse, R207, PT ;  /* 0x000000cf0400720c */ /* 0x040fe40003f06270 */
[----:B------:R-:W-:-:S02]  /*5270*/  ISETP.GE.OR P6, PT, R4, R218, !P6 ;  /* 0x000000da0400720c */ /* 0x000fc400077c6670 */
[----:B-1----:R-:W-:Y:S02]  /*5280*/  IADD3 R0, R28, 0x28, RZ ;  /* 0x000000281c007810 */ /* 0x002fe40007ffe0ff */
[C---:B------:R-:W-:Y:S02]  /*5290*/  ISETP.GE.OR P4, PT, R4.reuse, R217, !P4 ;  /* 0x000000d90400720c */ /* 0x040fe40006786670 */
[C---:B------:R-:W-:Y:S01]  /*52a0*/  ISETP.GE.OR P2, PT, R4.reuse, R216, !P2 ;  /* 0x000000d80400720c */ /* 0x040fe20005746670 */
[----:B------:R-:W-:Y:S01]  /*52b0*/  IMAD.IADD R6, R213, 0x1, -R0 ;  /* 0x00000001d5067824 */ /* 0x000fe200078e0a00 */
[----:B------:R-:W-:Y:S01]  /*52c0*/  ISETP.GE.OR P0, PT, R4, R215, !P0 ;  /* 0x000000d70400720c */ /* 0x000fe20004706670 */
[----:B--2---:R-:W-:Y:S01]  /*52d0*/  IMAD.MOV.U32 R8, RZ, RZ, R5 ;  /* 0x000000ffff087224 */ /* 0x004fe200078e0005 */
[----:B------:R-:W-:Y:S01]  /*52e0*/  FSEL R116, R14, -INF , !P3 ;  /* 0xff8000000e747808 */ /* 0x000fe20005800000 */
[----:B---3--:R-:W-:Y:S01]  /*52f0*/  FFMA.FTZ R9, R9, -R195, R79 ;  /* 0x800000c309097223 */ /* 0x008fe2000001004f */
[----:B------:R-:W-:Y:S01]  /*5300*/  IABS R7, R6 ;  /* 0x0000000600077213 */ /* 0x000fe20000000000 */
[--C-:B------:R-:W-:Y:S01]  /*5310*/  IMAD.IADD R6, R212, 0x1, -R4.reuse ;  /* 0x00000001d4067824 */ /* 0x100fe200078e0a04 */
[----:B------:R-:W-:Y:S01]  /*5320*/  FSEL R65, R12, -INF , !P5 ;  /* 0xff8000000c417808 */ /* 0x000fe20006800000 */
[----:B------:R-:W-:Y:S01]  /*5330*/  IMAD.IADD R4, R211, 0x1, -R4 ;  /* 0x00000001d3047824 */ /* 0x000fe200078e0a04 */
[----:B------:R-:W-:-:S02]  /*5340*/  FSEL R105, R9, -INF , !P1 ;  /* 0xff80000009697808 */ /* 0x000fc40004800000 */
[----:B------:R-:W-:Y:S01]  /*5350*/  IABS R5, R6 ;  /* 0x0000000600057213 */ /* 0x000fe20000000000 */
[----:B------:R-:W-:Y:S01]  /*5360*/  IMAD.MOV.U32 R6, RZ, RZ, R7 ;  /* 0x000000ffff067224 */ /* 0x000fe200078e0007 */
[----:B------:R-:W-:Y:S01]  /*5370*/  IABS R11, R4 ;  /* 0x00000004000b7213 */ /* 0x000fe20000000000 */
[----:B------:R1:W2:Y:S01]  /*5380*/  I2F R7, R8 ;  /* 0x0000000800077306 */ /* 0x0002a20000201400 */
[C---:B------:R-:W-:Y:S02]  /*5390*/  ISETP.GE.AND P5, PT, R2.reuse, R210, PT ;  /* 0x000000d20200720c */ /* 0x040fe40003fa6270 */
[C---:B------:R-:W-:Y:S02]  /*53a0*/  ISETP.GE.AND P3, PT, R2.reuse, R209, PT ;  /* 0x000000d10200720c */ /* 0x040fe40003f66270 */
[C---:B------:R-:W-:Y:S02]  /*53b0*/  ISETP.GE.AND P1, PT, R2.reuse, R208, PT ;  /* 0x000000d00200720c */ /* 0x040fe40003f26270 */
[C---:B------:R-:W-:Y:S01]  /*53c0*/  ISETP.GE.OR P5, PT, R2.reuse, R218, !P5 ;  /* 0x000000da0200720c */ /* 0x040fe20006fa6670 */
[----:B------:R3:W-:Y:S01]  /*53d0*/  I2F R16, R6 ;  /* 0x0000000600107306 */ /* 0x0007e20000201400 */
[----:B------:R-:W-:-:S02]  /*53e0*/  ISETP.GE.OR P3, PT, R2, R217, !P3 ;  /* 0x000000d90200720c */ /* 0x000fc40005f66670 */
[----:B------:R-:W-:-:S05]  /*53f0*/  ISETP.GE.OR P1, PT, R2, R216, !P1 ;  /* 0x000000d80200720c */ /* 0x000fca0004f26670 */
[----:B------:R-:W4:Y:S01]  /*5400*/  I2F R10, R5 ;  /* 0x00000005000a7306 */ /* 0x000f220000201400 */
[-C--:B-1----:R-:W-:Y:S02]  /*5410*/  FFMA.FTZ R8, R13, -R195.reuse, R68 ;  /* 0x800000c30d087223 */ /* 0x082fe40000010044 */
[----:B--2---:R-:W-:Y:S02]  /*5420*/  FFMA.FTZ R13, R7, -R195, R70 ;  /* 0x800000c3070d7223 */ /* 0x004fe40000010046 */
[----:B------:R-:W-:Y:S01]  /*5430*/  IMAD.IADD R7, R212, 0x1, -R2 ;  /* 0x00000001d4077824 */ /* 0x000fe200078e0a02 */
[----:B------:R-:W-:Y:S02]  /*5440*/  FSEL R66, R8, -INF , !P6 ;  /* 0xff80000008427808 */ /* 0x000fe40007000000 */
[----:B---3--:R-:W-:Y:S01]  /*5450*/  IADD3 R6, R28, 0x29, RZ ;  /* 0x000000291c067810 */ /* 0x008fe20007ffe0ff */
[----:B------:R-:W1:Y:S01]  /*5460*/  I2F R11, R11 ;  /* 0x0000000b000b7306 */ /* 0x000e620000201400 */
[----:B------:R-:W-:-:S02]  /*5470*/  IABS R7, R7 ;  /* 0x0000000700077213 */ /* 0x000fc40000000000 */
[C---:B------:R-:W-:Y:S01]  /*5480*/  ISETP.GE.AND P6, PT, R2.reuse, R207, PT ;  /* 0x000000cf0200720c */ /* 0x040fe20003fc6270 */
[----:B------:R-:W-:Y:S01]  /*5490*/  IMAD.IADD R4, R213, 0x1, -R6 ;  /* 0x00000001d5047824 */ /* 0x000fe200078e0a06 */
[----:B------:R-:W-:Y:S02]  /*54a0*/  FSEL R83, R13, -INF , !P4 ;  /* 0xff8000000d537808 */ /* 0x000fe40006000000 */
[----:B------:R-:W-:Y:S01]  /*54b0*/  ISETP.GE.OR P6, PT, R2, R215, !P6 ;  /* 0x000000d70200720c */ /* 0x000fe200077c6670 */
[-C--:B----4-:R-:W-:Y:S01]  /*54c0*/  FFMA.FTZ R9, R10, -R195.reuse, R88 ;  /* 0x800000c30a097223 */ /* 0x090fe20000010058 */
[----:B------:R-:W-:Y:S01]  /*54d0*/  IABS R5, R4 ;  /* 0x0000000400057213 */ /* 0x000fe20000000000 */
[----:B------:R-:W-:Y:S01]  /*54e0*/  IMAD.IADD R4, R214, 0x1, -R2 ;  /* 0x00000001d6047824 */ /* 0x000fe200078e0a02 */
[----:B------:R-:W-:Y:S01]  /*54f0*/  ISETP.GE.AND P4, PT, R0, R210, PT ;  /* 0x000000d20000720c */ /* 0x000fe20003f86270 */
[----:B------:R-:W-:Y:S01]  /*5500*/  FFMA.FTZ R10, R15, -R195, R69 ;  /* 0x800000c30f0a7223 */ /* 0x000fe20000010045 */
[----:B------:R2:W-:Y:S01]  /*5510*/  I2F R19, R5 ;  /* 0x0000000500137306 */ /* 0x0005e20000201400 */
[----:B------:R-:W-:-:S02]  /*5520*/  FSEL R110, R9, -INF , !P2 ;  /* 0xff800000096e7808 */ /* 0x000fc40005000000 */
[----:B------:R-:W-:Y:S01]  /*5530*/  IABS R4, R4 ;  /* 0x0000000400047213 */ /* 0x000fe20000000000 */
[-C--:B-1----:R-:W-:Y:S01]  /*5540*/  FFMA.FTZ R11, R11, -R195.reuse, R90 ;  /* 0x800000c30b0b7223 */ /* 0x082fe2000001005a */
[----:B------:R-:W-:Y:S01]  /*5550*/  FSEL R63, R10, -INF , !P5 ;  /* 0xff8000000a3f7808 */ /* 0x000fe20006800000 */
[----:B------:R-:W-:Y:S01]  /*5560*/  FFMA.FTZ R10, R16, -R195, R48 ;  /* 0x800000c3100a7223 */ /* 0x000fe20000010030 */
[C---:B------:R-:W-:Y:S01]  /*5570*/  ISETP.GE.AND P2, PT, R0.reuse, R209, PT ;  /* 0x000000d10000720c */ /* 0x040fe20003f46270 */
[----:B------:R1:W3:Y:S01]  /*5580*/  I2F R14, R4 ;  /* 0x00000004000e7306 */ /* 0x0002e20000201400 */
[----:B------:R-:W-:Y:S02]  /*5590*/  FSEL R96, R11, -INF , !P0 ;  /* 0xff8000000b607808 */ /* 0x000fe40004000000 */
[C---:B------:R-:W-:Y:S02]  /*55a0*/  ISETP.GE.AND P0, PT, R0.reuse, R208, PT ;  /* 0x000000d00000720c */ /* 0x040fe40003f06270 */
[----:B------:R-:W-:-:S02]  /*55b0*/  ISETP.GE.AND P5, PT, R0, R207, PT ;  /* 0x000000cf0000720c */ /* 0x000fc40003fa6270 */
[----:B------:R-:W-:Y:S02]  /*55c0*/  ISETP.GE.OR P4, PT, R0, R218, !P4 ;  /* 0x000000da0000720c */ /* 0x000fe40006786670 */
[----:B--2---:R-:W-:Y:S02]  /*55d0*/  IADD3 R5, R28, 0x30, RZ ;  /* 0x000000301c057810 */ /* 0x004fe40007ffe0ff */
[C---:B------:R-:W-:Y:S02]  /*55e0*/  ISETP.GE.OR P2, PT, R0.reuse, R217, !P2 ;  /* 0x000000d90000720c */ /* 0x040fe40005746670 */
[C---:B------:R-:W-:Y:S02]  /*55f0*/  ISETP.GE.OR P0, PT, R0.reuse, R216, !P0 ;  /* 0x000000d80000720c */ /* 0x040fe40004706670 */
[----:B------:R-:W-:Y:S01]  /*5600*/  ISETP.GE.OR P5, PT, R0, R215, !P5 ;  /* 0x000000d70000720c */ /* 0x000fe20006fa6670 */
[----:B-1----:R-:W-:Y:S01]  /*5610*/  IMAD.IADD R4, R211, 0x1, -R2 ;  /* 0x00000001d3047824 */ /* 0x002fe200078e0a02 */
[----:B------:R-:W-:Y:S01]  /*5620*/  FSEL R92, R10, -INF , !P4 ;  /* 0xff8000000a5c7808 */ /* 0x000fe20006000000 */
[----:B------:R-:W-:Y:S01]  /*5630*/  IMAD.MOV.U32 R2, RZ, RZ, R7 ;  /* 0x000000ffff027224 */ /* 0x000fe200078e0007 */
[----:B------:R-:W-:Y:S01]  /*5640*/  ISETP.GE.AND P4, PT, R6, R207, PT ;  /* 0x000000cf0600720c */ /* 0x000fe20003f86270 */
[----:B------:R-:W-:Y:S01]  /*5650*/  IMAD.IADD R7, R213, 0x1, -R5 ;  /* 0x00000001d5077824 */ /* 0x000fe200078e0a05 */
[----:B------:R-:W-:Y:S01]  /*5660*/  IABS R4, R4 ;  /* 0x0000000400047213 */ /* 0x000fe20000000000 */
[----:B------:R1:W2:Y:S01]  /*5670*/  I2F R12, R2 ;  /* 0x00000002000c7306 */ /* 0x0002a20000201400 */
[----:B---3--:R-:W-:Y:S01]  /*5680*/  FFMA.FTZ R14, R14, -R195, R71 ;  /* 0x800000c30e0e7223 */ /* 0x008fe20000010047 */
[----:B------:R-:W-:Y:S01]  /*5690*/  ISETP.GE.OR P4, PT, R6, R215, !P4 ;  /* 0x000000d70600720c */ /* 0x000fe20006786670 */
[----:B------:R-:W-:-:S02]  /*56a0*/  FFMA.FTZ R10, R19, -R195, R49 ;  /* 0x800000c3130a7223 */ /* 0x000fc40000010031 */
[----:B------:R-:W-:Y:S01]  /*56b0*/  IMAD.MOV.U32 R8, RZ, RZ, R4 ;  /* 0x000000ffff087224 */ /* 0x000fe200078e0004 */
[----:B------:R-:W-:Y:S01]  /*56c0*/  FSEL R79, R14, -INF , !P3 ;  /* 0xff8000000e4f7808 */ /* 0x000fe20005800000 */
[--C-:B------:R-:W-:Y:S01]  /*56d0*/  IMAD.IADD R4, R212, 0x1, -R0.reuse ;  /* 0x00000001d4047824 */ /* 0x100fe200078e0a00 */
[C---:B------:R-:W-:Y:S01]  /*56e0*/  ISETP.GE.AND P3, PT, R6.reuse, R210, PT ;  /* 0x000000d20600720c */ /* 0x040fe20003f66270 */
[----:B------:R3:W4:Y:S03]  /*56f0*/  I2F R15, R8 ;  /* 0x00000008000f7306 */ /* 0x0007260000201400 */
[----:B------:R-:W-:Y:S02]  /*5700*/  IABS R4, R4 ;  /* 0x0000000400047213 */ /* 0x000fe40000000000 */
[----:B------:R-:W-:Y:S01]  /*5710*/  ISETP.GE.OR P3, PT, R6, R218, !P3 ;  /* 0x000000da0600720c */ /* 0x000fe20005f66670 */
[----:B-1----:R-:W-:-:S02]  /*5720*/  IMAD.IADD R2, R214, 0x1, -R0 ;  /* 0x00000001d6027824 */ /* 0x002fc400078e0a00 */
[----:B--2---:R-:W-:Y:S01]  /*5730*/  FFMA.FTZ R13, R12, -R195, R89 ;  /* 0x800000c30c0d7223 */ /* 0x004fe20000010059 */
[----:B------:R-:W-:Y:S02]  /*5740*/  FSEL R89, R10, -INF , !P3 ;  /* 0xff8000000a597808 */ /* 0x000fe40005800000 */
[----:B------:R-:W-:Y:S02]  /*5750*/  IABS R2, R2 ;  /* 0x0000000200027213 */ /* 0x000fe40000000000 */
[----:B------:R-:W-:Y:S02]  /*5760*/  FSEL R95, R13, -INF , !P1 ;  /* 0xff8000000d5f7808 */ /* 0x000fe40004800000 */
[----:B---3--:R-:W-:Y:S01]  /*5770*/  IABS R8, R7 ;  /* 0x0000000700087213 */ /* 0x008fe20000000000 */
[----:B----4-:R-:W-:Y:S01]  /*5780*/  FFMA.FTZ R11, R15, -R195, R91 ;  /* 0x800000c30f0b7223 */ /* 0x010fe2000001005b */
[----:B------:R1:W2:Y:S01]  /*5790*/  I2F R7, R2 ;  /* 0x0000000200077306 */ /* 0x0002a20000201400 */
[----:B------:R-:W-:-:S02]  /*57a0*/  ISETP.GE.AND P1, PT, R6, R209, PT ;  /* 0x000000d10600720c */ /* 0x000fc40003f26270 */
[----:B------:R-:W-:Y:S02]  /*57b0*/  ISETP.GE.AND P3, PT, R5, R207, PT ;  /* 0x000000cf0500720c */ /* 0x000fe40003f66270 */
[----:B------:R-:W-:Y:S02]  /*57c0*/  FSEL R93, R11, -INF , !P6 ;  /* 0xff8000000b5d7808 */ /* 0x000fe40007000000 */
[C---:B------:R-:W-:Y:S02]  /*57d0*/  ISETP.GE.AND P6, PT, R6.reuse, R208, PT ;  /* 0x000000d00600720c */ /* 0x040fe40003fc6270 */
[C---:B------:R-:W-:Y:S02]  /*57e0*/  ISETP.GE.OR P1, PT, R6.reuse, R217, !P1 ;  /* 0x000000d90600720c */ /* 0x040fe40004f26670 */
[----:B------:R-:W-:Y:S02]  /*57f0*/  ISETP.GE.OR P6, PT, R6, R216, !P6 ;  /* 0x000000d80600720c */ /* 0x000fe400077c6670 */
[----:B------:R-:W-:Y:S01]  /*5800*/  ISETP.GE.OR P3, PT, R5, R215, !P3 ;  /* 0x000000d70500720c */ /* 0x000fe20005f66670 */
[----:B-1----:R-:W-:-:S02]  /*5810*/  IMAD.MOV.U32 R2, RZ, RZ, R4 ;  /* 0x000000ffff027224 */ /* 0x002fc400078e0004 */
[----:B--2---:R-:W-:Y:S02]  /*5820*/  FFMA.FTZ R16, R7, -R195, R50 ;  /* 0x800000c307107223 */ /* 0x004fe40000010032 */
[----:B------:R1:W2:Y:S01]  /*5830*/  I2F R4, R2 ;  /* 0x0000000200047306 */ /* 0x0002a20000201400 */
[----:B------:R-:W-:Y:S02]  /*5840*/  IMAD.IADD R7, R212, 0x1, -R6 ;  /* 0x00000001d4077824 */ /* 0x000fe400078e0a06 */
[----:B------:R-:W-:Y:S02]  /*5850*/  FSEL R91, R16, -INF , !P2 ;  /* 0xff800000105b7808 */ /* 0x000fe40005000000 */
[C---:B------:R-:W-:Y:S02]  /*5860*/  ISETP.GE.AND P2, PT, R5.reuse, R210, PT ;  /* 0x000000d20500720c */ /* 0x040fe40003f46270 */
[----:B------:R-:W-:Y:S02]  /*5870*/  IABS R7, R7 ;  /* 0x0000000700077213 */ /* 0x000fe40000000000 */
[----:B------:R-:W-:-:S03]  /*5880*/  ISETP.GE.OR P2, PT, R5, R218, !P2 ;  /* 0x000000da0500720c */ /* 0x000fc60005746670 */
[----:B------:R-:W-:Y:S02]  /*5890*/  IMAD.MOV.U32 R9, RZ, RZ, R7 ;  /* 0x000000ffff097224 */ /* 0x000fe400078e0007 */
[----:B-1----:R-:W-:Y:S02]  /*58a0*/  IMAD.IADD R2, R211, 0x1, -R0 ;  /* 0x00000001d3027824 */ /* 0x002fe400078e0a00 */
[----:B------:R-:W-:Y:S02]  /*58b0*/  IMAD.MOV.U32 R0, RZ, RZ, R8 ;  /* 0x000000ffff007224 */ /* 0x000fe400078e0008 */
[----:B------:R-:W1:Y:S01]  /*58c0*/  I2F R9, R9 ;  /* 0x0000000900097306 */ /* 0x000e620000201400 */
[----:B--2---:R-:W-:Y:S01]  /*58d0*/  FFMA.FTZ R17, R4, -R195, R52 ;  /* 0x800000c304117223 */ /* 0x004fe20000010034 */
[----:B------:R-:W-:Y:S02]  /*58e0*/  IADD3 R4, R28, 0x31, RZ ;  /* 0x000000311c047810 */ /* 0x000fe40007ffe0ff */
[----:B------:R-:W-:-:S02]  /*58f0*/  IABS R2, R2 ;  /* 0x0000000200027213 */ /* 0x000fc40000000000 */
[----:B------:R-:W-:Y:S01]  /*5900*/  FSEL R94, R17, -INF , !P0 ;  /* 0xff800000115e7808 */ /* 0x000fe20004000000 */
[----:B------:R-:W-:Y:S01]  /*5910*/  IMAD.IADD R8, R213, 0x1, -R4 ;  /* 0x00000001d5087824 */ /* 0x000fe200078e0a04 */
[----:B------:R2:W3:Y:S01]  /*5920*/  I2F R18, R0 ;  /* 0x0000000000127306 */ /* 0x0004e20000201400 */
[----:B------:R-:W-:-:S03]  /*5930*/  ISETP.GE.AND P0, PT, R5, R209, PT ;  /* 0x000000d10500720c */ /* 0x000fc60003f06270 */
[----:B------:R-:W-:Y:S02]  /*5940*/  IABS R8, R8 ;  /* 0x0000000800087213 */ /* 0x000fe40000000000 */
[----:B------:R-:W-:Y:S02]  /*5950*/  ISETP.GE.OR P0, PT, R5, R217, !P0 ;  /* 0x000000d90500720c */ /* 0x000fe40004706670 */
[----:B------:R4:W4:Y:S01]  /*5960*/  I2F R15, R2 ;  /* 0x00000002000f7306 */ /* 0x0009220000201400 */
[----:B------:R-:W-:Y:S02]  /*5970*/  IMAD.MOV.U32 R7, RZ, RZ, R8 ;  /* 0x000000ffff077224 */ /* 0x000fe400078e0008 */
[----:B------:R-:W-:Y:S02]  /*5980*/  IMAD.IADD R8, R214, 0x1, -R5 ;  /* 0x00000001d6087824 */ /* 0x000fe400078e0a05 */
[-C--:B-1----:R-:W-:Y:S02]  /*5990*/  FFMA.FTZ R14, R9, -R195.reuse, R53 ;  /* 0x800000c3090e7223 */ /* 0x082fe40000010035 */
[----:B------:R-:W-:Y:S01]  /*59a0*/  IMAD.IADD R9, R212, 0x1, -R5 ;  /* 0x00000001d4097824 */ /* 0x000fe200078e0a05 */
[----:B------:R1:W-:Y:S01]  /*59b0*/  I2F R20, R7 ;  /* 0x0000000700147306 */ /* 0x0003e20000201400 */
[----:B--2---:R-:W-:Y:S01]  /*59c0*/  IMAD.IADD R0, R214, 0x1, -R6 ;  /* 0x00000001d6007824 */ /* 0x004fe200078e0a06 */
[----:B------:R-:W-:Y:S01]  /*59d0*/  FSEL R90, R14, -INF , !P6 ;  /* 0xff8000000e5a7808 */ /* 0x000fe20007000000 */
[----:B---3--:R-:W-:Y:S01]  /*59e0*/  FFMA.FTZ R10, R18, -R195, R32 ;  /* 0x800000c3120a7223 */ /* 0x008fe20000010020 */
[----:B------:R-:W-:-:S02]  /*59f0*/  ISETP.GE.AND P6, PT, R4, R209, PT ;  /* 0x000000d10400720c */ /* 0x000fc40003fc6270 */
[----:B------:R-:W-:Y:S02]  /*5a00*/  IABS R0, R0 ;  /* 0x0000000000007213 */ /* 0x000fe40000000000 */
[----:B----4-:R-:W-:Y:S01]  /*5a10*/  IADD3 R2, R28, 0x38, RZ ;  /* 0x000000381c027810 */ /* 0x010fe20007ffe0ff */
[----:B------:R-:W-:Y:S01]  /*5a20*/  FFMA.FTZ R11, R15, -R195, R54 ;  /* 0x800000c30f0b7223 */ /* 0x000fe20000010036 */
[----:B------:R2:W3:Y:S01]  /*5a30*/  I2F R12, R0 ;  /* 0x00000000000c7306 */ /* 0x0004e20000201400 */
[----:B------:R-:W-:Y:S02]  /*5a40*/  FSEL R86, R10, -INF , !P2 ;  /* 0xff8000000a567808 */ /* 0x000fe40005000000 */
[----:B------:R-:W-:Y:S02]  /*5a50*/  ISETP.GE.AND P2, PT, R4, R207, PT ;  /* 0x000000cf0400720c */ /* 0x000fe40003f46270 */
[----:B------:R-:W-:Y:S01]  /*5a60*/  FSEL R88, R11, -INF , !P5 ;  /* 0xff8000000b587808 */ /* 0x000fe20006800000 */
[----:B-1----:R-:W-:Y:S01]  /*5a70*/  IMAD.IADD R7, R211, 0x1, -R6 ;  /* 0x00000001d3077824 */ /* 0x002fe200078e0a06 */
[----:B------:R-:W-:-:S02]  /*5a80*/  ISETP.GE.AND P5, PT, R5, R208, PT ;  /* 0x000000d00500720c */ /* 0x000fc40003fa6270 */
[C---:B------:R-:W-:Y:S02]  /*5a90*/  ISETP.GE.OR P6, PT, R4.reuse, R217, !P6 ;  /* 0x000000d90400720c */ /* 0x040fe400077c6670 */
[----:B------:R-:W-:Y:S02]  /*5aa0*/  IABS R7, R7 ;  /* 0x0000000700077213 */ /* 0x000fe40000000000 */
[----:B------:R-:W-:Y:S02]  /*5ab0*/  ISETP.GE.OR P5, PT, R5, R216, !P5 ;  /* 0x000000d80500720c */ /* 0x000fe40006fa6670 */
[----:B------:R-:W-:Y:S01]  /*5ac0*/  ISETP.GE.OR P2, PT, R4, R215, !P2 ;  /* 0x000000d70400720c */ /* 0x000fe20005746670 */
[----:B--2---:R-:W-:Y:S02]  /*5ad0*/  IMAD.IADD R0, R213, 0x1, -R2 ;  /* 0x00000001d5007824 */ /* 0x004fe400078e0a02 */
[----:B---3--:R-:W-:Y:S02]  /*5ae0*/  FFMA.FTZ R13, R12, -R195, R51 ;  /* 0x800000c30c0d7223 */ /* 0x008fe40000010033 */
[----:B------:R-:W1:Y:S01]  /*5af0*/  I2F R12, R7 ;  /* 0x00000007000c7306 */ /* 0x000e620000201400 */
[----:B------:R-:W-:-:S02]  /*5b00*/  IABS R0, R0 ;  /* 0x0000000000007213 */ /* 0x000fc40000000000 */
[----:B------:R-:W-:Y:S02]  /*5b10*/  FSEL R87, R13, -INF , !P1 ;  /* 0xff8000000d577808 */ /* 0x000fe40004800000 */
[----:B------:R-:W-:Y:S01]  /*5b20*/  ISETP.GE.AND P1, PT, R4, R210, PT ;  /* 0x000000d20400720c */ /* 0x000fe20003f26270 */
[----:B------:R-:W-:Y:S01]  /*5b30*/  IMAD.MOV.U32 R6, RZ, RZ, R0 ;  /* 0x000000ffff067224 */ /* 0x000fe200078e0000 */
[----:B------:R-:W-:Y:S02]  /*5b40*/  IADD3 R0, R28, 0x39, RZ ;  /* 0x000000391c007810 */ /* 0x000fe40007ffe0ff */
[----:B------:R-:W-:Y:S01]  /*5b50*/  ISETP.GE.OR P1, PT, R4, R218, !P1 ;  /* 0x000000da0400720c */ /* 0x000fe20004f26670 */
[----:B------:R2:W-:Y:S02]  /*5b60*/  I2F R24, R6 ;  /* 0x0000000600187306 */ /* 0x0005e40000201400 */
[--C-:B------:R-:W-:Y:S02]  /*5b70*/  IMAD.IADD R10, R214, 0x1, -R0.reuse ;  /* 0x00000001d60a7824 */ /* 0x100fe400078e0a00 */
[----:B--2---:R-:W-:-:S05]  /*5b80*/  IMAD.IADD R6, R213, 0x1, -R0 ;  /* 0x00000001d5067824 */ /* 0x004fca00078e0a00 */
[----:B------:R-:W-:-:S05]  /*5b90*/  IABS R6, R6 ;  /* 0x0000000600067213 */ /* 0x000fca0000000000 */
[----:B------:R-:W-:Y:S01]  /*5ba0*/  IMAD.MOV.U32 R7, RZ, RZ, R6 ;  /* 0x000000ffff077224 */ /* 0x000fe200078e0006 */
[----:B------:R-:W-:Y:S02]  /*5bb0*/  IABS R6, R8 ;  /* 0x0000000800067213 */ /* 0x000fe40000000000 */
[----:B------:R-:W-:Y:S01]  /*5bc0*/  IABS R8, R9 ;  /* 0x0000000900087213 */ /* 0x000fe20000000000 */
[----:B------:R2:W-:Y:S08]  /*5bd0*/  I2F R21, R7 ;  /* 0x0000000700157306 */ /* 0x0005f00000201400 */
[----:B------:R3:W-:Y:S01]  /*5be0*/  I2F R11, R6 ;  /* 0x00000006000b7306 */ /* 0x0007e20000201400 */
[----:B--2---:R-:W-:-:S02]  /*5bf0*/  IMAD.IADD R7, R211, 0x1, -R4 ;  /* 0x00000001d3077824 */ /* 0x004fc400078e0a04 */
[----:B---3--:R-:W-:Y:S02]  /*5c00*/  IMAD.IADD R6, R211, 0x1, -R5 ;  /* 0x00000001d3067824 */ /* 0x008fe400078e0a05 */
[----:B------:R-:W-:Y:S02]  /*5c10*/  IMAD.MOV.U32 R5, RZ, RZ, R8 ;  /* 0x000000ffff057224 */ /* 0x000fe400078e0008 */
[----:B-1----:R-:W-:Y:S01]  /*5c20*/  FFMA.FTZ R8, R12, -R195, R55 ;  /* 0x800000c30c087223 */ /* 0x002fe20000010037 */
[----:B------:R-:W-:Y:S01]  /*5c30*/  IABS R12, R6 ;  /* 0x00000006000c7213 */ /* 0x000fe20000000000 */
[----:B------:R1:W2:Y:S01]  /*5c40*/  I2F R9, R5 ;  /* 0x0000000500097306 */ /* 0x0002a20000201400 */
[----:B------:R-:W-:Y:S02]  /*5c50*/  IMAD.IADD R6, R212, 0x1, -R4 ;  /* 0x00000001d4067824 */ /* 0x000fe400078e0a04 */
[----:B------:R-:W-:Y:S02]  /*5c60*/  FSEL R85, R8, -INF , !P4 ;  /* 0xff80000008557808 */ /* 0x000fe40006000000 */
[----:B------:R-:W-:-:S02]  /*5c70*/  ISETP.GE.AND P4, PT, R4, R208, PT ;  /* 0x000000d00400720c */ /* 0x000fc40003f86270 */
[----:B------:R-:W-:Y:S01]  /*5c80*/  IABS R6, R6 ;  /* 0x0000000600067213 */ /* 0x000fe20000000000 */
[----:B------:R-:W3:Y:S01]  /*5c90*/  I2F R12, R12 ;  /* 0x0000000c000c7306 */ /* 0x000ee20000201400 */
[----:B------:R-:W-:Y:S01]  /*5ca0*/  ISETP.GE.OR P4, PT, R4, R216, !P4 ;  /* 0x000000d80400720c */ /* 0x000fe20006786670 */
[C---:B-1----:R-:W-:Y:S02]  /*5cb0*/  IMAD.IADD R5, R214.reuse, 0x1, -R4 ;  /* 0x00000001d6057824 */ /* 0x042fe400078e0a04 */
[----:B--2---:R-:W-:Y:S02]  /*5cc0*/  FFMA.FTZ R9, R9, -R195, R44 ;  /* 0x800000c309097223 */ /* 0x004fe4000001002c */
[----:B------:R-:W-:Y:S01]  /*5cd0*/  IMAD.IADD R4, R214, 0x1, -R2 ;  /* 0x00000001d6047824 */ /* 0x000fe200078e0a02 */
[----:B------:R-:W-:Y:S02]  /*5ce0*/  IABS R5, R5 ;  /* 0x0000000500057213 */ /* 0x000fe40000000000 */
[----:B------:R-:W-:Y:S01]  /*5cf0*/  FSEL R84, R9, -INF , !P5 ;  /* 0xff80000009547808 */ /* 0x000fe20006800000 */
[----:B---3--:R-:W-:Y:S01]  /*5d00*/  FFMA.FTZ R8, R12, -R195, R46 ;  /* 0x800000c30c087223 */ /* 0x008fe2000001002e */
[----:B------:R1:W-:Y:S01]  /*5d10*/  I2F R19, R5 ;  /* 0x0000000500137306 */ /* 0x0003e20000201400 */
[----:B------:R-:W-:Y:S01]  /*5d20*/  IABS R4, R4 ;  /* 0x0000000400047213 */ /* 0x000fe20000000000 */
[----:B------:R-:W-:Y:S01]  /*5d30*/  HMMA.16816.F32 R12, R40, R22, R144 ;  /* 0x00000016280c723c */ /* 0x000fe20000001890 */
[----:B------:R-:W-:-:S02]  /*5d40*/  ISETP.GE.AND P5, PT, R2, R209, PT ;  /* 0x000000d10200720c */ /* 0x000fc40003fa6270 */
[----:B------:R-:W-:Y:S02]  /*5d50*/  FSEL R80, R8, -INF , !P3 ;  /* 0xff80000008507808 */ /* 0x000fe40005800000 */
[C---:B------:R-:W-:Y:S01]  /*5d60*/  ISETP.GE.AND P3, PT, R2.reuse, R208, PT ;  /* 0x000000d00200720c */ /* 0x040fe20003f66270 */
[----:B------:R-:W-:Y:S01]  /*5d70*/  I2F R18, R4 ;  /* 0x0000000400127306 */ /* 0x000fe20000201400 */
[C---:B------:R-:W-:Y:S02]  /*5d80*/  ISETP.GE.OR P5, PT, R2.reuse, R217, !P5 ;  /* 0x000000d90200720c */ /* 0x040fe40006fa6670 */
[----:B------:R-:W-:Y:S01]  /*5d90*/  ISETP.GE.OR P3, PT, R2, R216, !P3 ;  /* 0x000000d80200720c */ /* 0x000fe20005f66670 */
[----:B-1----:R-:W-:Y:S01]  /*5da0*/  IMAD.MOV.U32 R5, RZ, RZ, R6 ;  /* 0x000000ffff057224 */ /* 0x002fe200078e0006 */
[----:B------:R-:W-:Y:S01]  /*5db0*/  IABS R6, R7 ;  /* 0x0000000700067213 */ /* 0x000fe20000000000 */
[-C--:B------:R-:W-:Y:S02]  /*5dc0*/  FFMA.FTZ R7, R11, -R195.reuse, R34 ;  /* 0x800000c30b077223 */ /* 0x080fe40000010022 */
[----:B------:R1:W2:Y:S01]  /*5dd0*/  I2F R17, R5 ;  /* 0x0000000500117306 */ /* 0x0002a20000201400 */
[----:B------:R-:W-:-:S02]  /*5de0*/  FFMA.FTZ R11, R20, -R195, R33 ;  /* 0x800000c3140b7223 */ /* 0x000fc40000010021 */
[----:B------:R-:W-:Y:S02]  /*5df0*/  FSEL R82, R7, -INF , !P0 ;  /* 0xff80000007527808 */ /* 0x000fe40004000000 */
[C---:B------:R-:W-:Y:S02]  /*5e00*/  ISETP.GE.AND P0, PT, R2.reuse, R210, PT ;  /* 0x000000d20200720c */ /* 0x040fe40003f06270 */
[----:B------:R-:W-:Y:S02]  /*5e10*/  FSEL R81, R11, -INF , !P1 ;  /* 0xff8000000b517808 */ /* 0x000fe40004800000 */
[C---:B------:R-:W-:Y:S02]  /*5e20*/  ISETP.GE.AND P1, PT, R2.reuse, R207, PT ;  /* 0x000000cf0200720c */ /* 0x040fe40003f26270 */
[C---:B------:R-:W-:Y:S02]  /*5e30*/  ISETP.GE.OR P0, PT, R2.reuse, R218, !P0 ;  /* 0x000000da0200720c */ /* 0x040fe40004706670 */
[----:B------:R-:W-:Y:S01]  /*5e40*/  ISETP.GE.OR P1, PT, R2, R215, !P1 ;  /* 0x000000d70200720c */ /* 0x000fe20004f26670 */
[----:B-1----:R-:W-:-:S02]  /*5e50*/  IMAD.MOV.U32 R5, RZ, RZ, R6 ;  /* 0x000000ffff057224 */ /* 0x002fc400078e0006 */
[----:B------:R-:W-:Y:S02]  /*5e60*/  IMAD.IADD R6, R211, 0x1, -R2 ;  /* 0x00000001d3067824 */ /* 0x000fe400078e0a02 */
[----:B------:R1:W3:Y:S01]  /*5e70*/  I2F R20, R5 ;  /* 0x0000000500147306 */ /* 0x0002e20000201400 */
[-C--:B--2---:R-:W-:Y:S02]  /*5e80*/  FFMA.FTZ R8, R17, -R195.reuse, R45 ;  /* 0x800000c311087223 */ /* 0x084fe4000001002d */
[----:B------:R-:W-:Y:S01]  /*5e90*/  IABS R4, R6 ;  /* 0x0000000600047213 */ /* 0x000fe20000000000 */
[-C--:B------:R-:W-:Y:S02]  /*5ea0*/  FFMA.FTZ R6, R19, -R195.reuse, R35 ;  /* 0x800000c313067223 */ /* 0x080fe40000010023 */
[----:B------:R-:W-:Y:S01]  /*5eb0*/  FSEL R62, R8, -INF , !P4 ;  /* 0xff800000083e7808 */ /* 0x000fe20006000000 */
[-C--:B------:R-:W-:Y:S01]  /*5ec0*/  FFMA.FTZ R8, R18, -R195.reuse, R38 ;  /* 0x800000c312087223 */ /* 0x080fe20000010026 */
[----:B------:R2:W-:Y:S01]  /*5ed0*/  I2F R9, R4 ;  /* 0x0000000400097306 */ /* 0x0005e20000201400 */
[----:B------:R-:W-:Y:S01]  /*5ee0*/  FSEL R60, R6, -INF , !P6 ;  /* 0xff800000063c7808 */ /* 0x000fe20007000000 */
[----:B------:R-:W-:Y:S01]  /*5ef0*/  FFMA.FTZ R6, R24, -R195, R36 ;  /* 0x800000c318067223 */ /* 0x000fe20000010024 */
[----:B------:R-:W-:-:S02]  /*5f00*/  ISETP.GE.AND P6, PT, R0, R210, PT ;  /* 0x000000d20000720c */ /* 0x000fc40003fc6270 */
[----:B------:R-:W-:Y:S02]  /*5f10*/  FSEL R53, R8, -INF , !P5 ;  /* 0xff80000008357808 */ /* 0x000fe40006800000 */
[----:B------:R-:W-:Y:S01]  /*5f20*/  ISETP.GT.AND P5, PT, R107, R177, PT ;  /* 0x000000b16b00720c */ /* 0x000fe20003fa4270 */
[----:B-1----:R-:W-:Y:S01]  /*5f30*/  IMAD.IADD R5, R212, 0x1, -R2 ;  /* 0x00000001d4057824 */ /* 0x002fe200078e0a02 */
[----:B------:R-:W-:Y:S01]  /*5f40*/  IABS R2, R10 ;  /* 0x0000000a00027213 */ /* 0x000fe20000000000 */
[----:B---3--:R-:W-:Y:S01]  /*5f50*/  FFMA.FTZ R7, R20, -R195, R47 ;  /* 0x800000c314077223 */ /* 0x008fe2000001002f */
[----:B------:R-:W-:Y:S02]  /*5f60*/  FSEL R59, R6, -INF , !P0 ;  /* 0xff800000063b7808 */ /* 0x000fe40004000000 */
[----:B------:R-:W-:Y:S02]  /*5f70*/  IABS R5, R5 ;  /* 0x0000000500057213 */ /* 0x000fe40000000000 */
[----:B------:R-:W-:Y:S01]  /*5f80*/  FSEL R56, R7, -INF , !P2 ;  /* 0xff80000007387808 */ /* 0x000fe20005000000 */
[----:B--2---:R-:W-:Y:S01]  /*5f90*/  IMAD.MOV.U32 R4, RZ, RZ, R2 ;  /* 0x000000ffff047224 */ /* 0x004fe200078e0002 */
[----:B------:R1:W2:Y:S01]  /*5fa0*/  I2F R16, R5 ;  /* 0x0000000500107306 */ /* 0x0002a20000201400 */
[----:B------:R-:W-:-:S02]  /*5fb0*/  ISETP.GE.AND P4, PT, R0, R209, PT ;  /* 0x000000d10000720c */ /* 0x000fc40003f86270 */
[C---:B------:R-:W-:Y:S02]  /*5fc0*/  ISETP.GE.AND P2, PT, R0.reuse, R208, PT ;  /* 0x000000d00000720c */ /* 0x040fe40003f46270 */
[C---:B------:R-:W-:Y:S02]  /*5fd0*/  ISETP.GE.AND P0, PT, R0.reuse, R207, PT ;  /* 0x000000cf0000720c */ /* 0x040fe40003f06270 */
[C---:B------:R-:W-:Y:S01]  /*5fe0*/  ISETP.GE.OR P6, PT, R0.reuse, R218, !P6 ;  /* 0x000000da0000720c */ /* 0x040fe200077c6670 */
[----:B------:R-:W3:Y:S01]  /*5ff0*/  I2F R10, R4 ;  /* 0x00000004000a7306 */ /* 0x000ee20000201400 */
[C---:B------:R-:W-:Y:S02]  /*6000*/  ISETP.GE.OR P4, PT, R0.reuse, R217, !P4 ;  /* 0x000000d90000720c */ /* 0x040fe40006786670 */
[C---:B------:R-:W-:Y:S02]  /*6010*/  ISETP.GE.OR P2, PT, R0.reuse, R216, !P2 ;  /* 0x000000d80000720c */ /* 0x040fe40005746670 */
[----:B------:R-:W-:Y:S01]  /*6020*/  ISETP.GE.OR P0, PT, R0, R215, !P0 ;  /* 0x000000d70000720c */ /* 0x000fe20004706670 */
[----:B-1----:R-:W-:-:S02]  /*6030*/  IMAD.IADD R5, R212, 0x1, -R0 ;  /* 0x00000001d4057824 */ /* 0x002fc400078e0a00 */
[----:B--2---:R-:W-:-:S03]  /*6040*/  FFMA.FTZ R6, R16, -R195, R12 ;  /* 0x800000c310067223 */ /* 0x004fc6000001000c */
[----:B------:R-:W-:Y:S01]  /*6050*/  IABS R2, R5 ;  /* 0x0000000500027213 */ /* 0x000fe20000000000 */
[----:B------:R-:W-:Y:S01]  /*6060*/  IMAD.IADD R5, R211, 0x1, -R0 ;  /* 0x00000001d3057824 */ /* 0x000fe200078e0a00 */
[----:B------:R-:W-:Y:S01]  /*6070*/  FSEL R58, R6, -INF , !P3 ;  /* 0xff800000063a7808 */ /* 0x000fe20005800000 */
[----:B---3--:R-:W-:Y:S02]  /*6080*/  FFMA.FTZ R7, R10, -R195, R39 ;  /* 0x800000c30a077223 */ /* 0x008fe40000010027 */
[----:B------:R-:W-:Y:S01]  /*6090*/  IMAD.MOV.U32 R4, RZ, RZ, R2 ;  /* 0x000000ffff047224 */ /* 0x000fe200078e0002 */
[----:B------:R-:W-:Y:S01]  /*60a0*/  IABS R2, R5 ;  /* 0x0000000500027213 */ /* 0x000fe20000000000 */
[----:B------:R-:W-:Y:S01]  /*60b0*/  IMAD.IADD R0, R153, 0x1, R128 ;  /* 0x0000000199007824 */ /* 0x000fe200078e0280 */
[----:B------:R-:W-:Y:S01]  /*60c0*/  FSEL R51, R7, -INF , !P4 ;  /* 0xff80000007337808 */ /* 0x000fe20006000000 */
[----:B------:R1:W2:Y:S08]  /*60d0*/  I2F R5, R4 ;  /* 0x0000000400057306 */ /* 0x0002b00000201400 */
[----:B------:R-:W3:Y:S01]  /*60e0*/  I2F R2, R2 ;  /* 0x0000000200027306 */ /* 0x000ee20000201400 */
[----:B-1----:R-:W-:-:S02]  /*60f0*/  FFMA.FTZ R4, R9, -R195, R14 ;  /* 0x800000c309047223 */ /* 0x002fc4000001000e */
        /* <DEDUP_REMOVED lines=10> */
[----:B------:R-:W-:Y:S02]  /*61a0*/  ISETP.GE.AND P4, PT, R176, R200, PT ;  /* 0x000000c8b000720c */ /* 0x000fe40003f86270 */
        /* <DEDUP_REMOVED lines=54> */
.L_x_937:
[----:B------:R-:W-:Y:S05]  /*6510*/  BSYNC B0 ;  /* 0x0000000000007941 */ /* 0x000fea0003800000 */
.L_x_936:
[----:B------:R-:W0:Y:S02]  /*6520*/  LDGDEPBAR ;  /* 0x00000000000079af */ /* 0x000e240000000000 */
.L_x_935:
[----:B------:R-:W-:Y:S05]  /*6530*/  BSYNC B1 ;  /* 0x0000000000017941 */ /* 0x000fea0003800000 */
.L_x_934:
[----:B------:R-:W3:Y:S01]  /*6540*/  LD.E R2, [R108.64+0xdc] ;  /* 0x0000dc046c027980 */ /* 0x000ee2000c101900 */
[----:B--2---:R-:W-:Y:S01]  /*6550*/  FMNMX.FTZ R4, R72, R73, !PT ;  /* 0x0000004948047209 */ /* 0x004fe20007810000 */
[----:B-1----:R-:W-:Y:S01]  /*6560*/  IMAD R9, R166, R158, R167 ;  /* 0x0000009ea6097224 */ /* 0x002fe200078e02a7 */
[----:B------:R-:W-:Y:S01]  /*6570*/  LOP3.LUT R5, R154, 0x7ffffffc, RZ, 0xc0, !PT ;  /* 0x7ffffffc9a057812 */ /* 0x000fe200078ec0ff */
[----:B------:R-:W-:Y:S01]  /*6580*/  IMAD.SHL.U32 R7, R163, 0x40, RZ ;  /* 0x00000040a3077824 */ /* 0x000fe200078e00ff */
[----:B------:R-:W-:Y:S01]  /*6590*/  FMNMX.FTZ R4, R98, R4, !PT ;  /* 0x0000000462047209 */ /* 0x000fe20007810000 */
[----:B------:R-:W-:Y:S01]  /*65a0*/  IMAD R201, R201, R9, R160 ;  /* 0x00000009c9c97224 */ /* 0x000fe200078e02a0 */
[----:B------:R-:W-:Y:S01]  /*65b0*/  LOP3.LUT R188, R164, R159, RZ, 0x3c, !PT ;  /* 0x0000009fa4bc7212 */ /* 0x000fe200078e3cff */
[----:B------:R-:W-:Y:S01]  /*65c0*/  IMAD.IADD R8, R152, 0x1, -R5 ;  /* 0x0000000198087824 */ /* 0x000fe200078e0a05 */
[----:B------:R-:W-:Y:S01]  /*65d0*/  FMNMX.FTZ R4, R99, R4, !PT ;  /* 0x0000000463047209 */ /* 0x000fe20007810000 */
[----:B------:R-:W-:Y:S01]  /*65e0*/  IMAD R201, R186, R201, R7 ;  /* 0x000000c9bac97224 */ /* 0x000fe200078e0207 */
[----:B------:R-:W-:Y:S01]  /*65f0*/  FMNMX.FTZ R5, R64, R26, !PT ;  /* 0x0000001a40057209 */ /* 0x000fe20007810000 */
[----:B------:R-:W-:Y:S01]  /*6600*/  IMAD.SHL.U32 R8, R8, 0x2, RZ ;  /* 0x0000000208087824 */ /* 0x000fe200078e00ff */
[----:B------:R-:W-:Y:S01]  /*6610*/  FMNMX.FTZ R4, R111, R4, !PT ;  /* 0x000000046f047209 */ /* 0x000fe20007810000 */
[----:B------:R-:W-:Y:S01]  /*6620*/  IMAD.WIDE.U32 R224, R161, -0x326172a9, RZ ;  /* 0xcd9e8d57a1e07825 */ /* 0x000fe200078e00ff */
[----:B------:R-:W-:Y:S01]  /*6630*/  IADD3 R153, R165, -0x4498517b, RZ ;  /* 0xbb67ae85a5997810 */ /* 0x000fe20007ffe0ff */
[----:B------:R-:W-:Y:S01]  /*6640*/  STL [R1+0x1b0], R188 ;  /* 0x0001b0bc01007387 */ /* 0x000fe20000100800 */
[----:B------:R-:W-:Y:S01]  /*6650*/  FMNMX.FTZ R4, R112, R4, !PT ;  /* 0x0000000470047209 */ /* 0x000fe20007810000 */
[----:B------:R-:W-:Y:S01]  /*6660*/  IMAD.WIDE.U32 R226, R162, -0x2daee0ad, RZ ;  /* 0xd2511f53a2e27825 */ /* 0x000fe200078e00ff */
[----:B------:R-:W-:-:S02]  /*6670*/  IADD3 R221, R164, -0x61c88647, RZ ;  /* 0x9e3779b9a4dd7810 */ /* 0x000fc40007ffe0ff */
[----:B------:R-:W-:Y:S02]  /*6680*/  FMNMX.FTZ R4, R118, R4, !PT ;  /* 0x0000000476047209 */ /* 0x000fe40007810000 */
[----:B------:R-:W-:Y:S01]  /*6690*/  IADD3 R220, R164, 0x3c6ef372, RZ ;  /* 0x3c6ef372a4dc7810 */ /* 0x000fe20007ffe0ff */
[----:B------:R-:W-:Y:S01]  /*66a0*/  STL [R1+0xcc], R221 ;  /* 0x0000ccdd01007387 */ /* 0x000fe20000100800 */
[----:B------:R-:W-:Y:S02]  /*66b0*/  FMNMX.FTZ R6, R61, R4, !PT ;  /* 0x000000043d067209 */ /* 0x000fe40007810000 */
[----:B------:R-:W-:Y:S01]  /*66c0*/  FMNMX.FTZ R4, R74, R5, !PT ;  /* 0x000000054a047209 */ /* 0x000fe20007810000 */
[----:B------:R-:W-:Y:S01]  /*66d0*/  STL.64 [R1+0xa0], R226 ;  /* 0x0000a0e201007387 */ /* 0x000fe20000100a00 */
[----:B------:R-:W-:Y:S02]  /*66e0*/  FMNMX.FTZ R5, R66, R6, !PT ;  /* 0x0000000642057209 */ /* 0x000fe40007810000 */
[----:B------:R-:W-:Y:S01]  /*66f0*/  FMNMX.FTZ R4, R97, R4, !PT ;  /* 0x0000000461047209 */ /* 0x000fe20007810000 */
[----:B------:R-:W-:Y:S01]  /*6700*/  STL.64 [R1+0x138], R224 ;  /* 0x000138e001007387 */ /* 0x000fe20000100a00 */
[----:B------:R-:W-:Y:S01]  /*6710*/  FMNMX.FTZ R7, R63, R5, !PT ;  /* 0x000000053f077209 */ /* 0x000fe20007810000 */
[----:B------:R-:W-:Y:S01]  /*6720*/  IMAD R5, R186, R155, R8 ;  /* 0x0000009bba057224 */ /* 0x000fe200078e0208 */
[----:B------:R-:W-:-:S02]  /*6730*/  FMNMX.FTZ R6, R104, R4, !PT ;  /* 0x0000000468067209 */ /* 0x000fc40007810000 */
[----:B------:R-:W-:Y:S02]  /*6740*/  IADD3 R4, R201, -0x40, RZ ;  /* 0xffffffc0c9047810 */ /* 0x000fe40007ffe0ff */
[----:B------:R-:W-:Y:S02]  /*6750*/  FMNMX.FTZ R6, R106, R6, !PT ;  /* 0x000000066a067209 */ /* 0x000fe40007810000 */
[----:B------:R-:W-:Y:S02]  /*6760*/  FMNMX.FTZ R7, R92, R7, !PT ;  /* 0x000000075c077209 */ /* 0x000fe40007810000 */
[----:B------:R-:W-:Y:S02]  /*6770*/  SHF.R.S32.HI R9, RZ, 0x1f, R4 ;  /* 0x0000001fff097819 */ /* 0x000fe40000011404 */
[----:B------:R-:W-:Y:S02]  /*6780*/  IADD3 R8, P0, R5, R4, RZ ;  /* 0x0000000405087210 */ /* 0x000fe40007f1e0ff */
[----:B------:R-:W-:-:S02]  /*6790*/  FMNMX.FTZ R4, R122, R6, !PT ;  /* 0x000000067a047209 */ /* 0x000fc40007810000 */
[----:B------:R-:W-:Y:S02]  /*67a0*/  FMNMX.FTZ R7, R89, R7, !PT ;  /* 0x0000000759077209 */ /* 0x000fe40007810000 */
[----:B------:R-:W-:Y:S02]  /*67b0*/  LEA.HI.X.SX32 R10, R5, R9, 0x1, P0 ;  /* 0x00000009050a7211 */ /* 0x000fe400000f0eff */
        /* <DEDUP_REMOVED lines=8> */
[----:B------:R-:W-:Y:S02]  /*6840*/  FMNMX.FTZ R5, R48, R7, !PT ;  /* 0x0000000730057209 */ /* 0x000fe40007810000 */
[----:B------:R-:W-:Y:S02]  /*6850*/  IADD3 R7, R4, 0x1, RZ ;  /* 0x0000000104077810 */ /* 0x000fe40007ffe0ff */
[----:B------:R-:W-:Y:S01]  /*6860*/  FMNMX.FTZ R6, R87, R6, !PT ;  /* 0x0000000657067209 */ /* 0x000fe20007810000 */
[----:B------:R-:W1:Y:S01]  /*6870*/  SHFL.BFLY PT, R102, R5, 0x2, 0x1f ;  /* 0x0c401f0005667f89 */ /* 0x000e6200000e0000 */
[----:B------:R-:W-:-:S02]  /*6880*/  LOP3.LUT R155, R165, R7, RZ, 0x3c, !PT ;  /* 0x00000007a59b7212 */ /* 0x000fc400078e3cff */
[----:B------:R-:W-:Y:S02]  /*6890*/  FMNMX.FTZ R7, R82, R6, !PT ;  /* 0x0000000652077209 */ /* 0x000fe40007810000 */
[----:B------:R-:W-:Y:S02]  /*68a0*/  LOP3.LUT R4, R165, R4, RZ, 0x3c, !PT ;  /* 0x00000004a5047212 */ /* 0x000fe400078e3cff */
[----:B------:R-:W-:Y:S02]  /*68b0*/  FMNMX.FTZ R7, R60, R7, !PT ;  /* 0x000000073c077209 */ /* 0x000fe40007810000 */
[----:B------:R-:W-:Y:S02]  /*68c0*/  LOP3.LUT R9, R188, R225, RZ, 0x3c, !PT ;  /* 0x000000e1bc097212 */ /* 0x000fe400078e3cff */
[----:B------:R-:W-:Y:S02]  /*68d0*/  FMNMX.FTZ R7, R53, R7, !PT ;  /* 0x0000000735077209 */ /* 0x000fe40007810000 */
[----:B------:R-:W-:Y:S01]  /*68e0*/  LOP3.LUT R6, R4, R227, RZ, 0x3c, !PT ;  /* 0x000000e304067212 */ /* 0x000fe200078e3cff */
[----:B------:R-:W-:Y:S01]  /*68f0*/  IMAD.WIDE.U32 R184, R9, -0x2daee0ad, RZ ;  /* 0xd2511f5309b87825 */ /* 0x000fe200078e00ff */
[----:B------:R-:W-:-:S02]  /*6900*/  FMNMX.FTZ R12, R51, R7, !PT ;  /* 0x00000007330c7209 */ /* 0x000fc40007810000 */
[----:B------:R-:W-:Y:S01]  /*6910*/  LOP3.LUT R4, R155, R227, RZ, 0x3c, !PT ;  /* 0x000000e39b047212 */ /* 0x000fe200078e3cff */
[----:B------:R-:W-:Y:S01]  /*6920*/  IMAD.WIDE.U32 R162, R6, -0x326172a9, RZ ;  /* 0xcd9e8d5706a27825 */ /* 0x000fe200078e00ff */
[----:B------:R-:W-:Y:S01]  /*6930*/  LEA R34, P0, R8, R156, 0x1 ;  /* 0x0000009c08227211 */ /* 0x000fe200078008ff */
[----:B------:R-:W2:Y:S01]  /*6940*/  SHFL.BFLY PT, R101, R12, 0x2, 0x1f ;  /* 0x0c401f000c657f89 */ /* 0x000ea200000e0000 */
[----:B------:R-:W-:Y:S01]  /*6950*/  IADD3 R173, R161, 0x4, RZ ;  /* 0x00000004a1ad7810 */ /* 0x000fe20007ffe0ff */
[----:B------:R-:W-:Y:S01]  /*6960*/  IMAD.WIDE.U32 R30, R4, -0x326172a9, RZ ;  /* 0xcd9e8d57041e7825 */ /* 0x000fe200078e00ff */
[----:B------:R-:W-:Y:S01]  /*6970*/  LOP3.LUT R4, R185, R153, R226, 0x96, !PT ;  /* 0x00000099b9047212 */ /* 0x000fe200078e96e2 */
[----:B------:R-:W-:Y:S01]  /*6980*/  STL.64 [R1+0xd0], R184 ;  /* 0x0000d0b801007387 */ /* 0x000fe20000100a00 */
[----:B-1----:R-:W-:Y:S01]  /*6990*/  FMNMX.FTZ R102, R5, R102, !PT ;  /* 0x0000006605667209 */ /* 0x002fe20007810000 */
[----:B------:R-:W-:Y:S01]  /*69a0*/  IMAD.WIDE.U32 R14, R173, -0x326172a9, RZ ;  /* 0xcd9e8d57ad0e7825 */ /* 0x000fe200078e00ff */
[----:B------:R-:W-:Y:S01]  /*69b0*/  LEA.HI.X R35, R8, R157, R10, 0x1, P0 ;  /* 0x0000009d08237211 */ /* 0x000fe200000f0c0a */
[----:B------:R-:W-:Y:S01]  /*69c0*/  STL [R1+0x16c], R220 ;  /* 0x00016cdc01007387 */ /* 0x000fe20000100800 */
[-CC-:B------:R-:W-:Y:S01]  /*69d0*/  LOP3.LUT R6, R163, R221.reuse, R224.reuse, 0x96, !PT ;  /* 0x000000dda3067212 */ /* 0x180fe200078e96e0 */
[----:B------:R-:W-:Y:S01]  /*69e0*/  IMAD.WIDE.U32 R202, R4, -0x326172a9, RZ ;  /* 0xcd9e8d5704ca7825 */ /* 0x000fe200078e00ff */
[----:B------:R-:W-:Y:S01]  /*69f0*/  LOP3.LUT R4, R31, R221, R224, 0x96, !PT ;  /* 0x000000dd1f047212 */ /* 0x000fe200078e96e0 */
[----:B------:R-:W1:Y:S01]  /*6a00*/  SHFL.BFLY PT, R13, R102, 0x1, 0x1f ;  /* 0x0c201f00660d7f89 */ /* 0x000e6200000e0000 */
[----:B------:R-:W-:Y:S01]  /*6a10*/  IADD3 R190, R165, 0x76cf5d0a, RZ ;  /* 0x76cf5d0aa5be7810 */ /* 0x000fe20007ffe0ff */
[----:B------:R-:W-:Y:S01]  /*6a20*/  IMAD.WIDE.U32 R6, R6, -0x2daee0ad, RZ ;  /* 0xd2511f5306067825 */ /* 0x000fe200078e00ff */
[----:B------:R-:W-:-:S02]  /*6a30*/  LOP3.LUT R8, R203, R220, R162, 0x96, !PT ;  /* 0x000000dccb087212 */ /* 0x000fc400078e96a2 */
[----:B------:R-:W-:Y:S01]  /*6a40*/  LOP3.LUT R10, R203, R220, R30, 0x96, !PT ;  /* 0x000000dccb0a7212 */ /* 0x000fe200078e961e */
[----:B------:R-:W-:Y:S01]  /*6a50*/  IMAD.WIDE.U32 R4, R4, -0x2daee0ad, RZ ;  /* 0xd2511f5304047825 */ /* 0x000fe200078e00ff */
[----:B------:R-:W-:Y:S01]  /*6a60*/  IADD3 R222, R165, 0x32370b8f, RZ ;  /* 0x32370b8fa5de7810 */ /* 0x000fe20007ffe0ff */
[----:B------:R-:W-:Y:S01]  /*6a70*/  STL [R1+0xc4], R190 ;  /* 0x0000c4be01007387 */ /* 0x000fe20000100800 */
[-CC-:B------:R-:W-:Y:S01]  /*6a80*/  LOP3.LUT R7, R7, R190.reuse, R184.reuse, 0x96, !PT ;  /* 0x000000be07077212 */ /* 0x180fe200078e96b8 */
[----:B------:R-:W-:Y:S01]  /*6a90*/  IMAD.WIDE.U32 R8, R8, -0x2daee0ad, RZ ;  /* 0xd2511f5308087825 */ /* 0x000fe200078e00ff */
[----:B------:R-:W-:Y:S01]  /*6aa0*/  LOP3.LUT R5, R5, R190, R184, 0x96, !PT ;  /* 0x000000be05057212 */ /* 0x000fe200078e96b8 */
[----:B------:R-:W-:Y:S01]  /*6ab0*/  STL [R1+0xdc], R222 ;  /* 0x0000dcde01007387 */ /* 0x000fe20000100800 */
[----:B--2---:R-:W-:Y:S01]  /*6ac0*/  FMNMX.FTZ R101, R12, R101, !PT ;  /* 0x000000650c657209 */ /* 0x004fe20007810000 */
[----:B------:R-:W-:Y:S01]  /*6ad0*/  IMAD.WIDE.U32 R10, R10, -0x2daee0ad, RZ ;  /* 0xd2511f530a0a7825 */ /* 0x000fe200078e00ff */
[----:B------:R-:W-:-:S02]  /*6ae0*/  LOP3.LUT R6, R9, R222, R6, 0x96, !PT ;  /* 0x000000de09067212 */ /* 0x000fc400078e9606 */
[-CC-:B------:R-:W-:Y:S01]  /*6af0*/  LOP3.LUT R128, R163, R221.reuse, R14.reuse, 0x96, !PT ;  /* 0x000000dda3807212 */ /* 0x180fe200078e960e */
[----:B------:R-:W2:Y:S01]  /*6b00*/  SHFL.BFLY PT, R18, R101, 0x1, 0x1f ;  /* 0x0c201f0065127f89 */ /* 0x000ea200000e0000 */
[----:B------:R-:W-:Y:S01]  /*6b10*/  LOP3.LUT R152, R31, R221, R14, 0x96, !PT ;  /* 0x000000dd1f987212 */ /* 0x000fe200078e960e */
[----:B------:R-:W-:Y:S01]  /*6b20*/  IMAD.WIDE.U32 R28, R7, -0x326172a9, RZ ;  /* 0xcd9e8d57071c7825 */ /* 0x000fe200078e00ff */
[----:B------:R-:W-:Y:S02]  /*6b30*/  LOP3.LUT R14, R11, R222, R4, 0x96, !PT ;  /* 0x000000de0b0e7212 */ /* 0x000fe400078e9604 */
[----:B------:R-:W-:Y:S01]  /*6b40*/  IADD3 R223, R164, -0x255992d5, RZ ;  /* 0xdaa66d2ba4df7810 */ /* 0x000fe20007ffe0ff */
[----:B------:R-:W-:Y:S01]  /*6b50*/  IMAD.WIDE.U32 R24, R6, -0x326172a9, RZ ;  /* 0xcd9e8d5706187825 */ /* 0x000fe200078e00ff */
[----:B------:R-:W-:Y:S02]  /*6b60*/  IADD3 R230, R164, 0x78dde6e4, RZ ;  /* 0x78dde6e4a4e67810 */ /* 0x000fe40007ffe0ff */
[----:B------:R-:W-:Y:S01]  /*6b70*/  LOP3.LUT R127, R188, R15, RZ, 0x3c, !PT ;  /* 0x0000000fbc7f7212 */ /* 0x000fe200078e3cff */
[----:B------:R-:W-:Y:S01]  /*6b80*/  IMAD.WIDE.U32 R4, R5, -0x326172a9, RZ ;  /* 0xcd9e8d5705047825 */ /* 0x000fe200078e00ff */
[-C--:B------:R-:W-:Y:S01]  /*6b90*/  LOP3.LUT R6, R29, R223.reuse, R202, 0x96, !PT ;  /* 0x000000df1d067212 */ /* 0x080fe200078e96ca */
[----:B------:R-:W-:Y:S01]  /*6ba0*/  STL [R1+0x4c], R223 ;  /* 0x00004cdf01007387 */ /* 0x000fe20000100800 */
[-C--:B------:R-:W-:Y:S01]  /*6bb0*/  LOP3.LUT R16, R25, R230.reuse, R28, 0x96, !PT ;  /* 0x000000e619107212 */ /* 0x080fe200078e961c */
[----:B------:R-:W-:Y:S01]  /*6bc0*/  IMAD.WIDE.U32 R14, R14, -0x326172a9, RZ ;  /* 0xcd9e8d570e0e7825 */ /* 0x000fe200078e00ff */
[----:B------:R-:W-:Y:S01]  /*6bd0*/  LOP3.LUT R7, R5, R223, R202, 0x96, !PT ;  /* 0x000000df05077212 */ /* 0x000fe200078e96ca */
[----:B------:R-:W-:Y:S01]  /*6be0*/  STL [R1+0x58], R230 ;  /* 0x000058e601007387 */ /* 0x000fe20000100800 */
[----:B------:R-:W-:Y:S01]  /*6bf0*/  IADD3 R231, R165, -0x126145ec, RZ ;  /* 0xed9eba14a5e77810 */ /* 0x000fe20007ffe0ff */
[----:B------:R-:W-:Y:S01]  /*6c00*/  IMAD.WIDE.U32 R16, R16, -0x2daee0ad, RZ ;  /* 0xd2511f5310107825 */ /* 0x000fe200078e00ff */
[----:B------:R-:W-:-:S02]  /*6c10*/  LOP3.LUT R9, R15, R230, R4, 0x96, !PT ;  /* 0x000000e60f097212 */ /* 0x000fc400078e9604 */
[----:B------:R-:W-:Y:S01]  /*6c20*/  IADD3 R232, R165, -0x56f99767, RZ ;  /* 0xa9066899a5e87810 */ /* 0x000fe20007ffe0ff */
[----:B------:R-:W-:Y:S01]  /*6c30*/  IMAD.WIDE.U32 R4, R6, -0x2daee0ad, RZ ;  /* 0xd2511f5306047825 */ /* 0x000fe200078e00ff */
[----:B-1----:R-:W-:Y:S01]  /*6c40*/  FMNMX.FTZ R102, R102, R13, !PT ;  /* 0x0000000d66667209 */ /* 0x002fe20007810000 */
[----:B------:R-:W-:Y:S01]  /*6c50*/  STL [R1+0xbc], R231 ;  /* 0x0000bce701007387 */ /* 0x000fe20000100800 */
[----:B--2---:R-:W-:Y:S01]  /*6c60*/  FMNMX.FTZ R101, R101, R18, !PT ;  /* 0x0000001265657209 */ /* 0x004fe20007810000 */
[----:B------:R-:W-:Y:S01]  /*6c70*/  IMAD.WIDE.U32 R6, R7, -0x2daee0ad, RZ ;  /* 0xd2511f5307067825 */ /* 0x000fe200078e00ff */
[----:B------:R-:W-:Y:S01]  /*6c80*/  LOP3.LUT R4, R17, R232, R4, 0x96, !PT ;  /* 0x000000e811047212 */ /* 0x000fe200078e9604 */
[----:B------:R-:W-:Y:S01]  /*6c90*/  STL [R1+0x54], R232 ;  /* 0x000054e801007387 */ /* 0x000fe20000100800 */
[----:B------:R-:W-:Y:S01]  /*6ca0*/  FSETP.NEU.FTZ.AND P0, PT, R102, -INF , PT ;  /* 0xff8000006600780b */ /* 0x000fe20003f1d000 */
[----:B------:R-:W-:Y:S01]  /*6cb0*/  IMAD.WIDE.U32 R20, R9, -0x2daee0ad, RZ ;  /* 0xd2511f5309147825 */ /* 0x000fe200078e00ff */
[----:B------:R-:W-:-:S02]  /*6cc0*/  LOP3.LUT R9, R5, R231, R8, 0x96, !PT ;  /* 0x000000e705097212 */ /* 0x000fc400078e9608 */
[----:B------:R-:W-:Y:S01]  /*6cd0*/  LOP3.LUT R12, R7, R231, R10, 0x96, !PT ;  /* 0x000000e7070c7212 */ /* 0x000fe200078e960a */
[----:B------:R-:W-:Y:S01]  /*6ce0*/  IMAD.WIDE.U32 R4, R4, -0x326172a9, RZ ;  /* 0xcd9e8d5704047825 */ /* 0x000fe200078e00ff */
[----:B------:R-:W-:Y:S02]  /*6cf0*/  LOP3.LUT R8, R21, R232, R6, 0x96, !PT ;  /* 0x000000e815087212 */ /* 0x000fe400078e9606 */
[----:B------:R-:W-:Y:S01]  /*6d00*/  IADD3 R238, R164, 0x1715609d, RZ ;  /* 0x1715609da4ee7810 */ /* 0x000fe20007ffe0ff */
[----:B------:R-:W-:Y:S01]  /*6d10*/  IMAD.WIDE.U32 R22, R9, -0x326172a9, RZ ;  /* 0xcd9e8d5709167825 */ /* 0x000fe200078e00ff */
[C---:B------:R-:W-:Y:S02]  /*6d20*/  LOP3.LUT R11, R4.reuse, 0xff, RZ, 0xc0, !PT ;  /* 0x000000ff040b7812 */ /* 0x040fe400078ec0ff */
[----:B------:R-:W-:Y:S01]  /*6d30*/  LOP3.LUT R19, R4, 0xffff, RZ, 0xc0, !PT ;  /* 0x0000ffff04137812 */ /* 0x000fe200078ec0ff */
[----:B------:R-:W-:Y:S01]  /*6d40*/  IMAD.WIDE.U32 R12, R12, -0x326172a9, RZ ;  /* 0xcd9e8d570c0c7825 */ /* 0x000fe200078e00ff */
[----:B------:R-:W-:Y:S01]  /*6d50*/  LOP3.LUT R10, R5, R239, R22, 0x96, !PT ;  /* 0x000000ef050a7212 */ /* 0x000fe200078e9616 */
[----:B------:R-:W-:Y:S01]  /*6d60*/  STL [R1+0x50], R238 ;  /* 0x000050ee01007387 */ /* 0x000fe20000100800 */
[--C-:B------:R-:W-:Y:S01]  /*6d70*/  SHF.R.U32.HI R17, RZ, 0x10, R4.reuse ;  /* 0x00000010ff117819 */ /* 0x100fe20000011604 */
[----:B------:R-:W-:Y:S01]  /*6d80*/  IMAD.WIDE.U32 R8, R8, -0x326172a9, RZ ;  /* 0xcd9e8d5708087825 */ /* 0x000fe200078e00ff */
[----:B------:R-:W-:-:S02]  /*6d90*/  SHF.R.U32.HI R15, RZ, 0x18, R4 ;  /* 0x00000018ff0f7819 */ /* 0x000fc40000011604 */
[----:B------:R-:W-:Y:S02]  /*6da0*/  LOP3.LUT R52, R13, R238, R14, 0x96, !PT ;  /* 0x000000ee0d347212 */ /* 0x000fe400078e960e */
[C---:B------:R-:W-:Y:S02]  /*6db0*/  LOP3.LUT R18, R8.reuse, 0xff, RZ, 0xc0, !PT ;  /* 0x000000ff08127812 */ /* 0x040fe400078ec0ff */
[----:B------:R-:W-:Y:S02]  /*6dc0*/  LOP3.LUT R43, R8, 0xffff, RZ, 0xc0, !PT ;  /* 0x0000ffff082b7812 */ /* 0x000fe400078ec0ff */
[--C-:B------:R-:W-:Y:S02]  /*6dd0*/  SHF.R.U32.HI R21, RZ, 0x10, R8.reuse ;  /* 0x00000010ff157819 */ /* 0x100fe40000011608 */
[----:B------:R-:W-:Y:S02]  /*6de0*/  SHF.R.U32.HI R14, RZ, 0x18, R8 ;  /* 0x00000018ff0e7819 */ /* 0x000fe40000011608 */
[----:B------:R-:W-:-:S02]  /*6df0*/  LOP3.LUT R13, R9, R239, R12, 0x96, !PT ;  /* 0x000000ef090d7212 */ /* 0x000fc400078e960c */
[----:B------:R-:W-:Y:S02]  /*6e00*/  LOP3.LUT R9, R23, R238, R24, 0x96, !PT ;  /* 0x000000ee17097212 */ /* 0x000fe400078e9618 */
[C---:B------:R-:W-:Y:S02]  /*6e10*/  ISETP.GE.U32.AND P2, PT, R194.reuse, R11, PT ;  /* 0x0000000bc200720c */ /* 0x040fe40003f46070 */
[----:B------:R-:W-:Y:S02]  /*6e20*/  IADD3 R187, R165, 0x646e171e, RZ ;  /* 0x646e171ea5bb7810 */ /* 0x000fe40007ffe0ff */
[----:B------:R-:W-:-:S03]  /*6e30*/  ISETP.GE.U32.AND P4, PT, R194, R15, PT ;  /* 0x0000000fc200720c */ /* 0x000fc60003f86070 */
[----:B------:R-:W-:Y:S01]  /*6e40*/  STL [R1+0x18], R187 ;  /* 0x000018bb01007387 */ /* 0x000fe20000100800 */
[C---:B---3--:R-:W-:Y:S02]  /*6e50*/  FMUL.FTZ R7, R2.reuse, R102 ;  /* 0x0000006602077220 */ /* 0x048fe40000410000 */
[----:B------:R-:W-:-:S03]  /*6e60*/  FMUL.FTZ R6, R2, R101 ;  /* 0x0000006502067220 */ /* 0x000fc60000410000 */
[----:B------:R-:W-:Y:S02]  /*6e70*/  FSEL R7, R7, RZ, P0 ;  /* 0x000000ff07077208 */ /* 0x000fe40000000000 */
[----:B------:R-:W-:-:S03]  /*6e80*/  FSETP.NEU.FTZ.AND P0, PT, R101, -INF , PT ;  /* 0xff8000006500780b */ /* 0x000fc60003f1d000 */
[-CC-:B------:R-:W-:Y:S01]  /*6e90*/  FFMA.FTZ R5, R72, R2.reuse, -R7.reuse ;  /* 0x0000000248057223 */ /* 0x180fe20000010807 */
[----:B------:R-:W-:Y:S01]  /*6ea0*/  FSEL R6, R6, RZ, P0 ;  /* 0x000000ff06067208 */ /* 0x000fe20000000000 */
[-C--:B------:R-:W-:Y:S02]  /*6eb0*/  FFMA.FTZ R4, R73, R2.reuse, -R7 ;  /* 0x0000000249047223 */ /* 0x080fe40000010807 */
[----:B------:R1:W-:Y:S02]  /*6ec0*/  MUFU.EX2 R160, R5 ;  /* 0x0000000500a07308 */ /* 0x0003e40000000800 */
[-CC-:B------:R-:W-:Y:S02]  /*6ed0*/  FFMA.FTZ R8, R64, R2.reuse, -R6.reuse ;  /* 0x0000000240087223 */ /* 0x180fe40000010806 */
[----:B------:R-:W-:-:S04]  /*6ee0*/  FFMA.FTZ R12, R26, R2, -R6 ;  /* 0x000000021a0c7223 */ /* 0x000fc80000010806 */
[----:B------:R2:W3:Y:S08]  /*6ef0*/  MUFU.EX2 R159, R4 ;  /* 0x00000004009f7308 */ /* 0x0004f00000000800 */
[----:B------:R4:W-:Y:S01]  /*6f00*/  MUFU.EX2 R158, R8 ;  /* 0x00000008009e7308 */ /* 0x0009e20000000800 */
[----:B-1----:R-:W-:-:S04]  /*6f10*/  LOP3.LUT R5, R10, 0xff, RZ, 0xc0, !PT ;  /* 0x000000ff0a057812 */ /* 0x002fc800078ec0ff */
[----:B------:R-:W-:Y:S02]  /*6f20*/  ISETP.GE.U32.AND P3, PT, R194, R5, PT ;  /* 0x00000005c200720c */ /* 0x000fe40003f66070 */
[----:B--2---:R-:W-:Y:S01]  /*6f30*/  LOP3.LUT R4, R10, 0xffff, RZ, 0xc0, !PT ;  /* 0x0000ffff0a047812 */ /* 0x004fe200078ec0ff */
[----:B------:R1:W2:Y:S03]  /*6f40*/  MUFU.EX2 R157, R12 ;  /* 0x0000000c009d7308 */ /* 0x0002a60000000800 */
[----:B----4-:R-:W-:Y:S01]  /*6f50*/  SHF.R.U32.HI R8, RZ, 0x8, R4 ;  /* 0x00000008ff087819 */ /* 0x010fe20000011604 */
[----:B------:R-:W-:Y:S01]  /*6f60*/  IMAD.WIDE.U32 R4, R9, -0x2daee0ad, RZ ;  /* 0xd2511f5309047825 */ /* 0x000fe200078e00ff */
[----:B---3--:R-:W-:Y:S02]  /*6f70*/  F2FP.PACK_AB R9, R159, R160 ;  /* 0x000000a09f09723e */ /* 0x008fe400000000ff */
[----:B------:R-:W-:-:S02]  /*6f80*/  LOP3.LUT R11, R8, 0xffff, RZ, 0xc0, !PT ;  /* 0x0000ffff080b7812 */ /* 0x000fc400078ec0ff */
[C---:B------:R-:W-:Y:S02]  /*6f90*/  PRMT R75, R9.reuse, 0x7610, R75 ;  /* 0x00007610094b7816 */ /* 0x040fe4000000004b */
[----:B------:R-:W-:Y:S01]  /*6fa0*/  ISETP.GE.U32.AND P1, PT, R194, R11, PT ;  /* 0x0000000bc200720c */ /* 0x000fe20003f26070 */
[-C--:B-1----:R-:W-:Y:S01]  /*6fb0*/  FFMA.FTZ R12, R98, R2.reuse, -R7 ;  /* 0x00000002620c7223 */ /* 0x082fe20000010807 */
[--C-:B------:R-:W-:Y:S01]  /*6fc0*/  SHF.R.U32.HI R11, RZ, 0x18, R10.reuse ;  /* 0x00000018ff0b7819 */ /* 0x100fe2000001160a */
[----:B------:R-:W-:Y:S01]  /*6fd0*/  @!P3 HADD2 R26, -R75.H0_H0, -RZ.H0_H0 ;  /* 0xa00000ff4b1ab230 */ /* 0x000fe20000000900 */
[----:B------:R-:W-:Y:S01]  /*6fe0*/  PRMT R33, R9, 0x7632, R33 ;  /* 0x0000763209217816 */ /* 0x000fe20000000021 */
[----:B------:R1:W-:Y:S01]  /*6ff0*/  MUFU.EX2 R156, R12 ;  /* 0x0000000c009c7308 */ /* 0x0003e20000000800 */
[----:B------:R-:W-:Y:S01]  /*7000*/  SHF.R.U32.HI R9, RZ, 0x10, R10 ;  /* 0x00000010ff097819 */ /* 0x000fe2000001160a */
[----:B------:R-:W-:Y:S01]  /*7010*/  FFMA.FTZ R10, R99, R2, -R7 ;  /* 0x00000002630a7223 */ /* 0x000fe20000010807 */
[----:B------:R-:W-:-:S02]  /*7020*/  ISETP.GE.U32.AND P0, PT, R194, R11, PT ;  /* 0x0000000bc200720c */ /* 0x000fc40003f06070 */
[----:B------:R-:W-:Y:S02]  /*7030*/  LOP3.LUT R8, R5, R187, R16, 0x96, !PT ;  /* 0x000000bb05087212 */ /* 0x000fe400078e9610 */
[----:B------:R-:W-:Y:S01]  /*7040*/  LOP3.LUT R11, R4, 0xff, RZ, 0xc0, !PT ;  /* 0x000000ff040b7812 */ /* 0x000fe200078ec0ff */
[----:B------:R3:W4:Y:S01]  /*7050*/  MUFU.EX2 R154, R10 ;  /* 0x0000000a009a7308 */ /* 0x0007220000000800 */
[--C-:B------:R-:W-:Y:S01]  /*7060*/  SHF.R.U32.HI R16, RZ, 0x10, R4.reuse ;  /* 0x00000010ff107819 */ /* 0x100fe20000011604 */
[----:B------:R-:W-:Y:S01]  /*7070*/  @!P1 HADD2 R27, -R33.H0_H0, -RZ.H0_H0 ;  /* 0xa00000ff211b9230 */ /* 0x000fe20000000900 */
[----:B------:R-:W-:Y:S02]  /*7080*/  SHF.R.U32.HI R15, RZ, 0x18, R4 ;  /* 0x00000018ff0f7819 */ /* 0x000fe40000011604 */
[----:B------:R-:W-:Y:S02]  /*7090*/  LOP3.LUT R9, R9, 0xff, RZ, 0xc0, !PT ;  /* 0x000000ff09097812 */ /* 0x000fe400078ec0ff */
[----:B------:R-:W-:-:S02]  /*70a0*/  PRMT R171, R75, 0x5410, R33 ;  /* 0x000054104bab7816 */ /* 0x000fc40000000021 */
[----:B-1----:R-:W-:Y:S01]  /*70b0*/  LOP3.LUT R12, R4, 0xffff, RZ, 0xc0, !PT ;  /* 0x0000ffff040c7812 */ /* 0x002fe200078ec0ff */
[--C-:B------:R-:W-:Y:S01]  /*70c0*/  FFMA.FTZ R5, R74, R2, -R6.reuse ;  /* 0x000000024a057223 */ /* 0x100fe20000010806 */
[----:B--2---:R-:W-:Y:S02]  /*70d0*/  F2FP.PACK_AB R4, R157, R158 ;  /* 0x0000009e9d04723e */ /* 0x004fe400000000ff */
[----:B------:R-:W-:Y:S01]  /*70e0*/  @!P3 PRMT R75, R26, 0x5410, RZ ;  /* 0x000054101a4bb816 */ /* 0x000fe200000000ff */
[----:B------:R1:W-:Y:S01]  /*70f0*/  MUFU.EX2 R99, R5 ;  /* 0x0000000500637308 */ /* 0x0003e20000000800 */
[----:B------:R-:W-:Y:S01]  /*7100*/  PRMT R49, R4, 0x7632, R49 ;  /* 0x0000763204317816 */ /* 0x000fe20000000031 */
[-C--:B---3--:R-:W-:Y:S01]  /*7110*/  FFMA.FTZ R10, R112, R2.reuse, -R7 ;  /* 0x00000002700a7223 */ /* 0x088fe20000010807 */
[----:B------:R-:W-:Y:S01]  /*7120*/  PRMT R31, R4, 0x7610, R31 ;  /* 0x00007610041f7816 */ /* 0x000fe2000000001f */
[----:B------:R-:W-:Y:S01]  /*7130*/  ST.E.U16 [R34.64], R75 ;  /* 0x0000004b22007985 */ /* 0x000fe2000c101504 */
[----:B------:R-:W-:Y:S01]  /*7140*/  SHF.R.U32.HI R4, RZ, 0x8, R19 ;  /* 0x00000008ff047819 */ /* 0x000fe20000011613 */
[----:B------:R-:W-:Y:S01]  /*7150*/  @!P0 HADD2 R36, -R49.H0_H0, -RZ.H0_H0 ;  /* 0xa00000ff31248230 */ /* 0x000fe20000000900 */
[----:B------:R-:W-:Y:S01]  /*7160*/  ISETP.GE.U32.AND P3, PT, R194, R9, PT ;  /* 0x00000009c200720c */ /* 0x000fe20003f66070 */
[----:B------:R2:W-:Y:S01]  /*7170*/  MUFU.EX2 R175, R10 ;  /* 0x0000000a00af7308 */ /* 0x0005e20000000800 */
[----:B------:R-:W-:Y:S01]  /*7180*/  LOP3.LUT R4, R4, 0xffff, RZ, 0xc0, !PT ;  /* 0x0000ffff04047812 */ /* 0x000fe200078ec0ff */
[----:B------:R-:W-:Y:S01]  /*7190*/  FFMA.FTZ R19, R53, R2, -R6 ;  /* 0x0000000235137223 */ /* 0x000fe20000010806 */
[----:B------:R-:W-:-:S02]  /*71a0*/  PRMT R168, R31, 0x5410, R49 ;  /* 0x000054101fa87816 */ /* 0x000fc40000000031 */
[----:B------:R-:W-:Y:S02]  /*71b0*/  @!P0 PRMT R49, R36, 0x5410, RZ ;  /* 0x0000541024318816 */ /* 0x000fe400000000ff */
[----:B------:R-:W-:Y:S01]  /*71c0*/  ISETP.GE.U32.AND P0, PT, R194, R4, PT ;  /* 0x00000004c200720c */ /* 0x000fe20003f06070 */
[----:B-1----:R-:W-:Y:S01]  /*71d0*/  FFMA.FTZ R5, R97, R2, -R6 ;  /* 0x0000000261057223 */ /* 0x002fe20000010806 */
[----:B----4-:R-:W-:Y:S01]  /*71e0*/  F2FP.PACK_AB R4, R154, R156 ;  /* 0x0000009c9a04723e */ /* 0x010fe200000000ff */
[----:B------:R-:W-:Y:S01]  /*71f0*/  MUFU.EX2 R248, R19 ;  /* 0x0000001300f87308 */ /* 0x000fe20000000800 */
[----:B------:R-:W-:Y:S01]  /*7200*/  LOP3.LUT R9, R17, 0xff, RZ, 0xc0, !PT ;  /* 0x000000ff11097812 */ /* 0x000fe200078ec0ff */
[----:B------:R-:W-:Y:S01]  /*7210*/  @!P3 HADD2 R32, -R31.H0_H0, -RZ.H0_H0 ;  /* 0xa00000ff1f20b230 */ /* 0x000fe20000000900 */
[----:B------:R-:W-:Y:S01]  /*7220*/  PRMT R73, R4, 0x7610, R73 ;  /* 0x0000761004497816 */ /* 0x000fe20000000049 */
[-CC-:B------:R-:W-:Y:S01]  /*7230*/  FFMA.FTZ R17, R48, R2.reuse, -R7.reuse ;  /* 0x0000000230117223 */ /* 0x180fe20000010807 */
[----:B------:R-:W-:Y:S01]  /*7240*/  PRMT R50, R4, 0x7632, R50 ;  /* 0x0000763204327816 */ /* 0x000fe20000000032 */
[----:B--2---:R-:W-:Y:S01]  /*7250*/  FFMA.FTZ R10, R92, R2, -R7 ;  /* 0x000000025c0a7223 */ /* 0x004fe20000010807 */
[----:B------:R-:W-:Y:S01]  /*7260*/  @!P1 PRMT R33, R27, 0x5410, RZ ;  /* 0x000054101b219816 */ /* 0x000fe200000000ff */
[----:B------:R1:W2:Y:S01]  /*7270*/  MUFU.EX2 R26, R5 ;  /* 0x00000005001a7308 */ /* 0x0002a20000000800 */
[----:B------:R-:W-:Y:S01]  /*7280*/  @!P2 HADD2 R37, -R73.H0_H0, -RZ.H0_H0 ;  /* 0xa00000ff4925a230 */ /* 0x000fe20000000900 */
[----:B------:R-:W-:Y:S01]  /*7290*/  ISETP.GE.U32.AND P1, PT, R194, R9, PT ;  /* 0x00000009c200720c */ /* 0x000fe20003f26070 */
[----:B------:R-:W-:Y:S01]  /*72a0*/  @!P0 HADD2 R38, -R50.H0_H0, -RZ.H0_H0 ;  /* 0xa00000ff32268230 */ /* 0x000fe20000000900 */
[----:B------:R-:W-:Y:S01]  /*72b0*/  LOP3.LUT R9, R8, 0xff, RZ, 0xc0, !PT ;  /* 0x000000ff08097812 */ /* 0x000fe200078ec0ff */
[----:B------:R-:W-:Y:S01]  /*72c0*/  ST.E.U16 [R34.64+0x2], R33 ;  /* 0x0000022122007985 */ /* 0x000fe2000c101504 */
[----:B------:R-:W-:-:S02]  /*72d0*/  PRMT R167, R73, 0x5410, R50 ;  /* 0x0000541049a77816 */ /* 0x000fc40000000032 */
[----:B------:R-:W-:Y:S01]  /*72e0*/  @!P3 PRMT R31, R32, 0x5410, RZ ;  /* 0x00005410201fb816 */ /* 0x000fe200000000ff */
[----:B------:R3:W-:Y:S01]  /*72f0*/  MUFU.EX2 R236, R10 ;  /* 0x0000000a00ec7308 */ /* 0x0007e20000000800 */
[----:B------:R-:W-:Y:S02]  /*7300*/  @!P2 PRMT R73, R37, 0x5410, RZ ;  /* 0x000054102549a816 */ /* 0x000fe400000000ff */
[----:B------:R-:W-:Y:S01]  /*7310*/  ISETP.GE.U32.AND P3, PT, R194, R9, PT ;  /* 0x00000009c200720c */ /* 0x000fe20003f66070 */
[-CC-:B------:R-:W-:Y:S01]  /*7320*/  FFMA.FTZ R9, R104, R2.reuse, -R6.reuse ;  /* 0x0000000268097223 */ /* 0x180fe20000010806 */
[----:B------:R-:W-:Y:S01]  /*7330*/  @!P0 PRMT R50, R38, 0x5410, RZ ;  /* 0x0000541026328816 */ /* 0x000fe200000000ff */
[----:B-1----:R-:W-:Y:S02]  /*7340*/  FFMA.FTZ R5, R111, R2, -R7 ;  /* 0x000000026f057223 */ /* 0x002fe40000010807 */
[----:B------:R-:W-:Y:S01]  /*7350*/  MUFU.EX2 R172, R9 ;  /* 0x0000000900ac7308 */ /* 0x000fe20000000800 */
[----:B------:R-:W-:Y:S01]  /*7360*/  ISETP.GE.U32.AND P0, PT, R194, R18, PT ;  /* 0x00000012c200720c */ /* 0x000fe20003f06070 */
[----:B------:R-:W-:-:S06]  /*7370*/  FFMA.FTZ R18, R51, R2, -R6 ;  /* 0x0000000233127223 */ /* 0x000fcc0000010806 */
[----:B------:R1:W4:Y:S01]  /*7380*/  MUFU.EX2 R164, R5 ;  /* 0x0000000500a47308 */ /* 0x0003220000000800 */
[----:B---3--:R-:W-:-:S07]  /*7390*/  FFMA.FTZ R10, R87, R2, -R6 ;  /* 0x00000002570a7223 */ /* 0x008fce0000010806 */
[----:B------:R-:W-:Y:S01]  /*73a0*/  MUFU.EX2 R205, R10 ;  /* 0x0000000a00cd7308 */ /* 0x000fe20000000800 */
[----:B-1----:R-:W-:-:S07]  /*73b0*/  LOP3.LUT R5, R8, 0xffff, RZ, 0xc0, !PT ;  /* 0x0000ffff08057812 */ /* 0x002fce00078ec0ff */
[----:B------:R-:W-:Y:S01]  /*73c0*/  MUFU.EX2 R251, R17 ;  /* 0x0000001100fb7308 */ /* 0x000fe20000000800 */
[----:B------:R-:W-:-:S04]  /*73d0*/  SHF.R.U32.HI R4, RZ, 0x8, R5 ;  /* 0x00000008ff047819 */ /* 0x000fc80000011605 */
[----:B------:R-:W-:-:S03]  /*73e0*/  LOP3.LUT R5, R4, 0xffff, RZ, 0xc0, !PT ;  /* 0x0000ffff04057812 */ /* 0x000fc600078ec0ff */
[----:B------:R-:W-:Y:S01]  /*73f0*/  MUFU.EX2 R247, R18 ;  /* 0x0000001200f77308 */ /* 0x000fe20000000800 */
[----:B--2---:R-:W-:Y:S02]  /*7400*/  F2FP.PACK_AB R4, R26, R99 ;  /* 0x000000631a04723e */ /* 0x004fe400000000ff */
[----:B------:R-:W-:Y:S01]  /*7410*/  ISETP.GE.U32.AND P2, PT, R194, R5, PT ;  /* 0x00000005c200720c */ /* 0x000fe20003f46070 */
[----:B------:R-:W-:Y:S01]  /*7420*/  FFMA.FTZ R5, R106, R2, -R6 ;  /* 0x000000026a057223 */ /* 0x000fe20000010806 */
[C---:B------:R-:W-:Y:S02]  /*7430*/  PRMT R78, R4.reuse, 0x7632, R78 ;  /* 0x00007632044e7816 */ /* 0x040fe4000000004e */
[----:B------:R-:W-:Y:S01]  /*7440*/  PRMT R74, R4, 0x7610, R74 ;  /* 0x00007610044a7816 */ /* 0x000fe2000000004a */
[----:B------:R1:W2:Y:S01]  /*7450*/  MUFU.EX2 R174, R5 ;  /* 0x0000000500ae7308 */ /* 0x0002a20000000800 */
[----:B----4-:R-:W-:Y:S01]  /*7460*/  F2FP.PACK_AB R4, R175, R164 ;  /* 0x000000a4af04723e */ /* 0x010fe200000000ff */
[----:B------:R-:W-:Y:S01]  /*7470*/  @!P4 HADD2 R39, -R78.H0_H0, -RZ.H0_H0 ;  /* 0xa00000ff4e27c230 */ /* 0x000fe20000000900 */
[----:B------:R-:W-:Y:S01]  /*7480*/  PRMT R165, R74, 0x5410, R78 ;  /* 0x000054104aa57816 */ /* 0x000fe2000000004e */
[----:B------:R-:W-:Y:S01]  /*7490*/  @!P1 HADD2 R41, -R74.H0_H0, -RZ.H0_H0 ;  /* 0xa00000ff4a299230 */ /* 0x000fe20000000900 */
[----:B------:R-:W-:-:S02]  /*74a0*/  PRMT R77, R4, 0x7610, R77 ;  /* 0x00007610044d7816 */ /* 0x000fc4000000004d */
[----:B------:R-:W-:Y:S02]  /*74b0*/  PRMT R76, R4, 0x7632, R76 ;  /* 0x00007632044c7816 */ /* 0x000fe4000000004c */
[--C-:B------:R-:W-:Y:S01]  /*74c0*/  SHF.R.U32.HI R4, RZ, 0x18, R8.reuse ;  /* 0x00000018ff047819 */ /* 0x100fe20000011608 */
[----:B------:R-:W-:Y:S01]  /*74d0*/  @!P3 HADD2 R40, -R77.H0_H0, -RZ.H0_H0 ;  /* 0xa00000ff4d28b230 */ /* 0x000fe20000000900 */
[----:B------:R-:W-:Y:S01]  /*74e0*/  SHF.R.U32.HI R8, RZ, 0x10, R8 ;  /* 0x00000010ff087819 */ /* 0x000fe20000011608 */
[----:B------:R-:W-:Y:S01]  /*74f0*/  @!P2 HADD2 R42, -R76.H0_H0, -RZ.H0_H0 ;  /* 0xa00000ff4c2aa230 */ /* 0x000fe20000000900 */
[----:B------:R-:W-:Y:S02]  /*7500*/  PRMT R170, R77, 0x5410, R76 ;  /* 0x000054104daa7816 */ /* 0x000fe4000000004c */
[----:B------:R-:W-:Y:S01]  /*7510*/  @!P3 PRMT R77, R40, 0x5410, RZ ;  /* 0x00005410284db816 */ /* 0x000fe200000000ff */
[----:B-1----:R-:W-:Y:S01]  /*7520*/  FFMA.FTZ R5, R118, R2, -R7 ;  /* 0x0000000276057223 */ /* 0x002fe20000010807 */
[----:B------:R-:W-:-:S02]  /*7530*/  ISETP.GE.U32.AND P3, PT, R194, R4, PT ;  /* 0x00000004c200720c */ /* 0x000fc40003f66070 */
[----:B--2---:R-:W-:Y:S01]  /*7540*/  F2FP.PACK_AB R4, R174, R172 ;  /* 0x000000acae04723e */ /* 0x004fe200000000ff */
[----:B------:R1:W-:Y:S01]  /*7550*/  MUFU.EX2 R181, R5 ;  /* 0x0000000500b57308 */ /* 0x0003e20000000800 */
[----:B------:R-:W-:Y:S02]  /*7560*/  LOP3.LUT R8, R8, 0xff, RZ, 0xc0, !PT ;  /* 0x000000ff08087812 */ /* 0x000fe400078ec0ff */
[----:B------:R-:W-:Y:S02]  /*7570*/  @!P2 PRMT R76, R42, 0x5410, RZ ;  /* 0x000054102a4ca816 */ /* 0x000fe400000000ff */
[C---:B------:R-:W-:Y:S02]  /*7580*/  PRMT R72, R4.reuse, 0x7632, R72 ;  /* 0x0000763204487816 */ /* 0x040fe40000000048 */
[----:B------:R-:W-:Y:S01]  /*7590*/  PRMT R71, R4, 0x7610, R71 ;  /* 0x0000761004477816 */ /* 0x000fe20000000047 */
[----:B------:R-:W-:Y:S01]  /*75a0*/  FFMA.FTZ R4, R61, R2, -R7 ;  /* 0x000000023d047223 */ /* 0x000fe20000010807 */
[----:B------:R-:W-:Y:S01]  /*75b0*/  ISETP.GE.U32.AND P2, PT, R194, R8, PT ;  /* 0x00000008c200720c */ /* 0x000fe20003f46070 */
[----:B------:R-:W-:Y:S01]  /*75c0*/  @!P3 HADD2 R44, -R72.H0_H0, -RZ.H0_H0 ;  /* 0xa00000ff482cb230 */ /* 0x000fe20000000900 */
[----:B------:R-:W-:Y:S01]  /*75d0*/  FMNMX.FTZ R8, R130, R129, !PT ;  /* 0x0000008182087209 */ /* 0x000fe20007810000 */
[----:B------:R2:W3:Y:S01]  /*75e0*/  MUFU.EX2 R182, R4 ;  /* 0x0000000400b67308 */ /* 0x0004e20000000800 */
[----:B------:R-:W-:-:S02]  /*75f0*/  PRMT R169, R71, 0x5410, R72 ;  /* 0x0000541047a97816 */ /* 0x000fc40000000048 */
[----:B------:R-:W-:Y:S02]  /*7600*/  FMNMX.FTZ R8, R132, R8, !PT ;  /* 0x0000000884087209 */ /* 0x000fe40007810000 */
[----:B-1----:R-:W-:Y:S02]  /*7610*/  FMNMX.FTZ R5, R119, R117, !PT ;  /* 0x0000007577057209 */ /* 0x002fe40007810000 */
[----:B------:R-:W-:Y:S02]  /*7620*/  FMNMX.FTZ R8, R131, R8, !PT ;  /* 0x0000000883087209 */ /* 0x000fe40007810000 */
[----:B------:R-:W-:Y:S01]  /*7630*/  FMNMX.FTZ R5, R121, R5, !PT ;  /* 0x0000000579057209 */ /* 0x000fe20007810000 */
[----:B------:R-:W-:Y:S01]  /*7640*/  @!P2 HADD2 R45, -R71.H0_H0, -RZ.H0_H0 ;  /* 0xa00000ff472da230 */ /* 0x000fe20000000900 */
[----:B------:R-:W-:Y:S02]  /*7650*/  FMNMX.FTZ R8, R125, R8, !PT ;  /* 0x000000087d087209 */ /* 0x000fe40007810000 */
[----:B------:R-:W-:-:S02]  /*7660*/  FMNMX.FTZ R5, R120, R5, !PT ;  /* 0x0000000578057209 */ /* 0x000fc40007810000 */
[----:B------:R-:W-:Y:S02]  /*7670*/  FMNMX.FTZ R8, R124, R8, !PT ;  /* 0x000000087c087209 */ /* 0x000fe40007810000 */
[----:B------:R-:W-:Y:S02]  /*7680*/  FMNMX.FTZ R5, R115, R5, !PT ;  /* 0x0000000573057209 */ /* 0x000fe40007810000 */
[----:B--2---:R-:W-:Y:S01]  /*7690*/  SHF.R.U32.HI R4, RZ, 0x8, R12 ;  /* 0x00000008ff047819 */ /* 0x004fe2000001160c */
[----:B------:R-:W-:Y:S01]  /*76a0*/  FFMA.FTZ R12, R86, R2, -R7 ;  /* 0x00000002560c7223 */ /* 0x000fe20000010807 */
[----:B------:R-:W-:Y:S02]  /*76b0*/  FMNMX.FTZ R5, R114, R5, !PT ;  /* 0x0000000572057209 */ /* 0x000fe40007810000 */
[----:B------:R-:W-:Y:S01]  /*76c0*/  LOP3.LUT R4, R4, 0xffff, RZ, 0xc0, !PT ;  /* 0x0000ffff04047812 */ /* 0x000fe200078ec0ff */
[----:B------:R-:W-:Y:S01]  /*76d0*/  MUFU.EX2 R237, R12 ;  /* 0x0000000c00ed7308 */ /* 0x000fe20000000800 */
[----:B------:R-:W-:-:S02]  /*76e0*/  @!P3 PRMT R72, R44, 0x5410, RZ ;  /* 0x000054102c48b816 */ /* 0x000fc400000000ff */
[----:B------:R-:W-:Y:S02]  /*76f0*/  FMNMX.FTZ R5, R113, R5, !PT ;  /* 0x0000000571057209 */ /* 0x000fe40007810000 */
[----:B------:R-:W-:Y:S02]  /*7700*/  ISETP.GE.U32.AND P3, PT, R194, R4, PT ;  /* 0x00000004c200720c */ /* 0x000fe40003f66070 */
[----:B---3--:R-:W-:Y:S02]  /*7710*/  F2FP.PACK_AB R4, R182, R181 ;  /* 0x000000b5b604723e */ /* 0x008fe400000000ff */
[----:B------:R-:W-:Y:S02]  /*7720*/  FMNMX.FTZ R9, R123, R8, !PT ;  /* 0x000000087b097209 */ /* 0x000fe40007810000 */
[----:B------:R-:W-:Y:S02]  /*7730*/  FMNMX.FTZ R8, R105, R5, !PT ;  /* 0x0000000569087209 */ /* 0x000fe40007810000 */
[----:B------:R-:W-:-:S02]  /*7740*/  PRMT R70, R4, 0x7610, R70 ;  /* 0x0000761004467816 */ /* 0x000fc40000000046 */
[----:B------:R-:W-:Y:S01]  /*7750*/  PRMT R69, R4, 0x7632, R69 ;  /* 0x0000763204457816 */ /* 0x000fe20000000045 */
[----:B------:R-:W-:Y:S01]  /*7760*/  FFMA.FTZ R4, R122, R2, -R6 ;  /* 0x000000027a047223 */ /* 0x000fe20000010806 */
[----:B------:R-:W-:Y:S02]  /*7770*/  FMNMX.FTZ R8, R96, R8, !PT ;  /* 0x0000000860087209 */ /* 0x000fe40007810000 */
[----:B------:R-:W-:Y:S01]  /*7780*/  FMNMX.FTZ R5, R116, R9, !PT ;  /* 0x0000000974057209 */ /* 0x000fe20007810000 */
[----:B------:R1:W-:Y:S01]  /*7790*/  MUFU.EX2 R177, R4 ;  /* 0x0000000400b17308 */ /* 0x0003e20000000800 */
[----:B------:R-:W-:Y:S01]  /*77a0*/  @!P1 PRMT R74, R41, 0x5410, RZ ;  /* 0x00005410294a9816 */ /* 0x000fe200000000ff */
[----:B------:R-:W-:Y:S01]  /*77b0*/  @!P3 HADD2 R55, -R69.H0_H0, -RZ.H0_H0 ;  /* 0xa00000ff4537b230 */ /* 0x000fe20000000900 */
[----:B------:R-:W-:Y:S02]  /*77c0*/  FMNMX.FTZ R5, R110, R5, !PT ;  /* 0x000000056e057209 */ /* 0x000fe40007810000 */
[----:B------:R-:W-:Y:S01]  /*77d0*/  ISETP.GE.U32.AND P1, PT, R194, R11, PT ;  /* 0x0000000bc200720c */ /* 0x000fe20003f26070 */
[----:B------:R-:W-:Y:S01]  /*77e0*/  FFMA.FTZ R11, R89, R2, -R7 ;  /* 0x00000002590b7223 */ /* 0x000fe20000010807 */
[----:B------:R-:W-:-:S02]  /*77f0*/  FMNMX.FTZ R5, R95, R5, !PT ;  /* 0x000000055f057209 */ /* 0x000fc40007810000 */
[----:B------:R-:W-:Y:S01]  /*7800*/  PRMT R166, R70, 0x5410, R69 ;  /* 0x0000541046a67816 */ /* 0x000fe20000000045 */
[----:B------:R-:W-:Y:S01]  /*7810*/  MUFU.EX2 R233, R11 ;  /* 0x0000000b00e97308 */ /* 0x000fe20000000800 */
[----:B------:R-:W-:Y:S01]  /*7820*/  FMNMX.FTZ R100, R94, R5, !PT ;  /* 0x000000055e647209 */ /* 0x000fe20007810000 */
[----:B------:R-:W-:Y:S01]  /*7830*/  FFMA.FTZ R5, R66, R2, -R7 ;  /* 0x0000000242057223 */ /* 0x000fe20000010807 */
[----:B------:R-:W-:Y:S02]  /*7840*/  @!P2 PRMT R71, R45, 0x5410, RZ ;  /* 0x000054102d47a816 */ /* 0x000fe400000000ff */
[----:B------:R-:W-:Y:S02]  /*7850*/  FMNMX.FTZ R100, R90, R100, !PT ;  /* 0x000000645a647209 */ /* 0x000fe40007810000 */
[----:B-1----:R-:W-:Y:S01]  /*7860*/  FMNMX.FTZ R4, R93, R8, !PT ;  /* 0x000000085d047209 */ /* 0x002fe20007810000 */
[----:B------:R-:W-:Y:S01]  /*7870*/  FFMA.FTZ R8, R65, R2, -R6 ;  /* 0x0000000241087223 */ /* 0x000fe20000010806 */
[----:B------:R-:W-:Y:S01]  /*7880*/  @!P1 HADD2 R54, -R70.H0_H0, -RZ.H0_H0 ;  /* 0xa00000ff46369230 */ /* 0x000fe20000000900 */
[----:B------:R-:W-:Y:S01]  /*7890*/  FMNMX.FTZ R100, R84, R100, !PT ;  /* 0x0000006454647209 */ /* 0x000fe20007810000 */
[----:B------:R-:W-:Y:S01]  /*78a0*/  MUFU.EX2 R245, R5 ;  /* 0x0000000500f57308 */ /* 0x000fe20000000800 */
[----:B------:R-:W-:-:S02]  /*78b0*/  FMNMX.FTZ R103, R88, R4, !PT ;  /* 0x0000000458677209 */ /* 0x000fc40007810000 */
[----:B------:R-:W-:Y:S02]  /*78c0*/  LOP3.LUT R4, R21, 0xff, RZ, 0xc0, !PT ;  /* 0x000000ff15047812 */ /* 0x000fe400078ec0ff */
[----:B------:R-:W-:Y:S02]  /*78d0*/  FMNMX.FTZ R103, R85, R103, !PT ;  /* 0x0000006755677209 */ /* 0x000fe40007810000 */
[----:B------:R-:W-:Y:S01]  /*78e0*/  @!P1 PRMT R70, R54, 0x5410, RZ ;  /* 0x0000541036469816 */ /* 0x000fe200000000ff */
[----:B------:R1:W2:Y:S01]  /*78f0*/  MUFU.EX2 R180, R8 ;  /* 0x0000000800b47308 */ /* 0x0002a20000000800 */
[----:B------:R-:W-:Y:S02]  /*7900*/  FMNMX.FTZ R103, R80, R103, !PT ;  /* 0x0000006750677209 */ /* 0x000fe40007810000 */
[----:B------:R-:W-:Y:S02]  /*7910*/  ISETP.GE.U32.AND P1, PT, R194, R4, PT ;  /* 0x00000004c200720c */ /* 0x000fe40003f26070 */
[----:B------:R-:W-:-:S02]  /*7920*/  FMNMX.FTZ R103, R56, R103, !PT ;  /* 0x0000006738677209 */ /* 0x000fc40007810000 */
[----:B------:R-:W-:Y:S02]  /*7930*/  FMNMX.FTZ R100, R62, R100, !PT ;  /* 0x000000643e647209 */ /* 0x000fe40007810000 */
[----:B------:R-:W-:Y:S02]  /*7940*/  FMNMX.FTZ R103, R47, R103, !PT ;  /* 0x000000672f677209 */ /* 0x000fe40007810000 */
[----:B------:R-:W-:Y:S01]  /*7950*/  LOP3.LUT R4, R16, 0xff, RZ, 0xc0, !PT ;  /* 0x000000ff10047812 */ /* 0x000fe200078ec0ff */
[-CC-:B------:R-:W-:Y:S01]  /*7960*/  FFMA.FTZ R16, R59, R2.reuse, -R7.reuse ;  /* 0x000000023b107223 */ /* 0x180fe20000010807 */
[----:B------:R-:W-:Y:S02]  /*7970*/  FMNMX.FTZ R103, R46, R103, !PT ;  /* 0x000000672e677209 */ /* 0x000fe40007810000 */
[----:B------:R-:W-:Y:S01]  /*7980*/  ISETP.GE.U32.AND P2, PT, R194, R15, PT ;  /* 0x0000000fc200720c */ /* 0x000fe20003f46070 */
[----:B------:R-:W-:Y:S01]  /*7990*/  FFMA.FTZ R15, R82, R2, -R6 ;  /* 0x00000002520f7223 */ /* 0x000fe20000010806 */
[----:B------:R-:W-:Y:S01]  /*79a0*/  @!P3 PRMT R69, R55, 0x5410, RZ ;  /* 0x000054103745b816 */ /* 0x000fe200000000ff */
[----:B-1----:R-:W1:Y:S01]  /*79b0*/  SHFL.BFLY PT, R8, R103, 0x2, 0x1f ;  /* 0x0c401f0067087f89 */ /* 0x002e6200000e0000 */
[----:B------:R-:W-:Y:S01]  /*79c0*/  FMNMX.FTZ R100, R58, R100, !PT ;  /* 0x000000643a647209 */ /* 0x000fe20007810000 */
[----:B------:R-:W-:Y:S01]  /*79d0*/  MUFU.EX2 R219, R15 ;  /* 0x0000000f00db7308 */ /* 0x000fe20000000800 */
[----:B------:R-:W-:Y:S01]  /*79e0*/  ISETP.GE.U32.AND P3, PT, R194, R4, PT ;  /* 0x00000004c200720c */ /* 0x000fe20003f66070 */
[----:B------:R-:W-:Y:S01]  /*79f0*/  FFMA.FTZ R4, R63, R2, -R7 ;  /* 0x000000023f047223 */ /* 0x000fe20000010807 */
[----:B--2---:R-:W-:-:S02]  /*7a00*/  F2FP.PACK_AB R5, R180, R177 ;  /* 0x000000b1b405723e */ /* 0x004fc400000000ff */
[----:B------:R-:W-:Y:S02]  /*7a10*/  FMNMX.FTZ R100, R57, R100, !PT ;  /* 0x0000006439647209 */ /* 0x000fe40007810000 */
[C---:B------:R-:W-:Y:S01]  /*7a20*/  PRMT R68, R5.reuse, 0x7632, R68 ;  /* 0x0000763205447816 */ /* 0x040fe20000000044 */
[----:B------:R2:W3:Y:S01]  /*7a30*/  MUFU.EX2 R246, R4 ;  /* 0x0000000400f67308 */ /* 0x0004e20000000800 */
[----:B------:R-:W-:Y:S01]  /*7a40*/  PRMT R67, R5, 0x7610, R67 ;  /* 0x0000761005437816 */ /* 0x000fe20000000043 */
[----:B------:R-:W4:Y:S01]  /*7a50*/  SHFL.BFLY PT, R9, R100, 0x2, 0x1f ;  /* 0x0c401f0064097f89 */ /* 0x000f2200000e0000 */
[----:B------:R-:W-:Y:S01]  /*7a60*/  LOP3.LUT R5, R13, 0xff, RZ, 0xc0, !PT ;  /* 0x000000ff0d057812 */ /* 0x000fe200078ec0ff */
[----:B------:R-:W-:Y:S01]  /*7a70*/  @!P2 HADD2 R61, -R68.H0_H0, -RZ.H0_H0 ;  /* 0xa00000ff443da230 */ /* 0x000fe20000000900 */
[----:B------:R-:W-:Y:S01]  /*7a80*/  PRMT R161, R67, 0x5410, R68 ;  /* 0x0000541043a17816 */ /* 0x000fe20000000044 */
[----:B------:R-:W-:Y:S01]  /*7a90*/  @!P3 HADD2 R63, -R67.H0_H0, -RZ.H0_H0 ;  /* 0xa00000ff433fb230 */ /* 0x000fe20000000900 */
[----:B------:R-:W-:Y:S01]  /*7aa0*/  @!P4 PRMT R78, R39, 0x5410, RZ ;  /* 0x00005410274ec816 */ /* 0x000fe200000000ff */
[----:B------:R-:W-:Y:S01]  /*7ab0*/  MUFU.EX2 R250, R16 ;  /* 0x0000001000fa7308 */ /* 0x000fe20000000800 */
[----:B------:R-:W-:-:S02]  /*7ac0*/  @!P2 PRMT R68, R61, 0x5410, RZ ;  /* 0x000054103d44a816 */ /* 0x000fc400000000ff */
[----:B------:R-:W-:Y:S02]  /*7ad0*/  ISETP.GE.U32.AND P2, PT, R194, R5, PT ;  /* 0x00000005c200720c */ /* 0x000fe40003f46070 */
[----:B------:R-:W-:Y:S02]  /*7ae0*/  @!P3 PRMT R67, R63, 0x5410, RZ ;  /* 0x000054103f43b816 */ /* 0x000fe400000000ff */
[----:B-1----:R-:W-:Y:S02]  /*7af0*/  FMNMX.FTZ R103, R103, R8, !PT ;  /* 0x0000000867677209 */ /* 0x002fe40007810000 */
[----:B--2---:R-:W-:Y:S02]  /*7b00*/  LOP3.LUT R4, R13, 0xffff, RZ, 0xc0, !PT ;  /* 0x0000ffff0d047812 */ /* 0x004fe400078ec0ff */
[----:B---3--:R-:W-:Y:S02]  /*7b10*/  F2FP.PACK_AB R5, R246, R245 ;  /* 0x000000f5f605723e */ /* 0x008fe400000000ff */
[----:B------:R-:W-:-:S02]  /*7b20*/  SHF.R.U32.HI R4, RZ, 0x8, R4 ;  /* 0x00000008ff047819 */ /* 0x000fc40000011604 */
[C---:B------:R-:W-:Y:S02]  /*7b30*/  PRMT R66, R5.reuse, 0x7610, R66 ;  /* 0x0000761005427816 */ /* 0x040fe40000000042 */
[----:B------:R-:W-:Y:S02]  /*7b40*/  LOP3.LUT R4, R4, 0xffff, RZ, 0xc0, !PT ;  /* 0x0000ffff04047812 */ /* 0x000fe400078ec0ff */
[----:B------:R-:W-:Y:S01]  /*7b50*/  PRMT R65, R5, 0x7632, R65 ;  /* 0x0000763205417816 */ /* 0x000fe20000000041 */
[--C-:B------:R-:W-:Y:S01]  /*7b60*/  FFMA.FTZ R5, R79, R2, -R6.reuse ;  /* 0x000000024f057223 */ /* 0x100fe20000010806 */
[----:B------:R-:W-:Y:S01]  /*7b70*/  ISETP.GE.U32.AND P3, PT, R194, R4, PT ;  /* 0x00000004c200720c */ /* 0x000fe20003f66070 */
[----:B------:R-:W-:Y:S01]  /*7b80*/  FFMA.FTZ R4, R83, R2, -R6 ;  /* 0x0000000253047223 */ /* 0x000fe20000010806 */
[----:B------:R-:W-:Y:S01]  /*7b90*/  @!P2 HADD2 R64, -R66.H0_H0, -RZ.H0_H0 ;  /* 0xa00000ff4240a230 */ /* 0x000fe20000000900 */
[----:B------:R1:W-:Y:S01]  /*7ba0*/  MUFU.EX2 R244, R5 ;  /* 0x0000000500f47308 */ /* 0x0003e20000000800 */
[----:B----4-:R-:W-:-:S02]  /*7bb0*/  FMNMX.FTZ R100, R100, R9, !PT ;  /* 0x0000000964647209 */ /* 0x010fc40007810000 */
[----:B------:R-:W-:Y:S02]  /*7bc0*/  PRMT R204, R66, 0x5410, R65 ;  /* 0x0000541042cc7816 */ /* 0x000fe40000000041 */
[----:B------:R-:W-:Y:S01]  /*7bd0*/  @!P2 PRMT R66, R64, 0x5410, RZ ;  /* 0x000054104042a816 */ /* 0x000fe200000000ff */
[----:B------:R-:W2:Y:S01]  /*7be0*/  SHFL.BFLY PT, R8, R100, 0x1, 0x1f ;  /* 0x0c201f0064087f89 */ /* 0x000ea200000e0000 */
[----:B------:R-:W-:Y:S01]  /*7bf0*/  ISETP.GE.U32.AND P4, PT, R194, R14, PT ;  /* 0x0000000ec200720c */ /* 0x000fe20003f86070 */
[----:B------:R3:W4:Y:S01]  /*7c00*/  MUFU.EX2 R183, R4 ;  /* 0x0000000400b77308 */ /* 0x0007220000000800 */
[----:B------:R-:W-:Y:S01]  /*7c10*/  FFMA.FTZ R14, R60, R2, -R6 ;  /* 0x000000023c0e7223 */ /* 0x000fe20000010806 */
[----:B------:R-:W-:-:S05]  /*7c20*/  @!P3 HADD2 R79, -R65.H0_H0, -RZ.H0_H0 ;  /* 0xa00000ff414fb230 */ /* 0x000fca0000000900 */
[----:B------:R-:W-:Y:S01]  /*7c30*/  @!P3 PRMT R65, R79, 0x5410, RZ ;  /* 0x000054104f41b816 */ /* 0x000fe200000000ff */
[----:B-1----:R-:W1:Y:S01]  /*7c40*/  SHFL.BFLY PT, R5, R103, 0x1, 0x1f ;  /* 0x0c201f0067057f89 */ /* 0x002e6200000e0000 */
[----:B------:R-:W-:Y:S01]  /*7c50*/  MUFU.EX2 R249, R14 ;  /* 0x0000000e00f97308 */ /* 0x000fe20000000800 */
[----:B---3--:R-:W-:-:S04]  /*7c60*/  SHF.R.U32.HI R4, RZ, 0x18, R13 ;  /* 0x00000018ff047819 */ /* 0x008fc8000001160d */
[----:B------:R-:W-:Y:S02]  /*7c70*/  ISETP.GE.U32.AND P2, PT, R194, R4, PT ;  /* 0x00000004c200720c */ /* 0x000fe40003f46070 */
[----:B------:R-:W-:Y:S01]  /*7c80*/  SHF.R.U32.HI R4, RZ, 0x10, R13 ;  /* 0x00000010ff047819 */ /* 0x000fe2000001160d */
[----:B------:R-:W-:Y:S01]  /*7c90*/  FFMA.FTZ R13, R81, R2, -R7 ;  /* 0x00000002510d7223 */ /* 0x000fe20000010807 */
[----:B--2---:R-:W-:Y:S01]  /*7ca0*/  FMNMX.FTZ R100, R100, R8, !PT ;  /* 0x0000000864647209 */ /* 0x004fe20007810000 */
[----:B------:R-:W-:Y:S01]  /*7cb0*/  FFMA.FTZ R7, R91, R2, -R6 ;  /* 0x000000025b077223 */ /* 0x000fe20000010806 */
[----:B------:R-:W-:Y:S01]  /*7cc0*/  LOP3.LUT R4, R4, 0xff, RZ, 0xc0, !PT ;  /* 0x000000ff04047812 */ /* 0x000fe200078ec0ff */
[----:B------:R-:W-:Y:S01]  /*7cd0*/  MUFU.EX2 R252, R13 ;  /* 0x0000000d00fc7308 */ /* 0x000fe20000000800 */
[----:B------:R-:W-:Y:S02]  /*7ce0*/  SHF.R.U32.HI R8, RZ, 0x8, R43 ;  /* 0x00000008ff087819 */ /* 0x000fe4000001162b */
[----:B------:R-:W-:-:S02]  /*7cf0*/  ISETP.GE.U32.AND P3, PT, R194, R4, PT ;  /* 0x00000004c200720c */ /* 0x000fc40003f66070 */
[----:B----4-:R-:W-:Y:S02]  /*7d00*/  F2FP.PACK_AB R4, R244, R183 ;  /* 0x000000b7f404723e */ /* 0x010fe400000000ff */
[----:B-1----:R-:W-:Y:S01]  /*7d10*/  FMNMX.FTZ R103, R103, R5, !PT ;  /* 0x0000000567677209 */ /* 0x002fe20007810000 */
[----:B------:R-:W-:Y:S01]  /*7d20*/  FMUL.FTZ R5, R2, R100 ;  /* 0x0000006402057220 */ /* 0x000fe20000410000 */
[C---:B------:R-:W-:Y:S01]  /*7d30*/  PRMT R64, R4.reuse, 0x7632, R64 ;  /* 0x0000763204407816 */ /* 0x040fe20000000040 */
[----:B------:R1:W2:Y:S01]  /*7d40*/  MUFU.EX2 R206, R7 ;  /* 0x0000000700ce7308 */ /* 0x0002a20000000800 */
[----:B------:R-:W-:Y:S01]  /*7d50*/  PRMT R63, R4, 0x7610, R63 ;  /* 0x00007610043f7816 */ /* 0x000fe2000000003f */
[----:B------:R-:W-:Y:S01]  /*7d60*/  FMUL.FTZ R4, R2, R103 ;  /* 0x0000006702047220 */ /* 0x000fe20000410000 */
[----:B------:R-:W-:Y:S01]  /*7d70*/  LOP3.LUT R8, R8, 0xffff, RZ, 0xc0, !PT ;  /* 0x0000ffff08087812 */ /* 0x000fe200078ec0ff */
[----:B------:R-:W-:Y:S01]  /*7d80*/  @!P2 HADD2 R83, -R64.H0_H0, -RZ.H0_H0 ;  /* 0xa00000ff4053a230 */ /* 0x000fe20000000900 */
[----:B------:R-:W-:-:S02]  /*7d90*/  PRMT R201, R63, 0x5410, R64 ;  /* 0x000054103fc97816 */ /* 0x000fc40000000040 */
[----:B------:R-:W-:Y:S02]  /*7da0*/  F2FP.PACK_AB R6, R233, R236 ;  /* 0x000000ece906723e */ /* 0x000fe400000000ff */
[----:B------:R-:W-:Y:S02]  /*7db0*/  @!P2 PRMT R64, R83, 0x5410, RZ ;  /* 0x000054105340a816 */ /* 0x000fe400000000ff */
[----:B------:R-:W-:Y:S02]  /*7dc0*/  FSETP.NEU.FTZ.AND P2, PT, R103, -INF , PT ;  /* 0xff8000006700780b */ /* 0x000fe40003f5d000 */
[----:B------:R-:W-:Y:S02]  /*7dd0*/  PRMT R61, R6, 0x7632, R61 ;  /* 0x00007632063d7816 */ /* 0x000fe4000000003d */
[----:B------:R-:W-:Y:S02]  /*7de0*/  FSEL R4, R4, RZ, P2 ;  /* 0x000000ff04047208 */ /* 0x000fe40001000000 */
[----:B------:R-:W-:-:S03]  /*7df0*/  FSETP.NEU.FTZ.AND P2, PT, R100, -INF , PT ;  /* 0xff8000006400780b */ /* 0x000fc60003f5d000 */
[-CC-:B------:R-:W-:Y:S01]  /*7e00*/  FFMA.FTZ R27, R119, R2.reuse, -R4.reuse ;  /* 0x00000002771b7223 */ /* 0x180fe20000010804 */
[----:B------:R-:W-:Y:S01]  /*7e10*/  FSEL R5, R5, RZ, P2 ;  /* 0x000000ff05057208 */ /* 0x000fe20001000000 */
[--C-:B------:R-:W-:Y:S01]  /*7e20*/  FFMA.FTZ R32, R117, R2, -R4.reuse ;  /* 0x0000000275207223 */ /* 0x100fe20000010804 */
[----:B------:R-:W-:Y:S01]  /*7e30*/  ISETP.GE.U32.AND P2, PT, R194, R8, PT ;  /* 0x00000008c200720c */ /* 0x000fe20003f46070 */
[----:B------:R-:W-:Y:S01]  /*7e40*/  IMAD.WIDE.U32 R8, R52, -0x2daee0ad, RZ ;  /* 0xd2511f5334087825 */ /* 0x000fe200078e00ff */
[----:B------:R-:W-:Y:S03]  /*7e50*/  MUFU.EX2 R16, R27 ;  /* 0x0000001b00107308 */ /* 0x000fe60000000800 */
[-C--:B------:R-:W-:Y:S01]  /*7e60*/  FFMA.FTZ R40, R121, R2.reuse, -R4 ;  /* 0x0000000279287223 */ /* 0x080fe20000010804 */
[----:B-1----:R-:W-:Y:S01]  /*7e70*/  SHF.R.U32.HI R7, RZ, 0x10, R8 ;  /* 0x00000010ff077819 */ /* 0x002fe20000011608 */
[----:B------:R-:W-:-:S02]  /*7e80*/  FFMA.FTZ R45, R115, R2, -R4 ;  /* 0x00000002732d7223 */ /* 0x000fc40000010804 */
[-CC-:B------:R-:W-:Y:S02]  /*7e90*/  FFMA.FTZ R97, R113, R2.reuse, -R4.reuse ;  /* 0x0000000271617223 */ /* 0x180fe40000010804 */
[-CC-:B------:R-:W-:Y:S02]  /*7ea0*/  FFMA.FTZ R41, R120, R2.reuse, -R4.reuse ;  /* 0x0000000278297223 */ /* 0x180fe40000010804 */
[-CC-:B------:R-:W-:Y:S01]  /*7eb0*/  FFMA.FTZ R79, R114, R2.reuse, -R4.reuse ;  /* 0x00000002724f7223 */ /* 0x180fe20000010804 */
[----:B------:R-:W-:Y:S01]  /*7ec0*/  @!P2 HADD2 R48, -R61.H0_H0, -RZ.H0_H0 ;  /* 0xa00000ff3d30a230 */ /* 0x000fe20000000900 */
[-CC-:B------:R-:W-:Y:S02]  /*7ed0*/  FFMA.FTZ R98, R105, R2.reuse, -R4.reuse ;  /* 0x0000000269627223 */ /* 0x180fe40000010804 */
[-CC-:B------:R-:W-:Y:S02]  /*7ee0*/  FFMA.FTZ R111, R96, R2.reuse, -R4.reuse ;  /* 0x00000002606f7223 */ /* 0x180fe40000010804 */
[-CC-:B------:R-:W-:Y:S01]  /*7ef0*/  FFMA.FTZ R113, R93, R2.reuse, -R4.reuse ;  /* 0x000000025d717223 */ /* 0x180fe20000010804 */
[----:B------:R-:W-:Y:S01]  /*7f00*/  MUFU.EX2 R79, R79 ;  /* 0x0000004f004f7308 */ /* 0x000fe20000000800 */
[----:B------:R-:W-:-:S02]  /*7f10*/  FFMA.FTZ R115, R88, R2, -R4 ;  /* 0x0000000258737223 */ /* 0x000fc40000010804 */
[-CC-:B------:R-:W-:Y:S02]  /*7f20*/  FFMA.FTZ R117, R85, R2.reuse, -R4.reuse ;  /* 0x0000000255757223 */ /* 0x180fe40000010804 */
[-CC-:B------:R-:W-:Y:S02]  /*7f30*/  FFMA.FTZ R119, R80, R2.reuse, -R4.reuse ;  /* 0x0000000250777223 */ /* 0x180fe40000010804 */
[-CC-:B------:R-:W-:Y:S02]  /*7f40*/  FFMA.FTZ R126, R56, R2.reuse, -R4.reuse ;  /* 0x00000002387e7223 */ /* 0x180fe40000010804 */
[-CC-:B------:R-:W-:Y:S02]  /*7f50*/  FFMA.FTZ R118, R47, R2.reuse, -R4.reuse ;  /* 0x000000022f767223 */ /* 0x180fe40000010804 */
[-C--:B------:R-:W-:Y:S01]  /*7f60*/  FFMA.FTZ R121, R46, R2.reuse, -R4 ;  /* 0x000000022e797223 */ /* 0x080fe20000010804 */
[----:B------:R-:W-:Y:S01]  /*7f70*/  LOP3.LUT R4, R9, R187, R20, 0x96, !PT ;  /* 0x000000bb09047212 */ /* 0x000fe200078e9614 */
[-CC-:B------:R-:W-:Y:S01]  /*7f80*/  FFMA.FTZ R89, R95, R2.reuse, -R5.reuse ;  /* 0x000000025f597223 */ /* 0x180fe20000010805 */
[----:B------:R-:W-:Y:S01]  /*7f90*/  @!P3 HADD2 R46, -R63.H0_H0, -RZ.H0_H0 ;  /* 0xa00000ff3f2eb230 */ /* 0x000fe20000000900 */
[-CC-:B------:R-:W-:Y:S01]  /*7fa0*/  FFMA.FTZ R20, R130, R2.reuse, -R5.reuse ;  /* 0x0000000282147223 */ /* 0x180fe20000010805 */
[----:B------:R-:W-:Y:S01]  /*7fb0*/  LOP3.LUT R9, R8, 0xffff, RZ, 0xc0, !PT ;  /* 0x0000ffff08097812 */ /* 0x000fe200078ec0ff */
[-CC-:B------:R-:W-:Y:S01]  /*7fc0*/  FFMA.FTZ R11, R129, R2.reuse, -R5.reuse ;  /* 0x00000002810b7223 */ /* 0x180fe20000010805 */
[----:B------:R-:W-:Y:S01]  /*7fd0*/  MUFU.EX2 R179, R89 ;  /* 0x0000005900b37308 */ /* 0x000fe20000000800 */
[-CC-:B------:R-:W-:Y:S01]  /*7fe0*/  FFMA.FTZ R21, R132, R2.reuse, -R5.reuse ;  /* 0x0000000284157223 */ /* 0x180fe20000010805 */
[----:B------:R-:W-:Y:S01]  /*7ff0*/  @!P3 PRMT R63, R46, 0x5410, RZ ;  /* 0x000054102e3fb816 */ /* 0x000fe200000000ff */
[----:B------:R-:W-:-:S02]  /*8000*/  FFMA.FTZ R36, R131, R2, -R5 ;  /* 0x0000000283247223 */ /* 0x000fc40000010805 */
[-CC-:B------:R-:W-:Y:S02]  /*8010*/  FFMA.FTZ R42, R125, R2.reuse, -R5.reuse ;  /* 0x000000027d2a7223 */ /* 0x180fe40000010805 */
[-CC-:B------:R-:W-:Y:S02]  /*8020*/  FFMA.FTZ R43, R124, R2.reuse, -R5.reuse ;  /* 0x000000027c2b7223 */ /* 0x180fe40000010805 */
[-CC-:B------:R-:W-:Y:S02]  /*8030*/  FFMA.FTZ R85, R123, R2.reuse, -R5.reuse ;  /* 0x000000027b557223 */ /* 0x180fe40000010805 */
[-CC-:B------:R-:W-:Y:S02]  /*8040*/  FFMA.FTZ R86, R116, R2.reuse, -R5.reuse ;  /* 0x0000000274567223 */ /* 0x180fe40000010805 */
[-CC-:B------:R-:W-:Y:S02]  /*8050*/  FFMA.FTZ R88, R110, R2.reuse, -R5.reuse ;  /* 0x000000026e587223 */ /* 0x180fe40000010805 */
[-CC-:B------:R-:W-:Y:S01]  /*8060*/  FFMA.FTZ R95, R94, R2.reuse, -R5.reuse ;  /* 0x000000025e5f7223 */ /* 0x180fe20000010805 */
[----:B------:R-:W-:Y:S01]  /*8070*/  MUFU.EX2 R178, R86 ;  /* 0x0000005600b27308 */ /* 0x000fe20000000800 */
[----:B------:R-:W-:-:S02]  /*8080*/  FFMA.FTZ R96, R90, R2, -R5 ;  /* 0x000000025a607223 */ /* 0x000fc40000010805 */
[-CC-:B------:R-:W-:Y:S02]  /*8090*/  FFMA.FTZ R106, R84, R2.reuse, -R5.reuse ;  /* 0x00000002546a7223 */ /* 0x180fe40000010805 */
[-CC-:B------:R-:W-:Y:S01]  /*80a0*/  FFMA.FTZ R105, R62, R2.reuse, -R5.reuse ;  /* 0x000000023e697223 */ /* 0x180fe20000010805 */
[----:B------:R-:W-:Y:S01]  /*80b0*/  PRMT R62, R6, 0x7610, R62 ;  /* 0x00007610063e7816 */ /* 0x000fe2000000003e */
[--C-:B------:R-:W-:Y:S01]  /*80c0*/  FFMA.FTZ R114, R58, R2, -R5.reuse ;  /* 0x000000023a727223 */ /* 0x100fe20000010805 */
[----:B--2---:R-:W-:Y:S01]  /*80d0*/  F2FP.PACK_AB R6, R205, R206 ;  /* 0x000000cecd06723e */ /* 0x004fe200000000ff */
[----:B------:R-:W-:Y:S01]  /*80e0*/  FFMA.FTZ R112, R57, R2, -R5 ;  /* 0x0000000239707223 */ /* 0x000fe20000010805 */
[----:B------:R-:W-:Y:S01]  /*80f0*/  LOP3.LUT R2, R8, 0xff, RZ, 0xc0, !PT ;  /* 0x000000ff08027812 */ /* 0x000fe200078ec0ff */
[----:B------:R-:W-:Y:S01]  /*8100*/  @!P0 HADD2 R47, -R62.H0_H0, -RZ.H0_H0 ;  /* 0xa00000ff3e2f8230 */ /* 0x000fe20000000900 */
[----:B------:R-:W-:Y:S01]  /*8110*/  PRMT R60, R6, 0x7632, R60 ;  /* 0x00007632063c7816 */ /* 0x000fe2000000003c */
[----:B------:R-:W-:Y:S01]  /*8120*/  MUFU.EX2 R176, R88 ;  /* 0x0000005800b07308 */ /* 0x000fe20000000800 */
[----:B------:R-:W-:-:S02]  /*8130*/  ISETP.GE.U32.AND P3, PT, R194, R2, PT ;  /* 0x00000002c200720c */ /* 0x000fc40003f66070 */
[C---:B------:R-:W-:Y:S01]  /*8140*/  LOP3.LUT R2, R4.reuse, 0xffff, RZ, 0xc0, !PT ;  /* 0x0000ffff04027812 */ /* 0x040fe200078ec0ff */
[----:B------:R-:W-:Y:S01]  /*8150*/  @!P4 HADD2 R51, -R60.H0_H0, -RZ.H0_H0 ;  /* 0xa00000ff3c33c230 */ /* 0x000fe20000000900 */
[----:B------:R-:W-:Y:S02]  /*8160*/  LOP3.LUT R5, R4, 0xff, RZ, 0xc0, !PT ;  /* 0x000000ff04057812 */ /* 0x000fe400078ec0ff */
[----:B------:R-:W-:Y:S01]  /*8170*/  SHF.R.U32.HI R2, RZ, 0x8, R2 ;  /* 0x00000008ff027819 */ /* 0x000fe20000011602 */
[----:B------:R-:W-:Y:S01]  /*8180*/  MUFU.EX2 R242, R106 ;  /* 0x0000006a00f27308 */ /* 0x000fe20000000800 */
[----:B------:R-:W-:Y:S02]  /*8190*/  PRMT R59, R6, 0x7610, R59 ;  /* 0x00007610063b7816 */ /* 0x000fe4000000003b */
[----:B------:R-:W-:Y:S02]  /*81a0*/  PRMT R199, R62, 0x5410, R61 ;  /* 0x000054103ec77816 */ /* 0x000fe4000000003d */
[----:B------:R-:W-:Y:S01]  /*81b0*/  @!P2 PRMT R61, R48, 0x5410, RZ ;  /* 0x00005410303da816 */ /* 0x000fe200000000ff */
[----:B------:R-:W-:Y:S01]  /*81c0*/  @!P1 HADD2 R53, -R59.H0_H0, -RZ.H0_H0 ;  /* 0xa00000ff3b359230 */ /* 0x000fe20000000900 */
[----:B------:R-:W-:Y:S01]  /*81d0*/  LOP3.LUT R2, R2, 0xffff, RZ, 0xc0, !PT ;  /* 0x0000ffff02027812 */ /* 0x000fe200078ec0ff */
[----:B------:R-:W-:Y:S01]  /*81e0*/  MUFU.EX2 R6, R20 ;  /* 0x0000001400067308 */ /* 0x000fe20000000800 */
[----:B------:R-:W-:-:S02]  /*81f0*/  ISETP.GE.U32.AND P2, PT, R194, R5, PT ;  /* 0x00000005c200720c */ /* 0x000fc40003f46070 */
[----:B------:R-:W-:Y:S02]  /*8200*/  PRMT R197, R59, 0x5410, R60 ;  /* 0x000054103bc57816 */ /* 0x000fe4000000003c */
[----:B------:R-:W-:Y:S02]  /*8210*/  @!P4 PRMT R60, R51, 0x5410, RZ ;  /* 0x00005410333cc816 */ /* 0x000fe400000000ff */
[----:B------:R-:W-:Y:S01]  /*8220*/  ISETP.GE.U32.AND P4, PT, R194, R2, PT ;  /* 0x00000002c200720c */ /* 0x000fe20003f86070 */
[----:B------:R1:W-:Y:S01]  /*8230*/  MUFU.EX2 R243, R105 ;  /* 0x0000006900f37308 */ /* 0x0003e20000000800 */
[----:B------:R-:W-:Y:S02]  /*8240*/  F2FP.PACK_AB R2, R252, R237 ;  /* 0x000000edfc02723e */ /* 0x000fe400000000ff */
[----:B------:R-:W-:Y:S02]  /*8250*/  @!P1 PRMT R59, R53, 0x5410, RZ ;  /* 0x00005410353b9816 */ /* 0x000fe400000000ff */
[----:B------:R-:W-:-:S02]  /*8260*/  PRMT R58, R2, 0x7610, R58 ;  /* 0x00007610023a7816 */ /* 0x000fc4000000003a */
[----:B------:R-:W-:Y:S01]  /*8270*/  PRMT R57, R2, 0x7632, R57 ;  /* 0x0000763202397816 */ /* 0x000fe20000000039 */
[----:B------:R-:W-:Y:S01]  /*8280*/  MUFU.EX2 R240, R114 ;  /* 0x0000007200f07308 */ /* 0x000fe20000000800 */
[----:B------:R-:W-:Y:S01]  /*8290*/  SHF.R.U32.HI R2, RZ, 0x18, R4 ;  /* 0x00000018ff027819 */ /* 0x000fe20000011604 */
[----:B------:R-:W-:Y:S01]  /*82a0*/  @!P2 HADD2 R80, -R58.H0_H0, -RZ.H0_H0 ;  /* 0xa00000ff3a50a230 */ /* 0x000fe20000000900 */
[----:B------:R-:W-:Y:S01]  /*82b0*/  PRMT R196, R58, 0x5410, R57 ;  /* 0x000054103ac47816 */ /* 0x000fe20000000039 */
[----:B------:R-:W-:Y:S01]  /*82c0*/  @!P4 HADD2 R56, -R57.H0_H0, -RZ.H0_H0 ;  /* 0xa00000ff3938c230 */ /* 0x000fe20000000900 */
[----:B------:R-:W-:Y:S02]  /*82d0*/  SHF.R.U32.HI R8, RZ, 0x18, R8 ;  /* 0x00000018ff087819 */ /* 0x000fe40000011608 */
[----:B------:R-:W-:Y:S01]  /*82e0*/  @!P2 PRMT R58, R80, 0x5410, RZ ;  /* 0x00005410503aa816 */ /* 0x000fe200000000ff */
[----:B------:R-:W-:Y:S01]  /*82f0*/  MUFU.EX2 R241, R112 ;  /* 0x0000007000f17308 */ /* 0x000fe20000000800 */
[----:B------:R-:W-:Y:S01]  /*8300*/  ISETP.GE.U32.AND P2, PT, R194, R2, PT ;  /* 0x00000002c200720c */ /* 0x000fe20003f46070 */
[----:B-1----:R-:W-:Y:S01]  /*8310*/  IMAD.MOV.U32 R105, RZ, RZ, R239 ;  /* 0x000000ffff697224 */ /* 0x002fe200078e00ef */
[----:B------:R-:W-:-:S02]  /*8320*/  SHF.R.U32.HI R2, RZ, 0x10, R4 ;  /* 0x00000010ff027819 */ /* 0x000fc40000011604 */
[----:B------:R-:W-:Y:S02]  /*8330*/  F2FP.PACK_AB R4, R249, R219 ;  /* 0x000000dbf904723e */ /* 0x000fe400000000ff */
[----:B------:R-:W-:Y:S01]  /*8340*/  LOP3.LUT R2, R2, 0xff, RZ, 0xc0, !PT ;  /* 0x000000ff02027812 */ /* 0x000fe200078ec0ff */
[----:B------:R-:W-:Y:S01]  /*8350*/  MUFU.EX2 R106, R119 ;  /* 0x00000077006a7308 */ /* 0x000fe20000000800 */
[----:B------:R-:W-:Y:S02]  /*8360*/  @!P4 PRMT R57, R56, 0x5410, RZ ;  /* 0x000054103839c816 */ /* 0x000fe400000000ff */
[----:B------:R-:W-:Y:S02]  /*8370*/  PRMT R56, R4, 0x7632, R56 ;  /* 0x0000763204387816 */ /* 0x000fe40000000038 */
[----:B------:R-:W-:Y:S02]  /*8380*/  ISETP.GE.U32.AND P4, PT, R194, R2, PT ;  /* 0x00000002c200720c */ /* 0x000fe40003f86070 */
[----:B------:R-:W-:Y:S01]  /*8390*/  SHF.R.U32.HI R2, RZ, 0x8, R9 ;  /* 0x00000008ff027819 */ /* 0x000fe20000011609 */
[----:B------:R-:W-:Y:S01]  /*83a0*/  @!P2 HADD2 R81, -R56.H0_H0, -RZ.H0_H0 ;  /* 0xa00000ff3851a230 */ /* 0x000fe20000000900 */
[----:B------:R-:W-:Y:S01]  /*83b0*/  PRMT R55, R4, 0x7610, R55 ;  /* 0x0000761004377816 */ /* 0x000fe20000000037 */
[----:B------:R-:W-:Y:S01]  /*83c0*/  FADD.FTZ R4, R158, R157 ;  /* 0x0000009d9e047221 */ /* 0x000fe20000010000 */
[----:B------:R-:W-:Y:S01]  /*83d0*/  LOP3.LUT R2, R2, 0xffff, RZ, 0xc0, !PT ;  /* 0x0000ffff02027812 */ /* 0x000fe200078ec0ff */
[----:B------:R-:W-:Y:S01]  /*83e0*/  MUFU.EX2 R158, R111 ;  /* 0x0000006f009e7308 */ /* 0x000fe20000000800 */
[----:B------:R-:W-:-:S02]  /*83f0*/  PRMT R157, R55, 0x5410, R56 ;  /* 0x00005410379d7816 */ /* 0x000fc40000000038 */
[----:B------:R-:W-:Y:S01]  /*8400*/  @!P2 PRMT R56, R81, 0x5410, RZ ;  /* 0x000054105138a816 */ /* 0x000fe200000000ff */
[----:B------:R-:W-:Y:S01]  /*8410*/  IMAD.WIDE.U32 R80, R127, -0x2daee0ad, RZ ;  /* 0xd2511f537f507825 */ /* 0x000fe200078e00ff */
[C---:B------:R-:W-:Y:S01]  /*8420*/  ISETP.GE.U32.AND P2, PT, R194.reuse, R2, PT ;  /* 0x00000002c200720c */ /* 0x040fe20003f46070 */
[----:B------:R-:W-:Y:S01]  /*8430*/  @!P4 HADD2 R84, -R55.H0_H0, -RZ.H0_H0 ;  /* 0xa00000ff3754c230 */ /* 0x000fe20000000900 */
[----:B------:R-:W-:Y:S01]  /*8440*/  @!P0 PRMT R62, R47, 0x5410, RZ ;  /* 0x000054102f3e8816 */ /* 0x000fe200000000ff */
[----:B------:R-:W-:Y:S01]  /*8450*/  FADD.FTZ R2, R99, R4 ;  /* 0x0000000463027221 */ /* 0x000fe20000010000 */
[----:B------:R-:W-:Y:S02]  /*8460*/  F2FP.PACK_AB R4, R251, R250 ;  /* 0x000000fafb04723e */ /* 0x000fe400000000ff */
[----:B------:R-:W-:Y:S01]  /*8470*/  ISETP.GE.U32.AND P0, PT, R194, R8, PT ;  /* 0x00000008c200720c */ /* 0x000fe20003f06070 */
[----:B------:R-:W-:Y:S01]  /*8480*/  FADD.FTZ R18, R26, R2 ;  /* 0x000000021a127221 */ /* 0x000fe20000010000 */
[----:B------:R-:W-:-:S02]  /*8490*/  PRMT R54, R4, 0x7610, R54 ;  /* 0x0000761004367816 */ /* 0x000fc40000000036 */
[----:B------:R-:W-:Y:S01]  /*84a0*/  PRMT R53, R4, 0x7632, R53 ;  /* 0x0000763204357816 */ /* 0x000fe20000000035 */
[----:B------:R-:W-:Y:S01]  /*84b0*/  FADD.FTZ R18, R172, R18 ;  /* 0x00000012ac127221 */ /* 0x000fe20000010000 */
[----:B------:R-:W1:Y:S01]  /*84c0*/  MUFU.EX2 R4, R11 ;  /* 0x0000000b00047308 */ /* 0x000e620000000800 */
[----:B------:R-:W-:Y:S01]  /*84d0*/  LOP3.LUT R5, R7, 0xff, RZ, 0xc0, !PT ;  /* 0x000000ff07057812 */ /* 0x000fe200078ec0ff */
[----:B------:R-:W-:Y:S01]  /*84e0*/  @!P3 HADD2 R87, -R54.H0_H0, -RZ.H0_H0 ;  /* 0xa00000ff3657b230 */ /* 0x000fe20000000900 */
[----:B------:R-:W-:Y:S01]  /*84f0*/  LOP3.LUT R8, R81, R153, R226, 0x96, !PT ;  /* 0x0000009951087212 */ /* 0x000fe200078e96e2 */
[----:B------:R-:W-:Y:S01]  /*8500*/  @!P2 HADD2 R91, -R53.H0_H0, -RZ.H0_H0 ;  /* 0xa00000ff355ba230 */ /* 0x000fe20000000900 */
[----:B------:R-:W-:Y:S01]  /*8510*/  ISETP.GE.U32.AND P1, PT, R194, R5, PT ;  /* 0x00000005c200720c */ /* 0x000fe20003f26070 */
[----:B------:R-:W-:Y:S01]  /*8520*/  FADD.FTZ R5, R160, R159 ;  /* 0x0000009fa0057221 */ /* 0x000fe20000010000 */
[----:B------:R-:W-:Y:S01]  /*8530*/  F2FP.PACK_AB R2, R247, R248 ;  /* 0x000000f8f702723e */ /* 0x000fe200000000ff */
[----:B------:R-:W-:Y:S01]  /*8540*/  IMAD.WIDE.U32 R8, R8, -0x326172a9, RZ ;  /* 0xcd9e8d5708087825 */ /* 0x000fe200078e00ff */
[----:B------:R-:W-:Y:S01]  /*8550*/  @!P4 PRMT R55, R84, 0x5410, RZ ;  /* 0x000054105437c816 */ /* 0x000fe200000000ff */
[----:B------:R-:W-:Y:S01]  /*8560*/  MUFU.EX2 R159, R113 ;  /* 0x00000071009f7308 */ /* 0x000fe20000000800 */
[----:B------:R-:W-:Y:S01]  /*8570*/  PRMT R52, R2, 0x7610, R52 ;  /* 0x0000761002347816 */ /* 0x000fe20000000034 */
[----:B------:R-:W-:Y:S01]  /*8580*/  FADD.FTZ R5, R156, R5 ;  /* 0x000000059c057221 */ /* 0x000fe20000010000 */
[----:B------:R-:W-:-:S02]  /*8590*/  PRMT R51, R2, 0x7632, R51 ;  /* 0x0000763202337816 */ /* 0x000fc40000000033 */
[C---:B------:R-:W-:Y:S01]  /*85a0*/  LOP3.LUT R2, R9.reuse, R220, R162, 0x96, !PT ;  /* 0x000000dc09027212 */ /* 0x040fe200078e96a2 */
[----:B-1----:R-:W-:Y:S01]  /*85b0*/  FADD.FTZ R20, R6, R4 ;  /* 0x0000000406147221 */ /* 0x002fe20000010000 */
[----:B------:R-:W-:Y:S01]  /*85c0*/  F2FP.PACK_AB R26, R4, R6 ;  /* 0x00000006041a723e */ /* 0x000fe200000000ff */
[----:B------:R-:W-:Y:S01]  /*85d0*/  IMAD.WIDE.U32 R6, R128, -0x2daee0ad, RZ ;  /* 0xd2511f5380067825 */ /* 0x000fe200078e00ff */
[----:B------:R-:W-:Y:S01]  /*85e0*/  LOP3.LUT R30, R9, R220, R30, 0x96, !PT ;  /* 0x000000dc091e7212 */ /* 0x000fe200078e961e */
[----:B------:R-:W-:Y:S01]  /*85f0*/  @!P0 HADD2 R90, -R51.H0_H0, -RZ.H0_H0 ;  /* 0xa00000ff335a8230 */ /* 0x000fe20000000900 */
[----:B------:R-:W-:Y:S01]  /*8600*/  LOP3.LUT R9, R25, R230, R28, 0x96, !PT ;  /* 0x000000e619097212 */ /* 0x000fe200078e961c */
[----:B------:R-:W-:Y:S01]  /*8610*/  FADD.FTZ R17, R154, R5 ;  /* 0x000000059a117221 */ /* 0x000fe20000010000 */
[----:B------:R-:W-:Y:S01]  /*8620*/  LOP3.LUT R4, R7, R190, R80, 0x96, !PT ;  /* 0x000000be07047212 */ /* 0x000fe200078e9650 */
[----:B------:R-:W-:Y:S01]  /*8630*/  IMAD.WIDE.U32 R38, R2, -0x2daee0ad, RZ ;  /* 0xd2511f5302267825 */ /* 0x000fe200078e00ff */
[----:B------:R-:W-:Y:S01]  /*8640*/  LOP3.LUT R25, R23, R238, R24, 0x96, !PT ;  /* 0x000000ee17197212 */ /* 0x000fe200078e9618 */
[----:B------:R-:W-:Y:S01]  /*8650*/  @!P1 HADD2 R82, -R52.H0_H0, -RZ.H0_H0 ;  /* 0xa00000ff34529230 */ /* 0x000fe20000000900 */
[----:B------:R-:W-:Y:S01]  /*8660*/  PRMT R154, R52, 0x5410, R51 ;  /* 0x00005410349a7816 */ /* 0x000fe20000000033 */
[----:B------:R-:W-:Y:S01]  /*8670*/  IMAD.WIDE.U32 R4, R4, -0x326172a9, RZ ;  /* 0xcd9e8d5704047825 */ /* 0x000fe200078e00ff */
[----:B------:R-:W-:Y:S01]  /*8680*/  LOP3.LUT R6, R39, R222, R6, 0x96, !PT ;  /* 0x000000de27067212 */ /* 0x000fe200078e9606 */
[----:B------:R-:W-:Y:S01]  /*8690*/  MUFU.EX2 R160, R95 ;  /* 0x0000005f00a07308 */ /* 0x000fe20000000800 */
[----:B------:R-:W-:Y:S01]  /*86a0*/  @!P0 PRMT R51, R90, 0x5410, RZ ;  /* 0x000054105a338816 */ /* 0x000fe200000000ff */
[----:B------:R-:W-:Y:S01]  /*86b0*/  IMAD.WIDE.U32 R14, R9, -0x2daee0ad, RZ ;  /* 0xd2511f53090e7825 */ /* 0x000fe200078e00ff */
[----:B------:R-:W-:-:S02]  /*86c0*/  LOP3.LUT R10, R5, R223, R8, 0x96, !PT ;  /* 0x000000df050a7212 */ /* 0x000fc400078e9608 */
[----:B------:R-:W-:Y:S01]  /*86d0*/  @!P1 PRMT R52, R82, 0x5410, RZ ;  /* 0x0000541052349816 */ /* 0x000fe200000000ff */
[----:B------:R-:W-:Y:S01]  /*86e0*/  IMAD.WIDE.U32 R6, R6, -0x326172a9, RZ ;  /* 0xcd9e8d5706067825 */ /* 0x000fe200078e00ff */
[----:B------:R-:W-:Y:S01]  /*86f0*/  PRMT R156, R54, 0x5410, R53 ;  /* 0x00005410369c7816 */ /* 0x000fe20000000035 */
[----:B------:R-:W-:Y:S01]  /*8700*/  MUFU.EX2 R90, R43 ;  /* 0x0000002b005a7308 */ /* 0x000fe20000000800 */
[----:B------:R-:W-:Y:S01]  /*8710*/  @!P3 PRMT R54, R87, 0x5410, RZ ;  /* 0x000054105736b816 */ /* 0x000fe200000000ff */
[----:B------:R-:W-:Y:S01]  /*8720*/  IMAD.WIDE.U32 R10, R10, -0x2daee0ad, RZ ;  /* 0xd2511f530a0a7825 */ /* 0x000fe200078e00ff */
[----:B------:R-:W-:Y:S02]  /*8730*/  LOP3.LUT R12, R7, R230, R4, 0x96, !PT ;  /* 0x000000e6070c7212 */ /* 0x000fe400078e9604 */
[----:B------:R-:W-:Y:S02]  /*8740*/  @!P2 PRMT R53, R91, 0x5410, RZ ;  /* 0x000054105b35a816 */ /* 0x000fe400000000ff */
[----:B------:R-:W-:Y:S01]  /*8750*/  LOP3.LUT R5, R11, R231, R38, 0x96, !PT ;  /* 0x000000e70b057212 */ /* 0x000fe200078e9626 */
[----:B------:R-:W-:Y:S01]  /*8760*/  IMAD.WIDE.U32 R12, R12, -0x2daee0ad, RZ ;  /* 0xd2511f530c0c7825 */ /* 0x000fe200078e00ff */
[----:B------:R-:W-:Y:S03]  /*8770*/  MUFU.EX2 R87, R85 ;  /* 0x0000005500577308 */ /* 0x000fe60000000800 */
[----:B------:R-:W-:-:S05]  /*8780*/  IMAD.WIDE.U32 R4, R5, -0x326172a9, RZ ;  /* 0xcd9e8d5705047825 */ /* 0x000fca00078e00ff */
[----:B------:R-:W-:Y:S01]  /*8790*/  LOP3.LUT R11, R5, R238, R6, 0x96, !PT ;  /* 0x000000ee050b7212 */ /* 0x000fe200078e9606 */
[----:B------:R-:W-:Y:S01]  /*87a0*/  MUFU.EX2 R162, R96 ;  /* 0x0000006000a27308 */ /* 0x000fe20000000800 */
[----:B------:R-:W-:Y:S02]  /*87b0*/  LOP3.LUT R6, R13, R232, R10, 0x96, !PT ;  /* 0x000000e80d067212 */ /* 0x000fe400078e960a */
[----:B------:R-:W-:-:S03]  /*87c0*/  LOP3.LUT R5, R29, R223, R202, 0x96, !PT ;  /* 0x000000df1d057212 */ /* 0x000fc600078e96ca */
[----:B------:R-:W-:Y:S02]  /*87d0*/  IMAD.WIDE.U32 R6, R6, -0x326172a9, RZ ;  /* 0xcd9e8d5706067825 */ /* 0x000fe400078e00ff */
[----:B------:R1:W-:Y:S03]  /*87e0*/  MUFU.EX2 R13, R21 ;  /* 0x00000015000d7308 */ /* 0x0003e60000000800 */
[----:B------:R-:W-:Y:S01]  /*87f0*/  LOP3.LUT R2, R7, R239, R4, 0x96, !PT ;  /* 0x000000ef07027212 */ /* 0x000fe200078e9604 */
[----:B------:R-:W-:-:S03]  /*8800*/  IMAD R4, R5, -0x2daee0ad, RZ ;  /* 0xd2511f5305047824 */ /* 0x000fc600078e02ff */
[C---:B------:R-:W-:Y:S01]  /*8810*/  LOP3.LUT R5, R2.reuse, 0xff, RZ, 0xc0, !PT ;  /* 0x000000ff02057812 */ /* 0x040fe200078ec0ff */
[----:B------:R-:W2:Y:S01]  /*8820*/  MUFU.EX2 R10, R32 ;  /* 0x00000020000a7308 */ /* 0x000ea20000000800 */
[----:B------:R-:W-:Y:S02]  /*8830*/  LOP3.LUT R4, R15, R232, R4, 0x96, !PT ;  /* 0x000000e80f047212 */ /* 0x000fe400078e9604 */
[----:B------:R-:W-:Y:S02]  /*8840*/  LOP3.LUT R9, R2, 0xffff, RZ, 0xc0, !PT ;  /* 0x0000ffff02097812 */ /* 0x000fe400078ec0ff */
[----:B------:R-:W-:Y:S01]  /*8850*/  ISETP.GE.U32.AND P4, PT, R194, R5, PT ;  /* 0x00000005c200720c */ /* 0x000fe20003f86070 */
[----:B------:R-:W-:Y:S01]  /*8860*/  IMAD.WIDE.U32 R4, R4, -0x326172a9, RZ ;  /* 0xcd9e8d5704047825 */ /* 0x000fe200078e00ff */
[----:B------:R-:W-:Y:S01]  /*8870*/  SHF.R.U32.HI R9, RZ, 0x8, R9 ;  /* 0x00000008ff097819 */ /* 0x000fe20000011609 */
[----:B------:R-:W-:Y:S02]  /*8880*/  MUFU.EX2 R32, R42 ;  /* 0x0000002a00207308 */ /* 0x000fe40000000800 */
[----:B-1----:R-:W-:Y:S01]  /*8890*/  FADD.FTZ R21, R164, R17 ;  /* 0x00000011a4157221 */ /* 0x002fe20000010000 */
[----:B------:R-:W-:-:S02]  /*88a0*/  LOP3.LUT R9, R9, 0xffff, RZ, 0xc0, !PT ;  /* 0x0000ffff09097812 */ /* 0x000fc400078ec0ff */
[----:B------:R-:W-:Y:S02]  /*88b0*/  LOP3.LUT R15, R5, R239, R22, 0x96, !PT ;  /* 0x000000ef050f7212 */ /* 0x000fe400078e9616 */
[----:B------:R-:W-:Y:S01]  /*88c0*/  LOP3.LUT R19, R4, 0xffff, RZ, 0xc0, !PT ;  /* 0x0000ffff04137812 */ /* 0x000fe200078ec0ff */
[----:B--2---:R-:W-:Y:S01]  /*88d0*/  FADD.FTZ R17, R16, R10 ;  /* 0x0000000a10117221 */ /* 0x004fe20000010000 */
[----:B------:R-:W-:Y:S01]  /*88e0*/  LOP3.LUT R24, R4, 0xff, RZ, 0xc0, !PT ;  /* 0x000000ff04187812 */ /* 0x000fe200078ec0ff */
[----:B------:R-:W-:Y:S01]  /*88f0*/  @!P4 HADD2 R92, -R26.H0_H0, -RZ.H0_H0 ;  /* 0xa00000ff1a5cc230 */ /* 0x000fe20000000900 */
[--C-:B------:R-:W-:Y:S02]  /*8900*/  SHF.R.U32.HI R23, RZ, 0x10, R4.reuse ;  /* 0x00000010ff177819 */ /* 0x100fe40000011604 */
[----:B------:R-:W-:Y:S02]  /*8910*/  SHF.R.U32.HI R22, RZ, 0x18, R4 ;  /* 0x00000018ff167819 */ /* 0x000fe40000011604 */
[----:B------:R-:W-:-:S02]  /*8920*/  SHF.R.U32.HI R4, RZ, 0x10, R2 ;  /* 0x00000010ff047819 */ /* 0x000fc40000011602 */
[----:B------:R-:W-:Y:S02]  /*8930*/  SHF.R.U32.HI R2, RZ, 0x18, R2 ;  /* 0x00000018ff027819 */ /* 0x000fe40000011602 */
[C---:B------:R-:W-:Y:S02]  /*8940*/  ISETP.GE.U32.AND P0, PT, R194.reuse, R9, PT ;  /* 0x00000009c200720c */ /* 0x040fe40003f06070 */
[----:B------:R-:W1:Y:S01]  /*8950*/  MUFU.EX2 R9, R36 ;  /* 0x0000002400097308 */ /* 0x000e620000000800 */
[----:B------:R-:W-:Y:S02]  /*8960*/  ISETP.GE.U32.AND P1, PT, R194, R2, PT ;  /* 0x00000002c200720c */ /* 0x000fe40003f26070 */
[----:B------:R-:W-:Y:S02]  /*8970*/  LOP3.LUT R4, R4, 0xff, RZ, 0xc0, !PT ;  /* 0x000000ff04047812 */ /* 0x000fe400078ec0ff */
[----:B------:R-:W-:Y:S02]  /*8980*/  LOP3.LUT R2, R6, 0xff, RZ, 0xc0, !PT ;  /* 0x000000ff06027812 */ /* 0x000fe400078ec0ff */
[----:B------:R-:W-:-:S02]  /*8990*/  ISETP.GE.U32.AND P2, PT, R194, R4, PT ;  /* 0x00000004c200720c */ /* 0x000fc40003f46070 */
[----:B------:R-:W-:Y:S02]  /*89a0*/  ISETP.GE.U32.AND P3, PT, R194, R2, PT ;  /* 0x00000002c200720c */ /* 0x000fe40003f66070 */
[----:B------:R-:W-:Y:S01]  /*89b0*/  LOP3.LUT R2, R6, 0xffff, RZ, 0xc0, !PT ;  /* 0x0000ffff06027812 */ /* 0x000fe200078ec0ff */
[--C-:B------:R-:W-:Y:S01]  /*89c0*/  FADD.FTZ R7, R13, R20.reuse ;  /* 0x000000140d077221 */ /* 0x100fe20000010000 */
[----:B------:R-:W-:Y:S02]  /*89d0*/  PRMT R20, R26, 0x7632, R20 ;  /* 0x000076321a147816 */ /* 0x000fe40000000014 */
[--C-:B------:R-:W-:Y:S01]  /*89e0*/  SHF.R.U32.HI R5, RZ, 0x10, R6.reuse ;  /* 0x00000010ff057819 */ /* 0x100fe20000011606 */
[----:B-1----:R-:W-:Y:S01]  /*89f0*/  FADD.FTZ R27, R9, R7 ;  /* 0x00000007091b7221 */ /* 0x002fe20000010000 */
[----:B------:R-:W-:Y:S01]  /*8a00*/  F2FP.PACK_AB R4, R10, R16 ;  /* 0x000000100a04723e */ /* 0x000fe200000000ff */
[----:B------:R-:W-:Y:S01]  /*8a10*/  @!P0 HADD2 R93, -R20.H0_H0, -RZ.H0_H0 ;  /* 0xa00000ff145d8230 */ /* 0x000fe20000000900 */
[----:B------:R-:W-:Y:S01]  /*8a20*/  SHF.R.U32.HI R6, RZ, 0x18, R6 ;  /* 0x00000018ff067819 */ /* 0x000fe20000011606 */
[----:B------:R-:W-:Y:S01]  /*8a30*/  MUFU.EX2 R10, R41 ;  /* 0x00000029000a7308 */ /* 0x000fe20000000800 */
[----:B------:R-:W-:-:S02]  /*8a40*/  PRMT R104, R26, 0x5410, R20 ;  /* 0x000054101a687816 */ /* 0x000fc40000000014 */
[----:B------:R-:W-:Y:S02]  /*8a50*/  SHF.R.U32.HI R2, RZ, 0x8, R2 ;  /* 0x00000008ff027819 */ /* 0x000fe40000011602 */
[----:B------:R-:W-:Y:S02]  /*8a60*/  @!P4 PRMT R26, R92, 0x5410, RZ ;  /* 0x000054105c1ac816 */ /* 0x000fe400000000ff */
[----:B------:R-:W-:Y:S02]  /*8a70*/  PRMT R37, R4, 0x7610, R37 ;  /* 0x0000761004257816 */ /* 0x000fe40000000025 */
[----:B------:R-:W-:Y:S02]  /*8a80*/  ISETP.GE.U32.AND P4, PT, R194, R6, PT ;  /* 0x00000006c200720c */ /* 0x000fe40003f86070 */
[----:B------:R-:W-:Y:S01]  /*8a90*/  F2FP.PACK_AB R7, R9, R13 ;  /* 0x0000000d0907723e */ /* 0x000fe200000000ff */
[----:B------:R-:W-:Y:S01]  /*8aa0*/  @!P2 HADD2 R94, -R37.H0_H0, -RZ.H0_H0 ;  /* 0xa00000ff255ea230 */ /* 0x000fe20000000900 */
[----:B------:R-:W-:Y:S01]  /*8ab0*/  PRMT R36, R4, 0x7632, R36 ;  /* 0x0000763204247816 */ /* 0x000fe20000000024 */
[----:B------:R-:W1:Y:S01]  /*8ac0*/  MUFU.EX2 R13, R40 ;  /* 0x00000028000d7308 */ /* 0x000e620000000800 */
[----:B------:R-:W-:Y:S01]  /*8ad0*/  LOP3.LUT R6, R5, 0xff, RZ, 0xc0, !PT ;  /* 0x000000ff05067812 */ /* 0x000fe200078ec0ff */
[----:B------:R-:W-:Y:S01]  /*8ae0*/  IMAD.WIDE.U32 R4, R11, -0x2daee0ad, RZ ;  /* 0xd2511f530b047825 */ /* 0x000fe200078e00ff */
[----:B------:R-:W-:Y:S01]  /*8af0*/  LOP3.LUT R2, R2, 0xffff, RZ, 0xc0, !PT ;  /* 0x0000ffff02027812 */ /* 0x000fe200078ec0ff */
[----:B------:R-:W-:Y:S01]  /*8b00*/  @!P1 HADD2 R110, -R36.H0_H0, -RZ.H0_H0 ;  /* 0xa00000ff246e9230 */ /* 0x000fe20000000900 */
[----:B------:R-:W-:-:S02]  /*8b10*/  @!P0 PRMT R20, R93, 0x5410, RZ ;  /* 0x000054105d148816 */ /* 0x000fc400000000ff */
[----:B------:R-:W-:Y:S02]  /*8b20*/  ISETP.GE.U32.AND P0, PT, R194, R2, PT ;  /* 0x00000002c200720c */ /* 0x000fe40003f06070 */
[----:B------:R-:W-:Y:S02]  /*8b30*/  LOP3.LUT R2, R5, R187, R12, 0x96, !PT ;  /* 0x000000bb05027212 */ /* 0x000fe400078e960c */
[----:B------:R-:W-:Y:S02]  /*8b40*/  PRMT R99, R37, 0x5410, R36 ;  /* 0x0000541025637816 */ /* 0x000fe40000000024 */
[----:B------:R-:W-:Y:S02]  /*8b50*/  @!P2 PRMT R37, R94, 0x5410, RZ ;  /* 0x000054105e25a816 */ /* 0x000fe400000000ff */
[----:B------:R-:W-:Y:S02]  /*8b60*/  ISETP.GE.U32.AND P2, PT, R194, R6, PT ;  /* 0x00000006c200720c */ /* 0x000fe40003f46070 */
[----:B------:R-:W-:-:S02]  /*8b70*/  SHF.R.U32.HI R6, RZ, 0x10, R2 ;  /* 0x00000010ff067819 */ /* 0x000fc40000011602 */
[C---:B------:R-:W-:Y:S02]  /*8b80*/  PRMT R48, R7.reuse, 0x7610, R48 ;  /* 0x0000761007307816 */ /* 0x040fe40000000030 */
[----:B------:R-:W-:Y:S02]  /*8b90*/  LOP3.LUT R6, R6, 0xff, RZ, 0xc0, !PT ;  /* 0x000000ff06067812 */ /* 0x000fe400078ec0ff */
[----:B------:R-:W-:Y:S01]  /*8ba0*/  PRMT R47, R7, 0x7632, R47 ;  /* 0x00007632072f7816 */ /* 0x000fe2000000002f */
[----:B------:R-:W-:Y:S01]  /*8bb0*/  @!P3 HADD2 R116, -R48.H0_H0, -RZ.H0_H0 ;  /* 0xa00000ff3074b230 */ /* 0x000fe20000000900 */
[----:B------:R-:W-:Y:S01]  /*8bc0*/  @!P1 PRMT R36, R110, 0x5410, RZ ;  /* 0x000054106e249816 */ /* 0x000fe200000000ff */
[----:B-1----:R-:W-:Y:S01]  /*8bd0*/  FADD.FTZ R7, R13, R17 ;  /* 0x000000110d077221 */ /* 0x002fe20000010000 */
[----:B------:R-:W-:Y:S01]  /*8be0*/  ISETP.GE.U32.AND P1, PT, R194, R6, PT ;  /* 0x00000006c200720c */ /* 0x000fe20003f26070 */
[----:B------:R-:W-:Y:S01]  /*8bf0*/  @!P0 HADD2 R120, -R47.H0_H0, -RZ.H0_H0 ;  /* 0xa00000ff2f788230 */ /* 0x000fe20000000900 */
[----:B------:R-:W-:Y:S01]  /*8c00*/  LOP3.LUT R6, R2, 0xff, RZ, 0xc0, !PT ;  /* 0x000000ff02067812 */ /* 0x000fe200078ec0ff */
[----:B------:R-:W-:Y:S01]  /*8c10*/  FADD.FTZ R9, R10, R7 ;  /* 0x000000070a097221 */ /* 0x000fe20000010000 */
[----:B------:R-:W-:-:S02]  /*8c20*/  PRMT R94, R48, 0x5410, R47 ;  /* 0x00005410305e7816 */ /* 0x000fc4000000002f */
[----:B------:R-:W-:Y:S01]  /*8c30*/  F2FP.PACK_AB R7, R10, R13 ;  /* 0x0000000d0a07723e */ /* 0x000fe200000000ff */
[----:B------:R-:W-:Y:S01]  /*8c40*/  IMAD.WIDE.U32 R10, R30, -0x2daee0ad, RZ ;  /* 0xd2511f531e0a7825 */ /* 0x000fe200078e00ff */
[----:B------:R-:W-:Y:S01]  /*8c50*/  @!P3 PRMT R48, R116, 0x5410, RZ ;  /* 0x000054107430b816 */ /* 0x000fe200000000ff */
[----:B------:R-:W1:Y:S01]  /*8c60*/  MUFU.EX2 R13, R45 ;  /* 0x0000002d000d7308 */ /* 0x000e620000000800 */
[----:B------:R-:W-:Y:S02]  /*8c70*/  ISETP.GE.U32.AND P3, PT, R194, R6, PT ;  /* 0x00000006c200720c */ /* 0x000fe40003f66070 */
[----:B------:R-:W-:Y:S02]  /*8c80*/  SHF.R.U32.HI R6, RZ, 0x18, R2 ;  /* 0x00000018ff067819 */ /* 0x000fe40000011602 */
[----:B------:R-:W-:Y:S02]  /*8c90*/  LOP3.LUT R2, R2, 0xffff, RZ, 0xc0, !PT ;  /* 0x0000ffff02027812 */ /* 0x000fe400078ec0ff */
[----:B------:R-:W-:Y:S01]  /*8ca0*/  PRMT R46, R7, 0x7610, R46 ;  /* 0x00007610072e7816 */ /* 0x000fe2000000002e */
[----:B------:R-:W-:Y:S01]  /*8cb0*/  MUFU.EX2 R30, R98 ;  /* 0x00000062001e7308 */ /* 0x000fe20000000800 */
[----:B------:R-:W-:-:S02]  /*8cc0*/  SHF.R.U32.HI R2, RZ, 0x8, R2 ;  /* 0x00000008ff027819 */ /* 0x000fc40000011602 */
[----:B------:R-:W-:Y:S01]  /*8cd0*/  @!P0 PRMT R47, R120, 0x5410, RZ ;  /* 0x00005410782f8816 */ /* 0x000fe200000000ff */
[----:B------:R-:W-:Y:S01]  /*8ce0*/  @!P2 HADD2 R122, -R46.H0_H0, -RZ.H0_H0 ;  /* 0xa00000ff2e7aa230 */ /* 0x000fe20000000900 */
[----:B------:R-:W-:Y:S02]  /*8cf0*/  PRMT R44, R7, 0x7632, R44 ;  /* 0x00007632072c7816 */ /* 0x000fe4000000002c */
[----:B------:R-:W-:Y:S01]  /*8d00*/  ISETP.GE.U32.AND P0, PT, R194, R6, PT ;  /* 0x00000006c200720c */ /* 0x000fe20003f06070 */
[----:B------:R-:W-:Y:S01]  /*8d10*/  IMAD.WIDE.U32 R6, R152, -0x2daee0ad, RZ ;  /* 0xd2511f5398067825 */ /* 0x000fe200078e00ff */
[----:B------:R-:W-:Y:S01]  /*8d20*/  LOP3.LUT R2, R2, 0xffff, RZ, 0xc0, !PT ;  /* 0x0000ffff02027812 */ /* 0x000fe200078ec0ff */
[----:B------:R-:W-:Y:S01]  /*8d30*/  @!P4 HADD2 R123, -R44.H0_H0, -RZ.H0_H0 ;  /* 0xa00000ff2c7bc230 */ /* 0x000fe20000000900 */
[----:B------:R-:W-:Y:S01]  /*8d40*/  PRMT R91, R46, 0x5410, R44 ;  /* 0x000054102e5b7816 */ /* 0x000fe2000000002c */
[----:B-1----:R-:W-:Y:S01]  /*8d50*/  FADD.FTZ R17, R13, R9 ;  /* 0x000000090d117221 */ /* 0x002fe20000010000 */
[----:B------:R-:W-:-:S02]  /*8d60*/  @!P2 PRMT R46, R122, 0x5410, RZ ;  /* 0x000054107a2ea816 */ /* 0x000fc400000000ff */
[----:B------:R-:W-:Y:S02]  /*8d70*/  ISETP.GE.U32.AND P2, PT, R194, R2, PT ;  /* 0x00000002c200720c */ /* 0x000fe40003f46070 */
[----:B------:R-:W-:Y:S02]  /*8d80*/  F2FP.PACK_AB R2, R90, R32 ;  /* 0x000000205a02723e */ /* 0x000fe400000000ff */
[----:B------:R-:W-:Y:S02]  /*8d90*/  LOP3.LUT R7, R7, R190, R80, 0x96, !PT ;  /* 0x000000be07077212 */ /* 0x000fe400078e9650 */
[----:B------:R-:W-:Y:S02]  /*8da0*/  LOP3.LUT R12, R11, R222, R6, 0x96, !PT ;  /* 0x000000de0b0c7212 */ /* 0x000fe400078e9606 */
[C---:B------:R-:W-:Y:S01]  /*8db0*/  PRMT R43, R2.reuse, 0x7610, R43 ;  /* 0x00007610022b7816 */ /* 0x040fe2000000002b */
[----:B------:R-:W-:Y:S01]  /*8dc0*/  IMAD.WIDE.U32 R6, R7, -0x326172a9, RZ ;  /* 0xcd9e8d5707067825 */ /* 0x000fe200078e00ff */
[----:B------:R-:W-:-:S02]  /*8dd0*/  PRMT R42, R2, 0x7632, R42 ;  /* 0x00007632022a7816 */ /* 0x000fc4000000002a */
[----:B------:R-:W-:Y:S01]  /*8de0*/  F2FP.PACK_AB R2, R79, R13 ;  /* 0x0000000d4f02723e */ /* 0x000fe200000000ff */
[----:B------:R-:W-:Y:S01]  /*8df0*/  IMAD.WIDE.U32 R12, R12, -0x326172a9, RZ ;  /* 0xcd9e8d570c0c7825 */ /* 0x000fe200078e00ff */
[----:B------:R-:W-:Y:S01]  /*8e00*/  LOP3.LUT R7, R7, R223, R8, 0x96, !PT ;  /* 0x000000df07077212 */ /* 0x000fe200078e9608 */
[----:B------:R-:W-:Y:S01]  /*8e10*/  @!P2 HADD2 R129, -R42.H0_H0, -RZ.H0_H0 ;  /* 0xa00000ff2a81a230 */ /* 0x000fe20000000900 */
[C---:B------:R-:W-:Y:S01]  /*8e20*/  PRMT R41, R2.reuse, 0x7610, R41 ;  /* 0x0000761002297816 */ /* 0x040fe20000000029 */
[----:B------:R-:W-:Y:S01]  /*8e30*/  @!P3 HADD2 R125, -R43.H0_H0, -RZ.H0_H0 ;  /* 0xa00000ff2b7db230 */ /* 0x000fe20000000900 */
[----:B------:R-:W-:Y:S01]  /*8e40*/  LOP3.LUT R8, R13, R230, R6, 0x96, !PT ;  /* 0x000000e60d087212 */ /* 0x000fe200078e9606 */
[----:B------:R-:W-:Y:S01]  /*8e50*/  IMAD.WIDE.U32 R6, R7, -0x2daee0ad, RZ ;  /* 0xd2511f5307067825 */ /* 0x000fe200078e00ff */
[----:B------:R-:W-:Y:S01]  /*8e60*/  PRMT R40, R2, 0x7632, R40 ;  /* 0x0000763202287816 */ /* 0x000fe20000000028 */
[----:B------:R-:W-:Y:S01]  /*8e70*/  @!P1 HADD2 R131, -R41.H0_H0, -RZ.H0_H0 ;  /* 0xa00000ff29839230 */ /* 0x000fe20000000900 */
[----:B------:R-:W-:Y:S01]  /*8e80*/  LOP3.LUT R2, R4, 0xff, RZ, 0xc0, !PT ;  /* 0x000000ff04027812 */ /* 0x000fe200078ec0ff */
[----:B------:R-:W-:Y:S01]  /*8e90*/  IMAD.WIDE.U32 R8, R8, -0x2daee0ad, RZ ;  /* 0xd2511f5308087825 */ /* 0x000fe200078e00ff */
[----:B------:R-:W-:Y:S01]  /*8ea0*/  LOP3.LUT R7, R7, R231, R10, 0x96, !PT ;  /* 0x000000e707077212 */ /* 0x000fe200078e960a */
[----:B------:R-:W-:Y:S01]  /*8eb0*/  @!P0 HADD2 R130, -R40.H0_H0, -RZ.H0_H0 ;  /* 0xa00000ff28828230 */ /* 0x000fe20000000900 */
[----:B------:R-:W-:-:S02]  /*8ec0*/  PRMT R124, R43, 0x5410, R42 ;  /* 0x000054102b7c7816 */ /* 0x000fc4000000002a */
[----:B------:R-:W-:Y:S01]  /*8ed0*/  LOP3.LUT R9, R9, R232, R6, 0x96, !PT ;  /* 0x000000e809097212 */ /* 0x000fe200078e9606 */
[----:B------:R-:W-:Y:S01]  /*8ee0*/  IMAD.WIDE.U32 R6, R7, -0x326172a9, RZ ;  /* 0xcd9e8d5707067825 */ /* 0x000fe200078e00ff */
[----:B------:R-:W-:Y:S02]  /*8ef0*/  @!P2 PRMT R42, R129, 0x5410, RZ ;  /* 0x00005410812aa816 */ /* 0x000fe400000000ff */
[----:B------:R-:W-:Y:S02]  /*8f00*/  ISETP.GE.U32.AND P2, PT, R194, R2, PT ;  /* 0x00000002c200720c */ /* 0x000fe40003f46070 */
[--C-:B------:R-:W-:Y:S02]  /*8f10*/  SHF.R.U32.HI R2, RZ, 0x18, R4.reuse ;  /* 0x00000018ff027819 */ /* 0x100fe40000011604 */
[----:B------:R-:W-:Y:S02]  /*8f20*/  LOP3.LUT R10, R4, 0xffff, RZ, 0xc0, !PT ;  /* 0x0000ffff040a7812 */ /* 0x000fe400078ec0ff */
[----:B------:R-:W-:Y:S01]  /*8f30*/  SHF.R.U32.HI R11, RZ, 0x10, R4 ;  /* 0x00000010ff0b7819 */ /* 0x000fe20000011604 */
[----:B------:R-:W-:Y:S01]  /*8f40*/  IMAD.WIDE.U32 R4, R9, -0x326172a9, RZ ;  /* 0xcd9e8d5709047825 */ /* 0x000fe200078e00ff */
[----:B------:R-:W-:-:S02]  /*8f50*/  PRMT R110, R41, 0x5410, R40 ;  /* 0x00005410296e7816 */ /* 0x000fc40000000028 */
[----:B------:R-:W-:Y:S02]  /*8f60*/  @!P1 PRMT R41, R131, 0x5410, RZ ;  /* 0x0000541083299816 */ /* 0x000fe400000000ff */
[----:B------:R-:W-:Y:S02]  /*8f70*/  ISETP.GE.U32.AND P1, PT, R194, R2, PT ;  /* 0x00000002c200720c */ /* 0x000fe40003f26070 */
[----:B------:R-:W-:Y:S02]  /*8f80*/  LOP3.LUT R12, R7, R238, R12, 0x96, !PT ;  /* 0x000000ee070c7212 */ /* 0x000fe400078e960c */
[----:B------:R-:W-:Y:S02]  /*8f90*/  LOP3.LUT R6, R5, R239, R6, 0x96, !PT ;  /* 0x000000ef05067212 */ /* 0x000fe400078e9606 */
[C---:B------:R-:W-:Y:S01]  /*8fa0*/  LOP3.LUT R7, R4.reuse, 0xff, RZ, 0xc0, !PT ;  /* 0x000000ff04077812 */ /* 0x040fe200078ec0ff */
[----:B------:R-:W-:Y:S01]  /*8fb0*/  MUFU.EX2 R239, R121 ;  /* 0x0000007900ef7308 */ /* 0x000fe20000000800 */
[----:B------:R-:W-:-:S02]  /*8fc0*/  LOP3.LUT R16, R4, 0xffff, RZ, 0xc0, !PT ;  /* 0x0000ffff04107812 */ /* 0x000fc400078ec0ff */
[--C-:B------:R-:W-:Y:S02]  /*8fd0*/  SHF.R.U32.HI R13, RZ, 0x10, R4.reuse ;  /* 0x00000010ff0d7819 */ /* 0x100fe40000011604 */
[----:B------:R-:W-:Y:S01]  /*8fe0*/  SHF.R.U32.HI R2, RZ, 0x18, R4 ;  /* 0x00000018ff027819 */ /* 0x000fe20000011604 */
[----:B------:R-:W-:Y:S01]  /*8ff0*/  IMAD.WIDE.U32 R4, R25, -0x2daee0ad, RZ ;  /* 0xd2511f5319047825 */ /* 0x000fe200078e00ff */
[----:B------:R-:W-:Y:S02]  /*9000*/  @!P4 PRMT R44, R123, 0x5410, RZ ;  /* 0x000054107b2cc816 */ /* 0x000fe400000000ff */
[----:B------:R-:W-:Y:S02]  /*9010*/  ISETP.GE.U32.AND P4, PT, R194, R2, PT ;  /* 0x00000002c200720c */ /* 0x000fe40003f86070 */
[----:B------:R-:W-:Y:S02]  /*9020*/  LOP3.LUT R45, R5, R187, R14, 0x96, !PT ;  /* 0x000000bb052d7212 */ /* 0x000fe400078e960e */
[C---:B------:R-:W-:Y:S01]  /*9030*/  LOP3.LUT R81, R4.reuse, 0xffff, RZ, 0xc0, !PT ;  /* 0x0000ffff04517812 */ /* 0x040fe200078ec0ff */
[----:B------:R-:W1:Y:S01]  /*9040*/  MUFU.EX2 R14, R97 ;  /* 0x00000061000e7308 */ /* 0x000e620000000800 */
[----:B------:R-:W-:-:S02]  /*9050*/  LOP3.LUT R84, R4, 0xff, RZ, 0xc0, !PT ;  /* 0x000000ff04547812 */ /* 0x000fc400078ec0ff */
[--C-:B------:R-:W-:Y:S02]  /*9060*/  SHF.R.U32.HI R82, RZ, 0x10, R4.reuse ;  /* 0x00000010ff527819 */ /* 0x100fe40000011604 */
[----:B------:R-:W-:Y:S01]  /*9070*/  SHF.R.U32.HI R83, RZ, 0x18, R4 ;  /* 0x00000018ff537819 */ /* 0x000fe20000011604 */
[----:B------:R-:W-:Y:S01]  /*9080*/  IMAD.WIDE.U32 R4, R12, -0x2daee0ad, RZ ;  /* 0xd2511f530c047825 */ /* 0x000fe200078e00ff */
[----:B------:R-:W-:Y:S02]  /*9090*/  @!P3 PRMT R43, R125, 0x5410, RZ ;  /* 0x000054107d2bb816 */ /* 0x000fe400000000ff */
[----:B------:R-:W-:Y:S02]  /*90a0*/  @!P0 PRMT R40, R130, 0x5410, RZ ;  /* 0x0000541082288816 */ /* 0x000fe400000000ff */
        /* <DEDUP_REMOVED lines=8> */
[----:B------:R-:W-:-:S02]  /*9130*/  LOP3.LUT R4, R23, 0xff, RZ, 0xc0, !PT ;  /* 0x000000ff17047812 */ /* 0x000fc400078ec0ff */
[----:B------:R-:W-:Y:S01]  /*9140*/  SHF.R.U32.HI R5, RZ, 0x8, R10 ;  /* 0x00000008ff057819 */ /* 0x000fe2000001160a */
[----:B------:R-:W-:Y:S01]  /*9150*/  FADD.FTZ R10, R175, R21 ;  /* 0x00000015af0a7221 */ /* 0x000fe20000010000 */
[----:B------:R-:W-:Y:S02]  /*9160*/  F2FP.PACK_AB R23, R178, R87 ;  /* 0x00000057b217723e */ /* 0x000fe400000000ff */
[--C-:B------:R-:W-:Y:S02]  /*9170*/  PRMT R85, R4, 0x5410, R22.reuse ;  /* 0x0000541004557816 */ /* 0x100fe40000000016 */
[----:B------:R-:W-:Y:S01]  /*9180*/  LOP3.LUT R4, R5, 0xffff, RZ, 0xc0, !PT ;  /* 0x0000ffff05047812 */ /* 0x000fe200078ec0ff */
[----:B------:R-:W-:Y:S01]  /*9190*/  @!P2 HADD2 R133, -R23.H0_H0, -RZ.H0_H0 ;  /* 0xa00000ff1785a230 */ /* 0x000fe20000000900 */
[----:B------:R-:W-:Y:S02]  /*91a0*/  PRMT R22, R23, 0x7632, R22 ;  /* 0x0000763217167816 */ /* 0x000fe40000000016 */
[----:B------:R-:W-:-:S02]  /*91b0*/  ISETP.GE.U32.AND P3, PT, R194, R4, PT ;  /* 0x00000004c200720c */ /* 0x000fc40003f66070 */
[----:B------:R-:W-:Y:S01]  /*91c0*/  LOP3.LUT R4, R11, 0xff, RZ, 0xc0, !PT ;  /* 0x000000ff0b047812 */ /* 0x000fe200078ec0ff */
[----:B------:R-:W-:Y:S01]  /*91d0*/  FADD.FTZ R11, R174, R18 ;  /* 0x00000012ae0b7221 */ /* 0x000fe20000010000 */
[----:B------:R-:W-:Y:S02]  /*91e0*/  PRMT R93, R23, 0x5410, R22 ;  /* 0x00005410175d7816 */ /* 0x000fe40000000016 */
[----:B------:R-:W-:Y:S02]  /*91f0*/  @!P2 PRMT R23, R133, 0x5410, RZ ;  /* 0x000054108517a816 */ /* 0x000fe400000000ff */
[----:B------:R-:W-:Y:S02]  /*9200*/  ISETP.GE.U32.AND P2, PT, R194, R4, PT ;  /* 0x00000004c200720c */ /* 0x000fe40003f46070 */
[----:B------:R-:W-:Y:S02]  /*9210*/  LOP3.LUT R4, R6, 0xffff, RZ, 0xc0, !PT ;  /* 0x0000ffff06047812 */ /* 0x000fe400078ec0ff */
[----:B-1----:R-:W-:Y:S01]  /*9220*/  F2FP.PACK_AB R25, R30, R14 ;  /* 0x0000000e1e19723e */ /* 0x002fe200000000ff */
        /* <DEDUP_REMOVED lines=18> */
[C---:B------:R-:W-:Y:S02]  /*9350*/  PRMT R17, R21.reuse, 0x7632, R17 ;  /* 0x0000763215117816 */ /* 0x040fe40000000011 */
[----:B------:R-:W-:Y:S02]  /*9360*/  LOP3.LUT R4, R4, 0xff, RZ, 0xc0, !PT ;  /* 0x000000ff04047812 */ /* 0x000fe400078ec0ff */
[----:B------:R-:W-:Y:S01]  /*9370*/  PRMT R152, R21, 0x5410, R17 ;  /* 0x0000541015987816 */ /* 0x000fe20000000011 */
[----:B------:R-:W-:Y:S01]  /*9380*/  @!P2 HADD2 R136, -R17.H0_H0, -RZ.H0_H0 ;  /* 0xa00000ff1188a230 */ /* 0x000fe20000000900 */
[----:B------:R-:W-:Y:S02]  /*9390*/  @!P3 PRMT R21, R137, 0x5410, RZ ;  /* 0x000054108915b816 */ /* 0x000fe400000000ff */
[----:B------:R-:W-:Y:S02]  /*93a0*/  ISETP.GE.U32.AND P3, PT, R194, R4, PT ;  /* 0x00000004c200720c */ /* 0x000fe40003f66070 */
[----:B------:R-:W-:-:S02]  /*93b0*/  F2FP.PACK_AB R19, R159, R158 ;  /* 0x0000009e9f13723e */ /* 0x000fc400000000ff */
[----:B------:R-:W-:Y:S02]  /*93c0*/  LOP3.LUT R4, R13, 0xff, RZ, 0xc0, !PT ;  /* 0x000000ff0d047812 */ /* 0x000fe400078ec0ff */
[C---:B------:R-:W-:Y:S02]  /*93d0*/  PRMT R18, R19.reuse, 0x7632, R18 ;  /* 0x0000763213127816 */ /* 0x040fe40000000012 */
[----:B------:R-:W-:Y:S02]  /*93e0*/  @!P2 PRMT R17, R136, 0x5410, RZ ;  /* 0x000054108811a816 */ /* 0x000fe400000000ff */
[----:B------:R-:W-:Y:S01]  /*93f0*/  ISETP.GE.U32.AND P2, PT, R194, R4, PT ;  /* 0x00000004c200720c */ /* 0x000fe20003f46070 */
[----:B------:R-:W-:Y:S01]  /*9400*/  @!P1 HADD2 R138, -R18.H0_H0, -RZ.H0_H0 ;  /* 0xa00000ff128a9230 */ /* 0x000fe20000000900 */
[----:B------:R-:W-:Y:S01]  /*9410*/  SHF.R.U32.HI R4, RZ, 0x8, R16 ;  /* 0x00000008ff047819 */ /* 0x000fe20000011610 */
[----:B------:R-:W-:Y:S01]  /*9420*/  @!P3 HADD2 R139, -R19.H0_H0, -RZ.H0_H0 ;  /* 0xa00000ff138bb230 */ /* 0x000fe20000000900 */
[----:B------:R-:W-:-:S02]  /*9430*/  PRMT R137, R19, 0x5410, R18 ;  /* 0x0000541013897816 */ /* 0x000fc40000000012 */
[----:B------:R-:W-:Y:S02]  /*9440*/  LOP3.LUT R4, R4, 0xffff, RZ, 0xc0, !PT ;  /* 0x0000ffff04047812 */ /* 0x000fe400078ec0ff */
[----:B------:R-:W-:Y:S02]  /*9450*/  @!P3 PRMT R19, R139, 0x5410, RZ ;  /* 0x000054108b13b816 */ /* 0x000fe400000000ff */
[----:B------:R-:W-:Y:S01]  /*9460*/  @!P1 PRMT R18, R138, 0x5410, RZ ;  /* 0x000054108a129816 */ /* 0x000fe200000000ff */
[----:B------:R-:W-:Y:S01]  /*9470*/  MUFU.EX2 R139, R117 ;  /* 0x00000075008b7308 */ /* 0x000fe20000000800 */
[C---:B------:R-:W-:Y:S02]  /*9480*/  ISETP.GE.U32.AND P1, PT, R194.reuse, R4, PT ;  /* 0x00000004c200720c */ /* 0x040fe40003f26070 */
[----:B------:R-:W-:Y:S01]  /*9490*/  ISETP.GE.U32.AND P3, PT, R194, R9, PT ;  /* 0x00000009c200720c */ /* 0x000fe20003f66070 */
[----:B------:R-:W-:Y:S01]  /*94a0*/  FADD.FTZ R9, R14, R8 ;  /* 0x000000080e097221 */ /* 0x000fe20000010000 */
[----:B------:R-:W-:Y:S01]  /*94b0*/  ISETP.GE.U32.AND P0, PT, R194, R7, PT ;  /* 0x00000007c200720c */ /* 0x000fe20003f06070 */
[----:B------:R-:W-:Y:S01]  /*94c0*/  FADD.FTZ R7, R32, R27 ;  /* 0x0000001b20077221 */ /* 0x000fe20000010000 */
[----:B------:R-:W-:Y:S01]  /*94d0*/  F2FP.PACK_AB R14, R162, R160 ;  /* 0x000000a0a20e723e */ /* 0x000fe200000000ff */
[----:B------:R-:W1:Y:S01]  /*94e0*/  MUFU.EX2 R138, R115 ;  /* 0x00000073008a7308 */ /* 0x000e620000000800 */
[----:B------:R-:W-:Y:S01]  /*94f0*/  LOP3.LUT R4, R15, 0xffff, RZ, 0xc0, !PT ;  /* 0x0000ffff0f047812 */ /* 0x000fe200078ec0ff */
[----:B------:R-:W-:Y:S01]  /*9500*/  FADD.FTZ R27, R90, R7 ;  /* 0x000000075a1b7221 */ /* 0x000fe20000010000 */
[----:B------:R-:W-:Y:S01]  /*9510*/  SHF.R.U32.HI R5, RZ, 0x10, R15 ;  /* 0x00000010ff057819 */ /* 0x000fe2000001160f */
[----:B------:R-:W-:Y:S01]  /*9520*/  IMAD.SHL.U32 R32, R186, 0x8, RZ ;  /* 0x00000008ba207824 */ /* 0x000fe200078e00ff */
[----:B------:R-:W-:Y:S01]  /*9530*/  PRMT R13, R14, 0x7632, R13 ;  /* 0x000076320e0d7816 */ /* 0x000fe2000000000d */
[----:B------:R-:W-:Y:S01]  /*9540*/  FADD.FTZ R98, R30, R9 ;  /* 0x000000091e627221 */ /* 0x000fe20000010000 */
[----:B------:R-:W-:Y:S01]  /*9550*/  SHF.R.U32.HI R6, RZ, 0x8, R4 ;  /* 0x00000008ff067819 */ /* 0x000fe20000011604 */
[----:B------:R-:W-:Y:S01]  /*9560*/  IMAD.WIDE R32, R32, 0x2, R34 ;  /* 0x0000000220207825 */ /* 0x000fe200078e0222 */
[----:B------:R-:W-:Y:S01]  /*9570*/  SHF.R.U32.HI R7, RZ, 0x18, R15 ;  /* 0x00000018ff077819 */ /* 0x000fe2000001160f */
[----:B------:R-:W-:Y:S01]  /*9580*/  @!P1 HADD2 R141, -R13.H0_H0, -RZ.H0_H0 ;  /* 0xa00000ff0d8d9230 */ /* 0x000fe20000000900 */
[----:B------:R-:W-:Y:S01]  /*9590*/  LOP3.LUT R4, R5, 0xff, RZ, 0xc0, !PT ;  /* 0x000000ff05047812 */ /* 0x000fe200078ec0ff */
[----:B------:R-:W-:Y:S01]  /*95a0*/  @!P0 HADD2 R140, -R14.H0_H0, -RZ.H0_H0 ;  /* 0xa00000ff0e8c8230 */ /* 0x000fe20000000900 */
[----:B------:R-:W-:Y:S01]  /*95b0*/  LOP3.LUT R8, R15, 0xff, RZ, 0xc0, !PT ;  /* 0x000000ff0f087812 */ /* 0x000fe200078ec0ff */
[----:B------:R-:W-:Y:S01]  /*95c0*/  FADD.FTZ R5, R177, R11 ;  /* 0x0000000bb1057221 */ /* 0x000fe20000010000 */
[----:B------:R-:W-:Y:S01]  /*95d0*/  PRMT R79, R4, 0x5410, R7 ;  /* 0x00005410044f7816 */ /* 0x000fe20000000007 */
[----:B------:R-:W-:Y:S01]  /*95e0*/  IMAD.MOV.U32 R177, RZ, RZ, R238 ;  /* 0x000000ffffb17224 */ /* 0x000fe200078e00ee */
[----:B-1----:R-:W-:Y:S01]  /*95f0*/  F2FP.PACK_AB R16, R139, R138 ;  /* 0x0000008a8b10723e */ /* 0x002fe200000000ff */
[----:B------:R-:W1:Y:S01]  /*9600*/  MUFU.EX2 R238, R118 ;  /* 0x0000007600ee7308 */ /* 0x000e620000000800 */
[----:B------:R-:W-:Y:S01]  /*9610*/  LOP3.LUT R4, R28, 0xff, RZ, 0xc0, !PT ;  /* 0x000000ff1c047812 */ /* 0x000fe200078ec0ff */
[----:B------:R-:W-:Y:S01]  /*9620*/  FADD.FTZ R95, R180, R5 ;  /* 0x00000005b45f7221 */ /* 0x000fe20000010000 */
[----:B------:R-:W-:Y:S01]  /*9630*/  PRMT R136, R14, 0x5410, R13 ;  /* 0x000054100e887816 */ /* 0x000fe2000000000d */
[----:B------:R-:W-:Y:S01]  /*9640*/  @!P2 HADD2 R142, -R16.H0_H0, -RZ.H0_H0 ;  /* 0xa00000ff108ea230 */ /* 0x000fe20000000900 */
[----:B------:R-:W-:Y:S01]  /*9650*/  @!P1 PRMT R13, R141, 0x5410, RZ ;  /* 0x000054108d0d9816 */ /* 0x000fe200000000ff */
[----:B------:R-:W-:Y:S01]  /*9660*/  IMAD.MOV.U32 R180, RZ, RZ, R222 ;  /* 0x000000ffffb47224 */ /* 0x000fe200078e00de */
[----:B------:R-:W-:Y:S01]  /*9670*/  PRMT R15, R16, 0x7632, R15 ;  /* 0x00007632100f7816 */ /* 0x000fe2000000000f */
[----:B------:R-:W-:Y:S01]  /*9680*/  IMAD.SHL.U32 R30, R186, 0x40, RZ ;  /* 0x00000040ba1e7824 */ /* 0x000fe200078e00ff */
[----:B------:R-:W-:Y:S01]  /*9690*/  ISETP.GE.U32.AND P1, PT, R194, R4, PT ;  /* 0x00000004c200720c */ /* 0x000fe20003f26070 */
[----:B------:R2:W-:Y:S01]  /*96a0*/  ST.E.U16 [R32.64], R31 ;  /* 0x0000001f20007985 */ /* 0x0005e2000c101504 */
[----:B------:R-:W-:Y:S01]  /*96b0*/  LOP3.LUT R4, R2, 0xff, RZ, 0xc0, !PT ;  /* 0x000000ff02047812 */ /* 0x000fe200078ec0ff */
[----:B------:R-:W-:Y:S01]  /*96c0*/  @!P4 HADD2 R143, -R15.H0_H0, -RZ.H0_H0 ;  /* 0xa00000ff0f8fc230 */ /* 0x000fe20000000900 */
[----:B------:R-:W-:Y:S01]  /*96d0*/  PRMT R131, R16, 0x5410, R15 ;  /* 0x0000541010837816 */ /* 0x000fe2000000000f */
[----:B------:R-:W-:Y:S01]  /*96e0*/  ST.E.U16 [R32.64+0x2], R49 ;  /* 0x0000023120007985 */ /* 0x000fe2000c101504 */
[----:B------:R-:W-:Y:S01]  /*96f0*/  @!P2 PRMT R16, R142, 0x5410, RZ ;  /* 0x000054108e10a816 */ /* 0x000fe200000000ff */
[----:B------:R-:W-:Y:S01]  /*9700*/  FADD.FTZ R97, R87, R27 ;  /* 0x0000001b57617221 */ /* 0x000fe20000010000 */
[----:B------:R-:W-:Y:S01]  /*9710*/  ISETP.GE.U32.AND P2, PT, R194, R4, PT ;  /* 0x00000004c200720c */ /* 0x000fe20003f46070 */
[----:B------:R-:W-:Y:S01]  /*9720*/  IMAD R28, R186, 0x48, RZ ;  /* 0x00000048ba1c7824 */ /* 0x000fe200078e02ff */
[----:B------:R-:W-:-:S02]  /*9730*/  LOP3.LUT R4, R2, 0xffff, RZ, 0xc0, !PT ;  /* 0x0000ffff02047812 */ /* 0x000fc400078ec0ff */
[----:B------:R-:W-:Y:S02]  /*9740*/  @!P4 PRMT R15, R143, 0x5410, RZ ;  /* 0x000054108f0fc816 */ /* 0x000fe400000000ff */
[----:B------:R-:W-:Y:S02]  /*9750*/  SHF.R.U32.HI R4, RZ, 0x8, R4 ;  /* 0x00000008ff047819 */ /* 0x000fe40000011604 */
[----:B------:R-:W-:Y:S02]  /*9760*/  @!P0 PRMT R14, R140, 0x5410, RZ ;  /* 0x000054108c0e8816 */ /* 0x000fe400000000ff */
[----:B------:R-:W-:Y:S02]  /*9770*/  LOP3.LUT R4, R4, 0xffff, RZ, 0xc0, !PT ;  /* 0x0000ffff04047812 */ /* 0x000fe400078ec0ff */
[C---:B------:R-:W-:Y:S02]  /*9780*/  ISETP.GE.U32.AND P0, PT, R194.reuse, R12, PT ;  /* 0x0000000cc200720c */ /* 0x040fe40003f06070 */
[----:B------:R-:W-:-:S02]  /*9790*/  ISETP.GE.U32.AND P4, PT, R194, R4, PT ;  /* 0x00000004c200720c */ /* 0x000fc40003f86070 */
[----:B------:R-:W-:Y:S02]  /*97a0*/  F2FP.PACK_AB R12, R243, R242 ;  /* 0x000000f2f30c723e */ /* 0x000fe400000000ff */
[----:B------:R-:W-:Y:S01]  /*97b0*/  SHF.R.U32.HI R4, RZ, 0x8, R29 ;  /* 0x00000008ff047819 */ /* 0x000fe2000001161d */
[----:B------:R-:W-:Y:S01]  /*97c0*/  IMAD.WIDE R28, R28, 0x2, R34 ;  /* 0x000000021c1c7825 */ /* 0x000fe200078e0222 */
[----:B------:R-:W-:Y:S01]  /*97d0*/  PRMT R11, R12, 0x7632, R11 ;  /* 0x000076320c0b7816 */ /* 0x000fe2000000000b */
[----:B------:R-:W-:Y:S01]  /*97e0*/  @!P2 HADD2 R145, -R12.H0_H0, -RZ.H0_H0 ;  /* 0xa00000ff0c91a230 */ /* 0x000fe20000000900 */
[----:B------:R-:W-:Y:S01]  /*97f0*/  LOP3.LUT R4, R4, 0xffff, RZ, 0xc0, !PT ;  /* 0x0000ffff04047812 */ /* 0x000fe200078ec0ff */
[----:B--2---:R-:W-:Y:S01]  /*9800*/  IMAD.WIDE R30, R30, 0x2, R34 ;  /* 0x000000021e1e7825 */ /* 0x004fe200078e0222 */
[----:B------:R-:W-:Y:S02]  /*9810*/  PRMT R130, R12, 0x5410, R11 ;  /* 0x000054100c827816 */ /* 0x000fe4000000000b */
[----:B------:R-:W-:Y:S01]  /*9820*/  @!P2 PRMT R12, R145, 0x5410, RZ ;  /* 0x00005410910ca816 */ /* 0x000fe200000000ff */
[----:B------:R-:W-:Y:S01]  /*9830*/  @!P4 HADD2 R144, -R11.H0_H0, -RZ.H0_H0 ;  /* 0xa00000ff0b90c230 */ /* 0x000fe20000000900 */
[----:B------:R-:W-:Y:S01]  /*9840*/  ISETP.GE.U32.AND P2, PT, R194, R4, PT ;  /* 0x00000004c200720c */ /* 0x000fe20003f46070 */
[----:B------:R2:W-:Y:S01]  /*9850*/  ST.E.U16 [R30.64], R26 ;  /* 0x0000001a1e007985 */ /* 0x0005e2000c101504 */
[----:B------:R-:W-:Y:S01]  /*9860*/  SHF.R.U32.HI R4, RZ, 0x18, R2 ;  /* 0x00000018ff047819 */ /* 0x000fe20000011602 */
[----:B------:R-:W-:Y:S01]  /*9870*/  IMAD.MOV.U32 R145, RZ, RZ, R232 ;  /* 0x000000ffff917224 */ /* 0x000fe200078e00e8 */
[----:B------:R-:W-:Y:S01]  /*9880*/  PRMT R80, R8, 0x5410, R6 ;  /* 0x0000541008507816 */ /* 0x000fe20000000006 */
[----:B------:R-:W-:Y:S01]  /*9890*/  FADD.FTZ R6, R181, R10 ;  /* 0x0000000ab5067221 */ /* 0x000fe20000010000 */
[----:B------:R-:W-:Y:S01]  /*98a0*/  F2FP.PACK_AB R8, R241, R240 ;  /* 0x000000f0f108723e */ /* 0x000fe200000000ff */
[----:B------:R3:W-:Y:S01]  /*98b0*/  ST.E.U16 [R30.64+0x2], R20 ;  /* 0x000002141e007985 */ /* 0x0007e2000c101504 */
[----:B------:R-:W-:Y:S01]  /*98c0*/  @!P4 PRMT R11, R144, 0x5410, RZ ;  /* 0x00005410900bc816 */ /* 0x000fe200000000ff */
[----:B------:R-:W-:Y:S01]  /*98d0*/  FADD.FTZ R96, R182, R6 ;  /* 0x00000006b6607221 */ /* 0x000fe20000010000 */
[----:B------:R-:W-:Y:S01]  /*98e0*/  ISETP.GE.U32.AND P4, PT, R194, R4, PT ;  /* 0x00000004c200720c */ /* 0x000fe20003f86070 */
[----:B------:R-:W-:Y:S01]  /*98f0*/  @!P3 HADD2 R146, -R8.H0_H0, -RZ.H0_H0 ;  /* 0xa00000ff0892b230 */ /* 0x000fe20000000900 */
[--C-:B------:R-:W-:Y:S01]  /*9900*/  SHF.R.U32.HI R4, RZ, 0x10, R2.reuse ;  /* 0x00000010ff047819 */ /* 0x100fe20000011602 */
[----:B------:R-:W-:Y:S01]  /*9910*/  IMAD.MOV.U32 R182, RZ, RZ, R223 ;  /* 0x000000ffffb67224 */ /* 0x000fe200078e00df */
[----:B-1----:R-:W-:Y:S01]  /*9920*/  F2FP.PACK_AB R10, R239, R238 ;  /* 0x000000eeef0a723e */ /* 0x002fe200000000ff */
[----:B------:R-:W-:Y:S01]  /*9930*/  IMAD.WIDE.U32 R222, R173, -0x326172a9, RZ ;  /* 0xcd9e8d57adde7825 */ /* 0x000fe200078e00ff */
[----:B------:R-:W-:Y:S01]  /*9940*/  PRMT R2, R8, 0x7632, R2 ;  /* 0x0000763208027816 */ /* 0x000fe20000000002 */
[----:B------:R-:W1:Y:S01]  /*9950*/  MUFU.EX2 R232, R126 ;  /* 0x0000007e00e87308 */ /* 0x000e620000000800 */
[----:B------:R-:W-:Y:S01]  /*9960*/  LOP3.LUT R4, R4, 0xff, RZ, 0xc0, !PT ;  /* 0x000000ff04047812 */ /* 0x000fe200078ec0ff */
[----:B------:R-:W-:Y:S01]  /*9970*/  @!P1 HADD2 R148, -R10.H0_H0, -RZ.H0_H0 ;  /* 0xa00000ff0a949230 */ /* 0x000fe20000000900 */
[----:B------:R-:W-:Y:S01]  /*9980*/  PRMT R9, R10, 0x7632, R9 ;  /* 0x000076320a097816 */ /* 0x000fe20000000009 */
[----:B------:R-:W-:Y:S01]  /*9990*/  @!P2 HADD2 R147, -R2.H0_H0, -RZ.H0_H0 ;  /* 0xa00000ff0293a230 */ /* 0x000fe20000000900 */
[----:B------:R-:W-:Y:S01]  /*99a0*/  PRMT R129, R8, 0x5410, R2 ;  /* 0x0000541008817816 */ /* 0x000fe20000000002 */
[----:B------:R-:W-:Y:S01]  /*99b0*/  IMAD.MOV.U32 R144, RZ, RZ, R231 ;  /* 0x000000ffff907224 */ /* 0x000fe200078e00e7 */
[----:B------:R-:W-:Y:S01]  /*99c0*/  @!P3 PRMT R8, R146, 0x5410, RZ ;  /* 0x000054109208b816 */ /* 0x000fe200000000ff */
[----:B------:R-:W-:Y:S01]  /*99d0*/  @!P0 HADD2 R149, -R9.H0_H0, -RZ.H0_H0 ;  /* 0xa00000ff09958230 */ /* 0x000fe20000000900 */
[----:B------:R-:W-:Y:S01]  /*99e0*/  ISETP.GE.U32.AND P3, PT, R194, R4, PT ;  /* 0x00000004c200720c */ /* 0x000fe20003f66070 */
[----:B------:R-:W-:Y:S01]  /*99f0*/  IMAD.MOV.U32 R146, RZ, RZ, R230 ;  /* 0x000000ffff927224 */ /* 0x000fe200078e00e6 */
[----:B------:R-:W-:Y:S01]  /*9a00*/  LOP3.LUT R4, R163, R221, R222, 0x96, !PT ;  /* 0x000000dda3047212 */ /* 0x000fe200078e96de */
[----:B------:R-:W-:Y:S01]  /*9a10*/  ST.E.U16 [R28.64], R37 ;  /* 0x000000251c007985 */ /* 0x000fe2000c101504 */
[----:B------:R-:W-:Y:S01]  /*9a20*/  LOP3.LUT R5, R188, R223, RZ, 0x3c, !PT ;  /* 0x000000dfbc057212 */ /* 0x000fe200078e3cff */
[----:B------:R-:W-:Y:S01]  /*9a30*/  IMAD.SHL.U32 R188, R0, 0x2, RZ ;  /* 0x0000000200bc7824 */ /* 0x000fe200078e00ff */
[----:B------:R-:W-:Y:S01]  /*9a40*/  PRMT R128, R10, 0x5410, R9 ;  /* 0x000054100a807816 */ /* 0x000fe20000000009 */
[----:B--2---:R-:W-:Y:S01]  /*9a50*/  IMAD.WIDE.U32 R26, R4, -0x2daee0ad, RZ ;  /* 0xd2511f53041a7825 */ /* 0x004fe200078e00ff */
[----:B------:R-:W-:Y:S01]  /*9a60*/  @!P2 PRMT R2, R147, 0x5410, RZ ;  /* 0x000054109302a816 */ /* 0x000fe200000000ff */
[----:B------:R2:W-:Y:S01]  /*9a70*/  ST.E.U16 [R28.64+0x2], R36 ;  /* 0x000002241c007985 */ /* 0x0005e2000c101504 */
[----:B------:R-:W-:Y:S01]  /*9a80*/  @!P1 PRMT R10, R148, 0x5410, RZ ;  /* 0x00005410940a9816 */ /* 0x000fe200000000ff */
[----:B------:R-:W-:Y:S01]  /*9a90*/  IMAD.MOV.U32 R147, RZ, RZ, R190 ;  /* 0x000000ffff937224 */ /* 0x000fe200078e00be */
[----:B------:R-:W-:Y:S01]  /*9aa0*/  @!P0 PRMT R9, R149, 0x5410, RZ ;  /* 0x0000541095098816 */ /* 0x000fe200000000ff */
[----:B------:R-:W-:Y:S01]  /*9ab0*/  IMAD.WIDE.U32 R148, R5, -0x2daee0ad, RZ ;  /* 0xd2511f5305947825 */ /* 0x000fe200078e00ff */
[----:B---3--:R-:W-:Y:S01]  /*9ac0*/  LOP3.LUT R20, R39, R180, R26, 0x96, !PT ;  /* 0x000000b427147212 */ /* 0x008fe200078e961a */
[----:B------:R-:W-:Y:S01]  /*9ad0*/  ST.E.U16 [R34.64+0x10], R73 ;  /* 0x0000104922007985 */ /* 0x000fe2000c101504 */
[----:B-1----:R-:W-:Y:S01]  /*9ae0*/  F2FP.PACK_AB R7, R232, R106 ;  /* 0x0000006ae807723e */ /* 0x002fe200000000ff */
[----:B------:R-:W-:Y:S01]  /*9af0*/  IMAD R190, R3, 0x2, R188 ;  /* 0x0000000203be7824 */ /* 0x000fe200078e02bc */
[----:B------:R-:W-:Y:S01]  /*9b00*/  LOP3.LUT R26, R27, R147, R148, 0x96, !PT ;  /* 0x000000931b1a7212 */ /* 0x000fe200078e9694 */
[----:B------:R1:W-:Y:S01]  /*9b10*/  ST.E.U16 [R34.64+0x12], R50 ;  /* 0x0000123222007985 */ /* 0x0003e2000c101504 */
[----:B------:R-:W-:Y:S01]  /*9b20*/  LOP3.LUT R4, R149, R153, R226, 0x96, !PT ;  /* 0x0000009995047212 */ /* 0x000fe200078e96e2 */
[----:B------:R-:W-:Y:S01]  /*9b30*/  @!P3 HADD2 R151, -R7.H0_H0, -RZ.H0_H0 ;  /* 0xa00000ff0797b230 */ /* 0x000fe20000000900 */
[C---:B------:R-:W-:Y:S01]  /*9b40*/  PRMT R6, R7.reuse, 0x7632, R6 ;  /* 0x0000763207067816 */ /* 0x040fe20000000006 */
[----:B------:R-:W-:Y:S01]  /*9b50*/  IMAD.WIDE.U32 R26, R26, -0x326172a9, RZ ;  /* 0xcd9e8d571a1a7825 */ /* 0x000fe200078e00ff */
[----:B------:R-:W-:Y:S02]  /*9b60*/  ST.E.U16 [R32.64+0x10], R74 ;  /* 0x0000104a20007985 */ /* 0x000fe4000c101504 */
[----:B------:R-:W-:Y:S01]  /*9b70*/  PRMT R111, R7, 0x5410, R6 ;  /* 0x00005410076f7816 */ /* 0x000fe20000000006 */
[----:B------:R-:W-:Y:S01]  /*9b80*/  IMAD.WIDE.U32 R230, R4, -0x326172a9, RZ ;  /* 0xcd9e8d5704e67825 */ /* 0x000fe200078e00ff */
[----:B------:R-:W-:Y:S01]  /*9b90*/  ST.E.U16 [R32.64+0x12], R78 ;  /* 0x0000124e20007985 */ /* 0x000fe2000c101504 */
[----:B------:R-:W-:Y:S01]  /*9ba0*/  @!P4 HADD2 R150, -R6.H0_H0, -RZ.H0_H0 ;  /* 0xa00000ff0696c230 */ /* 0x000fe20000000900 */
[----:B------:R-:W-:Y:S01]  /*9bb0*/  @!P3 PRMT R7, R151, 0x5410, RZ ;  /* 0x000054109707b816 */ /* 0x000fe200000000ff */
[----:B------:R-:W-:Y:S01]  /*9bc0*/  IMAD.MOV.U32 R181, RZ, RZ, R187 ;  /* 0x000000ffffb57224 */ /* 0x000fe200078e00bb */
[----:B------:R-:W-:Y:S01]  /*9bd0*/  LOP3.LUT R4, R27, R182, R230, 0x96, !PT ;  /* 0x000000b61b047212 */ /* 0x000fe200078e96e6 */
[----:B------:R-:W-:Y:S01]  /*9be0*/  ST.E.U16 [R30.64+0x10], R48 ;  /* 0x000010301e007985 */ /* 0x000fe2000c101504 */
[----:B------:R-:W-:Y:S01]  /*9bf0*/  @!P4 PRMT R6, R150, 0x5410, RZ ;  /* 0x000054109606c816 */ /* 0x000fe200000000ff */
[----:B------:R-:W-:-:S02]  /*9c00*/  IMAD.MOV.U32 R150, RZ, RZ, R184 ;  /* 0x000000ffff967224 */ /* 0x000fc400078e00b8 */
[----:B------:R-:W-:Y:S01]  /*9c10*/  IMAD.WIDE.U32 R4, R4, -0x2daee0ad, RZ ;  /* 0xd2511f5304047825 */ /* 0x000fe200078e00ff */
[----:B------:R-:W-:Y:S03]  /*9c20*/  ST.E.U16 [R30.64+0x12], R47 ;  /* 0x0000122f1e007985 */ /* 0x000fe6000c101504 */
[----:B--2---:R-:W-:Y:S01]  /*9c30*/  IMAD.WIDE.U32 R36, R20, -0x326172a9, RZ ;  /* 0xcd9e8d5714247825 */ /* 0x004fe200078e00ff */
[----:B------:R-:W-:Y:S01]  /*9c40*/  LOP3.LUT R27, R5, R144, R38, 0x96, !PT ;  /* 0x00000090051b7212 */ /* 0x000fe200078e9626 */
[----:B------:R-:W-:Y:S02]  /*9c50*/  ST.E.U16 [R28.64+0x10], R46 ;  /* 0x0000102e1c007985 */ /* 0x000fe4000c101504 */
[----:B------:R-:W-:Y:S01]  /*9c60*/  IMAD.MOV.U32 R151, RZ, RZ, R185 ;  /* 0x000000ffff977224 */ /* 0x000fe200078e00b9 */
        /* <DEDUP_REMOVED lines=8> */
[----:B------:R-:W-:Y:S03]  /*9cf0*/  ST.E.U16 [R32.64+0x20], R71 ;  /* 0x0000204720007985 */ /* 0x000fe6000c101504 */
[----:B------:R-:W-:Y:S01]  /*9d00*/  IMAD.WIDE.U32 R4, R4, -0x326172a9, RZ ;  /* 0xcd9e8d5704047825 */ /* 0x000fe200078e00ff */
[----:B------:R-:W-:Y:S04]  /*9d10*/  ST.E.U16 [R32.64+0x22], R72 ;  /* 0x0000224820007985 */ /* 0x000fe8000c101504 */
[----:B------:R-:W-:Y:S01]  /*9d20*/  ST.E.U16 [R30.64+0x20], R43 ;  /* 0x0000202b1e007985 */ /* 0x000fe2000c101504 */
[----:B------:R-:W-:-:S02]  /*9d30*/  LOP3.LUT R20, R5, R105, R26, 0x96, !PT ;  /* 0x0000006905147212 */ /* 0x000fc400078e961a */
[C---:B------:R-:W-:Y:S01]  /*9d40*/  LOP3.LUT R27, R4.reuse, 0xffff, RZ, 0xc0, !PT ;  /* 0x0000ffff041b7812 */ /* 0x040fe200078ec0ff */
[----:B------:R-:W-:Y:S01]  /*9d50*/  ST.E.U16 [R30.64+0x22], R42 ;  /* 0x0000222a1e007985 */ /* 0x000fe2000c101504 */
[----:B-1----:R-:W-:Y:S02]  /*9d60*/  LOP3.LUT R50, R4, 0xff, RZ, 0xc0, !PT ;  /* 0x000000ff04327812 */ /* 0x002fe400078ec0ff */
[--C-:B------:R-:W-:Y:S01]  /*9d70*/  SHF.R.U32.HI R39, RZ, 0x10, R4.reuse ;  /* 0x00000010ff277819 */ /* 0x100fe20000011604 */
[----:B------:R-:W-:Y:S01]  /*9d80*/  ST.E.U16 [R28.64+0x20], R41 ;  /* 0x000020291c007985 */ /* 0x000fe2000c101504 */
[----:B------:R-:W-:Y:S01]  /*9d90*/  SHF.R.U32.HI R49, RZ, 0x18, R4 ;  /* 0x00000018ff317819 */ /* 0x000fe20000011604 */
[----:B------:R-:W-:Y:S01]  /*9da0*/  IMAD.WIDE.U32 R4, R36, -0x2daee0ad, RZ ;  /* 0xd2511f5324047825 */ /* 0x000fe200078e00ff */
[----:B------:R-:W-:Y:S01]  /*9db0*/  SHF.R.U32.HI R3, RZ, 0x10, R20 ;  /* 0x00000010ff037819 */ /* 0x000fe20000011614 */
[----:B------:R-:W-:Y:S03]  /*9dc0*/  ST.E.U16 [R28.64+0x22], R40 ;  /* 0x000022281c007985 */ /* 0x000fe6000c101504 */
[C---:B------:R-:W-:Y:S01]  /*9dd0*/  LOP3.LUT R26, R4.reuse, 0xffff, RZ, 0xc0, !PT ;  /* 0x0000ffff041a7812 */ /* 0x040fe200078ec0ff */
[----:B------:R-:W-:Y:S01]  /*9de0*/  ST.E.U16 [R34.64+0x30], R70 ;  /* 0x0000304622007985 */ /* 0x000fe2000c101504 */
[----:B------:R-:W-:-:S02]  /*9df0*/  LOP3.LUT R37, R4, 0xff, RZ, 0xc0, !PT ;  /* 0x000000ff04257812 */ /* 0x000fc400078ec0ff */
[----:B------:R-:W-:Y:S01]  /*9e00*/  SHF.R.U32.HI R0, RZ, 0x8, R26 ;  /* 0x00000008ff007819 */ /* 0x000fe2000001161a */
[----:B------:R1:W-:Y:S01]  /*9e10*/  ST.E.U16 [R34.64+0x32], R69 ;  /* 0x0000324522007985 */ /* 0x0003e2000c101504 */
[----:B------:R-:W-:Y:S02]  /*9e20*/  LOP3.LUT R36, R5, R181, R38, 0x96, !PT ;  /* 0x000000b505247212 */ /* 0x000fe400078e9626 */
[----:B------:R-:W-:Y:S01]  /*9e30*/  LOP3.LUT R5, R82, 0xff, RZ, 0xc0, !PT ;  /* 0x000000ff52057812 */ /* 0x000fe200078ec0ff */
[----:B------:R-:W-:Y:S01]  /*9e40*/  ST.E.U16 [R32.64+0x30], R67 ;  /* 0x0000304320007985 */ /* 0x000fe2000c101504 */
[--C-:B------:R-:W-:Y:S02]  /*9e50*/  SHF.R.U32.HI R38, RZ, 0x10, R4.reuse ;  /* 0x00000010ff267819 */ /* 0x100fe40000011604 */
[----:B------:R-:W-:Y:S01]  /*9e60*/  SHF.R.U32.HI R73, RZ, 0x18, R4 ;  /* 0x00000018ff497819 */ /* 0x000fe20000011604 */
[----:B------:R-:W-:Y:S01]  /*9e70*/  ST.E.U16 [R32.64+0x32], R68 ;  /* 0x0000324420007985 */ /* 0x000fe2000c101504 */
[----:B------:R-:W-:-:S02]  /*9e80*/  SHF.R.U32.HI R4, RZ, 0x8, R27 ;  /* 0x00000008ff047819 */ /* 0x000fc4000001161b */
[----:B------:R-:W-:Y:S01]  /*9e90*/  LOP3.LUT R3, R3, 0xff, RZ, 0xc0, !PT ;  /* 0x000000ff03037812 */ /* 0x000fe200078ec0ff */
        /* <DEDUP_REMOVED lines=29> */
[----:B------:R3:W-:Y:S04]  /*a070*/  ST.E.U16 [R28.64+0x62], R6 ;  /* 0x000062061c007985 */ /* 0x0007e8000c101504 */
[----:B------:R-:W-:Y:S04]  /*a080*/  ST.E.U16 [R34.64+0x70], R54 ;  /* 0x0000703622007985 */ /* 0x000fe8000c101504 */
[----:B------:R-:W-:Y:S04]  /*a090*/  ST.E.U16 [R34.64+0x72], R53 ;  /* 0x0000723522007985 */ /* 0x000fe8000c101504 */
[----:B------:R-:W-:Y:S04]  /*a0a0*/  ST.E.U16 [R32.64+0x70], R52 ;  /* 0x0000703420007985 */ /* 0x000fe8000c101504 */
[----:B------:R-:W-:Y:S01]  /*a0b0*/  ST.E.U16 [R32.64+0x72], R51 ;  /* 0x0000723320007985 */ /* 0x000fe2000c101504 */
[----:B-1----:R-:W-:-:S03]  /*a0c0*/  PRMT R11, R37, 0x5410, R0 ;  /* 0x00005410250b7816 */ /* 0x002fc60000000000 */
[----:B------:R1:W-:Y:S01]  /*a0d0*/  ST.E.U16 [R30.64+0x70], R8 ;  /* 0x000070081e007985 */ /* 0x0003e2000c101504 */
[----:B------:R-:W-:Y:S02]  /*a0e0*/  LOP3.LUT R0, R20, 0xffff, RZ, 0xc0, !PT ;  /* 0x0000ffff14007812 */ /* 0x000fe400078ec0ff */
[----:B--2---:R-:W-:Y:S01]  /*a0f0*/  LOP3.LUT R7, R45, 0xff, RZ, 0xc0, !PT ;  /* 0x000000ff2d077812 */ /* 0x004fe200078ec0ff */
[----:B------:R2:W-:Y:S01]  /*a100*/  ST.E.U16 [R30.64+0x72], R2 ;  /* 0x000072021e007985 */ /* 0x0005e2000c101504 */
[----:B---3--:R-:W-:-:S03]  /*a110*/  SHF.R.U32.HI R6, RZ, 0x8, R81 ;  /* 0x00000008ff067819 */ /* 0x008fc60000011651 */
[----:B------:R-:W-:Y:S01]  /*a120*/  ST.E.U16 [R28.64+0x70], R10 ;  /* 0x0000700a1c007985 */ /* 0x000fe2000c101504 */
[----:B------:R-:W-:-:S03]  /*a130*/  PRMT R16, R84, 0x5410, R6 ;  /* 0x0000541054107816 */ /* 0x000fc60000000006 */
[----:B------:R3:W-:Y:S01]  /*a140*/  ST.E.U16 [R28.64+0x72], R9 ;  /* 0x000072091c007985 */ /* 0x0007e2000c101504 */
[----:B------:R-:W-:-:S03]  /*a150*/  LOP3.LUT R6, R20, 0xff, RZ, 0xc0, !PT ;  /* 0x000000ff14067812 */ /* 0x000fc600078ec0ff */
[----:B------:R-:W-:Y:S04]  /*a160*/  LDSM.16.MT88.4 R120, [R190+0x9000] ;  /* 0x00900000be78783b */ /* 0x000fe80000004200 */
[----:B------:R-:W4:Y:S04]  /*a170*/  LDSM.16.MT88.4 R116, [R188+0x9000] ;  /* 0x00900000bc74783b */ /* 0x000f280000004200 */
[----:B------:R-:W5:Y:S01]  /*a180*/  LDSM.16.MT88.4 R112, [R188+0xa000] ;  /* 0x00a00000bc70783b */ /* 0x000f620000004200 */
[----:B-1----:R-:W-:-:S03]  /*a190*/  PRMT R8, R50, 0x5410, R4 ;  /* 0x0000541032087816 */ /* 0x002fc60000000004 */
[----:B------:R-:W-:Y:S01]  /*a1a0*/  STL.64 [R1+0xb0], R222 ;  /* 0x0000b0de01007387 */ /* 0x000fe20000100a00 */
[----:B------:R-:W-:Y:S02]  /*a1b0*/  SHF.R.U32.HI R4, RZ, 0x18, R20 ;  /* 0x00000018ff047819 */ /* 0x000fe40000011614 */
[----:B--2---:R-:W-:Y:S01]  /*a1c0*/  LOP3.LUT R2, R39, 0xff, RZ, 0xc0, !PT ;  /* 0x000000ff27027812 */ /* 0x004fe200078ec0ff */
[----:B------:R-:W-:Y:S04]  /*a1d0*/  LDSM.16.MT88.4 R52, [R188+0xb000] ;  /* 0x00b00000bc34783b */ /* 0x000fe80000004200 */
[----:B------:R-:W-:Y:S01]  /*a1e0*/  STL.64 [R1+0xa8], R148 ;  /* 0x0000a89401007387 */ /* 0x000fe20000100a00 */
[----:B---3--:R-:W-:Y:S02]  /*a1f0*/  PRMT R9, R2, 0x5410, R49 ;  /* 0x0000541002097816 */ /* 0x008fe40000000031 */
[----:B------:R-:W-:-:S04]  /*a200*/  LOP3.LUT R2, R45, 0xffff, RZ, 0xc0, !PT ;  /* 0x0000ffff2d027812 */ /* 0x000fc800078ec0ff */
[----:B------:R-:W-:Y:S02]  /*a210*/  SHF.R.U32.HI R5, RZ, 0x8, R2 ;  /* 0x00000008ff057819 */ /* 0x000fe40000011602 */
[----:B------:R-:W-:Y:S01]  /*a220*/  SHF.R.U32.HI R2, RZ, 0x8, R0 ;  /* 0x00000008ff027819 */ /* 0x000fe20000011600 */
[--C-:B------:R-:W-:Y:S01]  /*a230*/  HSET2.LE.AND R0, R80, R69.reuse, PT ;  /* 0x0000004550007233 */ /* 0x100fe20003803000 */
[----:B------:R-:W-:Y:S01]  /*a240*/  PRMT R10, R7, 0x5410, R5 ;  /* 0x00005410070a7816 */ /* 0x000fe20000000005 */
[----:B------:R-:W-:Y:S01]  /*a250*/  LDSM.16.MT88.4 R80, [R190+0xa000] ;  /* 0x00a00000be50783b */ /* 0x000fe20000004200 */
[----:B------:R-:W-:Y:S01]  /*a260*/  PRMT R6, R6, 0x5410, R2 ;  /* 0x0000541006067816 */ /* 0x000fe20000000002 */
[--C-:B------:R-:W-:Y:S01]  /*a270*/  HSET2.LE.AND R2, R79, R69.reuse, PT ;  /* 0x000000454f027233 */ /* 0x100fe20003803000 */
[----:B------:R-:W-:Y:S01]  /*a280*/  LOP3.LUT R24, R171, R0, RZ, 0xc0, !PT ;  /* 0x00000000ab187212 */ /* 0x000fe200078ec0ff */
[--C-:B------:R-:W-:Y:S01]  /*a290*/  HSET2.LE.AND R0, R9, R69.reuse, PT ;  /* 0x0000004509007233 */ /* 0x100fe20003803000 */
[----:B------:R-:W-:Y:S01]  /*a2a0*/  PRMT R5, R3, 0x5410, R4 ;  /* 0x0000541003057816 */ /* 0x000fe20000000004 */
[--C-:B------:R-:W-:Y:S01]  /*a2b0*/  HSET2.LE.AND R3, R86, R69.reuse, PT ;  /* 0x0000004556037233 */ /* 0x100fe20003803000 */
[----:B------:R-:W-:Y:S01]  /*a2c0*/  LOP3.LUT R25, R168, R2, RZ, 0xc0, !PT ;  /* 0x00000002a8197212 */ /* 0x000fe200078ec0ff */
[--C-:B------:R-:W-:Y:S01]  /*a2d0*/  HSET2.LE.AND R2, R8, R69.reuse, PT ;  /* 0x0000004508027233 */ /* 0x100fe20003803000 */
[----:B------:R-:W-:Y:S01]  /*a2e0*/  LOP3.LUT R15, R91, R0, RZ, 0xc0, !PT ;  /* 0x000000005b0f7212 */ /* 0x000fe200078ec0ff */
[--C-:B------:R-:W-:Y:S01]  /*a2f0*/  HSET2.LE.AND R4, R85, R69.reuse, PT ;  /* 0x0000004555047233 */ /* 0x100fe20003803000 */
[----:B------:R-:W1:Y:S01]  /*a300*/  LDSM.16.MT88.4 R88, [R190+0x9400] ;  /* 0x00940000be58783b */ /* 0x000e620000004200 */
[----:B------:R-:W-:Y:S01]  /*a310*/  LOP3.LUT R26, R167, R3, RZ, 0xc0, !PT ;  /* 0x00000003a71a7212 */ /* 0x000fe200078ec0ff */
[--C-:B------:R-:W-:Y:S01]  /*a320*/  HSET2.LE.AND R3, R6, R69.reuse, PT ;  /* 0x0000004506037233 */ /* 0x100fe20003803000 */
[----:B------:R-:W-:Y:S01]  /*a330*/  LOP3.LUT R14, R94, R2, RZ, 0xc0, !PT ;  /* 0x000000025e0e7212 */ /* 0x000fe200078ec0ff */
[----:B------:R-:W2:Y:S01]  /*a340*/  LDSM.16.MT88.4 R84, [R188+0x9400] ;  /* 0x00940000bc54783b */ /* 0x000ea20000004200 */
[----:B------:R-:W-:Y:S01]  /*a350*/  LOP3.LUT R27, R165, R4, RZ, 0xc0, !PT ;  /* 0x00000004a51b7212 */ /* 0x000fe200078ec0ff */
[----:B------:R-:W-:Y:S01]  /*a360*/  HSET2.LE.AND R2, R5, R69, PT ;  /* 0x0000004505027233 */ /* 0x000fe20003803000 */
[----:B------:R-:W-:Y:S01]  /*a370*/  LOP3.LUT R12, R104, R3, RZ, 0xc0, !PT ;  /* 0x00000003680c7212 */ /* 0x000fe200078ec0ff */
[----:B------:R-:W3:Y:S01]  /*a380*/  LDSM.16.MT88.4 R76, [R188+0xa400] ;  /* 0x00a40000bc4c783b */ /* 0x000ee20000004200 */
[----:B------:R-:W-:-:S02]  /*a390*/  SHF.R.U32.HI R3, RZ, 0x10, R45 ;  /* 0x00000010ff037819 */ /* 0x000fc4000001162d */
[----:B------:R-:W-:Y:S01]  /*a3a0*/  LOP3.LUT R13, R99, R2, RZ, 0xc0, !PT ;  /* 0x00000002630d7212 */ /* 0x000fe200078ec0ff */
[-C--:B----4-:R-:W-:Y:S01]  /*a3b0*/  HMMA.16816.F32 R48, R24, R116.reuse, RZ ;  /* 0x000000741830723c */ /* 0x090fe200000018ff */
[----:B------:R-:W-:Y:S02]  /*a3c0*/  LOP3.LUT R5, R38, 0xff, RZ, 0xc0, !PT ;  /* 0x000000ff26057812 */ /* 0x000fe400078ec0ff */
[C---:B------:R-:W-:Y:S02]  /*a3d0*/  LOP3.LUT R0, R36.reuse, 0xffff, RZ, 0xc0, !PT ;  /* 0x0000ffff24007812 */ /* 0x040fe400078ec0ff */
[----:B------:R-:W-:Y:S02]  /*a3e0*/  LOP3.LUT R8, R36, 0xff, RZ, 0xc0, !PT ;  /* 0x000000ff24087812 */ /* 0x000fe400078ec0ff */
[--C-:B------:R-:W-:Y:S01]  /*a3f0*/  SHF.R.U32.HI R2, RZ, 0x10, R36.reuse ;  /* 0x00000010ff027819 */ /* 0x100fe20000011624 */
[----:B------:R-:W-:Y:S01]  /*a400*/  HMMA.16816.F32 R40, R12, R116, RZ ;  /* 0x000000740c28723c */ /* 0x000fe200000018ff */
[----:B------:R-:W-:-:S02]  /*a410*/  SHF.R.U32.HI R6, RZ, 0x18, R36 ;  /* 0x00000018ff067819 */ /* 0x000fc40000011624 */
[----:B------:R-:W-:Y:S02]  /*a420*/  SHF.R.U32.HI R7, RZ, 0x18, R45 ;  /* 0x00000018ff077819 */ /* 0x000fe4000001162d */
[----:B------:R-:W-:Y:S02]  /*a430*/  LOP3.LUT R3, R3, 0xff, RZ, 0xc0, !PT ;  /* 0x000000ff03037812 */ /* 0x000fe400078ec0ff */
[----:B------:R-:W-:Y:S01]  /*a440*/  SHF.R.U32.HI R4, RZ, 0x8, R0 ;  /* 0x00000008ff047819 */ /* 0x000fe20000011600 */
[-C--:B------:R-:W-:Y:S01]  /*a450*/  HMMA.16816.F32 R36, R24, R120.reuse, RZ ;  /* 0x000000781824723c */ /* 0x080fe200000018ff */
[----:B------:R-:W-:Y:S01]  /*a460*/  LOP3.LUT R2, R2, 0xff, RZ, 0xc0, !PT ;  /* 0x000000ff02027812 */ /* 0x000fe200078ec0ff */
[--C-:B------:R-:W-:Y:S01]  /*a470*/  HSET2.LE.AND R0, R10, R69.reuse, PT ;  /* 0x000000450a007233 */ /* 0x100fe20003803000 */
[----:B------:R-:W-:Y:S02]  /*a480*/  PRMT R9, R5, 0x5410, R73 ;  /* 0x0000541005097816 */ /* 0x000fe40000000049 */
[----:B------:R-:W-:Y:S01]  /*a490*/  PRMT R3, R3, 0x5410, R7 ;  /* 0x0000541003037816 */ /* 0x000fe20000000007 */
[----:B------:R-:W4:Y:S01]  /*a4a0*/  LDSM.16.MT88.4 R72, [R190+0xa400] ;  /* 0x00a40000be48783b */ /* 0x000f220000004200 */
        /* <DEDUP_REMOVED lines=16> */
[----:B-----5:R-:W-:Y:S01]  /*a5b0*/  HMMA.16816.F32 R4, R24, R112, RZ ;  /* 0x000000701804723c */ /* 0x020fe200000018ff */
[----:B------:R-:W-:-:S02]  /*a5c0*/  LOP3.LUT R11, R92, R0, RZ, 0xc0, !PT ;  /* 0x000000005c0b7212 */ /* 0x000fc400078ec0ff */
[----:B------:R-:W-:Y:S02]  /*a5d0*/  LOP3.LUT R9, R110, R2, RZ, 0xc0, !PT ;  /* 0x000000026e097212 */ /* 0x000fe400078ec0ff */
[----:B------:R-:W-:-:S03]  /*a5e0*/  LOP3.LUT R2, R155, R227, RZ, 0x3c, !PT ;  /* 0x000000e39b027212 */ /* 0x000fc600078e3cff */
[----:B-1----:R-:W-:Y:S02]  /*a5f0*/  HMMA.16816.F32 R164, R20, R88, R36 ;  /* 0x0000005814a4723c */ /* 0x002fe40000001824 */
[----:B------:R-:W-:-:S05]  /*a600*/  IMAD.WIDE.U32 R2, R2, -0x326172a9, RZ ;  /* 0xcd9e8d5702027825 */ /* 0x000fca00078e00ff */
[-C--:B------:R-:W-:Y:S01]  /*a610*/  LOP3.LUT R0, R3, R221.reuse, R224, 0x96, !PT ;  /* 0x000000dd03007212 */ /* 0x080fe200078e96e0 */
[----:B------:R-:W-:Y:S08]  /*a620*/  HMMA.16816.F32 R36, R24, R80, RZ ;  /* 0x000000501824723c */ /* 0x000ff000000018ff */
[----:B--2---:R-:W-:Y:S08]  /*a630*/  HMMA.16816.F32 R140, R8, R84, R40 ;  /* 0x00000054088c723c */ /* 0x004ff00000001828 */
[----:B------:R-:W-:Y:S08]  /*a640*/  HMMA.16816.F32 R40, R12, R80, RZ ;  /* 0x000000500c28723c */ /* 0x000ff000000018ff */
[----:B------:R-:W-:Y:S08]  /*a650*/  HMMA.16816.F32 R132, R8, R88, R16 ;  /* 0x000000580884723c */ /* 0x000ff00000001810 */
[----:B------:R-:W-:Y:S08]  /*a660*/  HMMA.16816.F32 R16, R12, R112, RZ ;  /* 0x000000700c10723c */ /* 0x000ff000000018ff */
[C---:B---3--:R-:W-:Y:S07]  /*a670*/  HMMA.16816.F32 R184, R20.reuse, R76, R4 ;  /* 0x0000004c14b8723c */ /* 0x048fee0000001804 */
[----:B------:R-:W-:Y:S01]  /*a680*/  LOP3.LUT R6, R203, R220, R2, 0x96, !PT ;  /* 0x000000dccb067212 */ /* 0x000fe200078e9602 */
[----:B----4-:R-:W-:Y:S01]  /*a690*/  HMMA.16816.F32 R224, R20, R72, R36 ;  /* 0x0000004814e0723c */ /* 0x010fe20000001824 */
        /* <DEDUP_REMOVED lines=115> */
[----:B------:R-:W-:Y:S02]  /*add0*/  LOP3.LUT R94, R129, R49, RZ, 0xc0, !PT ;  /* 0x00000031815e7212 */ /* 0x000fe400078ec0ff */
        /* <DEDUP_REMOVED lines=10> */
[----:B------:R-:W-:Y:S08]  /*ae80*/  HMMA.16816.F32 R16, R24, R44, RZ ;  /* 0x0000002c1810723c */ /* 0x000ff000000018ff */
[----:B------:R-:W-:Y:S07]  /*ae90*/  HMMA.16816.F32 R168, R8, R40, R4 ;  /* 0x0000002808a8723c */ /* 0x000fee0000001804 */
[----:B------:R-:W-:Y:S01]  /*aea0*/  FADD.FTZ R4, R246, R3 ;  /* 0x00000003f6047221 */ /* 0x000fe20000010000 */
[----:B------:R-:W-:Y:S01]  /*aeb0*/  HSET2.LE.AND R41, R60, R69, PT ;  /* 0x000000453c297233 */ /* 0x000fe20003803000 */
[----:B------:R-:W-:-:S02]  /*aec0*/  FADD.FTZ R3, R244, R37 ;  /* 0x00000025f4037221 */ /* 0x000fc40000010000 */
[----:B------:R-:W1:Y:S01]  /*aed0*/  LDSM.16.MT88.4 R36, [R190+0xb400] ;  /* 0x00b40000be24783b */ /* 0x000e620000004200 */
[----:B------:R-:W-:Y:S02]  /*aee0*/  FADD.FTZ R5, R138, R0 ;  /* 0x000000008a057221 */ /* 0x000fe40000010000 */
[----:B------:R-:W-:Y:S02]  /*aef0*/  FADD.FTZ R0, R236, R4 ;  /* 0x00000004ec007221 */ /* 0x000fe40000010000 */
[----:B------:R-:W-:Y:S02]  /*af00*/  FADD.FTZ R40, R139, R5 ;  /* 0x000000058b287221 */ /* 0x000fe40000010000 */
[C---:B------:R-:W-:Y:S01]  /*af10*/  HMMA.16816.F32 R4, R12.reuse, R44, RZ ;  /* 0x0000002c0c04723c */ /* 0x040fe200000018ff */
[----:B------:R-:W-:Y:S02]  /*af20*/  FADD.FTZ R3, R206, R3 ;  /* 0x00000003ce037221 */ /* 0x000fe40000010000 */
        /* <DEDUP_REMOVED lines=10> */
[----:B------:R-:W-:Y:S01]  /*afd0*/  LOP3.LUT R98, R156, R3, RZ, 0xc0, !PT ;  /* 0x000000039c627212 */ /* 0x000fe200078ec0ff */
[----:B------:R-:W-:-:S02]  /*afe0*/  FADD.FTZ R105, R237, R52 ;  /* 0x00000034ed697221 */ /* 0x000fc40000010000 */
[----:B------:R-:W-:Y:S01]  /*aff0*/  FADD.FTZ R3, R249, R104 ;  /* 0x00000068f9037221 */ /* 0x000fe20000010000 */
[----:B------:R-:W-:Y:S02]  /*b000*/  LOP3.LUT R92, R130, R45, RZ, 0xc0, !PT ;  /* 0x0000002d825c7212 */ /* 0x000fe400078ec0ff */
[-C--:B-1----:R-:W-:Y:S07]  /*b010*/  HMMA.16816.F32 R176, R20, R36.reuse, R16 ;  /* 0x0000002414b0723c */ /* 0x082fee0000001810 */
[----:B------:R-:W-:Y:S01]  /*b020*/  LOP3.LUT R18, R199, R0, RZ, 0xc0, !PT ;  /* 0x00000000c7127212 */ /* 0x000fe200078ec0ff */
[----:B------:R-:W-:Y:S01]  /*b030*/  HMMA.16816.F32 R160, R8, R36, R4 ;  /* 0x0000002408a0723c */ /* 0x000fe20000001804 */
[----:B------:R-:W-:Y:S01]  /*b040*/  LOP3.LUT R19, R197, R2, RZ, 0xc0, !PT ;  /* 0x00000002c5137212 */ /* 0x000fe200078ec0ff */
[----:B------:R-:W-:-:S02]  /*b050*/  FADD.FTZ R2, R242, R110 ;  /* 0x0000006ef2027221 */ /* 0x000fc40000010000 */
[----:B------:R-:W-:-:S03]  /*b060*/  FADD.FTZ R0, R232, R106 ;  /* 0x0000006ae8007221 */ /* 0x000fc60000010000 */
[--C-:B------:R-:W-:Y:S02]  /*b070*/  HSET2.LE.AND R5, R66, R69.reuse, PT ;  /* 0x0000004542057233 */ /* 0x100fe40003803000 */
[--C-:B------:R-:W-:Y:S02]  /*b080*/  HSET2.LE.AND R6, R65, R69.reuse, PT ;  /* 0x0000004541067233 */ /* 0x100fe40003803000 */
        /* <DEDUP_REMOVED lines=16> */
[----:B------:R-:W-:-:S04]  /*b190*/  IADD3 R196, P0, R34, -0x80, RZ ;  /* 0xffffff8022c47810 */ /* 0x000fc80007f1e0ff */
[----:B------:R-:W-:Y:S01]  /*b1a0*/  IADD3.X R197, R35, -0x1, RZ, P0, !PT ;  /* 0xffffffff23c57810 */ /* 0x000fe200007fe4ff */
        /* <DEDUP_REMOVED lines=43> */
[----:B------:R-:W1:Y:S07]  /*b460*/  LDSM.16.MT88.4 R168, [R188+0x9c00] ;  /* 0x009c0000bca8783b */ /* 0x000e6e0000004200 */
[C---:B------:R-:W-:Y:S08]  /*b470*/  HMMA.16816.F32 R112, R4.reuse, R22, R156 ;  /* 0x000000160470723c */ /* 0x040ff0000000189c */
[----:B------:R-:W-:Y:S01]  /*b480*/  HMMA.16816.F32 R76, R4, R14, R152 ;  /* 0x0000000e044c723c */ /* 0x000fe20000001898 */
[----:B------:R-:W-:Y:S07]  /*b490*/  LDSM.16.MT88.4 R152, [R188+0xac00] ;  /* 0x00ac0000bc98783b */ /* 0x000fee0000004200 */
[----:B------:R-:W-:Y:S08]  /*b4a0*/  HMMA.16816.F32 R68, R16, R12, R180 ;  /* 0x0000000c1044723c */ /* 0x000ff000000018b4 */
[C---:B---3--:R-:W-:Y:S01]  /*b4b0*/  HMMA.16816.F32 R88, R4.reuse, R8, R160 ;  /* 0x000000080458723c */ /* 0x048fe200000018a0 */
[----:B------:R-:W2:Y:S07]  /*b4c0*/  LDSM.16.MT88.4 R160, [R190+0x9c00] ;  /* 0x009c0000bea0783b */ /* 0x000eae0000004200 */
[----:B------:R-:W-:Y:S01]  /*b4d0*/  HMMA.16816.F32 R48, R4, R10, R148 ;  /* 0x0000000a0430723c */ /* 0x000fe20000001894 */
[----:B------:R-:W3:Y:S07]  /*b4e0*/  LDSM.16.MT88.4 R4, [R190+0xbc00] ;  /* 0x00bc0000be04783b */ /* 0x000eee0000004200 */
[C---:B------:R-:W-:Y:S08]  /*b4f0*/  HMMA.16816.F32 R148, R16.reuse, R20, R224 ;  /* 0x000000141094723c */ /* 0x040ff000000018e0 */
[C---:B------:R-:W-:Y:S08]  /*b500*/  HMMA.16816.F32 R84, R16.reuse, R8, R176 ;  /* 0x000000081054723c */ /* 0x040ff000000018b0 */
[C---:B------:R-:W-:Y:S08]  /*b510*/  HMMA.16816.F32 R20, R16.reuse, R22, R72 ;  /* 0x000000161014723c */ /* 0x040ff00000001848 */
[C---:B------:R-:W-:Y:S08]  /*b520*/  HMMA.16816.F32 R40, R16.reuse, R14, R40 ;  /* 0x0000000e1028723c */ /* 0x040ff00000001828 */
[----:B------:R-:W-:Y:S08]  /*b530*/  HMMA.16816.F32 R24, R16, R10, R24 ;  /* 0x0000000a1018723c */ /* 0x000ff00000001818 */
[-C--:B-1----:R-:W-:Y:S08]  /*b540*/  HMMA.16816.F32 R172, R96, R168.reuse, R172 ;  /* 0x000000a860ac723c */ /* 0x082ff000000018ac */
[C---:B------:R-:W-:Y:S08]  /*b550*/  HMMA.16816.F32 R140, R92.reuse, R168, R140 ;  /* 0x000000a85c8c723c */ /* 0x040ff0000000188c */
        /* <DEDUP_REMOVED lines=9> */
[----:B---3--:R-:W-:Y:S08]  /*b5f0*/  HMMA.16816.F32 R88, R92, R4, R88 ;  /* 0x000000045c58723c */ /* 0x008ff00000001858 */
[C---:B------:R-:W-:Y:S08]  /*b600*/  HMMA.16816.F32 R164, R96.reuse, R160, R164 ;  /* 0x000000a060a4723c */ /* 0x040ff000000018a4 */
[C---:B------:R-:W-:Y:S08]  /*b610*/  HMMA.16816.F32 R156, R96.reuse, R152, R60 ;  /* 0x00000098609c723c */ /* 0x040ff0000000183c */
[C---:B------:R-:W-:Y:S08]  /*b620*/  HMMA.16816.F32 R148, R96.reuse, R144, R148 ;  /* 0x000000906094723c */ /* 0x040ff00000001894 */
[C---:B------:R-:W-:Y:S08]  /*b630*/  HMMA.16816.F32 R68, R96.reuse, R80, R68 ;  /* 0x000000506044723c */ /* 0x040ff00000001844 */
[C---:B------:R-:W-:Y:S07]  /*b640*/  HMMA.16816.F32 R84, R96.reuse, R4, R84 ;  /* 0x000000046054723c */ /* 0x040fee0000001854 */
[----:B------:R-:W-:Y:S01]  /*b650*/  FADD.FTZ R4, R252, R105 ;  /* 0x00000069fc047221 */ /* 0x000fe20000010000 */
[----:B------:R-:W-:Y:S01]  /*b660*/  HMMA.16816.F32 R168, R96, R170, R36 ;  /* 0x000000aa60a8723c */ /* 0x000fe20000001824 */
[----:B------:R-:W-:-:S02]  /*b670*/  FADD.FTZ R5, R238, R0 ;  /* 0x00000000ee057221 */ /* 0x000fc40000010000 */
[----:B------:R-:W-:Y:S02]  /*b680*/  FADD.FTZ R4, R250, R4 ;  /* 0x00000004fa047221 */ /* 0x000fe40000010000 */
[----:B------:R-:W-:-:S03]  /*b690*/  FADD.FTZ R5, R239, R5 ;  /* 0x00000005ef057221 */ /* 0x000fc60000010000 */
[C---:B------:R-:W-:Y:S02]  /*b6a0*/  HMMA.16816.F32 R160, R96.reuse, R162, R56 ;  /* 0x000000a260a0723c */ /* 0x040fe40000001838 */
[----:B------:R1:W-:Y:S06]  /*b6b0*/  STL [R1+0x44], R5 ;  /* 0x0000440501007387 */ /* 0x0003ec0000100800 */
[C---:B------:R-:W-:Y:S08]  /*b6c0*/  HMMA.16816.F32 R152, R96.reuse, R154, R52 ;  /* 0x0000009a6098723c */ /* 0x040ff00000001834 */
[C---:B------:R-:W-:Y:S08]  /*b6d0*/  HMMA.16816.F32 R144, R96.reuse, R146, R20 ;  /* 0x000000926090723c */ /* 0x040ff00000001814 */
[----:B------:R-:W-:Y:S08]  /*b6e0*/  HMMA.16816.F32 R80, R96, R82, R40 ;  /* 0x000000526050723c */ /* 0x000ff00000001828 */
[-C--:B------:R-:W-:Y:S08]  /*b6f0*/  HMMA.16816.F32 R92, R92, R6.reuse, R48 ;  /* 0x000000065c5c723c */ /* 0x080ff00000001830 */
[----:B------:R-:W-:Y:S07]  /*b700*/  HMMA.16816.F32 R96, R96, R6, R24 ;  /* 0x000000066060723c */ /* 0x000fee0000001818 */
        /* <DEDUP_REMOVED lines=8> */
[----:B------:R1:W-:Y:S01]  /*b790*/  STL [R1+0x40], R0 ;  /* 0x0000400001007387 */ /* 0x0003e20000100800 */
[----:B------:R-:W-:Y:S05]  /*b7a0*/  @!P5 BRA `(.L_x_938) ;  /* 0x000134000000d947 */ /* 0x000fea0003800000 */
[----:B------:R-:W2:Y:S01]  /*b7b0*/  LDL R237, [R1+0x3c] ;  /* 0x00003c0001ed7983 */ /* 0x000ea20000100800 */
[----:B------:R-:W-:-:S04]  /*b7c0*/  DEPBAR.LE SB0, 0x0 ;  /* 0x000080000000791a */ /* 0x000fc80000000000 */
[----:B------:R-:W3:Y:S04]  /*b7d0*/  LDL R233, [R1+0x48] ;  /* 0x0000480001e97983 */ /* 0x000ee80000100800 */
[----:B------:R-:W4:Y:S04]  /*b7e0*/  LDL.LU R206, [R1+0xc] ;  /* 0x00000c0001ce7983 */ /* 0x000f280000300800 */
[----:B------:R-:W5:Y:S04]  /*b7f0*/  LDL.64 R204, [R1+0x1c8] ;  /* 0x0001c80001cc7983 */ /* 0x000f680000100a00 */
[----:B------:R-:W5:Y:S04]  /*b800*/  LDL.LU R236, [R1] ;  /* 0x0000000001ec7983 */ /* 0x000f680000300800 */
[----:B------:R-:W4:Y:S04]  /*b810*/  LDL.LU R244, [R1+0x4] ;  /* 0x0000040001f47983 */ /* 0x000f280000300800 */
[----:B------:R-:W4:Y:S04]  /*b820*/  LDL.LU R246, [R1+0x8] ;  /* 0x0000080001f67983 */ /* 0x000f280000300800 */
[----:B------:R-:W4:Y:S04]  /*b830*/  LDL R199, [R1+0xc8] ;  /* 0x0000c80001c77983 */ /* 0x000f280000100800 */
[----:B------:R-:W5:Y:S04]  /*b840*/  LDL R219, [R1+0x34] ;  /* 0x0000340001db7983 */ /* 0x000f680000100800 */
[----:B------:R-:W5:Y:S01]  /*b850*/  LDL R245, [R1+0x1b4] ;  /* 0x0001b40001f57983 */ /* 0x000f620000100800 */
[----:B------:R-:W-:Y:S03]  /*b860*/  WARPSYNC 0xffffffff ;  /* 0xffffffff00007948 */ /* 0x000fe60003800000 */
[----:B------:R-:W-:Y:S01]  /*b870*/  BAR.SYNC.DEFER_BLOCKING 0x0 ;  /* 0x0000000000007b1d */ /* 0x000fe20000010000 */
[----:B--2---:R-:W-:-:S02]  /*b880*/  ISETP.GE.AND P3, PT, R237, R200, PT ;  /* 0x000000c8ed00720c */ /* 0x004fc40003f66270 */
[-C--:B---3--:R-:W-:Y:S02]  /*b890*/  ISETP.GE.AND P2, PT, R233, R200.reuse, PT ;  /* 0x000000c8e900720c */ /* 0x088fe40003f46270 */
[----:B----4-:R-:W-:Y:S02]  /*b8a0*/  IADD3 R197, R199, -0x2, RZ ;  /* 0xfffffffec7c57810 */ /* 0x010fe40007ffe0ff */
[----:B-----5:R-:W-:-:S03]  /*b8b0*/  ISETP.GE.AND P4, PT, R219, R200, PT ;  /* 0x000000c8db00720c */ /* 0x020fc60003f86270 */
[----:B-1----:R-:W-:Y:S01]  /*b8c0*/  IMAD R0, R206, R197, RZ ;  /* 0x000000c5ce007224 */ /* 0x002fe200078e02ff */
[----:B------:R-:W-:Y:S01]  /*b8d0*/  SHF.R.S32.HI R4, RZ, 0x1f, R197 ;  /* 0x0000001fff047819 */ /* 0x000fe200000114c5 */
[----:B------:R-:W-:-:S04]  /*b8e0*/  IMAD.WIDE.U32 R2, R197, R236, R204 ;  /* 0x000000ecc5027225 */ /* 0x000fc800078e00cc */
[----:B------:R-:W-:Y:S01]  /*b8f0*/  IMAD R0, R4, R236, R0 ;  /* 0x000000ec04007224 */ /* 0x000fe200078e0200 */
[CC--:B------:R-:W-:Y:S02]  /*b900*/  @!P3 LEA R10, P1, R2.reuse, R234.reuse, 0x1 ;  /* 0x000000ea020ab211 */ /* 0x0c0fe400078208ff */
[----:B------:R-:W-:Y:S01]  /*b910*/  @!P2 LEA R8, P0, R2, R234, 0x1 ;  /* 0x000000ea0208a211 */ /* 0x000fe200078008ff */
[----:B------:R-:W-:Y:S01]  /*b920*/  IMAD.IADD R3, R3, 0x1, R0 ;  /* 0x0000000103037824 */ /* 0x000fe200078e0200 */
[----:B------:R-:W-:Y:S02]  /*b930*/  IADD3 R0, P5, R244, R2, RZ ;  /* 0x00000002f4007210 */ /* 0x000fe40007fbe0ff */
[C---:B------:R-:W-:Y:S02]  /*b940*/  @!P4 LEA R12, P6, R2.reuse, R234, 0x1 ;  /* 0x000000ea020cc211 */ /* 0x040fe400078c08ff */
[CCC-:B------:R-:W-:Y:S02]  /*b950*/  @!P3 LEA.HI.X R11, R2.reuse, R235.reuse, R3.reuse, 0x1, P1 ;  /* 0x000000eb020bb211 */ /* 0x1c0fe400008f0c03 */
[----:B------:R-:W-:-:S02]  /*b960*/  @!P4 LEA.HI.X R13, R2, R235, R3, 0x1, P6 ;  /* 0x000000eb020dc211 */ /* 0x000fc400030f0c03 */
        /* <DEDUP_REMOVED lines=41> */
[----:B------:R-:W5:Y:S04]  /*bc00*/  LDSM.16.M88.4 R48, [R189+0x6800] ;  /* 0x00680000bd30783b */ /* 0x000f680000000200 */
[----:B-1----:R-:W1:Y:S04]  /*bc10*/  LDSM.16.M88.4 R12, [R192+0x1000] ;  /* 0x00100000c00c783b */ /* 0x002e680000000200 */
[----:B------:R-:W1:Y:S04]  /*bc20*/  LDSM.16.M88.4 R44, [R189+0x6c00] ;  /* 0x006c0000bd2c783b */ /* 0x000e680000000200 */
[----:B--2---:R-:W-:Y:S04]  /*bc30*/  LDSM.16.M88.4 R8, [R193] ;  /* 0x00000000c108783b */ /* 0x004fe80000000200 */
[----:B------:R-:W2:Y:S04]  /*bc40*/  LDSM.16.M88.4 R24, [R191+0x6800] ;  /* 0x00680000bf18783b */ /* 0x000ea80000000200 */
[----:B------:R-:W2:Y:S04]  /*bc50*/  LDSM.16.M88.4 R52, [R189+0x6400] ;  /* 0x00640000bd34783b */ /* 0x000ea80000000200 */
[----:B---3--:R-:W3:Y:S04]  /*bc60*/  LDSM.16.M88.4 R4, [R193+0x1000] ;  /* 0x00100000c104783b */ /* 0x008ee80000000200 */
[----:B------:R-:W2:Y:S04]  /*bc70*/  LDSM.16.M88.4 R20, [R191+0x6c00] ;  /* 0x006c0000bf14783b */ /* 0x000ea80000000200 */
[----:B------:R-:W2:Y:S04]  /*bc80*/  LDSM.16.M88.4 R56, [R189+0x6000] ;  /* 0x00600000bd38783b */ /* 0x000ea80000000200 */
[----:B------:R-:W3:Y:S01]  /*bc90*/  LDSM.16.M88.4 R36, [R191+0x6400] ;  /* 0x00640000bf24783b */ /* 0x000ee20000000200 */
[----:B-----5:R-:W-:Y:S03]  /*bca0*/  HMMA.16816.F32 R176, R16, R48, RZ ;  /* 0x0000003010b0723c */ /* 0x020fe600000018ff */
[----:B------:R-:W5:Y:S01]  /*bcb0*/  LDSM.16.M88.4 R40, [R191+0x6000] ;  /* 0x00600000bf28783b */ /* 0x000f620000000200 */
[----:B------:R-:W-:-:S03]  /*bcc0*/  IMAD.MOV.U32 R206, RZ, RZ, R245 ;  /* 0x000000ffffce7224 */ /* 0x000fc600078e00f5 */
[----:B------:R-:W2:Y:S01]  /*bcd0*/  S2R R111, SR_TID.X ;  /* 0x00000000006f7919 */ /* 0x000ea20000002100 */
[----:B-1----:R-:W-:Y:S03]  /*bce0*/  HMMA.16816.F32 R104, R12, R48, RZ ;  /* 0x000000300c68723c */ /* 0x002fe600000018ff */
[----:B------:R-:W0:Y:S05]  /*bcf0*/  LDGDEPBAR ;  /* 0x00000000000079af */ /* 0x000e2a0000000000 */
[-C--:B------:R-:W-:Y:S08]  /*bd00*/  HMMA.16816.F32 R64, R16, R44.reuse, RZ ;  /* 0x0000002c1040723c */ /* 0x080ff000000018ff */
[----:B------:R-:W-:Y:S08]  /*bd10*/  HMMA.16816.F32 R60, R12, R44, RZ ;  /* 0x0000002c0c3c723c */ /* 0x000ff000000018ff */
[----:B--2---:R-:W-:Y:S08]  /*bd20*/  HMMA.16816.F32 R244, R8, R24, R176 ;  /* 0x0000001808f4723c */ /* 0x004ff000000018b0 */
[----:B------:R-:W-:Y:S08]  /*bd30*/  HMMA.16816.F32 R184, R16, R52, RZ ;  /* 0x0000003410b8723c */ /* 0x000ff000000018ff */
[----:B---3--:R-:W-:Y:S08]  /*bd40*/  HMMA.16816.F32 R176, R4, R24, R104 ;  /* 0x0000001804b0723c */ /* 0x008ff00000001868 */
[-C--:B------:R-:W-:Y:S08]  /*bd50*/  HMMA.16816.F32 R240, R8, R20.reuse, R64 ;  /* 0x0000001408f0723c */ /* 0x080ff00000001840 */
[----:B------:R-:W-:Y:S08]  /*bd60*/  HMMA.16816.F32 R248, R4, R20, R60 ;  /* 0x0000001404f8723c */ /* 0x000ff0000000183c */
[C---:B------:R-:W-:Y:S08]  /*bd70*/  HMMA.16816.F32 R220, R12.reuse, R56, RZ ;  /* 0x000000380cdc723c */ /* 0x040ff000000018ff */
[C---:B------:R-:W-:Y:S08]  /*bd80*/  HMMA.16816.F32 R180, R12.reuse, R52, RZ ;  /* 0x000000340cb4723c */ /* 0x040ff000000018ff */
[C---:B------:R-:W-:Y:S08]  /*bd90*/  HMMA.16816.F32 R104, R12.reuse, R58, RZ ;  /* 0x0000003a0c68723c */ /* 0x040ff000000018ff */
[C---:B------:R-:W-:Y:S08]  /*bda0*/  HMMA.16816.F32 R64, R12.reuse, R54, RZ ;  /* 0x000000360c40723c */ /* 0x040ff000000018ff */
[----:B------:R-:W-:Y:S08]  /*bdb0*/  HMMA.16816.F32 R60, R12, R50, RZ ;  /* 0x000000320c3c723c */ /* 0x000ff000000018ff */
[----:B------:R-:W-:Y:S08]  /*bdc0*/  HMMA.16816.F32 R224, R16, R56, RZ ;  /* 0x0000003810e0723c */ /* 0x000ff000000018ff */
[----:B------:R-:W-:Y:S08]  /*bdd0*/  HMMA.16816.F32 R12, R12, R46, RZ ;  /* 0x0000002e0c0c723c */ /* 0x000ff000000018ff */
[C---:B------:R-:W-:Y:S08]  /*bde0*/  HMMA.16816.F32 R56, R16.reuse, R58, RZ ;  /* 0x0000003a1038723c */ /* 0x040ff000000018ff */
[C---:B------:R-:W-:Y:S08]  /*bdf0*/  HMMA.16816.F32 R52, R16.reuse, R54, RZ ;  /* 0x000000361034723c */ /* 0x040ff000000018ff */
[C---:B------:R-:W-:Y:S08]  /*be00*/  HMMA.16816.F32 R48, R16.reuse, R50, RZ ;  /* 0x000000321030723c */ /* 0x040ff000000018ff */
[----:B------:R-:W-:Y:S01]  /*be10*/  HMMA.16816.F32 R16, R16, R46, RZ ;  /* 0x0000002e1010723c */ /* 0x000fe200000018ff */
[----:B------:R-:W-:-:S02]  /*be20*/  IMAD.MOV.U32 R24, RZ, RZ, R240 ;  /* 0x000000ffff187224 */ /* 0x000fc400078e00f0 */
[----:B----4-:R-:W-:Y:S02]  /*be30*/  IMAD.MOV.U32 R3, RZ, RZ, R241 ;  /* 0x000000ffff037224 */ /* 0x010fe400078e00f1 */
[----:B------:R-:W-:Y:S02]  /*be40*/  IMAD.MOV.U32 R2, RZ, RZ, R242 ;  /* 0x000000ffff027224 */ /* 0x000fe400078e00f2 */
[----:B------:R-:W-:Y:S01]  /*be50*/  IMAD.MOV.U32 R0, RZ, RZ, R243 ;  /* 0x000000ffff007224 */ /* 0x000fe200078e00f3 */
[-C--:B------:R-:W-:Y:S08]  /*be60*/  HMMA.16816.F32 R236, R8, R36.reuse, R184 ;  /* 0x0000002408ec723c */ /* 0x080ff000000018b8 */
[C---:B------:R-:W-:Y:S08]  /*be70*/  HMMA.16816.F32 R184, R4.reuse, R36, R180 ;  /* 0x0000002404b8723c */ /* 0x040ff000000018b4 */
[C---:B-----5:R-:W-:Y:S08]  /*be80*/  HMMA.16816.F32 R220, R4.reuse, R40, R220 ;  /* 0x0000002804dc723c */ /* 0x060ff000000018dc */
        /* <DEDUP_REMOVED lines=9> */
[C---:B------:R-:W-:Y:S08]  /*bf20*/  HMMA.16816.F32 R48, R8.reuse, R26, R48 ;  /* 0x0000001a0830723c */ /* 0x040ff00000001830 */
[----:B------:R-:W-:Y:S01]  /*bf30*/  HMMA.16816.F32 R16, R8, R22, R16 ;  /* 0x000000160810723c */ /* 0x000fe20000001810 */
[----:B------:R-:W2:Y:S07]  /*bf40*/  LDSM.16.M88.4 R8, [R192+0x2000] ;  /* 0x00200000c008783b */ /* 0x000eae0000000200 */
[----:B-1----:R-:W-:Y:S07]  /*bf50*/  HMMA.16816.F32 R40, R4, R12, R220 ;  /* 0x0000000c0428723c */ /* 0x002fee00000018dc */
[----:B------:R-:W-:-:S02]  /*bf60*/  IMAD.MOV.U32 R220, RZ, RZ, R24 ;  /* 0x000000ffffdc7224 */ /* 0x000fc400078e0018 */
[----:B------:R-:W-:Y:S08]  /*bf70*/  HMMA.16816.F32 R24, R4, R14, R104 ;  /* 0x0000000e0418723c */ /* 0x000ff00000001868 */
[C---:B--2---:R-:W-:Y:S08]  /*bf80*/  HMMA.16816.F32 R36, R8.reuse, R12, R224 ;  /* 0x0000000c0824723c */ /* 0x044ff000000018e0 */
[C---:B------:R-:W-:Y:S01]  /*bf90*/  HMMA.16816.F32 R20, R8.reuse, R14, R56 ;  /* 0x0000000e0814723c */ /* 0x040fe20000001838 */
[----:B------:R-:W1:Y:S07]  /*bfa0*/  LDSM.16.M88.4 R12, [R189+0x7400] ;  /* 0x00740000bd0c783b */ /* 0x000e6e0000000200 */
[-C--:B-1----:R-:W-:Y:S08]  /*bfb0*/  HMMA.16816.F32 R44, R8, R12.reuse, R236 ;  /* 0x0000000c082c723c */ /* 0x082ff000000018ec */
[C---:B------:R-:W-:Y:S08]  /*bfc0*/  HMMA.16816.F32 R52, R4.reuse, R12, R184 ;  /* 0x0000000c0434723c */ /* 0x040ff000000018b8 */
[-C--:B------:R-:W-:Y:S08]  /*bfd0*/  HMMA.16816.F32 R56, R4, R14.reuse, R64 ;  /* 0x0000000e0438723c */ /* 0x080ff00000001840 */
[----:B------:R-:W-:Y:S01]  /*bfe0*/  HMMA.16816.F32 R60, R8, R14, R60 ;  /* 0x0000000e083c723c */ /* 0x000fe2000000183c */
[----:B------:R-:W1:Y:S01]  /*bff0*/  LDSM.16.M88.4 R12, [R189+0x7800] ;  /* 0x00780000bd0c783b */ /* 0x000e620000000200 */
[----:B------:R-:W-:-:S02]  /*c000*/  IMAD.MOV.U32 R221, RZ, RZ, R3 ;  /* 0x000000ffffdd7224 */ /* 0x000fc400078e0003 */
[----:B------:R-:W-:Y:S02]  /*c010*/  IMAD.MOV.U32 R222, RZ, RZ, R2 ;  /* 0x000000ffffde7224 */ /* 0x000fe400078e0002 */
[----:B------:R-:W-:Y:S02]  /*c020*/  IMAD.MOV.U32 R223, RZ, RZ, R0 ;  /* 0x000000ffffdf7224 */ /* 0x000fe400078e0000 */
[-C--:B-1----:R-:W-:Y:S08]  /*c030*/  HMMA.16816.F32 R104, R4, R12.reuse, R176 ;  /* 0x0000000c0468723c */ /* 0x082ff000000018b0 */
[----:B------:R-:W-:Y:S08]  /*c040*/  HMMA.16816.F32 R64, R8, R12, R244 ;  /* 0x0000000c0840723c */ /* 0x000ff000000018f4 */
        /* <DEDUP_REMOVED lines=34> */
[----:B--2---:R-:W-:Y:S08]  /*c270*/  HMMA.16816.F32 R240, R8, R14, R20 ;  /* 0x0000000e08f0723c */ /* 0x004ff00000001814 */
[----:B------:R-:W-:-:S02]  /*c280*/  IMAD.MOV.U32 R110, RZ, RZ, R248 ;  /* 0x000000ffff6e7224 */ /* 0x000fc400078e00f8 */
[----:B------:R-:W-:Y:S02]  /*c290*/  IMAD.MOV.U32 R3, RZ, RZ, R249 ;  /* 0x000000ffff037224 */ /* 0x000fe400078e00f9 */
[----:B------:R-:W-:Y:S02]  /*c2a0*/  IMAD.MOV.U32 R2, RZ, RZ, R250 ;  /* 0x000000ffff027224 */ /* 0x000fe400078e00fa */
[----:B------:R-:W-:Y:S02]  /*c2b0*/  IMAD.MOV.U32 R0, RZ, RZ, R251 ;  /* 0x000000ffff007224 */ /* 0x000fe400078e00fb */
        /* <DEDUP_REMOVED lines=16> */
[C---:B------:R-:W-:Y:S08]  /*c3c0*/  HMMA.16816.F32 R36, R4.reuse, R12, R184 ;  /* 0x0000000c0424723c */ /* 0x040ff000000018b8 */
[-C--:B------:R-:W-:Y:S01]  /*c3d0*/  HMMA.16816.F32 R20, R4, R14.reuse, R180 ;  /* 0x0000000e0414723c */ /* 0x080fe200000018b4 */
[----:B------:R-:W-:Y:S07]  /*c3e0*/  LDSM.16.M88.4 R4, [R193+0x5000] ;  /* 0x00500000c104783b */ /* 0x000fee0000000200 */
[----:B------:R-:W-:Y:S01]  /*c3f0*/  HMMA.16816.F32 R16, R8, R14, R104 ;  /* 0x0000000e0810723c */ /* 0x000fe20000001868 */
[----:B------:R-:W1:Y:S04]  /*c400*/  LDSM.16.M88.4 R12, [R191+0x8000] ;  /* 0x00800000bf0c783b */ /* 0x000e680000000200 */
[----:B------:R-:W2:Y:S01]  /*c410*/  LDSM.16.M88.4 R8, [R193+0x4000] ;  /* 0x00400000c108783b */ /* 0x000ea20000000200 */
[----:B------:R-:W-:-:S07]  /*c420*/  IMAD.MOV.U32 R55, RZ, RZ, R0 ;  /* 0x000000ffff377224 */ /* 0x000fce00078e0000 */
        /* <DEDUP_REMOVED lines=13> */
[----:B------:R-:W-:Y:S11]  /*c500*/  HMMA.16816.F32 R12, R8, R14, R24 ;  /* 0x0000000e080c723c */ /* 0x000ff60000001818 */
[----:B------:R-:W-:Y:S11]  /*c510*/  @!UPT UIADD3 URZ, URZ, URZ, URZ ;  /* 0x0000003f3f3ff290 */ /* 0x000ff6000fffe03f */
[----:B------:R-:W-:Y:S02]  /*c520*/  @!UPT UIADD3 URZ, URZ, URZ, URZ ;  /* 0x0000003f3f3ff290 */ /* 0x000fe4000fffe03f */
[----:B------:R-:W-:Y:S02]  /*c530*/  IMAD.MOV.U32 R41, RZ, RZ, R15 ;  /* 0x000000ffff297224 */ /* 0x000fe400078e000f */
[----:B------:R-:W-:Y:S02]  /*c540*/  IMAD.MOV.U32 R40, RZ, RZ, R13 ;  /* 0x000000ffff287224 */ /* 0x000fe400078e000d */
[----:B------:R-:W-:Y:S02]  /*c550*/  IMAD.MOV.U32 R25, RZ, RZ, R14 ;  /* 0x000000ffff197224 */ /* 0x000fe400078e000e */
[----:B------:R-:W-:Y:S02]  /*c560*/  IMAD.MOV.U32 R24, RZ, RZ, R12 ;  /* 0x000000ffff187224 */ /* 0x000fe400078e000c */
[----:B------:R-:W1:Y:S01]  /*c570*/  LDSM.16.M88.4 R12, [R191+0x8c00] ;  /* 0x008c0000bf0c783b */ /* 0x000e620000000200 */
[----:B------:R-:W-:Y:S01]  /*c580*/  IMAD.SHL.U32 R111, R111, 0x2, RZ ;  /* 0x000000026f6f7824 */ /* 0x000fe200078e00ff */
[----:B------:R-:W-:-:S04]  /*c590*/  DEPBAR.LE SB0, 0x0 ;  /* 0x000080000000791a */ /* 0x000fc80000000000 */
[-C--:B-1----:R-:W-:Y:S11]  /*c5a0*/  HMMA.16816.F32 R48, R8, R12.reuse, R48 ;  /* 0x0000000c0830723c */ /* 0x082ff60000001830 */
[----:B------:R-:W-:Y:S11]  /*c5b0*/  @!UPT UIADD3 URZ, URZ, URZ, URZ ;  /* 0x0000003f3f3ff290 */ /* 0x000ff6000fffe03f */
[----:B------:R-:W-:Y:S02]  /*c5c0*/  @!UPT UIADD3 URZ, URZ, URZ, URZ ;  /* 0x0000003f3f3ff290 */ /* 0x000fe4000fffe03f */
[----:B------:R-:W-:Y:S02]  /*c5d0*/  IMAD.MOV.U32 R45, RZ, RZ, R50 ;  /* 0x000000ffff2d7224 */ /* 0x000fe400078e0032 */
[----:B------:R-:W-:Y:S02]  /*c5e0*/  IMAD.MOV.U32 R44, RZ, RZ, R48 ;  /* 0x000000ffff2c7224 */ /* 0x000fe400078e0030 */
[----:B------:R-:W-:Y:S02]  /*c5f0*/  IMAD.MOV.U32 R47, RZ, RZ, R49 ;  /* 0x000000ffff2f7224 */ /* 0x000fe400078e0031 */
[----:B------:R-:W-:Y:S02]  /*c600*/  IMAD.MOV.U32 R252, RZ, RZ, R51 ;  /* 0x000000fffffc7224 */ /* 0x000fe400078e0033 */
[C---:B------:R-:W-:Y:S08]  /*c610*/  HMMA.16816.F32 R48, R4.reuse, R12, R36 ;  /* 0x0000000c0430723c */ /* 0x040ff00000001824 */
[----:B------:R-:W-:Y:S01]  /*c620*/  HMMA.16816.F32 R4, R4, R14, R20 ;  /* 0x0000000e0404723c */ /* 0x000fe20000001814 */
[----:B------:R-:W-:Y:S01]  /*c630*/  LOP3.LUT R111, R111, 0x6, RZ, 0xc0, !PT ;  /* 0x000000066f6f7812 */ /* 0x000fe200078ec0ff */
[----:B------:R-:W-:-:S04]  /*c640*/  IMAD.MOV.U32 R2, RZ, RZ, R104 ;  /* 0x000000ffff027224 */ /* 0x000fc800078e0068 */
[----:B------:R-:W-:Y:S02]  /*c650*/  IMAD R0, R197, 0x40, R111 ;  /* 0x00000040c5007824 */ /* 0x000fe400078e026f */
[----:B------:R-:W-:Y:S11]  /*c660*/  IMAD.MOV.U32 R3, RZ, RZ, R107 ;  /* 0x000000ffff037224 */ /* 0x000ff600078e006b */
[----:B------:R-:W-:Y:S05]  /*c670*/  @!UPT UIADD3 URZ, URZ, URZ, URZ ;  /* 0x0000003f3f3ff290 */ /* 0x000fea000fffe03f */
[----:B------:R-:W-:Y:S02]  /*c680*/  IMAD.MOV.U32 R205, RZ, RZ, R4 ;  /* 0x000000ffffcd7224 */ /* 0x000fe400078e0004 */
[----:B------:R-:W-:Y:S02]  /*c690*/  IMAD.MOV.U32 R204, RZ, RZ, R6 ;  /* 0x000000ffffcc7224 */ /* 0x000fe400078e0006 */
[----:B------:R-:W-:Y:S02]  /*c6a0*/  IMAD.MOV.U32 R201, RZ, RZ, R5 ;  /* 0x000000ffffc97224 */ /* 0x000fe400078e0005 */
[----:B------:R-:W-:Y:S02]  /*c6b0*/  IMAD.MOV.U32 R196, RZ, RZ, R7 ;  /* 0x000000ffffc47224 */ /* 0x000fe400078e0007 */
[----:B------:R-:W-:Y:S07]  /*c6c0*/  HMMA.16816.F32 R4, R8, R14, R16 ;  /* 0x0000000e0804723c */ /* 0x000fee0000001810 */
[----:B------:R-:W-:-:S02]  /*c6d0*/  IMAD.MOV.U32 R16, RZ, RZ, R2 ;  /* 0x000000ffff107224 */ /* 0x000fc400078e0002 */
[----:B------:R-:W-:-:S05]  /*c6e0*/  IMAD.IADD R2, R213, 0x1, -R0 ;  /* 0x00000001d5027824 */ /* 0x000fca00078e0a00 */
[----:B------:R-:W-:Y:S01]  /*c6f0*/  IABS R2, R2 ;  /* 0x0000000200027213 */ /* 0x000fe20000000000 */
[----:B------:R-:W-:-:S04]  /*c700*/  IMAD.MOV.U32 R17, RZ, RZ, R3 ;  /* 0x000000ffff117224 */ /* 0x000fc800078e0003 */
[----:B------:R-:W-:Y:S02]  /*c710*/  IMAD.MOV.U32 R3, RZ, RZ, R2 ;  /* 0x000000ffff037224 */ /* 0x000fe400078e0002 */
[----:B------:R-:W-:-:S03]  /*c720*/  IMAD.IADD R2, R214, 0x1, -R0 ;  /* 0x00000001d6027824 */ /* 0x000fc600078e0a00 */
[----:B------:R-:W-:Y:S02]  /*c730*/  IMAD.MOV.U32 R232, RZ, RZ, R4 ;  /* 0x000000ffffe87224 */ /* 0x000fe400078e0004 */
[----:B------:R-:W-:Y:S01]  /*c740*/  IABS R2, R2 ;  /* 0x0000000200027213 */ /* 0x000fe20000000000 */
[----:B------:R-:W-:Y:S02]  /*c750*/  IMAD.IADD R4, R212, 0x1, -R0 ;  /* 0x00000001d4047824 */ /* 0x000fe400078e0a00 */
[----:B------:R-:W-:Y:S02]  /*c760*/  IMAD.MOV.U32 R219, RZ, RZ, R6 ;  /* 0x000000ffffdb7224 */ /* 0x000fe400078e0006 */
[----:B------:R1:W-:Y:S01]  /*c770*/  I2F R6, R3 ;  /* 0x0000000300067306 */ /* 0x0003e20000201400 */
[----:B------:R-:W-:Y:S02]  /*c780*/  IMAD.MOV.U32 R20, RZ, RZ, R5 ;  /* 0x000000ffff147224 */ /* 0x000fe400078e0005 */
[----:B-1----:R-:W-:Y:S01]  /*c790*/  IMAD.MOV.U32 R3, RZ, RZ, R2 ;  /* 0x000000ffff037224 */ /* 0x002fe200078e0002 */
[----:B------:R-:W-:-:S04]  /*c7a0*/  IABS R2, R4 ;  /* 0x0000000400027213 */ /* 0x000fc80000000000 */
[----:B------:R-:W-:Y:S08]  /*c7b0*/  I2F R5, R3 ;  /* 0x0000000300057306 */ /* 0x000ff00000201400 */
[----:B------:R1:W2:Y:S02]  /*c7c0*/  I2F R3, R2 ;  /* 0x0000000200037306 */ /* 0x0002a40000201400 */
[----:B-1----:R-:W-:-:S05]  /*c7d0*/  IMAD.IADD R2, R211, 0x1, -R0 ;  /* 0x00000001d3027824 */ /* 0x002fca00078e0a00 */
[----:B------:R-:W-:-:S04]  /*c7e0*/  IABS R2, R2 ;  /* 0x0000000200027213 */ /* 0x000fc80000000000 */
[----:B------:R1:W3:Y:S01]  /*c7f0*/  I2F R4, R2 ;  /* 0x0000000200047306 */ /* 0x0002e20000201400 */
[----:B--2---:R-:W-:Y:S02]  /*c800*/  FFMA.FTZ R8, R3, -R195, R64 ;  /* 0x800000c303087223 */ /* 0x004fe40000010040 */
[----:B------:R-:W-:Y:S01]  /*c810*/  IMAD.MOV.U32 R18, RZ, RZ, R7 ;  /* 0x000000ffff127224 */ /* 0x000fe200078e0007 */
[----:B-1----:R-:W-:-:S05]  /*c820*/  IADD3 R2, R0, 0x1, RZ ;  /* 0x0000000100027810 */ /* 0x002fca0007ffe0ff */
[----:B------:R-:W-:-:S05]  /*c830*/  IMAD.IADD R3, R213, 0x1, -R2 ;  /* 0x00000001d5037824 */ /* 0x000fca00078e0a02 */
[----:B------:R-:W-:Y:S01]  /*c840*/  IABS R3, R3 ;  /* 0x0000000300037213 */ /* 0x000fe20000000000 */
[----:B---3--:R-:W-:-:S04]  /*c850*/  FFMA.FTZ R7, R4, -R195, R66 ;  /* 0x800000c304077223 */ /* 0x008fc80000010042 */
[----:B------:R-:W-:Y:S02]  /*c860*/  IMAD.MOV.U32 R4, RZ, RZ, R3 ;  /* 0x000000ffff047224 */ /* 0x000fe400078e0003 */
[----:B------:R-:W-:Y:S02]  /*c870*/  IMAD.IADD R3, R214, 0x1, -R2 ;  /* 0x00000001d6037824 */ /* 0x000fe400078e0a02 */
[----:B------:R-:W-:Y:S02]  /*c880*/  FFMA.FTZ R9, R5, -R195, R54 ;  /* 0x800000c305097223 */ /* 0x000fe40000010036 */
[----:B------:R-:W-:Y:S01]  /*c890*/  IMAD.IADD R5, R212, 0x1, -R2 ;  /* 0x00000001d4057824 */ /* 0x000fe200078e0a02 */
[----:B------:R-:W-:Y:S01]  /*c8a0*/  IABS R3, R3 ;  /* 0x0000000300037213 */ /* 0x000fe20000000000 */
[----:B------:R-:W-:Y:S02]  /*c8b0*/  FFMA.FTZ R10, R6, -R195, R52 ;  /* 0x800000c3060a7223 */ /* 0x000fe40000010034 */
[----:B------:R1:W-:Y:S02]  /*c8c0*/  I2F R6, R4 ;  /* 0x0000000400067306 */ /* 0x0003e40000201400 */
[----:B-1----:R-:W-:Y:S01]  /*c8d0*/  IMAD.MOV.U32 R4, RZ, RZ, R3 ;  /* 0x000000ffff047224 */ /* 0x002fe200078e0003 */
[----:B------:R-:W-:-:S05]  /*c8e0*/  IABS R3, R5 ;  /* 0x0000000500037213 */ /* 0x000fca0000000000 */
[----:B------:R1:W-:Y:S01]  /*c8f0*/  I2F R5, R4 ;  /* 0x0000000400057306 */ /* 0x0003e20000201400 */
[C---:B------:R-:W-:Y:S02]  /*c900*/  ISETP.GE.AND P0, PT, R0.reuse, R210, PT ;  /* 0x000000d20000720c */ /* 0x040fe40003f06270 */
[C---:B------:R-:W-:Y:S02]  /*c910*/  ISETP.GE.AND P6, PT, R0.reuse, R209, PT ;  /* 0x000000d10000720c */ /* 0x040fe40003fc6270 */
[C---:B------:R-:W-:Y:S01]  /*c920*/  ISETP.GE.AND P5, PT, R0.reuse, R208, PT ;  /* 0x000000d00000720c */ /* 0x040fe20003fa6270 */
[----:B-1----:R-:W-:Y:S02]  /*c930*/  IMAD.MOV.U32 R4, RZ, RZ, R3 ;  /* 0x000000ffff047224 */ /* 0x002fe400078e0003 */
[----:B------:R-:W-:Y:S01]  /*c940*/  IMAD.IADD R3, R211, 0x1, -R2 ;  /* 0x00000001d3037824 */ /* 0x000fe200078e0a02 */
[----:B------:R-:W-:-:S04]  /*c950*/  ISETP.GE.AND P1, PT, R0, R207, PT ;  /* 0x000000cf0000720c */ /* 0x000fc80003f26270 */
[----:B------:R-:W-:Y:S02]  /*c960*/  IABS R3, R3 ;  /* 0x0000000300037213 */ /* 0x000fe40000000000 */
[C---:B------:R-:W-:Y:S02]  /*c970*/  ISETP.GE.OR P0, PT, R0.reuse, R218, !P0 ;  /* 0x000000da0000720c */ /* 0x040fe40004706670 */
[C---:B------:R-:W-:Y:S02]  /*c980*/  ISETP.GE.OR P6, PT, R0.reuse, R217, !P6 ;  /* 0x000000d90000720c */ /* 0x040fe400077c6670 */
[----:B------:R-:W1:Y:S01]  /*c990*/  I2F R3, R3 ;  /* 0x0000000300037306 */ /* 0x000e620000201400 */
[C---:B------:R-:W-:Y:S02]  /*c9a0*/  ISETP.GE.OR P5, PT, R0.reuse, R216, !P5 ;  /* 0x000000d80000720c */ /* 0x040fe40006fa6670 */
[----:B------:R-:W-:Y:S01]  /*c9b0*/  ISETP.GE.OR P1, PT, R0, R215, !P1 ;  /* 0x000000d70000720c */ /* 0x000fe20004f26670 */
[----:B------:R-:W-:Y:S01]  /*c9c0*/  IMAD.MOV.U32 R43, RZ, RZ, R106 ;  /* 0x000000ffff2b7224 */ /* 0x000fe200078e006a */
[----:B------:R-:W-:Y:S01]  /*c9d0*/  FSEL R106, R10, -INF , !P0 ;  /* 0xff8000000a6a7808 */ /* 0x000fe20004000000 */
[----:B------:R-:W-:Y:S01]  /*c9e0*/  IMAD.MOV.U32 R22, RZ, RZ, R45 ;  /* 0x000000ffff167224 */ /* 0x000fe200078e002d */
[----:B------:R-:W-:-:S02]  /*c9f0*/  FSEL R111, R9, -INF , !P6 ;  /* 0xff800000096f7808 */ /* 0x000fc40007000000 */
[----:B------:R-:W-:Y:S02]  /*ca00*/  FSEL R183, R8, -INF , !P5 ;  /* 0xff80000008b77808 */ /* 0x000fe40006800000 */
[----:B------:R-:W-:Y:S02]  /*ca10*/  FSEL R45, R7, -INF , !P1 ;  /* 0xff800000072d7808 */ /* 0x000fe40004800000 */
[C---:B------:R-:W-:Y:S02]  /*ca20*/  ISETP.GE.AND P0, PT, R2.reuse, R210, PT ;  /* 0x000000d20200720c */ /* 0x040fe40003f06270 */
[C---:B------:R-:W-:Y:S02]  /*ca30*/  ISETP.GE.AND P6, PT, R2.reuse, R209, PT ;  /* 0x000000d10200720c */ /* 0x040fe40003fc6270 */
[C---:B------:R-:W-:Y:S02]  /*ca40*/  ISETP.GE.AND P5, PT, R2.reuse, R208, PT ;  /* 0x000000d00200720c */ /* 0x040fe40003fa6270 */
[C---:B------:R-:W-:Y:S01]  /*ca50*/  ISETP.GE.AND P1, PT, R2.reuse, R207, PT ;  /* 0x000000cf0200720c */ /* 0x040fe20003f26270 */
[----:B------:R-:W2:Y:S01]  /*ca60*/  I2F R4, R4 ;  /* 0x0000000400047306 */ /* 0x000ea20000201400 */
[----:B------:R-:W-:-:S02]  /*ca70*/  ISETP.GE.OR P0, PT, R2, R218, !P0 ;  /* 0x000000da0200720c */ /* 0x000fc40004706670 */
[C---:B------:R-:W-:Y:S02]  /*ca80*/  ISETP.GE.OR P6, PT, R2.reuse, R217, !P6 ;  /* 0x000000d90200720c */ /* 0x040fe400077c6670 */
[C---:B------:R-:W-:Y:S02]  /*ca90*/  ISETP.GE.OR P5, PT, R2.reuse, R216, !P5 ;  /* 0x000000d80200720c */ /* 0x040fe40006fa6670 */
[----:B------:R-:W-:Y:S02]  /*caa0*/  ISETP.GE.OR P1, PT, R2, R215, !P1 ;  /* 0x000000d70200720c */ /* 0x000fe40004f26670 */
[----:B------:R-:W-:Y:S01]  /*cab0*/  IADD3 R2, R0, 0x8, RZ ;  /* 0x0000000800027810 */ /* 0x000fe20007ffe0ff */
[----:B-1----:R-:W-:-:S04]  /*cac0*/  FFMA.FTZ R8, R3, -R195, R67 ;  /* 0x800000c303087223 */ /* 0x002fc80000010043 */
[--C-:B------:R-:W-:Y:S02]  /*cad0*/  IMAD.IADD R3, R213, 0x1, -R2.reuse ;  /* 0x00000001d5037824 */ /* 0x100fe400078e0a02 */
[----:B------:R-:W-:Y:S02]  /*cae0*/  FFMA.FTZ R10, R5, -R195, R55 ;  /* 0x800000c3050a7223 */ /* 0x000fe40000010037 */
[----:B------:R-:W-:Y:S01]  /*caf0*/  IMAD.IADD R5, R214, 0x1, -R2 ;  /* 0x00000001d6057824 */ /* 0x000fe200078e0a02 */
[----:B------:R-:W-:Y:S01]  /*cb00*/  IABS R3, R3 ;  /* 0x0000000300037213 */ /* 0x000fe20000000000 */
[----:B--2---:R-:W-:-:S04]  /*cb10*/  FFMA.FTZ R9, R4, -R195, R65 ;  /* 0x800000c304097223 */ /* 0x004fc80000010041 */
[----:B------:R-:W-:Y:S01]  /*cb20*/  IMAD.MOV.U32 R4, RZ, RZ, R3 ;  /* 0x000000ffff047224 */ /* 0x000fe200078e0003 */
[----:B------:R-:W-:-:S03]  /*cb30*/  IABS R3, R5 ;  /* 0x0000000500037213 */ /* 0x000fc60000000000 */
[----:B------:R1:W-:Y:S01]  /*cb40*/  I2F R7, R4 ;  /* 0x0000000400077306 */ /* 0x0003e20000201400 */
[----:B------:R-:W-:Y:S02]  /*cb50*/  FFMA.FTZ R11, R6, -R195, R53 ;  /* 0x800000c3060b7223 */ /* 0x000fe40000010035 */
[----:B-1----:R-:W-:Y:S02]  /*cb60*/  IMAD.MOV.U32 R4, RZ, RZ, R3 ;  /* 0x000000ffff047224 */ /* 0x002fe400078e0003 */
[----:B------:R-:W-:-:S05]  /*cb70*/  IMAD.IADD R3, R212, 0x1, -R2 ;  /* 0x00000001d4037824 */ /* 0x000fca00078e0a02 */
[----:B------:R-:W-:-:S04]  /*cb80*/  IABS R3, R3 ;  /* 0x0000000300037213 */ /* 0x000fc80000000000 */
[----:B------:R1:W-:Y:S01]  /*cb90*/  I2F R5, R3 ;  /* 0x0000000300057306 */ /* 0x0003e20000201400 */
[----:B------:R-:W-:Y:S01]  /*cba0*/  IMAD.MOV.U32 R42, RZ, RZ, R105 ;  /* 0x000000ffff2a7224 */ /* 0x000fe200078e0069 */
[----:B------:R-:W-:Y:S01]  /*cbb0*/  FSEL R105, R11, -INF , !P0 ;  /* 0xff8000000b697808 */ /* 0x000fe20004000000 */
[----:B------:R-:W-:Y:S01]  /*cbc0*/  IMAD.MOV.U32 R21, RZ, RZ, R44 ;  /* 0x000000ffff157224 */ /* 0x000fe200078e002c */
[----:B------:R-:W-:Y:S02]  /*cbd0*/  FSEL R110, R10, -INF , !P6 ;  /* 0xff8000000a6e7808 */ /* 0x000fe40007000000 */
[----:B------:R-:W-:Y:S02]  /*cbe0*/  FSEL R182, R9, -INF , !P5 ;  /* 0xff80000009b67808 */ /* 0x000fe40006800000 */
[----:B------:R-:W-:Y:S02]  /*cbf0*/  FSEL R44, R8, -INF , !P1 ;  /* 0xff800000082c7808 */ /* 0x000fe40004800000 */
[C---:B------:R-:W-:Y:S01]  /*cc00*/  ISETP.GE.AND P0, PT, R2.reuse, R210, PT ;  /* 0x000000d20200720c */ /* 0x040fe20003f06270 */
[----:B-1----:R-:W-:Y:S01]  /*cc10*/  IMAD.IADD R3, R211, 0x1, -R2 ;  /* 0x00000001d3037824 */ /* 0x002fe200078e0a02 */
[----:B------:R-:W-:-:S02]  /*cc20*/  ISETP.GE.AND P6, PT, R2, R209, PT ;  /* 0x000000d10200720c */ /* 0x000fc40003fc6270 */
[C---:B------:R-:W-:Y:S02]  /*cc30*/  ISETP.GE.AND P5, PT, R2.reuse, R208, PT ;  /* 0x000000d00200720c */ /* 0x040fe40003fa6270 */
[C---:B------:R-:W-:Y:S02]  /*cc40*/  ISETP.GE.AND P1, PT, R2.reuse, R207, PT ;  /* 0x000000cf0200720c */ /* 0x040fe40003f26270 */
[----:B------:R-:W-:Y:S02]  /*cc50*/  IABS R3, R3 ;  /* 0x0000000300037213 */ /* 0x000fe40000000000 */
[C---:B------:R-:W-:Y:S02]  /*cc60*/  ISETP.GE.OR P0, PT, R2.reuse, R218, !P0 ;  /* 0x000000da0200720c */ /* 0x040fe40004706670 */
[C---:B------:R-:W-:Y:S02]  /*cc70*/  ISETP.GE.OR P6, PT, R2.reuse, R217, !P6 ;  /* 0x000000d90200720c */ /* 0x040fe400077c6670 */
[----:B------:R-:W-:-:S02]  /*cc80*/  ISETP.GE.OR P5, PT, R2, R216, !P5 ;  /* 0x000000d80200720c */ /* 0x000fc40006fa6670 */
[----:B------:R-:W-:Y:S01]  /*cc90*/  ISETP.GE.OR P1, PT, R2, R215, !P1 ;  /* 0x000000d70200720c */ /* 0x000fe20004f26670 */
[----:B------:R-:W-:Y:S01]  /*cca0*/  IMAD.MOV.U32 R2, RZ, RZ, R3 ;  /* 0x000000ffff027224 */ /* 0x000fe200078e0003 */
[----:B------:R-:W-:Y:S01]  /*ccb0*/  I2F R6, R4 ;  /* 0x0000000400067306 */ /* 0x000fe20000201400 */
[----:B------:R-:W-:-:S07]  /*ccc0*/  IADD3 R3, R0, 0x9, RZ ;  /* 0x0000000900037810 */ /* 0x000fce0007ffe0ff */
[----:B------:R1:W2:Y:S02]  /*ccd0*/  I2F R4, R2 ;  /* 0x0000000200047306 */ /* 0x0002a40000201400 */
[----:B-1----:R-:W-:-:S05]  /*cce0*/  IMAD.IADD R2, R213, 0x1, -R3 ;  /* 0x00000001d5027824 */ /* 0x002fca00078e0a03 */
[----:B------:R-:W-:Y:S01]  /*ccf0*/  IABS R2, R2 ;  /* 0x0000000200027213 */ /* 0x000fe20000000000 */
[----:B--2---:R-:W-:-:S04]  /*cd00*/  FFMA.FTZ R12, R4, -R195, R246 ;  /* 0x800000c3040c7223 */ /* 0x004fc800000100f6 */
[----:B------:R-:W-:Y:S02]  /*cd10*/  IMAD.MOV.U32 R4, RZ, RZ, R2 ;  /* 0x000000ffff047224 */ /* 0x000fe400078e0002 */
[--C-:B------:R-:W-:Y:S02]  /*cd20*/  IMAD.IADD R2, R214, 0x1, -R3.reuse ;  /* 0x00000001d6027824 */ /* 0x100fe400078e0a03 */
[----:B------:R-:W-:Y:S02]  /*cd30*/  FFMA.FTZ R13, R5, -R195, R244 ;  /* 0x800000c3050d7223 */ /* 0x000fe400000100f4 */
[----:B------:R-:W-:Y:S01]  /*cd40*/  IMAD.IADD R5, R212, 0x1, -R3 ;  /* 0x00000001d4057824 */ /* 0x000fe200078e0a03 */
[----:B------:R-:W-:Y:S01]  /*cd50*/  IABS R2, R2 ;  /* 0x0000000200027213 */ /* 0x000fe20000000000 */
[----:B------:R1:W-:Y:S04]  /*cd60*/  I2F R11, R4 ;  /* 0x00000004000b7306 */ /* 0x0003e80000201400 */
[----:B-1----:R-:W-:Y:S01]  /*cd70*/  IMAD.MOV.U32 R4, RZ, RZ, R2 ;  /* 0x000000ffff047224 */ /* 0x002fe200078e0002 */
[----:B------:R-:W-:-:S05]  /*cd80*/  IABS R2, R5 ;  /* 0x0000000500027213 */ /* 0x000fca0000000000 */
[----:B------:R-:W-:Y:S02]  /*cd90*/  IMAD.MOV.U32 R5, RZ, RZ, R2 ;  /* 0x000000ffff057224 */ /* 0x000fe400078e0002 */
[----:B------:R-:W-:Y:S01]  /*cda0*/  IMAD.IADD R2, R211, 0x1, -R3 ;  /* 0x00000001d3027824 */ /* 0x000fe200078e0a03 */
[----:B------:R1:W-:Y:S01]  /*cdb0*/  I2F R10, R4 ;  /* 0x00000004000a7306 */ /* 0x0003e20000201400 */
[----:B------:R-:W-:-:S07]  /*cdc0*/  FFMA.FTZ R15, R7, -R195, R240 ;  /* 0x800000c3070f7223 */ /* 0x000fce00000100f0 */
[----:B------:R2:W-:Y:S01]  /*cdd0*/  I2F R9, R5 ;  /* 0x0000000500097306 */ /* 0x0005e20000201400 */
[----:B-1----:R-:W-:Y:S02]  /*cde0*/  IABS R4, R2 ;  /* 0x0000000200047213 */ /* 0x002fe40000000000 */
[----:B------:R-:W-:-:S03]  /*cdf0*/  IADD3 R2, R0, 0x10, RZ ;  /* 0x0000001000027810 */ /* 0x000fc60007ffe0ff */
[----:B--2---:R-:W-:Y:S02]  /*ce00*/  IMAD.MOV.U32 R5, RZ, RZ, R4 ;  /* 0x000000ffff057224 */ /* 0x004fe400078e0004 */
[----:B------:R-:W-:Y:S02]  /*ce10*/  IMAD.IADD R4, R213, 0x1, -R2 ;  /* 0x00000001d5047824 */ /* 0x000fe400078e0a02 */
[----:B------:R1:W2:Y:S01]  /*ce20*/  I2F R7, R5 ;  /* 0x0000000500077306 */ /* 0x0002a20000201400 */
[----:B------:R-:W-:Y:S02]  /*ce30*/  FFMA.FTZ R14, R6, -R195, R242 ;  /* 0x800000c3060e7223 */ /* 0x000fe400000100f2 */
[----:B------:R-:W-:Y:S01]  /*ce40*/  IABS R4, R4 ;  /* 0x0000000400047213 */ /* 0x000fe20000000000 */
[----:B------:R-:W-:Y:S01]  /*ce50*/  IMAD.IADD R6, R214, 0x1, -R2 ;  /* 0x00000001d6067824 */ /* 0x000fe200078e0a02 */
[----:B------:R-:W-:Y:S01]  /*ce60*/  FSEL R65, R15, -INF , !P0 ;  /* 0xff8000000f417808 */ /* 0x000fe20004000000 */
[----:B------:R-:W-:Y:S01]  /*ce70*/  IMAD.MOV.U32 R19, RZ, RZ, R43 ;  /* 0x000000ffff137224 */ /* 0x000fe200078e002b */
[----:B------:R-:W-:-:S02]  /*ce80*/  FSEL R104, R14, -INF , !P6 ;  /* 0xff8000000e687808 */ /* 0x000fc40007000000 */
[----:B------:R-:W-:Y:S02]  /*ce90*/  FSEL R181, R13, -INF , !P5 ;  /* 0xff8000000db57808 */ /* 0x000fe40006800000 */
[----:B------:R-:W-:Y:S02]  /*cea0*/  FSEL R43, R12, -INF , !P1 ;  /* 0xff8000000c2b7808 */ /* 0x000fe40004800000 */
[C---:B------:R-:W-:Y:S01]  /*ceb0*/  ISETP.GE.AND P0, PT, R3.reuse, R210, PT ;  /* 0x000000d20300720c */ /* 0x040fe20003f06270 */
[----:B-1----:R-:W-:Y:S01]  /*cec0*/  IMAD.MOV.U32 R5, RZ, RZ, R4 ;  /* 0x000000ffff057224 */ /* 0x002fe200078e0004 */
[----:B------:R-:W-:Y:S02]  /*ced0*/  IABS R4, R6 ;  /* 0x0000000600047213 */ /* 0x000fe40000000000 */
[C---:B------:R-:W-:Y:S02]  /*cee0*/  ISETP.GE.AND P6, PT, R3.reuse, R209, PT ;  /* 0x000000d10300720c */ /* 0x040fe40003fc6270 */
[----:B------:R-:W-:-:S02]  /*cef0*/  ISETP.GE.AND P5, PT, R3, R208, PT ;  /* 0x000000d00300720c */ /* 0x000fc40003fa6270 */
[C---:B------:R-:W-:Y:S01]  /*cf00*/  ISETP.GE.AND P1, PT, R3.reuse, R207, PT ;  /* 0x000000cf0300720c */ /* 0x040fe20003f26270 */
[----:B------:R1:W3:Y:S01]  /*cf10*/  I2F R6, R4 ;  /* 0x0000000400067306 */ /* 0x0002e20000201400 */
[----:B------:R-:W-:Y:S01]  /*cf20*/  ISETP.GE.OR P0, PT, R3, R218, !P0 ;  /* 0x000000da0300720c */ /* 0x000fe20004706670 */
[----:B--2---:R-:W-:Y:S01]  /*cf30*/  FFMA.FTZ R7, R7, -R195, R247 ;  /* 0x800000c307077223 */ /* 0x004fe200000100f7 */
[C---:B------:R-:W-:Y:S02]  /*cf40*/  ISETP.GE.OR P6, PT, R3.reuse, R217, !P6 ;  /* 0x000000d90300720c */ /* 0x040fe400077c6670 */
[C---:B------:R-:W-:Y:S02]  /*cf50*/  ISETP.GE.OR P5, PT, R3.reuse, R216, !P5 ;  /* 0x000000d80300720c */ /* 0x040fe40006fa6670 */
[----:B------:R-:W-:Y:S01]  /*cf60*/  ISETP.GE.OR P1, PT, R3, R215, !P1 ;  /* 0x000000d70300720c */ /* 0x000fe20004f26670 */
[----:B------:R2:W4:Y:S01]  /*cf70*/  I2F R8, R5 ;  /* 0x0000000500087306 */ /* 0x0005220000201400 */
[----:B------:R-:W-:-:S02]  /*cf80*/  FFMA.FTZ R3, R10, -R195, R243 ;  /* 0x800000c30a037223 */ /* 0x000fc400000100f3 */
[----:B------:R-:W-:Y:S02]  /*cf90*/  IMAD.MOV.U32 R23, RZ, RZ, R42 ;  /* 0x000000ffff177224 */ /* 0x000fe400078e002a */
[-C--:B-1----:R-:W-:Y:S01]  /*cfa0*/  FFMA.FTZ R4, R11, -R195.reuse, R241 ;  /* 0x800000c30b047223 */ /* 0x082fe200000100f1 */
[----:B------:R-:W-:Y:S01]  /*cfb0*/  FSEL R66, R3, -INF , !P6 ;  /* 0xff80000003427808 */ /* 0x000fe20007000000 */
[----:B------:R-:W-:Y:S01]  /*cfc0*/  IMAD.IADD R3, R212, 0x1, -R2 ;  /* 0x00000001d4037824 */ /* 0x000fe200078e0a02 */
[----:B------:R-:W-:Y:S01]  /*cfd0*/  FSEL R42, R7, -INF , !P1 ;  /* 0xff800000072a7808 */ /* 0x000fe20004800000 */
[----:B--2---:R-:W-:Y:S01]  /*cfe0*/  FFMA.FTZ R5, R9, -R195, R245 ;  /* 0x800000c309057223 */ /* 0x004fe200000100f5 */
[----:B------:R-:W-:Y:S02]  /*cff0*/  FSEL R61, R4, -INF , !P0 ;  /* 0xff800000043d7808 */ /* 0x000fe40004000000 */
[----:B------:R-:W-:Y:S02]  /*d000*/  ISETP.GE.AND P0, PT, R2, R210, PT ;  /* 0x000000d20200720c */ /* 0x000fe40003f06270 */
[----:B------:R-:W-:-:S02]  /*d010*/  FSEL R180, R5, -INF , !P5 ;  /* 0xff80000005b47808 */ /* 0x000fc40006800000 */
[C---:B------:R-:W-:Y:S02]  /*d020*/  ISETP.GE.AND P6, PT, R2.reuse, R209, PT ;  /* 0x000000d10200720c */ /* 0x040fe40003fc6270 */
[C---:B------:R-:W-:Y:S02]  /*d030*/  ISETP.GE.AND P5, PT, R2.reuse, R208, PT ;  /* 0x000000d00200720c */ /* 0x040fe40003fa6270 */
[C---:B------:R-:W-:Y:S01]  /*d040*/  ISETP.GE.AND P1, PT, R2.reuse, R207, PT ;  /* 0x000000cf0200720c */ /* 0x040fe20003f26270 */
[----:B------:R-:W-:Y:S01]  /*d050*/  IMAD.IADD R4, R211, 0x1, -R2 ;  /* 0x00000001d3047824 */ /* 0x000fe200078e0a02 */
[C---:B------:R-:W-:Y:S02]  /*d060*/  ISETP.GE.OR P0, PT, R2.reuse, R218, !P0 ;  /* 0x000000da0200720c */ /* 0x040fe40004706670 */
[C---:B------:R-:W-:Y:S02]  /*d070*/  ISETP.GE.OR P6, PT, R2.reuse, R217, !P6 ;  /* 0x000000d90200720c */ /* 0x040fe400077c6670 */
[----:B------:R-:W-:-:S02]  /*d080*/  ISETP.GE.OR P5, PT, R2, R216, !P5 ;  /* 0x000000d80200720c */ /* 0x000fc40006fa6670 */
[----:B------:R-:W-:Y:S02]  /*d090*/  ISETP.GE.OR P1, PT, R2, R215, !P1 ;  /* 0x000000d70200720c */ /* 0x000fe40004f26670 */
[----:B------:R-:W-:Y:S02]  /*d0a0*/  IABS R3, R3 ;  /* 0x0000000300037213 */ /* 0x000fe40000000000 */
[----:B------:R-:W-:Y:S01]  /*d0b0*/  IADD3 R2, R0, 0x11, RZ ;  /* 0x0000001100027810 */ /* 0x000fe20007ffe0ff */
[----:B---3--:R-:W-:Y:S02]  /*d0c0*/  FFMA.FTZ R9, R6, -R195, R238 ;  /* 0x800000c306097223 */ /* 0x008fe400000100ee */
[----:B------:R1:W2:Y:S01]  /*d0d0*/  I2F R6, R3 ;  /* 0x0000000300067306 */ /* 0x0002a20000201400 */
[----:B------:R-:W-:Y:S01]  /*d0e0*/  IABS R4, R4 ;  /* 0x0000000400047213 */ /* 0x000fe20000000000 */
[--C-:B------:R-:W-:Y:S02]  /*d0f0*/  IMAD.IADD R5, R214, 0x1, -R2.reuse ;  /* 0x00000001d6057824 */ /* 0x100fe400078e0a02 */
[----:B-1----:R-:W-:-:S04]  /*d100*/  IMAD.IADD R3, R213, 0x1, -R2 ;  /* 0x00000001d5037824 */ /* 0x002fc800078e0a02 */
[----:B------:R1:W3:Y:S01]  /*d110*/  I2F R11, R4 ;  /* 0x00000004000b7306 */ /* 0x0002e20000201400 */
[----:B------:R-:W-:Y:S01]  /*d120*/  IABS R3, R3 ;  /* 0x0000000300037213 */ /* 0x000fe20000000000 */
[----:B----4-:R-:W-:-:S04]  /*d130*/  FFMA.FTZ R10, R8, -R195, R236 ;  /* 0x800000c3080a7223 */ /* 0x010fc800000100ec */
[----:B-1----:R-:W-:Y:S01]  /*d140*/  IMAD.MOV.U32 R4, RZ, RZ, R3 ;  /* 0x000000ffff047224 */ /* 0x002fe200078e0003 */
[----:B------:R-:W-:-:S03]  /*d150*/  IABS R3, R5 ;  /* 0x0000000500037213 */ /* 0x000fc60000000000 */
[----:B------:R1:W4:Y:S01]  /*d160*/  I2F R8, R4 ;  /* 0x0000000400087306 */ /* 0x0003220000201400 */
[--C-:B------:R-:W-:Y:S02]  /*d170*/  IMAD.IADD R5, R211, 0x1, -R2.reuse ;  /* 0x00000001d3057824 */ /* 0x100fe400078e0a02 */
[----:B-1----:R-:W-:Y:S02]  /*d180*/  IMAD.MOV.U32 R4, RZ, RZ, R3 ;  /* 0x000000ffff047224 */ /* 0x002fe400078e0003 */
[----:B------:R-:W-:-:S05]  /*d190*/  IMAD.IADD R3, R212, 0x1, -R2 ;  /* 0x00000001d4037824 */ /* 0x000fca00078e0a02 */
[----:B------:R-:W-:Y:S01]  /*d1a0*/  IABS R3, R3 ;  /* 0x0000000300037213 */ /* 0x000fe20000000000 */
[----:B------:R1:W-:Y:S01]  /*d1b0*/  I2F R7, R4 ;  /* 0x0000000400077306 */ /* 0x0003e20000201400 */
[----:B--2---:R-:W-:Y:S01]  /*d1c0*/  FFMA.FTZ R6, R6, -R195, R224 ;  /* 0x800000c306067223 */ /* 0x004fe200000100e0 */
[----:B------:R-:W-:Y:S01]  /*d1d0*/  FSEL R59, R10, -INF , !P0 ;  /* 0xff8000000a3b7808 */ /* 0x000fe20004000000 */
[----:B------:R-:W-:Y:S02]  /*d1e0*/  IMAD.MOV.U32 R37, RZ, RZ, R41 ;  /* 0x000000ffff257224 */ /* 0x000fe400078e0029 */
[----:B-1----:R-:W-:Y:S01]  /*d1f0*/  IMAD.MOV.U32 R4, RZ, RZ, R3 ;  /* 0x000000ffff047224 */ /* 0x002fe200078e0003 */
[----:B------:R-:W-:-:S03]  /*d200*/  IABS R3, R5 ;  /* 0x0000000500037213 */ /* 0x000fc60000000000 */
[----:B------:R3:W-:Y:S01]  /*d210*/  I2F R5, R4 ;  /* 0x0000000400057306 */ /* 0x0007e20000201400 */
[----:B------:R-:W-:-:S07]  /*d220*/  FSEL R63, R9, -INF , !P6 ;  /* 0xff800000093f7808 */ /* 0x000fce0007000000 */
[----:B------:R-:W1:Y:S01]  /*d230*/  I2F R3, R3 ;  /* 0x0000000300037306 */ /* 0x000e620000201400 */
[----:B------:R-:W-:Y:S01]  /*d240*/  FSEL R107, R6, -INF , !P5 ;  /* 0xff800000066b7808 */ /* 0x000fe20006800000 */
[----:B---3--:R-:W-:Y:S01]  /*d250*/  FFMA.FTZ R4, R11, -R195, R226 ;  /* 0x800000c30b047223 */ /* 0x008fe200000100e2 */
[C---:B------:R-:W-:Y:S02]  /*d260*/  ISETP.GE.AND P0, PT, R2.reuse, R210, PT ;  /* 0x000000d20200720c */ /* 0x040fe40003f06270 */
[----:B------:R-:W-:Y:S02]  /*d270*/  ISETP.GE.AND P6, PT, R2, R209, PT ;  /* 0x000000d10200720c */ /* 0x000fe40003fc6270 */
[----:B------:R-:W-:Y:S02]  /*d280*/  FSEL R41, R4, -INF , !P1 ;  /* 0xff80000004297808 */ /* 0x000fe40004800000 */
[C---:B------:R-:W-:Y:S02]  /*d290*/  ISETP.GE.AND P5, PT, R2.reuse, R208, PT ;  /* 0x000000d00200720c */ /* 0x040fe40003fa6270 */
[----:B------:R-:W-:-:S02]  /*d2a0*/  ISETP.GE.AND P1, PT, R2, R207, PT ;  /* 0x000000cf0200720c */ /* 0x000fc40003f26270 */
[C---:B------:R-:W-:Y:S02]  /*d2b0*/  ISETP.GE.OR P0, PT, R2.reuse, R218, !P0 ;  /* 0x000000da0200720c */ /* 0x040fe40004706670 */
[C---:B------:R-:W-:Y:S02]  /*d2c0*/  ISETP.GE.OR P6, PT, R2.reuse, R217, !P6 ;  /* 0x000000d90200720c */ /* 0x040fe400077c6670 */
[C---:B------:R-:W-:Y:S02]  /*d2d0*/  ISETP.GE.OR P5, PT, R2.reuse, R216, !P5 ;  /* 0x000000d80200720c */ /* 0x040fe40006fa6670 */
[----:B------:R-:W-:Y:S02]  /*d2e0*/  ISETP.GE.OR P1, PT, R2, R215, !P1 ;  /* 0x000000d70200720c */ /* 0x000fe40004f26670 */
[----:B------:R-:W-:Y:S01]  /*d2f0*/  IADD3 R2, R0, 0x18, RZ ;  /* 0x0000001800027810 */ /* 0x000fe20007ffe0ff */
[-C--:B----4-:R-:W-:Y:S02]  /*d300*/  FFMA.FTZ R11, R8, -R195.reuse, R237 ;  /* 0x800000c3080b7223 */ /* 0x090fe400000100ed */
[----:B-1----:R-:W-:-:S02]  /*d310*/  FFMA.FTZ R8, R3, -R195, R227 ;  /* 0x800000c303087223 */ /* 0x002fc400000100e3 */
[--C-:B------:R-:W-:Y:S02]  /*d320*/  IMAD.IADD R3, R213, 0x1, -R2.reuse ;  /* 0x00000001d5037824 */ /* 0x100fe400078e0a02 */
[----:B------:R-:W-:Y:S02]  /*d330*/  FFMA.FTZ R9, R5, -R195, R225 ;  /* 0x800000c305097223 */ /* 0x000fe400000100e1 */
[----:B------:R-:W-:Y:S01]  /*d340*/  IMAD.IADD R5, R214, 0x1, -R2 ;  /* 0x00000001d6057824 */ /* 0x000fe200078e0a02 */
[----:B------:R-:W-:Y:S01]  /*d350*/  IABS R3, R3 ;  /* 0x0000000300037213 */ /* 0x000fe20000000000 */
[----:B------:R-:W-:-:S04]  /*d360*/  FFMA.FTZ R10, R7, -R195, R239 ;  /* 0x800000c3070a7223 */ /* 0x000fc800000100ef */
[----:B------:R-:W-:Y:S01]  /*d370*/  IMAD.MOV.U32 R4, RZ, RZ, R3 ;  /* 0x000000ffff047224 */ /* 0x000fe200078e0003 */
[----:B------:R-:W-:-:S03]  /*d380*/  IABS R3, R5 ;  /* 0x0000000500037213 */ /* 0x000fc60000000000 */
[----:B------:R1:W-:Y:S01]  /*d390*/  I2F R7, R4 ;  /* 0x0000000400077306 */ /* 0x0003e20000201400 */
[----:B------:R-:W-:Y:S02]  /*d3a0*/  IMAD.MOV.U32 R39, RZ, RZ, R50 ;  /* 0x000000ffff277224 */ /* 0x000fe400078e0032 */
[----:B-1----:R-:W-:Y:S02]  /*d3b0*/  IMAD.MOV.U32 R4, RZ, RZ, R3 ;  /* 0x000000ffff047224 */ /* 0x002fe400078e0003 */
[----:B------:R-:W-:-:S05]  /*d3c0*/  IMAD.IADD R3, R212, 0x1, -R2 ;  /* 0x00000001d4037824 */ /* 0x000fca00078e0a02 */
[----:B------:R-:W-:-:S04]  /*d3d0*/  IABS R3, R3 ;  /* 0x0000000300037213 */ /* 0x000fc80000000000 */
[----:B------:R1:W-:Y:S01]  /*d3e0*/  I2F R5, R3 ;  /* 0x0000000300057306 */ /* 0x0003e20000201400 */
[----:B------:R-:W-:Y:S01]  /*d3f0*/  IMAD.MOV.U32 R50, RZ, RZ, R40 ;  /* 0x000000ffff327224 */ /* 0x000fe200078e0028 */
[----:B------:R-:W-:Y:S02]  /*d400*/  FSEL R56, R11, -INF , !P0 ;  /* 0xff8000000b387808 */ /* 0x000fe40004000000 */
        /* <DEDUP_REMOVED lines=112> */
[C---:B------:R-:W-:Y:S01]  /*db10*/  ISETP.GE.OR P5, PT, R2.reuse, R216, !P5 ;  /* 0x000000d80200720c */ /* 0x040fe20006fa6670 */
[----:B------:R-:W-:Y:S01]  /*db20*/  BAR.SYNC.DEFER_BLOCKING 0x0 ;  /* 0x0000000000007b1d */ /* 0x000fe20000010000 */
        /* <DEDUP_REMOVED lines=51> */
[----:B------:R2:W3:Y:S01]  /*de60*/  I2F R9, R5 ;  /* 0x0000000500097306 */ /* 0x0004e20000201400 */
[----:B-1----:R-:W-:Y:S02]  /*de70*/  IABS R4, R2 ;  /* 0x0000000200047213 */ /* 0x002fe40000000000 */
[----:B------:R-:W-:-:S03]  /*de80*/  IADD3 R2, R0, 0x30, RZ ;  /* 0x0000003000027810 */ /* 0x000fc60007ffe0ff */
[----:B--2---:R-:W-:Y:S02]  /*de90*/  IMAD.MOV.U32 R5, RZ, RZ, R4 ;  /* 0x000000ffff057224 */ /* 0x004fe400078e0004 */
[--C-:B------:R-:W-:Y:S02]  /*dea0*/  IMAD.IADD R4, R213, 0x1, -R2.reuse ;  /* 0x00000001d5047824 */ /* 0x100fe400078e0a02 */
[----:B------:R-:W-:-:S03]  /*deb0*/  IMAD.IADD R6, R214, 0x1, -R2 ;  /* 0x00000001d6067824 */ /* 0x000fc600078e0a02 */
[----:B------:R-:W-:Y:S01]  /*dec0*/  IABS R4, R4 ;  /* 0x0000000400047213 */ /* 0x000fe20000000000 */
[----:B------:R-:W-:Y:S02]  /*ded0*/  FFMA.FTZ R15, R7, -R195, R242 ;  /* 0x800000c3070f7223 */ /* 0x000fe400000100f2 */
[----:B------:R1:W2:Y:S01]  /*dee0*/  I2F R7, R5 ;  /* 0x0000000500077306 */ /* 0x0002a20000201400 */
[----:B------:R-:W-:Y:S01]  /*def0*/  IMAD.MOV.U32 R16, RZ, RZ, R23 ;  /* 0x000000ffff107224 */ /* 0x000fe200078e0017 */
[----:B------:R-:W-:Y:S01]  /*df00*/  FSEL R19, R12, -INF , !P1 ;  /* 0xff8000000c137808 */ /* 0x000fe20004800000 */
[----:B------:R-:W-:Y:S01]  /*df10*/  IMAD.MOV.U32 R240, RZ, RZ, R37 ;  /* 0x000000fffff07224 */ /* 0x000fe200078e0025 */
[----:B------:R-:W-:Y:S01]  /*df20*/  FSEL R23, R15, -INF , !P0 ;  /* 0xff8000000f177808 */ /* 0x000fe20004000000 */
[----:B------:R-:W-:Y:S02]  /*df30*/  IMAD.MOV.U32 R242, RZ, RZ, R50 ;  /* 0x000000fffff27224 */ /* 0x000fe400078e0032 */
[----:B-1----:R-:W-:Y:S01]  /*df40*/  IMAD.MOV.U32 R5, RZ, RZ, R4 ;  /* 0x000000ffff057224 */ /* 0x002fe200078e0004 */
[----:B------:R-:W-:-:S03]  /*df50*/  IABS R4, R6 ;  /* 0x0000000600047213 */ /* 0x000fc60000000000 */
[----:B------:R3:W-:Y:S01]  /*df60*/  I2F R8, R5 ;  /* 0x0000000500087306 */ /* 0x0007e20000201400 */
[----:B------:R-:W-:-:S07]  /*df70*/  FSEL R37, R14, -INF , !P6 ;  /* 0xff8000000e257808 */ /* 0x000fce0007000000 */
[----:B------:R1:W4:Y:S01]  /*df80*/  I2F R6, R4 ;  /* 0x0000000400067306 */ /* 0x0003220000201400 */
[----:B------:R-:W-:Y:S02]  /*df90*/  FSEL R50, R13, -INF , !P5 ;  /* 0xff8000000d327808 */ /* 0x000fe40006800000 */
[C---:B------:R-:W-:Y:S02]  /*dfa0*/  ISETP.GE.AND P0, PT, R3.reuse, R210, PT ;  /* 0x000000d20300720c */ /* 0x040fe40003f06270 */
[C---:B------:R-:W-:Y:S02]  /*dfb0*/  ISETP.GE.AND P6, PT, R3.reuse, R209, PT ;  /* 0x000000d10300720c */ /* 0x040fe40003fc6270 */
[C---:B------:R-:W-:Y:S02]  /*dfc0*/  ISETP.GE.AND P5, PT, R3.reuse, R208, PT ;  /* 0x000000d00300720c */ /* 0x040fe40003fa6270 */
[----:B------:R-:W-:Y:S01]  /*dfd0*/  ISETP.GE.AND P1, PT, R3, R207, PT ;  /* 0x000000cf0300720c */ /* 0x000fe20003f26270 */
[-C--:B---3--:R-:W-:Y:S01]  /*dfe0*/  FFMA.FTZ R5, R9, -R195.reuse, R16 ;  /* 0x800000c309057223 */ /* 0x088fe20000010010 */
[----:B------:R-:W-:Y:S01]  /*dff0*/  ISETP.GE.OR P0, PT, R3, R218, !P0 ;  /* 0x000000da0300720c */ /* 0x000fe20004706670 */
[----:B--2---:R-:W-:Y:S01]  /*e000*/  FFMA.FTZ R7, R7, -R195, R17 ;  /* 0x800000c307077223 */ /* 0x004fe20000010011 */
[----:B------:R-:W-:-:S02]  /*e010*/  ISETP.GE.OR P6, PT, R3, R217, !P6 ;  /* 0x000000d90300720c */ /* 0x000fc400077c6670 */
[----:B------:R-:W-:Y:S01]  /*e020*/  ISETP.GE.OR P5, PT, R3, R216, !P5 ;  /* 0x000000d80300720c */ /* 0x000fe20006fa6670 */
[----:B-1----:R-:W-:Y:S01]  /*e030*/  FFMA.FTZ R4, R11, -R195, R242 ;  /* 0x800000c30b047223 */ /* 0x002fe200000100f2 */
[----:B------:R-:W-:Y:S01]  /*e040*/  ISETP.GE.OR P1, PT, R3, R215, !P1 ;  /* 0x000000d70300720c */ /* 0x000fe20004f26670 */
[-C--:B------:R-:W-:Y:S02]  /*e050*/  FFMA.FTZ R3, R10, -R195.reuse, R240 ;  /* 0x800000c30a037223 */ /* 0x080fe400000100f0 */
[-C--:B----4-:R-:W-:Y:S01]  /*e060*/  FFMA.FTZ R9, R6, -R195.reuse, R22 ;  /* 0x800000c306097223 */ /* 0x090fe20000010016 */
[----:B------:R-:W-:Y:S01]  /*e070*/  FSEL R16, R7, -INF , !P1 ;  /* 0xff80000007107808 */ /* 0x000fe20004800000 */
[----:B------:R-:W-:Y:S01]  /*e080*/  FFMA.FTZ R10, R8, -R195, R21 ;  /* 0x800000c3080a7223 */ /* 0x000fe20000010015 */
[----:B------:R-:W-:Y:S01]  /*e090*/  FSEL R21, R4, -INF , !P0 ;  /* 0xff80000004157808 */ /* 0x000fe20004000000 */
[----:B------:R-:W-:Y:S01]  /*e0a0*/  IMAD.MOV.U32 R17, RZ, RZ, R47 ;  /* 0x000000ffff117224 */ /* 0x000fe200078e002f */
[----:B------:R-:W-:Y:S01]  /*e0b0*/  FSEL R47, R5, -INF , !P5 ;  /* 0xff800000052f7808 */ /* 0x000fe20006800000 */
[----:B------:R-:W-:Y:S01]  /*e0c0*/  IMAD.MOV.U32 R22, RZ, RZ, R27 ;  /* 0x000000ffff167224 */ /* 0x000fe200078e001b */
[----:B------:R-:W-:Y:S01]  /*e0d0*/  FSEL R27, R3, -INF , !P6 ;  /* 0xff800000031b7808 */ /* 0x000fe20007000000 */
[----:B------:R-:W-:Y:S01]  /*e0e0*/  IMAD.IADD R3, R212, 0x1, -R2 ;  /* 0x00000001d4037824 */ /* 0x000fe200078e0a02 */
[----:B------:R-:W-:-:S02]  /*e0f0*/  ISETP.GE.AND P0, PT, R2, R210, PT ;  /* 0x000000d20200720c */ /* 0x000fc40003f06270 */
        /* <DEDUP_REMOVED lines=9> */
[----:B------:R-:W-:Y:S02]  /*e190*/  IADD3 R2, R0, 0x31, RZ ;  /* 0x0000003100027810 */ /* 0x000fe40007ffe0ff */
[----:B------:R1:W2:Y:S01]  /*e1a0*/  I2F R6, R3 ;  /* 0x0000000300067306 */ /* 0x0002a20000201400 */
[----:B------:R-:W-:Y:S02]  /*e1b0*/  IABS R4, R4 ;  /* 0x0000000400047213 */ /* 0x000fe40000000000 */
[--C-:B------:R-:W-:Y:S02]  /*e1c0*/  IMAD.IADD R5, R214, 0x1, -R2.reuse ;  /* 0x00000001d6057824 */ /* 0x100fe400078e0a02 */
[----:B-1----:R-:W-:-:S03]  /*e1d0*/  IMAD.IADD R3, R213, 0x1, -R2 ;  /* 0x00000001d5037824 */ /* 0x002fc600078e0a02 */
[----:B------:R1:W3:Y:S02]  /*e1e0*/  I2F R11, R4 ;  /* 0x00000004000b7306 */ /* 0x0002e40000201400 */
[----:B------:R-:W-:-:S05]  /*e1f0*/  IABS R3, R3 ;  /* 0x0000000300037213 */ /* 0x000fca0000000000 */
[----:B-1----:R-:W-:Y:S01]  /*e200*/  IMAD.MOV.U32 R4, RZ, RZ, R3 ;  /* 0x000000ffff047224 */ /* 0x002fe200078e0003 */
[----:B------:R-:W-:-:S03]  /*e210*/  IABS R3, R5 ;  /* 0x0000000500037213 */ /* 0x000fc60000000000 */
[----:B------:R1:W-:Y:S01]  /*e220*/  I2F R8, R4 ;  /* 0x0000000400087306 */ /* 0x0003e20000201400 */
[--C-:B------:R-:W-:Y:S02]  /*e230*/  IMAD.IADD R5, R211, 0x1, -R2.reuse ;  /* 0x00000001d3057824 */ /* 0x100fe400078e0a02 */
[----:B-1----:R-:W-:Y:S02]  /*e240*/  IMAD.MOV.U32 R4, RZ, RZ, R3 ;  /* 0x000000ffff047224 */ /* 0x002fe400078e0003 */
[----:B------:R-:W-:-:S05]  /*e250*/  IMAD.IADD R3, R212, 0x1, -R2 ;  /* 0x00000001d4037824 */ /* 0x000fca00078e0a02 */
[----:B------:R-:W-:Y:S01]  /*e260*/  IABS R3, R3 ;  /* 0x0000000300037213 */ /* 0x000fe20000000000 */
[----:B------:R1:W-:Y:S01]  /*e270*/  I2F R7, R4 ;  /* 0x0000000400077306 */ /* 0x0003e20000201400 */
[----:B--2---:R-:W-:Y:S01]  /*e280*/  FFMA.FTZ R6, R6, -R195, R22 ;  /* 0x800000c306067223 */ /* 0x004fe20000010016 */
[----:B------:R-:W-:Y:S02]  /*e290*/  FSEL R15, R10, -INF , !P0 ;  /* 0xff8000000a0f7808 */ /* 0x000fe40004000000 */
[----:B-1----:R-:W-:Y:S01]  /*e2a0*/  IMAD.MOV.U32 R4, RZ, RZ, R3 ;  /* 0x000000ffff047224 */ /* 0x002fe200078e0003 */
[----:B------:R-:W-:-:S03]  /*e2b0*/  IABS R3, R5 ;  /* 0x0000000500037213 */ /* 0x000fc60000000000 */
[----:B------:R3:W-:Y:S01]  /*e2c0*/  I2F R5, R4 ;  /* 0x0000000400057306 */ /* 0x0007e20000201400 */
[----:B------:R-:W-:-:S07]  /*e2d0*/  FSEL R22, R9, -INF , !P6 ;  /* 0xff80000009167808 */ /* 0x000fce0007000000 */
[----:B------:R-:W1:Y:S01]  /*e2e0*/  I2F R3, R3 ;  /* 0x0000000300037306 */ /* 0x000e620000201400 */
[----:B------:R-:W-:Y:S01]  /*e2f0*/  ISETP.GE.AND P0, PT, R2, R210, PT ;  /* 0x000000d20200720c */ /* 0x000fe20003f06270 */
[----:B---3--:R-:W-:Y:S01]  /*e300*/  FFMA.FTZ R4, R11, -R195, R39 ;  /* 0x800000c30b047223 */ /* 0x008fe20000010027 */
[----:B------:R-:W-:Y:S02]  /*e310*/  FSEL R39, R6, -INF , !P5 ;  /* 0xff80000006277808 */ /* 0x000fe40006800000 */
        /* <DEDUP_REMOVED lines=18> */
[----:B------:R-:W-:Y:S01]  /*e440*/  IADD3 R0, R0, 0x39, RZ ;  /* 0x0000003900007810 */ /* 0x000fe20007ffe0ff */
[----:B-1----:R-:W-:Y:S02]  /*e450*/  IMAD.MOV.U32 R4, RZ, RZ, R3 ;  /* 0x000000ffff047224 */ /* 0x002fe400078e0003 */
[----:B------:R-:W-:-:S04]  /*e460*/  IMAD.IADD R3, R212, 0x1, -R2 ;  /* 0x00000001d4037824 */ /* 0x000fc800078e0a02 */
[----:B------:R1:W-:Y:S01]  /*e470*/  I2F R6, R4 ;  /* 0x0000000400067306 */ /* 0x0003e20000201400 */
[----:B------:R-:W-:-:S05]  /*e480*/  IABS R3, R3 ;  /* 0x0000000300037213 */ /* 0x000fca0000000000 */
[----:B------:R-:W-:Y:S02]  /*e490*/  IMAD.MOV.U32 R5, RZ, RZ, R3 ;  /* 0x000000ffff057224 */ /* 0x000fe400078e0003 */
[----:B-1----:R-:W-:-:S05]  /*e4a0*/  IMAD.IADD R4, R211, 0x1, -R2 ;  /* 0x00000001d3047824 */ /* 0x002fca00078e0a02 */
[----:B------:R-:W-:-:S05]  /*e4b0*/  IABS R3, R4 ;  /* 0x0000000400037213 */ /* 0x000fca0000000000 */
[----:B------:R-:W-:Y:S02]  /*e4c0*/  IMAD.MOV.U32 R4, RZ, RZ, R3 ;  /* 0x000000ffff047224 */ /* 0x000fe400078e0003 */
[----:B------:R-:W-:Y:S02]  /*e4d0*/  IMAD.IADD R3, R213, 0x1, -R0 ;  /* 0x00000001d5037824 */ /* 0x000fe400078e0a00 */
[----:B------:R-:W-:-:S03]  /*e4e0*/  FFMA.FTZ R8, R8, -R195, R17 ;  /* 0x800000c308087223 */ /* 0x000fc60000010011 */
[----:B------:R-:W-:Y:S02]  /*e4f0*/  IABS R3, R3 ;  /* 0x0000000300037213 */ /* 0x000fe40000000000 */
[----:B------:R-:W-:Y:S02]  /*e500*/  FSEL R11, R8, -INF , !P0 ;  /* 0xff800000080b7808 */ /* 0x000fe40004000000 */
[----:B------:R-:W-:Y:S02]  /*e510*/  FSEL R17, R12, -INF , !P6 ;  /* 0xff8000000c117808 */ /* 0x000fe40007000000 */
[----:B------:R-:W1:Y:S01]  /*e520*/  I2F R3, R3 ;  /* 0x0000000300037306 */ /* 0x000e620000201400 */
[----:B------:R-:W-:Y:S02]  /*e530*/  FSEL R26, R10, -INF , !P5 ;  /* 0xff8000000a1a7808 */ /* 0x000fe40006800000 */
[----:B------:R-:W-:Y:S02]  /*e540*/  FSEL R8, R9, -INF , !P1 ;  /* 0xff80000009087808 */ /* 0x000fe40004800000 */
[----:B------:R-:W-:-:S02]  /*e550*/  ISETP.GE.AND P0, PT, R2, R210, PT ;  /* 0x000000d20200720c */ /* 0x000fc40003f06270 */
[C---:B------:R-:W-:Y:S02]  /*e560*/  ISETP.GE.AND P6, PT, R2.reuse, R209, PT ;  /* 0x000000d10200720c */ /* 0x040fe40003fc6270 */
[C---:B------:R-:W-:Y:S02]  /*e570*/  ISETP.GE.AND P5, PT, R2.reuse, R208, PT ;  /* 0x000000d00200720c */ /* 0x040fe40003fa6270 */
[C---:B------:R-:W-:Y:S01]  /*e580*/  ISETP.GE.AND P1, PT, R2.reuse, R207, PT ;  /* 0x000000cf0200720c */ /* 0x040fe20003f26270 */
[----:B------:R-:W2:Y:S01]  /*e590*/  I2F R4, R4 ;  /* 0x0000000400047306 */ /* 0x000ea20000201400 */
[C---:B------:R-:W-:Y:S02]  /*e5a0*/  ISETP.GE.OR P0, PT, R2.reuse, R218, !P0 ;  /* 0x000000da0200720c */ /* 0x040fe40004706670 */
[C---:B------:R-:W-:Y:S02]  /*e5b0*/  ISETP.GE.OR P6, PT, R2.reuse, R217, !P6 ;  /* 0x000000d90200720c */ /* 0x040fe400077c6670 */
[----:B------:R-:W-:-:S02]  /*e5c0*/  ISETP.GE.OR P5, PT, R2, R216, !P5 ;  /* 0x000000d80200720c */ /* 0x000fc40006fa6670 */
[----:B------:R-:W-:Y:S01]  /*e5d0*/  ISETP.GE.OR P1, PT, R2, R215, !P1 ;  /* 0x000000d70200720c */ /* 0x000fe20004f26670 */
[----:B------:R-:W-:Y:S01]  /*e5e0*/  IMAD.IADD R2, R214, 0x1, -R0 ;  /* 0x00000001d6027824 */ /* 0x000fe200078e0a00 */
[----:B------:R-:W3:Y:S04]  /*e5f0*/  I2F R5, R5 ;  /* 0x0000000500057306 */ /* 0x000ee80000201400 */
[----:B------:R-:W-:Y:S01]  /*e600*/  IABS R2, R2 ;  /* 0x0000000200027213 */ /* 0x000fe20000000000 */
[----:B-1----:R-:W-:-:S04]  /*e610*/  FFMA.FTZ R12, R3, -R195, R20 ;  /* 0x800000c3030c7223 */ /* 0x002fc80000010014 */
[----:B------:R-:W-:Y:S02]  /*e620*/  IMAD.MOV.U32 R3, RZ, RZ, R2 ;  /* 0x000000ffff037224 */ /* 0x000fe400078e0002 */
[----:B------:R-:W-:Y:S02]  /*e630*/  IMAD.IADD R2, R212, 0x1, -R0 ;  /* 0x00000001d4027824 */ /* 0x000fe400078e0a00 */
[-C--:B------:R-:W-:Y:S02]  /*e640*/  FFMA.FTZ R10, R7, -R195.reuse, R232 ;  /* 0x800000c3070a7223 */ /* 0x080fe400000100e8 */
[-C--:B--2---:R-:W-:Y:S01]  /*e650*/  FFMA.FTZ R7, R4, -R195.reuse, R204 ;  /* 0x800000c304077223 */ /* 0x084fe200000100cc */
[----:B------:R-:W-:Y:S01]  /*e660*/  IABS R2, R2 ;  /* 0x0000000200027213 */ /* 0x000fe20000000000 */
[----:B------:R-:W-:Y:S02]  /*e670*/  IMAD.IADD R4, R211, 0x1, -R0 ;  /* 0x00000001d3047824 */ /* 0x000fe400078e0a00 */
[----:B------:R-:W-:-:S02]  /*e680*/  FFMA.FTZ R9, R6, -R195, R219 ;  /* 0x800000c306097223 */ /* 0x000fc400000100db */
[----:B---3--:R-:W-:Y:S02]  /*e690*/  FFMA.FTZ R6, R5, -R195, R205 ;  /* 0x800000c305067223 */ /* 0x008fe400000100cd */
[----:B------:R1:W2:Y:S01]  /*e6a0*/  I2F R5, R3 ;  /* 0x0000000300057306 */ /* 0x0002a20000201400 */
[----:B------:R-:W-:Y:S02]  /*e6b0*/  FSEL R10, R10, -INF , !P0 ;  /* 0xff8000000a0a7808 */ /* 0x000fe40004000000 */
[----:B------:R-:W-:-:S04]  /*e6c0*/  ISETP.GE.AND P0, PT, R0, R210, PT ;  /* 0x000000d20000720c */ /* 0x000fc80003f06270 */
[----:B------:R-:W-:Y:S01]  /*e6d0*/  ISETP.GE.OR P0, PT, R0, R218, !P0 ;  /* 0x000000da0000720c */ /* 0x000fe20004706670 */
[----:B-1----:R-:W-:Y:S01]  /*e6e0*/  IMAD.MOV.U32 R3, RZ, RZ, R2 ;  /* 0x000000ffff037224 */ /* 0x002fe200078e0002 */
[----:B------:R-:W-:-:S05]  /*e6f0*/  IABS R2, R4 ;  /* 0x0000000400027213 */ /* 0x000fca0000000000 */
[----:B------:R-:W-:Y:S01]  /*e700*/  I2F R3, R3 ;  /* 0x0000000300037306 */ /* 0x000fe20000201400 */
[----:B------:R-:W-:Y:S02]  /*e710*/  FSEL R14, R9, -INF , !P6 ;  /* 0xff800000090e7808 */ /* 0x000fe40007000000 */
[----:B------:R-:W-:-:S05]  /*e720*/  FSEL R9, R12, -INF , !P0 ;  /* 0xff8000000c097808 */ /* 0x000fca0004000000 */
[----:B------:R-:W1:Y:S01]  /*e730*/  I2F R2, R2 ;  /* 0x0000000200027306 */ /* 0x000e620000201400 */
[----:B------:R-:W-:Y:S02]  /*e740*/  ISETP.GT.AND P0, PT, R197, R206, PT ;  /* 0x000000cec500720c */ /* 0x000fe40003f04270 */
[----:B------:R-:W-:Y:S02]  /*e750*/  FSEL R20, R6, -INF , !P5 ;  /* 0xff80000006147808 */ /* 0x000fe40006800000 */
[----:B------:R-:W-:Y:S02]  /*e760*/  FSEL R7, R7, -INF , !P1 ;  /* 0xff80000007077808 */ /* 0x000fe40004800000 */
[C---:B------:R-:W-:Y:S02]  /*e770*/  ISETP.GE.AND P6, PT, R0.reuse, R209, PT ;  /* 0x000000d10000720c */ /* 0x040fe40003fc6270 */
[C---:B------:R-:W-:Y:S02]  /*e780*/  ISETP.GE.AND P5, PT, R0.reuse, R208, PT ;  /* 0x000000d00000720c */ /* 0x040fe40003fa6270 */
[C---:B------:R-:W-:Y:S01]  /*e790*/  ISETP.GE.AND P1, PT, R0.reuse, R207, PT ;  /* 0x000000cf0000720c */ /* 0x040fe20003f26270 */
[----:B--2---:R-:W-:Y:S01]  /*e7a0*/  FFMA.FTZ R4, R5, -R195, R18 ;  /* 0x800000c305047223 */ /* 0x004fe20000010012 */
[----:B------:R-:W-:-:S02]  /*e7b0*/  ISETP.GE.OR P6, PT, R0, R217, !P6 ;  /* 0x000000d90000720c */ /* 0x000fc400077c6670 */
[----:B------:R-:W-:Y:S01]  /*e7c0*/  ISETP.GE.OR P5, PT, R0, R216, !P5 ;  /* 0x000000d80000720c */ /* 0x000fe20006fa6670 */
[----:B-1----:R-:W-:Y:S01]  /*e7d0*/  FFMA.FTZ R6, R2, -R195, R196 ;  /* 0x800000c302067223 */ /* 0x002fe200000100c4 */
[----:B------:R-:W-:Y:S01]  /*e7e0*/  ISETP.GE.OR P1, PT, R0, R215, !P1 ;  /* 0x000000d70000720c */ /* 0x000fe20004f26670 */
[----:B------:R-:W-:Y:S01]  /*e7f0*/  FFMA.FTZ R0, R3, -R195, R201 ;  /* 0x800000c303007223 */ /* 0x000fe200000100c9 */
[----:B------:R-:W-:Y:S01]  /*e800*/  BSSY B1, `(.L_x_939) ;  /* 0x0000042000017945 */ /* 0x000fe20003800000 */
[----:B------:R-:W-:Y:S02]  /*e810*/  FSEL R12, R4, -INF , !P6 ;  /* 0xff800000040c7808 */ /* 0x000fe40007000000 */
[----:B------:R-:W-:Y:S02]  /*e820*/  FSEL R6, R6, -INF , !P1 ;  /* 0xff80000006067808 */ /* 0x000fe40004800000 */
[----:B------:R-:W-:Y:S01]  /*e830*/  FSEL R18, R0, -INF , !P5 ;  /* 0xff80000000127808 */ /* 0x000fe20006800000 */
[----:B------:R-:W-:Y:S05]  /*e840*/  @!P0 BRA `(.L_x_940) ;  /* 0x000003d000008947 */ /* 0x000fea0003800000 */
[----:B------:R-:W2:Y:S04]  /*e850*/  LDL R219, [R1+0x1ec] ;  /* 0x0001ec0001db7983 */ /* 0x000ea80000100800 */
[----:B------:R-:W3:Y:S04]  /*e860*/  LDL R205, [R1+0x1b8] ;  /* 0x0001b80001cd7983 */ /* 0x000ee80000100800 */
[----:B------:R-:W4:Y:S04]  /*e870*/  LDL.64 R240, [R1+0x1c0] ;  /* 0x0001c00001f07983 */ /* 0x000f280000100a00 */
[----:B------:R-:W5:Y:S04]  /*e880*/  LDL R233, [R1+0x1bc] ;  /* 0x0001bc0001e97983 */ /* 0x000f680000100800 */
[----:B------:R-:W5:Y:S01]  /*e890*/  LDL R206, [R1+0x1d8] ;  /* 0x0001d80001ce7983 */ /* 0x000f620000100800 */
[----:B------:R-:W-:-:S04]  /*e8a0*/  IADD3 R2, R199, -0x3, RZ ;  /* 0xfffffffdc7027810 */ /* 0x000fc80007ffe0ff */
[----:B------:R-:W-:Y:S01]  /*e8b0*/  SHF.R.S32.HI R3, RZ, 0x1f, R2 ;  /* 0x0000001fff037819 */ /* 0x000fe20000011402 */
[----:B------:R1:W-:Y:S04]  /*e8c0*/  @P4 STS [R198+0x6000], RZ ;  /* 0x006000ffc6004388 */ /* 0x0003e80000000800 */
[----:B------:R1:W-:Y:S04]  /*e8d0*/  @P4 STS [R198+0x6004], RZ ;  /* 0x006004ffc6004388 */ /* 0x0003e80000000800 */
[----:B------:R1:W-:Y:S01]  /*e8e0*/  @P4 STS.64 [R198+0x6008], RZ ;  /* 0x006008ffc6004388 */ /* 0x0003e20000000a00 */
[----:B------:R-:W-:Y:S01]  /*e8f0*/  BSSY B0, `(.L_x_941) ;  /* 0x0000031000007945 */ /* 0x000fe20003800000 */
[----:B--2---:R-:W-:-:S04]  /*e900*/  IMAD R0, R219, R2, RZ ;  /* 0x00000002db007224 */ /* 0x004fc800078e02ff */
[-C--:B---3--:R-:W-:Y:S02]  /*e910*/  IMAD R0, R3, R205.reuse, R0 ;  /* 0x000000cd03007224 */ /* 0x088fe400078e0200 */
[----:B----4-:R-:W-:-:S04]  /*e920*/  IMAD.WIDE.U32 R2, R2, R205, R240 ;  /* 0x000000cd02027225 */ /* 0x010fc800078e00f0 */
        /* <DEDUP_REMOVED lines=17> */
[----:B-----5:R-:W-:-:S03]  /*ea40*/  IADD3 R2, P0, R233, R2, RZ ;  /* 0x00000002e9027210 */ /* 0x020fc60007f1e0ff */
        /* <DEDUP_REMOVED lines=27> */
.L_x_942:
[----:B------:R-:W-:Y:S05]  /*ec00*/  BSYNC B0 ;  /* 0x0000000000007941 */ /* 0x000fea0003800000 */
.L_x_941:
[----:B------:R-:W0:Y:S02]  /*ec10*/  LDGDEPBAR ;  /* 0x00000000000079af */ /* 0x000e240000000000 */
.L_x_940:
[----:B------:R-:W-:Y:S05]  /*ec20*/  BSYNC B1 ;  /* 0x0000000000017941 */ /* 0x000fea0003800000 */
.L_x_939:
[----:B------:R-:W2:Y:S01]  /*ec30*/  LD.E R0, [R108.64+0xdc] ;  /* 0x0000dc046c007980 */ /* 0x000ea2000c101900 */
[----:B------:R-:W-:-:S03]  /*ec40*/  FMNMX.FTZ R2, R103, R45, !PT ;  /* 0x0000002d67027209 */ /* 0x000fc60007810000 */
[----:B------:R-:W3:Y:S01]  /*ec50*/  LDL R178, [R1+0x18] ;  /* 0x0000180001b27983 */ /* 0x000ee20000100800 */
[----:B------:R-:W-:Y:S02]  /*ec60*/  FMNMX.FTZ R2, R44, R2, !PT ;  /* 0x000000022c027209 */ /* 0x000fe40007810000 */
[----:B------:R-:W-:Y:S01]  /*ec70*/  FMNMX.FTZ R3, R102, R106, !PT ;  /* 0x0000006a66037209 */ /* 0x000fe20007810000 */
[----:B------:R-:W4:Y:S01]  /*ec80*/  LDL.LU.64 R244, [R1+0xb0] ;  /* 0x0000b00001f47983 */ /* 0x000f220000300a00 */
[----:B------:R-:W-:Y:S02]  /*ec90*/  FMNMX.FTZ R2, R43, R2, !PT ;  /* 0x000000022b027209 */ /* 0x000fe40007810000 */
[----:B------:R-:W-:Y:S01]  /*eca0*/  FMNMX.FTZ R3, R105, R3, !PT ;  /* 0x0000000369037209 */ /* 0x000fe20007810000 */
[----:B------:R-:W3:Y:S01]  /*ecb0*/  LDL R221, [R1+0x38] ;  /* 0x0000380001dd7983 */ /* 0x000ee20000100800 */
[----:B------:R-:W-:Y:S02]  /*ecc0*/  FMNMX.FTZ R2, R42, R2, !PT ;  /* 0x000000022a027209 */ /* 0x000fe40007810000 */
[----:B------:R-:W-:Y:S01]  /*ecd0*/  FMNMX.FTZ R3, R65, R3, !PT ;  /* 0x0000000341037209 */ /* 0x000fe20007810000 */
[----:B------:R-:W3:Y:S01]  /*ece0*/  LDL.LU R222, [R1+0x180] ;  /* 0x0001800001de7983 */ /* 0x000ee20000300800 */
        /* <DEDUP_REMOVED lines=11> */
[----:B------:R-:W-:Y:S01]  /*eda0*/  STL.64 [R1+0x2a0], R28 ;  /* 0x0002a01c01007387 */ /* 0x000fe20000100a00 */
        /* <DEDUP_REMOVED lines=13> */
[----:B------:R-:W-:Y:S01]  /*ee80*/  STL [R1+0x250], R229 ;  /* 0x000250e501007387 */ /* 0x000fe20000100800 */
[----:B------:R-:W-:-:S03]  /*ee90*/  FMNMX.FTZ R2, R8, R2, !PT ;  /* 0x0000000208027209 */ /* 0x000fc60007810000 */
[----:B------:R-:W-:Y:S01]  /*eea0*/  STL [R1+0x24c], R228 ;  /* 0x00024ce401007387 */ /* 0x000fe20000100800 */
[----:B------:R-:W-:-:S03]  /*eeb0*/  FMNMX.FTZ R2, R7, R2, !PT ;  /* 0x0000000207027209 */ /* 0x000fc60007810000 */
[----:B------:R-:W-:Y:S01]  /*eec0*/  STL [R1+0x248], R218 ;  /* 0x000248da01007387 */ /* 0x000fe20000100800 */
[----:B------:R-:W-:-:S03]  /*eed0*/  FMNMX.FTZ R2, R6, R2, !PT ;  /* 0x0000000206027209 */ /* 0x000fc60007810000 */
[----:B------:R-:W-:Y:S04]  /*eee0*/  STL [R1+0x244], R217 ;  /* 0x000244d901007387 */ /* 0x000fe80000100800 */
[----:B-1----:R-:W1:Y:S04]  /*eef0*/  SHFL.BFLY PT, R4, R2, 0x2, 0x1f ;  /* 0x0c401f0002047f89 */ /* 0x002e6800000e0000 */
[----:B------:R-:W-:Y:S04]  /*ef00*/  STL [R1+0x240], R216 ;  /* 0x000240d801007387 */ /* 0x000fe80000100800 */
[----:B------:R-:W-:Y:S04]  /*ef10*/  STL [R1+0x23c], R215 ;  /* 0x00023cd701007387 */ /* 0x000fe80000100800 */
[----:B------:R-:W-:Y:S04]  /*ef20*/  STL [R1+0x238], R214 ;  /* 0x000238d601007387 */ /* 0x000fe80000100800 */
[----:B------:R1:W-:Y:S02]  /*ef30*/  STL.64 [R1+0x230], R212 ;  /* 0x000230d401007387 */ /* 0x0003e40000100a00 */
[----:B-1----:R-:W-:-:S05]  /*ef40*/  FMNMX.FTZ R2, R2, R4, !PT ;  /* 0x0000000402027209 */ /* 0x002fca0007810000 */
[----:B------:R-:W1:Y:S04]  /*ef50*/  SHFL.BFLY PT, R4, R2, 0x1, 0x1f ;  /* 0x0c201f0002047f89 */ /* 0x000e6800000e0000 */
[----:B------:R-:W3:Y:S04]  /*ef60*/  LDL.64 R212, [R1+0xa0] ;  /* 0x0000a00001d47983 */ /* 0x000ee80000100a00 */
[----:B------:R1:W-:Y:S02]  /*ef70*/  STL.64 [R1+0x228], R210 ;  /* 0x000228d201007387 */ /* 0x0003e40000100a00 */
[----:B-1----:R-:W-:-:S02]  /*ef80*/  FMNMX.FTZ R250, R2, R4, !PT ;  /* 0x0000000402fa7209 */ /* 0x002fc40007810000 */
[----:B------:R-:W-:Y:S02]  /*ef90*/  FMNMX.FTZ R2, R21, R3, !PT ;  /* 0x0000000315027209 */ /* 0x000fe40007810000 */
[----:B------:R-:W-:Y:S02]  /*efa0*/  FSETP.NEU.FTZ.AND P0, PT, R250, -INF , PT ;  /* 0xff800000fa00780b */ /* 0x000fe40003f1d000 */
[----:B------:R-:W-:-:S04]  /*efb0*/  FMNMX.FTZ R3, R15, R2, !PT ;  /* 0x000000020f037209 */ /* 0x000fc80007810000 */
[----:B------:R-:W-:-:S04]  /*efc0*/  FMNMX.FTZ R3, R11, R3, !PT ;  /* 0x000000030b037209 */ /* 0x000fc80007810000 */
[----:B------:R-:W-:Y:S01]  /*efd0*/  FMNMX.FTZ R3, R10, R3, !PT ;  /* 0x000000030a037209 */ /* 0x000fe20007810000 */
[----:B------:R-:W3:Y:S04]  /*efe0*/  LDL.64 R210, [R1+0x138] ;  /* 0x0001380001d27983 */ /* 0x000ee80000100a00 */
[----:B------:R1:W-:Y:S04]  /*eff0*/  STL [R1+0x224], R207 ;  /* 0x000224cf01007387 */ /* 0x0003e80000100800 */
[----:B-1----:R-:W3:Y:S04]  /*f000*/  LDL R207, [R1+0xcc] ;  /* 0x0000cc0001cf7983 */ /* 0x002ee80000100800 */
        /* <DEDUP_REMOVED lines=15> */
[-CC-:B------:R-:W-:Y:S01]  /*f100*/  FFMA.FTZ R41, R41, R0.reuse, -R2.reuse ;  /* 0x0000000029297223 */ /* 0x180fe20000010802 */
[----:B-1----:R-:W2:Y:S01]  /*f110*/  LDL R193, [R1+0x4c] ;  /* 0x00004c0001c17983 */ /* 0x002ea20000100800 */
[----:B------:R-:W-:-:S02]  /*f120*/  FFMA.FTZ R40, R40, R0, -R2 ;  /* 0x0000000028287223 */ /* 0x000fc40000010802 */
[-CC-:B------:R-:W-:Y:S01]  /*f130*/  FFMA.FTZ R199, R48, R0.reuse, -R2.reuse ;  /* 0x0000000030c77223 */ /* 0x180fe20000010802 */
[----:B------:R1:W-:Y:S01]  /*f140*/  STL [R1+0x208], R192 ;  /* 0x000208c001007387 */ /* 0x0003e20000100800 */
        /* <DEDUP_REMOVED lines=9> */
[----:B------:R-:W-:Y:S02]  /*f1e0*/  FMNMX.FTZ R2, R9, R3, !PT ;  /* 0x0000000309027209 */ /* 0x000fe40007810000 */
[----:B------:R-:W-:-:S05]  /*f1f0*/  FSEL R3, R250, RZ, P0 ;  /* 0x000000fffa037208 */ /* 0x000fca0000000000 */
[----:B------:R-:W-:Y:S01]  /*f200*/  FADD.FTZ R36, R103, -R3 ;  /* 0x8000000367247221 */ /* 0x000fe20000010000 */
[----:B-1----:R-:W2:Y:S04]  /*f210*/  LDL R192, [R1+0x58] ;  /* 0x0000580001c07983 */ /* 0x002ea80000100800 */
[----:B------:R-:W1:Y:S04]  /*f220*/  SHFL.BFLY PT, R3, R2, 0x2, 0x1f ;  /* 0x0c401f0002037f89 */ /* 0x000e6800000e0000 */
[----:B------:R1:W-:Y:S02]  /*f230*/  STL [R1+0x204], R191 ;  /* 0x000204bf01007387 */ /* 0x0003e40000100800 */
[----:B-1----:R-:W-:-:S05]  /*f240*/  FMNMX.FTZ R2, R2, R3, !PT ;  /* 0x0000000302027209 */ /* 0x002fca0007810000 */
[----:B------:R-:W1:Y:S04]  /*f250*/  SHFL.BFLY PT, R3, R2, 0x1, 0x1f ;  /* 0x0c201f0002037f89 */ /* 0x000e6800000e0000 */
[----:B------:R-:W2:Y:S04]  /*f260*/  LDL R191, [R1+0xbc] ;  /* 0x0000bc0001bf7983 */ /* 0x000ea80000100800 */
[----:B------:R1:W-:Y:S02]  /*f270*/  STL [R1+0x200], R189 ;  /* 0x000200bd01007387 */ /* 0x0003e40000100800 */
[----:B-1----:R-:W-:-:S02]  /*f280*/  FMNMX.FTZ R252, R2, R3, !PT ;  /* 0x0000000302fc7209 */ /* 0x002fc40007810000 */
[----:B------:R-:W2:Y:S04]  /*f290*/  LDL R189, [R1+0x54] ;  /* 0x0000540001bd7983 */ /* 0x000ea80000100800 */
[----:B------:R-:W-:Y:S04]  /*f2a0*/  STL [R1+0x260], R108 ;  /* 0x0002606c01007387 */ /* 0x000fe80000100800 */
[----:B------:R-:W-:Y:S04]  /*f2b0*/  STL [R1+0x25c], R109 ;  /* 0x00025c6d01007387 */ /* 0x000fe80000100800 */
[----:B------:R-:W-:Y:S04]  /*f2c0*/  STL [R1+0x1c], R250 ;  /* 0x00001cfa01007387 */ /* 0x000fe80000100800 */
        /* <DEDUP_REMOVED lines=54> */
[----:B------:R-:W-:Y:S01]  /*f630*/  FSEL R2, R2, RZ, P0 ;  /* 0x000000ff02027208 */ /* 0x000fe20000000000 */
[----:B------:R-:W-:-:S04]  /*f640*/  IMAD.MOV.U32 R246, RZ, RZ, R178 ;  /* 0x000000fffff67224 */ /* 0x000fc800078e00b2 */
        /* <DEDUP_REMOVED lines=9> */
[-CC-:B------:R-:W-:Y:S01]  /*f6e0*/  FFMA.FTZ R6, R110, R0.reuse, -R2.reuse ;  /* 0x000000006e067223 */ /* 0x180fe20000010802 */
[----:B------:R-:W-:Y:S01]  /*f6f0*/  MUFU.EX2 R102, R16 ;  /* 0x0000001000667308 */ /* 0x000fe20000000800 */
[-CC-:B------:R-:W-:Y:S01]  /*f700*/  FFMA.FTZ R9, R104, R0.reuse, -R2.reuse ;  /* 0x0000000068097223 */ /* 0x180fe20000010802 */
[----:B------:R-:W2:Y:S01]  /*f710*/  LDL R31, [R1+0x50] ;  /* 0x00005000011f7983 */ /* 0x000ea20000100800 */
        /* <DEDUP_REMOVED lines=42> */
[----:B------:R1:W-:Y:S01]  /*f9c0*/  MUFU.EX2 R16, R5 ;  /* 0x0000000500107308 */ /* 0x0003e20000000800 */
[----:B------:R-:W-:Y:S02]  /*f9d0*/  FMUL.FTZ R6, R0, R6 ;  /* 0x0000000600067220 */ /* 0x000fe40000410000 */
[----:B-1----:R-:W-:-:S05]  /*f9e0*/  FFMA.FTZ R5, R182, R0, -R2 ;  /* 0x00000000b6057223 */ /* 0x002fca0000010802 */
[----:B------:R1:W-:Y:S08]  /*f9f0*/  MUFU.EX2 R15, R5 ;  /* 0x00000005000f7308 */ /* 0x0003f00000000800 */
[----:B------:R-:W-:Y:S01]  /*fa00*/  MUFU.EX2 R45, R45 ;  /* 0x0000002d002d7308 */ /* 0x000fe20000000800 */
[----:B-1----:R-:W-:-:S07]  /*fa10*/  FMUL.FTZ R5, R0, R36 ;  /* 0x0000002400057220 */ /* 0x002fce0000410000 */
[----:B------:R-:W3:Y:S08]  /*fa20*/  MUFU.EX2 R6, R6 ;  /* 0x0000000600067308 */ /* 0x000ef00000000800 */
[----:B------:R-:W2:Y:S01]  /*fa30*/  MUFU.EX2 R5, R5 ;  /* 0x0000000500057308 */ /* 0x000ea20000000800 */
[-CC-:B------:R-:W-:Y:S01]  /*fa40*/  FFMA.FTZ R12, R62, R0.reuse, -R2.reuse ;  /* 0x000000003e0c7223 */ /* 0x180fe20000010802 */
[----:B------:R-:W-:Y:S01]  /*fa50*/  STL [R1+0x14], R30 ;  /* 0x0000141e01007387 */ /* 0x000fe20000100800 */
[----:B------:R-:W-:-:S02]  /*fa60*/  FFMA.FTZ R17, R58, R0, -R2 ;  /* 0x000000003a117223 */ /* 0x000fc40000010802 */
[----:B------:R-:W-:-:S03]  /*fa70*/  FFMA.FTZ R22, R50, R0, -R2 ;  /* 0x0000000032167223 */ /* 0x000fc60000010802 */
[----:B------:R-:W-:Y:S01]  /*fa80*/  MUFU.EX2 R53, R43 ;  /* 0x0000002b00357308 */ /* 0x000fe20000000800 */
[-CC-:B------:R-:W-:Y:S02]  /*fa90*/  FFMA.FTZ R21, R47, R0.reuse, -R2.reuse ;  /* 0x000000002f157223 */ /* 0x180fe40000010802 */
[-CC-:B------:R-:W-:Y:S02]  /*faa0*/  FFMA.FTZ R39, R39, R0.reuse, -R2.reuse ;  /* 0x0000000027277223 */ /* 0x180fe40000010802 */
[----:B------:R-:W-:-:S03]  /*fab0*/  FFMA.FTZ R26, R26, R0, -R2 ;  /* 0x000000001a1a7223 */ /* 0x000fc60000010802 */
[----:B------:R-:W-:Y:S01]  /*fac0*/  MUFU.EX2 R43, R42 ;  /* 0x0000002a002b7308 */ /* 0x000fe20000000800 */
[----:B------:R-:W-:-:S07]  /*fad0*/  FFMA.FTZ R23, R18, R0, -R2 ;  /* 0x0000000012177223 */ /* 0x000fce0000010802 */
[----:B------:R-:W-:Y:S08]  /*fae0*/  MUFU.EX2 R63, R41 ;  /* 0x00000029003f7308 */ /* 0x000ff00000000800 */
[----:B------:R1:W-:Y:S08]  /*faf0*/  MUFU.EX2 R110, R24 ;  /* 0x00000018006e7308 */ /* 0x0003f00000000800 */
[----:B------:R3:W-:Y:S08]  /*fb00*/  MUFU.EX2 R42, R19 ;  /* 0x00000013002a7308 */ /* 0x0007f00000000800 */
[----:B------:R4:W-:Y:S01]  /*fb10*/  MUFU.EX2 R38, R9 ;  /* 0x0000000900267308 */ /* 0x0009e20000000800 */
[----:B-1----:R-:W-:-:S07]  /*fb20*/  FFMA.FTZ R24, R20, R0, -R2 ;  /* 0x0000000014187223 */ /* 0x002fce0000010802 */
[----:B------:R1:W-:Y:S01]  /*fb30*/  MUFU.EX2 R105, R8 ;  /* 0x0000000800697308 */ /* 0x0003e20000000800 */
[----:B---3--:R-:W-:-:S07]  /*fb40*/  FFMA.FTZ R19, R55, R0, -R2 ;  /* 0x0000000037137223 */ /* 0x008fce0000010802 */
[----:B------:R3:W-:Y:S01]  /*fb50*/  MUFU.EX2 R41, R7 ;  /* 0x0000000700297308 */ /* 0x0007e20000000800 */
[----:B----4-:R-:W-:-:S07]  /*fb60*/  FFMA.FTZ R9, R67, R0, -R2 ;  /* 0x0000000043097223 */ /* 0x010fce0000010802 */
[----:B------:R4:W-:Y:S01]  /*fb70*/  MUFU.EX2 R104, R10 ;  /* 0x0000000a00687308 */ /* 0x0009e20000000800 */
[----:B-1----:R-:W-:-:S07]  /*fb80*/  FFMA.FTZ R8, R180, R0, -R2 ;  /* 0x00000000b4087223 */ /* 0x002fce0000010802 */
[----:B------:R1:W-:Y:S01]  /*fb90*/  MUFU.EX2 R54, R11 ;  /* 0x0000000b00367308 */ /* 0x0003e20000000800 */
[-CC-:B---3--:R-:W-:Y:S02]  /*fba0*/  FFMA.FTZ R7, R181, R0.reuse, -R2.reuse ;  /* 0x00000000b5077223 */ /* 0x188fe40000010802 */
[-CC-:B----4-:R-:W-:Y:S02]  /*fbb0*/  FFMA.FTZ R10, R107, R0.reuse, -R2.reuse ;  /* 0x000000006b0a7223 */ /* 0x190fe40000010802 */
[----:B-1----:R-:W-:Y:S02]  /*fbc0*/  FFMA.FTZ R11, R64, R0, -R2 ;  /* 0x00000000400b7223 */ /* 0x002fe40000010802 */
[----:B------:R-:W-:Y:S02]  /*fbd0*/  FFMA.FTZ R2, R249, R6, R16 ;  /* 0x00000006f9027223 */ /* 0x000fe40000010010 */
[----:B--2---:R-:W-:Y:S02]  /*fbe0*/  FFMA.FTZ R0, R248, R5, R45 ;  /* 0x00000005f8007223 */ /* 0x004fe4000001002d */
[----:B------:R-:W2:Y:S01]  /*fbf0*/  LDL.64 R248, [R1+0x178] ;  /* 0x0001780001f87983 */ /* 0x000ea20000100a00 */
[----:B------:R-:W-:Y:S08]  /*fc00*/  MUFU.EX2 R44, R44 ;  /* 0x0000002c002c7308 */ /* 0x000ff00000000800 */
[----:B------:R-:W-:Y:S08]  /*fc10*/  MUFU.EX2 R60, R40 ;  /* 0x00000028003c7308 */ /* 0x000ff00000000800 */
[----:B------:R-:W1:Y:S08]  /*fc20*/  MUFU.EX2 R40, R25 ;  /* 0x0000001900287308 */ /* 0x000e700000000800 */
[----:B------:R3:W4:Y:S08]  /*fc30*/  MUFU.EX2 R25, R7 ;  /* 0x0000000700197308 */ /* 0x0007300000000800 */
[----:B------:R4:W4:Y:S08]  /*fc40*/  MUFU.EX2 R14, R8 ;  /* 0x00000008000e7308 */ /* 0x0009300000000800 */
[----:B------:R-:W4:Y:S01]  /*fc50*/  MUFU.EX2 R10, R10 ;  /* 0x0000000a000a7308 */ /* 0x000f220000000800 */
[----:B---3--:R-:W-:-:S02]  /*fc60*/  FADD.FTZ R7, R15, R2 ;  /* 0x000000020f077221 */ /* 0x008fc40000010000 */
[----:B-1----:R-:W-:Y:S02]  /*fc70*/  FADD.FTZ R2, R40, R106 ;  /* 0x0000006a28027221 */ /* 0x002fe40000010000 */
[----:B----4-:R-:W-:Y:S02]  /*fc80*/  FADD.FTZ R8, R44, R0 ;  /* 0x000000002c087221 */ /* 0x010fe40000010000 */
[----:B------:R-:W-:Y:S01]  /*fc90*/  FADD.FTZ R0, R38, R46 ;  /* 0x0000002e26007221 */ /* 0x000fe20000010000 */
[----:B------:R-:W1:Y:S01]  /*fca0*/  MUFU.EX2 R13, R13 ;  /* 0x0000000d000d7308 */ /* 0x000e620000000800 */
        /* <DEDUP_REMOVED lines=13> */
[----:B------:R-:W-:Y:S02]  /*fd80*/  IMAD.SHL.U32 R33, R197, 0x2, RZ ;  /* 0x00000002c5217824 */ /* 0x000fe400078e00ff */
[----:B------:R-:W-:-:S02]  /*fd90*/  FADD.FTZ R18, R60, R7 ;  /* 0x000000073c127221 */ /* 0x000fc40000010000 */
[----:B-1----:R-:W-:Y:S01]  /*fda0*/  FADD.FTZ R7, R13, R0 ;  /* 0x000000000d077221 */ /* 0x002fe20000010000 */
[----:B------:R-:W1:Y:S08]  /*fdb0*/  MUFU.EX2 R9, R9 ;  /* 0x0000000900097308 */ /* 0x000e700000000800 */
[----:B------:R-:W3:Y:S01]  /*fdc0*/  MUFU.EX2 R11, R11 ;  /* 0x0000000b000b7308 */ /* 0x000ee20000000800 */
[----:B------:R-:W-:-:S07]  /*fdd0*/  F2FP.PACK_AB R236, R44, R45 ;  /* 0x0000002d2cec723e */ /* 0x000fce00000000ff */
[----:B------:R-:W4:Y:S01]  /*fde0*/  MUFU.EX2 R12, R12 ;  /* 0x0000000c000c7308 */ /* 0x000f220000000800 */
[C---:B-1----:R-:W-:Y:S01]  /*fdf0*/  FADD.FTZ R2, R9.reuse, R2 ;  /* 0x0000000209027221 */ /* 0x042fe20000010000 */
[----:B------:R-:W-:Y:S02]  /*fe00*/  F2FP.PACK_AB R44, R9, R10 ;  /* 0x0000000a092c723e */ /* 0x000fe400000000ff */
[----:B------:R-:W-:Y:S01]  /*fe10*/  F2FP.PACK_AB R36, R14, R25 ;  /* 0x000000190e24723e */ /* 0x000fe200000000ff */
[----:B---3--:R-:W-:Y:S01]  /*fe20*/  FADD.FTZ R2, R11, R2 ;  /* 0x000000020b027221 */ /* 0x008fe20000010000 */
[----:B------:R-:W-:Y:S02]  /*fe30*/  F2FP.PACK_AB R227, R15, R16 ;  /* 0x000000100fe3723e */ /* 0x000fe400000000ff */
[----:B------:R-:W-:Y:S01]  /*fe40*/  F2FP.PACK_AB R67, R13, R54 ;  /* 0x000000360d43723e */ /* 0x000fe200000000ff */
[C---:B----4-:R-:W-:Y:S01]  /*fe50*/  FADD.FTZ R16, R12.reuse, R2 ;  /* 0x000000020c107221 */ /* 0x050fe20000010000 */
[----:B------:R-:W-:Y:S01]  /*fe60*/  F2FP.PACK_AB R45, R12, R11 ;  /* 0x0000000b0c2d723e */ /* 0x000fe200000000ff */
[----:B------:R-:W-:Y:S01]  /*fe70*/  IMAD.MOV.U32 R29, RZ, RZ, R247 ;  /* 0x000000ffff1d7224 */ /* 0x000fe200078e00f7 */
[----:B------:R-:W1:Y:S08]  /*fe80*/  MUFU.EX2 R52, R52 ;  /* 0x0000003400347308 */ /* 0x000e700000000800 */
[----:B------:R-:W3:Y:S08]  /*fe90*/  MUFU.EX2 R49, R49 ;  /* 0x0000003100317308 */ /* 0x000ef00000000800 */
[----:B------:R-:W4:Y:S01]  /*fea0*/  MUFU.EX2 R17, R17 ;  /* 0x0000001100117308 */ /* 0x000f220000000800 */
[----:B------:R-:W-:Y:S01]  /*feb0*/  PRMT R111, R176, 0x7632, R111 ;  /* 0x00007632b06f7816 */ /* 0x000fe2000000006f */
[----:B------:R-:W-:Y:S01]  /*fec0*/  STL [R1+0x268], R197 ;  /* 0x000268c501007387 */ /* 0x000fe20000100800 */
[----:B------:R-:W-:-:S03]  /*fed0*/  PRMT R177, R178, 0x7632, R177 ;  /* 0x00007632b2b17816 */ /* 0x000fc600000000b1 */
[----:B------:R-:W-:Y:S02]  /*fee0*/  STL [R1+0x128], R33 ;  /* 0x0001282101007387 */ /* 0x000fe40000100800 */
[----:B------:R-:W-:Y:S01]  /*fef0*/  MUFU.EX2 R25, R27 ;  /* 0x0000001b00197308 */ /* 0x000fe20000000800 */
[----:B------:R-:W-:Y:S02]  /*ff00*/  F2FP.PACK_AB R110, R110, R40 ;  /* 0x000000286e6e723e */ /* 0x000fe400000000ff */
        /* <DEDUP_REMOVED lines=27> */
[----:B------:R-:W-:-:S04]  /*100c0*/  SHF.R.U32.HI R2, RZ, 0x10, R0 ;  /* 0x00000010ff027819 */ /* 0x000fc80000011600 */
[----:B------:R-:W-:-:S04]  /*100d0*/  LOP3.LUT R2, R2, 0xff, RZ, 0xc0, !PT ;  /* 0x000000ff02027812 */ /* 0x000fc800078ec0ff */
[----:B------:R-:W-:Y:S02]  /*100e0*/  ISETP.GE.U32.AND P1, PT, R194, R2, PT ;  /* 0x00000002c200720c */ /* 0x000fe40003f26070 */
[----:B------:R-:W2:Y:S01]  /*100f0*/  MUFU.EX2 R2, R19 ;  /* 0x0000001300027308 */ /* 0x000ea20000000800 */
[----:B------:R-:W-:-:S04]  /*10100*/  SHF.R.U32.HI R0, RZ, 0x18, R0 ;  /* 0x00000018ff007819 */ /* 0x000fc80000011600 */
[----:B------:R-:W-:Y:S01]  /*10110*/  ISETP.GE.U32.AND P0, PT, R194, R0, PT ;  /* 0x00000000c200720c */ /* 0x000fe20003f06070 */
[----:B-1----:R-:W-:-:S04]  /*10120*/  FADD.FTZ R0, R52, R7 ;  /* 0x0000000734007221 */ /* 0x002fc80000010000 */
[----:B---3--:R-:W-:Y:S02]  /*10130*/  FADD.FTZ R7, R49, R0 ;  /* 0x0000000031077221 */ /* 0x008fe40000010000 */
[----:B----4-:R-:W-:-:S04]  /*10140*/  FADD.FTZ R0, R17, R16 ;  /* 0x0000001011007221 */ /* 0x010fc80000010000 */
[----:B--2---:R-:W-:Y:S01]  /*10150*/  FADD.FTZ R10, R2, R0 ;  /* 0x00000000020a7221 */ /* 0x004fe20000010000 */
[----:B------:R-:W-:Y:S01]  /*10160*/  PRMT R0, R176, 0x5410, R111 ;  /* 0x00005410b0007816 */ /* 0x000fe2000000006f */
[----:B------:R-:W-:Y:S04]  /*10170*/  STL [R1+0x294], R181 ;  /* 0x000294b501007387 */ /* 0x000fe80000100800 */
[----:B------:R-:W-:Y:S04]  /*10180*/  STL.64 [R1+0x298], R182 ;  /* 0x000298b601007387 */ /* 0x000fe80000100a00 */
[----:B------:R1:W-:Y:S01]  /*10190*/  STL [R1+0x9c], R0 ;  /* 0x00009c0001007387 */ /* 0x0003e20000100800 */
[----:B------:R-:W-:Y:S01]  /*101a0*/  @!P5 HADD2 R56, -R111.H0_H0, -RZ.H0_H0 ;  /* 0xa00000ff6f38d230 */ /* 0x000fe20000000900 */
[----:B------:R-:W2:Y:S01]  /*101b0*/  MUFU.EX2 R13, R37 ;  /* 0x00000025000d7308 */ /* 0x000ea20000000800 */
[----:B------:R-:W-:Y:S01]  /*101c0*/  @!P0 HADD2 R50, -R177.H0_H0, -RZ.H0_H0 ;  /* 0xa00000ffb1328230 */ /* 0x000fe20000000900 */
[----:B------:R-:W-:-:S02]  /*101d0*/  F2FP.PACK_AB R232, R2, R17 ;  /* 0x0000001102e8723e */ /* 0x000fc400000000ff */
[----:B------:R-:W-:Y:S02]  /*101e0*/  @!P5 PRMT R111, R56, 0x5410, RZ ;  /* 0x00005410386fd816 */ /* 0x000fe400000000ff */
[----:B------:R-:W-:Y:S02]  /*101f0*/  SHF.R.U32.HI R2, RZ, 0x10, R8 ;  /* 0x00000010ff027819 */ /* 0x000fe40000011608 */
[----:B-1----:R-:W-:-:S05]  /*10200*/  PRMT R0, R178, 0x5410, R177 ;  /* 0x00005410b2007816 */ /* 0x002fca00000000b1 */
[----:B------:R1:W-:Y:S01]  /*10210*/  STL [R1+0x98], R0 ;  /* 0x0000980001007387 */ /* 0x0003e20000100800 */
[----:B------:R-:W-:Y:S01]  /*10220*/  @!P0 PRMT R177, R50, 0x5410, RZ ;  /* 0x0000541032b18816 */ /* 0x000fe200000000ff */
[----:B------:R-:W-:Y:S01]  /*10230*/  @!P1 HADD2 R55, -R178.H0_H0, -RZ.H0_H0 ;  /* 0xa00000ffb2379230 */ /* 0x000fe20000000900 */
[----:B------:R-:W-:Y:S01]  /*10240*/  LOP3.LUT R2, R2, 0xff, RZ, 0xc0, !PT ;  /* 0x000000ff02027812 */ /* 0x000fe200078ec0ff */
[----:B------:R-:W-:Y:S01]  /*10250*/  @!P6 HADD2 R57, -R176.H0_H0, -RZ.H0_H0 ;  /* 0xa00000ffb039e230 */ /* 0x000fe20000000900 */
[----:B------:R-:W-:Y:S02]  /*10260*/  IMAD.MOV.U32 R15, RZ, RZ, R246 ;  /* 0x000000ffff0f7224 */ /* 0x000fe400078e00f6 */
[----:B------:R-:W-:Y:S02]  /*10270*/  @!P1 PRMT R178, R55, 0x5410, RZ ;  /* 0x0000541037b29816 */ /* 0x000fe400000000ff */
[----:B-1----:R-:W-:-:S04]  /*10280*/  LOP3.LUT R0, R8, 0xff, RZ, 0xc0, !PT ;  /* 0x000000ff08007812 */ /* 0x002fc800078ec0ff */
[----:B------:R-:W-:Y:S02]  /*10290*/  ISETP.GE.U32.AND P5, PT, R194, R0, PT ;  /* 0x00000000c200720c */ /* 0x000fe40003fa6070 */
[----:B------:R-:W-:Y:S02]  /*102a0*/  SHF.R.U32.HI R0, RZ, 0x18, R8 ;  /* 0x00000018ff007819 */ /* 0x000fe40000011608 */
[----:B------:R-:W-:Y:S02]  /*102b0*/  LOP3.LUT R8, R8, 0xffff, RZ, 0xc0, !PT ;  /* 0x0000ffff08087812 */ /* 0x000fe400078ec0ff */
[----:B------:R-:W-:Y:S02]  /*102c0*/  ISETP.GE.U32.AND P0, PT, R194, R0, PT ;  /* 0x00000000c200720c */ /* 0x000fe40003f06070 */
[----:B------:R-:W-:Y:S01]  /*102d0*/  SHF.R.U32.HI R0, RZ, 0x8, R8 ;  /* 0x00000008ff007819 */ /* 0x000fe20000011608 */
[----:B------:R-:W-:-:S03]  /*102e0*/  IMAD.WIDE.U32 R8, R11, -0x2daee0ad, RZ ;  /* 0xd2511f530b087825 */ /* 0x000fc600078e00ff */
[----:B------:R-:W-:Y:S02]  /*102f0*/  LOP3.LUT R0, R0, 0xffff, RZ, 0xc0, !PT ;  /* 0x0000ffff00007812 */ /* 0x000fe400078ec0ff */
[----:B------:R-:W-:Y:S02]  /*10300*/  @!P6 PRMT R176, R57, 0x5410, RZ ;  /* 0x0000541039b0e816 */ /* 0x000fe400000000ff */
[C---:B------:R-:W-:Y:S01]  /*10310*/  ISETP.GE.U32.AND P1, PT, R194.reuse, R2, PT ;  /* 0x00000002c200720c */ /* 0x040fe20003f26070 */
[----:B--2---:R-:W-:Y:S01]  /*10320*/  FADD.FTZ R2, R13, R7 ;  /* 0x000000070d027221 */ /* 0x004fe20000010000 */
[----:B------:R-:W-:Y:S02]  /*10330*/  ISETP.GE.U32.AND P6, PT, R194, R0, PT ;  /* 0x00000000c200720c */ /* 0x000fe40003fc6070 */
[----:B------:R-:W-:Y:S01]  /*10340*/  LOP3.LUT R0, R9, R15, R12, 0x96, !PT ;  /* 0x0000000f09007212 */ /* 0x000fe200078e960c */
[----:B------:R-:W-:-:S03]  /*10350*/  FADD.FTZ R7, R25, R2 ;  /* 0x0000000219077221 */ /* 0x000fc60000010000 */
        /* <DEDUP_REMOVED lines=10> */
[----:B------:R-:W-:Y:S02]  /*10400*/  F2FP.PACK_AB R105, R105, R38 ;  /* 0x000000266969723e */ /* 0x000fe400000000ff */
[----:B------:R-:W-:Y:S02]  /*10410*/  @!P6 PRMT R107, R59, 0x5410, RZ ;  /* 0x000054103b6be816 */ /* 0x000fe400000000ff */
[----:B------:R-:W-:Y:S02]  /*10420*/  ISETP.GE.U32.AND P6, PT, R194, R2, PT ;  /* 0x00000002c200720c */ /* 0x000fe40003fc6070 */
[----:B------:R-:W-:-:S02]  /*10430*/  PRMT R106, R105, 0x7632, R106 ;  /* 0x00007632696a7816 */ /* 0x000fc4000000006a */
[--C-:B------:R-:W-:Y:S02]  /*10440*/  SHF.R.U32.HI R2, RZ, 0x18, R0.reuse ;  /* 0x00000018ff027819 */ /* 0x100fe40000011600 */
[----:B------:R-:W-:Y:S01]  /*10450*/  SHF.R.U32.HI R0, RZ, 0x10, R0 ;  /* 0x00000010ff007819 */ /* 0x000fe20000011600 */
[----:B------:R-:W-:Y:S01]  /*10460*/  @!P0 HADD2 R61, -R106.H0_H0, -RZ.H0_H0 ;  /* 0xa00000ff6a3d8230 */ /* 0x000fe20000000900 */
[----:B------:R-:W-:Y:S01]  /*10470*/  F2FP.PACK_AB R102, R102, R42 ;  /* 0x0000002a6666723e */ /* 0x000fe200000000ff */
[----:B------:R-:W-:Y:S01]  /*10480*/  @!P1 HADD2 R62, -R105.H0_H0, -RZ.H0_H0 ;  /* 0xa00000ff693e9230 */ /* 0x000fe20000000900 */
[----:B------:R-:W-:Y:S02]  /*10490*/  LOP3.LUT R0, R0, 0xff, RZ, 0xc0, !PT ;  /* 0x000000ff00007812 */ /* 0x000fe400078ec0ff */
[----:B------:R-:W-:Y:S01]  /*104a0*/  PRMT R197, R105, 0x5410, R106 ;  /* 0x0000541069c57816 */ /* 0x000fe2000000006a */
[----:B------:R-:W-:Y:S01]  /*104b0*/  @!P6 HADD2 R100, -R102.H0_H0, -RZ.H0_H0 ;  /* 0xa00000ff6664e230 */ /* 0x000fe20000000900 */
[----:B------:R-:W-:-:S02]  /*104c0*/  @!P0 PRMT R106, R61, 0x5410, RZ ;  /* 0x000054103d6a8816 */ /* 0x000fc400000000ff */
[----:B------:R-:W-:Y:S02]  /*104d0*/  ISETP.GE.U32.AND P0, PT, R194, R2, PT ;  /* 0x00000002c200720c */ /* 0x000fe40003f06070 */
[----:B------:R-:W-:Y:S02]  /*104e0*/  @!P1 PRMT R105, R62, 0x5410, RZ ;  /* 0x000054103e699816 */ /* 0x000fe400000000ff */
[----:B------:R-:W-:Y:S02]  /*104f0*/  PRMT R101, R102, 0x7632, R101 ;  /* 0x0000763266657816 */ /* 0x000fe40000000065 */
[----:B------:R-:W-:Y:S01]  /*10500*/  ISETP.GE.U32.AND P1, PT, R194, R0, PT ;  /* 0x00000000c200720c */ /* 0x000fe20003f26070 */
[----:B------:R1:W-:Y:S01]  /*10510*/  STL [R1+0x5c], R11 ;  /* 0x00005c0b01007387 */ /* 0x0003e20000100800 */
[----:B------:R-:W-:Y:S01]  /*10520*/  LOP3.LUT R0, R8, 0xff, RZ, 0xc0, !PT ;  /* 0x000000ff08007812 */ /* 0x000fe200078ec0ff */
[----:B------:R-:W-:Y:S01]  /*10530*/  MUFU.EX2 R22, R22 ;  /* 0x0000001600167308 */ /* 0x000fe20000000800 */
[----:B------:R-:W-:-:S02]  /*10540*/  F2FP.PACK_AB R104, R104, R41 ;  /* 0x000000296868723e */ /* 0x000fc400000000ff */
[----:B------:R-:W-:Y:S02]  /*10550*/  PRMT R217, R102, 0x5410, R101 ;  /* 0x0000541066d97816 */ /* 0x000fe40000000065 */
[----:B------:R-:W-:Y:S02]  /*10560*/  @!P6 PRMT R102, R100, 0x5410, RZ ;  /* 0x000054106466e816 */ /* 0x000fe400000000ff */
[----:B------:R-:W-:Y:S01]  /*10570*/  ISETP.GE.U32.AND P6, PT, R194, R0, PT ;  /* 0x00000000c200720c */ /* 0x000fe20003fc6070 */
[----:B------:R2:W-:Y:S01]  /*10580*/  MUFU.EX2 R12, R103 ;  /* 0x00000067000c7308 */ /* 0x0005e20000000800 */
[----:B------:R-:W-:Y:S02]  /*10590*/  LOP3.LUT R0, R8, 0xffff, RZ, 0xc0, !PT ;  /* 0x0000ffff08007812 */ /* 0x000fe400078ec0ff */
[----:B------:R-:W-:Y:S02]  /*105a0*/  SHF.R.U32.HI R2, RZ, 0x18, R8 ;  /* 0x00000018ff027819 */ /* 0x000fe40000011608 */
[----:B------:R-:W-:-:S03]  /*105b0*/  SHF.R.U32.HI R0, RZ, 0x8, R0 ;  /* 0x00000008ff007819 */ /* 0x000fc60000011600 */
[----:B------:R-:W-:Y:S08]  /*105c0*/  MUFU.EX2 R21, R21 ;  /* 0x0000001500157308 */ /* 0x000ff00000000800 */
[----:B-1----:R-:W1:Y:S01]  /*105d0*/  MUFU.EX2 R11, R48 ;  /* 0x00000030000b7308 */ /* 0x002e620000000800 */
[----:B--2---:R-:W-:Y:S01]  /*105e0*/  PRMT R103, R104, 0x7632, R103 ;  /* 0x0000763268677816 */ /* 0x004fe20000000067 */
[----:B------:R-:W-:Y:S01]  /*105f0*/  @!P5 HADD2 R66, -R101.H0_H0, -RZ.H0_H0 ;  /* 0xa00000ff6542d230 */ /* 0x000fe20000000900 */
[----:B------:R-:W-:-:S05]  /*10600*/  SHF.R.U32.HI R8, RZ, 0x10, R8 ;  /* 0x00000010ff087819 */ /* 0x000fca0000011608 */
[----:B------:R-:W2:Y:S01]  /*10610*/  MUFU.EX2 R17, R51 ;  /* 0x0000003300117308 */ /* 0x000ea20000000800 */
[----:B------:R-:W-:Y:S01]  /*10620*/  @!P0 HADD2 R64, -R103.H0_H0, -RZ.H0_H0 ;  /* 0xa00000ff67408230 */ /* 0x000fe20000000900 */
[----:B------:R-:W-:-:S06]  /*10630*/  LOP3.LUT R0, R0, 0xffff, RZ, 0xc0, !PT ;  /* 0x0000ffff00007812 */ /* 0x000fcc00078ec0ff */
[----:B------:R3:W4:Y:S01]  /*10640*/  MUFU.EX2 R9, R187 ;  /* 0x000000bb00097308 */ /* 0x0007220000000800 */
[----:B------:R-:W-:Y:S01]  /*10650*/  @!P1 HADD2 R65, -R104.H0_H0, -RZ.H0_H0 ;  /* 0xa00000ff68419230 */ /* 0x000fe20000000900 */
[----:B------:R-:W-:Y:S02]  /*10660*/  LOP3.LUT R8, R8, 0xff, RZ, 0xc0, !PT ;  /* 0x000000ff08087812 */ /* 0x000fe400078ec0ff */
[----:B------:R-:W-:-:S04]  /*10670*/  PRMT R216, R104, 0x5410, R103 ;  /* 0x0000541068d87816 */ /* 0x000fc80000000067 */
[----:B------:R-:W2:Y:S01]  /*10680*/  MUFU.EX2 R39, R39 ;  /* 0x0000002700277308 */ /* 0x000ea20000000800 */
[----:B------:R-:W-:Y:S02]  /*10690*/  @!P5 PRMT R101, R66, 0x5410, RZ ;  /* 0x000054104265d816 */ /* 0x000fe400000000ff */
[----:B------:R-:W-:Y:S02]  /*106a0*/  @!P0 PRMT R103, R64, 0x5410, RZ ;  /* 0x0000541040678816 */ /* 0x000fe400000000ff */
[C---:B------:R-:W-:Y:S01]  /*106b0*/  ISETP.GE.U32.AND P0, PT, R194.reuse, R2, PT ;  /* 0x00000002c200720c */ /* 0x040fe20003f06070 */
[----:B-1----:R-:W-:Y:S01]  /*106c0*/  FADD.FTZ R2, R11, R7 ;  /* 0x000000070b027221 */ /* 0x002fe20000010000 */
[----:B------:R-:W-:Y:S01]  /*106d0*/  ISETP.GE.U32.AND P5, PT, R194, R0, PT ;  /* 0x00000000c200720c */ /* 0x000fe20003fa6070 */
[----:B------:R-:W1:Y:S01]  /*106e0*/  MUFU.EX2 R26, R26 ;  /* 0x0000001a001a7308 */ /* 0x000e620000000800 */
[----:B------:R-:W-:Y:S01]  /*106f0*/  @!P1 PRMT R104, R65, 0x5410, RZ ;  /* 0x0000541041689816 */ /* 0x000fe200000000ff */
[----:B------:R-:W-:Y:S01]  /*10700*/  FADD.FTZ R0, R22, R10 ;  /* 0x0000000a16007221 */ /* 0x000fe20000010000 */
[----:B------:R-:W-:-:S02]  /*10710*/  ISETP.GE.U32.AND P1, PT, R194, R8, PT ;  /* 0x00000008c200720c */ /* 0x000fc40003f26070 */
[C---:B---3--:R-:W-:Y:S01]  /*10720*/  F2FP.PACK_AB R187, R21.reuse, R22 ;  /* 0x0000001615bb723e */ /* 0x048fe200000000ff */
[----:B------:R-:W-:Y:S02]  /*10730*/  FADD.FTZ R7, R21, R0 ;  /* 0x0000000015077221 */ /* 0x000fe40000010000 */
[----:B------:R-:W3:Y:S01]  /*10740*/  MUFU.EX2 R8, R24 ;  /* 0x0000001800087308 */ /* 0x000ee20000000800 */
[----:B--2---:R-:W-:Y:S01]  /*10750*/  FADD.FTZ R21, R17, R2 ;  /* 0x0000000211157221 */ /* 0x004fe20000010000 */
[----:B----4-:R-:W-:Y:S02]  /*10760*/  F2FP.PACK_AB R0, R9, R12 ;  /* 0x0000000c0900723e */ /* 0x010fe400000000ff */
[----:B------:R-:W-:-:S04]  /*10770*/  F2FP.PACK_AB R19, R49, R52 ;  /* 0x000000343113723e */ /* 0x000fc800000000ff */
[----:B------:R-:W2:Y:S01]  /*10780*/  MUFU.EX2 R2, R23 ;  /* 0x0000001700027308 */ /* 0x000ea20000000800 */
[C---:B------:R-:W-:Y:S02]  /*10790*/  PRMT R49, R0.reuse, 0x7610, R49 ;  /* 0x0000761000317816 */ /* 0x040fe40000000031 */
[----:B------:R-:W-:Y:S01]  /*107a0*/  PRMT R66, R0, 0x7632, R66 ;  /* 0x0000763200427816 */ /* 0x000fe20000000042 */
[----:B------:R-:W-:Y:S01]  /*107b0*/  FADD.FTZ R0, R39, R7 ;  /* 0x0000000727007221 */ /* 0x000fe20000010000 */
[----:B------:R-:W-:-:S03]  /*107c0*/  PRMT R100, R67, 0x7632, R100 ;  /* 0x0000763243647816 */ /* 0x000fc60000000064 */
[----:B-1----:R-:W-:Y:S01]  /*107d0*/  FADD.FTZ R0, R26, R0 ;  /* 0x000000001a007221 */ /* 0x002fe20000010000 */
[----:B------:R-:W-:-:S03]  /*107e0*/  PRMT R215, R49, 0x5410, R66 ;  /* 0x0000541031d77816 */ /* 0x000fc60000000042 */
[----:B---3--:R-:W-:Y:S01]  /*107f0*/  FADD.FTZ R0, R8, R0 ;  /* 0x0000000008007221 */ /* 0x008fe20000010000 */
[----:B------:R-:W-:Y:S01]  /*10800*/  PRMT R214, R67, 0x5410, R100 ;  /* 0x0000541043d67816 */ /* 0x000fe20000000064 */
[----:B------:R-:W-:Y:S02]  /*10810*/  STL [R1+0x26c], R197 ;  /* 0x00026cc501007387 */ /* 0x000fe40000100800 */
[----:B--2---:R-:W-:Y:S02]  /*10820*/  FADD.FTZ R0, R2, R0 ;  /* 0x0000000002007221 */ /* 0x004fe40000010000 */
[----:B------:R-:W-:Y:S01]  /*10830*/  STL [R1+0x270], R217 ;  /* 0x000270d901007387 */ /* 0x000fe20000100800 */
[----:B------:R-:W-:-:S03]  /*10840*/  FMUL.FTZ R172, R172, R4 ;  /* 0x00000004acac7220 */ /* 0x000fc60000410000 */
[----:B------:R-:W-:Y:S01]  /*10850*/  STL [R1+0x274], R216 ;  /* 0x000274d801007387 */ /* 0x000fe20000100800 */
[----:B------:R-:W-:Y:S02]  /*10860*/  IMAD.MOV.U32 R246, RZ, RZ, R244 ;  /* 0x000000fffff67224 */ /* 0x000fe400078e00f4 */
[-C--:B------:R-:W-:Y:S01]  /*10870*/  FMUL.FTZ R173, R173, R4.reuse ;  /* 0x00000004adad7220 */ /* 0x080fe20000410000 */
[----:B------:R-:W-:Y:S01]  /*10880*/  STL [R1+0x278], R215 ;  /* 0x000278d701007387 */ /* 0x000fe20000100800 */
[----:B------:R-:W-:-:S03]  /*10890*/  FMUL.FTZ R244, R168, R4 ;  /* 0x00000004a8f47220 */ /* 0x000fc60000410000 */
[----:B------:R-:W-:Y:S04]  /*108a0*/  STL [R1+0x27c], R214 ;  /* 0x00027cd601007387 */ /* 0x000fe80000100800 */
[----:B------:R1:W-:Y:S04]  /*108b0*/  STL [R1+0x40], R0 ;  /* 0x0000400001007387 */ /* 0x0003e80000100800 */
[----:B------:R-:W-:Y:S04]  /*108c0*/  STL [R1+0x280], R172 ;  /* 0x000280ac01007387 */ /* 0x000fe80000100800 */
[----:B------:R-:W-:Y:S04]  /*108d0*/  STL [R1+0x284], R173 ;  /* 0x000284ad01007387 */ /* 0x000fe80000100800 */
[----:B------:R-:W-:Y:S01]  /*108e0*/  STL [R1+0x288], R244 ;  /* 0x000288f401007387 */ /* 0x000fe20000100800 */
[----:B-1----:R-:W-:-:S05]  /*108f0*/  FMUL.FTZ R0, R156, R4 ;  /* 0x000000049c007220 */ /* 0x002fca0000410000 */
[----:B------:R1:W-:Y:S04]  /*10900*/  STL [R1+0x20], R0 ;  /* 0x0000200001007387 */ /* 0x0003e80000100800 */
[----:B------:R-:W2:Y:S01]  /*10910*/  LDL.64 R182, [R1+0x178] ;  /* 0x0001780001b67983 */ /* 0x000ea20000100a00 */
[----:B------:R-:W-:-:S05]  /*10920*/  @!P6 HADD2 R184, -R49.H0_H0, -RZ.H0_H0 ;  /* 0xa00000ff31b8e230 */ /* 0x000fca0000000900 */
[----:B------:R-:W-:Y:S02]  /*10930*/  @!P6 PRMT R49, R184, 0x5410, RZ ;  /* 0x00005410b831e816 */ /* 0x000fe400000000ff */
[----:B------:R-:W-:Y:S02]  /*10940*/  F2FP.PACK_AB R184, R2, R8 ;  /* 0x0000000802b8723e */ /* 0x000fe400000000ff */
[----:B------:R-:W1:Y:S08]  /*10950*/  MUFU.EX2 R8, R199 ;  /* 0x000000c700087308 */ /* 0x000e700000000800 */
[----:B------:R-:W3:Y:S01]  /*10960*/  MUFU.EX2 R7, R196 ;  /* 0x000000c400077308 */ /* 0x000ee20000000800 */
[----:B------:R-:W-:Y:S01]  /*10970*/  FMUL.FTZ R190, R83, R3 ;  /* 0x0000000353be7220 */ /* 0x000fe20000410000 */
[----:B------:R-:W-:Y:S01]  /*10980*/  @!P0 HADD2 R185, -R100.H0_H0, -RZ.H0_H0 ;  /* 0xa00000ff64b98230 */ /* 0x000fe20000000900 */
[----:B-1----:R-:W-:-:S04]  /*10990*/  FADD.FTZ R0, R8, R18 ;  /* 0x0000001208007221 */ /* 0x002fc80000010000 */
[----:B------:R-:W-:Y:S02]  /*109a0*/  @!P0 PRMT R100, R185, 0x5410, RZ ;  /* 0x00005410b9648816 */ /* 0x000fe400000000ff */
[C---:B---3--:R-:W-:Y:S01]  /*109b0*/  F2FP.PACK_AB R83, R7.reuse, R8 ;  /* 0x000000080753723e */ /* 0x048fe200000000ff */
[----:B------:R-:W-:Y:S01]  /*109c0*/  FADD.FTZ R7, R7, R0 ;  /* 0x0000000007077221 */ /* 0x000fe20000010000 */
[----:B------:R-:W-:Y:S01]  /*109d0*/  IADD3 R0, R33, 0x1, RZ ;  /* 0x0000000121007810 */ /* 0x000fe20007ffe0ff */
[----:B------:R-:W-:Y:S02]  /*109e0*/  IMAD.MOV.U32 R14, RZ, RZ, R30 ;  /* 0x000000ffff0e7224 */ /* 0x000fe400078e001e */
[----:B------:R-:W-:Y:S02]  /*109f0*/  FMUL.FTZ R248, R164, R4 ;  /* 0x00000004a4f87220 */ /* 0x000fe40000410000 */
[----:B------:R-:W-:Y:S02]  /*10a00*/  IMAD.MOV.U32 R16, RZ, RZ, R28 ;  /* 0x000000ffff107224 */ /* 0x000fe400078e001c */
[----:B------:R-:W-:Y:S01]  /*10a10*/  IMAD.MOV.U32 R247, RZ, RZ, R245 ;  /* 0x000000fffff77224 */ /* 0x000fe200078e00f5 */
[----:B------:R-:W-:Y:S01]  /*10a20*/  F2FP.PACK_AB R25, R25, R13 ;  /* 0x0000000d1919723e */ /* 0x000fe200000000ff */
[----:B------:R-:W-:Y:S01]  /*10a30*/  FMUL.FTZ R217, R162, R3 ;  /* 0x00000003a2d97220 */ /* 0x000fe20000410000 */
[----:B------:R-:W-:Y:S01]  /*10a40*/  F2FP.PACK_AB R17, R17, R11 ;  /* 0x0000000b1111723e */ /* 0x000fe200000000ff */
        /* <DEDUP_REMOVED lines=13> */
[-C--:B------:R-:W-:Y:S01]  /*10b20*/  FMUL.FTZ R249, R165, R4.reuse ;  /* 0x00000004a5f97220 */ /* 0x080fe20000410000 */
[----:B------:R-:W-:Y:S01]  /*10b30*/  @!P1 HADD2 R186, -R67.H0_H0, -RZ.H0_H0 ;  /* 0xa00000ff43ba9230 */ /* 0x000fe20000000900 */
        /* <DEDUP_REMOVED lines=9> */
[-C--:B------:R-:W-:Y:S01]  /*10bd0*/  FMUL.FTZ R229, R97, R4.reuse ;  /* 0x0000000461e57220 */ /* 0x080fe20000410000 */
[----:B------:R-:W-:Y:S01]  /*10be0*/  @!P5 HADD2 R179, -R66.H0_H0, -RZ.H0_H0 ;  /* 0xa00000ff42b3d230 */ /* 0x000fe20000000900 */
[----:B------:R-:W-:Y:S01]  /*10bf0*/  FADD.FTZ R2, R12, R20 ;  /* 0x000000140c027221 */ /* 0x000fe20000010000 */
[----:B------:R-:W-:Y:S01]  /*10c00*/  F2FP.PACK_AB R237, R60, R63 ;  /* 0x0000003f3ced723e */ /* 0x000fe200000000ff */
[----:B------:R-:W-:Y:S01]  /*10c10*/  IMAD.MOV.U32 R199, RZ, RZ, R16 ;  /* 0x000000ffffc77224 */ /* 0x000fe200078e0010 */
[----:B------:R-:W-:Y:S01]  /*10c20*/  PRMT R64, R19, 0x7610, R64 ;  /* 0x0000761013407816 */ /* 0x000fe20000000040 */
[----:B------:R-:W-:Y:S01]  /*10c30*/  FADD.FTZ R16, R9, R2 ;  /* 0x0000000209107221 */ /* 0x000fe20000010000 */
[----:B------:R-:W3:Y:S01]  /*10c40*/  LDL.LU R33, [R1+0x2b0] ;  /* 0x0002b00001217983 */ /* 0x000ee20000300800 */
[----:B------:R-:W-:-:S02]  /*10c50*/  FMUL.FTZ R216, R161, R4 ;  /* 0x00000004a1d87220 */ /* 0x000fc40000410000 */
        /* <DEDUP_REMOVED lines=13> */
[----:B------:R-:W-:Y:S02]  /*10d30*/  IMAD.MOV.U32 R165, RZ, RZ, R13 ;  /* 0x000000ffffa57224 */ /* 0x000fe400078e000d */
[----:B------:R-:W-:Y:S02]  /*10d40*/  IMAD.MOV.U32 R166, RZ, RZ, R10 ;  /* 0x000000ffffa67224 */ /* 0x000fe400078e000a */
[----:B------:R-:W-:Y:S01]  /*10d50*/  IMAD.MOV.U32 R167, RZ, RZ, R11 ;  /* 0x000000ffffa77224 */ /* 0x000fe200078e000b */
[----:B------:R-:W-:Y:S01]  /*10d60*/  @!P1 PRMT R67, R186, 0x5410, RZ ;  /* 0x00005410ba439816 */ /* 0x000fe200000000ff */
[-C--:B------:R-:W-:Y:S02]  /*10d70*/  FMUL.FTZ R215, R160, R4.reuse ;  /* 0x00000004a0d77220 */ /* 0x080fe40000410000 */
[----:B------:R-:W-:-:S02]  /*10d80*/  FMUL.FTZ R173, R157, R4 ;  /* 0x000000049dad7220 */ /* 0x000fc40000410000 */
[-C--:B------:R-:W-:Y:S02]  /*10d90*/  FMUL.FTZ R245, R169, R4.reuse ;  /* 0x00000004a9f57220 */ /* 0x080fe40000410000 */
[-C--:B------:R-:W-:Y:S02]  /*10da0*/  FMUL.FTZ R156, R144, R4.reuse ;  /* 0x00000004909c7220 */ /* 0x080fe40000410000 */
[-C--:B------:R-:W-:Y:S02]  /*10db0*/  FMUL.FTZ R30, R145, R4.reuse ;  /* 0x00000004911e7220 */ /* 0x080fe40000410000 */
[-C--:B------:R-:W-:Y:S02]  /*10dc0*/  FMUL.FTZ R157, R68, R4.reuse ;  /* 0x00000004449d7220 */ /* 0x080fe40000410000 */
[-C--:B------:R-:W-:Y:S02]  /*10dd0*/  FMUL.FTZ R160, R69, R4.reuse ;  /* 0x0000000445a07220 */ /* 0x080fe40000410000 */
[----:B------:R-:W-:Y:S01]  /*10de0*/  FMUL.FTZ R186, R80, R4 ;  /* 0x0000000450ba7220 */ /* 0x000fe20000410000 */
[----:B------:R-:W-:-:S02]  /*10df0*/  @!P5 PRMT R66, R179, 0x5410, RZ ;  /* 0x00005410b342d816 */ /* 0x000fc400000000ff */
[----:B------:R-:W-:Y:S01]  /*10e00*/  PRMT R63, R19, 0x7632, R63 ;  /* 0x00007632133f7816 */ /* 0x000fe2000000003f */
[----:B------:R-:W-:Y:S01]  /*10e10*/  IMAD.MOV.U32 R20, RZ, RZ, R28 ;  /* 0x000000ffff147224 */ /* 0x000fe200078e001c */
[----:B--2---:R-:W-:-:S04]  /*10e20*/  LOP3.LUT R185, R183, R0, RZ, 0x3c, !PT ;  /* 0x00000000b7b97212 */ /* 0x004fc800078e3cff */
        /* <DEDUP_REMOVED lines=26> */
[----:B------:R-:W2:Y:S01]  /*10fd0*/  MUFU.EX2 R8, R206 ;  /* 0x000000ce00087308 */ /* 0x000ea20000000800 */
[----:B------:R-:W-:Y:S02]  /*10fe0*/  ISETP.GE.U32.AND P5, PT, R194, R4, PT ;  /* 0x00000004c200720c */ /* 0x000fe40003fa6070 */
[----:B------:R-:W-:-:S05]  /*10ff0*/  SHF.R.U32.HI R4, RZ, 0x10, R0 ;  /* 0x00000010ff047819 */ /* 0x000fca0000011600 */
[----:B------:R-:W4:Y:S01]  /*11000*/  MUFU.EX2 R13, R201 ;  /* 0x000000c9000d7308 */ /* 0x000f220000000800 */
[----:B------:R-:W-:-:S07]  /*11010*/  SHF.R.U32.HI R0, RZ, 0x18, R0 ;  /* 0x00000018ff007819 */ /* 0x000fce0000011600 */
[----:B------:R-:W3:Y:S01]  /*11020*/  MUFU.EX2 R11, R204 ;  /* 0x000000cc000b7308 */ /* 0x000ee20000000800 */
[----:B------:R-:W-:Y:S01]  /*11030*/  ISETP.GE.U32.AND P0, PT, R194, R0, PT ;  /* 0x00000000c200720c */ /* 0x000fe20003f06070 */
[----:B-1----:R-:W-:Y:S01]  /*11040*/  FADD.FTZ R0, R9, R7 ;  /* 0x0000000709007221 */ /* 0x002fe20000010000 */
[----:B------:R-:W-:-:S03]  /*11050*/  LOP3.LUT R4, R4, 0xff, RZ, 0xc0, !PT ;  /* 0x000000ff04047812 */ /* 0x000fc600078ec0ff */
[----:B--2---:R-:W-:Y:S01]  /*11060*/  FADD.FTZ R7, R8, R0 ;  /* 0x0000000008077221 */ /* 0x004fe20000010000 */
[----:B------:R-:W-:Y:S01]  /*11070*/  ISETP.GE.U32.AND P1, PT, R194, R4, PT ;  /* 0x00000004c200720c */ /* 0x000fe20003f26070 */
[----:B----4-:R-:W-:Y:S01]  /*11080*/  FADD.FTZ R4, R13, R16 ;  /* 0x000000100d047221 */ /* 0x010fe20000010000 */
[----:B---3--:R-:W-:-:S04]  /*11090*/  F2FP.PACK_AB R0, R11, R13 ;  /* 0x0000000d0b00723e */ /* 0x008fc800000000ff */
[C---:B------:R-:W-:Y:S02]  /*110a0*/  PRMT R65, R0.reuse, 0x7610, R65 ;  /* 0x0000761000417816 */ /* 0x040fe40000000041 */
[----:B------:R-:W-:Y:S02]  /*110b0*/  PRMT R62, R0, 0x7632, R62 ;  /* 0x00007632003e7816 */ /* 0x000fe4000000003e */
[----:B------:R-:W-:Y:S01]  /*110c0*/  F2FP.PACK_AB R82, R8, R9 ;  /* 0x000000090852723e */ /* 0x000fe200000000ff */
[----:B------:R-:W-:Y:S01]  /*110d0*/  @!P6 HADD2 R69, -R65.H0_H0, -RZ.H0_H0 ;  /* 0xa00000ff4145e230 */ /* 0x000fe20000000900 */
[----:B------:R-:W-:Y:S01]  /*110e0*/  FADD.FTZ R8, R11, R4 ;  /* 0x000000040b087221 */ /* 0x000fe20000010000 */
[----:B------:R-:W-:Y:S01]  /*110f0*/  LOP3.LUT R0, R2, 0xff, RZ, 0xc0, !PT ;  /* 0x000000ff02007812 */ /* 0x000fe200078ec0ff */
[----:B------:R1:W2:Y:S08]  /*11100*/  MUFU.EX2 R11, R223 ;  /* 0x000000df000b7308 */ /* 0x0002b00000000800 */
[----:B------:R-:W3:Y:S01]  /*11110*/  MUFU.EX2 R13, R219 ;  /* 0x000000db000d7308 */ /* 0x000ee20000000800 */
[----:B-1----:R-:W-:-:S02]  /*11120*/  PRMT R223, R65, 0x5410, R62 ;  /* 0x0000541041df7816 */ /* 0x002fc4000000003e */
[----:B------:R-:W-:Y:S02]  /*11130*/  @!P6 PRMT R65, R69, 0x5410, RZ ;  /* 0x000054104541e816 */ /* 0x000fe400000000ff */
[----:B------:R-:W-:Y:S02]  /*11140*/  ISETP.GE.U32.AND P6, PT, R194, R0, PT ;  /* 0x00000000c200720c */ /* 0x000fe40003fc6070 */
[----:B------:R-:W-:Y:S01]  /*11150*/  LOP3.LUT R0, R2, 0xffff, RZ, 0xc0, !PT ;  /* 0x0000ffff02007812 */ /* 0x000fe200078ec0ff */
[----:B------:R-:W1:Y:S01]  /*11160*/  MUFU.EX2 R16, R220 ;  /* 0x000000dc00107308 */ /* 0x000e620000000800 */
[----:B------:R-:W-:Y:S02]  /*11170*/  @!P0 HADD2 R70, -R63.H0_H0, -RZ.H0_H0 ;  /* 0xa00000ff3f468230 */ /* 0x000fe40000000900 */
[----:B------:R-:W-:Y:S01]  /*11180*/  SHF.R.U32.HI R0, RZ, 0x8, R0 ;  /* 0x00000008ff007819 */ /* 0x000fe20000011600 */
[----:B------:R-:W-:-:S03]  /*11190*/  @!P1 HADD2 R71, -R64.H0_H0, -RZ.H0_H0 ;  /* 0xa00000ff40479230 */ /* 0x000fc60000000900 */
[----:B------:R-:W-:Y:S01]  /*111a0*/  LOP3.LUT R0, R0, 0xffff, RZ, 0xc0, !PT ;  /* 0x0000ffff00007812 */ /* 0x000fe200078ec0ff */
[----:B------:R4:W1:Y:S01]  /*111b0*/  MUFU.EX2 R9, R225 ;  /* 0x000000e100097308 */ /* 0x0008620000000800 */
[----:B------:R-:W-:Y:S02]  /*111c0*/  SHF.R.U32.HI R4, RZ, 0x18, R2 ;  /* 0x00000018ff047819 */ /* 0x000fe40000011602 */
[----:B----4-:R-:W-:Y:S02]  /*111d0*/  PRMT R225, R64, 0x5410, R63 ;  /* 0x0000541040e17816 */ /* 0x010fe4000000003f */
[----:B------:R-:W-:Y:S02]  /*111e0*/  @!P0 PRMT R63, R70, 0x5410, RZ ;  /* 0x00005410463f8816 */ /* 0x000fe400000000ff */
[----:B------:R-:W-:Y:S01]  /*111f0*/  ISETP.GE.U32.AND P0, PT, R194, R0, PT ;  /* 0x00000000c200720c */ /* 0x000fe20003f06070 */
[----:B--2---:R-:W-:Y:S02]  /*11200*/  FADD.FTZ R0, R11, R7 ;  /* 0x000000070b007221 */ /* 0x004fe40000010000 */
[----:B---3--:R-:W-:Y:S01]  /*11210*/  FADD.FTZ R7, R13, R8 ;  /* 0x000000080d077221 */ /* 0x008fe20000010000 */
[----:B------:R-:W-:-:S02]  /*11220*/  @!P1 PRMT R64, R71, 0x5410, RZ ;  /* 0x0000541047409816 */ /* 0x000fc400000000ff */
[----:B------:R-:W-:Y:S01]  /*11230*/  ISETP.GE.U32.AND P1, PT, R194, R4, PT ;  /* 0x00000004c200720c */ /* 0x000fe20003f26070 */
[C---:B-1----:R-:W-:Y:S01]  /*11240*/  FADD.FTZ R7, R16.reuse, R7 ;  /* 0x0000000710077221 */ /* 0x042fe20000010000 */
[----:B------:R-:W-:Y:S02]  /*11250*/  F2FP.PACK_AB R4, R16, R13 ;  /* 0x0000000d1004723e */ /* 0x000fe400000000ff */
[----:B------:R1:W-:Y:S02]  /*11260*/  MUFU.EX2 R16, R238 ;  /* 0x000000ee00107308 */ /* 0x0003e40000000800 */
[----:B-1----:R-:W-:Y:S02]  /*11270*/  IMAD.MOV.U32 R238, RZ, RZ, R29 ;  /* 0x000000ffffee7224 */ /* 0x002fe400078e001d */
[----:B------:R-:W2:Y:S01]  /*11280*/  LDL.LU.64 R28, [R1+0xa8] ;  /* 0x0000a800011c7983 */ /* 0x000ea20000300a00 */
[----:B------:R-:W-:Y:S01]  /*11290*/  SHF.R.U32.HI R2, RZ, 0x10, R2 ;  /* 0x00000010ff027819 */ /* 0x000fe20000011602 */
[----:B------:R-:W-:-:S03]  /*112a0*/  @!P5 HADD2 R68, -R62.H0_H0, -RZ.H0_H0 ;  /* 0xa00000ff3e44d230 */ /* 0x000fc60000000900 */
[----:B------:R-:W-:Y:S02]  /*112b0*/  LOP3.LUT R2, R2, 0xff, RZ, 0xc0, !PT ;  /* 0x000000ff02027812 */ /* 0x000fe400078ec0ff */
[----:B------:R-:W-:Y:S01]  /*112c0*/  @!P5 PRMT R62, R68, 0x5410, RZ ;  /* 0x00005410443ed816 */ /* 0x000fe200000000ff */
[----:B------:R-:W-:Y:S01]  /*112d0*/  IMAD.MOV.U32 R70, RZ, RZ, R162 ;  /* 0x000000ffff467224 */ /* 0x000fe200078e00a2 */
[----:B------:R-:W-:Y:S01]  /*112e0*/  ISETP.GE.U32.AND P5, PT, R194, R2, PT ;  /* 0x00000002c200720c */ /* 0x000fe20003fa6070 */
[----:B------:R-:W-:Y:S01]  /*112f0*/  IMAD.WIDE.U32 R2, R10, -0x2daee0ad, RZ ;  /* 0xd2511f530a027825 */ /* 0x000fe200078e00ff */
[C---:B------:R-:W-:Y:S02]  /*11300*/  PRMT R61, R4.reuse, 0x7610, R61 ;  /* 0x00007610043d7816 */ /* 0x040fe4000000003d */
[C---:B------:R-:W-:Y:S01]  /*11310*/  F2FP.PACK_AB R81, R9.reuse, R11 ;  /* 0x0000000b0951723e */ /* 0x040fe200000000ff */
        /* <DEDUP_REMOVED lines=30> */
[----:B------:R-:W-:Y:S01]  /*11500*/  @!P6 HADD2 R98, -R57.H0_H0, -RZ.H0_H0 ;  /* 0xa00000ff3962e230 */ /* 0x000fe20000000900 */
[----:B------:R-:W-:Y:S01]  /*11510*/  PRMT R54, R0, 0x7632, R54 ;  /* 0x0000763200367816 */ /* 0x000fe20000000036 */
        /* <DEDUP_REMOVED lines=16> */
[----:B------:R-:W4:Y:S01]  /*11620*/  MUFU.EX2 R8, R241 ;  /* 0x000000f100087308 */ /* 0x000f220000000800 */
[----:B------:R-:W-:Y:S02]  /*11630*/  ISETP.GE.U32.AND P1, PT, R194, R2, PT ;  /* 0x00000002c200720c */ /* 0x000fe40003f26070 */
[----:B------:R-:W-:Y:S02]  /*11640*/  SHF.R.U32.HI R0, RZ, 0x8, R0 ;  /* 0x00000008ff007819 */ /* 0x000fe40000011600 */
[----:B-1----:R-:W-:-:S03]  /*11650*/  F2FP.PACK_AB R2, R16, R13 ;  /* 0x0000000d1002723e */ /* 0x002fc600000000ff */
[----:B------:R-:W-:Y:S01]  /*11660*/  MUFU.EX2 R11, R221 ;  /* 0x000000dd000b7308 */ /* 0x000fe20000000800 */
[----:B------:R-:W-:Y:S01]  /*11670*/  @!P5 HADD2 R97, -R54.H0_H0, -RZ.H0_H0 ;  /* 0xa00000ff3661d230 */ /* 0x000fe20000000900 */
[----:B------:R-:W-:-:S06]  /*11680*/  F2FP.PACK_AB R233, R43, R53 ;  /* 0x000000352be9723e */ /* 0x000fcc00000000ff */
[----:B------:R-:W1:Y:S01]  /*11690*/  MUFU.EX2 R12, R222 ;  /* 0x000000de000c7308 */ /* 0x000e620000000800 */
[----:B------:R-:W-:Y:S02]  /*116a0*/  LOP3.LUT R0, R0, 0xffff, RZ, 0xc0, !PT ;  /* 0x0000ffff00007812 */ /* 0x000fe400078ec0ff */
[C---:B------:R-:W-:Y:S02]  /*116b0*/  PRMT R53, R2.reuse, 0x7610, R53 ;  /* 0x0000761002357816 */ /* 0x040fe40000000035 */
[----:B------:R-:W-:Y:S01]  /*116c0*/  PRMT R52, R2, 0x7632, R52 ;  /* 0x0000763202347816 */ /* 0x000fe20000000034 */
[----:B------:R-:W-:Y:S02]  /*116d0*/  FADD.FTZ R2, R18, R3 ;  /* 0x0000000312027221 */ /* 0x000fe40000010000 */
[----:B------:R-:W1:Y:S01]  /*116e0*/  MUFU.EX2 R7, R242 ;  /* 0x000000f200077308 */ /* 0x000e620000000800 */
[----:B------:R-:W-:Y:S01]  /*116f0*/  @!P0 HADD2 R87, -R55.H0_H0, -RZ.H0_H0 ;  /* 0xa00000ff37578230 */ /* 0x000fe20000000900 */
[----:B------:R-:W-:-:S02]  /*11700*/  @!P5 PRMT R54, R97, 0x5410, RZ ;  /* 0x000054106136d816 */ /* 0x000fc400000000ff */
[----:B------:R-:W-:Y:S01]  /*11710*/  ISETP.GE.U32.AND P5, PT, R194, R0, PT ;  /* 0x00000000c200720c */ /* 0x000fe20003fa6070 */
[----:B---3--:R-:W-:-:S03]  /*11720*/  FADD.FTZ R0, R10, R9 ;  /* 0x000000090a007221 */ /* 0x008fc60000010000 */
[----:B------:R-:W3:Y:S01]  /*11730*/  MUFU.EX2 R3, R243 ;  /* 0x000000f300037308 */ /* 0x000ee20000000800 */
[----:B------:R-:W-:Y:S02]  /*11740*/  @!P0 PRMT R55, R87, 0x5410, RZ ;  /* 0x0000541057378816 */ /* 0x000fe400000000ff */
[----:B------:R-:W-:Y:S01]  /*11750*/  ISETP.GE.U32.AND P0, PT, R194, R4, PT ;  /* 0x00000004c200720c */ /* 0x000fe20003f06070 */
[----:B----4-:R-:W-:Y:S01]  /*11760*/  FADD.FTZ R4, R8, R0 ;  /* 0x0000000008047221 */ /* 0x010fe20000010000 */
[----:B-1----:R-:W-:Y:S01]  /*11770*/  F2FP.PACK_AB R0, R12, R11 ;  /* 0x0000000b0c00723e */ /* 0x002fe200000000ff */
[----:B------:R-:W-:-:S03]  /*11780*/  IMAD.MOV.U32 R162, RZ, RZ, R166 ;  /* 0x000000ffffa27224 */ /* 0x000fc600078e00a6 */
[C---:B------:R-:W-:Y:S02]  /*11790*/  PRMT R51, R0.reuse, 0x7610, R51 ;  /* 0x0000761000337816 */ /* 0x040fe40000000033 */
[----:B------:R-:W-:Y:S01]  /*117a0*/  PRMT R50, R0, 0x7632, R50 ;  /* 0x0000763200327816 */ /* 0x000fe20000000032 */
[----:B------:R-:W-:Y:S02]  /*117b0*/  FADD.FTZ R0, R7, R4 ;  /* 0x0000000407007221 */ /* 0x000fe40000010000 */
[----:B------:R-:W-:Y:S01]  /*117c0*/  FADD.FTZ R2, R13, R2 ;  /* 0x000000020d027221 */ /* 0x000fe20000010000 */
[C---:B---3--:R-:W-:Y:S01]  /*117d0*/  F2FP.PACK_AB R48, R3.reuse, R7 ;  /* 0x000000070330723e */ /* 0x048fe200000000ff */
[----:B------:R-:W-:Y:S02]  /*117e0*/  FADD.FTZ R3, R3, R0 ;  /* 0x0000000003037221 */ /* 0x000fe40000010000 */
[----:B------:R-:W-:Y:S01]  /*117f0*/  FADD.FTZ R0, R16, R2 ;  /* 0x0000000210007221 */ /* 0x000fe20000010000 */
[----:B------:R-:W-:-:S02]  /*11800*/  LOP3.LUT R2, R47, R207, R162, 0x96, !PT ;  /* 0x000000cf2f027212 */ /* 0x000fc400078e96a2 */
[----:B------:R1:W-:Y:S01]  /*11810*/  STL [R1+0x44], R3 ;  /* 0x0000440301007387 */ /* 0x0003e20000100800 */
[----:B------:R-:W-:Y:S02]  /*11820*/  @!P1 HADD2 R145, -R51.H0_H0, -RZ.H0_H0 ;  /* 0xa00000ff33919230 */ /* 0x000fe40000000900 */
[----:B------:R-:W-:Y:S01]  /*11830*/  @!P0 HADD2 R144, -R50.H0_H0, -RZ.H0_H0 ;  /* 0xa00000ff32908230 */ /* 0x000fe20000000900 */
[----:B------:R2:W-:Y:S01]  /*11840*/  STL [R1+0x180], R0 ;  /* 0x0001800001007387 */ /* 0x0005e20000100800 */
[----:B------:R-:W-:Y:S01]  /*11850*/  IMAD.MOV.U32 R222, RZ, RZ, R147 ;  /* 0x000000ffffde7224 */ /* 0x000fe200078e0093 */
[----:B------:R-:W-:Y:S01]  /*11860*/  F2FP.PACK_AB R80, R8, R10 ;  /* 0x0000000a0850723e */ /* 0x000fe200000000ff */
[----:B------:R-:W-:Y:S01]  /*11870*/  IMAD.MOV.U32 R71, RZ, RZ, R157 ;  /* 0x000000ffff477224 */ /* 0x000fe200078e009d */
[----:B------:R-:W-:Y:S01]  /*11880*/  PRMT R220, R51, 0x5410, R50 ;  /* 0x0000541033dc7816 */ /* 0x000fe20000000032 */
[----:B------:R-:W-:Y:S01]  /*11890*/  IMAD.MOV.U32 R9, RZ, RZ, R196 ;  /* 0x000000ffff097224 */ /* 0x000fe200078e00c4 */
[----:B------:R-:W-:Y:S01]  /*118a0*/  @!P1 PRMT R51, R145, 0x5410, RZ ;  /* 0x0000541091339816 */ /* 0x000fe200000000ff */
[----:B------:R-:W-:Y:S01]  /*118b0*/  IMAD.MOV.U32 R8, RZ, RZ, R161 ;  /* 0x000000ffff087224 */ /* 0x000fe200078e00a1 */
[----:B------:R-:W-:Y:S01]  /*118c0*/  @!P0 PRMT R50, R144, 0x5410, RZ ;  /* 0x0000541090328816 */ /* 0x000fe200000000ff */
[----:B------:R-:W-:-:S02]  /*118d0*/  IMAD.MOV.U32 R239, RZ, RZ, R156 ;  /* 0x000000ffffef7224 */ /* 0x000fc400078e009c */
[----:B------:R-:W-:Y:S02]  /*118e0*/  IMAD.MOV.U32 R69, RZ, RZ, R148 ;  /* 0x000000ffff457224 */ /* 0x000fe400078e0094 */
[----:B------:R-:W-:Y:S02]  /*118f0*/  IMAD.MOV.U32 R241, RZ, RZ, R149 ;  /* 0x000000fffff17224 */ /* 0x000fe400078e0095 */
[----:B-1----:R-:W-:-:S04]  /*11900*/  IMAD.WIDE.U32 R2, R2, -0x2daee0ad, RZ ;  /* 0xd2511f5302027825 */ /* 0x002fc800078e00ff */
[----:B------:R-:W-:Y:S02]  /*11910*/  IMAD.MOV.U32 R196, RZ, RZ, R165 ;  /* 0x000000ffffc47224 */ /* 0x000fe400078e00a5 */
[----:B------:R-:W-:Y:S02]  /*11920*/  IMAD.MOV.U32 R161, RZ, RZ, R164 ;  /* 0x000000ffffa17224 */ /* 0x000fe400078e00a4 */
[----:B------:R-:W-:Y:S02]  /*11930*/  IMAD.MOV.U32 R201, RZ, RZ, R153 ;  /* 0x000000ffffc97224 */ /* 0x000fe400078e0099 */
[----:B------:R-:W-:Y:S02]  /*11940*/  IMAD.MOV.U32 R205, RZ, RZ, R152 ;  /* 0x000000ffffcd7224 */ /* 0x000fe400078e0098 */
        /* <DEDUP_REMOVED lines=24> */
[----:B------:R-:W-:Y:S02]  /*11ad0*/  IMAD.MOV.U32 R242, RZ, RZ, R222 ;  /* 0x000000fffff27224 */ /* 0x000fe400078e00de */
[----:B------:R-:W-:-:S02]  /*11ae0*/  IMAD.MOV.U32 R222, RZ, RZ, R71 ;  /* 0x000000ffffde7224 */ /* 0x000fc400078e0047 */
[----:B------:R-:W-:Y:S02]  /*11af0*/  FADD.FTZ R10, R11, R21 ;  /* 0x000000150b0a7221 */ /* 0x000fe40000010000 */
[----:B------:R-:W-:Y:S01]  /*11b00*/  IMAD.MOV.U32 R71, RZ, RZ, R20 ;  /* 0x000000ffff477224 */ /* 0x000fe200078e0014 */
[----:B------:R-:W-:Y:S02]  /*11b10*/  @!P6 HADD2 R99, -R53.H0_H0, -RZ.H0_H0 ;  /* 0xa00000ff3563e230 */ /* 0x000fe40000000900 */
[----:B------:R-:W-:Y:S01]  /*11b20*/  @!P5 HADD2 R146, -R52.H0_H0, -RZ.H0_H0 ;  /* 0xa00000ff3492d230 */ /* 0x000fe20000000900 */
[----:B------:R-:W-:Y:S01]  /*11b30*/  PRMT R221, R53, 0x5410, R52 ;  /* 0x0000541035dd7816 */ /* 0x000fe20000000034 */
[----:B------:R-:W-:Y:S01]  /*11b40*/  IMAD.MOV.U32 R163, RZ, RZ, R167 ;  /* 0x000000ffffa37224 */ /* 0x000fe200078e00a7 */
[----:B------:R-:W-:Y:S01]  /*11b50*/  @!P6 PRMT R53, R99, 0x5410, RZ ;  /* 0x000054106335e816 */ /* 0x000fe200000000ff */
[----:B------:R-:W-:Y:S01]  /*11b60*/  IMAD.MOV.U32 R240, RZ, RZ, R150 ;  /* 0x000000fffff07224 */ /* 0x000fe200078e0096 */
[----:B------:R-:W-:Y:S01]  /*11b70*/  @!P5 PRMT R52, R146, 0x5410, RZ ;  /* 0x000054109234d816 */ /* 0x000fe200000000ff */
        /* <DEDUP_REMOVED lines=22> */
[----:B------:R-:W-:Y:S01]  /*11ce0*/  FMUL.FTZ R158, R90, R5 ;  /* 0x000000055a9e7220 */ /* 0x000fe20000410000 */
[----:B--2---:R-:W-:Y:S02]  /*11cf0*/  LOP3.LUT R0, R3, R198, R28, 0x96, !PT ;  /* 0x000000c603007212 */ /* 0x004fe400078e961c */
[----:B------:R-:W-:-:S03]  /*11d00*/  LOP3.LUT R3, R231, R200, R46, 0x96, !PT ;  /* 0x000000c8e7037212 */ /* 0x000fc600078e962e */
[----:B------:R-:W-:-:S04]  /*11d10*/  IMAD.WIDE.U32 R6, R0, -0x326172a9, RZ ;  /* 0xcd9e8d5700067825 */ /* 0x000fc800078e00ff */
[----:B------:R-:W-:Y:S01]  /*11d20*/  IMAD.WIDE.U32 R20, R3, -0x2daee0ad, RZ ;  /* 0xd2511f5303147825 */ /* 0x000fe200078e00ff */
[----:B------:R-:W-:-:S04]  /*11d30*/  LOP3.LUT R0, R7, R193, R230, 0x96, !PT ;  /* 0x000000c107007212 */ /* 0x000fc800078e96e6 */
[----:B------:R-:W-:Y:S01]  /*11d40*/  LOP3.LUT R2, R21, R195, R2, 0x96, !PT ;  /* 0x000000c315027212 */ /* 0x000fe200078e9602 */
[-C--:B------:R-:W-:Y:S02]  /*11d50*/  FMUL.FTZ R159, R91, R5.reuse ;  /* 0x000000055b9f7220 */ /* 0x080fe40000410000 */
[-C--:B------:R-:W-:Y:S02]  /*11d60*/  FMUL.FTZ R166, R94, R5.reuse ;  /* 0x000000055ea67220 */ /* 0x080fe40000410000 */
[----:B------:R-:W-:Y:S02]  /*11d70*/  FMUL.FTZ R167, R95, R5 ;  /* 0x000000055fa77220 */ /* 0x000fe40000410000 */
[----:B------:R-:W-:-:S04]  /*11d80*/  IMAD.WIDE.U32 R4, R0, -0x2daee0ad, RZ ;  /* 0xd2511f5300047825 */ /* 0x000fc800078e00ff */
[----:B------:R-:W-:Y:S01]  /*11d90*/  IMAD.WIDE.U32 R2, R2, -0x326172a9, RZ ;  /* 0xcd9e8d5702027825 */ /* 0x000fe200078e00ff */
[----:B------:R-:W-:-:S04]  /*11da0*/  LOP3.LUT R0, R5, R191, R20, 0x96, !PT ;  /* 0x000000bf05007212 */ /* 0x000fc800078e9614 */
[----:B------:R-:W-:Y:S01]  /*11db0*/  LOP3.LUT R3, R3, R192, R6, 0x96, !PT ;  /* 0x000000c003037212 */ /* 0x000fe200078e9606 */
[----:B------:R-:W-:-:S04]  /*11dc0*/  IMAD.WIDE.U32 R6, R0, -0x326172a9, RZ ;  /* 0xcd9e8d5700067825 */ /* 0x000fc800078e00ff */
[----:B------:R-:W-:Y:S02]  /*11dd0*/  IMAD.MOV.U32 R243, RZ, RZ, R8 ;  /* 0x000000fffff37224 */ /* 0x000fe400078e0008 */
[----:B------:R-:W-:Y:S02]  /*11de0*/  IMAD.MOV.U32 R0, RZ, RZ, R9 ;  /* 0x000000ffff007224 */ /* 0x000fe400078e0009 */
[----:B------:R-:W-:Y:S01]  /*11df0*/  IMAD.WIDE.U32 R8, R3, -0x2daee0ad, RZ ;  /* 0xd2511f5303087825 */ /* 0x000fe200078e00ff */
[----:B------:R-:W-:-:S04]  /*11e00*/  LOP3.LUT R5, R7, R31, R2, 0x96, !PT ;  /* 0x0000001f07057212 */ /* 0x000fc800078e9602 */
[----:B------:R-:W-:Y:S01]  /*11e10*/  LOP3.LUT R2, R9, R189, R4, 0x96, !PT ;  /* 0x000000bd09027212 */ /* 0x000fe200078e9604 */
[----:B------:R-:W-:-:S04]  /*11e20*/  IMAD.MOV.U32 R4, RZ, RZ, R0 ;  /* 0x000000ffff047224 */ /* 0x000fc800078e0000 */
[----:B------:R-:W-:-:S05]  /*11e30*/  IMAD.WIDE.U32 R2, R2, -0x326172a9, RZ ;  /* 0xcd9e8d5702027825 */ /* 0x000fca00078e00ff */
[----:B------:R-:W-:Y:S01]  /*11e40*/  LOP3.LUT R0, R3, R238, R6, 0x96, !PT ;  /* 0x000000ee03007212 */ /* 0x000fe200078e9606 */
[----:B------:R-:W-:-:S03]  /*11e50*/  IMAD.MOV.U32 R7, RZ, RZ, R4 ;  /* 0x000000ffff077224 */ /* 0x000fc600078e0004 */
[----:B------:R-:W-:-:S04]  /*11e60*/  LOP3.LUT R4, R0, 0xff, RZ, 0xc0, !PT ;  /* 0x000000ff00047812 */ /* 0x000fc800078ec0ff */
[----:B------:R-:W-:Y:S02]  /*11e70*/  ISETP.GE.U32.AND P0, PT, R194, R4, PT ;  /* 0x00000004c200720c */ /* 0x000fe40003f06070 */
[C---:B------:R-:W-:Y:S02]  /*11e80*/  PRMT R43, R227.reuse, 0x7610, R43 ;  /* 0x00007610e32b7816 */ /* 0x040fe4000000002b */
[----:B------:R-:W-:Y:S01]  /*11e90*/  PRMT R42, R227, 0x7632, R42 ;  /* 0x00007632e32a7816 */ /* 0x000fe2000000002a */
[----:B------:R-:W-:Y:S02]  /*11ea0*/  FADD.FTZ R227, R12, R10 ;  /* 0x0000000a0ce37221 */ /* 0x000fe40000010000 */
[----:B------:R-:W-:Y:S02]  /*11eb0*/  IMAD.MOV.U32 R6, RZ, RZ, R30 ;  /* 0x000000ffff067224 */ /* 0x000fe400078e001e */
[----:B------:R-:W2:Y:S01]  /*11ec0*/  LDL.LU R30, [R1+0x2ac] ;  /* 0x0002ac00011e7983 */ /* 0x000ea20000300800 */
[----:B------:R-:W-:-:S03]  /*11ed0*/  IMAD.MOV.U32 R4, RZ, RZ, R31 ;  /* 0x000000ffff047224 */ /* 0x000fc600078e001f */
[----:B------:R-:W2:Y:S01]  /*11ee0*/  LDL.LU R31, [R1+0x2a8] ;  /* 0x0002a800011f7983 */ /* 0x000ea20000300800 */
[----:B------:R-:W-:-:S03]  /*11ef0*/  @!P0 HADD2 R88, -R43.H0_H0, -RZ.H0_H0 ;  /* 0xa00000ff2b588230 */ /* 0x000fc60000000900 */
[----:B------:R1:W-:Y:S02]  /*11f00*/  STL [R1+0x184], R227 ;  /* 0x000184e301007387 */ /* 0x0003e40000100800 */
[----:B-1----:R-:W-:Y:S02]  /*11f10*/  IMAD.MOV.U32 R227, RZ, RZ, R6 ;  /* 0x000000ffffe37224 */ /* 0x002fe400078e0006 */
[----:B------:R-:W-:Y:S02]  /*11f20*/  IMAD.MOV.U32 R6, RZ, RZ, R7 ;  /* 0x000000ffff067224 */ /* 0x000fe400078e0007 */
[----:B------:R-:W-:Y:S01]  /*11f30*/  IMAD.MOV.U32 R7, RZ, RZ, R71 ;  /* 0x000000ffff077224 */ /* 0x000fe200078e0047 */
[----:B------:R-:W-:Y:S02]  /*11f40*/  PRMT R71, R43, 0x5410, R42 ;  /* 0x000054102b477816 */ /* 0x000fe4000000002a */
[----:B------:R-:W-:Y:S01]  /*11f50*/  @!P0 PRMT R43, R88, 0x5410, RZ ;  /* 0x00005410582b8816 */ /* 0x000fe200000000ff */
[----:B------:R-:W-:Y:S01]  /*11f60*/  IMAD.MOV.U32 R88, RZ, RZ, R4 ;  /* 0x000000ffff587224 */ /* 0x000fe200078e0004 */
[----:B------:R-:W-:-:S04]  /*11f70*/  LOP3.LUT R4, R0, 0xffff, RZ, 0xc0, !PT ;  /* 0x0000ffff00047812 */ /* 0x000fc800078ec0ff */
        /* <DEDUP_REMOVED lines=9> */
[----:B------:R-:W-:Y:S02]  /*12010*/  LOP3.LUT R0, R0, 0xff, RZ, 0xc0, !PT ;  /* 0x000000ff00007812 */ /* 0x000fe400078ec0ff */
[----:B------:R-:W-:-:S02]  /*12020*/  PRMT R41, R236, 0x7610, R41 ;  /* 0x00007610ec297816 */ /* 0x000fc40000000029 */
[----:B------:R-:W-:-:S03]  /*12030*/  ISETP.GE.U32.AND P1, PT, R194, R0, PT ;  /* 0x00000000c200720c */ /* 0x000fc60003f26070 */
[----:B------:R-:W-:Y:S01]  /*12040*/  @!P0 HADD2 R90, -R40.H0_H0, -RZ.H0_H0 ;  /* 0xa00000ff285a8230 */ /* 0x000fe20000000900 */
[----:B------:R-:W-:Y:S01]  /*12050*/  LOP3.LUT R0, R2, 0xff, RZ, 0xc0, !PT ;  /* 0x000000ff02007812 */ /* 0x000fe200078ec0ff */
[----:B------:R-:W-:Y:S01]  /*12060*/  IMAD.MOV.U32 R89, RZ, RZ, R70 ;  /* 0x000000ffff597224 */ /* 0x000fe200078e0046 */
[----:B------:R-:W-:Y:S02]  /*12070*/  PRMT R70, R41, 0x5410, R40 ;  /* 0x0000541029467816 */ /* 0x000fe40000000028 */
[----:B------:R-:W-:Y:S02]  /*12080*/  @!P0 PRMT R40, R90, 0x5410, RZ ;  /* 0x000054105a288816 */ /* 0x000fe400000000ff */
[----:B------:R-:W-:Y:S02]  /*12090*/  ISETP.GE.U32.AND P0, PT, R194, R0, PT ;  /* 0x00000000c200720c */ /* 0x000fe40003f06070 */
[----:B------:R-:W-:Y:S02]  /*120a0*/  F2FP.PACK_AB R179, R26, R39 ;  /* 0x000000271ab3723e */ /* 0x000fe400000000ff */
[----:B------:R-:W-:-:S02]  /*120b0*/  LOP3.LUT R0, R2, 0xffff, RZ, 0xc0, !PT ;  /* 0x0000ffff02007812 */ /* 0x000fc400078ec0ff */
[C---:B------:R-:W-:Y:S02]  /*120c0*/  PRMT R39, R36.reuse, 0x7610, R39 ;  /* 0x0000761024277816 */ /* 0x040fe40000000027 */
[----:B------:R-:W-:Y:S01]  /*120d0*/  SHF.R.U32.HI R0, RZ, 0x8, R0 ;  /* 0x00000008ff007819 */ /* 0x000fe20000011600 */
[----:B------:R-:W-:Y:S01]  /*120e0*/  IMAD.MOV.U32 R4, RZ, RZ, R89 ;  /* 0x000000ffff047224 */ /* 0x000fe200078e0059 */
[----:B------:R-:W-:Y:S01]  /*120f0*/  PRMT R38, R36, 0x7632, R38 ;  /* 0x0000763224267816 */ /* 0x000fe20000000026 */
[----:B------:R-:W-:Y:S02]  /*12100*/  IMAD.MOV.U32 R89, RZ, RZ, R88 ;  /* 0x000000ffff597224 */ /* 0x000fe400078e0058 */
[----:B------:R-:W-:Y:S01]  /*12110*/  @!P0 HADD2 R92, -R39.H0_H0, -RZ.H0_H0 ;  /* 0xa00000ff275c8230 */ /* 0x000fe20000000900 */
[----:B------:R-:W-:Y:S01]  /*12120*/  IMAD.MOV.U32 R88, RZ, RZ, R239 ;  /* 0x000000ffff587224 */ /* 0x000fe200078e00ef */
[----:B------:R-:W-:Y:S01]  /*12130*/  LOP3.LUT R0, R0, 0xffff, RZ, 0xc0, !PT ;  /* 0x0000ffff00007812 */ /* 0x000fe200078ec0ff */
[----:B------:R-:W-:Y:S01]  /*12140*/  IMAD.MOV.U32 R239, RZ, RZ, R69 ;  /* 0x000000ffffef7224 */ /* 0x000fe200078e0045 */
[----:B------:R-:W-:-:S02]  /*12150*/  PRMT R69, R39, 0x5410, R38 ;  /* 0x0000541027457816 */ /* 0x000fc40000000026 */
        /* <DEDUP_REMOVED lines=8> */
[----:B------:R-:W-:Y:S01]  /*121e0*/  IMAD.MOV.U32 R93, RZ, RZ, R4 ;  /* 0x000000ffff5d7224 */ /* 0x000fe200078e0004 */
[----:B------:R-:W-:Y:S01]  /*121f0*/  LOP3.LUT R0, R0, 0xff, RZ, 0xc0, !PT ;  /* 0x000000ff00007812 */ /* 0x000fe200078ec0ff */
[----:B------:R-:W-:Y:S01]  /*12200*/  IMAD.WIDE.U32 R2, R5, -0x2daee0ad, RZ ;  /* 0xd2511f5305027825 */ /* 0x000fe200078e00ff */
[----:B------:R-:W-:Y:S02]  /*12210*/  PRMT R36, R233, 0x7632, R36 ;  /* 0x00007632e9247816 */ /* 0x000fe40000000024 */
[----:B------:R-:W-:Y:S02]  /*12220*/  @!P1 PRMT R41, R91, 0x5410, RZ ;  /* 0x000054105b299816 */ /* 0x000fe400000000ff */
[----:B------:R-:W-:-:S02]  /*12230*/  ISETP.GE.U32.AND P1, PT, R194, R0, PT ;  /* 0x00000000c200720c */ /* 0x000fc40003f26070 */
[----:B------:R-:W-:Y:S02]  /*12240*/  LOP3.LUT R0, R3, R93, R8, 0x96, !PT ;  /* 0x0000005d03007212 */ /* 0x000fe400078e9608 */
[----:B------:R-:W-:Y:S01]  /*12250*/  PRMT R37, R233, 0x7610, R37 ;  /* 0x00007610e9257816 */ /* 0x000fe20000000025 */
[----:B------:R-:W-:Y:S01]  /*12260*/  @!P0 HADD2 R95, -R36.H0_H0, -RZ.H0_H0 ;  /* 0xa00000ff245f8230 */ /* 0x000fe20000000900 */
[----:B------:R-:W-:Y:S01]  /*12270*/  IMAD.MOV.U32 R233, RZ, RZ, R89 ;  /* 0x000000ffffe97224 */ /* 0x000fe200078e0059 */
[----:B------:R-:W-:Y:S01]  /*12280*/  LOP3.LUT R4, R0, 0xff, RZ, 0xc0, !PT ;  /* 0x000000ff00047812 */ /* 0x000fe200078ec0ff */
[----:B------:R-:W-:Y:S02]  /*12290*/  IMAD.MOV.U32 R89, RZ, RZ, R242 ;  /* 0x000000ffff597224 */ /* 0x000fe400078e00f2 */
[----:B------:R-:W-:Y:S01]  /*122a0*/  IMAD.MOV.U32 R242, RZ, RZ, R68 ;  /* 0x000000fffff27224 */ /* 0x000fe200078e0044 */
[----:B------:R-:W-:Y:S02]  /*122b0*/  PRMT R68, R37, 0x5410, R36 ;  /* 0x0000541025447816 */ /* 0x000fe40000000024 */
[----:B------:R-:W-:-:S02]  /*122c0*/  @!P0 PRMT R36, R95, 0x5410, RZ ;  /* 0x000054105f248816 */ /* 0x000fc400000000ff */
[----:B------:R-:W-:Y:S02]  /*122d0*/  ISETP.GE.U32.AND P0, PT, R194, R4, PT ;  /* 0x00000004c200720c */ /* 0x000fe40003f06070 */
        /* <DEDUP_REMOVED lines=10> */
[--C-:B------:R-:W-:Y:S02]  /*12380*/  SHF.R.U32.HI R4, RZ, 0x10, R0.reuse ;  /* 0x00000010ff047819 */ /* 0x100fe40000011600 */
[----:B------:R-:W-:-:S09]  /*12390*/  SHF.R.U32.HI R0, RZ, 0x18, R0 ;  /* 0x00000018ff007819 */ /* 0x000fd20000011600 */
[----:B------:R-:W-:-:S05]  /*123a0*/  @!P0 HADD2 R113, -R26.H0_H0, -RZ.H0_H0 ;  /* 0xa00000ff1a718230 */ /* 0x000fca0000000900 */
[----:B------:R-:W-:Y:S02]  /*123b0*/  @!P0 PRMT R26, R113, 0x5410, RZ ;  /* 0x00005410711a8816 */ /* 0x000fe400000000ff */
[----:B------:R-:W-:Y:S02]  /*123c0*/  ISETP.GE.U32.AND P0, PT, R194, R0, PT ;  /* 0x00000000c200720c */ /* 0x000fe40003f06070 */
[C---:B------:R-:W-:Y:S01]  /*123d0*/  PRMT R24, R237.reuse, 0x7632, R24 ;  /* 0x00007632ed187816 */ /* 0x040fe20000000018 */
[----:B------:R-:W-:Y:S01]  /*123e0*/  @!P1 HADD2 R94, -R37.H0_H0, -RZ.H0_H0 ;  /* 0xa00000ff255e9230 */ /* 0x000fe20000000900 */
[----:B------:R-:W-:Y:S02]  /*123f0*/  PRMT R25, R237, 0x7610, R25 ;  /* 0x00007610ed197816 */ /* 0x000fe40000000019 */
[----:B------:R-:W-:Y:S02]  /*12400*/  LOP3.LUT R0, R2, 0xff, RZ, 0xc0, !PT ;  /* 0x000000ff02007812 */ /* 0x000fe400078ec0ff */
[----:B------:R-:W-:Y:S01]  /*12410*/  @!P1 PRMT R37, R94, 0x5410, RZ ;  /* 0x000054105e259816 */ /* 0x000fe200000000ff */
[----:B------:R-:W-:-:S04]  /*12420*/  IMAD.MOV.U32 R94, RZ, RZ, R162 ;  /* 0x000000ffff5e7224 */ /* 0x000fc800078e00a2 */
[----:B------:R-:W-:Y:S01]  /*12430*/  @!P0 HADD2 R115, -R24.H0_H0, -RZ.H0_H0 ;  /* 0xa00000ff18738230 */ /* 0x000fe20000000900 */
[----:B------:R-:W-:-:S04]  /*12440*/  PRMT R162, R25, 0x5410, R24 ;  /* 0x0000541019a27816 */ /* 0x000fc80000000018 */
[----:B------:R-:W-:Y:S02]  /*12450*/  @!P0 PRMT R24, R115, 0x5410, RZ ;  /* 0x0000541073188816 */ /* 0x000fe400000000ff */
[----:B------:R-:W-:Y:S02]  /*12460*/  ISETP.GE.U32.AND P0, PT, R194, R0, PT ;  /* 0x00000000c200720c */ /* 0x000fe40003f06070 */
[----:B------:R-:W-:Y:S02]  /*12470*/  LOP3.LUT R0, R2, 0xffff, RZ, 0xc0, !PT ;  /* 0x0000ffff02007812 */ /* 0x000fe400078ec0ff */
[C---:B------:R-:W-:Y:S01]  /*12480*/  PRMT R23, R45.reuse, 0x7610, R23 ;  /* 0x000076102d177816 */ /* 0x040fe20000000017 */
[----:B------:R-:W-:Y:S01]  /*12490*/  IMAD.MOV.U32 R236, RZ, RZ, R243 ;  /* 0x000000ffffec7224 */ /* 0x000fe200078e00f3 */
[----:B------:R-:W-:Y:S01]  /*124a0*/  SHF.R.U32.HI R0, RZ, 0x8, R0 ;  /* 0x00000008ff007819 */ /* 0x000fe20000011600 */
[----:B------:R-:W-:Y:S01]  /*124b0*/  IMAD.MOV.U32 R243, RZ, RZ, R240 ;  /* 0x000000fffff37224 */ /* 0x000fe200078e00f0 */
[----:B------:R-:W-:Y:S01]  /*124c0*/  PRMT R22, R45, 0x7632, R22 ;  /* 0x000076322d167816 */ /* 0x000fe20000000016 */
[----:B------:R-:W-:Y:S01]  /*124d0*/  IMAD.MOV.U32 R240, RZ, RZ, R204 ;  /* 0x000000fffff07224 */ /* 0x000fe200078e00cc */
[C---:B------:R-:W-:Y:S01]  /*124e0*/  PRMT R17, R232.reuse, 0x7610, R17 ;  /* 0x00007610e8117816 */ /* 0x040fe20000000011 */
[----:B------:R-:W-:Y:S01]  /*124f0*/  IMAD.MOV.U32 R204, RZ, RZ, R205 ;  /* 0x000000ffffcc7224 */ /* 0x000fe200078e00cd */
[----:B------:R-:W-:Y:S01]  /*12500*/  PRMT R16, R232, 0x7632, R16 ;  /* 0x00007632e8107816 */ /* 0x000fe20000000010 */
[----:B------:R-:W-:Y:S01]  /*12510*/  @!P0 HADD2 R116, -R23.H0_H0, -RZ.H0_H0 ;  /* 0xa00000ff17748230 */ /* 0x000fe20000000900 */
[----:B------:R-:W-:Y:S01]  /*12520*/  IMAD.MOV.U32 R90, RZ, RZ, R28 ;  /* 0x000000ffff5a7224 */ /* 0x000fe200078e001c */
[----:B------:R-:W-:Y:S01]  /*12530*/  LOP3.LUT R0, R0, 0xffff, RZ, 0xc0, !PT ;  /* 0x0000ffff00007812 */ /* 0x000fe200078ec0ff */
[----:B------:R-:W-:-:S02]  /*12540*/  IMAD.MOV.U32 R91, RZ, RZ, R29 ;  /* 0x000000ffff5b7224 */ /* 0x000fc400078e001d */
[----:B------:R-:W-:Y:S01]  /*12550*/  IMAD.MOV.U32 R205, RZ, RZ, R196 ;  /* 0x000000ffffcd7224 */ /* 0x000fe200078e00c4 */
[----:B------:R-:W3:Y:S01]  /*12560*/  LDL.LU.64 R28, [R1+0x2a0] ;  /* 0x0002a000011c7983 */ /* 0x000ee20000300a00 */
[----:B------:R-:W-:Y:S02]  /*12570*/  IMAD.MOV.U32 R232, RZ, RZ, R93 ;  /* 0x000000ffffe87224 */ /* 0x000fe400078e005d */
[----:B------:R-:W-:Y:S01]  /*12580*/  IMAD.MOV.U32 R196, RZ, RZ, R161 ;  /* 0x000000ffffc47224 */ /* 0x000fe200078e00a1 */
[----:B------:R-:W-:Y:S01]  /*12590*/  PRMT R161, R23, 0x5410, R22 ;  /* 0x0000541017a17816 */ /* 0x000fe20000000016 */
[----:B------:R-:W-:Y:S01]  /*125a0*/  IMAD.MOV.U32 R93, RZ, RZ, R236 ;  /* 0x000000ffff5d7224 */ /* 0x000fe200078e00ec */
[----:B------:R-:W-:Y:S01]  /*125b0*/  @!P0 PRMT R23, R116, 0x5410, RZ ;  /* 0x0000541074178816 */ /* 0x000fe200000000ff */
[----:B------:R-:W4:Y:S01]  /*125c0*/  LDL R236, [R1+0x1a0] ;  /* 0x0001a00001ec7983 */ /* 0x000f220000100800 */
[----:B------:R-:W-:Y:S02]  /*125d0*/  ISETP.GE.U32.AND P0, PT, R194, R0, PT ;  /* 0x00000000c200720c */ /* 0x000fe40003f06070 */
[----:B------:R-:W-:Y:S01]  /*125e0*/  SHF.R.U32.HI R0, RZ, 0x10, R2 ;  /* 0x00000010ff007819 */ /* 0x000fe20000011602 */
[----:B------:R-:W2:Y:S03]  /*125f0*/  LDL R116, [R1+0x1b0] ;  /* 0x0001b00001747983 */ /* 0x000ea60000100800 */
[----:B------:R-:W-:-:S02]  /*12600*/  LOP3.LUT R0, R0, 0xff, RZ, 0xc0, !PT ;  /* 0x000000ff00007812 */ /* 0x000fc400078ec0ff */
[----:B------:R-:W-:Y:S02]  /*12610*/  LOP3.LUT R4, R4, 0xff, RZ, 0xc0, !PT ;  /* 0x000000ff04047812 */ /* 0x000fe400078ec0ff */
[C---:B------:R-:W-:Y:S02]  /*12620*/  ISETP.GE.U32.AND P5, PT, R194.reuse, R0, PT ;  /* 0x00000000c200720c */ /* 0x040fe40003fa6070 */
[----:B------:R-:W-:Y:S02]  /*12630*/  LOP3.LUT R0, R15, R207, R94, 0x96, !PT ;  /* 0x000000cf0f007212 */ /* 0x000fe400078e965e */
[----:B------:R-:W-:-:S03]  /*12640*/  ISETP.GE.U32.AND P1, PT, R194, R4, PT ;  /* 0x00000004c200720c */ /* 0x000fc60003f26070 */
[----:B------:R-:W-:Y:S01]  /*12650*/  IMAD.WIDE.U32 R4, R0, -0x2daee0ad, RZ ;  /* 0xd2511f5300047825 */ /* 0x000fe200078e00ff */
[----:B------:R-:W-:-:S04]  /*12660*/  LOP3.LUT R3, R231, R200, R14, 0x96, !PT ;  /* 0x000000c8e7037212 */ /* 0x000fc800078e960e */
[----:B------:R-:W-:Y:S01]  /*12670*/  LOP3.LUT R0, R5, R198, R90, 0x96, !PT ;  /* 0x000000c605007212 */ /* 0x000fe200078e965a */
[----:B------:R-:W-:Y:S02]  /*12680*/  IMAD.MOV.U32 R92, RZ, RZ, R6 ;  /* 0x000000ffff5c7224 */ /* 0x000fe400078e0006 */
[----:B------:R-:W-:Y:S02]  /*12690*/  IMAD.MOV.U32 R91, RZ, RZ, R7 ;  /* 0x000000ffff5b7224 */ /* 0x000fe400078e0007 */
        /* <DEDUP_REMOVED lines=18> */
[----:B------:R-:W-:Y:S01]  /*127c0*/  LOP3.LUT R4, R0, 0xffff, RZ, 0xc0, !PT ;  /* 0x0000ffff00047812 */ /* 0x000fe200078ec0ff */
[----:B------:R-:W-:-:S03]  /*127d0*/  IMAD.MOV.U32 R112, RZ, RZ, R91 ;  /* 0x000000ffff707224 */ /* 0x000fc600078e005b */
        /* <DEDUP_REMOVED lines=14> */
[----:B------:R-:W-:Y:S01]  /*128c0*/  IMAD.MOV.U32 R95, RZ, RZ, R88 ;  /* 0x000000ffff5f7224 */ /* 0x000fe200078e0058 */
[----:B------:R-:W-:Y:S01]  /*128d0*/  PRMT R15, R82, 0x7610, R15 ;  /* 0x00007610520f7816 */ /* 0x000fe2000000000f */
[----:B------:R-:W-:Y:S01]  /*128e0*/  IMAD.MOV.U32 R88, RZ, RZ, R242 ;  /* 0x000000ffff587224 */ /* 0x000fe200078e00f2 */
[----:B------:R-:W-:Y:S01]  /*128f0*/  LOP3.LUT R0, R2, 0xff, RZ, 0xc0, !PT ;  /* 0x000000ff02007812 */ /* 0x000fe200078ec0ff */
[----:B------:R-:W-:Y:S02]  /*12900*/  IMAD.MOV.U32 R242, RZ, RZ, R240 ;  /* 0x000000fffff27224 */ /* 0x000fe400078e00f0 */
[----:B------:R-:W-:-:S04]  /*12910*/  IMAD.MOV.U32 R240, RZ, RZ, R196 ;  /* 0x000000fffff07224 */ /* 0x000fc800078e00c4 */
[----:B------:R-:W-:Y:S01]  /*12920*/  @!P0 HADD2 R122, -R14.H0_H0, -RZ.H0_H0 ;  /* 0xa00000ff0e7a8230 */ /* 0x000fe20000000900 */
[----:B------:R-:W-:-:S04]  /*12930*/  PRMT R196, R15, 0x5410, R14 ;  /* 0x000054100fc47816 */ /* 0x000fc8000000000e */
[----:B------:R-:W-:Y:S02]  /*12940*/  @!P0 PRMT R14, R122, 0x5410, RZ ;  /* 0x000054107a0e8816 */ /* 0x000fe400000000ff */
[----:B------:R-:W-:Y:S01]  /*12950*/  ISETP.GE.U32.AND P0, PT, R194, R0, PT ;  /* 0x00000000c200720c */ /* 0x000fe20003f06070 */
[----:B------:R-:W-:Y:S01]  /*12960*/  @!P1 HADD2 R114, -R25.H0_H0, -RZ.H0_H0 ;  /* 0xa00000ff19729230 */ /* 0x000fe20000000900 */
[----:B------:R-:W-:Y:S02]  /*12970*/  LOP3.LUT R0, R2, 0xffff, RZ, 0xc0, !PT ;  /* 0x0000ffff02007812 */ /* 0x000fe400078ec0ff */
[----:B------:R-:W-:Y:S02]  /*12980*/  PRMT R13, R187, 0x7610, R13 ;  /* 0x00007610bb0d7816 */ /* 0x000fe4000000000d */
[----:B------:R-:W-:Y:S02]  /*12990*/  @!P1 PRMT R25, R114, 0x5410, RZ ;  /* 0x0000541072199816 */ /* 0x000fe400000000ff */
[----:B------:R-:W-:-:S02]  /*129a0*/  ISETP.GE.U32.AND P1, PT, R194, R6, PT ;  /* 0x00000006c200720c */ /* 0x000fc40003f26070 */
[----:B------:R-:W-:Y:S02]  /*129b0*/  SHF.R.U32.HI R0, RZ, 0x8, R0 ;  /* 0x00000008ff007819 */ /* 0x000fe40000011600 */
[----:B------:R-:W-:Y:S01]  /*129c0*/  PRMT R12, R187, 0x7632, R12 ;  /* 0x00007632bb0c7816 */ /* 0x000fe2000000000c */
[----:B------:R-:W-:Y:S01]  /*129d0*/  @!P0 HADD2 R124, -R13.H0_H0, -RZ.H0_H0 ;  /* 0xa00000ff0d7c8230 */ /* 0x000fe20000000900 */
[----:B------:R-:W-:Y:S02]  /*129e0*/  LOP3.LUT R0, R0, 0xffff, RZ, 0xc0, !PT ;  /* 0x0000ffff00007812 */ /* 0x000fe400078ec0ff */
[----:B------:R-:W-:Y:S02]  /*129f0*/  PRMT R187, R13, 0x5410, R12 ;  /* 0x000054100dbb7816 */ /* 0x000fe4000000000c */
[----:B------:R-:W-:Y:S02]  /*12a00*/  PRMT R18, R83, 0x7632, R18 ;  /* 0x0000763253127816 */ /* 0x000fe40000000012 */
[----:B------:R-:W-:-:S02]  /*12a10*/  @!P0 PRMT R13, R124, 0x5410, RZ ;  /* 0x000054107c0d8816 */ /* 0x000fc400000000ff */
[----:B------:R-:W-:Y:S01]  /*12a20*/  ISETP.GE.U32.AND P0, PT, R194, R0, PT ;  /* 0x00000000c200720c */ /* 0x000fe20003f06070 */
[----:B------:R-:W-:Y:S01]  /*12a30*/  @!P1 HADD2 R120, -R18.H0_H0, -RZ.H0_H0 ;  /* 0xa00000ff12789230 */ /* 0x000fe20000000900 */
[----:B------:R-:W-:Y:S01]  /*12a40*/  PRMT R19, R83, 0x7610, R19 ;  /* 0x0000761053137816 */ /* 0x000fe20000000013 */
[----:B------:R-:W-:Y:S01]  /*12a50*/  IMAD.MOV.U32 R90, RZ, RZ, R160 ;  /* 0x000000ffff5a7224 */ /* 0x000fe200078e00a0 */
[----:B------:R-:W-:Y:S02]  /*12a60*/  LOP3.LUT R4, R4, 0xff, RZ, 0xc0, !PT ;  /* 0x000000ff04047812 */ /* 0x000fe400078ec0ff */
[----:B------:R-:W-:Y:S02]  /*12a70*/  PRMT R160, R19, 0x5410, R18 ;  /* 0x0000541013a07816 */ /* 0x000fe40000000012 */
[----:B------:R-:W-:Y:S02]  /*12a80*/  @!P1 PRMT R18, R120, 0x5410, RZ ;  /* 0x0000541078129816 */ /* 0x000fe400000000ff */
[----:B------:R-:W-:-:S02]  /*12a90*/  ISETP.GE.U32.AND P1, PT, R194, R4, PT ;  /* 0x00000004c200720c */ /* 0x000fc40003f26070 */
[--C-:B------:R-:W-:Y:S01]  /*12aa0*/  SHF.R.U32.HI R0, RZ, 0x10, R2.reuse ;  /* 0x00000010ff007819 */ /* 0x100fe20000011602 */
[----:B------:R-:W-:Y:S01]  /*12ab0*/  @!P0 HADD2 R125, -R12.H0_H0, -RZ.H0_H0 ;  /* 0xa00000ff0c7d8230 */ /* 0x000fe20000000900 */
[----:B------:R-:W-:Y:S02]  /*12ac0*/  SHF.R.U32.HI R2, RZ, 0x18, R2 ;  /* 0x00000018ff027819 */ /* 0x000fe40000011602 */
[----:B------:R-:W-:Y:S02]  /*12ad0*/  LOP3.LUT R5, R5, R233, R8, 0x96, !PT ;  /* 0x000000e905057212 */ /* 0x000fe400078e9608 */
[----:B------:R-:W-:Y:S02]  /*12ae0*/  @!P0 PRMT R12, R125, 0x5410, RZ ;  /* 0x000054107d0c8816 */ /* 0x000fe400000000ff */
[----:B------:R-:W-:Y:S01]  /*12af0*/  ISETP.GE.U32.AND P0, PT, R194, R2, PT ;  /* 0x00000002c200720c */ /* 0x000fe20003f06070 */
[----:B------:R-:W-:Y:S02]  /*12b00*/  IMAD.WIDE.U32 R2, R5, -0x2daee0ad, RZ ;  /* 0xd2511f5305027825 */ /* 0x000fe400078e00ff */
[----:B------:R-:W-:Y:S01]  /*12b10*/  @!P1 HADD2 R123, -R15.H0_H0, -RZ.H0_H0 ;  /* 0xa00000ff0f7b9230 */ /* 0x000fe20000000900 */
[----:B------:R-:W-:-:S02]  /*12b20*/  LOP3.LUT R0, R0, 0xff, RZ, 0xc0, !PT ;  /* 0x000000ff00007812 */ /* 0x000fc400078ec0ff */
[----:B------:R-:W-:Y:S02]  /*12b30*/  PRMT R10, R81, 0x7632, R10 ;  /* 0x00007632510a7816 */ /* 0x000fe4000000000a */
[----:B------:R-:W-:Y:S02]  /*12b40*/  @!P1 PRMT R15, R123, 0x5410, RZ ;  /* 0x000054107b0f9816 */ /* 0x000fe400000000ff */
[----:B------:R-:W-:Y:S02]  /*12b50*/  ISETP.GE.U32.AND P1, PT, R194, R0, PT ;  /* 0x00000000c200720c */ /* 0x000fe40003f26070 */
[----:B------:R-:W-:Y:S01]  /*12b60*/  LOP3.LUT R0, R3, R232, R44, 0x96, !PT ;  /* 0x000000e803007212 */ /* 0x000fe200078e962c */
[----:B------:R-:W-:Y:S01]  /*12b70*/  @!P0 HADD2 R127, -R10.H0_H0, -RZ.H0_H0 ;  /* 0xa00000ff0a7f8230 */ /* 0x000fe20000000900 */
[----:B------:R-:W-:Y:S01]  /*12b80*/  PRMT R11, R81, 0x7610, R11 ;  /* 0x00007610510b7816 */ /* 0x000fe2000000000b */
[----:B------:R-:W-:Y:S01]  /*12b90*/  IMAD.MOV.U32 R115, RZ, RZ, R186 ;  /* 0x000000ffff737224 */ /* 0x000fe200078e00ba */
[----:B------:R-:W-:-:S02]  /*12ba0*/  LOP3.LUT R4, R0, 0xff, RZ, 0xc0, !PT ;  /* 0x000000ff00047812 */ /* 0x000fc400078ec0ff */
[----:B------:R-:W-:Y:S02]  /*12bb0*/  PRMT R186, R11, 0x5410, R10 ;  /* 0x000054100bba7816 */ /* 0x000fe4000000000a */
[----:B------:R-:W-:Y:S02]  /*12bc0*/  @!P0 PRMT R10, R127, 0x5410, RZ ;  /* 0x000054107f0a8816 */ /* 0x000fe400000000ff */
[----:B------:R-:W-:Y:S02]  /*12bd0*/  ISETP.GE.U32.AND P0, PT, R194, R4, PT ;  /* 0x00000004c200720c */ /* 0x000fe40003f06070 */
        /* <DEDUP_REMOVED lines=31> */
[----:B------:R-:W-:Y:S01]  /*12dd0*/  SHF.R.U32.HI R0, RZ, 0x8, R0 ;  /* 0x00000008ff007819 */ /* 0x000fe20000011600 */
[----:B------:R-:W-:Y:S01]  /*12de0*/  IMAD.MOV.U32 R113, RZ, RZ, R92 ;  /* 0x000000ffff717224 */ /* 0x000fe200078e005c */
        /* <DEDUP_REMOVED lines=15> */
[----:B------:R-:W-:Y:S01]  /*12ee0*/  ST.E.U16 [R34.64+-0x80], R176 ;  /* 0xffff80b022007985 */ /* 0x000fe2000c101504 */
[----:B------:R-:W-:-:S03]  /*12ef0*/  SHF.R.U32.HI R2, RZ, 0x18, R2 ;  /* 0x00000018ff027819 */ /* 0x000fc60000011602 */
[----:B------:R-:W-:Y:S01]  /*12f00*/  ST.E.U16 [R34.64+-0x7e], R111 ;  /* 0xffff826f22007985 */ /* 0x000fe2000c101504 */
[----:B----4-:R-:W-:-:S03]  /*12f10*/  IADD3 R83, R236, 0x4, RZ ;  /* 0x00000004ec537810 */ /* 0x010fc60007ffe0ff */
[----:B------:R-:W-:Y:S04]  /*12f20*/  ST.E.U16 [R32.64+-0x80], R178 ;  /* 0xffff80b220007985 */ /* 0x000fe8000c101504 */
[----:B------:R-:W-:Y:S01]  /*12f30*/  @!P0 HADD2 R170, -R48.H0_H0, -RZ.H0_H0 ;  /* 0xa00000ff30aa8230 */ /* 0x000fe20000000900 */
[----:B------:R-:W-:Y:S01]  /*12f40*/  ST.E.U16 [R32.64+-0x7e], R177 ;  /* 0xffff82b120007985 */ /* 0x000fe2000c101504 */
[----:B------:R-:W-:-:S03]  /*12f50*/  @P0 PRMT R44, R48, 0x7610, R44 ;  /* 0x00007610302c0816 */ /* 0x000fc6000000002c */
[----:B--2---:R-:W-:Y:S01]  /*12f60*/  ST.E.U16 [R30.64+-0x80], R43 ;  /* 0xffff802b1e007985 */ /* 0x004fe2000c101504 */
[----:B------:R-:W-:-:S03]  /*12f70*/  @!P0 PRMT R44, R170, 0x5410, RZ ;  /* 0x00005410aa2c8816 */ /* 0x000fc600000000ff */
[----:B------:R-:W-:Y:S01]  /*12f80*/  ST.E.U16 [R30.64+-0x7e], R42 ;  /* 0xffff822a1e007985 */ /* 0x000fe2000c101504 */
[----:B------:R-:W-:-:S03]  /*12f90*/  ISETP.GE.U32.AND P0, PT, R194, R2, PT ;  /* 0x00000002c200720c */ /* 0x000fc60003f06070 */
[----:B---3--:R-:W-:Y:S04]  /*12fa0*/  ST.E.U16 [R28.64+-0x80], R41 ;  /* 0xffff80291c007985 */ /* 0x008fe8000c101504 */
[----:B------:R-:W-:Y:S01]  /*12fb0*/  ST.E.U16 [R28.64+-0x7e], R40 ;  /* 0xffff82281c007985 */ /* 0x000fe2000c101504 */
        /* <DEDUP_REMOVED lines=16> */
[----:B------:R1:W-:Y:S02]  /*130c0*/  ST.E.U16 [R28.64+-0x60], R25 ;  /* 0xffffa0191c007985 */ /* 0x0003e4000c101504 */
[----:B------:R-:W-:Y:S02]  /*130d0*/  @!P0 HADD2 R171, -R0.H0_H0, -RZ.H0_H0 ;  /* 0xa00000ff00ab8230 */ /* 0x000fe40000000900 */
[----:B------:R-:W-:Y:S01]  /*130e0*/  STL [R1+0x134], R83 ;  /* 0x0001345301007387 */ /* 0x000fe20000100800 */
[----:B------:R-:W-:-:S03]  /*130f0*/  PRMT R184, R48, 0x5410, R0 ;  /* 0x0000541030b87816 */ /* 0x000fc60000000000 */
[----:B------:R-:W-:Y:S01]  /*13100*/  STL.64 [R1+0x120], R236 ;  /* 0x000120ec01007387 */ /* 0x000fe20000100a00 */
[----:B------:R-:W-:Y:S01]  /*13110*/  IMAD.MOV.U32 R169, RZ, RZ, R181 ;  /* 0x000000ffffa97224 */ /* 0x000fe200078e00b5 */
[----:B------:R-:W-:Y:S01]  /*13120*/  @!P0 PRMT R0, R171, 0x5410, RZ ;  /* 0x00005410ab008816 */ /* 0x000fe200000000ff */
[----:B------:R-:W-:Y:S02]  /*13130*/  IMAD.MOV.U32 R170, RZ, RZ, R188 ;  /* 0x000000ffffaa7224 */ /* 0x000fe400078e00bc */
[----:B------:R-:W-:Y:S01]  /*13140*/  IMAD.MOV.U32 R171, RZ, RZ, R190 ;  /* 0x000000ffffab7224 */ /* 0x000fe200078e00be */
[----:B-1----:R-:W-:Y:S02]  /*13150*/  LOP3.LUT R25, R116, R237, RZ, 0x3c, !PT ;  /* 0x000000ed74197212 */ /* 0x002fe400078e3cff */
[----:B------:R-:W-:Y:S02]  /*13160*/  IADD3 R26, R183, -0x4498517b, RZ ;  /* 0xbb67ae85b71a7810 */ /* 0x000fe40007ffe0ff */
[----:B------:R-:W2:Y:S01]  /*13170*/  LDL.LU.64 R182, [R1+0x298] ;  /* 0x0002980001b67983 */ /* 0x000ea20000300a00 */
[----:B------:R-:W-:-:S05]  /*13180*/  IMAD.WIDE.U32 R110, R25, -0x2daee0ad, RZ ;  /* 0xd2511f53196e7825 */ /* 0x000fca00078e00ff */
[----:B------:R-:W-:Y:S04]  /*13190*/  STL.64 [R1+0x90], R110 ;  /* 0x0000906e01007387 */ /* 0x000fe80000100a00 */
[----:B------:R-:W-:Y:S04]  /*131a0*/  STL [R1+0x12c], R26 ;  /* 0x00012c1a01007387 */ /* 0x000fe80000100800 */
[----:B------:R-:W3:Y:S04]  /*131b0*/  LDL.LU R181, [R1+0x294] ;  /* 0x0002940001b57983 */ /* 0x000ee80000300800 */
[----:B------:R-:W4:Y:S04]  /*131c0*/  LDL.LU R188, [R1+0x290] ;  /* 0x0002900001bc7983 */ /* 0x000f280000300800 */
[----:B------:R-:W2:Y:S01]  /*131d0*/  LDL.LU R190, [R1+0x28c] ;  /* 0x00028c0001be7983 */ /* 0x000ea20000300800 */
[----:B------:R-:W-:Y:S01]  /*131e0*/  LOP3.LUT R2, R47, R207, R236, 0x96, !PT ;  /* 0x000000cf2f027212 */ /* 0x000fe200078e96ec */
[----:B------:R-:W-:-:S04]  /*131f0*/  @!P5 HADD2 R118, -R19.H0_H0, -RZ.H0_H0 ;  /* 0xa00000ff1376d230 */ /* 0x000fc80000000900 */
[----:B------:R-:W-:Y:S01]  /*13200*/  IMAD.WIDE.U32 R2, R2, -0x2daee0ad, RZ ;  /* 0xd2511f5302027825 */ /* 0x000fe200078e00ff */
[----:B------:R-:W-:-:S04]  /*13210*/  @!P5 PRMT R19, R118, 0x5410, RZ ;  /* 0x000054107613d816 */ /* 0x000fc800000000ff */
[----:B------:R-:W-:Y:S02]  /*13220*/  LOP3.LUT R21, R21, R195, R2, 0x96, !PT ;  /* 0x000000c315157212 */ /* 0x000fe400078e9602 */
[----:B------:R-:W-:Y:S02]  /*13230*/  LOP3.LUT R2, R3, R198, R110, 0x96, !PT ;  /* 0x000000c603027212 */ /* 0x000fe400078e966e */
[----:B------:R-:W-:Y:S01]  /*13240*/  LOP3.LUT R3, R111, R26, R212, 0x96, !PT ;  /* 0x0000001a6f037212 */ /* 0x000fe200078e96d4 */
[----:B------:R-:W-:Y:S04]  /*13250*/  ST.E.U16 [R28.64+-0x5e], R24 ;  /* 0xffffa2181c007985 */ /* 0x000fe8000c101504 */
[----:B------:R1:W-:Y:S01]  /*13260*/  ST.E.U16 [R34.64+-0x50], R49 ;  /* 0xffffb03122007985 */ /* 0x0003e2000c101504 */
[----:B------:R-:W-:-:S03]  /*13270*/  IMAD.WIDE.U32 R230, R3, -0x326172a9, RZ ;  /* 0xcd9e8d5703e67825 */ /* 0x000fc600078e00ff */
[----:B------:R-:W-:Y:S01]  /*13280*/  ST.E.U16 [R34.64+-0x4e], R66 ;  /* 0xffffb24222007985 */ /* 0x000fe2000c101504 */
[----:B------:R-:W-:-:S03]  /*13290*/  IMAD.WIDE.U32 R2, R2, -0x326172a9, RZ ;  /* 0xcd9e8d5702027825 */ /* 0x000fc600078e00ff */
[----:B------:R-:W-:Y:S01]  /*132a0*/  ST.E.U16 [R32.64+-0x50], R67 ;  /* 0xffffb04320007985 */ /* 0x000fe2000c101504 */
[----:B------:R-:W-:-:S03]  /*132b0*/  IMAD.WIDE.U32 R46, R21, -0x326172a9, RZ ;  /* 0xcd9e8d57152e7825 */ /* 0x000fc600078e00ff */
[----:B------:R-:W-:Y:S01]  /*132c0*/  ST.E.U16 [R32.64+-0x4e], R100 ;  /* 0xffffb26420007985 */ /* 0x000fe2000c101504 */
[----:B------:R-:W-:-:S03]  /*132d0*/  @!P1 HADD2 R131, -R7.H0_H0, -RZ.H0_H0 ;  /* 0xa00000ff07839230 */ /* 0x000fc60000000900 */
[----:B------:R-:W-:Y:S04]  /*132e0*/  ST.E.U16 [R30.64+-0x50], R23 ;  /* 0xffffb0171e007985 */ /* 0x000fe8000c101504 */
[----:B------:R1:W-:Y:S04]  /*132f0*/  ST.E.U16 [R30.64+-0x4e], R22 ;  /* 0xffffb2161e007985 */ /* 0x0003e8000c101504 */
[----:B------:R-:W-:Y:S04]  /*13300*/  ST.E.U16 [R28.64+-0x50], R19 ;  /* 0xffffb0131c007985 */ /* 0x000fe8000c101504 */
[----:B------:R-:W-:Y:S04]  /*13310*/  ST.E.U16 [R28.64+-0x4e], R18 ;  /* 0xffffb2121c007985 */ /* 0x000fe8000c101504 */
[----:B------:R-:W-:Y:S04]  /*13320*/  ST.E.U16 [R34.64+-0x40], R65 ;  /* 0xffffc04122007985 */ /* 0x000fe8000c101504 */
[----:B------:R-:W-:Y:S01]  /*13330*/  ST.E.U16 [R34.64+-0x3e], R62 ;  /* 0xffffc23e22007985 */ /* 0x000fe2000c101504 */
[----:B------:R-:W-:-:S03]  /*13340*/  LOP3.LUT R3, R3, R193, R230, 0x96, !PT ;  /* 0x000000c103037212 */ /* 0x000fc600078e96e6 */
[----:B------:R-:W-:Y:S04]  /*13350*/  ST.E.U16 [R32.64+-0x40], R64 ;  /* 0xffffc04020007985 */ /* 0x000fe8000c101504 */
[----:B------:R-:W-:Y:S01]  /*13360*/  ST.E.U16 [R32.64+-0x3e], R63 ;  /* 0xffffc23f20007985 */ /* 0x000fe2000c101504 */
[----:B------:R-:W-:-:S03]  /*13370*/  LOP3.LUT R21, R47, R192, R2, 0x96, !PT ;  /* 0x000000c02f157212 */ /* 0x000fc600078e9602 */
        /* <DEDUP_REMOVED lines=8> */
[----:B------:R-:W-:Y:S01]  /*13400*/  ST.E.U16 [R32.64+-0x2e], R59 ;  /* 0xffffd23b20007985 */ /* 0x000fe2000c101504 */
[----:B------:R-:W-:-:S03]  /*13410*/  IMAD.WIDE.U32 R2, R3, -0x2daee0ad, RZ ;  /* 0xd2511f5303027825 */ /* 0x000fc600078e00ff */
[----:B------:R-:W-:Y:S04]  /*13420*/  ST.E.U16 [R30.64+-0x30], R13 ;  /* 0xffffd00d1e007985 */ /* 0x000fe8000c101504 */
[----:B------:R-:W-:Y:S01]  /*13430*/  ST.E.U16 [R30.64+-0x2e], R12 ;  /* 0xffffd20c1e007985 */ /* 0x000fe2000c101504 */
[----:B-1----:R-:W-:-:S03]  /*13440*/  IMAD.WIDE.U32 R48, R21, -0x2daee0ad, RZ ;  /* 0xd2511f5315307825 */ /* 0x002fc600078e00ff */
[----:B------:R-:W-:Y:S04]  /*13450*/  ST.E.U16 [R28.64+-0x30], R11 ;  /* 0xffffd00b1c007985 */ /* 0x000fe8000c101504 */
[----:B------:R1:W-:Y:S04]  /*13460*/  ST.E.U16 [R28.64+-0x2e], R10 ;  /* 0xffffd20a1c007985 */ /* 0x0003e8000c101504 */
[----:B------:R-:W-:Y:S04]  /*13470*/  ST.E.U16 [R34.64+-0x20], R57 ;  /* 0xffffe03922007985 */ /* 0x000fe8000c101504 */
[----:B------:R-:W-:Y:S04]  /*13480*/  ST.E.U16 [R34.64+-0x1e], R54 ;  /* 0xffffe23622007985 */ /* 0x000fe8000c101504 */
[----:B------:R-:W-:Y:S04]  /*13490*/  ST.E.U16 [R32.64+-0x20], R56 ;  /* 0xffffe03820007985 */ /* 0x000fe8000c101504 */
[----:B------:R-:W-:Y:S04]  /*134a0*/  ST.E.U16 [R32.64+-0x1e], R55 ;  /* 0xffffe23720007985 */ /* 0x000fe8000c101504 */
[----:B------:R1:W-:Y:S04]  /*134b0*/  ST.E.U16 [R30.64+-0x20], R9 ;  /* 0xffffe0091e007985 */ /* 0x0003e8000c101504 */
[----:B------:R-:W-:Y:S01]  /*134c0*/  ST.E.U16 [R30.64+-0x1e], R8 ;  /* 0xffffe2081e007985 */ /* 0x000fe2000c101504 */
[----:B------:R-:W-:-:S03]  /*134d0*/  LOP3.LUT R3, R3, R191, R20, 0x96, !PT ;  /* 0x000000bf03037212 */ /* 0x000fc600078e9614 */
        /* <DEDUP_REMOVED lines=8> */
[----:B------:R1:W-:Y:S04]  /*13560*/  ST.E.U16 [R30.64+-0xe], R4 ;  /* 0xfffff2041e007985 */ /* 0x0003e8000c101504 */
[----:B------:R-:W-:Y:S04]  /*13570*/  ST.E.U16 [R28.64+-0x10], R44 ;  /* 0xfffff02c1c007985 */ /* 0x000fe8000c101504 */
[----:B------:R1:W-:Y:S01]  /*13580*/  ST.E.U16 [R28.64+-0xe], R0 ;  /* 0xfffff2001c007985 */ /* 0x0003e2000c101504 */
[----:B------:R-:W-:-:S04]  /*13590*/  IMAD.WIDE.U32 R22, R3, -0x326172a9, RZ ;  /* 0xcd9e8d5703167825 */ /* 0x000fc800078e00ff */
[----:B------:R-:W-:-:S05]  /*135a0*/  IMAD.WIDE.U32 R2, R2, -0x326172a9, RZ ;  /* 0xcd9e8d5702027825 */ /* 0x000fca00078e00ff */
[C---:B-1----:R-:W-:Y:S02]  /*135b0*/  LOP3.LUT R10, R2.reuse, 0xff, RZ, 0xc0, !PT ;  /* 0x000000ff020a7812 */ /* 0x042fe400078ec0ff */
[--C-:B------:R-:W-:Y:S02]  /*135c0*/  SHF.R.U32.HI R9, RZ, 0x18, R2.reuse ;  /* 0x00000018ff097819 */ /* 0x100fe40000011602 */
[----:B------:R-:W-:Y:S02]  /*135d0*/  SHF.R.U32.HI R4, RZ, 0x10, R2 ;  /* 0x00000010ff047819 */ /* 0x000fe40000011602 */
[----:B------:R-:W-:Y:S02]  /*135e0*/  LOP3.LUT R0, R3, R238, R22, 0x96, !PT ;  /* 0x000000ee03007212 */ /* 0x000fe400078e9616 */
[----:B------:R-:W-:Y:S02]  /*135f0*/  LOP3.LUT R3, R2, 0xffff, RZ, 0xc0, !PT ;  /* 0x0000ffff02037812 */ /* 0x000fe400078ec0ff */
[----:B------:R-:W-:-:S02]  /*13600*/  LOP3.LUT R2, R0, 0xffff, RZ, 0xc0, !PT ;  /* 0x0000ffff00027812 */ /* 0x000fc400078ec0ff */
[----:B------:R-:W-:Y:S02]  /*13610*/  SHF.R.U32.HI R6, RZ, 0x8, R3 ;  /* 0x00000008ff067819 */ /* 0x000fe40000011603 */
[----:B------:R-:W-:Y:S02]  /*13620*/  SHF.R.U32.HI R3, RZ, 0x10, R0 ;  /* 0x00000010ff037819 */ /* 0x000fe40000011600 */
[----:B------:R-:W-:Y:S02]  /*13630*/  LOP3.LUT R5, R4, 0xff, RZ, 0xc0, !PT ;  /* 0x000000ff04057812 */ /* 0x000fe400078ec0ff */
[----:B------:R-:W-:Y:S01]  /*13640*/  SHF.R.U32.HI R4, RZ, 0x8, R2 ;  /* 0x00000008ff047819 */ /* 0x000fe20000011602 */
[----:B------:R-:W-:Y:S01]  /*13650*/  IMAD.MOV.U32 R168, RZ, RZ, R115 ;  /* 0x000000ffffa87224 */ /* 0x000fe200078e0073 */
[----:B------:R-:W-:Y:S02]  /*13660*/  LOP3.LUT R8, R0, 0xff, RZ, 0xc0, !PT ;  /* 0x000000ff00087812 */ /* 0x000fe400078ec0ff */
[----:B------:R-:W-:-:S02]  /*13670*/  SHF.R.U32.HI R7, RZ, 0x18, R0 ;  /* 0x00000018ff077819 */ /* 0x000fc40000011600 */
[----:B------:R-:W-:Y:S01]  /*13680*/  LOP3.LUT R2, R3, 0xff, RZ, 0xc0, !PT ;  /* 0x000000ff03027812 */ /* 0x000fe200078ec0ff */
[----:B------:R-:W-:Y:S01]  /*13690*/  IMAD.MOV.U32 R115, RZ, RZ, R222 ;  /* 0x000000ffff737224 */ /* 0x000fe200078e00de */
[----:B------:R-:W-:Y:S02]  /*136a0*/  PRMT R222, R194, 0x7054, R194 ;  /* 0x00007054c2de7816 */ /* 0x000fe400000000c2 */
[----:B------:R-:W-:Y:S02]  /*136b0*/  PRMT R3, R5, 0x5410, R9 ;  /* 0x0000541005037816 */ /* 0x000fe40000000009 */
[----:B------:R-:W-:Y:S02]  /*136c0*/  PRMT R0, R10, 0x5410, R6 ;  /* 0x000054100a007816 */ /* 0x000fe40000000006 */
[----:B------:R-:W-:Y:S02]  /*136d0*/  PRMT R4, R8, 0x5410, R4 ;  /* 0x0000541008047816 */ /* 0x000fe40000000004 */
[----:B------:R-:W-:Y:S01]  /*136e0*/  PRMT R5, R2, 0x5410, R7 ;  /* 0x0000541002057816 */ /* 0x000fe20000000007 */
[----:B------:R-:W-:-:S02]  /*136f0*/  HSET2.LE.AND R2, R3, R222, PT ;  /* 0x000000de03027233 */ /* 0x000fc40003803000 */
[--C-:B------:R-:W-:Y:S02]  /*13700*/  HSET2.LE.AND R0, R0, R222.reuse, PT ;  /* 0x000000de00007233 */ /* 0x100fe40003803000 */
[--C-:B------:R-:W-:Y:S02]  /*13710*/  HSET2.LE.AND R3, R4, R222.reuse, PT ;  /* 0x000000de04037233 */ /* 0x100fe40003803000 */
[----:B------:R-:W-:Y:S01]  /*13720*/  HSET2.LE.AND R5, R5, R222, PT ;  /* 0x000000de05057233 */ /* 0x000fe20003803000 */
[----:B------:R-:W-:Y:S02]  /*13730*/  LOP3.LUT R6, R69, R0, RZ, 0xc0, !PT ;  /* 0x0000000045067212 */ /* 0x000fe400078ec0ff */
[----:B------:R-:W-:Y:S02]  /*13740*/  LOP3.LUT R7, R68, R2, RZ, 0xc0, !PT ;  /* 0x0000000244077212 */ /* 0x000fe400078ec0ff */
[----:B------:R-:W-:Y:S02]  /*13750*/  LOP3.LUT R4, R71, R3, RZ, 0xc0, !PT ;  /* 0x0000000347047212 */ /* 0x000fe400078ec0ff */
[----:B------:R-:W-:Y:S01]  /*13760*/  LOP3.LUT R5, R70, R5, RZ, 0xc0, !PT ;  /* 0x0000000546057212 */ /* 0x000fe200078ec0ff */
[----:B------:R-:W-:-:S02]  /*13770*/  IMAD.MOV.U32 R60, RZ, RZ, R215 ;  /* 0x000000ffff3c7224 */ /* 0x000fc400078e00d7 */
[----:B------:R-:W-:Y:S02]  /*13780*/  IMAD.MOV.U32 R61, RZ, RZ, R216 ;  /* 0x000000ffff3d7224 */ /* 0x000fe400078e00d8 */
[----:B------:R-:W-:Y:S01]  /*13790*/  IMAD.MOV.U32 R62, RZ, RZ, R217 ;  /* 0x000000ffff3e7224 */ /* 0x000fe200078e00d9 */
[----:B----4-:R-:W1:Y:S04]  /*137a0*/  LDSM.16.MT88.4 R24, [R188+0xa000] ;  /* 0x00a00000bc18783b */ /* 0x010e680000004200 */
[----:B--2---:R-:W2:Y:S01]  /*137b0*/  LDSM.16.MT88.4 R36, [R190+0x9000] ;  /* 0x00900000be24783b */ /* 0x004ea20000004200 */
[----:B------:R-:W-:-:S03]  /*137c0*/  IMAD.MOV.U32 R63, RZ, RZ, R197 ;  /* 0x000000ffff3f7224 */ /* 0x000fc600078e00c5 */
[----:B------:R-:W4:Y:S04]  /*137d0*/  LDSM.16.MT88.4 R40, [R188+0x9000] ;  /* 0x00900000bc28783b */ /* 0x000f280000004200 */
[----:B------:R-:W3:Y:S04]  /*137e0*/  LDSM.16.MT88.4 R16, [R190+0xa000] ;  /* 0x00a00000be10783b */ /* 0x000ee80000004200 */
[----:B------:R-:W3:Y:S04]  /*137f0*/  LDSM.16.MT88.4 R12, [R188+0xb000] ;  /* 0x00b00000bc0c783b */ /* 0x000ee80000004200 */
[----:B------:R-:W3:Y:S01]  /*13800*/  LDSM.16.MT88.4 R56, [R190+0xb000] ;  /* 0x00b00000be38783b */ /* 0x000ee20000004200 */
[C---:B-1----:R-:W-:Y:S08]  /*13810*/  HMMA.16816.F32 R100, R4.reuse, R26, R144 ;  /* 0x0000001a0464723c */ /* 0x042ff00000001890 */
[----:B--2---:R-:W-:Y:S01]  /*13820*/  HMMA.16816.F32 R128, R4, R36, R132 ;  /* 0x000000240480723c */ /* 0x004fe20000001884 */
[----:B------:R-:W-:-:S02]  /*13830*/  IMAD.MOV.U32 R145, RZ, RZ, R173 ;  /* 0x000000ffff917224 */ /* 0x000fc400078e00ad */
[----:B------:R-:W-:-:S04]  /*13840*/  IMAD.MOV.U32 R146, RZ, RZ, R172 ;  /* 0x000000ffff927224 */ /* 0x000fc800078e00ac */
[----:B------:R-:W-:Y:S02]  /*13850*/  IMAD.MOV.U32 R135, RZ, RZ, R244 ;  /* 0x000000ffff877224 */ /* 0x000fe400078e00f4 */
[----:B------:R-:W2:Y:S01]  /*13860*/  LDL.LU R244, [R1+0x288] ;  /* 0x0002880001f47983 */ /* 0x000ea20000300800 */
[----:B------:R-:W-:-:S03]  /*13870*/  IMAD.MOV.U32 R147, RZ, RZ, R214 ;  /* 0x000000ffff937224 */ /* 0x000fc600078e00d6 */
[----:B------:R-:W2:Y:S04]  /*13880*/  LDL.LU R144, [R1+0x20] ;  /* 0x0000200001907983 */ /* 0x000ea80000300800 */
[----:B------:R-:W2:Y:S04]  /*13890*/  LDL.LU R173, [R1+0x284] ;  /* 0x0002840001ad7983 */ /* 0x000ea80000300800 */
[----:B------:R-:W2:Y:S04]  /*138a0*/  LDL.LU R172, [R1+0x280] ;  /* 0x0002800001ac7983 */ /* 0x000ea80000300800 */
        /* <DEDUP_REMOVED lines=8> */
[----:B------:R-:W2:Y:S01]  /*13930*/  LDL.LU R243, [R1+0x98] ;  /* 0x0000980001f37983 */ /* 0x000ea20000300800 */
[----:B------:R-:W-:-:S03]  /*13940*/  IMAD.MOV.U32 R134, RZ, RZ, R242 ;  /* 0x000000ffff867224 */ /* 0x000fc600078e00f2 */
[----:B------:R-:W2:Y:S01]  /*13950*/  LDL.LU R242, [R1+0x5c] ;  /* 0x00005c0001f27983 */ /* 0x000ea20000300800 */
[----:B---3--:R-:W-:Y:S02]  /*13960*/  LOP3.LUT R2, R181, R198, R208, 0x96, !PT ;  /* 0x000000c6b5027212 */ /* 0x008fe400078e96d0 */
        /* <DEDUP_REMOVED lines=17> */
[--C-:B------:R-:W-:Y:S02]  /*13a80*/  SHF.R.U32.HI R8, RZ, 0x10, R0.reuse ;  /* 0x00000010ff087819 */ /* 0x100fe40000011600 */
[----:B------:R-:W-:Y:S02]  /*13a90*/  LOP3.LUT R10, R0, 0xff, RZ, 0xc0, !PT ;  /* 0x000000ff000a7812 */ /* 0x000fe400078ec0ff */
[----:B------:R-:W-:Y:S02]  /*13aa0*/  SHF.R.U32.HI R9, RZ, 0x18, R0 ;  /* 0x00000018ff097819 */ /* 0x000fe40000011600 */
[----:B------:R-:W-:Y:S02]  /*13ab0*/  SHF.R.U32.HI R0, RZ, 0x8, R2 ;  /* 0x00000008ff007819 */ /* 0x000fe40000011602 */
[----:B------:R-:W-:Y:S02]  /*13ac0*/  LOP3.LUT R2, R8, 0xff, RZ, 0xc0, !PT ;  /* 0x000000ff08027812 */ /* 0x000fe400078ec0ff */
        /* <DEDUP_REMOVED lines=10> */
[----:B----4-:R-:W-:Y:S01]  /*13b70*/  HMMA.16816.F32 R124, R4, R40, R140 ;  /* 0x00000028047c723c */ /* 0x010fe2000000188c */
        /* <DEDUP_REMOVED lines=15> */
[C---:B------:R-:W-:Y:S08]  /*13c70*/  HMMA.16816.F32 R88, R4.reuse, R16, R148 ;  /* 0x000000100458723c */ /* 0x040ff00000001894 */
[C---:B------:R-:W-:Y:S08]  /*13c80*/  HMMA.16816.F32 R84, R4.reuse, R18, R152 ;  /* 0x000000120454723c */ /* 0x040ff00000001898 */
[C---:B------:R-:W-:Y:S08]  /*13c90*/  HMMA.16816.F32 R92, R4.reuse, R12, R72 ;  /* 0x0000000c045c723c */ /* 0x040ff00000001848 */
[C---:B------:R-:W-:Y:S08]  /*13ca0*/  HMMA.16816.F32 R104, R4.reuse, R14, R76 ;  /* 0x0000000e0468723c */ /* 0x040ff0000000184c */
[C---:B------:R-:W-:Y:S08]  /*13cb0*/  HMMA.16816.F32 R96, R4.reuse, R56, R156 ;  /* 0x000000380460723c */ /* 0x040ff0000000189c */
[----:B------:R-:W-:Y:S01]  /*13cc0*/  HMMA.16816.F32 R80, R4, R58, R164 ;  /* 0x0000003a0450723c */ /* 0x000fe200000018a4 */
[----:B--2---:R-:W-:-:S02]  /*13cd0*/  LOP3.LUT R9, R243, R2, RZ, 0xc0, !PT ;  /* 0x00000002f3097212 */ /* 0x004fc400078ec0ff */
[----:B------:R-:W-:Y:S02]  /*13ce0*/  LOP3.LUT R2, R23, R233, R46, 0x96, !PT ;  /* 0x000000e917027212 */ /* 0x000fe400078e962e */
[----:B------:R-:W-:Y:S01]  /*13cf0*/  LOP3.LUT R10, R242, R3, RZ, 0xc0, !PT ;  /* 0x00000003f20a7212 */ /* 0x000fe200078ec0ff */
[----:B------:R-:W-:Y:S02]  /*13d00*/  LDSM.16.MT88.4 R44, [R190+0xa400] ;  /* 0x00a40000be2c783b */ /* 0x000fe40000004200 */
[----:B------:R-:W-:Y:S01]  /*13d10*/  IMAD.WIDE.U32 R2, R2, -0x2daee0ad, RZ ;  /* 0xd2511f5302027825 */ /* 0x000fe200078e00ff */
[----:B------:R-:W-:Y:S02]  /*13d20*/  LOP3.LUT R8, R227, R0, RZ, 0xc0, !PT ;  /* 0x00000000e3087212 */ /* 0x000fe400078ec0ff */
[----:B------:R-:W-:Y:S02]  /*13d30*/  LOP3.LUT R11, R197, R11, RZ, 0xc0, !PT ;  /* 0x0000000bc50b7212 */ /* 0x000fe400078ec0ff */
[----:B------:R-:W-:Y:S01]  /*13d40*/  LOP3.LUT R0, R3, R232, R48, 0x96, !PT ;  /* 0x000000e803007212 */ /* 0x000fe200078e9630 */
[----:B------:R-:W2:Y:S03]  /*13d50*/  LDL.LU R197, [R1+0x268] ;  /* 0x0002680001c57983 */ /* 0x000ea60000300800 */
[----:B------:R-:W-:Y:S01]  /*13d60*/  LOP3.LUT R4, R0, 0xffff, RZ, 0xc0, !PT ;  /* 0x0000ffff00047812 */ /* 0x000fe200078ec0ff */
[----:B------:R-:W-:Y:S01]  /*13d70*/  HMMA.16816.F32 R140, R8, R12, R140 ;  /* 0x0000000c088c723c */ /* 0x000fe2000000188c */
[--C-:B------:R-:W-:Y:S01]  /*13d80*/  SHF.R.U32.HI R5, RZ, 0x10, R0.reuse ;  /* 0x00000010ff057819 */ /* 0x100fe20000011600 */
[----:B------:R-:W-:Y:S01]  /*13d90*/  LDSM.16.MT88.4 R48, [R188+0xb400] ;  /* 0x00b40000bc30783b */ /* 0x000fe20000004200 */
[----:B------:R-:W-:-:S04]  /*13da0*/  SHF.R.U32.HI R7, RZ, 0x18, R0 ;  /* 0x00000018ff077819 */ /* 0x000fc80000011600 */
[----:B------:R-:W-:Y:S02]  /*13db0*/  LOP3.LUT R12, R0, 0xff, RZ, 0xc0, !PT ;  /* 0x000000ff000c7812 */ /* 0x000fe400078ec0ff */
[----:B------:R-:W-:Y:S02]  /*13dc0*/  SHF.R.U32.HI R0, RZ, 0x8, R4 ;  /* 0x00000008ff007819 */ /* 0x000fe40000011604 */
[----:B------:R-:W-:Y:S02]  /*13dd0*/  LOP3.LUT R4, R5, 0xff, RZ, 0xc0, !PT ;  /* 0x000000ff05047812 */ /* 0x000fe400078ec0ff */
[C---:B------:R-:W-:Y:S02]  /*13de0*/  LOP3.LUT R3, R2.reuse, 0xffff, RZ, 0xc0, !PT ;  /* 0x0000ffff02037812 */ /* 0x040fe400078ec0ff */
[----:B------:R-:W-:Y:S02]  /*13df0*/  LOP3.LUT R6, R2, 0xff, RZ, 0xc0, !PT ;  /* 0x000000ff02067812 */ /* 0x000fe400078ec0ff */
[----:B------:R-:W-:-:S02]  /*13e00*/  SHF.R.U32.HI R13, RZ, 0x10, R2 ;  /* 0x00000010ff0d7819 */ /* 0x000fc40000011602 */
[----:B------:R-:W-:Y:S02]  /*13e10*/  SHF.R.U32.HI R5, RZ, 0x18, R2 ;  /* 0x00000018ff057819 */ /* 0x000fe40000011602 */
[----:B------:R-:W-:Y:S02]  /*13e20*/  PRMT R2, R4, 0x5410, R7 ;  /* 0x0000541004027816 */ /* 0x000fe40000000007 */
[----:B------:R-:W-:Y:S02]  /*13e30*/  SHF.R.U32.HI R3, RZ, 0x8, R3 ;  /* 0x00000008ff037819 */ /* 0x000fe40000011603 */
[----:B------:R-:W-:Y:S01]  /*13e40*/  LOP3.LUT R7, R13, 0xff, RZ, 0xc0, !PT ;  /* 0x000000ff0d077812 */ /* 0x000fe200078ec0ff */
[----:B------:R-:W-:Y:S01]  /*13e50*/  HSET2.LE.AND R2, R2, R222, PT ;  /* 0x000000de02027233 */ /* 0x000fe20003803000 */
[----:B------:R-:W-:Y:S01]  /*13e60*/  PRMT R3, R6, 0x5410, R3 ;  /* 0x0000541006037816 */ /* 0x000fe20000000003 */
[----:B------:R-:W-:Y:S01]  /*13e70*/  HMMA.16816.F32 R72, R8, R40, R172 ;  /* 0x000000280848723c */ /* 0x000fe200000018ac */
[----:B------:R-:W-:-:S02]  /*13e80*/  PRMT R7, R7, 0x5410, R5 ;  /* 0x0000541007077816 */ /* 0x000fc40000000005 */
[----:B------:R-:W-:Y:S01]  /*13e90*/  PRMT R0, R12, 0x5410, R0 ;  /* 0x000054100c007816 */ /* 0x000fe20000000000 */
[----:B------:R-:W-:Y:S01]  /*13ea0*/  HSET2.LE.AND R3, R3, R222, PT ;  /* 0x000000de03037233 */ /* 0x000fe20003803000 */
[----:B------:R-:W-:-:S03]  /*13eb0*/  LOP3.LUT R5, R162, R2, RZ, 0xc0, !PT ;  /* 0x00000002a2057212 */ /* 0x000fc600078ec0ff */
[----:B------:R-:W-:Y:S01]  /*13ec0*/  HMMA.16816.F32 R68, R8, R42, R244 ;  /* 0x0000002a0844723c */ /* 0x000fe200000018f4 */
[----:B------:R-:W-:-:S07]  /*13ed0*/  LOP3.LUT R2, R21, R233, R54, 0x96, !PT ;  /* 0x000000e915027212 */ /* 0x000fce00078e9636 */
[----:B------:R-:W-:Y:S01]  /*13ee0*/  HMMA.16816.F32 R76, R8, R26, R132 ;  /* 0x0000001a084c723c */ /* 0x000fe20000001884 */
[----:B------:R-:W-:Y:S01]  /*13ef0*/  HSET2.LE.AND R0, R0, R222, PT ;  /* 0x000000de00007233 */ /* 0x000fe20003803000 */
[----:B------:R-:W-:-:S06]  /*13f00*/  LOP3.LUT R6, R161, R3, RZ, 0xc0, !PT ;  /* 0x00000003a1067212 */ /* 0x000fcc00078ec0ff */
[C---:B------:R-:W-:Y:S08]  /*13f10*/  HMMA.16816.F32 R64, R8.reuse, R36, R248 ;  /* 0x000000240840723c */ /* 0x040ff000000018f8 */
[C---:B------:R-:W-:Y:S01]  /*13f20*/  HMMA.16816.F32 R60, R8.reuse, R38, R60 ;  /* 0x00000026083c723c */ /* 0x040fe2000000183c */
[----:B------:R-:W-:Y:S01]  /*13f30*/  HSET2.LE.AND R7, R7, R222, PT ;  /* 0x000000de07077233 */ /* 0x000fe20003803000 */
[----:B------:R-:W-:Y:S06]  /*13f40*/  LDSM.16.MT88.4 R20, [R188+0xa800] ;  /* 0x00a80000bc14783b */ /* 0x000fec0000004200 */
[C---:B------:R-:W-:Y:S08]  /*13f50*/  HMMA.16816.F32 R40, R8.reuse, R24, R144 ;  /* 0x000000180828723c */ /* 0x040ff00000001890 */
[----:B------:R-:W-:Y:S01]  /*13f60*/  HMMA.16816.F32 R132, R8, R16, R136 ;  /* 0x000000100884723c */ /* 0x000fe20000001888 */
[----:B------:R-:W-:Y:S01]  /*13f70*/  IMAD.WIDE.U32 R2, R2, -0x2daee0ad, RZ ;  /* 0xd2511f5302027825 */ /* 0x000fe200078e00ff */
[----:B------:R-:W1:Y:S01]  /*13f80*/  LDSM.16.MT88.4 R36, [R188+0xa400] ;  /* 0x00a40000bc24783b */ /* 0x000e620000004200 */
[----:B------:R-:W-:-:S03]  /*13f90*/  LOP3.LUT R4, R163, R0, RZ, 0xc0, !PT ;  /* 0x00000000a3047212 */ /* 0x000fc600078ec0ff */
[----:B------:R-:W3:Y:S02]  /*13fa0*/  LDSM.16.MT88.4 R24, [R188+0x9400] ;  /* 0x00940000bc18783b */ /* 0x000ee40000004200 */
[C---:B------:R-:W-:Y:S02]  /*13fb0*/  HMMA.16816.F32 R136, R8.reuse, R18, R176 ;  /* 0x000000120888723c */ /* 0x040fe400000018b0 */
[----:B------:R-:W4:Y:S05]  /*13fc0*/  LDSM.16.MT88.4 R16, [R190+0x9400] ;  /* 0x00940000be10783b */ /* 0x000f2a0000004200 */
[----:B------:R-:W-:Y:S01]  /*13fd0*/  IMAD.MOV.U32 R176, RZ, RZ, R252 ;  /* 0x000000ffffb07224 */ /* 0x000fe200078e00fc */
[----:B------:R-:W-:Y:S01]  /*13fe0*/  HMMA.16816.F32 R144, R8, R14, R168 ;  /* 0x0000000e0890723c */ /* 0x000fe200000018a8 */
[----:B------:R-:W-:Y:S01]  /*13ff0*/  IMAD.MOV.U32 R177, RZ, RZ, R108 ;  /* 0x000000ffffb17224 */ /* 0x000fe200078e006c */
[----:B------:R-:W-:Y:S01]  /*14000*/  LOP3.LUT R0, R3, R232, R52, 0x96, !PT ;  /* 0x000000e803007212 */ /* 0x000fe200078e9634 */
[----:B------:R-:W-:Y:S01]  /*14010*/  IMAD.MOV.U32 R178, RZ, RZ, R109 ;  /* 0x000000ffffb27224 */ /* 0x000fe200078e006d */
[----:B------:R-:W-:Y:S01]  /*14020*/  SHF.R.U32.HI R12, RZ, 0x18, R2 ;  /* 0x00000018ff0c7819 */ /* 0x000fe20000011602 */
[----:B------:R-:W-:Y:S01]  /*14030*/  IMAD.MOV.U32 R179, RZ, RZ, R235 ;  /* 0x000000ffffb37224 */ /* 0x000fe200078e00eb */
[----:B------:R-:W-:Y:S01]  /*14040*/  LOP3.LUT R7, R160, R7, RZ, 0xc0, !PT ;  /* 0x00000007a0077212 */ /* 0x000fe200078ec0ff */
[----:B------:R-:W-:Y:S01]  /*14050*/  IMAD.MOV.U32 R168, RZ, RZ, R234 ;  /* 0x000000ffffa87224 */ /* 0x000fe200078e00ea */
[----:B------:R-:W2:Y:S01]  /*14060*/  LDL.LU R252, [R1+0x264] ;  /* 0x0002640001fc7983 */ /* 0x000ea20000300800 */
[----:B------:R-:W-:-:S02]  /*14070*/  IMAD.MOV.U32 R169, RZ, RZ, R229 ;  /* 0x000000ffffa97224 */ /* 0x000fc400078e00e5 */
[----:B------:R-:W-:Y:S02]  /*14080*/  IMAD.MOV.U32 R170, RZ, RZ, R228 ;  /* 0x000000ffffaa7224 */ /* 0x000fe400078e00e4 */
[----:B------:R-:W-:Y:S01]  /*14090*/  IMAD.MOV.U32 R171, RZ, RZ, R218 ;  /* 0x000000ffffab7224 */ /* 0x000fe200078e00da */
[C---:B------:R-:W-:Y:S01]  /*140a0*/  HMMA.16816.F32 R152, R8.reuse, R56, R176 ;  /* 0x000000380898723c */ /* 0x040fe200000018b0 */
[----:B------:R-:W-:Y:S01]  /*140b0*/  LOP3.LUT R3, R2, 0xffff, RZ, 0xc0, !PT ;  /* 0x0000ffff02037812 */ /* 0x000fe200078ec0ff */
[----:B------:R2:W5:Y:S01]  /*140c0*/  LDL.LU R108, [R1+0x260] ;  /* 0x00026000016c7983 */ /* 0x0005620000300800 */
[C---:B------:R-:W-:Y:S02]  /*140d0*/  LOP3.LUT R14, R0.reuse, 0xff, RZ, 0xc0, !PT ;  /* 0x000000ff000e7812 */ /* 0x040fe400078ec0ff */
[----:B------:R-:W-:Y:S01]  /*140e0*/  SHF.R.U32.HI R13, RZ, 0x18, R0 ;  /* 0x00000018ff0d7819 */ /* 0x000fe20000011600 */
[----:B------:R2:W5:Y:S02]  /*140f0*/  LDL.LU R109, [R1+0x25c] ;  /* 0x00025c00016d7983 */ /* 0x0005640000300800 */
[----:B------:R-:W-:Y:S02]  /*14100*/  HMMA.16816.F32 R148, R8, R58, R168 ;  /* 0x0000003a0894723c */ /* 0x000fe400000018a8 */
[----:B------:R-:W4:Y:S04]  /*14110*/  LDSM.16.MT88.4 R56, [R190+0xb400] ;  /* 0x00b40000be38783b */ /* 0x000f280000004200 */
[----:B------:R2:W5:Y:S01]  /*14120*/  LDL.LU R235, [R1+0x258] ;  /* 0x0002580001eb7983 */ /* 0x0005620000300800 */
[----:B------:R-:W-:-:S02]  /*14130*/  LOP3.LUT R8, R0, 0xffff, RZ, 0xc0, !PT ;  /* 0x0000ffff00087812 */ /* 0x000fc400078ec0ff */
[----:B------:R-:W-:Y:S01]  /*14140*/  SHF.R.U32.HI R9, RZ, 0x10, R0 ;  /* 0x00000010ff097819 */ /* 0x000fe20000011600 */
[----:B------:R-:W-:Y:S01]  /*14150*/  LDSM.16.MT88.4 R52, [R188+0x9800] ;  /* 0x00980000bc34783b */ /* 0x000fe20000004200 */
[----:B------:R-:W-:Y:S02]  /*14160*/  LOP3.LUT R10, R2, 0xff, RZ, 0xc0, !PT ;  /* 0x000000ff020a7812 */ /* 0x000fe400078ec0ff */
[----:B------:R-:W-:Y:S02]  /*14170*/  SHF.R.U32.HI R0, RZ, 0x8, R3 ;  /* 0x00000008ff007819 */ /* 0x000fe40000011603 */
[----:B------:R-:W-:Y:S01]  /*14180*/  SHF.R.U32.HI R11, RZ, 0x10, R2 ;  /* 0x00000010ff0b7819 */ /* 0x000fe20000011602 */
[----:B-1----:R-:W-:Y:S01]  /*14190*/  HMMA.16816.F32 R160, R4, R36, R112 ;  /* 0x0000002404a0723c */ /* 0x002fe20000001870 */
[----:B------:R-:W-:Y:S01]  /*141a0*/  SHF.R.U32.HI R3, RZ, 0x8, R8 ;  /* 0x00000008ff037819 */ /* 0x000fe20000011608 */
[----:B------:R1:W5:Y:S01]  /*141b0*/  LDL.LU R234, [R1+0x254] ;  /* 0x0002540001ea7983 */ /* 0x0003620000300800 */
[----:B------:R-:W-:-:S02]  /*141c0*/  LOP3.LUT R8, R9, 0xff, RZ, 0xc0, !PT ;  /* 0x000000ff09087812 */ /* 0x000fc400078ec0ff */
[----:B------:R-:W-:Y:S01]  /*141d0*/  PRMT R9, R10, 0x5410, R0 ;  /* 0x000054100a097816 */ /* 0x000fe20000000000 */
[----:B------:R1:W5:Y:S01]  /*141e0*/  LDL.LU R229, [R1+0x250] ;  /* 0x0002500001e57983 */ /* 0x0003620000300800 */
[----:B------:R-:W-:Y:S02]  /*141f0*/  PRMT R0, R14, 0x5410, R3 ;  /* 0x000054100e007816 */ /* 0x000fe40000000003 */
[----:B------:R-:W-:Y:S02]  /*14200*/  PRMT R2, R8, 0x5410, R13 ;  /* 0x0000541008027816 */ /* 0x000fe4000000000d */
[----:B------:R-:W-:Y:S01]  /*14210*/  LOP3.LUT R11, R11, 0xff, RZ, 0xc0, !PT ;  /* 0x000000ff0b0b7812 */ /* 0x000fe200078ec0ff */
[--C-:B------:R-:W-:Y:S01]  /*14220*/  HSET2.LE.AND R0, R0, R222.reuse, PT ;  /* 0x000000de00007233 */ /* 0x100fe20003803000 */
[C---:B---3--:R-:W-:Y:S01]  /*14230*/  HMMA.16816.F32 R124, R4.reuse, R24, R124 ;  /* 0x00000018047c723c */ /* 0x048fe2000000187c */
[----:B------:R1:W5:Y:S03]  /*14240*/  LDL.LU R228, [R1+0x24c] ;  /* 0x00024c0001e47983 */ /* 0x0003660000300800 */
[----:B------:R-:W-:Y:S01]  /*14250*/  LOP3.LUT R8, R217, R0, RZ, 0xc0, !PT ;  /* 0x00000000d9087212 */ /* 0x000fe200078ec0ff */
[--C-:B------:R-:W-:Y:S01]  /*14260*/  HSET2.LE.AND R2, R2, R222.reuse, PT ;  /* 0x000000de02027233 */ /* 0x100fe20003803000 */
[----:B------:R-:W-:Y:S01]  /*14270*/  LOP3.LUT R0, R185, R213, RZ, 0x3c, !PT ;  /* 0x000000d5b9007212 */ /* 0x000fe200078e3cff */
[--C-:B------:R-:W-:Y:S01]  /*14280*/  HSET2.LE.AND R3, R9, R222.reuse, PT ;  /* 0x000000de09037233 */ /* 0x100fe20003803000 */
[----:B------:R-:W-:Y:S01]  /*14290*/  PRMT R11, R11, 0x5410, R12 ;  /* 0x000054100b0b7816 */ /* 0x000fe2000000000c */
[----:B------:R-:W-:Y:S01]  /*142a0*/  HMMA.16816.F32 R120, R4, R26, R120 ;  /* 0x0000001a0478723c */ /* 0x000fe20000001878 */
[----:B------:R1:W5:Y:S01]  /*142b0*/  LDL.LU R218, [R1+0x248] ;  /* 0x0002480001da7983 */ /* 0x0003620000300800 */
[----:B------:R-:W-:Y:S01]  /*142c0*/  IMAD.WIDE.U32 R12, R0, -0x326172a9, RZ ;  /* 0xcd9e8d57000c7825 */ /* 0x000fe200078e00ff */
[----:B------:R-:W-:Y:S01]  /*142d0*/  LOP3.LUT R9, R216, R2, RZ, 0xc0, !PT ;  /* 0x00000002d8097212 */ /* 0x000fe200078ec0ff */
[----:B------:R-:W-:Y:S01]  /*142e0*/  HSET2.LE.AND R11, R11, R222, PT ;  /* 0x000000de0b0b7233 */ /* 0x000fe20003803000 */
[----:B------:R-:W-:Y:S01]  /*142f0*/  LOP3.LUT R10, R215, R3, RZ, 0xc0, !PT ;  /* 0x00000003d70a7212 */ /* 0x000fe200078ec0ff */
[----:B------:R1:W5:Y:S01]  /*14300*/  LDL.LU R217, [R1+0x244] ;  /* 0x0002440001d97983 */ /* 0x0003620000300800 */
[----:B------:R-:W-:-:S02]  /*14310*/  LOP3.LUT R2, R13, R207, R236, 0x96, !PT ;  /* 0x000000cf0d027212 */ /* 0x000fc400078e96ec */
[----:B------:R-:W-:Y:S01]  /*14320*/  LOP3.LUT R0, R231, R200, R12, 0x96, !PT ;  /* 0x000000c8e7007212 */ /* 0x000fe200078e960c */
[C---:B----4-:R-:W-:Y:S01]  /*14330*/  HMMA.16816.F32 R128, R4.reuse, R16, R128 ;  /* 0x000000100480723c */ /* 0x050fe20000001880 */
[----:B------:R-:W-:Y:S01]  /*14340*/  LOP3.LUT R11, R214, R11, RZ, 0xc0, !PT ;  /* 0x0000000bd60b7212 */ /* 0x000fe200078ec0ff */
[----:B------:R-:W-:Y:S01]  /*14350*/  IMAD.WIDE.U32 R2, R2, -0x2daee0ad, RZ ;  /* 0xd2511f5302027825 */ /* 0x000fe200078e00ff */
[----:B------:R1:W5:Y:S05]  /*14360*/  LDL.LU R216, [R1+0x240] ;  /* 0x0002400001d87983 */ /* 0x00036a0000300800 */
[C---:B------:R-:W-:Y:S01]  /*14370*/  HMMA.16816.F32 R116, R4.reuse, R18, R116 ;  /* 0x000000120474723c */ /* 0x040fe20000001874 */
[----:B------:R-:W-:Y:S01]  /*14380*/  LOP3.LUT R3, R3, R198, R110, 0x96, !PT ;  /* 0x000000c603037212 */ /* 0x000fe200078e966e */
[----:B------:R1:W5:Y:S04]  /*14390*/  LDL.LU R215, [R1+0x23c] ;  /* 0x00023c0001d77983 */ /* 0x0003680000300800 */
[----:B------:R1:W5:Y:S02]  /*143a0*/  LDL.LU R214, [R1+0x238] ;  /* 0x0002380001d67983 */ /* 0x0003640000300800 */
[C---:B------:R-:W-:Y:S02]  /*143b0*/  HMMA.16816.F32 R164, R4.reuse, R38, R100 ;  /* 0x0000002604a4723c */ /* 0x040fe40000001864 */
[----:B------:R1:W5:Y:S06]  /*143c0*/  LDL.LU.64 R212, [R1+0x230] ;  /* 0x0002300001d47983 */ /* 0x00036c0000300a00 */
        /* <DEDUP_REMOVED lines=18> */
[----:B------:R-:W-:Y:S04]  /*144f0*/  HMMA.16816.F32 R100, R8, R24, R72 ;  /* 0x000000180864723c */ /* 0x000fe80000001848 */
[----:B------:R-:W-:-:S04]  /*14500*/  IMAD.WIDE.U32 R2, R2, -0x326172a9, RZ ;  /* 0xcd9e8d5702027825 */ /* 0x000fc800078e00ff */
[----:B------:R-:W-:Y:S01]  /*14510*/  IMAD.WIDE.U32 R24, R0, -0x326172a9, RZ ;  /* 0xcd9e8d5700187825 */ /* 0x000fe200078e00ff */
[----:B------:R-:W-:Y:S01]  /*14520*/  HMMA.16816.F32 R88, R8, R16, R64 ;  /* 0x000000100858723c */ /* 0x000fe20000001840 */
[----:B------:R-:W-:-:S03]  /*14530*/  SHF.R.U32.HI R4, RZ, 0x10, R2 ;  /* 0x00000010ff047819 */ /* 0x000fc60000011602 */
[----:B------:R-:W-:Y:S02]  /*14540*/  LOP3.LUT R0, R3, R238, R24, 0x96, !PT ;  /* 0x000000ee03007212 */ /* 0x000fe400078e9618 */
[C---:B------:R-:W-:Y:S02]  /*14550*/  LOP3.LUT R3, R2.reuse, 0xffff, RZ, 0xc0, !PT ;  /* 0x0000ffff02037812 */ /* 0x040fe400078ec0ff */
[----:B------:R-:W-:Y:S02]  /*14560*/  LOP3.LUT R16, R2, 0xff, RZ, 0xc0, !PT ;  /* 0x000000ff02107812 */ /* 0x000fe400078ec0ff */
[----:B------:R-:W-:Y:S02]  /*14570*/  SHF.R.U32.HI R15, RZ, 0x18, R2 ;  /* 0x00000018ff0f7819 */ /* 0x000fe40000011602 */
[----:B------:R-:W-:Y:S02]  /*14580*/  SHF.R.U32.HI R6, RZ, 0x8, R3 ;  /* 0x00000008ff067819 */ /* 0x000fe40000011603 */
[----:B------:R-:W-:-:S02]  /*14590*/  LOP3.LUT R2, R0, 0xffff, RZ, 0xc0, !PT ;  /* 0x0000ffff00027812 */ /* 0x000fc400078ec0ff */
[----:B------:R-:W-:Y:S02]  /*145a0*/  SHF.R.U32.HI R3, RZ, 0x10, R0 ;  /* 0x00000010ff037819 */ /* 0x000fe40000011600 */
[----:B------:R-:W-:Y:S02]  /*145b0*/  LOP3.LUT R5, R4, 0xff, RZ, 0xc0, !PT ;  /* 0x000000ff04057812 */ /* 0x000fe400078ec0ff */
[----:B------:R-:W-:Y:S02]  /*145c0*/  SHF.R.U32.HI R4, RZ, 0x8, R2 ;  /* 0x00000008ff047819 */ /* 0x000fe40000011602 */
[----:B------:R-:W-:Y:S02]  /*145d0*/  LOP3.LUT R14, R0, 0xff, RZ, 0xc0, !PT ;  /* 0x000000ff000e7812 */ /* 0x000fe400078ec0ff */
[----:B------:R-:W-:Y:S02]  /*145e0*/  SHF.R.U32.HI R7, RZ, 0x18, R0 ;  /* 0x00000018ff077819 */ /* 0x000fe40000011600 */
[----:B------:R-:W-:-:S02]  /*145f0*/  LOP3.LUT R2, R3, 0xff, RZ, 0xc0, !PT ;  /* 0x000000ff03027812 */ /* 0x000fc400078ec0ff */
[----:B------:R-:W-:Y:S02]  /*14600*/  PRMT R0, R16, 0x5410, R6 ;  /* 0x0000541010007816 */ /* 0x000fe40000000006 */
[----:B------:R-:W-:Y:S02]  /*14610*/  PRMT R3, R5, 0x5410, R15 ;  /* 0x0000541005037816 */ /* 0x000fe4000000000f */
[----:B------:R-:W-:Y:S01]  /*14620*/  PRMT R5, R2, 0x5410, R7 ;  /* 0x0000541002057816 */ /* 0x000fe20000000007 */
[--C-:B------:R-:W-:Y:S01]  /*14630*/  HSET2.LE.AND R0, R0, R222.reuse, PT ;  /* 0x000000de00007233 */ /* 0x100fe20003803000 */
[----:B------:R-:W-:Y:S01]  /*14640*/  PRMT R4, R14, 0x5410, R4 ;  /* 0x000054100e047816 */ /* 0x000fe20000000004 */
[--C-:B------:R-:W-:Y:S01]  /*14650*/  HSET2.LE.AND R2, R3, R222.reuse, PT ;  /* 0x000000de03027233 */ /* 0x100fe20003803000 */
[----:B------:R-:W-:Y:S01]  /*14660*/  HMMA.16816.F32 R84, R8, R18, R60 ;  /* 0x000000120854723c */ /* 0x000fe2000000183c */
[----:B------:R-:W-:Y:S01]  /*14670*/  LDSM.16.MT88.4 R16, [R190+0xa800] ;  /* 0x00a80000be10783b */ /* 0x000fe20000004200 */
[----:B------:R-:W-:Y:S01]  /*14680*/  LOP3.LUT R6, R187, R0, RZ, 0xc0, !PT ;  /* 0x00000000bb067212 */ /* 0x000fe200078ec0ff */
[----:B------:R-:W-:Y:S01]  /*14690*/  HSET2.LE.AND R3, R4, R222, PT ;  /* 0x000000de04037233 */ /* 0x000fe20003803000 */
[----:B------:R-:W-:-:S02]  /*146a0*/  LOP3.LUT R7, R186, R2, RZ, 0xc0, !PT ;  /* 0x00000002ba077212 */ /* 0x000fc400078ec0ff */
[----:B------:R-:W-:Y:S02]  /*146b0*/  LOP3.LUT R2, R13, R207, R210, 0x96, !PT ;  /* 0x000000cf0d027212 */ /* 0x000fe400078e96d2 */
[----:B------:R-:W-:Y:S01]  /*146c0*/  LOP3.LUT R0, R203, R200, R12, 0x96, !PT ;  /* 0x000000c8cb007212 */ /* 0x000fe200078e960c */
[C---:B------:R-:W-:Y:S01]  /*146d0*/  HMMA.16816.F32 R60, R8.reuse, R48, R140 ;  /* 0x00000030083c723c */ /* 0x040fe2000000188c */
[----:B------:R-:W-:Y:S01]  /*146e0*/  LOP3.LUT R4, R199, R3, RZ, 0xc0, !PT ;  /* 0x00000003c7047212 */ /* 0x000fe200078ec0ff */
[----:B------:R-:W-:Y:S01]  /*146f0*/  IMAD.WIDE.U32 R2, R2, -0x2daee0ad, RZ ;  /* 0xd2511f5302027825 */ /* 0x000fe200078e00ff */
[----:B------:R1:W5:Y:S05]  /*14700*/  LDL.LU.64 R210, [R1+0x228] ;  /* 0x0002280001d27983 */ /* 0x00036a0000300a00 */
[----:B------:R-:W-:Y:S01]  /*14710*/  HMMA.16816.F32 R72, R8, R50, R144 ;  /* 0x000000320848723c */ /* 0x000fe20000001890 */
[----:B------:R-:W-:-:S07]  /*14720*/  LOP3.LUT R3, R3, R198, R208, 0x96, !PT ;  /* 0x000000c603037212 */ /* 0x000fce00078e96d0 */
[C---:B------:R-:W-:Y:S08]  /*14730*/  HMMA.16816.F32 R76, R8.reuse, R38, R76 ;  /* 0x00000026084c723c */ /* 0x040ff0000000184c */
[C---:B------:R-:W-:Y:S08]  /*14740*/  HMMA.16816.F32 R68, R8.reuse, R44, R132 ;  /* 0x0000002c0844723c */ /* 0x040ff00000001884 */
[C---:B------:R-:W-:Y:S01]  /*14750*/  HMMA.16816.F32 R64, R8.reuse, R46, R136 ;  /* 0x0000002e0840723c */ /* 0x040fe20000001888 */
[----:B------:R-:W-:Y:S01]  /*14760*/  IMAD.MOV.U32 R199, RZ, RZ, R238 ;  /* 0x000000ffffc77224 */ /* 0x000fe200078e00ee */
[----:B------:R1:W5:Y:S04]  /*14770*/  LDL.LU R207, [R1+0x224] ;  /* 0x0002240001cf7983 */ /* 0x0003680000300800 */
[----:B------:R1:W5:Y:S02]  /*14780*/  LDL.LU R200, [R1+0x220] ;  /* 0x0002200001c87983 */ /* 0x0003640000300800 */
[C---:B------:R-:W-:Y:S02]  /*14790*/  HMMA.16816.F32 R48, R8.reuse, R56, R152 ;  /* 0x000000380830723c */ /* 0x040fe40000001898 */
[----:B------:R1:W5:Y:S04]  /*147a0*/  LDL.LU.64 R208, [R1+0x218] ;  /* 0x0002180001d07983 */ /* 0x0003680000300a00 */
[----:B------:R1:W5:Y:S02]  /*147b0*/  LDL.LU R198, [R1+0x214] ;  /* 0x0002140001c67983 */ /* 0x0003640000300800 */
[----:B------:R-:W-:Y:S02]  /*147c0*/  HMMA.16816.F32 R56, R8, R58, R148 ;  /* 0x0000003a0838723c */ /* 0x000fe40000001894 */
[----:B------:R-:W3:Y:S04]  /*147d0*/  LDSM.16.MT88.4 R44, [R190+0x9800] ;  /* 0x00980000be2c783b */ /* 0x000ee80000004200 */
[----:B------:R-:W4:Y:S01]  /*147e0*/  LDSM.16.MT88.4 R12, [R188+0xb800] ;  /* 0x00b80000bc0c783b */ /* 0x000f220000004200 */
[----:B------:R-:W-:-:S03]  /*147f0*/  IMAD.WIDE.U32 R8, R0, -0x2daee0ad, RZ ;  /* 0xd2511f5300087825 */ /* 0x000fc600078e00ff */
[----:B------:R-:W1:Y:S02]  /*14800*/  LDSM.16.MT88.4 R36, [R190+0xb800] ;  /* 0x00b80000be24783b */ /* 0x000e640000004200 */
[----:B------:R-:W-:Y:S01]  /*14810*/  LOP3.LUT R0, R9, R195, R2, 0x96, !PT ;  /* 0x000000c309007212 */ /* 0x000fe200078e9602 */
[----:B------:R-:W-:Y:S01]  /*14820*/  IMAD.WIDE.U32 R2, R3, -0x326172a9, RZ ;  /* 0xcd9e8d5703027825 */ /* 0x000fe200078e00ff */
[----:B------:R1:W5:Y:S03]  /*14830*/  LDL.LU R195, [R1+0x210] ;  /* 0x0002100001c37983 */ /* 0x0003660000300800 */
[----:B------:R-:W-:Y:S01]  /*14840*/  IMAD.WIDE.U32 R180, R0, -0x326172a9, RZ ;  /* 0xcd9e8d5700b47825 */ /* 0x000fe200078e00ff */
[----:B------:R-:W-:Y:S01]  /*14850*/  LOP3.LUT R3, R3, R193, R202, 0x96, !PT ;  /* 0x000000c103037212 */ /* 0x000fe200078e96ca */
[----:B------:R-:W-:Y:S01]  /*14860*/  HSET2.LE.AND R5, R5, R222, PT ;  /* 0x000000de05057233 */ /* 0x000fe20003803000 */
[----:B------:R1:W5:Y:S02]  /*14870*/  LDL.LU R193, [R1+0x20c] ;  /* 0x00020c0001c17983 */ /* 0x0003640000300800 */
[----:B------:R-:W-:Y:S01]  /*14880*/  LOP3.LUT R0, R181, R192, R2, 0x96, !PT ;  /* 0x000000c0b5007212 */ /* 0x000fe200078e9602 */
[----:B------:R-:W-:Y:S01]  /*14890*/  IMAD.WIDE.U32 R2, R3, -0x2daee0ad, RZ ;  /* 0xd2511f5303027825 */ /* 0x000fe200078e00ff */
[----:B------:R1:W5:Y:S03]  /*148a0*/  LDL.LU R192, [R1+0x208] ;  /* 0x0002080001c07983 */ /* 0x0003660000300800 */
[----:B------:R-:W-:Y:S01]  /*148b0*/  IMAD.WIDE.U32 R110, R0, -0x2daee0ad, RZ ;  /* 0xd2511f53006e7825 */ /* 0x000fe200078e00ff */
[----:B------:R-:W-:Y:S01]  /*148c0*/  LOP3.LUT R0, R3, R191, R8, 0x96, !PT ;  /* 0x000000bf03007212 */ /* 0x000fe200078e9608 */
[----:B------:R-:W-:Y:S03]  /*148d0*/  LDSM.16.MT88.4 R152, [R188+0xac00] ;  /* 0x00ac0000bc98783b */ /* 0x000fe60000004200 */
[----:B------:R-:W-:Y:S01]  /*148e0*/  LOP3.LUT R2, R111, R189, R2, 0x96, !PT ;  /* 0x000000bd6f027212 */ /* 0x000fe200078e9602 */
[----:B------:R-:W-:Y:S01]  /*148f0*/  IMAD.WIDE.U32 R42, R0, -0x326172a9, RZ ;  /* 0xcd9e8d57002a7825 */ /* 0x000fe200078e00ff */
[----:B------:R1:W5:Y:S03]  /*14900*/  LDL.LU R191, [R1+0x204] ;  /* 0x0002040001bf7983 */ /* 0x0003660000300800 */
[----:B------:R-:W-:Y:S01]  /*14910*/  IMAD.WIDE.U32 R2, R2, -0x326172a9, RZ ;  /* 0xcd9e8d5702027825 */ /* 0x000fe200078e00ff */
[----:B------:R1:W5:Y:S04]  /*14920*/  LDL.LU R189, [R1+0x200] ;  /* 0x0002000001bd7983 */ /* 0x0003680000300800 */
[----:B------:R-:W-:Y:S01]  /*14930*/  LOP3.LUT R0, R3, R199, R42, 0x96, !PT ;  /* 0x000000c703007212 */ /* 0x000fe200078e962a */
[----:B------:R-:W-:Y:S01]  /*14940*/  LDSM.16.MT88.4 R144, [R190+0xac00] ;  /* 0x00ac0000be90783b */ /* 0x000fe20000004200 */
[----:B------:R-:W-:-:S02]  /*14950*/  LOP3.LUT R3, R2, 0xffff, RZ, 0xc0, !PT ;  /* 0x0000ffff02037812 */ /* 0x000fc400078ec0ff */
[----:B------:R-:W-:Y:S02]  /*14960*/  LOP3.LUT R24, R2, 0xff, RZ, 0xc0, !PT ;  /* 0x000000ff02187812 */ /* 0x000fe400078ec0ff */
[--C-:B------:R-:W-:Y:S02]  /*14970*/  SHF.R.U32.HI R11, RZ, 0x10, R2.reuse ;  /* 0x00000010ff0b7819 */ /* 0x100fe40000011602 */
[----:B------:R-:W-:Y:S02]  /*14980*/  SHF.R.U32.HI R10, RZ, 0x18, R2 ;  /* 0x00000018ff0a7819 */ /* 0x000fe40000011602 */
[----:B------:R-:W-:Y:S02]  /*14990*/  LOP3.LUT R2, R0, 0xffff, RZ, 0xc0, !PT ;  /* 0x0000ffff00027812 */ /* 0x000fe400078ec0ff */
[----:B------:R-:W-:Y:S02]  /*149a0*/  SHF.R.U32.HI R3, RZ, 0x8, R3 ;  /* 0x00000008ff037819 */ /* 0x000fe40000011603 */
[----:B------:R-:W-:-:S02]  /*149b0*/  LOP3.LUT R11, R11, 0xff, RZ, 0xc0, !PT ;  /* 0x000000ff0b0b7812 */ /* 0x000fc400078ec0ff */
[----:B------:R-:W-:Y:S02]  /*149c0*/  SHF.R.U32.HI R8, RZ, 0x8, R2 ;  /* 0x00000008ff087819 */ /* 0x000fe40000011602 */
[----:B------:R-:W-:Y:S02]  /*149d0*/  LOP3.LUT R9, R0, 0xff, RZ, 0xc0, !PT ;  /* 0x000000ff00097812 */ /* 0x000fe400078ec0ff */
[----:B------:R-:W-:Y:S02]  /*149e0*/  PRMT R2, R24, 0x5410, R3 ;  /* 0x0000541018027816 */ /* 0x000fe40000000003 */
[----:B------:R-:W-:Y:S02]  /*149f0*/  SHF.R.U32.HI R3, RZ, 0x10, R0 ;  /* 0x00000010ff037819 */ /* 0x000fe40000011600 */
[----:B------:R-:W-:Y:S02]  /*14a00*/  PRMT R11, R11, 0x5410, R10 ;  /* 0x000054100b0b7816 */ /* 0x000fe4000000000a */
[----:B------:R-:W-:-:S02]  /*14a10*/  PRMT R8, R9, 0x5410, R8 ;  /* 0x0000541009087816 */ /* 0x000fc40000000008 */
[----:B------:R-:W-:Y:S01]  /*14a20*/  SHF.R.U32.HI R10, RZ, 0x18, R0 ;  /* 0x00000018ff0a7819 */ /* 0x000fe20000011600 */
[----:B------:R-:W-:Y:S01]  /*14a30*/  HSET2.LE.AND R0, R2, R222, PT ;  /* 0x000000de02007233 */ /* 0x000fe20003803000 */
[----:B------:R-:W-:-:S04]  /*14a40*/  LOP3.LUT R9, R3, 0xff, RZ, 0xc0, !PT ;  /* 0x000000ff03097812 */ /* 0x000fc800078ec0ff */
[----:B------:R-:W-:Y:S02]  /*14a50*/  PRMT R9, R9, 0x5410, R10 ;  /* 0x0000541009097816 */ /* 0x000fe4000000000a */
[----:B------:R-:W-:Y:S02]  /*14a60*/  LOP3.LUT R10, R219, R0, RZ, 0xc0, !PT ;  /* 0x00000000db0a7212 */ /* 0x000fe400078ec0ff */
[----:B------:R-:W2:Y:S01]  /*14a70*/  LDL R219, [R1+0x1b4] ;  /* 0x0001b40001db7983 */ /* 0x000ea20000100800 */
[--C-:B------:R-:W-:Y:S02]  /*14a80*/  HSET2.LE.AND R2, R11, R222.reuse, PT ;  /* 0x000000de0b027233 */ /* 0x100fe40003803000 */
[--C-:B------:R-:W-:Y:S01]  /*14a90*/  HSET2.LE.AND R3, R8, R222.reuse, PT ;  /* 0x000000de08037233 */ /* 0x100fe20003803000 */
[----:B------:R-:W-:Y:S02]  /*14aa0*/  LOP3.LUT R5, R196, R5, RZ, 0xc0, !PT ;  /* 0x00000005c4057212 */ /* 0x000fe400078ec0ff */
[----:B------:R-:W-:Y:S01]  /*14ab0*/  LOP3.LUT R11, R206, R2, RZ, 0xc0, !PT ;  /* 0x00000002ce0b7212 */ /* 0x000fe200078ec0ff */
[----:B------:R-:W-:Y:S01]  /*14ac0*/  HSET2.LE.AND R9, R9, R222, PT ;  /* 0x000000de09097233 */ /* 0x000fe20003803000 */
[----:B------:R-:W-:-:S02]  /*14ad0*/  LOP3.LUT R2, R25, R233, R40, 0x96, !PT ;  /* 0x000000e919027212 */ /* 0x000fc400078e9628 */
[----:B------:R-:W-:Y:S02]  /*14ae0*/  LOP3.LUT R8, R223, R3, RZ, 0xc0, !PT ;  /* 0x00000003df087212 */ /* 0x000fe400078ec0ff */
[----:B------:R-:W-:Y:S01]  /*14af0*/  LOP3.LUT R9, R225, R9, RZ, 0xc0, !PT ;  /* 0x00000009e1097212 */ /* 0x000fe200078ec0ff */
[----:B------:R-:W-:Y:S01]  /*14b00*/  IMAD.WIDE.U32 R2, R2, -0x2daee0ad, RZ ;  /* 0xd2511f5302027825 */ /* 0x000fe200078e00ff */
[----:B---3--:R-:W-:Y:S04]  /*14b10*/  HMMA.16816.F32 R132, R4, R44, R128 ;  /* 0x0000002c0484723c */ /* 0x008fe80000001880 */
[----:B------:R-:W-:Y:S02]  /*14b20*/  LOP3.LUT R0, R3, R232, R26, 0x96, !PT ;  /* 0x000000e803007212 */ /* 0x000fe400078e961a */
[----:B------:R-:W-:-:S02]  /*14b30*/  LOP3.LUT R3, R2, 0xffff, RZ, 0xc0, !PT ;  /* 0x0000ffff02037812 */ /* 0x000fc400078ec0ff */
        /* <DEDUP_REMOVED lines=9> */
[C---:B----4-:R-:W-:Y:S08]  /*14bd0*/  HMMA.16816.F32 R96, R4.reuse, R12, R176 ;  /* 0x0000000c0460723c */ /* 0x050ff000000018b0 */
[C---:B------:R-:W-:Y:S08]  /*14be0*/  HMMA.16816.F32 R104, R4.reuse, R14, R104 ;  /* 0x0000000e0468723c */ /* 0x040ff00000001868 */
[C---:B-1----:R-:W-:Y:S08]  /*14bf0*/  HMMA.16816.F32 R172, R4.reuse, R36, R172 ;  /* 0x0000002404ac723c */ /* 0x042ff000000018ac */
        /* <DEDUP_REMOVED lines=17> */
[----:B------:R-:W1:Y:S01]  /*14d10*/  LDSM.16.MT88.4 R80, [R188+0xbc00] ;  /* 0x00bc0000bc50783b */ /* 0x000e620000004200 */
        /* <DEDUP_REMOVED lines=14> */
[----:B------:R-:W3:Y:S01]  /*14e00*/  LDSM.16.MT88.4 R12, [R190+0xbc00] ;  /* 0x00bc0000be0c783b */ /* 0x000ee20000004200 */
        /* <DEDUP_REMOVED lines=22> */
[----:B------:R-:W-:-:S04]  /*14f70*/  LOP3.LUT R4, R3, 0xff, RZ, 0xc0, !PT ;  /* 0x000000ff03047812 */ /* 0x000fc800078ec0ff */
        /* <DEDUP_REMOVED lines=14> */
[----:B------:R-:W-:Y:S01]  /*15060*/  HMMA.16816.F32 R128, R92, R162, R128 ;  /* 0x000000a25c80723c */ /* 0x000fe20000001880 */
[----:B--2---:R-:W-:-:S07]  /*15070*/  ISETP.GT.AND P1, PT, R197, R219, PT ;  /* 0x000000dbc500720c */ /* 0x004fce0003f24270 */
[C---:B------:R-:W-:Y:S08]  /*15080*/  HMMA.16816.F32 R124, R92.reuse, R152, R124 ;  /* 0x000000985c7c723c */ /* 0x040ff0000000187c */
[C---:B------:R-:W-:Y:S08]  /*15090*/  HMMA.16816.F32 R120, R92.reuse, R154, R120 ;  /* 0x0000009a5c78723c */ /* 0x040ff00000001878 */
[C---:B------:R-:W-:Y:S08]  /*150a0*/  HMMA.16816.F32 R116, R92.reuse, R144, R116 ;  /* 0x000000905c74723c */ /* 0x040ff00000001874 */
[C---:B------:R-:W-:Y:S08]  /*150b0*/  HMMA.16816.F32 R112, R92.reuse, R146, R112 ;  /* 0x000000925c70723c */ /* 0x040ff00000001870 */
[C---:B------:R-:W-:Y:S08]  /*150c0*/  HMMA.16816.F32 R76, R92.reuse, R82, R104 ;  /* 0x000000525c4c723c */ /* 0x040ff00000001868 */
[----:B---3--:R-:W-:Y:S01]  /*150d0*/  HMMA.16816.F32 R88, R92, R12, R172 ;  /* 0x0000000c5c58723c */ /* 0x008fe200000018ac */
[----:B------:R-:W-:-:S07]  /*150e0*/  IMAD.MOV.U32 R107, RZ, RZ, R197 ;  /* 0x000000ffff6b7224 */ /* 0x000fce00078e00c5 */
[----:B------:R-:W-:Y:S01]  /*150f0*/  HMMA.16816.F32 R92, R92, R14, R148 ;  /* 0x0000000e5c5c723c */ /* 0x000fe20000001894 */
[----:B------:R-:W-:-:S07]  /*15100*/  IADD3.X R197, R35, -0x1, RZ, P0, !PT ;  /* 0xffffffff23c57810 */ /* 0x000fce00007fe4ff */
[C---:B------:R-:W-:Y:S08]  /*15110*/  HMMA.16816.F32 R164, R96.reuse, R160, R164 ;  /* 0x000000a060a4723c */ /* 0x040ff000000018a4 */
[C---:B------:R-:W-:Y:S08]  /*15120*/  HMMA.16816.F32 R148, R96.reuse, R144, R68 ;  /* 0x000000906094723c */ /* 0x040ff00000001844 */
[C---:B------:R-:W-:Y:S08]  /*15130*/  HMMA.16816.F32 R172, R96.reuse, R168, R100 ;  /* 0x000000a860ac723c */ /* 0x040ff00000001864 */
[----:B------:R-:W-:Y:S01]  /*15140*/  HMMA.16816.F32 R160, R96, R162, R84 ;  /* 0x000000a260a0723c */ /* 0x000fe20000001854 */
[----:B------:R-:W-:-:S02]  /*15150*/  IMAD.MOV.U32 R101, RZ, RZ, R239 ;  /* 0x000000ffff657224 */ /* 0x000fc400078e00ef */
        /* <DEDUP_REMOVED lines=76> */
[----:B------:R-:W4:Y:S04]  /*15620*/  LDSM.16.M88.4 R48, [R189+0x6800] ;  /* 0x00680000bd30783b */ /* 0x000f280000000200 */
        /* <DEDUP_REMOVED lines=9> */
[-C--:B----4-:R-:W-:Y:S03]  /*156c0*/  HMMA.16816.F32 R104, R16, R48.reuse, RZ ;  /* 0x000000301068723c */ /* 0x090fe600000018ff */
[----:B------:R-:W4:Y:S04]  /*156d0*/  LDSM.16.M88.4 R40, [R191+0x6000] ;  /* 0x00600000bf28783b */ /* 0x000f280000000200 */
[----:B------:R-:W0:Y:S01]  /*156e0*/  LDGDEPBAR ;  /* 0x00000000000079af */ /* 0x000e220000000000 */
[----:B-1----:R-:W-:Y:S08]  /*156f0*/  HMMA.16816.F32 R100, R12, R48, RZ ;  /* 0x000000300c64723c */ /* 0x002ff000000018ff */
[-C--:B------:R-:W-:Y:S08]  /*15700*/  HMMA.16816.F32 R64, R16, R44.reuse, RZ ;  /* 0x0000002c1040723c */ /* 0x080ff000000018ff */
[----:B------:R-:W-:Y:S08]  /*15710*/  HMMA.16816.F32 R60, R12, R44, RZ ;  /* 0x0000002c0c3c723c */ /* 0x000ff000000018ff */
[----:B--2---:R-:W-:Y:S08]  /*15720*/  HMMA.16816.F32 R236, R8, R24, R104 ;  /* 0x0000001808ec723c */ /* 0x004ff00000001868 */
[----:B------:R-:W-:Y:S08]  /*15730*/  HMMA.16816.F32 R180, R16, R52, RZ ;  /* 0x0000003410b4723c */ /* 0x000ff000000018ff */
[----:B---3--:R-:W-:Y:S08]  /*15740*/  HMMA.16816.F32 R104, R4, R24, R100 ;  /* 0x000000180468723c */ /* 0x008ff00000001864 */
[-C--:B------:R-:W-:Y:S08]  /*15750*/  HMMA.16816.F32 R248, R8, R20.reuse, R64 ;  /* 0x0000001408f8723c */ /* 0x080ff00000001840 */
[----:B------:R-:W-:Y:S08]  /*15760*/  HMMA.16816.F32 R244, R4, R20, R60 ;  /* 0x0000001404f4723c */ /* 0x000ff0000000183c */
[-C--:B------:R-:W-:Y:S08]  /*15770*/  HMMA.16816.F32 R220, R16, R56.reuse, RZ ;  /* 0x0000003810dc723c */ /* 0x080ff000000018ff */
[C---:B------:R-:W-:Y:S08]  /*15780*/  HMMA.16816.F32 R184, R12.reuse, R56, RZ ;  /* 0x000000380cb8723c */ /* 0x040ff000000018ff */
[C---:B------:R-:W-:Y:S08]  /*15790*/  HMMA.16816.F32 R176, R12.reuse, R52, RZ ;  /* 0x000000340cb0723c */ /* 0x040ff000000018ff */
        /* <DEDUP_REMOVED lines=8> */
[-C--:B------:R-:W-:Y:S08]  /*15820*/  HMMA.16816.F32 R224, R8, R36.reuse, R180 ;  /* 0x0000002408e0723c */ /* 0x080ff000000018b4 */
[C---:B------:R-:W-:Y:S08]  /*15830*/  HMMA.16816.F32 R180, R4.reuse, R36, R176 ;  /* 0x0000002404b4723c */ /* 0x040ff000000018b0 */
[----:B------:R-:W-:Y:S08]  /*15840*/  HMMA.16816.F32 R176, R4, R26, R60 ;  /* 0x0000001a04b0723c */ /* 0x000ff0000000183c */
[-C--:B----4-:R-:W-:Y:S08]  /*15850*/  HMMA.16816.F32 R220, R8, R40.reuse, R220 ;  /* 0x0000002808dc723c */ /* 0x090ff000000018dc */
        /* <DEDUP_REMOVED lines=20> */
[----:B------:R-:W1:Y:S07]  /*159a0*/  LDSM.16.M88.4 R12, [R189+0x7800] ;  /* 0x00780000bd0c783b */ /* 0x000e6e0000000200 */
        /* <DEDUP_REMOVED lines=59> */
[----:B------:R-:W-:Y:S01]  /*15d60*/  HMMA.16816.F32 R236, R8, R14, R236 ;  /* 0x0000000e08ec723c */ /* 0x000fe200000018ec */
[----:B------:R-:W1:Y:S07]  /*15d70*/  LDSM.16.M88.4 R12, [R191+0x8400] ;  /* 0x00840000bf0c783b */ /* 0x000e6e0000000200 */
[----:B-1----:R-:W-:Y:S08]  /*15d80*/  HMMA.16816.F32 R176, R4, R14, R100 ;  /* 0x0000000e04b0723c */ /* 0x002ff00000001864 */
[-C--:B------:R-:W-:Y:S08]  /*15d90*/  HMMA.16816.F32 R224, R8, R12.reuse, R224 ;  /* 0x0000000c08e0723c */ /* 0x080ff000000018e0 */
[----:B------:R-:W-:Y:S08]  /*15da0*/  HMMA.16816.F32 R220, R4, R12, R220 ;  /* 0x0000000c04dc723c */ /* 0x000ff000000018dc */
[C---:B------:R-:W-:Y:S01]  /*15db0*/  HMMA.16816.F32 R100, R8.reuse, R14, R60 ;  /* 0x0000000e0864723c */ /* 0x040fe2000000183c */
[----:B------:R-:W1:Y:S07]  /*15dc0*/  LDSM.16.M88.4 R12, [R191+0x8800] ;  /* 0x00880000bf0c783b */ /* 0x000e6e0000000200 */
[-C--:B-1----:R-:W-:Y:S08]  /*15dd0*/  HMMA.16816.F32 R184, R8, R12.reuse, R56 ;  /* 0x0000000c08b8723c */ /* 0x082ff00000001838 */
[C---:B------:R-:W-:Y:S08]  /*15de0*/  HMMA.16816.F32 R244, R4.reuse, R12, R44 ;  /* 0x0000000c04f4723c */ /* 0x040ff0000000182c */
[-C--:B------:R-:W-:Y:S08]  /*15df0*/  HMMA.16816.F32 R40, R4, R14.reuse, R40 ;  /* 0x0000000e0428723c */ /* 0x080ff00000001828 */
[----:B------:R-:W-:Y:S01]  /*15e00*/  HMMA.16816.F32 R248, R8, R14, R24 ;  /* 0x0000000e08f8723c */ /* 0x000fe20000001818 */
[----:B------:R-:W1:Y:S01]  /*15e10*/  LDSM.16.M88.4 R12, [R191+0x8c00] ;  /* 0x008c0000bf0c783b */ /* 0x000e620000000200 */
[----:B------:R-:W-:Y:S01]  /*15e20*/  ISETP.GT.AND P0, PT, R205, R219, PT ;  /* 0x000000dbcd00720c */ /* 0x000fe20003f04270 */
[----:B------:R-:W-:Y:S11]  /*15e30*/  DEPBAR.LE SB0, 0x0 ;  /* 0x000080000000791a */ /* 0x000ff60000000000 */
[----:B------:R-:W-:Y:S01]  /*15e40*/  @!UPT UIADD3 URZ, URZ, URZ, URZ ;  /* 0x0000003f3f3ff290 */ /* 0x000fe2000fffe03f */
[----:B------:R-:W-:Y:S04]  /*15e50*/  STL.64 [R1], R40 ;  /* 0x0000002801007387 */ /* 0x000fe80000100a00 */
[----:B------:R2:W-:Y:S01]  /*15e60*/  STL.64 [R1+0x8], R42 ;  /* 0x0000082a01007387 */ /* 0x0005e20000100a00 */
[-C--:B-1----:R-:W-:Y:S08]  /*15e70*/  HMMA.16816.F32 R24, R4, R12.reuse, R36 ;  /* 0x0000000c0418723c */ /* 0x082ff00000001824 */
[----:B--2---:R-:W-:Y:S08]  /*15e80*/  HMMA.16816.F32 R40, R8, R12, R48 ;  /* 0x0000000c0828723c */ /* 0x004ff00000001830 */
[-C--:B------:R-:W-:Y:S08]  /*15e90*/  HMMA.16816.F32 R20, R4, R14.reuse, R20 ;  /* 0x0000000e0414723c */ /* 0x080ff00000001814 */
[----:B------:R-:W-:Y:S07]  /*15ea0*/  HMMA.16816.F32 R4, R8, R14, R16 ;  /* 0x0000000e0804723c */ /* 0x000fee0000001810 */
[----:B------:R1:W-:Y:S04]  /*15eb0*/  STL.64 [R1+0x20], R40 ;  /* 0x0000202801007387 */ /* 0x0003e80000100a00 */
[----:B------:R1:W-:Y:S04]  /*15ec0*/  STL.64 [R1+0x28], R42 ;  /* 0x0000282a01007387 */ /* 0x0003e80000100a00 */
[----:B------:R1:W-:Y:S04]  /*15ed0*/  STL.64 [R1+0x60], R24 ;  /* 0x0000601801007387 */ /* 0x0003e80000100a00 */
[----:B------:R1:W-:Y:S04]  /*15ee0*/  STL.64 [R1+0x68], R26 ;  /* 0x0000681a01007387 */ /* 0x0003e80000100a00 */
[----:B------:R1:W-:Y:S04]  /*15ef0*/  STL.64 [R1+0x80], R20 ;  /* 0x0000801401007387 */ /* 0x0003e80000100a00 */
[----:B------:R1:W-:Y:S04]  /*15f00*/  STL.64 [R1+0x88], R22 ;  /* 0x0000881601007387 */ /* 0x0003e80000100a00 */
[----:B------:R1:W-:Y:S04]  /*15f10*/  STL.64 [R1+0x70], R4 ;  /* 0x0000700401007387 */ /* 0x0003e80000100a00 */
[----:B------:R1:W-:Y:S01]  /*15f20*/  STL.64 [R1+0x78], R6 ;  /* 0x0000780601007387 */ /* 0x0003e20000100a00 */
[----:B------:R-:W-:Y:S03]  /*15f30*/  BSSY B1, `(.L_x_943) ;  /* 0x0000040000017945 */ /* 0x000fe60003800000 */
[----:B------:R-:W-:Y:S06]  /*15f40*/  BAR.SYNC.DEFER_BLOCKING 0x0 ;  /* 0x0000000000007b1d */ /* 0x000fec0000010000 */
[----:B------:R-:W-:Y:S05]  /*15f50*/  @!P0 BRA `(.L_x_944) ;  /* 0x000003d000008947 */ /* 0x000fea0003800000 */
[----:B------:R-:W2:Y:S04]  /*15f60*/  LDL.64 R110, [R1+0x1c0] ;  /* 0x0001c000016e7983 */ /* 0x000ea80000100a00 */
[----:B------:R-:W2:Y:S04]  /*15f70*/  LDL R201, [R1+0x1b8] ;  /* 0x0001b80001c97983 */ /* 0x000ea80000100800 */
[----:B------:R-:W3:Y:S04]  /*15f80*/  LDL R204, [R1+0x1ec] ;  /* 0x0001ec0001cc7983 */ /* 0x000ee80000100800 */
[----:B------:R-:W4:Y:S04]  /*15f90*/  LDL R206, [R1+0x1bc] ;  /* 0x0001bc0001ce7983 */ /* 0x000f280000100800 */
[----:B------:R-:W5:Y:S01]  /*15fa0*/  LDL R219, [R1+0x1d8] ;  /* 0x0001d80001db7983 */ /* 0x000f620000100800 */
[----:B------:R-:W-:-:S04]  /*15fb0*/  IADD3 R0, R197, -0x4, RZ ;  /* 0xfffffffcc5007810 */ /* 0x000fc80007ffe0ff */
[----:B-1----:R-:W-:Y:S01]  /*15fc0*/  SHF.R.S32.HI R4, RZ, 0x1f, R0 ;  /* 0x0000001fff047819 */ /* 0x002fe20000011400 */
        /* <DEDUP_REMOVED lines=52> */
.L_x_946:
[----:B------:R-:W-:Y:S05]  /*16310*/  BSYNC B0 ;  /* 0x0000000000007941 */ /* 0x000fea0003800000 */
.L_x_945:
[----:B------:R-:W0:Y:S02]  /*16320*/  LDGDEPBAR ;  /* 0x00000000000079af */ /* 0x000e240000000000 */
.L_x_944:
[----:B------:R-:W-:Y:S05]  /*16330*/  BSYNC B1 ;  /* 0x0000000000017941 */ /* 0x000fea0003800000 */
.L_x_943:
[----:B------:R-:W2:Y:S04]  /*16340*/  LDL.64 R10, [R1+0x178] ;  /* 0x00017800010a7983 */ /* 0x000ea80000100a00 */
[----:B-1----:R-:W3:Y:S04]  /*16350*/  LDL R5, [R1+0x54] ;  /* 0x0000540001057983 */ /* 0x002ee80000100800 */
[----:B------:R-:W4:Y:S04]  /*16360*/  LDL R6, [R1+0xbc] ;  /* 0x0000bc0001067983 */ /* 0x000f280000100800 */
[----:B------:R-:W4:Y:S04]  /*16370*/  LDL.LU R36, [R1+0x64] ;  /* 0x0000640001247983 */ /* 0x000f280000300800 */
        /* <DEDUP_REMOVED lines=9> */
[----:B------:R-:W4:Y:S04]  /*16410*/  LDL.LU.64 R18, [R1+0xa0] ;  /* 0x0000a00001127983 */ /* 0x000f280000300a00 */
[----:B------:R-:W4:Y:S04]  /*16420*/  LDL.LU R8, [R1+0x8] ;  /* 0x0000080001087983 */ /* 0x000f280000300800 */
[----:B------:R-:W4:Y:S04]  /*16430*/  LDL.LU R7, [R1] ;  /* 0x0000000001077983 */ /* 0x000f280000300800 */
[----:B------:R-:W4:Y:S04]  /*16440*/  LDL R16, [R1+0x58] ;  /* 0x0000580001107983 */ /* 0x000f280000100800 */
[----:B------:R-:W4:Y:S04]  /*16450*/  LDL.LU R15, [R1+0x88] ;  /* 0x00008800010f7983 */ /* 0x000f280000300800 */
[----:B------:R-:W4:Y:S04]  /*16460*/  LDL.LU R14, [R1+0x8c] ;  /* 0x00008c00010e7983 */ /* 0x000f280000300800 */
[----:B------:R-:W4:Y:S04]  /*16470*/  LDL.LU R13, [R1+0x7c] ;  /* 0x00007c00010d7983 */ /* 0x000f280000300800 */
[----:B------:R-:W4:Y:S04]  /*16480*/  LDL.LU R12, [R1+0x70] ;  /* 0x00007000010c7983 */ /* 0x000f280000300800 */
[----:B------:R-:W4:Y:S04]  /*16490*/  LDL.LU R9, [R1+0x80] ;  /* 0x0000800001097983 */ /* 0x000f280000300800 */
[----:B------:R-:W4:Y:S04]  /*164a0*/  LDL.LU R4, [R1+0x4] ;  /* 0x0000040001047983 */ /* 0x000f280000300800 */
[----:B------:R-:W4:Y:S01]  /*164b0*/  LDL.LU R3, [R1+0xc] ;  /* 0x00000c0001037983 */ /* 0x000f220000300800 */
[----:B------:R-:W-:-:S03]  /*164c0*/  LOP3.LUT R2, R2, 0xffffffef, RZ, 0xc0, !PT ;  /* 0xffffffef02027812 */ /* 0x000fc600078ec0ff */
[----:B------:R-:W1:Y:S04]  /*164d0*/  S2R R0, SR_TID.X ;  /* 0x0000000000007919 */ /* 0x000e680000002100 */
[----:B------:R2:W-:Y:S04]  /*164e0*/  STL [R1+0x228], R229 ;  /* 0x000228e501007387 */ /* 0x0005e80000100800 */
[----:B------:R-:W-:Y:S04]  /*164f0*/  STL.64 [R1+0x220], R234 ;  /* 0x000220ea01007387 */ /* 0x000fe80000100a00 */
[----:B------:R2:W-:Y:S04]  /*16500*/  STL [R1+0x218], R228 ;  /* 0x000218e401007387 */ /* 0x0005e80000100800 */
[----:B------:R-:W-:Y:S04]  /*16510*/  STL [R1+0x214], R200 ;  /* 0x000214c801007387 */ /* 0x000fe80000100800 */
[----:B------:R-:W-:Y:S01]  /*16520*/  STL [R1+0x210], R198 ;  /* 0x000210c601007387 */ /* 0x000fe20000100800 */
[----:B-1----:R-:W-:-:S03]  /*16530*/  IMAD.SHL.U32 R0, R0, 0x2, RZ ;  /* 0x0000000200007824 */ /* 0x002fc600078e00ff */
[----:B------:R-:W-:Y:S02]  /*16540*/  STL [R1+0x20c], R193 ;  /* 0x00020cc101007387 */ /* 0x000fe40000100800 */
[----:B------:R-:W-:Y:S02]  /*16550*/  LOP3.LUT R0, R0, 0x6, RZ, 0xc0, !PT ;  /* 0x0000000600007812 */ /* 0x000fe400078ec0ff */
[----:B------:R-:W-:Y:S03]  /*16560*/  STL [R1+0x208], R192 ;  /* 0x000208c001007387 */ /* 0x000fe60000100800 */
[----:B------:R-:W-:Y:S01]  /*16570*/  IMAD R0, R205, 0x40, R0 ;  /* 0x00000040cd007824 */ /* 0x000fe200078e0200 */
[----:B------:R1:W-:Y:S04]  /*16580*/  STL [R1+0x204], R191 ;  /* 0x000204bf01007387 */ /* 0x0003e80000100800 */
[----:B------:R1:W-:Y:S01]  /*16590*/  STL [R1+0x200], R189 ;  /* 0x000200bd01007387 */ /* 0x0003e20000100800 */
[----:B------:R-:W-:-:S02]  /*165a0*/  ISETP.GE.AND P4, PT, R0, R210, PT ;  /* 0x000000d20000720c */ /* 0x000fc40003f86270 */
[C---:B------:R-:W-:Y:S02]  /*165b0*/  ISETP.GE.AND P6, PT, R0.reuse, R209, PT ;  /* 0x000000d10000720c */ /* 0x040fe40003fc6270 */
[C---:B------:R-:W-:Y:S02]  /*165c0*/  ISETP.GE.OR P4, PT, R0.reuse, R218, !P4 ;  /* 0x000000da0000720c */ /* 0x040fe40006786670 */
[C---:B------:R-:W-:Y:S02]  /*165d0*/  ISETP.GE.AND P3, PT, R0.reuse, R208, PT ;  /* 0x000000d00000720c */ /* 0x040fe40003f66270 */
[C---:B------:R-:W-:Y:S02]  /*165e0*/  ISETP.GE.OR P6, PT, R0.reuse, R217, !P6 ;  /* 0x000000d90000720c */ /* 0x040fe400077c6670 */
[----:B------:R-:W-:Y:S01]  /*165f0*/  ISETP.GE.OR P3, PT, R0, R216, !P3 ;  /* 0x000000d80000720c */ /* 0x000fe20005f66670 */
[----:B--2---:R-:W-:Y:S02]  /*16600*/  IMAD.MOV.U32 R229, RZ, RZ, R11 ;  /* 0x000000ffffe57224 */ /* 0x004fe400078e000b */
[----:B------:R-:W-:-:S02]  /*16610*/  IMAD.MOV.U32 R228, RZ, RZ, R10 ;  /* 0x000000ffffe47224 */ /* 0x000fc400078e000a */
[----:B---3--:R-:W-:Y:S02]  /*16620*/  IMAD.MOV.U32 R111, RZ, RZ, R5 ;  /* 0x000000ffff6f7224 */ /* 0x008fe400078e0005 */
[----:B------:R-:W-:Y:S02]  /*16630*/  IMAD.IADD R5, R212, 0x1, -R0 ;  /* 0x00000001d4057824 */ /* 0x000fe400078e0a00 */
[----:B----4-:R-:W-:Y:S02]  /*16640*/  IMAD.MOV.U32 R182, RZ, RZ, R6 ;  /* 0x000000ffffb67224 */ /* 0x010fe400078e0006 */
[----:B------:R-:W-:Y:S02]  /*16650*/  IMAD.MOV.U32 R183, RZ, RZ, R36 ;  /* 0x000000ffffb77224 */ /* 0x000fe400078e0024 */
[----:B------:R-:W-:Y:S02]  /*16660*/  IMAD.MOV.U32 R197, RZ, RZ, R27 ;  /* 0x000000ffffc57224 */ /* 0x000fe400078e001b */
[----:B------:R-:W-:-:S02]  /*16670*/  IMAD.MOV.U32 R219, RZ, RZ, R26 ;  /* 0x000000ffffdb7224 */ /* 0x000fc400078e001a */
[----:B------:R-:W-:Y:S02]  /*16680*/  IMAD.MOV.U32 R234, RZ, RZ, R25 ;  /* 0x000000ffffea7224 */ /* 0x000fe400078e0019 */
[----:B------:R-:W-:Y:S02]  /*16690*/  IMAD.MOV.U32 R45, RZ, RZ, R24 ;  /* 0x000000ffff2d7224 */ /* 0x000fe400078e0018 */
[----:B------:R-:W-:Y:S02]  /*166a0*/  IMAD.MOV.U32 R27, RZ, RZ, R23 ;  /* 0x000000ffff1b7224 */ /* 0x000fe400078e0017 */
[----:B-1----:R-:W-:Y:S02]  /*166b0*/  IMAD.MOV.U32 R191, RZ, RZ, R22 ;  /* 0x000000ffffbf7224 */ /* 0x002fe400078e0016 */
[----:B------:R-:W-:Y:S02]  /*166c0*/  IMAD.MOV.U32 R24, RZ, RZ, R21 ;  /* 0x000000ffff187224 */ /* 0x000fe400078e0015 */
        /* <DEDUP_REMOVED lines=13> */
[----:B------:R-:W-:-:S05]  /*167a0*/  IMAD.IADD R3, R213, 0x1, -R0 ;  /* 0x00000001d5037824 */ /* 0x000fca00078e0a00 */
[----:B------:R-:W-:-:S05]  /*167b0*/  IABS R3, R3 ;  /* 0x0000000300037213 */ /* 0x000fca0000000000 */
[----:B------:R-:W-:Y:S02]  /*167c0*/  IMAD.MOV.U32 R4, RZ, RZ, R3 ;  /* 0x000000ffff047224 */ /* 0x000fe400078e0003 */
[----:B------:R-:W-:Y:S02]  /*167d0*/  IMAD.IADD R3, R214, 0x1, -R0 ;  /* 0x00000001d6037824 */ /* 0x000fe400078e0a00 */
[----:B------:R1:W2:Y:S03]  /*167e0*/  I2F R6, R4 ;  /* 0x0000000400067306 */ /* 0x0002a60000201400 */
[----:B------:R-:W-:-:S05]  /*167f0*/  IABS R3, R3 ;  /* 0x0000000300037213 */ /* 0x000fca0000000000 */
[----:B-1----:R-:W-:Y:S01]  /*16800*/  IMAD.MOV.U32 R4, RZ, RZ, R3 ;  /* 0x000000ffff047224 */ /* 0x002fe200078e0003 */
[----:B------:R-:W-:Y:S01]  /*16810*/  IABS R3, R5 ;  /* 0x0000000500037213 */ /* 0x000fe20000000000 */
[----:B--2---:R-:W-:Y:S02]  /*16820*/  FFMA.FTZ R14, R6, -R195, R52 ;  /* 0x800000c3060e7223 */ /* 0x004fe40000010034 */
[----:B------:R-:W1:Y:S03]  /*16830*/  I2F R5, R4 ;  /* 0x0000000400057306 */ /* 0x000e660000201400 */
[----:B------:R-:W-:Y:S02]  /*16840*/  FSEL R61, R14, -INF , !P4 ;  /* 0xff8000000e3d7808 */ /* 0x000fe40006000000 */
[----:B------:R-:W-:-:S03]  /*16850*/  ISETP.GE.AND P4, PT, R0, R207, PT ;  /* 0x000000cf0000720c */ /* 0x000fc60003f86270 */
[----:B------:R2:W3:Y:S01]  /*16860*/  I2F R4, R3 ;  /* 0x0000000300047306 */ /* 0x0004e20000201400 */
[----:B------:R-:W-:Y:S01]  /*16870*/  ISETP.GE.OR P4, PT, R0, R215, !P4 ;  /* 0x000000d70000720c */ /* 0x000fe20006786670 */
[-C--:B-1----:R-:W-:Y:S02]  /*16880*/  FFMA.FTZ R12, R5, -R195.reuse, R54 ;  /* 0x800000c3050c7223 */ /* 0x082fe40000010036 */
[----:B--2---:R-:W-:Y:S02]  /*16890*/  IMAD.IADD R3, R211, 0x1, -R0 ;  /* 0x00000001d3037824 */ /* 0x004fe400078e0a00 */
[----:B---3--:R-:W-:Y:S02]  /*168a0*/  FFMA.FTZ R11, R4, -R195, R64 ;  /* 0x800000c3040b7223 */ /* 0x008fe40000010040 */
[----:B------:R-:W-:Y:S01]  /*168b0*/  IMAD.MOV.U32 R64, RZ, RZ, R8 ;  /* 0x000000ffff407224 */ /* 0x000fe200078e0008 */
[----:B------:R-:W-:Y:S02]  /*168c0*/  IABS R3, R3 ;  /* 0x0000000300037213 */ /* 0x000fe40000000000 */
[----:B------:R-:W-:-:S02]  /*168d0*/  FSEL R180, R11, -INF , !P3 ;  /* 0xff8000000bb47808 */ /* 0x000fc40005800000 */
[----:B------:R1:W2:Y:S02]  /*168e0*/  I2F R5, R3 ;  /* 0x0000000300057306 */ /* 0x0002a40000201400 */
[----:B-1----:R-:W-:Y:S01]  /*168f0*/  IADD3 R3, R0, 0x1, RZ ;  /* 0x0000000100037810 */ /* 0x002fe20007ffe0ff */
[----:B--2---:R-:W-:Y:S01]  /*16900*/  FFMA.FTZ R8, R5, -R195, R66 ;  /* 0x800000c305087223 */ /* 0x004fe20000010042 */
[----:B------:R-:W-:Y:S02]  /*16910*/  FSEL R66, R12, -INF , !P6 ;  /* 0xff8000000c427808 */ /* 0x000fe40007000000 */
[----:B------:R-:W-:Y:S01]  /*16920*/  ISETP.GE.AND P2, PT, R3, R210, PT ;  /* 0x000000d20300720c */ /* 0x000fe20003f46270 */
[----:B------:R-:W-:Y:S01]  /*16930*/  IMAD.IADD R4, R213, 0x1, -R3 ;  /* 0x00000001d5047824 */ /* 0x000fe200078e0a03 */
[C---:B------:R-:W-:Y:S02]  /*16940*/  ISETP.GE.AND P5, PT, R3.reuse, R209, PT ;  /* 0x000000d10300720c */ /* 0x040fe40003fa6270 */
[----:B------:R-:W-:-:S02]  /*16950*/  ISETP.GE.AND P0, PT, R3, R208, PT ;  /* 0x000000d00300720c */ /* 0x000fc40003f06270 */
[----:B------:R-:W-:Y:S02]  /*16960*/  IABS R4, R4 ;  /* 0x0000000400047213 */ /* 0x000fe40000000000 */
[C---:B------:R-:W-:Y:S02]  /*16970*/  ISETP.GE.AND P1, PT, R3.reuse, R207, PT ;  /* 0x000000cf0300720c */ /* 0x040fe40003f26270 */
[----:B------:R1:W2:Y:S01]  /*16980*/  I2F R6, R4 ;  /* 0x0000000400067306 */ /* 0x0002a20000201400 */
[C---:B------:R-:W-:Y:S02]  /*16990*/  ISETP.GE.OR P2, PT, R3.reuse, R218, !P2 ;  /* 0x000000da0300720c */ /* 0x040fe40005746670 */
[C---:B------:R-:W-:Y:S02]  /*169a0*/  ISETP.GE.OR P5, PT, R3.reuse, R217, !P5 ;  /* 0x000000d90300720c */ /* 0x040fe40006fa6670 */
[C---:B------:R-:W-:Y:S02]  /*169b0*/  ISETP.GE.OR P0, PT, R3.reuse, R216, !P0 ;  /* 0x000000d80300720c */ /* 0x040fe40004706670 */
[----:B------:R-:W-:-:S02]  /*169c0*/  ISETP.GE.OR P1, PT, R3, R215, !P1 ;  /* 0x000000d70300720c */ /* 0x000fc40004f26670 */
[----:B------:R-:W-:Y:S01]  /*169d0*/  FSEL R56, R8, -INF , !P4 ;  /* 0xff80000008387808 */ /* 0x000fe20006000000 */
[----:B-1----:R-:W-:Y:S02]  /*169e0*/  IMAD.IADD R4, R214, 0x1, -R3 ;  /* 0x00000001d6047824 */ /* 0x002fe400078e0a03 */
[----:B--2---:R-:W-:-:S03]  /*169f0*/  FFMA.FTZ R7, R6, -R195, R53 ;  /* 0x800000c306077223 */ /* 0x004fc60000010035 */
[----:B------:R-:W-:Y:S02]  /*16a00*/  IABS R4, R4 ;  /* 0x0000000400047213 */ /* 0x000fe40000000000 */
[----:B------:R-:W-:Y:S02]  /*16a10*/  FSEL R60, R7, -INF , !P2 ;  /* 0xff800000073c7808 */ /* 0x000fe40005000000 */
[----:B------:R1:W2:Y:S02]  /*16a20*/  I2F R5, R4 ;  /* 0x0000000400057306 */ /* 0x0002a40000201400 */
[----:B-1----:R-:W-:Y:S02]  /*16a30*/  IMAD.IADD R4, R212, 0x1, -R3 ;  /* 0x00000001d4047824 */ /* 0x002fe400078e0a03 */
[----:B--2---:R-:W-:-:S03]  /*16a40*/  FFMA.FTZ R15, R5, -R195, R55 ;  /* 0x800000c3050f7223 */ /* 0x004fc60000010037 */
[----:B------:R-:W-:Y:S02]  /*16a50*/  IABS R4, R4 ;  /* 0x0000000400047213 */ /* 0x000fe40000000000 */
[----:B------:R-:W-:Y:S02]  /*16a60*/  FSEL R63, R15, -INF , !P5 ;  /* 0xff8000000f3f7808 */ /* 0x000fe40006800000 */
[----:B------:R1:W2:Y:S02]  /*16a70*/  I2F R6, R4 ;  /* 0x0000000400067306 */ /* 0x0002a40000201400 */
[----:B-1----:R-:W-:Y:S01]  /*16a80*/  IMAD.IADD R4, R211, 0x1, -R3 ;  /* 0x00000001d3047824 */ /* 0x002fe200078e0a03 */
[----:B------:R-:W-:Y:S01]  /*16a90*/  IADD3 R3, R0, 0x8, RZ ;  /* 0x0000000800037810 */ /* 0x000fe20007ffe0ff */
[----:B--2---:R-:W-:-:S03]  /*16aa0*/  FFMA.FTZ R13, R6, -R195, R65 ;  /* 0x800000c3060d7223 */ /* 0x004fc60000010041 */
[----:B------:R-:W-:Y:S02]  /*16ab0*/  IABS R4, R4 ;  /* 0x0000000400047213 */ /* 0x000fe40000000000 */
[C---:B------:R-:W-:Y:S02]  /*16ac0*/  ISETP.GE.AND P6, PT, R3.reuse, R210, PT ;  /* 0x000000d20300720c */ /* 0x040fe40003fc6270 */
[----:B------:R1:W2:Y:S01]  /*16ad0*/  I2F R5, R4 ;  /* 0x0000000400057306 */ /* 0x0002a20000201400 */
[C---:B------:R-:W-:Y:S02]  /*16ae0*/  ISETP.GE.AND P3, PT, R3.reuse, R209, PT ;  /* 0x000000d10300720c */ /* 0x040fe40003f66270 */
[C---:B------:R-:W-:Y:S02]  /*16af0*/  ISETP.GE.AND P4, PT, R3.reuse, R208, PT ;  /* 0x000000d00300720c */ /* 0x040fe40003f86270 */
[C---:B------:R-:W-:Y:S02]  /*16b00*/  ISETP.GE.AND P2, PT, R3.reuse, R207, PT ;  /* 0x000000cf0300720c */ /* 0x040fe40003f46270 */
[----:B------:R-:W-:-:S02]  /*16b10*/  ISETP.GE.OR P6, PT, R3, R218, !P6 ;  /* 0x000000da0300720c */ /* 0x000fc400077c6670 */
[C---:B------:R-:W-:Y:S02]  /*16b20*/  ISETP.GE.OR P3, PT, R3.reuse, R217, !P3 ;  /* 0x000000d90300720c */ /* 0x040fe40005f66670 */
[C---:B------:R-:W-:Y:S02]  /*16b30*/  ISETP.GE.OR P4, PT, R3.reuse, R216, !P4 ;  /* 0x000000d80300720c */ /* 0x040fe40006786670 */
[----:B------:R-:W-:Y:S02]  /*16b40*/  ISETP.GE.OR P2, PT, R3, R215, !P2 ;  /* 0x000000d70300720c */ /* 0x000fe40005746670 */
[----:B------:R-:W-:Y:S01]  /*16b50*/  FSEL R107, R13, -INF , !P0 ;  /* 0xff8000000d6b7808 */ /* 0x000fe20004000000 */
[----:B-1----:R-:W-:Y:S02]  /*16b60*/  IMAD.IADD R4, R213, 0x1, -R3 ;  /* 0x00000001d5047824 */ /* 0x002fe400078e0a03 */
[----:B--2---:R-:W-:-:S03]  /*16b70*/  FFMA.FTZ R10, R5, -R195, R67 ;  /* 0x800000c3050a7223 */ /* 0x004fc60000010043 */
[----:B------:R-:W-:Y:S02]  /*16b80*/  IABS R4, R4 ;  /* 0x0000000400047213 */ /* 0x000fe40000000000 */
[----:B------:R-:W-:-:S03]  /*16b90*/  FSEL R52, R10, -INF , !P1 ;  /* 0xff8000000a347808 */ /* 0x000fc60004800000 */
[----:B------:R-:W-:Y:S02]  /*16ba0*/  IMAD.MOV.U32 R5, RZ, RZ, R4 ;  /* 0x000000ffff057224 */ /* 0x000fe400078e0004 */
[----:B------:R-:W-:Y:S02]  /*16bb0*/  IMAD.IADD R4, R214, 0x1, -R3 ;  /* 0x00000001d6047824 */ /* 0x000fe400078e0a03 */
[----:B------:R-:W1:Y:S03]  /*16bc0*/  I2F R6, R5 ;  /* 0x0000000500067306 */ /* 0x000e660000201400 */
[----:B------:R-:W-:-:S05]  /*16bd0*/  IABS R4, R4 ;  /* 0x0000000400047213 */ /* 0x000fca0000000000 */
[----:B------:R2:W3:Y:S01]  /*16be0*/  I2F R5, R4 ;  /* 0x0000000400057306 */ /* 0x0004e20000201400 */
[----:B-1----:R-:W-:-:S05]  /*16bf0*/  FFMA.FTZ R9, R6, -R195, R236 ;  /* 0x800000c306097223 */ /* 0x002fca00000100ec */
[----:B------:R-:W-:Y:S01]  /*16c00*/  FSEL R58, R9, -INF , !P6 ;  /* 0xff800000093a7808 */ /* 0x000fe20007000000 */
[----:B--2---:R-:W-:Y:S02]  /*16c10*/  IMAD.IADD R4, R212, 0x1, -R3 ;  /* 0x00000001d4047824 */ /* 0x004fe400078e0a03 */
[----:B---3--:R-:W-:-:S03]  /*16c20*/  FFMA.FTZ R17, R5, -R195, R238 ;  /* 0x800000c305117223 */ /* 0x008fc600000100ee */
[----:B------:R-:W-:Y:S02]  /*16c30*/  IABS R4, R4 ;  /* 0x0000000400047213 */ /* 0x000fe40000000000 */
[----:B------:R-:W-:-:S03]  /*16c40*/  FSEL R59, R17, -INF , !P3 ;  /* 0xff800000113b7808 */ /* 0x000fc60005800000 */
[----:B------:R-:W-:Y:S02]  /*16c50*/  IMAD.MOV.U32 R5, RZ, RZ, R4 ;  /* 0x000000ffff057224 */ /* 0x000fe400078e0004 */
[----:B------:R-:W-:Y:S01]  /*16c60*/  IMAD.IADD R4, R211, 0x1, -R3 ;  /* 0x00000001d3047824 */ /* 0x000fe200078e0a03 */
[----:B------:R-:W-:-:S03]  /*16c70*/  IADD3 R3, R0, 0x9, RZ ;  /* 0x0000000900037810 */ /* 0x000fc60007ffe0ff */
[----:B------:R-:W1:Y:S01]  /*16c80*/  I2F R5, R5 ;  /* 0x0000000500057306 */ /* 0x000e620000201400 */
[----:B------:R-:W-:Y:S01]  /*16c90*/  IABS R4, R4 ;  /* 0x0000000400047213 */ /* 0x000fe20000000000 */
[----:B------:R-:W-:Y:S01]  /*16ca0*/  IMAD.IADD R6, R214, 0x1, -R3 ;  /* 0x00000001d6067824 */ /* 0x000fe200078e0a03 */
[C---:B------:R-:W-:Y:S02]  /*16cb0*/  ISETP.GE.AND P5, PT, R3.reuse, R210, PT ;  /* 0x000000d20300720c */ /* 0x040fe40003fa6270 */
[C---:B------:R-:W-:Y:S02]  /*16cc0*/  ISETP.GE.AND P0, PT, R3.reuse, R209, PT ;  /* 0x000000d10300720c */ /* 0x040fe40003f06270 */
[C---:B------:R-:W-:Y:S01]  /*16cd0*/  ISETP.GE.AND P1, PT, R3.reuse, R208, PT ;  /* 0x000000d00300720c */ /* 0x040fe20003f26270 */
[----:B------:R-:W2:Y:S01]  /*16ce0*/  I2F R4, R4 ;  /* 0x0000000400047306 */ /* 0x000ea20000201400 */
[C---:B------:R-:W-:Y:S02]  /*16cf0*/  ISETP.GE.AND P6, PT, R3.reuse, R207, PT ;  /* 0x000000cf0300720c */ /* 0x040fe40003fc6270 */
[----:B------:R-:W-:-:S02]  /*16d00*/  ISETP.GE.OR P5, PT, R3, R218, !P5 ;  /* 0x000000da0300720c */ /* 0x000fc40006fa6670 */
[C---:B------:R-:W-:Y:S02]  /*16d10*/  ISETP.GE.OR P0, PT, R3.reuse, R217, !P0 ;  /* 0x000000d90300720c */ /* 0x040fe40004706670 */
[----:B------:R-:W-:Y:S01]  /*16d20*/  ISETP.GE.OR P1, PT, R3, R216, !P1 ;  /* 0x000000d80300720c */ /* 0x000fe20004f26670 */
[----:B-1----:R-:W-:Y:S01]  /*16d30*/  FFMA.FTZ R12, R5, -R195, R240 ;  /* 0x800000c3050c7223 */ /* 0x002fe200000100f0 */
[----:B------:R-:W-:-:S04]  /*16d40*/  ISETP.GE.OR P6, PT, R3, R215, !P6 ;  /* 0x000000d70300720c */ /* 0x000fc800077c6670 */
[----:B------:R-:W-:Y:S01]  /*16d50*/  FSEL R67, R12, -INF , !P4 ;  /* 0xff8000000c437808 */ /* 0x000fe20006000000 */
[----:B--2---:R-:W-:Y:S02]  /*16d60*/  FFMA.FTZ R11, R4, -R195, R242 ;  /* 0x800000c3040b7223 */ /* 0x004fe400000100f2 */
[----:B------:R-:W-:-:S03]  /*16d70*/  IMAD.IADD R4, R213, 0x1, -R3 ;  /* 0x00000001d5047824 */ /* 0x000fc600078e0a03 */
[----:B------:R-:W-:Y:S02]  /*16d80*/  FSEL R47, R11, -INF , !P2 ;  /* 0xff8000000b2f7808 */ /* 0x000fe40005000000 */
[----:B------:R-:W-:-:S05]  /*16d90*/  IABS R4, R4 ;  /* 0x0000000400047213 */ /* 0x000fca0000000000 */
[----:B------:R-:W-:Y:S01]  /*16da0*/  IMAD.MOV.U32 R5, RZ, RZ, R4 ;  /* 0x000000ffff057224 */ /* 0x000fe200078e0004 */
[----:B------:R-:W-:Y:S01]  /*16db0*/  IABS R4, R6 ;  /* 0x0000000600047213 */ /* 0x000fe20000000000 */
[----:B------:R-:W-:-:S04]  /*16dc0*/  IMAD.IADD R6, R211, 0x1, -R3 ;  /* 0x00000001d3067824 */ /* 0x000fc800078e0a03 */
[----:B------:R-:W1:Y:S08]  /*16dd0*/  I2F R5, R5 ;  /* 0x0000000500057306 */ /* 0x000e700000201400 */
[----:B------:R-:W2:Y:S01]  /*16de0*/  I2F R4, R4 ;  /* 0x0000000400047306 */ /* 0x000ea20000201400 */
[----:B-1----:R-:W-:-:S05]  /*16df0*/  FFMA.FTZ R8, R5, -R195, R237 ;  /* 0x800000c305087223 */ /* 0x002fca00000100ed */
[----:B------:R-:W-:Y:S01]  /*16e00*/  FSEL R54, R8, -INF , !P5 ;  /* 0xff80000008367808 */ /* 0x000fe20006800000 */
[----:B--2---:R-:W-:Y:S02]  /*16e10*/  FFMA.FTZ R16, R4, -R195, R239 ;  /* 0x800000c304107223 */ /* 0x004fe400000100ef */
[----:B------:R-:W-:Y:S01]  /*16e20*/  IMAD.IADD R4, R212, 0x1, -R3 ;  /* 0x00000001d4047824 */ /* 0x000fe200078e0a03 */
[----:B------:R-:W-:Y:S02]  /*16e30*/  IADD3 R3, R0, 0x10, RZ ;  /* 0x0000001000037810 */ /* 0x000fe40007ffe0ff */
[----:B------:R-:W-:Y:S02]  /*16e40*/  FSEL R57, R16, -INF , !P0 ;  /* 0xff80000010397808 */ /* 0x000fe40004000000 */
[----:B------:R-:W-:Y:S02]  /*16e50*/  IABS R4, R4 ;  /* 0x0000000400047213 */ /* 0x000fe40000000000 */
[----:B------:R-:W-:-:S02]  /*16e60*/  ISETP.GE.AND P3, PT, R3, R210, PT ;  /* 0x000000d20300720c */ /* 0x000fc40003f66270 */
[C---:B------:R-:W-:Y:S01]  /*16e70*/  ISETP.GE.AND P4, PT, R3.reuse, R209, PT ;  /* 0x000000d10300720c */ /* 0x040fe20003f86270 */
[----:B------:R-:W-:Y:S01]  /*16e80*/  IMAD.MOV.U32 R5, RZ, RZ, R4 ;  /* 0x000000ffff057224 */ /* 0x000fe200078e0004 */
[----:B------:R-:W-:Y:S01]  /*16e90*/  IABS R4, R6 ;  /* 0x0000000600047213 */ /* 0x000fe20000000000 */
[----:B------:R-:W-:Y:S01]  /*16ea0*/  IMAD.IADD R6, R214, 0x1, -R3 ;  /* 0x00000001d6067824 */ /* 0x000fe200078e0a03 */
[C---:B------:R-:W-:Y:S02]  /*16eb0*/  ISETP.GE.AND P2, PT, R3.reuse, R208, PT ;  /* 0x000000d00300720c */ /* 0x040fe40003f46270 */
[C---:B------:R-:W-:Y:S01]  /*16ec0*/  ISETP.GE.AND P5, PT, R3.reuse, R207, PT ;  /* 0x000000cf0300720c */ /* 0x040fe20003fa6270 */
[----:B------:R-:W1:Y:S01]  /*16ed0*/  I2F R5, R5 ;  /* 0x0000000500057306 */ /* 0x000e620000201400 */
[C---:B------:R-:W-:Y:S02]  /*16ee0*/  ISETP.GE.OR P3, PT, R3.reuse, R218, !P3 ;  /* 0x000000da0300720c */ /* 0x040fe40005f66670 */
[----:B------:R-:W-:-:S02]  /*16ef0*/  ISETP.GE.OR P4, PT, R3, R217, !P4 ;  /* 0x000000d90300720c */ /* 0x000fc40006786670 */
[C---:B------:R-:W-:Y:S02]  /*16f00*/  ISETP.GE.OR P2, PT, R3.reuse, R216, !P2 ;  /* 0x000000d80300720c */ /* 0x040fe40005746670 */
[----:B------:R-:W-:Y:S01]  /*16f10*/  ISETP.GE.OR P5, PT, R3, R215, !P5 ;  /* 0x000000d70300720c */ /* 0x000fe20006fa6670 */
[----:B------:R-:W2:Y:S01]  /*16f20*/  I2F R4, R4 ;  /* 0x0000000400047306 */ /* 0x000ea20000201400 */
[----:B-1----:R-:W-:-:S05]  /*16f30*/  FFMA.FTZ R13, R5, -R195, R241 ;  /* 0x800000c3050d7223 */ /* 0x002fca00000100f1 */
        /* <DEDUP_REMOVED lines=30> */
[----:B-1----:R-:W-:-:S09]  /*17120*/  FFMA.FTZ R12, R5, -R195, R220 ;  /* 0x800000c3050c7223 */ /* 0x002fd200000100dc */
[----:B------:R-:W-:Y:S02]  /*17130*/  @P6 LOP3.LUT R2, R2, 0x10, RZ, 0xfc, !PT ;  /* 0x0000001002026812 */ /* 0x000fe400078efcff */
[----:B------:R-:W-:Y:S02]  /*17140*/  FSEL R62, R12, -INF , !P2 ;  /* 0xff8000000c3e7808 */ /* 0x000fe40005000000 */
[----:B------:R-:W-:Y:S01]  /*17150*/  LOP3.LUT R2, R2, 0xfffffff7, RZ, 0xc0, !PT ;  /* 0xfffffff702027812 */ /* 0x000fe200078ec0ff */
        /* <DEDUP_REMOVED lines=30> */
[----:B------:R-:W-:-:S04]  /*17340*/  @P5 LOP3.LUT R2, R2, 0x8, RZ, 0xfc, !PT ;  /* 0x0000000802025812 */ /* 0x000fc800078efcff */
        /* <DEDUP_REMOVED lines=55> */
[C---:B------:R-:W-:Y:S01]  /*176c0*/  ISETP.GE.OR P0, PT, R3.reuse, R218, !P0 ;  /* 0x000000da0300720c */ /* 0x040fe20004706670 */
[----:B------:R-:W1:Y:S01]  /*176d0*/  I2F R5, R5 ;  /* 0x0000000500057306 */ /* 0x000e620000201400 */
[C---:B------:R-:W-:Y:S02]  /*176e0*/  ISETP.GE.OR P1, PT, R3.reuse, R217, !P1 ;  /* 0x000000d90300720c */ /* 0x040fe40004f26670 */
[----:B------:R-:W-:-:S05]  /*176f0*/  ISETP.GE.OR P3, PT, R3, R216, !P3 ;  /* 0x000000d80300720c */ /* 0x000fca0005f66670 */
[----:B------:R-:W2:Y:S01]  /*17700*/  I2F R4, R4 ;  /* 0x0000000400047306 */ /* 0x000ea20000201400 */
[----:B-1----:R-:W-:-:S07]  /*17710*/  FFMA.FTZ R196, R5, -R195, R177 ;  /* 0x800000c305c47223 */ /* 0x002fce00000100b1 */
[----:B------:R-:W-:-:S04]  /*17720*/  @P3 LOP3.LUT R2, R2, 0x2, RZ, 0xfc, !PT ;  /* 0x0000000202023812 */ /* 0x000fc800078efcff */
[----:B------:R-:W-:Y:S01]  /*17730*/  LOP3.LUT R2, R2, 0xfffffffe, RZ, 0xc0, !PT ;  /* 0xfffffffe02027812 */ /* 0x000fe200078ec0ff */
[----:B--2---:R-:W-:Y:S02]  /*17740*/  FFMA.FTZ R7, R4, -R195, R179 ;  /* 0x800000c304077223 */ /* 0x004fe400000100b3 */
[----:B------:R-:W-:-:S03]  /*17750*/  IMAD.IADD R4, R213, 0x1, -R3 ;  /* 0x00000001d5047824 */ /* 0x000fc600078e0a03 */
[----:B------:R-:W-:Y:S02]  /*17760*/  FSEL R21, R7, -INF , !P2 ;  /* 0xff80000007157808 */ /* 0x000fe40005000000 */
[----:B------:R-:W-:Y:S02]  /*17770*/  IABS R4, R4 ;  /* 0x0000000400047213 */ /* 0x000fe40000000000 */
[----:B------:R-:W-:-:S03]  /*17780*/  ISETP.GE.AND P2, PT, R3, R207, PT ;  /* 0x000000cf0300720c */ /* 0x000fc60003f46270 */
[----:B------:R-:W-:Y:S01]  /*17790*/  IMAD.MOV.U32 R5, RZ, RZ, R4 ;  /* 0x000000ffff057224 */ /* 0x000fe200078e0004 */
[----:B------:R-:W-:Y:S01]  /*177a0*/  IABS R4, R6 ;  /* 0x0000000600047213 */ /* 0x000fe20000000000 */
[----:B------:R-:W-:Y:S01]  /*177b0*/  IMAD.IADD R6, R211, 0x1, -R3 ;  /* 0x00000001d3067824 */ /* 0x000fe200078e0a03 */
[----:B------:R-:W-:-:S03]  /*177c0*/  ISETP.GE.OR P2, PT, R3, R215, !P2 ;  /* 0x000000d70300720c */ /* 0x000fc60005746670 */
        /* <DEDUP_REMOVED lines=14> */
[C---:B------:R-:W-:Y:S02]  /*178b0*/  ISETP.GE.OR P0, PT, R3.reuse, R218, !P0 ;  /* 0x000000da0300720c */ /* 0x040fe40004706670 */
[----:B------:R-:W-:Y:S01]  /*178c0*/  ISETP.GE.OR P1, PT, R3, R217, !P1 ;  /* 0x000000d90300720c */ /* 0x000fe20004f26670 */
[----:B------:R-:W1:Y:S08]  /*178d0*/  I2F R5, R5 ;  /* 0x0000000500057306 */ /* 0x000e700000201400 */
[----:B------:R-:W2:Y:S01]  /*178e0*/  I2F R4, R4 ;  /* 0x0000000400047306 */ /* 0x000ea20000201400 */
[----:B-1----:R-:W-:-:S02]  /*178f0*/  FFMA.FTZ R179, R5, -R195, R244 ;  /* 0x800000c305b37223 */ /* 0x002fc400000100f4 */
        /* <DEDUP_REMOVED lines=10> */
[----:B------:R-:W2:Y:S02]  /*179a0*/  I2F R4, R4 ;  /* 0x0000000400047306 */ /* 0x000ea40000201400 */
[----:B------:R-:W-:-:S04]  /*179b0*/  @P2 LOP3.LUT R2, R2, 0x1, RZ, 0xfc, !PT ;  /* 0x0000000102022812 */ /* 0x000fc800078efcff */
[----:B------:R-:W-:Y:S01]  /*179c0*/  LOP3.LUT R2, R2, 0xfffffdff, RZ, 0xc0, !PT ;  /* 0xfffffdff02027812 */ /* 0x000fe200078ec0ff */
[----:B-1----:R-:W-:-:S05]  /*179d0*/  FFMA.FTZ R7, R5, -R195, R185 ;  /* 0x800000c305077223 */ /* 0x002fca00000100b9 */
[----:B------:R-:W-:Y:S02]  /*179e0*/  FSEL R23, R7, -INF , !P0 ;  /* 0xff80000007177808 */ /* 0x000fe40004000000 */
[C---:B------:R-:W-:Y:S01]  /*179f0*/  ISETP.GE.AND P0, PT, R3.reuse, R207, PT ;  /* 0x000000cf0300720c */ /* 0x040fe20003f06270 */
[----:B--2---:R-:W-:Y:S02]  /*17a00*/  FFMA.FTZ R10, R4, -R195, R187 ;  /* 0x800000c3040a7223 */ /* 0x004fe400000100bb */
[----:B------:R-:W-:Y:S01]  /*17a10*/  IMAD.IADD R4, R212, 0x1, -R3 ;  /* 0x00000001d4047824 */ /* 0x000fe200078e0a03 */
[----:B------:R-:W-:Y:S02]  /*17a20*/  ISETP.GE.OR P0, PT, R3, R215, !P0 ;  /* 0x000000d70300720c */ /* 0x000fe40004706670 */
[----:B------:R-:W-:Y:S02]  /*17a30*/  IADD3 R3, R0, 0x28, RZ ;  /* 0x0000002800037810 */ /* 0x000fe40007ffe0ff */
[----:B------:R-:W-:-:S02]  /*17a40*/  IABS R4, R4 ;  /* 0x0000000400047213 */ /* 0x000fc40000000000 */
[----:B------:R-:W-:Y:S02]  /*17a50*/  FSEL R39, R10, -INF , !P1 ;  /* 0xff8000000a277808 */ /* 0x000fe40004800000 */
[C---:B------:R-:W-:Y:S01]  /*17a60*/  ISETP.GE.AND P1, PT, R3.reuse, R210, PT ;  /* 0x000000d20300720c */ /* 0x040fe20003f26270 */
[----:B------:R-:W-:Y:S01]  /*17a70*/  IMAD.MOV.U32 R5, RZ, RZ, R4 ;  /* 0x000000ffff057224 */ /* 0x000fe200078e0004 */
[----:B------:R-:W-:Y:S01]  /*17a80*/  IABS R4, R6 ;  /* 0x0000000600047213 */ /* 0x000fe20000000000 */
[----:B------:R-:W-:Y:S01]  /*17a90*/  IMAD.IADD R6, R214, 0x1, -R3 ;  /* 0x00000001d6067824 */ /* 0x000fe200078e0a03 */
[C---:B------:R-:W-:Y:S02]  /*17aa0*/  ISETP.GE.AND P6, PT, R3.reuse, R208, PT ;  /* 0x000000d00300720c */ /* 0x040fe40003fc6270 */
[C---:B------:R-:W-:Y:S01]  /*17ab0*/  ISETP.GE.OR P1, PT, R3.reuse, R218, !P1 ;  /* 0x000000da0300720c */ /* 0x040fe20004f26670 */
[----:B------:R-:W1:Y:S01]  /*17ac0*/  I2F R5, R5 ;  /* 0x0000000500057306 */ /* 0x000e620000201400 */
[----:B------:R-:W-:-:S07]  /*17ad0*/  ISETP.GE.OR P6, PT, R3, R216, !P6 ;  /* 0x000000d80300720c */ /* 0x000fce00077c6670 */
[----:B------:R-:W2:Y:S06]  /*17ae0*/  I2F R4, R4 ;  /* 0x0000000400047306 */ /* 0x000eac0000201400 */
[----:B------:R-:W-:Y:S01]  /*17af0*/  @P6 LOP3.LUT R2, R2, 0x200, RZ, 0xfc, !PT ;  /* 0x0000020002026812 */ /* 0x000fe200078efcff */
[-C--:B-1----:R-:W-:Y:S02]  /*17b00*/  FFMA.FTZ R181, R5, -R195.reuse, R245 ;  /* 0x800000c305b57223 */ /* 0x082fe400000100f5 */
        /* <DEDUP_REMOVED lines=14> */
[----:B------:R-:W-:-:S03]  /*17bf0*/  IMAD.IADD R4, R212, 0x1, -R3 ;  /* 0x00000001d4047824 */ /* 0x000fc600078e0a03 */
[----:B------:R-:W-:Y:S02]  /*17c00*/  FSEL R38, R7, -INF , !P0 ;  /* 0xff80000007267808 */ /* 0x000fe40004000000 */
[----:B------:R-:W-:Y:S02]  /*17c10*/  IABS R4, R4 ;  /* 0x0000000400047213 */ /* 0x000fe40000000000 */
[----:B------:R-:W-:-:S03]  /*17c20*/  ISETP.GE.AND P0, PT, R3, R207, PT ;  /* 0x000000cf0300720c */ /* 0x000fc60003f06270 */
[----:B------:R-:W-:Y:S01]  /*17c30*/  IMAD.MOV.U32 R5, RZ, RZ, R4 ;  /* 0x000000ffff057224 */ /* 0x000fe200078e0004 */
[----:B------:R-:W-:Y:S02]  /*17c40*/  IABS R4, R6 ;  /* 0x0000000600047213 */ /* 0x000fe40000000000 */
[----:B------:R-:W-:Y:S02]  /*17c50*/  ISETP.GE.OR P0, PT, R3, R215, !P0 ;  /* 0x000000d70300720c */ /* 0x000fe40004706670 */
[----:B------:R-:W-:Y:S01]  /*17c60*/  IADD3 R3, R0, 0x29, RZ ;  /* 0x0000002900037810 */ /* 0x000fe20007ffe0ff */
[----:B------:R-:W1:Y:S04]  /*17c70*/  I2F R5, R5 ;  /* 0x0000000500057306 */ /* 0x000e680000201400 */
[----:B------:R-:W-:-:S04]  /*17c80*/  IMAD.IADD R6, R214, 0x1, -R3 ;  /* 0x00000001d6067824 */ /* 0x000fc800078e0a03 */
[----:B------:R-:W2:Y:S01]  /*17c90*/  I2F R4, R4 ;  /* 0x0000000400047306 */ /* 0x000ea20000201400 */
[-C--:B-1----:R-:W-:Y:S02]  /*17ca0*/  FFMA.FTZ R110, R5, -R195.reuse, R110 ;  /* 0x800000c3056e7223 */ /* 0x082fe4000001006e */
[----:B--2---:R-:W-:Y:S02]  /*17cb0*/  FFMA.FTZ R12, R4, -R195, R64 ;  /* 0x800000c3040c7223 */ /* 0x004fe40000010040 */
[----:B------:R-:W-:-:S05]  /*17cc0*/  IMAD.IADD R4, R213, 0x1, -R3 ;  /* 0x00000001d5047824 */ /* 0x000fca00078e0a03 */
[----:B------:R-:W-:-:S05]  /*17cd0*/  IABS R4, R4 ;  /* 0x0000000400047213 */ /* 0x000fca0000000000 */
[----:B------:R-:W-:Y:S01]  /*17ce0*/  IMAD.MOV.U32 R5, RZ, RZ, R4 ;  /* 0x000000ffff057224 */ /* 0x000fe200078e0004 */
[----:B------:R-:W-:Y:S01]  /*17cf0*/  IABS R4, R6 ;  /* 0x0000000600047213 */ /* 0x000fe20000000000 */
[----:B------:R-:W-:-:S04]  /*17d00*/  IMAD.IADD R6, R211, 0x1, -R3 ;  /* 0x00000001d3067824 */ /* 0x000fc800078e0a03 */
[----:B------:R-:W1:Y:S08]  /*17d10*/  I2F R5, R5 ;  /* 0x0000000500057306 */ /* 0x000e700000201400 */
[----:B------:R-:W2:Y:S01]  /*17d20*/  I2F R4, R4 ;  /* 0x0000000400047306 */ /* 0x000ea20000201400 */
[-C--:B-1----:R-:W-:Y:S02]  /*17d30*/  FFMA.FTZ R9, R5, -R195.reuse, R249 ;  /* 0x800000c305097223 */ /* 0x082fe400000100f9 */
[----:B--2---:R-:W-:-:S02]  /*17d40*/  FFMA.FTZ R7, R4, -R195, R251 ;  /* 0x800000c304077223 */ /* 0x004fc400000100fb */
[----:B------:R-:W-:-:S05]  /*17d50*/  IMAD.IADD R4, R212, 0x1, -R3 ;  /* 0x00000001d4047824 */ /* 0x000fca00078e0a03 */
[----:B------:R-:W-:-:S05]  /*17d60*/  IABS R4, R4 ;  /* 0x0000000400047213 */ /* 0x000fca0000000000 */
[----:B------:R-:W-:Y:S01]  /*17d70*/  IMAD.MOV.U32 R5, RZ, RZ, R4 ;  /* 0x000000ffff057224 */ /* 0x000fe200078e0004 */
[----:B------:R-:W-:-:S05]  /*17d80*/  IABS R4, R6 ;  /* 0x0000000600047213 */ /* 0x000fca0000000000 */
[----:B------:R-:W1:Y:S08]  /*17d90*/  I2F R5, R5 ;  /* 0x0000000500057306 */ /* 0x000e700000201400 */
[----:B------:R-:W2:Y:S01]  /*17da0*/  I2F R4, R4 ;  /* 0x0000000400047306 */ /* 0x000ea20000201400 */
[----:B------:R-:W-:Y:S02]  /*17db0*/  IADD3 R6, R0, 0x30, RZ ;  /* 0x0000003000067810 */ /* 0x000fe40007ffe0ff */
[----:B------:R-:W-:Y:S01]  /*17dc0*/  FSEL R12, R12, -INF , !P0 ;  /* 0xff8000000c0c7808 */ /* 0x000fe20004000000 */
[----:B-1----:R-:W-:-:S02]  /*17dd0*/  FFMA.FTZ R100, R5, -R195, R189 ;  /* 0x800000c305647223 */ /* 0x002fc400000100bd */
[----:B--2---:R-:W-:Y:S02]  /*17de0*/  FFMA.FTZ R11, R4, -R195, R192 ;  /* 0x800000c3040b7223 */ /* 0x004fe400000100c0 */
[----:B------:R-:W-:Y:S02]  /*17df0*/  IMAD.MOV.U32 R192, RZ, RZ, R193 ;  /* 0x000000ffffc07224 */ /* 0x000fe400078e00c1 */
[----:B------:R-:W-:Y:S02]  /*17e00*/  IMAD.MOV.U32 R193, RZ, RZ, R234 ;  /* 0x000000ffffc17224 */ /* 0x000fe400078e00ea */
[----:B------:R-:W2:Y:S01]  /*17e10*/  LDL R234, [R1+0x1c] ;  /* 0x00001c0001ea7983 */ /* 0x000ea20000100800 */
[----:B------:R-:W-:Y:S01]  /*17e20*/  IMAD.IADD R4, R213, 0x1, -R6 ;  /* 0x00000001d5047824 */ /* 0x000fe200078e0a06 */
[----:B------:R-:W-:Y:S02]  /*17e30*/  ISETP.GE.AND P0, PT, R3, R210, PT ;  /* 0x000000d20300720c */ /* 0x000fe40003f06270 */
[----:B------:R-:W-:Y:S01]  /*17e40*/  IADD3 R5, R0, 0x31, RZ ;  /* 0x0000003100057810 */ /* 0x000fe20007ffe0ff */
[----:B------:R-:W-:Y:S01]  /*17e50*/  STL [R1+0x22c], R213 ;  /* 0x00022cd501007387 */ /* 0x000fe20000100800 */
[----:B------:R-:W-:-:S02]  /*17e60*/  IABS R4, R4 ;  /* 0x0000000400047213 */ /* 0x000fc40000000000 */
[C---:B------:R-:W-:Y:S01]  /*17e70*/  ISETP.GE.OR P0, PT, R3.reuse, R218, !P0 ;  /* 0x000000da0300720c */ /* 0x040fe20004706670 */
[----:B------:R-:W-:Y:S01]  /*17e80*/  STL [R1+0x238], R218 ;  /* 0x000238da01007387 */ /* 0x000fe20000100800 */
[----:B------:R-:W-:Y:S02]  /*17e90*/  ISETP.GE.AND P5, PT, R3, R208, PT ;  /* 0x000000d00300720c */ /* 0x000fe40003fa6270 */
[----:B------:R-:W1:Y:S01]  /*17ea0*/  I2F R4, R4 ;  /* 0x0000000400047306 */ /* 0x000e620000201400 */
[----:B------:R-:W-:Y:S01]  /*17eb0*/  FSEL R17, R9, -INF , !P0 ;  /* 0xff80000009117808 */ /* 0x000fe20004000000 */
[----:B------:R-:W-:Y:S01]  /*17ec0*/  STL.64 [R1+0x230], R210 ;  /* 0x000230d201007387 */ /* 0x000fe20000100a00 */
[C---:B------:R-:W-:Y:S02]  /*17ed0*/  ISETP.GE.AND P0, PT, R3.reuse, R209, PT ;  /* 0x000000d10300720c */ /* 0x040fe40003f06270 */
[C---:B------:R-:W-:Y:S01]  /*17ee0*/  ISETP.GE.OR P5, PT, R3.reuse, R216, !P5 ;  /* 0x000000d80300720c */ /* 0x040fe20006fa6670 */
[----:B------:R-:W-:Y:S01]  /*17ef0*/  STL [R1+0x23c], R207 ;  /* 0x00023ccf01007387 */ /* 0x000fe20000100800 */
[----:B------:R-:W-:-:S02]  /*17f00*/  ISETP.GE.OR P0, PT, R3, R217, !P0 ;  /* 0x000000d90300720c */ /* 0x000fc40004706670 */
[----:B------:R-:W-:Y:S01]  /*17f10*/  LOP3.LUT R2, R2, 0xfffffbff, RZ, 0xc0, !PT ;  /* 0xfffffbff02027812 */ /* 0x000fe200078ec0ff */
[----:B------:R-:W-:Y:S01]  /*17f20*/  STL [R1+0x240], R215 ;  /* 0x000240d701007387 */ /* 0x000fe20000100800 */
[CC--:B------:R-:W-:Y:S02]  /*17f30*/  ISETP.GE.AND P4, PT, R6.reuse, R208.reuse, PT ;  /* 0x000000d00600720c */ /* 0x0c0fe40003f86270 */
[C---:B------:R-:W-:Y:S02]  /*17f40*/  ISETP.GE.AND P3, PT, R5.reuse, R208, PT ;  /* 0x000000d00500720c */ /* 0x040fe40003f66270 */
[-C--:B------:R-:W-:Y:S01]  /*17f50*/  ISETP.GE.OR P4, PT, R6, R216.reuse, !P4 ;  /* 0x000000d80600720c */ /* 0x080fe20006786670 */
[----:B-1----:R-:W-:Y:S01]  /*17f60*/  FFMA.FTZ R8, R4, -R195, R191 ;  /* 0x800000c304087223 */ /* 0x002fe200000100bf */
[----:B------:R-:W-:Y:S01]  /*17f70*/  ISETP.GE.OR P3, PT, R5, R216, !P3 ;  /* 0x000000d80500720c */ /* 0x000fe20005f66670 */
[----:B------:R-:W-:Y:S01]  /*17f80*/  IMAD.IADD R4, R211, 0x1, -R6 ;  /* 0x00000001d3047824 */ /* 0x000fe200078e0a06 */
[----:B------:R-:W-:-:S04]  /*17f90*/  @P5 LOP3.LUT R2, R2, 0x400, RZ, 0xfc, !PT ;  /* 0x0000040002025812 */ /* 0x000fc800078efcff */
[----:B------:R-:W-:Y:S02]  /*17fa0*/  IABS R4, R4 ;  /* 0x0000000400047213 */ /* 0x000fe40000000000 */
[----:B------:R-:W-:-:S04]  /*17fb0*/  LOP3.LUT R2, R2, 0xfffffeff, RZ, 0xc0, !PT ;  /* 0xfffffeff02027812 */ /* 0x000fc800078ec0ff */
[----:B------:R-:W1:Y:S02]  /*17fc0*/  I2F R4, R4 ;  /* 0x0000000400047306 */ /* 0x000e640000201400 */
[----:B-1----:R-:W-:Y:S01]  /*17fd0*/  FFMA.FTZ R10, R4, -R195, R24 ;  /* 0x800000c3040a7223 */ /* 0x002fe20000010018 */
[----:B------:R-:W-:Y:S01]  /*17fe0*/  FSEL R24, R7, -INF , !P0 ;  /* 0xff80000007187808 */ /* 0x000fe20004000000 */
[----:B------:R-:W-:Y:S01]  /*17ff0*/  IMAD.IADD R4, R213, 0x1, -R5 ;  /* 0x00000001d5047824 */ /* 0x000fe200078e0a05 */
[----:B------:R-:W-:-:S04]  /*18000*/  ISETP.GE.AND P0, PT, R3, R207, PT ;  /* 0x000000cf0300720c */ /* 0x000fc80003f06270 */
[----:B------:R-:W-:Y:S02]  /*18010*/  IABS R4, R4 ;  /* 0x0000000400047213 */ /* 0x000fe40000000000 */
[----:B------:R-:W-:Y:S01]  /*18020*/  ISETP.GE.OR P0, PT, R3, R215, !P0 ;  /* 0x000000d70300720c */ /* 0x000fe20004706670 */
[----:B------:R-:W-:-:S03]  /*18030*/  IMAD.IADD R3, R214, 0x1, -R6 ;  /* 0x00000001d6037824 */ /* 0x000fc600078e0a06 */
[----:B------:R-:W1:Y:S01]  /*18040*/  I2F R4, R4 ;  /* 0x0000000400047306 */ /* 0x000e620000201400 */
[----:B------:R-:W-:Y:S02]  /*18050*/  FSEL R11, R11, -INF , !P0 ;  /* 0xff8000000b0b7808 */ /* 0x000fe40004000000 */
[----:B------:R-:W-:Y:S02]  /*18060*/  IABS R3, R3 ;  /* 0x0000000300037213 */ /* 0x000fe40000000000 */
[----:B------:R-:W-:-:S04]  /*18070*/  ISETP.GE.AND P0, PT, R6, R210, PT ;  /* 0x000000d20600720c */ /* 0x000fc80003f06270 */
[----:B------:R-:W3:Y:S01]  /*18080*/  I2F R3, R3 ;  /* 0x0000000300037306 */ /* 0x000ee20000201400 */
[----:B------:R-:W-:-:S04]  /*18090*/  ISETP.GE.OR P0, PT, R6, R218, !P0 ;  /* 0x000000da0600720c */ /* 0x000fc80004706670 */
[----:B------:R-:W-:Y:S01]  /*180a0*/  FSEL R16, R8, -INF , !P0 ;  /* 0xff80000008107808 */ /* 0x000fe20004000000 */
[----:B-1----:R-:W-:Y:S01]  /*180b0*/  FFMA.FTZ R7, R4, -R195, R192 ;  /* 0x800000c304077223 */ /* 0x002fe200000100c0 */
[----:B------:R-:W-:Y:S01]  /*180c0*/  ISETP.GE.AND P0, PT, R6, R207, PT ;  /* 0x000000cf0600720c */ /* 0x000fe20003f06270 */
[----:B------:R-:W-:-:S03]  /*180d0*/  IMAD.IADD R4, R211, 0x1, -R5 ;  /* 0x00000001d3047824 */ /* 0x000fc600078e0a05 */
[----:B------:R-:W-:Y:S02]  /*180e0*/  ISETP.GE.OR P0, PT, R6, R215, !P0 ;  /* 0x000000d70600720c */ /* 0x000fe40004706670 */
[----:B------:R-:W-:Y:S01]  /*180f0*/  IABS R4, R4 ;  /* 0x0000000400047213 */ /* 0x000fe20000000000 */
[----:B---3--:R-:W-:Y:S01]  /*18100*/  FFMA.FTZ R45, R3, -R195, R45 ;  /* 0x800000c3032d7223 */ /* 0x008fe2000001002d */
[----:B------:R-:W-:Y:S01]  /*18110*/  FSEL R10, R10, -INF , !P0 ;  /* 0xff8000000a0a7808 */ /* 0x000fe20004000000 */
[----:B------:R-:W-:Y:S01]  /*18120*/  IMAD.IADD R3, R212, 0x1, -R6 ;  /* 0x00000001d4037824 */ /* 0x000fe200078e0a06 */
[----:B------:R-:W-:Y:S02]  /*18130*/  ISETP.GE.AND P0, PT, R5, R210, PT ;  /* 0x000000d20500720c */ /* 0x000fe40003f06270 */
[----:B------:R-:W1:Y:S02]  /*18140*/  I2F R4, R4 ;  /* 0x0000000400047306 */ /* 0x000e640000201400 */
[----:B------:R-:W-:-:S02]  /*18150*/  IABS R3, R3 ;  /* 0x0000000300037213 */ /* 0x000fc40000000000 */
[----:B------:R-:W-:-:S04]  /*18160*/  ISETP.GE.OR P0, PT, R5, R218, !P0 ;  /* 0x000000da0500720c */ /* 0x000fc80004706670 */
[----:B------:R-:W3:Y:S01]  /*18170*/  I2F R3, R3 ;  /* 0x0000000300037306 */ /* 0x000ee20000201400 */
[----:B------:R-:W-:Y:S02]  /*18180*/  FSEL R15, R7, -INF , !P0 ;  /* 0xff800000070f7808 */ /* 0x000fe40004000000 */
[----:B------:R-:W-:Y:S01]  /*18190*/  ISETP.GE.AND P0, PT, R5, R207, PT ;  /* 0x000000cf0500720c */ /* 0x000fe20003f06270 */
[----:B-1----:R-:W-:-:S03]  /*181a0*/  FFMA.FTZ R4, R4, -R195, R193 ;  /* 0x800000c304047223 */ /* 0x002fc600000100c1 */
[----:B------:R-:W-:-:S04]  /*181b0*/  ISETP.GE.OR P0, PT, R5, R215, !P0 ;  /* 0x000000d70500720c */ /* 0x000fc80004706670 */
[----:B------:R-:W-:Y:S02]  /*181c0*/  FSEL R9, R4, -INF , !P0 ;  /* 0xff80000004097808 */ /* 0x000fe40004000000 */
[----:B------:R-:W-:Y:S01]  /*181d0*/  IADD3 R4, R0, 0x38, RZ ;  /* 0x0000003800047810 */ /* 0x000fe20007ffe0ff */
[----:B---3--:R-:W-:-:S03]  /*181e0*/  FFMA.FTZ R64, R3, -R195, R198 ;  /* 0x800000c303407223 */ /* 0x008fc600000100c6 */
[----:B------:R-:W-:Y:S01]  /*181f0*/  ISETP.GE.AND P0, PT, R4, R210, PT ;  /* 0x000000d20400720c */ /* 0x000fe20003f06270 */
[----:B------:R-:W-:-:S03]  /*18200*/  IMAD.IADD R3, R213, 0x1, -R4 ;  /* 0x00000001d5037824 */ /* 0x000fc600078e0a04 */
[----:B------:R-:W-:Y:S02]  /*18210*/  ISETP.GE.OR P0, PT, R4, R218, !P0 ;  /* 0x000000da0400720c */ /* 0x000fe40004706670 */
[----:B------:R-:W-:-:S06]  /*18220*/  IABS R3, R3 ;  /* 0x0000000300037213 */ /* 0x000fcc0000000000 */
[----:B------:R-:W1:Y:S02]  /*18230*/  I2F R3, R3 ;  /* 0x0000000300037306 */ /* 0x000e640000201400 */
[----:B-1----:R-:W-:-:S05]  /*18240*/  FFMA.FTZ R3, R3, -R195, R200 ;  /* 0x800000c303037223 */ /* 0x002fca00000100c8 */
[----:B------:R-:W-:Y:S01]  /*18250*/  FSEL R14, R3, -INF , !P0 ;  /* 0xff800000030e7808 */ /* 0x000fe20004000000 */
[----:B------:R-:W-:Y:S01]  /*18260*/  IMAD.IADD R3, R211, 0x1, -R4 ;  /* 0x00000001d3037824 */ /* 0x000fe200078e0a04 */
[----:B------:R-:W-:-:S04]  /*18270*/  ISETP.GE.AND P0, PT, R4, R207, PT ;  /* 0x000000cf0400720c */ /* 0x000fc80003f06270 */
[----:B------:R-:W-:Y:S02]  /*18280*/  IABS R3, R3 ;  /* 0x0000000300037213 */ /* 0x000fe40000000000 */
[----:B------:R-:W-:-:S04]  /*18290*/  ISETP.GE.OR P0, PT, R4, R215, !P0 ;  /* 0x000000d70400720c */ /* 0x000fc80004706670 */
[----:B------:R-:W1:Y:S02]  /*182a0*/  I2F R3, R3 ;  /* 0x0000000300037306 */ /* 0x000e640000201400 */
[----:B-1----:R-:W-:-:S05]  /*182b0*/  FFMA.FTZ R3, R3, -R195, R235 ;  /* 0x800000c303037223 */ /* 0x002fca00000100eb */
[----:B------:R-:W-:Y:S02]  /*182c0*/  FSEL R8, R3, -INF , !P0 ;  /* 0xff80000003087808 */ /* 0x000fe40004000000 */
[----:B------:R-:W-:-:S04]  /*182d0*/  IADD3 R3, R0, 0x39, RZ ;  /* 0x0000003900037810 */ /* 0x000fc80007ffe0ff */
        /* <DEDUP_REMOVED lines=13> */
[----:B------:R-:W-:Y:S01]  /*183b0*/  FSEL R7, R0, -INF , !P0 ;  /* 0xff80000000077808 */ /* 0x000fe20004000000 */
[----:B------:R-:W-:Y:S01]  /*183c0*/  IMAD.IADD R0, R214, 0x1, -R5 ;  /* 0x00000001d6007824 */ /* 0x000fe200078e0a05 */
[----:B------:R-:W-:-:S04]  /*183d0*/  ISETP.GE.AND P0, PT, R6, R209, PT ;  /* 0x000000d10600720c */ /* 0x000fc80003f06270 */
[----:B------:R-:W-:Y:S02]  /*183e0*/  IABS R0, R0 ;  /* 0x0000000000007213 */ /* 0x000fe40000000000 */
[----:B------:R-:W-:-:S04]  /*183f0*/  ISETP.GE.OR P0, PT, R6, R217, !P0 ;  /* 0x000000d90600720c */ /* 0x000fc80004706670 */
[----:B------:R-:W1:Y:S09]  /*18400*/  I2F R0, R0 ;  /* 0x0000000000007306 */ /* 0x000e720000201400 */
[----:B------:R-:W-:Y:S02]  /*18410*/  @P0 LOP3.LUT R2, R2, 0x100, RZ, 0xfc, !PT ;  /* 0x0000010002020812 */ /* 0x000fe400078efcff */
[----:B------:R-:W-:-:S02]  /*18420*/  ISETP.GE.AND P0, PT, R5, R209, PT ;  /* 0x000000d10500720c */ /* 0x000fc40003f06270 */
[----:B------:R-:W-:Y:S01]  /*18430*/  LOP3.LUT R2, R2, 0xfffff7ff, RZ, 0xc0, !PT ;  /* 0xfffff7ff02027812 */ /* 0x000fe200078ec0ff */
[----:B-1----:R-:W-:-:S03]  /*18440*/  FFMA.FTZ R27, R0, -R195, R27 ;  /* 0x800000c3001b7223 */ /* 0x002fc6000001001b */
[----:B------:R-:W-:Y:S02]  /*18450*/  @P4 LOP3.LUT R2, R2, 0x800, RZ, 0xfc, !PT ;  /* 0x0000080002024812 */ /* 0x000fe400078efcff */
[----:B------:R-:W-:Y:S01]  /*18460*/  ISETP.GE.OR P4, PT, R5, R217, !P0 ;  /* 0x000000d90500720c */ /* 0x000fe20004786670 */
[----:B------:R-:W-:Y:S01]  /*18470*/  IMAD.IADD R5, R212, 0x1, -R5 ;  /* 0x00000001d4057824 */ /* 0x000fe200078e0a05 */
[----:B------:R-:W-:Y:S02]  /*18480*/  ISETP.GE.AND P2, PT, R4, R208, PT ;  /* 0x000000d00400720c */ /* 0x000fe40003f46270 */
[----:B------:R-:W-:Y:S02]  /*18490*/  FMNMX.FTZ R102, R252, R61, !PT ;  /* 0x0000003dfc667209 */ /* 0x000fe40007810000 */
[----:B--2---:R-:W-:Y:S02]  /*184a0*/  FMNMX.FTZ R0, R234, R56, !PT ;  /* 0x00000038ea007209 */ /* 0x004fe40007810000 */
[----:B------:R-:W-:-:S02]  /*184b0*/  IABS R5, R5 ;  /* 0x0000000500057213 */ /* 0x000fc40000000000 */
[----:B------:R-:W-:Y:S02]  /*184c0*/  FMNMX.FTZ R0, R52, R0, !PT ;  /* 0x0000000034007209 */ /* 0x000fe40007810000 */
[----:B------:R-:W-:Y:S02]  /*184d0*/  ISETP.GE.AND P1, PT, R3, R208, PT ;  /* 0x000000d00300720c */ /* 0x000fe40003f26270 */
[----:B------:R-:W-:Y:S01]  /*184e0*/  FMNMX.FTZ R0, R47, R0, !PT ;  /* 0x000000002f007209 */ /* 0x000fe20007810000 */
[----:B------:R-:W1:Y:S01]  /*184f0*/  I2F R5, R5 ;  /* 0x0000000500057306 */ /* 0x000e620000201400 */
[----:B------:R-:W-:Y:S01]  /*18500*/  IMAD.MOV.U32 R193, RZ, RZ, R229 ;  /* 0x000000ffffc17224 */ /* 0x000fe200078e00e5 */
[----:B------:R-:W-:Y:S02]  /*18510*/  LOP3.LUT R2, R2, 0xffffefff, RZ, 0xc0, !PT ;  /* 0xffffefff02027812 */ /* 0x000fe400078ec0ff */
[----:B------:R-:W-:Y:S01]  /*18520*/  FMNMX.FTZ R0, R42, R0, !PT ;  /* 0x000000002a007209 */ /* 0x000fe20007810000 */
[----:B-1----:R-:W-:-:S03]  /*18530*/  FFMA.FTZ R55, R5, -R195, R183 ;  /* 0x800000c305377223 */ /* 0x002fc600000100b7 */
[----:B------:R-:W-:Y:S01]  /*18540*/  FMNMX.FTZ R0, R37, R0, !PT ;  /* 0x0000000025007209 */ /* 0x000fe20007810000 */
[----:B------:R-:W2:Y:S01]  /*18550*/  LDL.LU R183, [R1+0x84] ;  /* 0x0000840001b77983 */ /* 0x000ea20000300800 */
[----:B------:R-:W-:Y:S02]  /*18560*/  ISETP.GE.AND P0, PT, R4, R209, PT ;  /* 0x000000d10400720c */ /* 0x000fe40003f06270 */
[----:B------:R-:W-:Y:S02]  /*18570*/  FMNMX.FTZ R0, R26, R0, !PT ;  /* 0x000000001a007209 */ /* 0x000fe40007810000 */
[----:B------:R-:W-:Y:S02]  /*18580*/  ISETP.GE.OR P2, PT, R4, R216, !P2 ;  /* 0x000000d80400720c */ /* 0x000fe40005746670 */
[----:B------:R-:W-:Y:S02]  /*18590*/  FMNMX.FTZ R0, R22, R0, !PT ;  /* 0x0000000016007209 */ /* 0x000fe40007810000 */
[----:B------:R-:W-:-:S02]  /*185a0*/  FMNMX.FTZ R102, R60, R102, !PT ;  /* 0x000000663c667209 */ /* 0x000fc40007810000 */
[----:B------:R-:W-:Y:S02]  /*185b0*/  FMNMX.FTZ R0, R21, R0, !PT ;  /* 0x0000000015007209 */ /* 0x000fe40007810000 */
[----:B------:R-:W-:Y:S02]  /*185c0*/  ISETP.GE.OR P1, PT, R3, R216, !P1 ;  /* 0x000000d80300720c */ /* 0x000fe40004f26670 */
[----:B------:R-:W-:Y:S01]  /*185d0*/  FMNMX.FTZ R0, R19, R0, !PT ;  /* 0x0000000013007209 */ /* 0x000fe20007810000 */
[----:B------:R-:W-:Y:S01]  /*185e0*/  IMAD.MOV.U32 R200, RZ, RZ, R104 ;  /* 0x000000ffffc87224 */ /* 0x000fe200078e0068 */
[----:B------:R-:W-:Y:S02]  /*185f0*/  @P3 LOP3.LUT R2, R2, 0x1000, RZ, 0xfc, !PT ;  /* 0x0000100002023812 */ /* 0x000fe400078efcff */
[----:B------:R-:W-:Y:S01]  /*18600*/  FMNMX.FTZ R5, R18, R0, !PT ;  /* 0x0000000012057209 */ /* 0x000fe20007810000 */
[----:B------:R-:W-:Y:S01]  /*18610*/  IMAD.IADD R0, R214, 0x1, -R4 ;  /* 0x00000001d6007824 */ /* 0x000fe200078e0a04 */
[----:B------:R-:W-:Y:S01]  /*18620*/  STL [R1+0x248], R108 ;  /* 0x0002486c01007387 */ /* 0x000fe20000100800 */
[----:B------:R-:W-:-:S02]  /*18630*/  ISETP.GE.OR P5, PT, R4, R217, !P0 ;  /* 0x000000d90400720c */ /* 0x000fc400047a6670 */
[----:B------:R-:W-:Y:S02]  /*18640*/  FMNMX.FTZ R5, R12, R5, !PT ;  /* 0x000000050c057209 */ /* 0x000fe40007810000 */
[----:B------:R-:W-:Y:S02]  /*18650*/  IABS R0, R0 ;  /* 0x0000000000007213 */ /* 0x000fe40000000000 */
[----:B------:R-:W-:Y:S02]  /*18660*/  FMNMX.FTZ R5, R11, R5, !PT ;  /* 0x000000050b057209 */ /* 0x000fe40007810000 */
[----:B------:R1:W3:Y:S01]  /*18670*/  I2F R6, R0 ;  /* 0x0000000000067306 */ /* 0x0002e20000201400 */
[----:B------:R-:W-:Y:S01]  /*18680*/  FMNMX.FTZ R102, R58, R102, !PT ;  /* 0x000000663a667209 */ /* 0x000fe20007810000 */
[----:B------:R-:W-:Y:S01]  /*18690*/  IMAD.MOV.U32 R201, RZ, RZ, R105 ;  /* 0x000000ffffc97224 */ /* 0x000fe200078e0069 */
[----:B------:R-:W-:Y:S02]  /*186a0*/  LOP3.LUT P3, RZ, R2, 0x100, RZ, 0xc0, !PT ;  /* 0x0000010002ff7812 */ /* 0x000fe4000786c0ff */
[----:B-1----:R-:W-:-:S04]  /*186b0*/  FMNMX.FTZ R0, R10, R5, !PT ;  /* 0x000000050a007209 */ /* 0x002fc80007810000 */
[----:B------:R-:W-:-:S04]  /*186c0*/  FMNMX.FTZ R0, R9, R0, !PT ;  /* 0x0000000009007209 */ /* 0x000fc80007810000 */
[----:B------:R-:W-:-:S04]  /*186d0*/  FMNMX.FTZ R0, R8, R0, !PT ;  /* 0x0000000008007209 */ /* 0x000fc80007810000 */
[----:B------:R-:W-:-:S05]  /*186e0*/  FMNMX.FTZ R0, R7, R0, !PT ;  /* 0x0000000007007209 */ /* 0x000fca0007810000 */
[----:B------:R-:W1:Y:S02]  /*186f0*/  SHFL.BFLY PT, R5, R0, 0x2, 0x1f ;  /* 0x0c401f0000057f89 */ /* 0x000e6400000e0000 */
[----:B-1----:R-:W-:Y:S02]  /*18700*/  FMNMX.FTZ R5, R0, R5, !PT ;  /* 0x0000000500057209 */ /* 0x002fe40007810000 */
[----:B------:R-:W4:Y:S04]  /*18710*/  LD.E R0, [R108.64+0xdc] ;  /* 0x0000dc046c007980 */ /* 0x000f28000c101900 */
[----:B------:R-:W1:Y:S04]  /*18720*/  SHFL.BFLY PT, R103, R5, 0x1, 0x1f ;  /* 0x0c201f0005677f89 */ /* 0x000e6800000e0000 */
[----:B------:R-:W-:Y:S04]  /*18730*/  STL [R1+0x244], R109 ;  /* 0x0002446d01007387 */ /* 0x000fe80000100800 */
[----:B------:R-:W-:Y:S04]  /*18740*/  STL [R1+0x24c], R214 ;  /* 0x00024cd601007387 */ /* 0x000fe80000100800 */
[----:B------:R-:W-:Y:S04]  /*18750*/  STL [R1+0x250], R209 ;  /* 0x000250d101007387 */ /* 0x000fe80000100800 */
[----:B------:R-:W-:Y:S04]  /*18760*/  STL [R1+0x254], R217 ;  /* 0x000254d901007387 */ /* 0x000fe80000100800 */
[----:B------:R-:W-:Y:S01]  /*18770*/  STL [R1+0x258], R208 ;  /* 0x000258d001007387 */ /* 0x000fe20000100800 */
[----:B-1----:R-:W-:-:S03]  /*18780*/  FMNMX.FTZ R103, R5, R103, !PT ;  /* 0x0000006705677209 */ /* 0x002fc60007810000 */
[----:B------:R-:W-:Y:S04]  /*18790*/  STL [R1+0x25c], R216 ;  /* 0x00025cd801007387 */ /* 0x000fe80000100800 */
[----:B------:R-:W-:Y:S04]  /*187a0*/  STL [R1+0x260], R212 ;  /* 0x000260d401007387 */ /* 0x000fe80000100800 */
[----:B------:R-:W-:Y:S04]  /*187b0*/  STL [R1+0x264], R195 ;  /* 0x000264c301007387 */ /* 0x000fe80000100800 */
[----:B------:R-:W-:Y:S04]  /*187c0*/  STL [R1+0x268], R103 ;  /* 0x0002686701007387 */ /* 0x000fe80000100800 */
[----:B------:R-:W4:Y:S04]  /*187d0*/  LDL.LU R189, [R1+0x180] ;  /* 0x0001800001bd7983 */ /* 0x000f280000300800 */
[----:B------:R-:W4:Y:S01]  /*187e0*/  LDL R191, [R1+0x10] ;  /* 0x0000100001bf7983 */ /* 0x000f220000100800 */
[----:B------:R-:W-:-:S05]  /*187f0*/  IMAD.IADD R4, R212, 0x1, -R4 ;  /* 0x00000001d4047824 */ /* 0x000fca00078e0a04 */
[----:B------:R-:W-:Y:S02]  /*18800*/  IABS R4, R4 ;  /* 0x0000000400047213 */ /* 0x000fe40000000000 */
[----:B------:R-:W-:-:S04]  /*18810*/  FMNMX.FTZ R102, R54, R102, !PT ;  /* 0x0000006636667209 */ /* 0x000fc80007810000 */
[----:B------:R-:W1:Y:S01]  /*18820*/  I2F R4, R4 ;  /* 0x0000000400047306 */ /* 0x000e620000201400 */
[----:B------:R-:W-:-:S04]  /*18830*/  FMNMX.FTZ R102, R50, R102, !PT ;  /* 0x0000006632667209 */ /* 0x000fc80007810000 */
[----:B------:R-:W-:Y:S01]  /*18840*/  FMNMX.FTZ R102, R44, R102, !PT ;  /* 0x000000662c667209 */ /* 0x000fe20007810000 */
[----:B---3--:R-:W-:-:S03]  /*18850*/  FFMA.FTZ R6, R6, -R195, R197 ;  /* 0x800000c306067223 */ /* 0x008fc600000100c5 */
[----:B------:R-:W-:Y:S01]  /*18860*/  FMNMX.FTZ R102, R41, R102, !PT ;  /* 0x0000006629667209 */ /* 0x000fe20007810000 */
[----:B------:R-:W-:-:S03]  /*18870*/  IMAD.MOV.U32 R197, RZ, RZ, R51 ;  /* 0x000000ffffc57224 */ /* 0x000fc600078e0033 */
[----:B------:R-:W-:Y:S01]  /*18880*/  FMNMX.FTZ R102, R36, R102, !PT ;  /* 0x0000006624667209 */ /* 0x000fe20007810000 */
[----:B-1----:R-:W-:Y:S02]  /*18890*/  FFMA.FTZ R51, R4, -R195, R46 ;  /* 0x800000c304337223 */ /* 0x002fe4000001002e */
[--C-:B------:R-:W-:Y:S01]  /*188a0*/  IMAD.IADD R4, R214, 0x1, -R3.reuse ;  /* 0x00000001d6047824 */ /* 0x100fe200078e0a03 */
[----:B------:R-:W-:Y:S01]  /*188b0*/  ISETP.GE.AND P0, PT, R3, R209, PT ;  /* 0x000000d10300720c */ /* 0x000fe20003f06270 */
[----:B------:R-:W-:Y:S01]  /*188c0*/  IMAD.IADD R5, R212, 0x1, -R3 ;  /* 0x00000001d4057824 */ /* 0x000fe200078e0a03 */
[----:B------:R-:W-:Y:S02]  /*188d0*/  FMNMX.FTZ R102, R25, R102, !PT ;  /* 0x0000006619667209 */ /* 0x000fe40007810000 */
[----:B------:R-:W-:Y:S02]  /*188e0*/  IABS R4, R4 ;  /* 0x0000000400047213 */ /* 0x000fe40000000000 */
[----:B------:R-:W-:-:S02]  /*188f0*/  ISETP.GE.OR P6, PT, R3, R217, !P0 ;  /* 0x000000d90300720c */ /* 0x000fc400047c6670 */
[----:B------:R-:W-:Y:S01]  /*18900*/  IABS R5, R5 ;  /* 0x0000000500057213 */ /* 0x000fe20000000000 */
[----:B------:R-:W1:Y:S01]  /*18910*/  I2F R3, R4 ;  /* 0x0000000400037306 */ /* 0x000e620000201400 */
[----:B------:R-:W-:-:S03]  /*18920*/  FMNMX.FTZ R102, R23, R102, !PT ;  /* 0x0000006617667209 */ /* 0x000fc60007810000 */
[----:B------:R-:W-:Y:S01]  /*18930*/  IMAD.MOV.U32 R46, RZ, RZ, R5 ;  /* 0x000000ffff2e7224 */ /* 0x000fe200078e0005 */
[----:B------:R-:W-:-:S04]  /*18940*/  FMNMX.FTZ R102, R20, R102, !PT ;  /* 0x0000006614667209 */ /* 0x000fc80007810000 */
[----:B------:R-:W-:Y:S01]  /*18950*/  FMNMX.FTZ R102, R17, R102, !PT ;  /* 0x0000006611667209 */ /* 0x000fe20007810000 */
[----:B------:R-:W2:Y:S03]  /*18960*/  I2F R46, R46 ;  /* 0x0000002e002e7306 */ /* 0x000ea60000201400 */
[----:B------:R-:W-:Y:S01]  /*18970*/  FMNMX.FTZ R102, R16, R102, !PT ;  /* 0x0000006610667209 */ /* 0x000fe20007810000 */
[----:B-1----:R-:W-:-:S03]  /*18980*/  FFMA.FTZ R5, R3, -R195, R197 ;  /* 0x800000c303057223 */ /* 0x002fc600000100c5 */
[----:B------:R-:W-:Y:S02]  /*18990*/  FMNMX.FTZ R102, R15, R102, !PT ;  /* 0x000000660f667209 */ /* 0x000fe40007810000 */
[----:B------:R-:W-:Y:S02]  /*189a0*/  FSETP.NEU.FTZ.AND P0, PT, R103, -INF , PT ;  /* 0xff8000006700780b */ /* 0x000fe40003f1d000 */
[----:B------:R-:W-:Y:S01]  /*189b0*/  FMNMX.FTZ R102, R14, R102, !PT ;  /* 0x000000660e667209 */ /* 0x000fe20007810000 */
[----:B------:R-:W-:-:S03]  /*189c0*/  IMAD.MOV.U32 R197, RZ, RZ, R106 ;  /* 0x000000ffffc57224 */ /* 0x000fc600078e006a */
[----:B------:R-:W-:Y:S01]  /*189d0*/  FMNMX.FTZ R102, R13, R102, !PT ;  /* 0x000000660d667209 */ /* 0x000fe20007810000 */
[----:B------:R-:W-:Y:S02]  /*189e0*/  IMAD.MOV.U32 R235, RZ, RZ, R232 ;  /* 0x000000ffffeb7224 */ /* 0x000fe400078e00e8 */
[----:B------:R-:W-:Y:S01]  /*189f0*/  IMAD.MOV.U32 R229, RZ, RZ, R233 ;  /* 0x000000ffffe57224 */ /* 0x000fe200078e00e9 */
[----:B------:R-:W-:Y:S01]  /*18a00*/  FSEL R4, R103, RZ, P0 ;  /* 0x000000ff67047208 */ /* 0x000fe20000000000 */
[----:B------:R-:W-:Y:S02]  /*18a10*/  IMAD.MOV.U32 R242, RZ, RZ, R200 ;  /* 0x000000fffff27224 */ /* 0x000fe400078e00c8 */
[----:B------:R-:W-:Y:S02]  /*18a20*/  IMAD.MOV.U32 R192, RZ, RZ, R228 ;  /* 0x000000ffffc07224 */ /* 0x000fe400078e00e4 */
[----:B------:R-:W-:Y:S02]  /*18a30*/  IMAD.MOV.U32 R200, RZ, RZ, R111 ;  /* 0x000000ffffc87224 */ /* 0x000fe400078e006f */
[----:B------:R-:W-:-:S02]  /*18a40*/  IMAD.MOV.U32 R243, RZ, RZ, R201 ;  /* 0x000000fffff37224 */ /* 0x000fc400078e00c9 */
[----:B------:R-:W-:Y:S02]  /*18a50*/  IMAD.MOV.U32 R228, RZ, RZ, R182 ;  /* 0x000000ffffe47224 */ /* 0x000fe400078e00b6 */
[----:B------:R-:W-:Y:S02]  /*18a60*/  IMAD.MOV.U32 R198, RZ, RZ, R199 ;  /* 0x000000ffffc67224 */ /* 0x000fe400078e00c7 */
[----:B--2---:R-:W-:Y:S02]  /*18a70*/  FFMA.FTZ R46, R46, -R195, R183 ;  /* 0x800000c32e2e7223 */ /* 0x004fe400000100b7 */
[----:B----4-:R-:W-:-:S05]  /*18a80*/  FMUL.FTZ R3, R0, R103 ;  /* 0x0000006700037220 */ /* 0x010fca0000410000 */
        /* <DEDUP_REMOVED lines=17> */
[----:B------:R-:W1:Y:S02]  /*18ba0*/  SHFL.BFLY PT, R3, R102, 0x2, 0x1f ;  /* 0x0c401f0066037f89 */ /* 0x000e6400000e0000 */
[----:B-1----:R-:W-:-:S05]  /*18bb0*/  FMNMX.FTZ R102, R102, R3, !PT ;  /* 0x0000000366667209 */ /* 0x002fca0007810000 */
[----:B------:R-:W1:Y:S01]  /*18bc0*/  SHFL.BFLY PT, R3, R102, 0x1, 0x1f ;  /* 0x0c201f0066037f89 */ /* 0x000e6200000e0000 */
[----:B------:R-:W-:Y:S01]  /*18bd0*/  FADD.FTZ R52, R234, -R4 ;  /* 0x80000004ea347221 */ /* 0x000fe20000010000 */
[----:B-1----:R-:W-:-:S04]  /*18be0*/  FMNMX.FTZ R102, R102, R3, !PT ;  /* 0x0000000366667209 */ /* 0x002fc80007810000 */
[----:B------:R-:W-:-:S04]  /*18bf0*/  FSETP.NEU.FTZ.AND P0, PT, R102, -INF , PT ;  /* 0xff8000006600780b */ /* 0x000fc80003f1d000 */
[----:B------:R-:W-:-:S05]  /*18c00*/  FSEL R3, R102, RZ, P0 ;  /* 0x000000ff66037208 */ /* 0x000fca0000000000 */
[----:B------:R-:W-:Y:S02]  /*18c10*/  FADD.FTZ R9, R252, -R3 ;  /* 0x80000003fc097221 */ /* 0x000fe40000010000 */
[----:B------:R-:W-:-:S05]  /*18c20*/  FMUL.FTZ R3, R0, R102 ;  /* 0x0000006600037220 */ /* 0x000fca0000410000 */
[----:B------:R-:W-:Y:S01]  /*18c30*/  FSEL R3, R3, RZ, P0 ;  /* 0x000000ff03037208 */ /* 0x000fe20000000000 */
[----:B------:R-:W-:-:S04]  /*18c40*/  IMAD.MOV.U32 R234, RZ, RZ, R197 ;  /* 0x000000ffffea7224 */ /* 0x000fc800078e00c5 */
        /* <DEDUP_REMOVED lines=31> */
[----:B------:R-:W-:Y:S01]  /*18e40*/  FSEL R8, R45, -INF , !P3 ;  /* 0xff8000002d087808 */ /* 0x000fe20005800000 */
[----:B------:R2:W-:Y:S01]  /*18e50*/  STL [R1+0x26c], R102 ;  /* 0x00026c6601007387 */ /* 0x0005e20000100800 */
[----:B------:R-:W-:Y:S02]  /*18e60*/  FSEL R7, R27, -INF , !P4 ;  /* 0xff8000001b077808 */ /* 0x000fe40006000000 */
[----:B------:R-:W-:Y:S01]  /*18e70*/  FMNMX.FTZ R4, R8, R4, !PT ;  /* 0x0000000408047209 */ /* 0x000fe20007810000 */
[-C--:B-1----:R-:W-:Y:S02]  /*18e80*/  FMUL.FTZ R240, R172, R3.reuse ;  /* 0x00000003acf07220 */ /* 0x082fe40000410000 */
[-C--:B------:R-:W-:Y:S02]  /*18e90*/  FMUL.FTZ R241, R173, R3.reuse ;  /* 0x00000003adf17220 */ /* 0x080fe40000410000 */
[----:B------:R-:W-:-:S02]  /*18ea0*/  FMUL.FTZ R244, R168, R3 ;  /* 0x00000003a8f47220 */ /* 0x000fc40000410000 */
[-C--:B------:R-:W-:Y:S01]  /*18eb0*/  FMUL.FTZ R245, R169, R3.reuse ;  /* 0x00000003a9f57220 */ /* 0x080fe20000410000 */
[----:B------:R-:W-:Y:S01]  /*18ec0*/  STL [R1+0x270], R240 ;  /* 0x000270f001007387 */ /* 0x000fe20000100800 */
[-C--:B------:R-:W-:Y:S02]  /*18ed0*/  FMUL.FTZ R248, R164, R3.reuse ;  /* 0x00000003a4f87220 */ /* 0x080fe40000410000 */
[-C--:B------:R-:W-:Y:S01]  /*18ee0*/  FMUL.FTZ R249, R165, R3.reuse ;  /* 0x00000003a5f97220 */ /* 0x080fe20000410000 */
[----:B------:R-:W-:Y:S01]  /*18ef0*/  STL [R1+0x274], R241 ;  /* 0x000274f101007387 */ /* 0x000fe20000100800 */
[-C--:B------:R-:W-:Y:S02]  /*18f00*/  FMUL.FTZ R9, R160, R3.reuse ;  /* 0x00000003a0097220 */ /* 0x080fe40000410000 */
[-C--:B--2---:R-:W-:Y:S01]  /*18f10*/  FMUL.FTZ R102, R161, R3.reuse ;  /* 0x00000003a1667220 */ /* 0x084fe20000410000 */
[----:B------:R1:W-:Y:S01]  /*18f20*/  STL [R1+0x278], R244 ;  /* 0x000278f401007387 */ /* 0x0003e20000100800 */
[----:B------:R-:W-:-:S02]  /*18f30*/  FMUL.FTZ R212, R156, R3 ;  /* 0x000000039cd47220 */ /* 0x000fc40000410000 */
[----:B------:R-:W-:Y:S01]  /*18f40*/  FMUL.FTZ R216, R157, R3 ;  /* 0x000000039dd87220 */ /* 0x000fe20000410000 */
[----:B------:R2:W-:Y:S01]  /*18f50*/  STL [R1+0x27c], R245 ;  /* 0x00027cf501007387 */ /* 0x0005e20000100800 */
[----:B------:R-:W-:-:S03]  /*18f60*/  FSEL R6, R6, -INF , !P5 ;  /* 0xff80000006067808 */ /* 0x000fc60006800000 */
[----:B------:R-:W-:Y:S01]  /*18f70*/  STL [R1+0x280], R248 ;  /* 0x000280f801007387 */ /* 0x000fe20000100800 */
[----:B------:R-:W-:-:S03]  /*18f80*/  FMNMX.FTZ R4, R7, R4, !PT ;  /* 0x0000000407047209 */ /* 0x000fc60007810000 */
[----:B------:R-:W-:Y:S04]  /*18f90*/  STL [R1+0x284], R249 ;  /* 0x000284f901007387 */ /* 0x000fe80000100800 */
[----:B------:R3:W-:Y:S01]  /*18fa0*/  STL [R1], R9 ;  /* 0x0000000901007387 */ /* 0x0007e20000100800 */
[----:B------:R-:W-:-:S03]  /*18fb0*/  FSEL R5, R5, -INF , !P6 ;  /* 0xff80000005057808 */ /* 0x000fc60007000000 */
[----:B------:R4:W-:Y:S01]  /*18fc0*/  STL [R1+0x288], R102 ;  /* 0x0002886601007387 */ /* 0x0009e20000100800 */
[----:B------:R-:W-:Y:S01]  /*18fd0*/  FMNMX.FTZ R4, R6, R4, !PT ;  /* 0x0000000406047209 */ /* 0x000fe20007810000 */
[-C--:B-1----:R-:W-:Y:S02]  /*18fe0*/  FMUL.FTZ R244, R153, R3.reuse ;  /* 0x0000000399f47220 */ /* 0x082fe40000410000 */
[----:B------:R-:W-:Y:S01]  /*18ff0*/  STL [R1+0x28c], R212 ;  /* 0x00028cd401007387 */ /* 0x000fe20000100800 */
[----:B--2---:R-:W-:-:S03]  /*19000*/  FMUL.FTZ R245, R152, R3 ;  /* 0x0000000398f57220 */ /* 0x004fc60000410000 */
[----:B------:R-:W-:Y:S04]  /*19010*/  STL [R1+0x290], R216 ;  /* 0x000290d801007387 */ /* 0x000fe80000100800 */
[----:B------:R-:W-:Y:S01]  /*19020*/  STL [R1+0x294], R245 ;  /* 0x000294f501007387 */ /* 0x000fe20000100800 */
[----:B------:R-:W-:-:S03]  /*19030*/  FMNMX.FTZ R4, R5, R4, !PT ;  /* 0x0000000405047209 */ /* 0x000fc60007810000 */
[----:B------:R1:W-:Y:S01]  /*19040*/  STL [R1+0x298], R244 ;  /* 0x000298f401007387 */ /* 0x0003e20000100800 */
[-C--:B---3--:R-:W-:Y:S02]  /*19050*/  FMUL.FTZ R9, R148, R3.reuse ;  /* 0x0000000394097220 */ /* 0x088fe40000410000 */
[----:B----4-:R-:W-:-:S03]  /*19060*/  FMUL.FTZ R102, R149, R3 ;  /* 0x0000000395667220 */ /* 0x010fc60000410000 */
[----:B------:R-:W-:Y:S01]  /*19070*/  STL [R1+0x70], R9 ;  /* 0x0000700901007387 */ /* 0x000fe20000100800 */
[----:B------:R-:W-:-:S03]  /*19080*/  FFMA.FTZ R176, R189, R3, R41 ;  /* 0x00000003bdb07223 */ /* 0x000fc60000010029 */
[----:B------:R-:W-:Y:S01]  /*19090*/  STL [R1+0x29c], R102 ;  /* 0x00029c6601007387 */ /* 0x000fe20000100800 */
[-C--:B------:R-:W-:Y:S02]  /*190a0*/  FMUL.FTZ R103, R68, R3.reuse ;  /* 0x0000000344677220 */ /* 0x080fe40000410000 */
[-C--:B------:R-:W-:Y:S02]  /*190b0*/  FMUL.FTZ R109, R80, R3.reuse ;  /* 0x00000003506d7220 */ /* 0x080fe40000410000 */
[-C--:B------:R-:W-:Y:S02]  /*190c0*/  FMUL.FTZ R108, R81, R3.reuse ;  /* 0x00000003516c7220 */ /* 0x080fe40000410000 */
[-C--:B------:R-:W-:Y:S02]  /*190d0*/  FMUL.FTZ R209, R84, R3.reuse ;  /* 0x0000000354d17220 */ /* 0x080fe40000410000 */
[-C--:B-1----:R-:W-:Y:S02]  /*190e0*/  FMUL.FTZ R244, R144, R3.reuse ;  /* 0x0000000390f47220 */ /* 0x082fe40000410000 */
[----:B------:R-:W-:-:S02]  /*190f0*/  FMUL.FTZ R245, R145, R3 ;  /* 0x0000000391f57220 */ /* 0x000fc40000410000 */
[-C--:B------:R-:W-:Y:S01]  /*19100*/  FMUL.FTZ R214, R85, R3.reuse ;  /* 0x0000000355d67220 */ /* 0x080fe20000410000 */
[----:B------:R1:W-:Y:S01]  /*19110*/  STL [R1+0x2a4], R244 ;  /* 0x0002a4f401007387 */ /* 0x0003e20000100800 */
[-C--:B------:R-:W-:Y:S02]  /*19120*/  FMUL.FTZ R215, R96, R3.reuse ;  /* 0x0000000360d77220 */ /* 0x080fe40000410000 */
[-C--:B------:R-:W-:Y:S02]  /*19130*/  FMUL.FTZ R207, R97, R3.reuse ;  /* 0x0000000361cf7220 */ /* 0x080fe40000410000 */
[----:B-1----:R-:W-:Y:S02]  /*19140*/  FMUL.FTZ R244, R69, R3 ;  /* 0x0000000345f47220 */ /* 0x002fe40000410000 */
[----:B------:R-:W1:Y:S02]  /*19150*/  SHFL.BFLY PT, R3, R4, 0x2, 0x1f ;  /* 0x0c401f0004037f89 */ /* 0x000e6400000e0000 */
[----:B-1----:R-:W-:-:S05]  /*19160*/  FMNMX.FTZ R3, R4, R3, !PT ;  /* 0x0000000304037209 */ /* 0x002fca0007810000 */
[----:B------:R-:W1:Y:S04]  /*19170*/  SHFL.BFLY PT, R4, R3, 0x1, 0x1f ;  /* 0x0c201f0003047f89 */ /* 0x000e6800000e0000 */
[----:B------:R-:W-:Y:S04]  /*19180*/  STL [R1+0x2a0], R245 ;  /* 0x0002a0f501007387 */ /* 0x000fe80000100800 */
[----:B------:R-:W-:Y:S01]  /*19190*/  STL [R1+0x2a8], R244 ;  /* 0x0002a8f401007387 */ /* 0x000fe20000100800 */
[----:B-1----:R-:W-:-:S04]  /*191a0*/  FMNMX.FTZ R101, R3, R4, !PT ;  /* 0x0000000403657209 */ /* 0x002fc80007810000 */
[----:B------:R-:W-:-:S04]  /*191b0*/  FSETP.NEU.FTZ.AND P0, PT, R101, -INF , PT ;  /* 0xff8000006500780b */ /* 0x000fc80003f1d000 */
[----:B------:R-:W-:-:S05]  /*191c0*/  FSEL R3, R101, RZ, P0 ;  /* 0x000000ff65037208 */ /* 0x000fca0000000000 */
[----:B------:R-:W-:Y:S02]  /*191d0*/  FADD.FTZ R9, R191, -R3 ;  /* 0x80000003bf097221 */ /* 0x000fe40000010000 */
[----:B------:R-:W2:Y:S04]  /*191e0*/  LDL R191, [R1+0x14] ;  /* 0x0000140001bf7983 */ /* 0x000ea80000100800 */
[----:B------:R-:W3:Y:S01]  /*191f0*/  LDL.LU R189, [R1+0x184] ;  /* 0x0001840001bd7983 */ /* 0x000ee20000300800 */
[----:B------:R-:W-:Y:S01]  /*19200*/  FMUL.FTZ R3, R0, R101 ;  /* 0x0000006500037220 */ /* 0x000fe20000410000 */
[C---:B------:R-:W-:Y:S02]  /*19210*/  LOP3.LUT P3, RZ, R2.reuse, 0x10, RZ, 0xc0, !PT ;  /* 0x0000001002ff7812 */ /* 0x040fe4000786c0ff */
[----:B------:R-:W-:-:S02]  /*19220*/  LOP3.LUT P4, RZ, R2, 0x8, RZ, 0xc0, !PT ;  /* 0x0000000802ff7812 */ /* 0x000fc4000788c0ff */
[C---:B------:R-:W-:Y:S02]  /*19230*/  LOP3.LUT P5, RZ, R2.reuse, 0x4, RZ, 0xc0, !PT ;  /* 0x0000000402ff7812 */ /* 0x040fe400078ac0ff */
[----:B------:R-:W-:Y:S02]  /*19240*/  LOP3.LUT P6, RZ, R2, 0x2, RZ, 0xc0, !PT ;  /* 0x0000000202ff7812 */ /* 0x000fe400078cc0ff */
[----:B------:R-:W-:Y:S02]  /*19250*/  FSEL R3, R3, RZ, P0 ;  /* 0x000000ff03037208 */ /* 0x000fe40000000000 */
[----:B------:R-:W-:Y:S02]  /*19260*/  FSEL R23, R206, -INF , !P3 ;  /* 0xff800000ce177808 */ /* 0x000fe40005800000 */
        /* <DEDUP_REMOVED lines=31> */
[----:B------:R-:W3:Y:S01]  /*19460*/  MUFU.EX2 R3, R3 ;  /* 0x0000000300037308 */ /* 0x000ee20000000800 */
[----:B------:R-:W-:Y:S02]  /*19470*/  FSEL R25, R51, -INF , !P2 ;  /* 0xff80000033197808 */ /* 0x000fe40005000000 */
[----:B------:R-:W-:Y:S01]  /*19480*/  FSEL R24, R46, -INF , !P1 ;  /* 0xff8000002e187808 */ /* 0x000fe20004800000 */
        /* <DEDUP_REMOVED lines=11> */
[----:B------:R-:W-:Y:S01]  /*19540*/  IMAD.MOV.U32 R243, RZ, RZ, R192 ;  /* 0x000000fffff37224 */ /* 0x000fe200078e00c0 */
[----:B--2---:R-:W-:-:S04]  /*19550*/  FMNMX.FTZ R2, R191, R180, !PT ;  /* 0x000000b4bf027209 */ /* 0x004fc80007810000 */
        /* <DEDUP_REMOVED lines=15> */
[----:B---3--:R-:W-:-:S03]  /*19650*/  FFMA.FTZ R6, R189, R3, R4 ;  /* 0x00000003bd067223 */ /* 0x008fc60000010004 */
[----:B------:R-:W-:Y:S01]  /*19660*/  FMNMX.FTZ R5, R24, R5, !PT ;  /* 0x0000000518057209 */ /* 0x000fe20007810000 */
[C---:B-1----:R-:W-:Y:S01]  /*19670*/  FADD.FTZ R27, R2.reuse, R6 ;  /* 0x00000006021b7221 */ /* 0x042fe20000010000 */
[----:B------:R-:W-:-:S03]  /*19680*/  F2FP.PACK_AB R55, R2, R4 ;  /* 0x000000040237723e */ /* 0x000fc600000000ff */
[----:B------:R-:W1:Y:S02]  /*19690*/  SHFL.BFLY PT, R2, R5, 0x2, 0x1f ;  /* 0x0c401f0005027f89 */ /* 0x000e6400000e0000 */
[----:B-1----:R-:W-:-:S05]  /*196a0*/  FMNMX.FTZ R2, R5, R2, !PT ;  /* 0x0000000205027209 */ /* 0x002fca0007810000 */
[----:B------:R-:W1:Y:S02]  /*196b0*/  SHFL.BFLY PT, R4, R2, 0x1, 0x1f ;  /* 0x0c201f0002047f89 */ /* 0x000e6400000e0000 */
[----:B-1----:R-:W-:-:S04]  /*196c0*/  FMNMX.FTZ R100, R2, R4, !PT ;  /* 0x0000000402647209 */ /* 0x002fc80007810000 */
[----:B------:R-:W-:-:S04]  /*196d0*/  FSETP.NEU.FTZ.AND P0, PT, R100, -INF , PT ;  /* 0xff8000006400780b */ /* 0x000fc80003f1d000 */
[----:B------:R-:W-:-:S05]  /*196e0*/  FSEL R2, R100, RZ, P0 ;  /* 0x000000ff64027208 */ /* 0x000fca0000000000 */
[----:B------:R-:W-:Y:S02]  /*196f0*/  FADD.FTZ R5, R191, -R2 ;  /* 0x80000002bf057221 */ /* 0x000fe40000010000 */
[----:B------:R-:W2:Y:S01]  /*19700*/  LDL.LU R191, [R1+0x40] ;  /* 0x0000400001bf7983 */ /* 0x000ea20000300800 */
[----:B------:R-:W-:-:S03]  /*19710*/  IMAD.MOV.U32 R189, RZ, RZ, R228 ;  /* 0x000000ffffbd7224 */ /* 0x000fc600078e00e4 */
[----:B------:R-:W3:Y:S04]  /*19720*/  LDL.LU.64 R210, [R1+0x138] ;  /* 0x0001380001d27983 */ /* 0x000ee80000300a00 */
[----:B------:R-:W3:Y:S04]  /*19730*/  LDL R213, [R1+0xcc] ;  /* 0x0000cc0001d57983 */ /* 0x000ee80000100800 */
[----:B------:R-:W4:Y:S04]  /*19740*/  LDL R229, [R1+0x16c] ;  /* 0x00016c0001e57983 */ /* 0x000f280000100800 */
[----:B------:R-:W3:Y:S04]  /*19750*/  LDL.LU.64 R234, [R1+0xd0] ;  /* 0x0000d00001ea7983 */ /* 0x000ee80000300a00 */
[----:B------:R-:W3:Y:S04]  /*19760*/  LDL R228, [R1+0xc4] ;  /* 0x0000c40001e47983 */ /* 0x000ee80000100800 */
[----:B------:R-:W3:Y:S04]  /*19770*/  LDL R200, [R1+0xdc] ;  /* 0x0000dc0001c87983 */ /* 0x000ee80000100800 */
[----:B------:R-:W3:Y:S04]  /*19780*/  LDL R198, [R1+0x4c] ;  /* 0x00004c0001c67983 */ /* 0x000ee80000100800 */
[----:B------:R-:W3:Y:S01]  /*19790*/  LDL.LU R192, [R1+0x128] ;  /* 0x0001280001c07983 */ /* 0x000ee20000300800 */
[----:B------:R-:W-:-:S05]  /*197a0*/  FMUL.FTZ R2, R0, R100 ;  /* 0x0000006400027220 */ /* 0x000fca0000410000 */
[----:B------:R-:W-:-:S05]  /*197b0*/  FSEL R2, R2, RZ, P0 ;  /* 0x000000ff02027208 */ /* 0x000fca0000000000 */
[----:B------:R-:W-:-:S04]  /*197c0*/  FFMA.FTZ R4, R180, R0, -R2 ;  /* 0x00000000b4047223 */ /* 0x000fc80000010802 */
[----:B------:R1:W-:Y:S01]  /*197d0*/  MUFU.EX2 R9, R4 ;  /* 0x0000000400097308 */ /* 0x0003e20000000800 */
[-CC-:B------:R-:W-:Y:S02]  /*197e0*/  FFMA.FTZ R7, R67, R0.reuse, -R2.reuse ;  /* 0x0000000043077223 */ /* 0x180fe40000010802 */
[----:B-1----:R-:W-:-:S05]  /*197f0*/  FFMA.FTZ R4, R107, R0, -R2 ;  /* 0x000000006b047223 */ /* 0x002fca0000010802 */
[----:B------:R1:W-:Y:S01]  /*19800*/  MUFU.EX2 R8, R4 ;  /* 0x0000000400087308 */ /* 0x0003e20000000800 */
[----:B------:R-:W-:Y:S02]  /*19810*/  FFMA.FTZ R6, R65, R0, -R2 ;  /* 0x0000000041067223 */ /* 0x000fe40000010802 */
[----:B-1----:R-:W-:-:S05]  /*19820*/  FMUL.FTZ R4, R0, R5 ;  /* 0x0000000500047220 */ /* 0x002fca0000410000 */
[----:B------:R-:W1:Y:S08]  /*19830*/  MUFU.EX2 R15, R11 ;  /* 0x0000000b000f7308 */ /* 0x000e700000000800 */
        /* <DEDUP_REMOVED lines=13> */
[----:B------:R-:W-:Y:S02]  /*19910*/  FFMA.FTZ R44, R24, R0, -R2 ;  /* 0x00000000182c7223 */ /* 0x000fe40000010802 */
[----:B------:R-:W-:-:S03]  /*19920*/  FMUL.FTZ R52, R0, R52 ;  /* 0x0000003400347220 */ /* 0x000fc60000410000 */
[----:B------:R1:W-:Y:S08]  /*19930*/  MUFU.EX2 R11, R36 ;  /* 0x00000024000b7308 */ /* 0x0003f00000000800 */
[----:B------:R1:W-:Y:S02]  /*19940*/  MUFU.EX2 R10, R37 ;  /* 0x00000025000a7308 */ /* 0x0003e40000000800 */
[----:B-1----:R-:W-:-:S06]  /*19950*/  FFMA.FTZ R36, R20, R0, -R2 ;  /* 0x0000000014247223 */ /* 0x002fcc0000010802 */
[----:B------:R-:W1:Y:S01]  /*19960*/  MUFU.EX2 R12, R12 ;  /* 0x0000000c000c7308 */ /* 0x000e620000000800 */
[-CC-:B------:R-:W-:Y:S02]  /*19970*/  FFMA.FTZ R20, R16, R0.reuse, -R2.reuse ;  /* 0x0000000010147223 */ /* 0x180fe40000010802 */
[----:B------:R-:W-:-:S05]  /*19980*/  FFMA.FTZ R37, R19, R0, -R2 ;  /* 0x0000000013257223 */ /* 0x000fca0000010802 */
[----:B------:R-:W-:Y:S01]  /*19990*/  MUFU.EX2 R5, R5 ;  /* 0x0000000500057308 */ /* 0x000fe20000000800 */
[----:B------:R-:W-:-:S04]  /*199a0*/  FADD.FTZ R2, R15, R27 ;  /* 0x0000001b0f027221 */ /* 0x000fc80000010000 */
[----:B------:R-:W-:-:S03]  /*199b0*/  FADD.FTZ R2, R14, R2 ;  /* 0x000000020e027221 */ /* 0x000fc60000010000 */
[----:B------:R-:W1:Y:S01]  /*199c0*/  MUFU.EX2 R16, R23 ;  /* 0x0000001700107308 */ /* 0x000e620000000800 */
[----:B------:R-:W-:Y:S01]  /*199d0*/  FADD.FTZ R2, R13, R2 ;  /* 0x000000020d027221 */ /* 0x000fe20000010000 */
[----:B------:R-:W-:-:S03]  /*199e0*/  F2FP.PACK_AB R165, R6, R7 ;  /* 0x0000000706a5723e */ /* 0x000fc600000000ff */
[----:B-1----:R-:W-:Y:S01]  /*199f0*/  FADD.FTZ R2, R12, R2 ;  /* 0x000000020c027221 */ /* 0x002fe20000010000 */
[----:B------:R-:W-:Y:S02]  /*19a00*/  F2FP.PACK_AB R164, R8, R9 ;  /* 0x0000000908a4723e */ /* 0x000fe400000000ff */
[----:B------:R-:W-:Y:S02]  /*19a10*/  F2FP.PACK_AB R179, R16, R5 ;  /* 0x0000000510b3723e */ /* 0x000fe400000000ff */
[----:B------:R-:W-:Y:S02]  /*19a20*/  F2FP.PACK_AB R51, R12, R13 ;  /* 0x0000000d0c33723e */ /* 0x000fe400000000ff */
[----:B------:R-:W-:Y:S01]  /*19a30*/  F2FP.PACK_AB R57, R10, R11 ;  /* 0x0000000b0a39723e */ /* 0x000fe200000000ff */
[----:B------:R-:W-:Y:S02]  /*19a40*/  IMAD.MOV.U32 R240, RZ, RZ, R250 ;  /* 0x000000fffff07224 */ /* 0x000fe400078e00fa */
[----:B------:R-:W-:-:S02]  /*19a50*/  IMAD.MOV.U32 R250, RZ, RZ, R242 ;  /* 0x000000fffffa7224 */ /* 0x000fc400078e00f2 */
[----:B------:R-:W-:Y:S02]  /*19a60*/  IMAD.MOV.U32 R242, RZ, RZ, R189 ;  /* 0x000000fffff27224 */ /* 0x000fe400078e00bd */
[----:B------:R-:W-:Y:S02]  /*19a70*/  IMAD.MOV.U32 R62, RZ, RZ, R247 ;  /* 0x000000ffff3e7224 */ /* 0x000fe400078e00f7 */
[----:B--2---:R-:W-:-:S04]  /*19a80*/  FFMA.FTZ R0, R191, R4, R9 ;  /* 0x00000004bf007223 */ /* 0x004fc80000010009 */
[----:B------:R-:W-:-:S04]  /*19a90*/  FADD.FTZ R0, R8, R0 ;  /* 0x0000000008007221 */ /* 0x000fc80000010000 */
[----:B------:R-:W-:-:S04]  /*19aa0*/  FADD.FTZ R0, R7, R0 ;  /* 0x0000000007007221 */ /* 0x000fc80000010000 */
[----:B------:R-:W-:-:S04]  /*19ab0*/  FADD.FTZ R0, R6, R0 ;  /* 0x0000000006007221 */ /* 0x000fc80000010000 */
[----:B------:R-:W-:Y:S02]  /*19ac0*/  FADD.FTZ R0, R5, R0 ;  /* 0x0000000005007221 */ /* 0x000fe40000010000 */
[----:B------:R-:W-:Y:S02]  /*19ad0*/  FADD.FTZ R6, R11, R2 ;  /* 0x000000020b067221 */ /* 0x000fe40000010000 */
[----:B------:R-:W-:Y:S01]  /*19ae0*/  FADD.FTZ R2, R16, R0 ;  /* 0x0000000010027221 */ /* 0x000fe20000010000 */
[----:B------:R-:W1:Y:S01]  /*19af0*/  MUFU.EX2 R8, R22 ;  /* 0x0000001600087308 */ /* 0x000e620000000800 */
[----:B---3--:R-:W-:-:S07]  /*19b00*/  IADD3 R0, R192, -0x1, RZ ;  /* 0xffffffffc0007810 */ /* 0x008fce0007ffe0ff */
[----:B------:R-:W2:Y:S01]  /*19b10*/  MUFU.EX2 R7, R21 ;  /* 0x0000001500077308 */ /* 0x000ea20000000800 */
[----:B------:R-:W-:-:S04]  /*19b20*/  LOP3.LUT R204, R251, R0, RZ, 0x3c, !PT ;  /* 0x00000000fbcc7212 */ /* 0x000fc800078e3cff */
[----:B------:R-:W-:-:S05]  /*19b30*/  LOP3.LUT R0, R204, R241, RZ, 0x3c, !PT ;  /* 0x000000f1cc007212 */ /* 0x000fca00078e3cff */
[----:B------:R-:W-:-:S04]  /*19b40*/  IMAD.WIDE.U32 R64, R0, -0x326172a9, RZ ;  /* 0xcd9e8d5700407825 */ /* 0x000fc800078e00ff */
[----:B-1----:R-:W-:Y:S01]  /*19b50*/  FADD.FTZ R2, R8, R2 ;  /* 0x0000000208027221 */ /* 0x002fe20000010000 */
[----:B------:R-:W-:Y:S01]  /*19b60*/  LOP3.LUT R0, R65, R213, R210, 0x96, !PT ;  /* 0x000000d541007212 */ /* 0x000fe200078e96d2 */
[----:B------:R-:W-:Y:S01]  /*19b70*/  FADD.FTZ R16, R10, R6 ;  /* 0x000000060a107221 */ /* 0x000fe20000010000 */
[C---:B--2---:R-:W-:Y:S01]  /*19b80*/  F2FP.PACK_AB R180, R7.reuse, R8 ;  /* 0x0000000807b4723e */ /* 0x044fe200000000ff */
[----:B------:R-:W-:Y:S01]  /*19b90*/  FADD.FTZ R17, R7, R2 ;  /* 0x0000000207117221 */ /* 0x000fe20000010000 */
[----:B----4-:R-:W-:Y:S01]  /*19ba0*/  LOP3.LUT R2, R203, R229, R64, 0x96, !PT ;  /* 0x000000e5cb027212 */ /* 0x010fe200078e9640 */
[----:B------:R-:W-:-:S04]  /*19bb0*/  IMAD.WIDE.U32 R6, R0, -0x2daee0ad, RZ ;  /* 0xd2511f5300067825 */ /* 0x000fc800078e00ff */
[----:B------:R-:W-:Y:S01]  /*19bc0*/  IMAD.WIDE.U32 R8, R2, -0x2daee0ad, RZ ;  /* 0xd2511f5302087825 */ /* 0x000fe200078e00ff */
[----:B------:R-:W-:-:S05]  /*19bd0*/  LOP3.LUT R0, R7, R228, R234, 0x96, !PT ;  /* 0x000000e407007212 */ /* 0x000fca00078e96ea */
        /* <DEDUP_REMOVED lines=19> */
[----:B------:R-:W-:Y:S02]  /*19d10*/  F2FP.PACK_AB R46, R14, R15 ;  /* 0x0000000f0e2e723e */ /* 0x000fe400000000ff */
[----:B------:R-:W-:Y:S02]  /*19d20*/  LOP3.LUT R2, R2, 0xff, RZ, 0xc0, !PT ;  /* 0x000000ff02027812 */ /* 0x000fe400078ec0ff */
[----:B------:R-:W-:Y:S02]  /*19d30*/  LOP3.LUT R14, R9, R63, R10, 0x96, !PT ;  /* 0x0000003f090e7212 */ /* 0x000fe400078e960a */
[----:B------:R-:W-:Y:S01]  /*19d40*/  SHF.R.U32.HI R0, RZ, 0x18, R0 ;  /* 0x00000018ff007819 */ /* 0x000fe20000011600 */
[----:B------:R-:W1:Y:S01]  /*19d50*/  MUFU.EX2 R9, R40 ;  /* 0x0000002800097308 */ /* 0x000e620000000800 */
[----:B------:R-:W-:-:S02]  /*19d60*/  ISETP.GE.U32.AND P5, PT, R194, R2, PT ;  /* 0x00000002c200720c */ /* 0x000fc40003fa6070 */
[----:B------:R-:W-:Y:S02]  /*19d70*/  ISETP.GE.U32.AND P0, PT, R194, R0, PT ;  /* 0x00000000c200720c */ /* 0x000fe40003f06070 */
[----:B------:R-:W-:-:S03]  /*19d80*/  LOP3.LUT R0, R6, 0xff, RZ, 0xc0, !PT ;  /* 0x000000ff06007812 */ /* 0x000fc600078ec0ff */
[----:B------:R-:W2:Y:S01]  /*19d90*/  MUFU.EX2 R2, R39 ;  /* 0x0000002700027308 */ /* 0x000ea20000000800 */
[--C-:B------:R-:W-:Y:S02]  /*19da0*/  SHF.R.U32.HI R5, RZ, 0x10, R6.reuse ;  /* 0x00000010ff057819 */ /* 0x100fe40000011606 */
[----:B------:R-:W-:Y:S02]  /*19db0*/  ISETP.GE.U32.AND P2, PT, R194, R0, PT ;  /* 0x00000000c200720c */ /* 0x000fe40003f46070 */
[----:B------:R-:W-:Y:S02]  /*19dc0*/  LOP3.LUT R22, R6, 0xffff, RZ, 0xc0, !PT ;  /* 0x0000ffff06167812 */ /* 0x000fe400078ec0ff */
[----:B------:R-:W-:Y:S01]  /*19dd0*/  SHF.R.U32.HI R0, RZ, 0x18, R6 ;  /* 0x00000018ff007819 */ /* 0x000fe20000011606 */
[----:B------:R-:W-:Y:S01]  /*19de0*/  IMAD.WIDE.U32 R6, R14, -0x2daee0ad, RZ ;  /* 0xd2511f530e067825 */ /* 0x000fe200078e00ff */
[----:B------:R-:W-:Y:S01]  /*19df0*/  LOP3.LUT R5, R5, 0xff, RZ, 0xc0, !PT ;  /* 0x000000ff05057812 */ /* 0x000fe200078ec0ff */
[----:B------:R-:W3:Y:S02]  /*19e00*/  MUFU.EX2 R25, R36 ;  /* 0x0000002400197308 */ /* 0x000ee40000000800 */
[----:B------:R-:W-:Y:S01]  /*19e10*/  IMAD.MOV.U32 R247, RZ, RZ, R193 ;  /* 0x000000fffff77224 */ /* 0x000fe200078e00c1 */
[----:B------:R-:W-:-:S02]  /*19e20*/  LOP3.LUT R21, R6, 0xff, RZ, 0xc0, !PT ;  /* 0x000000ff06157812 */ /* 0x000fc400078ec0ff */
[----:B------:R-:W-:Y:S02]  /*19e30*/  LOP3.LUT R24, R6, 0xffff, RZ, 0xc0, !PT ;  /* 0x0000ffff06187812 */ /* 0x000fe400078ec0ff */
[--C-:B------:R-:W-:Y:S01]  /*19e40*/  SHF.R.U32.HI R23, RZ, 0x10, R6.reuse ;  /* 0x00000010ff177819 */ /* 0x100fe20000011606 */
[----:B------:R-:W-:Y:S01]  /*19e50*/  MUFU.EX2 R15, R50 ;  /* 0x00000032000f7308 */ /* 0x000fe20000000800 */
[----:B------:R-:W-:Y:S01]  /*19e60*/  SHF.R.U32.HI R19, RZ, 0x18, R6 ;  /* 0x00000018ff137819 */ /* 0x000fe20000011606 */
[----:B-1----:R-:W-:Y:S01]  /*19e70*/  FADD.FTZ R6, R9, R16 ;  /* 0x0000001009067221 */ /* 0x002fe20000010000 */
[C---:B------:R-:W-:Y:S02]  /*19e80*/  ISETP.GE.U32.AND P6, PT, R194.reuse, R5, PT ;  /* 0x00000005c200720c */ /* 0x040fe40003fc6070 */
[----:B------:R-:W-:-:S03]  /*19e90*/  ISETP.GE.U32.AND P1, PT, R194, R0, PT ;  /* 0x00000000c200720c */ /* 0x000fc60003f26070 */
[----:B------:R-:W1:Y:S01]  /*19ea0*/  MUFU.EX2 R8, R20 ;  /* 0x0000001400087308 */ /* 0x000e620000000800 */
[----:B------:R-:W-:Y:S01]  /*19eb0*/  LOP3.LUT R0, R7, R247, R12, 0x96, !PT ;  /* 0x000000f707007212 */ /* 0x000fe200078e960c */
[C---:B--2---:R-:W-:Y:S01]  /*19ec0*/  FADD.FTZ R12, R2.reuse, R6 ;  /* 0x00000006020c7221 */ /* 0x044fe20000010000 */
[----:B------:R-:W-:-:S05]  /*19ed0*/  F2FP.PACK_AB R16, R2, R9 ;  /* 0x000000090210723e */ /* 0x000fca00000000ff */
[----:B------:R-:W2:Y:S08]  /*19ee0*/  MUFU.EX2 R14, R54 ;  /* 0x00000036000e7308 */ /* 0x000eb00000000800 */
[----:B------:R-:W4:Y:S01]  /*19ef0*/  MUFU.EX2 R5, R45 ;  /* 0x0000002d00057308 */ /* 0x000f220000000800 */
[----:B---3--:R-:W-:-:S07]  /*19f00*/  FADD.FTZ R6, R25, R17 ;  /* 0x0000001119067221 */ /* 0x008fce0000010000 */
[----:B------:R-:W3:Y:S01]  /*19f10*/  MUFU.EX2 R2, R47 ;  /* 0x0000002f00027308 */ /* 0x000ee20000000800 */
[----:B-1----:R-:W-:Y:S01]  /*19f20*/  FADD.FTZ R18, R8, R6 ;  /* 0x0000000608127221 */ /* 0x002fe20000010000 */
[----:B--2---:R-:W-:Y:S01]  /*19f30*/  F2FP.PACK_AB R7, R14, R15 ;  /* 0x0000000f0e07723e */ /* 0x004fe200000000ff */
[----:B----4-:R-:W-:-:S05]  /*19f40*/  FADD.FTZ R6, R5, R12 ;  /* 0x0000000c05067221 */ /* 0x010fca0000010000 */
[----:B------:R1:W-:Y:S01]  /*19f50*/  MUFU.EX2 R13, R106 ;  /* 0x0000006a000d7308 */ /* 0x0003e20000000800 */
[C---:B------:R-:W-:Y:S02]  /*19f60*/  PRMT R110, R7.reuse, 0x7610, R110 ;  /* 0x00007610076e7816 */ /* 0x040fe4000000006e */
[----:B------:R-:W-:Y:S01]  /*19f70*/  PRMT R107, R7, 0x7632, R107 ;  /* 0x00007632076b7816 */ /* 0x000fe2000000006b */
[C---:B---3--:R-:W-:Y:S01]  /*19f80*/  FADD.FTZ R7, R2.reuse, R6 ;  /* 0x0000000602077221 */ /* 0x048fe20000010000 */
[----:B------:R-:W-:Y:S02]  /*19f90*/  F2FP.PACK_AB R20, R2, R5 ;  /* 0x000000050214723e */ /* 0x000fe400000000ff */
[----:B------:R-:W-:Y:S01]  /*19fa0*/  SHF.R.U32.HI R2, RZ, 0x8, R22 ;  /* 0x00000008ff027819 */ /* 0x000fe20000011616 */
[----:B------:R2:W-:Y:S01]  /*19fb0*/  MUFU.EX2 R10, R105 ;  /* 0x00000069000a7308 */ /* 0x0005e20000000800 */
[----:B------:R-:W-:Y:S01]  /*19fc0*/  @!P4 HADD2 R68, -R110.H0_H0, -RZ.H0_H0 ;  /* 0xa00000ff6e44c230 */ /* 0x000fe20000000900 */
[----:B-1----:R-:W-:-:S02]  /*19fd0*/  PRMT R106, R16, 0x7632, R106 ;  /* 0x00007632106a7816 */ /* 0x002fc4000000006a */
[----:B------:R-:W-:-:S04]  /*19fe0*/  LOP3.LUT R2, R2, 0xffff, RZ, 0xc0, !PT ;  /* 0x0000ffff02027812 */ /* 0x000fc800078ec0ff */
[----:B------:R-:W1:Y:S01]  /*19ff0*/  MUFU.EX2 R5, R37 ;  /* 0x0000002500057308 */ /* 0x000e620000000800 */
[----:B------:R-:W-:Y:S01]  /*1a000*/  @!P0 HADD2 R69, -R106.H0_H0, -RZ.H0_H0 ;  /* 0xa00000ff6a458230 */ /* 0x000fe20000000900 */
[----:B------:R-:W-:Y:S02]  /*1a010*/  PRMT R193, R110, 0x5410, R107 ;  /* 0x000054106ec17816 */ /* 0x000fe4000000006b */
[----:B--2---:R-:W-:Y:S02]  /*1a020*/  PRMT R105, R16, 0x7610, R105 ;  /* 0x0000761010697816 */ /* 0x004fe40000000069 */
[----:B------:R-:W-:Y:S02]  /*1a030*/  @!P4 PRMT R110, R68, 0x5410, RZ ;  /* 0x00005410446ec816 */ /* 0x000fe400000000ff */
[----:B------:R-:W-:Y:S02]  /*1a040*/  PRMT R192, R105, 0x5410, R106 ;  /* 0x0000541069c07816 */ /* 0x000fe4000000006a */
[----:B------:R-:W-:-:S02]  /*1a050*/  ISETP.GE.U32.AND P4, PT, R194, R2, PT ;  /* 0x00000002c200720c */ /* 0x000fc40003f86070 */
[----:B------:R-:W-:Y:S01]  /*1a060*/  @!P0 PRMT R106, R69, 0x5410, RZ ;  /* 0x00005410456a8816 */ /* 0x000fe200000000ff */
[----:B------:R-:W2:Y:S01]  /*1a070*/  MUFU.EX2 R2, R38 ;  /* 0x0000002600027308 */ /* 0x000ea20000000800 */
[----:B------:R-:W-:Y:S02]  /*1a080*/  ISETP.GE.U32.AND P0, PT, R194, R19, PT ;  /* 0x00000013c200720c */ /* 0x000fe40003f06070 */
[----:B------:R-:W-:Y:S01]  /*1a090*/  SHF.R.U32.HI R6, RZ, 0x10, R0 ;  /* 0x00000010ff067819 */ /* 0x000fe20000011600 */
[----:B------:R-:W-:-:S04]  /*1a0a0*/  @!P5 HADD2 R81, -R105.H0_H0, -RZ.H0_H0 ;  /* 0xa00000ff6951d230 */ /* 0x000fc80000000900 */
[----:B------:R-:W-:Y:S01]  /*1a0b0*/  MUFU.EX2 R17, R58 ;  /* 0x0000003a00117308 */ /* 0x000fe20000000800 */
[----:B------:R-:W-:Y:S01]  /*1a0c0*/  @!P3 HADD2 R80, -R107.H0_H0, -RZ.H0_H0 ;  /* 0xa00000ff6b50b230 */ /* 0x000fe20000000900 */
[----:B------:R-:W-:-:S06]  /*1a0d0*/  LOP3.LUT R6, R6, 0xff, RZ, 0xc0, !PT ;  /* 0x000000ff06067812 */ /* 0x000fcc00078ec0ff */
[----:B------:R-:W3:Y:S01]  /*1a0e0*/  MUFU.EX2 R19, R60 ;  /* 0x0000003c00137308 */ /* 0x000ee20000000800 */
[----:B------:R-:W-:Y:S02]  /*1a0f0*/  @!P5 PRMT R105, R81, 0x5410, RZ ;  /* 0x000054105169d816 */ /* 0x000fe400000000ff */
[----:B------:R-:W-:Y:S02]  /*1a100*/  @!P3 PRMT R107, R80, 0x5410, RZ ;  /* 0x00005410506bb816 */ /* 0x000fe400000000ff */
[C---:B------:R-:W-:Y:S01]  /*1a110*/  ISETP.GE.U32.AND P5, PT, R194.reuse, R6, PT ;  /* 0x00000006c200720c */ /* 0x040fe20003fa6070 */
[----:B-1----:R-:W-:Y:S01]  /*1a120*/  FADD.FTZ R6, R5, R18 ;  /* 0x0000001205067221 */ /* 0x002fe20000010000 */
[----:B------:R-:W-:Y:S02]  /*1a130*/  ISETP.GE.U32.AND P3, PT, R194, R21, PT ;  /* 0x00000015c200720c */ /* 0x000fe40003f66070 */
[----:B------:R-:W1:Y:S01]  /*1a140*/  MUFU.EX2 R21, R48 ;  /* 0x0000003000157308 */ /* 0x000e620000000800 */
[C---:B--2---:R-:W-:Y:S01]  /*1a150*/  FADD.FTZ R12, R2.reuse, R6 ;  /* 0x00000006020c7221 */ /* 0x044fe20000010000 */
[----:B------:R-:W-:-:S02]  /*1a160*/  F2FP.PACK_AB R172, R2, R5 ;  /* 0x0000000502ac723e */ /* 0x000fc400000000ff */
[----:B---3--:R-:W-:-:S04]  /*1a170*/  F2FP.PACK_AB R2, R19, R17 ;  /* 0x000000111302723e */ /* 0x008fc800000000ff */
[----:B------:R-:W2:Y:S08]  /*1a180*/  MUFU.EX2 R16, R49 ;  /* 0x0000003100107308 */ /* 0x000eb00000000800 */
[----:B------:R3:W-:Y:S01]  /*1a190*/  MUFU.EX2 R11, R104 ;  /* 0x00000068000b7308 */ /* 0x0007e20000000800 */
[C---:B------:R-:W-:Y:S01]  /*1a1a0*/  PRMT R97, R2.reuse, 0x7632, R97 ;  /* 0x0000763202617816 */ /* 0x040fe20000000061 */
[----:B-1----:R-:W-:Y:S01]  /*1a1b0*/  FADD.FTZ R5, R21, R7 ;  /* 0x0000000715057221 */ /* 0x002fe20000010000 */
[----:B---3--:R-:W-:-:S02]  /*1a1c0*/  PRMT R104, R2, 0x7610, R104 ;  /* 0x0000761002687816 */ /* 0x008fc40000000068 */
[----:B------:R-:W-:-:S03]  /*1a1d0*/  LOP3.LUT R2, R0, 0xff, RZ, 0xc0, !PT ;  /* 0x000000ff00027812 */ /* 0x000fc600078ec0ff */
[----:B------:R-:W-:Y:S01]  /*1a1e0*/  @!P2 HADD2 R84, -R104.H0_H0, -RZ.H0_H0 ;  /* 0xa00000ff6854a230 */ /* 0x000fe20000000900 */
[----:B------:R-:W-:Y:S01]  /*1a1f0*/  PRMT R191, R104, 0x5410, R97 ;  /* 0x0000541068bf7816 */ /* 0x000fe20000000061 */
[----:B------:R-:W-:-:S03]  /*1a200*/  @!P4 HADD2 R85, -R97.H0_H0, -RZ.H0_H0 ;  /* 0xa00000ff6155c230 */ /* 0x000fc60000000900 */
[----:B------:R-:W-:Y:S02]  /*1a210*/  @!P2 PRMT R104, R84, 0x5410, RZ ;  /* 0x000054105468a816 */ /* 0x000fe400000000ff */
[----:B------:R-:W-:Y:S01]  /*1a220*/  ISETP.GE.U32.AND P2, PT, R194, R2, PT ;  /* 0x00000002c200720c */ /* 0x000fe20003f46070 */
[----:B--2---:R-:W-:Y:S01]  /*1a230*/  FADD.FTZ R27, R16, R5 ;  /* 0x00000005101b7221 */ /* 0x004fe20000010000 */
[----:B------:R-:W-:Y:S01]  /*1a240*/  SHF.R.U32.HI R2, RZ, 0x18, R0 ;  /* 0x00000018ff027819 */ /* 0x000fe20000011600 */
[----:B------:R-:W1:Y:S01]  /*1a250*/  MUFU.EX2 R5, R42 ;  /* 0x0000002a00057308 */ /* 0x000e620000000800 */
[----:B------:R-:W-:Y:S02]  /*1a260*/  @!P4 PRMT R97, R85, 0x5410, RZ ;  /* 0x000054105561c816 */ /* 0x000fe400000000ff */
[----:B------:R-:W-:Y:S02]  /*1a270*/  ISETP.GE.U32.AND P4, PT, R194, R2, PT ;  /* 0x00000002c200720c */ /* 0x000fe40003f86070 */
[----:B------:R-:W-:-:S02]  /*1a280*/  LOP3.LUT R0, R0, 0xffff, RZ, 0xc0, !PT ;  /* 0x0000ffff00007812 */ /* 0x000fc400078ec0ff */
[C---:B------:R-:W-:Y:S01]  /*1a290*/  PRMT R85, R20.reuse, 0x7610, R85 ;  /* 0x0000761014557816 */ /* 0x040fe20000000055 */
[----:B------:R-:W2:Y:S01]  /*1a2a0*/  MUFU.EX2 R2, R26 ;  /* 0x0000001a00027308 */ /* 0x000ea20000000800 */
[----:B------:R-:W-:Y:S02]  /*1a2b0*/  SHF.R.U32.HI R0, RZ, 0x8, R0 ;  /* 0x00000008ff007819 */ /* 0x000fe40000011600 */
[----:B------:R-:W-:Y:S01]  /*1a2c0*/  PRMT R96, R20, 0x7632, R96 ;  /* 0x0000763214607816 */ /* 0x000fe20000000060 */
[----:B------:R-:W-:-:S04]  /*1a2d0*/  @!P6 HADD2 R145, -R85.H0_H0, -RZ.H0_H0 ;  /* 0xa00000ff5591e230 */ /* 0x000fc80000000900 */
[----:B------:R-:W-:Y:S01]  /*1a2e0*/  MUFU.EX2 R18, R61 ;  /* 0x0000003d00127308 */ /* 0x000fe20000000800 */
[----:B------:R-:W-:-:S07]  /*1a2f0*/  LOP3.LUT R0, R0, 0xffff, RZ, 0xc0, !PT ;  /* 0x0000ffff00007812 */ /* 0x000fce00078ec0ff */
        /* <DEDUP_REMOVED lines=14> */
[----:B------:R-:W-:Y:S02]  /*1a3e0*/  F2FP.PACK_AB R173, R8, R25 ;  /* 0x0000001908ad723e */ /* 0x000fe400000000ff */
[----:B------:R-:W-:Y:S02]  /*1a3f0*/  F2FP.PACK_AB R16, R16, R21 ;  /* 0x000000151010723e */ /* 0x000fe400000000ff */
[----:B------:R-:W-:Y:S01]  /*1a400*/  LOP3.LUT R5, R5, 0xffff, RZ, 0xc0, !PT ;  /* 0x0000ffff05057812 */ /* 0x000fe200078ec0ff */
[----:B------:R3:W-:Y:S01]  /*1a410*/  MUFU.EX2 R8, R186 ;  /* 0x000000ba00087308 */ /* 0x0007e20000000800 */
[----:B------:R-:W-:-:S02]  /*1a420*/  PRMT R80, R16, 0x7610, R80 ;  /* 0x0000761010507816 */ /* 0x000fc40000000050 */
[----:B------:R-:W-:-:S03]  /*1a430*/  PRMT R69, R16, 0x7632, R69 ;  /* 0x0000763210457816 */ /* 0x000fc60000000045 */
[----:B------:R-:W-:Y:S01]  /*1a440*/  @!P5 HADD2 R153, -R80.H0_H0, -RZ.H0_H0 ;  /* 0xa00000ff5099d230 */ /* 0x000fe20000000900 */
[----:B---3--:R-:W-:Y:S02]  /*1a450*/  PRMT R186, R84, 0x5410, R81 ;  /* 0x0000541054ba7816 */ /* 0x008fe40000000051 */
[----:B------:R-:W-:Y:S02]  /*1a460*/  @!P2 PRMT R84, R148, 0x5410, RZ ;  /* 0x000054109454a816 */ /* 0x000fe400000000ff */
[----:B------:R-:W-:Y:S01]  /*1a470*/  ISETP.GE.U32.AND P2, PT, R194, R5, PT ;  /* 0x00000005c200720c */ /* 0x000fe20003f46070 */
[----:B-1----:R-:W-:-:S04]  /*1a480*/  FADD.FTZ R5, R2, R12 ;  /* 0x0000000c02057221 */ /* 0x002fc80000010000 */
[----:B--2---:R-:W-:Y:S01]  /*1a490*/  FADD.FTZ R5, R0, R5 ;  /* 0x0000000500057221 */ /* 0x004fe20000010000 */
[----:B------:R-:W-:Y:S02]  /*1a4a0*/  PRMT R181, R80, 0x5410, R69 ;  /* 0x0000541050b57816 */ /* 0x000fe40000000045 */
[----:B------:R-:W-:Y:S02]  /*1a4b0*/  @!P5 PRMT R80, R153, 0x5410, RZ ;  /* 0x000054109950d816 */ /* 0x000fe400000000ff */
[----:B------:R1:W-:Y:S04]  /*1a4c0*/  STL [R1+0x40], R5 ;  /* 0x0000400501007387 */ /* 0x0003e80000100800 */
[----:B------:R-:W2:Y:S01]  /*1a4d0*/  LDL.LU R153, [R1+0x44] ;  /* 0x0000440001997983 */ /* 0x000ea20000300800 */
[----:B------:R-:W-:Y:S08]  /*1a4e0*/  MUFU.EX2 R21, R178 ;  /* 0x000000b200157308 */ /* 0x000ff00000000800 */
[----:B------:R-:W3:Y:S01]  /*1a4f0*/  MUFU.EX2 R20, R182 ;  /* 0x000000b600147308 */ /* 0x000ee20000000800 */
[----:B------:R-:W-:Y:S01]  /*1a500*/  @!P1 HADD2 R144, -R96.H0_H0, -RZ.H0_H0 ;  /* 0xa00000ff60909230 */ /* 0x000fe20000000900 */
[----:B------:R-:W-:-:S06]  /*1a510*/  LOP3.LUT R7, R23, 0xff, RZ, 0xc0, !PT ;  /* 0x000000ff17077812 */ /* 0x000fcc00078ec0ff */
[----:B------:R-:W-:Y:S01]  /*1a520*/  MUFU.EX2 R26, R56 ;  /* 0x00000038001a7308 */ /* 0x000fe20000000800 */
[----:B------:R-:W-:Y:S02]  /*1a530*/  @!P1 PRMT R96, R144, 0x5410, RZ ;  /* 0x0000541090609816 */ /* 0x000fe400000000ff */
[----:B------:R-:W-:-:S05]  /*1a540*/  F2FP.PACK_AB R168, R0, R2 ;  /* 0x0000000200a8723e */ /* 0x000fca00000000ff */
[----:B------:R-:W4:Y:S01]  /*1a550*/  MUFU.EX2 R36, R53 ;  /* 0x0000003500247308 */ /* 0x000f220000000800 */
[----:B------:R-:W-:Y:S01]  /*1a560*/  ISETP.GE.U32.AND P1, PT, R194, R7, PT ;  /* 0x00000007c200720c */ /* 0x000fe20003f26070 */
[----:B------:R-:W-:Y:S01]  /*1a570*/  @!P6 HADD2 R149, -R81.H0_H0, -RZ.H0_H0 ;  /* 0xa00000ff5195e230 */ /* 0x000fe20000000900 */
[----:B---3--:R-:W-:-:S05]  /*1a580*/  F2FP.PACK_AB R0, R20, R21 ;  /* 0x000000151400723e */ /* 0x008fca00000000ff */
[----:B------:R-:W3:Y:S01]  /*1a590*/  MUFU.EX2 R6, R111 ;  /* 0x0000006f00067308 */ /* 0x000ee20000000800 */
[C---:B------:R-:W-:Y:S01]  /*1a5a0*/  PRMT R68, R0.reuse, 0x7610, R68 ;  /* 0x0000761000447816 */ /* 0x040fe20000000044 */
[----:B------:R-:W-:Y:S01]  /*1a5b0*/  IMAD.MOV.U32 R148, RZ, RZ, R243 ;  /* 0x000000ffff947224 */ /* 0x000fe200078e00f3 */
[----:B------:R-:W-:-:S05]  /*1a5c0*/  PRMT R67, R0, 0x7632, R67 ;  /* 0x0000763200437816 */ /* 0x000fca0000000043 */
[----:B------:R-:W3:Y:S01]  /*1a5d0*/  MUFU.EX2 R7, R184 ;  /* 0x000000b800077308 */ /* 0x000ee20000000800 */
[----:B------:R-:W-:Y:S01]  /*1a5e0*/  @!P6 PRMT R81, R149, 0x5410, RZ ;  /* 0x000054109551e816 */ /* 0x000fe200000000ff */
[----:B------:R-:W-:Y:S02]  /*1a5f0*/  IMAD.MOV.U32 R149, RZ, RZ, R242 ;  /* 0x000000ffff957224 */ /* 0x000fe400078e00f2 */
[----:B------:R-:W-:-:S04]  /*1a600*/  FMUL.FTZ R243, R175, R3 ;  /* 0x00000003aff37220 */ /* 0x000fc80000410000 */
[----:B-1----:R-:W1:Y:S01]  /*1a610*/  MUFU.EX2 R5, R185 ;  /* 0x000000b900057308 */ /* 0x002e620000000800 */
[----:B------:R-:W-:Y:S02]  /*1a620*/  FMUL.FTZ R242, R174, R3 ;  /* 0x00000003aef27220 */ /* 0x000fe40000410000 */
[----:B------:R-:W-:Y:S01]  /*1a630*/  IMAD.MOV.U32 R175, RZ, RZ, R251 ;  /* 0x000000ffffaf7224 */ /* 0x000fe200078e00fb */
[----:B----4-:R-:W-:Y:S01]  /*1a640*/  F2FP.PACK_AB R2, R36, R26 ;  /* 0x0000001a2402723e */ /* 0x010fe200000000ff */
[----:B------:R-:W-:-:S03]  /*1a650*/  IMAD.MOV.U32 R182, RZ, RZ, R240 ;  /* 0x000000ffffb67224 */ /* 0x000fc600078e00f0 */
[----:B------:R-:W-:Y:S01]  /*1a660*/  MUFU.EX2 R0, R52 ;  /* 0x0000003400007308 */ /* 0x000fe20000000800 */
[----:B------:R-:W-:Y:S02]  /*1a670*/  IMAD.MOV.U32 R174, RZ, RZ, R250 ;  /* 0x000000ffffae7224 */ /* 0x000fe400078e00fa */
[----:B------:R-:W-:Y:S02]  /*1a680*/  IMAD.MOV.U32 R177, RZ, RZ, R247 ;  /* 0x000000ffffb17224 */ /* 0x000fe400078e00f7 */
[----:B------:R-:W-:Y:S02]  /*1a690*/  IMAD.MOV.U32 R206, RZ, RZ, R109 ;  /* 0x000000ffffce7224 */ /* 0x000fe400078e006d */
[----:B------:R-:W-:Y:S01]  /*1a6a0*/  IMAD.MOV.U32 R144, RZ, RZ, R108 ;  /* 0x000000ffff907224 */ /* 0x000fe200078e006c */
[----:B------:R4:W-:Y:S01]  /*1a6b0*/  MUFU.EX2 R9, R183 ;  /* 0x000000b700097308 */ /* 0x0009e20000000800 */
        /* <DEDUP_REMOVED lines=8> */
[----:B----4-:R-:W-:Y:S02]  /*1a740*/  IMAD.MOV.U32 R183, RZ, RZ, R241 ;  /* 0x000000ffffb77224 */ /* 0x010fe400078e00f1 */
        /* <DEDUP_REMOVED lines=15> */
[----:B------:R-:W-:Y:S01]  /*1a840*/  FMUL.FTZ R184, R99, R3 ;  /* 0x0000000363b87220 */ /* 0x000fe20000410000 */
[C---:B---3--:R-:W-:Y:S01]  /*1a850*/  F2FP.PACK_AB R16, R6.reuse, R41 ;  /* 0x000000290610723e */ /* 0x048fe200000000ff */
[----:B------:R-:W-:Y:S01]  /*1a860*/  MUFU.EX2 R3, R197 ;  /* 0x000000c500037308 */ /* 0x000fe20000000800 */
[----:B------:R-:W-:Y:S01]  /*1a870*/  FADD.FTZ R6, R6, R176 ;  /* 0x000000b006067221 */ /* 0x000fe20000010000 */
[----:B------:R-:W-:-:S02]  /*1a880*/  PRMT R66, R2, 0x7610, R66 ;  /* 0x0000761002427816 */ /* 0x000fc40000000042 */
[----:B------:R-:W-:Y:S01]  /*1a890*/  PRMT R61, R2, 0x7632, R61 ;  /* 0x00007632023d7816 */ /* 0x000fe2000000003d */
[----:B------:R-:W-:-:S03]  /*1a8a0*/  FADD.FTZ R6, R7, R6 ;  /* 0x0000000607067221 */ /* 0x000fc60000010000 */
[----:B------:R-:W3:Y:S01]  /*1a8b0*/  MUFU.EX2 R2, R187 ;  /* 0x000000bb00027308 */ /* 0x000ee20000000800 */
[C---:B-1----:R-:W-:Y:S01]  /*1a8c0*/  F2FP.PACK_AB R23, R5.reuse, R7 ;  /* 0x000000070517723e */ /* 0x042fe200000000ff */
[----:B------:R-:W-:Y:S01]  /*1a8d0*/  FADD.FTZ R12, R5, R6 ;  /* 0x00000006050c7221 */ /* 0x000fe20000010000 */
[----:B------:R-:W-:-:S05]  /*1a8e0*/  F2FP.PACK_AB R25, R10, R11 ;  /* 0x0000000b0a19723e */ /* 0x000fca00000000ff */
[----:B------:R-:W1:Y:S08]  /*1a8f0*/  MUFU.EX2 R7, R199 ;  /* 0x000000c700077308 */ /* 0x000e700000000800 */
[----:B------:R-:W4:Y:S01]  /*1a900*/  MUFU.EX2 R6, R201 ;  /* 0x000000c900067308 */ /* 0x000f220000000800 */
[----:B---3--:R-:W-:Y:S01]  /*1a910*/  F2FP.PACK_AB R24, R2, R3 ;  /* 0x000000030218723e */ /* 0x008fe200000000ff */
[----:B------:R-:W-:-:S02]  /*1a920*/  IMAD.MOV.U32 R197, RZ, RZ, R145 ;  /* 0x000000ffffc57224 */ /* 0x000fc400078e0091 */
[----:B------:R-:W-:-:S04]  /*1a930*/  IMAD.MOV.U32 R145, RZ, RZ, R177 ;  /* 0x000000ffff917224 */ /* 0x000fc800078e00b1 */
[----:B------:R-:W-:Y:S02]  /*1a940*/  IMAD.MOV.U32 R187, RZ, RZ, R145 ;  /* 0x000000ffffbb7224 */ /* 0x000fe400078e0091 */
[----:B--2---:R-:W-:-:S04]  /*1a950*/  FFMA.FTZ R5, R153, R0, R11 ;  /* 0x0000000099057223 */ /* 0x004fc8000001000b */
[----:B------:R-:W-:Y:S02]  /*1a960*/  FADD.FTZ R10, R10, R5 ;  /* 0x000000050a0a7221 */ /* 0x000fe40000010000 */
[----:B------:R-:W-:-:S04]  /*1a970*/  FADD.FTZ R5, R3, R12 ;  /* 0x0000000c03057221 */ /* 0x000fc80000010000 */
[----:B------:R-:W-:Y:S02]  /*1a980*/  FADD.FTZ R11, R2, R5 ;  /* 0x00000005020b7221 */ /* 0x000fe40000010000 */
[----:B------:R-:W2:Y:S01]  /*1a990*/  MUFU.EX2 R5, R219 ;  /* 0x000000db00057308 */ /* 0x000ea20000000800 */
[----:B------:R-:W-:Y:S01]  /*1a9a0*/  FADD.FTZ R2, R13, R10 ;  /* 0x0000000a0d027221 */ /* 0x000fe20000010000 */
[----:B------:R-:W-:-:S03]  /*1a9b0*/  F2FP.PACK_AB R13, R9, R13 ;  /* 0x0000000d090d723e */ /* 0x000fc600000000ff */
[----:B------:R-:W-:Y:S02]  /*1a9c0*/  FADD.FTZ R9, R9, R2 ;  /* 0x0000000209097221 */ /* 0x000fe40000010000 */
[----:B-1----:R-:W-:Y:S01]  /*1a9d0*/  FADD.FTZ R2, R7, R11 ;  /* 0x0000000b07027221 */ /* 0x002fe20000010000 */
[----:B----4-:R-:W-:-:S03]  /*1a9e0*/  F2FP.PACK_AB R12, R6, R7 ;  /* 0x00000007060c723e */ /* 0x010fc600000000ff */
[----:B------:R-:W-:Y:S02]  /*1a9f0*/  FADD.FTZ R7, R6, R2 ;  /* 0x0000000206077221 */ /* 0x000fe40000010000 */
[----:B------:R-:W-:Y:S01]  /*1aa00*/  FADD.FTZ R6, R8, R9 ;  /* 0x0000000908067221 */ /* 0x000fe20000010000 */
[----:B--2---:R-:W-:-:S03]  /*1aa10*/  F2FP.PACK_AB R43, R5, R8 ;  /* 0x00000008052b723e */ /* 0x004fc600000000ff */
[----:B------:R-:W-:Y:S02]  /*1aa20*/  FADD.FTZ R6, R5, R6 ;  /* 0x0000000605067221 */ /* 0x000fe40000010000 */
[----:B------:R-:W-:-:S05]  /*1aa30*/  IMAD.SHL.U32 R5, R205, 0x2, RZ ;  /* 0x00000002cd057824 */ /* 0x000fca00078e00ff */
[----:B------:R-:W-:Y:S01]  /*1aa40*/  LOP3.LUT R5, R175, R5, RZ, 0x3c, !PT ;  /* 0x00000005af057212 */ /* 0x000fe200078e3cff */
[----:B------:R-:W-:-:S03]  /*1aa50*/  IMAD.MOV.U32 R153, RZ, RZ, R149 ;  /* 0x000000ffff997224 */ /* 0x000fc600078e0095 */
[----:B------:R-:W-:Y:S01]  /*1aa60*/  LOP3.LUT R5, R5, R183, RZ, 0x3c, !PT ;  /* 0x000000b705057212 */ /* 0x000fe200078e3cff */
[----:B------:R-:W-:Y:S02]  /*1aa70*/  IMAD.MOV.U32 R149, RZ, RZ, R148 ;  /* 0x000000ffff957224 */ /* 0x000fe400078e0094 */
[----:B------:R-:W-:Y:S01]  /*1aa80*/  IMAD.MOV.U32 R148, RZ, RZ, R144 ;  /* 0x000000ffff947224 */ /* 0x000fe200078e0090 */
[----:B------:R-:W-:Y:S01]  /*1aa90*/  MUFU.EX2 R8, R222 ;  /* 0x000000de00087308 */ /* 0x000fe20000000800 */
[----:B------:R-:W-:-:S07]  /*1aaa0*/  IMAD.WIDE.U32 R144, R5, -0x326172a9, RZ ;  /* 0xcd9e8d5705907825 */ /* 0x000fce00078e00ff */
[----:B------:R1:W-:Y:S02]  /*1aab0*/  MUFU.EX2 R5, R223 ;  /* 0x000000df00057308 */ /* 0x0003e40000000800 */
[----:B-1----:R-:W2:Y:S06]  /*1aac0*/  LDL.LU.64 R222, [R1+0x120] ;  /* 0x0001200001de7983 */ /* 0x002eac0000300a00 */
[----:B------:R-:W1:Y:S08]  /*1aad0*/  MUFU.EX2 R3, R220 ;  /* 0x000000dc00037308 */ /* 0x000e700000000800 */
[----:B------:R3:W4:Y:S02]  /*1aae0*/  MUFU.EX2 R2, R221 ;  /* 0x000000dd00027308 */ /* 0x0007240000000800 */
[----:B---3--:R-:W3:Y:S01]  /*1aaf0*/  LDL.64 R220, [R1+0x90] ;  /* 0x0000900001dc7983 */ /* 0x008ee20000100a00 */
[----:B-1----:R-:W-:-:S02]  /*1ab00*/  FADD.FTZ R6, R3, R6 ;  /* 0x0000000603067221 */ /* 0x002fc40000010000 */
[----:B------:R-:W-:Y:S01]  /*1ab10*/  FADD.FTZ R7, R15, R7 ;  /* 0x000000070f077221 */ /* 0x000fe20000010000 */
[C---:B----4-:R-:W-:Y:S01]  /*1ab20*/  F2FP.PACK_AB R15, R2.reuse, R3 ;  /* 0x00000003020f723e */ /* 0x050fe200000000ff */
[----:B------:R-:W-:Y:S01]  /*1ab30*/  FADD.FTZ R10, R2, R6 ;  /* 0x00000006020a7221 */ /* 0x000fe20000010000 */
[----:B------:R-:W-:Y:S02]  /*1ab40*/  LOP3.LUT R2, R145, R213, R210, 0x96, !PT ;  /* 0x000000d591027212 */ /* 0x000fe400078e96d2 */
[----:B------:R-:W-:-:S03]  /*1ab50*/  LOP3.LUT R6, R203, R229, R144, 0x96, !PT ;  /* 0x000000e5cb067212 */ /* 0x000fc600078e9690 */
[----:B------:R-:W-:Y:S01]  /*1ab60*/  IMAD.WIDE.U32 R2, R2, -0x2daee0ad, RZ ;  /* 0xd2511f5302027825 */ /* 0x000fe200078e00ff */
[----:B------:R-:W-:-:S03]  /*1ab70*/  @!P4 HADD2 R152, -R69.H0_H0, -RZ.H0_H0 ;  /* 0xa00000ff4598c230 */ /* 0x000fc60000000900 */
[----:B------:R-:W-:Y:S01]  /*1ab80*/  FADD.FTZ R11, R14, R7 ;  /* 0x000000070e0b7221 */ /* 0x000fe20000010000 */
[----:B------:R-:W-:Y:S01]  /*1ab90*/  LOP3.LUT R3, R3, R228, R234, 0x96, !PT ;  /* 0x000000e403037212 */ /* 0x000fe200078e96ea */
[----:B------:R-:W-:Y:S01]  /*1aba0*/  IMAD.WIDE.U32 R6, R6, -0x2daee0ad, RZ ;  /* 0xd2511f5306067825 */ /* 0x000fe200078e00ff */
[----:B------:R-:W-:-:S03]  /*1abb0*/  @!P4 PRMT R69, R152, 0x5410, RZ ;  /* 0x000054109845c816 */ /* 0x000fc600000000ff */
[----:B------:R-:W-:Y:S02]  /*1abc0*/  IMAD.MOV.U32 R174, RZ, RZ, R62 ;  /* 0x000000ffffae7224 */ /* 0x000fe400078e003e */
[----:B------:R-:W-:Y:S01]  /*1abd0*/  IMAD.MOV.U32 R152, RZ, RZ, R63 ;  /* 0x000000ffff987224 */ /* 0x000fe200078e003f */
[----:B------:R-:W-:Y:S01]  /*1abe0*/  LOP3.LUT R2, R7, R200, R2, 0x96, !PT ;  /* 0x000000c807027212 */ /* 0x000fe200078e9602 */
[----:B------:R-:W-:-:S04]  /*1abf0*/  IMAD.WIDE.U32 R62, R3, -0x326172a9, RZ ;  /* 0xcd9e8d57033e7825 */ /* 0x000fc800078e00ff */
[----:B------:R-:W-:Y:S01]  /*1ac00*/  IMAD.WIDE.U32 R86, R2, -0x326172a9, RZ ;  /* 0xcd9e8d5702567825 */ /* 0x000fe200078e00ff */
[----:B------:R-:W-:-:S04]  /*1ac10*/  LOP3.LUT R3, R63, R198, R202, 0x96, !PT ;  /* 0x000000c63f037212 */ /* 0x000fc800078e96ca */
[----:B------:R-:W-:Y:S01]  /*1ac20*/  LOP3.LUT R7, R87, R149, R62, 0x96, !PT ;  /* 0x0000009557077212 */ /* 0x000fe200078e963e */
[----:B------:R-:W-:-:S05]  /*1ac30*/  IMAD.WIDE.U32 R2, R3, -0x2daee0ad, RZ ;  /* 0xd2511f5303027825 */ /* 0x000fca00078e00ff */
[----:B------:R-:W-:Y:S01]  /*1ac40*/  LOP3.LUT R9, R3, R153, R6, 0x96, !PT ;  /* 0x0000009903097212 */ /* 0x000fe200078e9606 */
[----:B------:R-:W-:Y:S01]  /*1ac50*/  IMAD.WIDE.U32 R6, R7, -0x2daee0ad, RZ ;  /* 0xd2511f5307067825 */ /* 0x000fe200078e00ff */
[----:B------:R-:W-:Y:S02]  /*1ac60*/  @!P3 HADD2 R83, -R68.H0_H0, -RZ.H0_H0 ;  /* 0xa00000ff4453b230 */ /* 0x000fe40000000900 */
[----:B------:R-:W-:Y:S01]  /*1ac70*/  @!P2 HADD2 R82, -R67.H0_H0, -RZ.H0_H0 ;  /* 0xa00000ff4352a230 */ /* 0x000fe20000000900 */
[----:B------:R-:W-:Y:S01]  /*1ac80*/  FADD.FTZ R3, R8, R10 ;  /* 0x0000000a08037221 */ /* 0x000fe20000010000 */
[----:B------:R-:W-:Y:S02]  /*1ac90*/  LOP3.LUT R2, R7, R197, R2, 0x96, !PT ;  /* 0x000000c507027212 */ /* 0x000fe400078e9602 */
[----:B------:R-:W-:Y:S01]  /*1aca0*/  PRMT R177, R68, 0x5410, R67 ;  /* 0x0000541044b17816 */ /* 0x000fe20000000043 */
[----:B------:R-:W-:Y:S01]  /*1acb0*/  FADD.FTZ R10, R5, R3 ;  /* 0x00000003050a7221 */ /* 0x000fe20000010000 */
[----:B------:R-:W-:Y:S01]  /*1acc0*/  @!P3 PRMT R68, R83, 0x5410, RZ ;  /* 0x000054105344b816 */ /* 0x000fe200000000ff */
[----:B------:R-:W-:Y:S01]  /*1acd0*/  IMAD.WIDE.U32 R2, R2, -0x326172a9, RZ ;  /* 0xcd9e8d5702027825 */ /* 0x000fe200078e00ff */
[----:B------:R-:W-:-:S03]  /*1ace0*/  @!P2 PRMT R67, R82, 0x5410, RZ ;  /* 0x000054105243a816 */ /* 0x000fc600000000ff */
        /* <DEDUP_REMOVED lines=16> */
[----:B------:R-:W4:Y:S01]  /*1adf0*/  MUFU.EX2 R5, R225 ;  /* 0x000000e100057308 */ /* 0x000f220000000800 */
[----:B------:R-:W-:Y:S01]  /*1ae00*/  @!P0 HADD2 R70, -R61.H0_H0, -RZ.H0_H0 ;  /* 0xa00000ff3d468230 */ /* 0x000fe20000000900 */
[----:B------:R-:W-:Y:S02]  /*1ae10*/  LOP3.LUT R9, R2, 0xffff, RZ, 0xc0, !PT ;  /* 0x0000ffff02097812 */ /* 0x000fe400078ec0ff */
[----:B------:R-:W-:Y:S02]  /*1ae20*/  ISETP.GE.U32.AND P3, PT, R194, R8, PT ;  /* 0x00000008c200720c */ /* 0x000fe40003f66070 */
[----:B------:R-:W-:-:S02]  /*1ae30*/  SHF.R.U32.HI R8, RZ, 0x10, R2 ;  /* 0x00000010ff087819 */ /* 0x000fc40000011602 */
[----:B------:R-:W-:Y:S02]  /*1ae40*/  SHF.R.U32.HI R2, RZ, 0x18, R2 ;  /* 0x00000018ff027819 */ /* 0x000fe40000011602 */
[----:B------:R-:W-:Y:S02]  /*1ae50*/  PRMT R178, R66, 0x5410, R61 ;  /* 0x0000541042b27816 */ /* 0x000fe4000000003d */
[----:B------:R-:W-:Y:S02]  /*1ae60*/  @!P0 PRMT R61, R70, 0x5410, RZ ;  /* 0x00005410463d8816 */ /* 0x000fe400000000ff */
[----:B------:R-:W-:Y:S01]  /*1ae70*/  ISETP.GE.U32.AND P0, PT, R194, R2, PT ;  /* 0x00000002c200720c */ /* 0x000fe20003f06070 */
[----:B-1----:R-:W-:Y:S01]  /*1ae80*/  FADD.FTZ R2, R7, R10 ;  /* 0x0000000a07027221 */ /* 0x002fe20000010000 */
[----:B------:R-:W-:-:S03]  /*1ae90*/  PRMT R48, R16, 0x7610, R48 ;  /* 0x0000761010307816 */ /* 0x000fc60000000030 */
[----:B----4-:R-:W-:Y:S01]  /*1aea0*/  FADD.FTZ R10, R5, R2 ;  /* 0x00000002050a7221 */ /* 0x010fe20000010000 */
[----:B------:R-:W-:Y:S01]  /*1aeb0*/  SHF.R.U32.HI R2, RZ, 0x8, R9 ;  /* 0x00000008ff027819 */ /* 0x000fe20000011609 */
[----:B------:R-:W-:Y:S01]  /*1aec0*/  @!P2 HADD2 R98, -R48.H0_H0, -RZ.H0_H0 ;  /* 0xa00000ff3062a230 */ /* 0x000fe20000000900 */
[----:B------:R-:W-:Y:S02]  /*1aed0*/  PRMT R59, R16, 0x7632, R59 ;  /* 0x00007632103b7816 */ /* 0x000fe4000000003b */
[----:B------:R-:W-:Y:S01]  /*1aee0*/  LOP3.LUT R2, R2, 0xffff, RZ, 0xc0, !PT ;  /* 0x0000ffff02027812 */ /* 0x000fe200078ec0ff */
[----:B------:R-:W-:Y:S01]  /*1aef0*/  @!P1 HADD2 R71, -R66.H0_H0, -RZ.H0_H0 ;  /* 0xa00000ff42479230 */ /* 0x000fe20000000900 */
[----:B------:R-:W-:Y:S02]  /*1af00*/  PRMT R171, R48, 0x5410, R59 ;  /* 0x0000541030ab7816 */ /* 0x000fe4000000003b */
[----:B------:R-:W-:Y:S02]  /*1af10*/  @!P2 PRMT R48, R98, 0x5410, RZ ;  /* 0x000054106230a816 */ /* 0x000fe400000000ff */
[----:B------:R-:W-:-:S02]  /*1af20*/  ISETP.GE.U32.AND P2, PT, R194, R2, PT ;  /* 0x00000002c200720c */ /* 0x000fc40003f46070 */
[----:B------:R-:W-:Y:S02]  /*1af30*/  LOP3.LUT R3, R8, 0xff, RZ, 0xc0, !PT ;  /* 0x000000ff08037812 */ /* 0x000fe400078ec0ff */
[----:B------:R-:W-:Y:S02]  /*1af40*/  LOP3.LUT R2, R83, R152, R86, 0x96, !PT ;  /* 0x0000009853027212 */ /* 0x000fe400078e9656 */
[----:B------:R-:W-:Y:S02]  /*1af50*/  @!P1 PRMT R66, R71, 0x5410, RZ ;  /* 0x0000541047429816 */ /* 0x000fe400000000ff */
[----:B------:R-:W-:Y:S01]  /*1af60*/  ISETP.GE.U32.AND P1, PT, R194, R3, PT ;  /* 0x00000003c200720c */ /* 0x000fe20003f26070 */
[----:B------:R-:W-:Y:S01]  /*1af70*/  IMAD.WIDE.U32 R2, R2, -0x2daee0ad, RZ ;  /* 0xd2511f5302027825 */ /* 0x000fe200078e00ff */
[----:B------:R-:W-:Y:S02]  /*1af80*/  F2FP.PACK_AB R99, R5, R7 ;  /* 0x000000070563723e */ /* 0x000fe400000000ff */
[----:B------:R-:W-:-:S02]  /*1af90*/  PRMT R58, R55, 0x7610, R58 ;  /* 0x00007610373a7816 */ /* 0x000fc4000000003a */
[----:B------:R-:W-:Y:S02]  /*1afa0*/  LOP3.LUT R5, R3, R187, R6, 0x96, !PT ;  /* 0x000000bb03057212 */ /* 0x000fe400078e9606 */
[----:B------:R-:W-:Y:S02]  /*1afb0*/  PRMT R55, R55, 0x7632, R55 ;  /* 0x0000763237377816 */ /* 0x000fe40000000037 */
[----:B------:R-:W-:Y:S01]  /*1afc0*/  SHF.R.U32.HI R6, RZ, 0x10, R5 ;  /* 0x00000010ff067819 */ /* 0x000fe20000011605 */
[----:B------:R-:W-:Y:S01]  /*1afd0*/  @!P5 HADD2 R147, -R58.H0_H0, -RZ.H0_H0 ;  /* 0xa00000ff3a93d230 */ /* 0x000fe20000000900 */
[----:B------:R-:W-:Y:S01]  /*1afe0*/  PRMT R54, R23, 0x7610, R54 ;  /* 0x0000761017367816 */ /* 0x000fe20000000036 */
[----:B------:R-:W-:Y:S01]  /*1aff0*/  @!P6 HADD2 R146, -R59.H0_H0, -RZ.H0_H0 ;  /* 0xa00000ff3b92e230 */ /* 0x000fe20000000900 */
[----:B------:R-:W-:Y:S02]  /*1b000*/  LOP3.LUT R6, R6, 0xff, RZ, 0xc0, !PT ;  /* 0x000000ff06067812 */ /* 0x000fe400078ec0ff */
[----:B------:R-:W-:Y:S01]  /*1b010*/  PRMT R170, R58, 0x5410, R55 ;  /* 0x000054103aaa7816 */ /* 0x000fe20000000037 */
[----:B------:R-:W-:Y:S01]  /*1b020*/  @!P3 HADD2 R156, -R54.H0_H0, -RZ.H0_H0 ;  /* 0xa00000ff369cb230 */ /* 0x000fe20000000900 */
[----:B------:R-:W-:Y:S01]  /*1b030*/  @!P5 PRMT R58, R147, 0x5410, RZ ;  /* 0x00005410933ad816 */ /* 0x000fe200000000ff */
[----:B------:R-:W-:Y:S01]  /*1b040*/  FADD.FTZ R11, R17, R11 ;  /* 0x0000000b110b7221 */ /* 0x000fe20000010000 */
[----:B------:R-:W-:-:S02]  /*1b050*/  PRMT R49, R23, 0x7632, R49 ;  /* 0x0000763217317816 */ /* 0x000fc40000000031 */
[----:B------:R-:W-:Y:S02]  /*1b060*/  ISETP.GE.U32.AND P5, PT, R194, R6, PT ;  /* 0x00000006c200720c */ /* 0x000fe40003fa6070 */
[----:B------:R-:W-:Y:S02]  /*1b070*/  LOP3.LUT R6, R2, 0xff, RZ, 0xc0, !PT ;  /* 0x000000ff02067812 */ /* 0x000fe400078ec0ff */
[----:B------:R-:W-:Y:S01]  /*1b080*/  @!P6 PRMT R59, R146, 0x5410, RZ ;  /* 0x00005410923be816 */ /* 0x000fe200000000ff */
[----:B------:R-:W-:Y:S01]  /*1b090*/  FADD.FTZ R7, R19, R11 ;  /* 0x0000000b13077221 */ /* 0x000fe20000010000 */
[----:B------:R-:W-:Y:S01]  /*1b0a0*/  PRMT R146, R54, 0x5410, R49 ;  /* 0x0000541036927816 */ /* 0x000fe20000000031 */
[----:B------:R-:W-:Y:S01]  /*1b0b0*/  @!P2 HADD2 R155, -R49.H0_H0, -RZ.H0_H0 ;  /* 0xa00000ff319ba230 */ /* 0x000fe20000000900 */
[----:B------:R-:W-:Y:S02]  /*1b0c0*/  @!P3 PRMT R54, R156, 0x5410, RZ ;  /* 0x000054109c36b816 */ /* 0x000fe400000000ff */
[----:B------:R-:W-:Y:S01]  /*1b0d0*/  ISETP.GE.U32.AND P3, PT, R194, R6, PT ;  /* 0x00000006c200720c */ /* 0x000fe20003f66070 */
[----:B------:R-:W-:Y:S01]  /*1b0e0*/  @!P4 HADD2 R150, -R55.H0_H0, -RZ.H0_H0 ;  /* 0xa00000ff3796c230 */ /* 0x000fe20000000900 */
[----:B------:R-:W-:Y:S01]  /*1b0f0*/  LOP3.LUT R6, R5, 0xff, RZ, 0xc0, !PT ;  /* 0x000000ff05067812 */ /* 0x000fe200078ec0ff */
[----:B------:R-:W-:Y:S01]  /*1b100*/  FADD.FTZ R11, R18, R7 ;  /* 0x00000007120b7221 */ /* 0x000fe20000010000 */
[----:B------:R-:W-:-:S02]  /*1b110*/  SHF.R.U32.HI R7, RZ, 0x18, R5 ;  /* 0x00000018ff077819 */ /* 0x000fc40000011605 */
[----:B------:R-:W-:Y:S02]  /*1b120*/  @!P2 PRMT R49, R155, 0x5410, RZ ;  /* 0x000054109b31a816 */ /* 0x000fe400000000ff */
[----:B------:R-:W-:Y:S02]  /*1b130*/  ISETP.GE.U32.AND P2, PT, R194, R6, PT ;  /* 0x00000006c200720c */ /* 0x000fe40003f46070 */
[----:B------:R-:W-:Y:S01]  /*1b140*/  @!P4 PRMT R55, R150, 0x5410, RZ ;  /* 0x000054109637c816 */ /* 0x000fe200000000ff */
[----:B------:R-:W1:Y:S01]  /*1b150*/  MUFU.EX2 R6, R226 ;  /* 0x000000e200067308 */ /* 0x000e620000000800 */
[----:B------:R-:W-:Y:S02]  /*1b160*/  ISETP.GE.U32.AND P4, PT, R194, R7, PT ;  /* 0x00000007c200720c */ /* 0x000fe40003f86070 */
[----:B------:R-:W-:Y:S02]  /*1b170*/  LOP3.LUT R9, R2, 0xffff, RZ, 0xc0, !PT ;  /* 0x0000ffff02097812 */ /* 0x000fe400078ec0ff */
[----:B------:R-:W-:-:S02]  /*1b180*/  SHF.R.U32.HI R8, RZ, 0x10, R2 ;  /* 0x00000010ff087819 */ /* 0x000fc40000011602 */
[----:B------:R-:W-:Y:S02]  /*1b190*/  SHF.R.U32.HI R7, RZ, 0x18, R2 ;  /* 0x00000018ff077819 */ /* 0x000fe40000011602 */
[----:B------:R-:W-:Y:S01]  /*1b1a0*/  LOP3.LUT R3, R5, 0xffff, RZ, 0xc0, !PT ;  /* 0x0000ffff05037812 */ /* 0x000fe200078ec0ff */
[----:B------:R-:W4:Y:S03]  /*1b1b0*/  MUFU.EX2 R2, R227 ;  /* 0x000000e300027308 */ /* 0x000f260000000800 */
[----:B------:R-:W-:-:S04]  /*1b1c0*/  SHF.R.U32.HI R3, RZ, 0x8, R3 ;  /* 0x00000008ff037819 */ /* 0x000fc80000011603 */
[----:B------:R-:W-:-:S04]  /*1b1d0*/  LOP3.LUT R3, R3, 0xffff, RZ, 0xc0, !PT ;  /* 0x0000ffff03037812 */ /* 0x000fc800078ec0ff */
[----:B------:R-:W-:Y:S01]  /*1b1e0*/  ISETP.GE.U32.AND P6, PT, R194, R3, PT ;  /* 0x00000003c200720c */ /* 0x000fe20003fc6070 */
[----:B-1----:R-:W-:Y:S01]  /*1b1f0*/  FADD.FTZ R3, R6, R10 ;  /* 0x0000000a06037221 */ /* 0x002fe20000010000 */
[----:B------:R-:W-:Y:S02]  /*1b200*/  PRMT R53, R46, 0x7610, R53 ;  /* 0x000076102e357816 */ /* 0x000fe40000000035 */
[----:B------:R-:W-:Y:S02]  /*1b210*/  PRMT R47, R24, 0x7610, R47 ;  /* 0x00007610182f7816 */ /* 0x000fe4000000002f */
[C---:B----4-:R-:W-:Y:S01]  /*1b220*/  F2FP.PACK_AB R98, R2.reuse, R6 ;  /* 0x000000060262723e */ /* 0x050fe200000000ff */
[----:B------:R-:W-:Y:S01]  /*1b230*/  FADD.FTZ R6, R2, R3 ;  /* 0x0000000302067221 */ /* 0x000fe20000010000 */
[----:B------:R-:W-:Y:S01]  /*1b240*/  SHF.R.U32.HI R2, RZ, 0x8, R9 ;  /* 0x00000008ff027819 */ /* 0x000fe20000011609 */
[----:B------:R-:W-:Y:S01]  /*1b250*/  @!P1 HADD2 R154, -R53.H0_H0, -RZ.H0_H0 ;  /* 0xa00000ff359a9230 */ /* 0x000fe20000000900 */
[----:B------:R-:W-:Y:S01]  /*1b260*/  PRMT R52, R46, 0x7632, R52 ;  /* 0x000076322e347816 */ /* 0x000fe20000000034 */
[----:B------:R-:W-:Y:S01]  /*1b270*/  @!P2 HADD2 R157, -R47.H0_H0, -RZ.H0_H0 ;  /* 0xa00000ff2f9da230 */ /* 0x000fe20000000900 */
[----:B------:R-:W-:Y:S01]  /*1b280*/  PRMT R46, R24, 0x7632, R46 ;  /* 0x00007632182e7816 */ /* 0x000fe2000000002e */
[----:B------:R-:W-:Y:S01]  /*1b290*/  IMAD.MOV.U32 R225, RZ, RZ, R149 ;  /* 0x000000ffffe17224 */ /* 0x000fe200078e0095 */
[----:B------:R-:W-:Y:S01]  /*1b2a0*/  LOP3.LUT R5, R8, 0xff, RZ, 0xc0, !PT ;  /* 0x000000ff08057812 */ /* 0x000fe200078ec0ff */
[----:B------:R-:W-:Y:S01]  /*1b2b0*/  IMAD.MOV.U32 R149, RZ, RZ, R206 ;  /* 0x000000ffff957224 */ /* 0x000fe200078e00ce */
[----:B------:R-:W-:-:S02]  /*1b2c0*/  LOP3.LUT R2, R2, 0xffff, RZ, 0xc0, !PT ;  /* 0x0000ffff02027812 */ /* 0x000fc400078ec0ff */
[----:B------:R-:W-:Y:S02]  /*1b2d0*/  PRMT R147, R53, 0x5410, R52 ;  /* 0x0000541035937816 */ /* 0x000fe40000000034 */
[----:B------:R-:W-:Y:S02]  /*1b2e0*/  PRMT R206, R47, 0x5410, R46 ;  /* 0x000054102fce7816 */ /* 0x000fe4000000002e */
[----:B------:R-:W-:Y:S02]  /*1b2f0*/  @!P1 PRMT R53, R154, 0x5410, RZ ;  /* 0x000054109a359816 */ /* 0x000fe400000000ff */
[----:B------:R-:W-:Y:S02]  /*1b300*/  @!P2 PRMT R47, R157, 0x5410, RZ ;  /* 0x000054109d2fa816 */ /* 0x000fe400000000ff */
[C---:B------:R-:W-:Y:S02]  /*1b310*/  ISETP.GE.U32.AND P1, PT, R194.reuse, R5, PT ;  /* 0x00000005c200720c */ /* 0x040fe40003f26070 */
[----:B------:R-:W-:Y:S01]  /*1b320*/  ISETP.GE.U32.AND P2, PT, R194, R2, PT ;  /* 0x00000002c200720c */ /* 0x000fe20003f46070 */
[----:B------:R-:W1:Y:S01]  /*1b330*/  MUFU.EX2 R5, R232 ;  /* 0x000000e800057308 */ /* 0x000e620000000800 */
[----:B------:R-:W-:-:S02]  /*1b340*/  PRMT R44, R51, 0x7632, R44 ;  /* 0x00007632332c7816 */ /* 0x000fc4000000002c */
[----:B------:R-:W-:-:S05]  /*1b350*/  PRMT R50, R12, 0x7632, R50 ;  /* 0x000076320c327816 */ /* 0x000fca0000000032 */
[----:B------:R-:W4:Y:S01]  /*1b360*/  MUFU.EX2 R3, R233 ;  /* 0x000000e900037308 */ /* 0x000f220000000800 */
[----:B------:R-:W-:Y:S01]  /*1b370*/  PRMT R45, R51, 0x7610, R45 ;  /* 0x00007610332d7816 */ /* 0x000fe2000000002d */
[----:B------:R-:W-:Y:S01]  /*1b380*/  @!P0 HADD2 R151, -R52.H0_H0, -RZ.H0_H0 ;  /* 0xa00000ff34978230 */ /* 0x000fe20000000900 */
[----:B------:R-:W-:Y:S01]  /*1b390*/  PRMT R51, R12, 0x7610, R51 ;  /* 0x000076100c337816 */ /* 0x000fe20000000033 */
[----:B------:R-:W-:Y:S01]  /*1b3a0*/  @!P6 HADD2 R158, -R46.H0_H0, -RZ.H0_H0 ;  /* 0xa00000ff2e9ee230 */ /* 0x000fe20000000900 */
[----:B------:R-:W-:Y:S01]  /*1b3b0*/  PRMT R56, R57, 0x7632, R56 ;  /* 0x0000763239387816 */ /* 0x000fe20000000038 */
[----:B------:R-:W-:Y:S02]  /*1b3c0*/  @!P4 HADD2 R159, -R44.H0_H0, -RZ.H0_H0 ;  /* 0xa00000ff2c9fc230 */ /* 0x000fe40000000900 */
[----:B------:R-:W-:Y:S02]  /*1b3d0*/  @!P2 HADD2 R163, -R50.H0_H0, -RZ.H0_H0 ;  /* 0xa00000ff32a3a230 */ /* 0x000fe40000000900 */
[----:B------:R-:W-:Y:S01]  /*1b3e0*/  @!P1 HADD2 R162, -R57.H0_H0, -RZ.H0_H0 ;  /* 0xa00000ff39a29230 */ /* 0x000fe20000000900 */
[----:B------:R-:W-:Y:S01]  /*1b3f0*/  IMAD.MOV.U32 R226, RZ, RZ, R174 ;  /* 0x000000ffffe27224 */ /* 0x000fe200078e00ae */
[----:B------:R-:W-:Y:S01]  /*1b400*/  PRMT R201, R45, 0x5410, R44 ;  /* 0x000054102dc97816 */ /* 0x000fe2000000002c */
[----:B------:R-:W-:Y:S01]  /*1b410*/  FADD.FTZ R2, R22, R11 ;  /* 0x0000000b16027221 */ /* 0x000fe20000010000 */
[----:B------:R-:W-:-:S02]  /*1b420*/  PRMT R174, R51, 0x5410, R50 ;  /* 0x0000541033ae7816 */ /* 0x000fc40000000032 */
[----:B------:R-:W-:Y:S01]  /*1b430*/  PRMT R175, R57, 0x5410, R56 ;  /* 0x0000541039af7816 */ /* 0x000fe20000000038 */
        /* <DEDUP_REMOVED lines=29> */
[----:B-1----:R-:W-:Y:S02]  /*1b610*/  FADD.FTZ R0, R5, R6 ;  /* 0x0000000605007221 */ /* 0x002fe40000010000 */
[----:B------:R-:W-:Y:S01]  /*1b620*/  FADD.FTZ R2, R21, R2 ;  /* 0x0000000215027221 */ /* 0x000fe20000010000 */
[C---:B----4-:R-:W-:Y:S01]  /*1b630*/  F2FP.PACK_AB R60, R3.reuse, R5 ;  /* 0x00000005033c723e */ /* 0x050fe200000000ff */
[----:B------:R-:W-:Y:S02]  /*1b640*/  FADD.FTZ R3, R3, R0 ;  /* 0x0000000003037221 */ /* 0x000fe40000010000 */
[----:B------:R-:W-:Y:S01]  /*1b650*/  FADD.FTZ R0, R20, R2 ;  /* 0x0000000214007221 */ /* 0x000fe20000010000 */
[----:B--2---:R-:W-:Y:S02]  /*1b660*/  LOP3.LUT R2, R145, R213, R222, 0x96, !PT ;  /* 0x000000d591027212 */ /* 0x004fe400078e96de */
[----:B------:R1:W-:Y:S01]  /*1b670*/  STL [R1+0x44], R3 ;  /* 0x0000440301007387 */ /* 0x0003e20000100800 */
[----:B------:R-:W-:-:S03]  /*1b680*/  ISETP.GE.U32.AND P0, PT, R194, R7, PT ;  /* 0x00000007c200720c */ /* 0x000fc60003f06070 */
[----:B------:R3:W-:Y:S01]  /*1b690*/  STL [R1+0x180], R0 ;  /* 0x0001800001007387 */ /* 0x0007e20000100800 */
[----:B------:R-:W-:Y:S01]  /*1b6a0*/  @!P5 HADD2 R160, -R45.H0_H0, -RZ.H0_H0 ;  /* 0xa00000ff2da0d230 */ /* 0x000fe20000000900 */
[----:B------:R-:W-:Y:S02]  /*1b6b0*/  IMAD.MOV.U32 R227, RZ, RZ, R152 ;  /* 0x000000ffffe37224 */ /* 0x000fe400078e0098 */
        /* <DEDUP_REMOVED lines=50> */
[----:B------:R-:W-:Y:S01]  /*1b9e0*/  FADD.FTZ R4, R36, R10 ;  /* 0x0000000a24047221 */ /* 0x000fe20000010000 */
[----:B------:R-:W-:-:S04]  /*1b9f0*/  PRMT R42, R164, 0x7610, R42 ;  /* 0x00007610a42a7816 */ /* 0x000fc8000000002a */
[----:B------:R1:W-:Y:S01]  /*1ba00*/  STL [R1+0x184], R4 ;  /* 0x0001840401007387 */ /* 0x0003e20000100800 */
[----:B------:R-:W-:-:S06]  /*1ba10*/  PRMT R41, R164, 0x7632, R41 ;  /* 0x00007632a4297816 */ /* 0x000fcc0000000029 */
[----:B------:R-:W-:Y:S01]  /*1ba20*/  @!P0 HADD2 R72, -R42.H0_H0, -RZ.H0_H0 ;  /* 0xa00000ff2a488230 */ /* 0x000fe20000000900 */
[----:B------:R-:W-:-:S04]  /*1ba30*/  PRMT R73, R42, 0x5410, R41 ;  /* 0x000054102a497816 */ /* 0x000fc80000000029 */
        /* <DEDUP_REMOVED lines=10> */
[C---:B------:R-:W-:Y:S02]  /*1bae0*/  PRMT R39, R25.reuse, 0x7632, R39 ;  /* 0x0000763219277816 */ /* 0x040fe40000000027 */
[----:B------:R-:W-:Y:S02]  /*1baf0*/  LOP3.LUT R0, R0, 0xff, RZ, 0xc0, !PT ;  /* 0x000000ff00007812 */ /* 0x000fe400078ec0ff */
[----:B------:R-:W-:-:S02]  /*1bb00*/  PRMT R40, R25, 0x7610, R40 ;  /* 0x0000761019287816 */ /* 0x000fc40000000028 */
[----:B------:R-:W-:-:S03]  /*1bb10*/  ISETP.GE.U32.AND P1, PT, R194, R0, PT ;  /* 0x00000000c200720c */ /* 0x000fc60003f26070 */
        /* <DEDUP_REMOVED lines=15> */
[----:B------:R-:W-:Y:S02]  /*1bc10*/  @!P0 PRMT R37, R90, 0x5410, RZ ;  /* 0x000054105a258816 */ /* 0x000fe400000000ff */
[----:B------:R1:W2:Y:S01]  /*1bc20*/  LDL.LU.S16 R90, [R1+0x10] ;  /* 0x00001000015a7983 */ /* 0x0002a20000300600 */
[--C-:B------:R-:W-:Y:S02]  /*1bc30*/  SHF.R.U32.HI R0, RZ, 0x10, R2.reuse ;  /* 0x00000010ff007819 */ /* 0x100fe40000011602 */
[----:B------:R-:W-:Y:S01]  /*1bc40*/  SHF.R.U32.HI R2, RZ, 0x18, R2 ;  /* 0x00000018ff027819 */ /* 0x000fe20000011602 */
[----:B------:R-:W-:Y:S01]  /*1bc50*/  @!P1 HADD2 R88, -R40.H0_H0, -RZ.H0_H0 ;  /* 0xa00000ff28589230 */ /* 0x000fe20000000900 */
[C---:B------:R-:W-:Y:S02]  /*1bc60*/  PRMT R27, R13.reuse, 0x7632, R27 ;  /* 0x000076320d1b7816 */ /* 0x040fe4000000001b */
[----:B------:R-:W-:Y:S02]  /*1bc70*/  PRMT R36, R13, 0x7610, R36 ;  /* 0x000076100d247816 */ /* 0x000fe40000000024 */
[----:B------:R-:W-:Y:S01]  /*1bc80*/  PRMT R26, R179, 0x7610, R26 ;  /* 0x00007610b31a7816 */ /* 0x000fe2000000001a */
[----:B------:R-:W-:Y:S01]  /*1bc90*/  IMAD.MOV.U32 R74, RZ, RZ, R197 ;  /* 0x000000ffff4a7224 */ /* 0x000fe200078e00c5 */
[----:B------:R-:W-:Y:S01]  /*1bca0*/  ISETP.GE.U32.AND P0, PT, R194, R2, PT ;  /* 0x00000002c200720c */ /* 0x000fe20003f06070 */
[----:B------:R-:W-:Y:S01]  /*1bcb0*/  IMAD.WIDE.U32 R2, R5, -0x2daee0ad, RZ ;  /* 0xd2511f5305027825 */ /* 0x000fe200078e00ff */
[----:B------:R-:W-:-:S02]  /*1bcc0*/  LOP3.LUT R0, R0, 0xff, RZ, 0xc0, !PT ;  /* 0x000000ff00007812 */ /* 0x000fc400078ec0ff */
[----:B------:R-:W-:Y:S01]  /*1bcd0*/  PRMT R23, R43, 0x7632, R23 ;  /* 0x000076322b177816 */ /* 0x000fe20000000017 */
[----:B------:R-:W-:Y:S01]  /*1bce0*/  @!P3 HADD2 R166, -R51.H0_H0, -RZ.H0_H0 ;  /* 0xa00000ff33a6b230 */ /* 0x000fe20000000900 */
[----:B------:R-:W-:Y:S01]  /*1bcf0*/  @!P1 PRMT R40, R88, 0x5410, RZ ;  /* 0x0000541058289816 */ /* 0x000fe200000000ff */
[----:B------:R1:W3:Y:S01]  /*1bd00*/  LDL.LU.S16 R89, [R1+0x14] ;  /* 0x0000140001597983 */ /* 0x0002e20000300600 */
        /* <DEDUP_REMOVED lines=22> */
[----:B------:R-:W-:Y:S02]  /*1be70*/  PRMT R24, R43, 0x7610, R24 ;  /* 0x000076102b187816 */ /* 0x000fe40000000018 */
[----:B------:R-:W-:Y:S02]  /*1be80*/  LOP3.LUT R0, R2, 0xff, RZ, 0xc0, !PT ;  /* 0x000000ff02007812 */ /* 0x000fe400078ec0ff */
[----:B------:R-:W-:Y:S02]  /*1be90*/  @!P3 PRMT R51, R166, 0x5410, RZ ;  /* 0x00005410a633b816 */ /* 0x000fe400000000ff */
        /* <DEDUP_REMOVED lines=14> */
[----:B------:R-:W-:-:S03]  /*1bf80*/  @!P1 HADD2 R92, -R36.H0_H0, -RZ.H0_H0 ;  /* 0xa00000ff245c9230 */ /* 0x000fc60000000900 */
[----:B------:R-:W-:Y:S02]  /*1bf90*/  LOP3.LUT R0, R0, 0xff, RZ, 0xc0, !PT ;  /* 0x000000ff00007812 */ /* 0x000fe400078ec0ff */
[----:B------:R-:W-:Y:S02]  /*1bfa0*/  LOP3.LUT R4, R4, 0xff, RZ, 0xc0, !PT ;  /* 0x000000ff04047812 */ /* 0x000fe400078ec0ff */
[----:B------:R-:W-:Y:S02]  /*1bfb0*/  ISETP.GE.U32.AND P2, PT, R194, R0, PT ;  /* 0x00000000c200720c */ /* 0x000fe40003f46070 */
[----:B------:R-:W-:Y:S02]  /*1bfc0*/  LOP3.LUT R0, R65, R213, R222, 0x96, !PT ;  /* 0x000000d541007212 */ /* 0x000fe400078e96de */
[----:B------:R-:W-:Y:S02]  /*1bfd0*/  @!P1 PRMT R36, R92, 0x5410, RZ ;  /* 0x000054105c249816 */ /* 0x000fe400000000ff */
[----:B------:R-:W-:Y:S01]  /*1bfe0*/  ISETP.GE.U32.AND P1, PT, R194, R4, PT ;  /* 0x00000004c200720c */ /* 0x000fe20003f26070 */
[----:B------:R-:W-:Y:S01]  /*1bff0*/  IMAD.WIDE.U32 R4, R0, -0x2daee0ad, RZ ;  /* 0xd2511f5300047825 */ /* 0x000fe200078e00ff */
[----:B------:R-:W-:Y:S01]  /*1c000*/  LOP3.LUT R3, R231, R229, R64, 0x96, !PT ;  /* 0x000000e5e7037212 */ /* 0x000fe200078e9640 */
[----:B------:R-:W-:Y:S01]  /*1c010*/  @!P0 HADD2 R118, -R19.H0_H0, -RZ.H0_H0 ;  /* 0xa00000ff13768230 */ /* 0x000fe20000000900 */
[----:B------:R-:W-:-:S02]  /*1c020*/  PRMT R16, R173, 0x7610, R16 ;  /* 0x00007610ad107816 */ /* 0x000fc40000000010 */
[C---:B------:R-:W-:Y:S02]  /*1c030*/  PRMT R18, R15.reuse, 0x7610, R18 ;  /* 0x000076100f127816 */ /* 0x040fe40000000012 */
[----:B------:R-:W-:Y:S02]  /*1c040*/  PRMT R17, R15, 0x7632, R17 ;  /* 0x000076320f117816 */ /* 0x000fe40000000011 */
[C---:B------:R-:W-:Y:S02]  /*1c050*/  PRMT R14, R172.reuse, 0x7610, R14 ;  /* 0x00007610ac0e7816 */ /* 0x040fe4000000000e */
[----:B------:R-:W-:Y:S01]  /*1c060*/  PRMT R13, R172, 0x7632, R13 ;  /* 0x00007632ac0d7816 */ /* 0x000fe2000000000d */
[----:B------:R-:W-:Y:S01]  /*1c070*/  IMAD.MOV.U32 R219, RZ, RZ, R197 ;  /* 0x000000ffffdb7224 */ /* 0x000fe200078e00c5 */
[----:B------:R-:W-:Y:S01]  /*1c080*/  LOP3.LUT R0, R5, R228, R220, 0x96, !PT ;  /* 0x000000e405007212 */ /* 0x000fe200078e96dc */
[----:B------:R-:W-:Y:S01]  /*1c090*/  IMAD.WIDE.U32 R8, R3, -0x2daee0ad, RZ ;  /* 0xd2511f5303087825 */ /* 0x000fe200078e00ff */
[----:B------:R1:W4:Y:S03]  /*1c0a0*/  LDL.LU.S16 R92, [R1+0x1c] ;  /* 0x00001c00015c7983 */ /* 0x0003260000300600 */
[----:B------:R-:W-:Y:S01]  /*1c0b0*/  IMAD.WIDE.U32 R6, R0, -0x326172a9, RZ ;  /* 0xcd9e8d5700067825 */ /* 0x000fe200078e00ff */
[----:B------:R-:W-:Y:S01]  /*1c0c0*/  LOP3.LUT R3, R9, R200, R4, 0x96, !PT ;  /* 0x000000c809037212 */ /* 0x000fe200078e9604 */
[----:B------:R-:W-:Y:S01]  /*1c0d0*/  @!P1 HADD2 R95, -R24.H0_H0, -RZ.H0_H0 ;  /* 0xa00000ff185f9230 */ /* 0x000fe20000000900 */
[----:B------:R-:W-:Y:S01]  /*1c0e0*/  @!P0 PRMT R19, R118, 0x5410, RZ ;  /* 0x0000541076138816 */ /* 0x000fe200000000ff */
[----:B------:R1:W4:Y:S01]  /*1c0f0*/  LDL.LU.S16 R91, [R1+0x30] ;  /* 0x00003000015b7983 */ /* 0x0003220000300600 */
[----:B------:R-:W-:-:S05]  /*1c100*/  LOP3.LUT R0, R7, R198, R230, 0x96, !PT ;  /* 0x000000c607007212 */ /* 0x000fca00078e96e6 */
        /* <DEDUP_REMOVED lines=8> */
[----:B------:R-:W-:-:S05]  /*1c190*/  IMAD.WIDE.U32 R2, R3, -0x326172a9, RZ ;  /* 0xcd9e8d5703027825 */ /* 0x000fca00078e00ff */
[----:B------:R-:W-:-:S04]  /*1c1a0*/  LOP3.LUT R0, R3, R226, R4, 0x96, !PT ;  /* 0x000000e203007212 */ /* 0x000fc800078e9604 */
[----:B------:R-:W-:-:S04]  /*1c1b0*/  LOP3.LUT R4, R0, 0xff, RZ, 0xc0, !PT ;  /* 0x000000ff00047812 */ /* 0x000fc800078ec0ff */
[----:B------:R-:W-:Y:S02]  /*1c1c0*/  ISETP.GE.U32.AND P0, PT, R194, R4, PT ;  /* 0x00000004c200720c */ /* 0x000fe40003f06070 */
[----:B------:R-:W-:Y:S02]  /*1c1d0*/  LOP3.LUT R4, R0, 0xffff, RZ, 0xc0, !PT ;  /* 0x0000ffff00047812 */ /* 0x000fe400078ec0ff */
[----:B------:R-:W-:Y:S02]  /*1c1e0*/  PRMT R15, R173, 0x7632, R15 ;  /* 0x00007632ad0f7816 */ /* 0x000fe4000000000f */
[----:B------:R-:W-:Y:S02]  /*1c1f0*/  SHF.R.U32.HI R4, RZ, 0x8, R4 ;  /* 0x00000008ff047819 */ /* 0x000fe40000011604 */
[----:B------:R-:W-:Y:S02]  /*1c200*/  PRMT R199, R16, 0x5410, R15 ;  /* 0x0000541010c77816 */ /* 0x000fe4000000000f */
[----:B------:R-:W-:-:S03]  /*1c210*/  LOP3.LUT R4, R4, 0xffff, RZ, 0xc0, !PT ;  /* 0x0000ffff04047812 */ /* 0x000fc600078ec0ff */
[----:B------:R-:W-:-:S05]  /*1c220*/  @!P0 HADD2 R231, -R16.H0_H0, -RZ.H0_H0 ;  /* 0xa00000ff10e78230 */ /* 0x000fca0000000900 */
        /* <DEDUP_REMOVED lines=24> */
[----:B------:R-:W-:Y:S01]  /*1c3b0*/  @!P1 PRMT R17, R230, 0x5410, RZ ;  /* 0x00005410e6119816 */ /* 0x000fe200000000ff */
[----:B------:R-:W-:Y:S01]  /*1c3c0*/  IMAD.MOV.U32 R230, RZ, RZ, R187 ;  /* 0x000000ffffe67224 */ /* 0x000fe200078e00bb */
[----:B------:R-:W-:Y:S01]  /*1c3d0*/  ISETP.GE.U32.AND P1, PT, R194, R3, PT ;  /* 0x00000003c200720c */ /* 0x000fe20003f26070 */
[----:B------:R-:W-:Y:S01]  /*1c3e0*/  IMAD.WIDE.U32 R2, R5, -0x2daee0ad, RZ ;  /* 0xd2511f5305027825 */ /* 0x000fe200078e00ff */
[----:B------:R-:W-:-:S02]  /*1c3f0*/  PRMT R11, R99, 0x7632, R11 ;  /* 0x00007632630b7816 */ /* 0x000fc4000000000b */
[----:B------:R-:W-:Y:S02]  /*1c400*/  PRMT R12, R99, 0x7610, R12 ;  /* 0x00007610630c7816 */ /* 0x000fe4000000000c */
[----:B------:R-:W-:Y:S01]  /*1c410*/  LOP3.LUT R5, R3, R230, R10, 0x96, !PT ;  /* 0x000000e603057212 */ /* 0x000fe200078e960a */
[----:B------:R-:W-:Y:S01]  /*1c420*/  @!P0 HADD2 R252, -R11.H0_H0, -RZ.H0_H0 ;  /* 0xa00000ff0bfc8230 */ /* 0x000fe20000000900 */
[----:B------:R-:W-:Y:S02]  /*1c430*/  IMAD.MOV.U32 R187, RZ, RZ, R176 ;  /* 0x000000ffffbb7224 */ /* 0x000fe400078e00b0 */
[----:B------:R-:W-:Y:S01]  /*1c440*/  LOP3.LUT R4, R5, 0xff, RZ, 0xc0, !PT ;  /* 0x000000ff05047812 */ /* 0x000fe200078ec0ff */
[----:B------:R-:W-:Y:S01]  /*1c450*/  IMAD.MOV.U32 R176, RZ, RZ, R196 ;  /* 0x000000ffffb07224 */ /* 0x000fe200078e00c4 */
[----:B------:R-:W-:Y:S02]  /*1c460*/  PRMT R196, R12, 0x5410, R11 ;  /* 0x000054100cc47816 */ /* 0x000fe4000000000b */
[----:B------:R-:W-:-:S02]  /*1c470*/  @!P0 PRMT R11, R252, 0x5410, RZ ;  /* 0x00005410fc0b8816 */ /* 0x000fc400000000ff */
[----:B------:R-:W-:Y:S02]  /*1c480*/  ISETP.GE.U32.AND P0, PT, R194, R4, PT ;  /* 0x00000004c200720c */ /* 0x000fe40003f06070 */
[----:B------:R-:W-:-:S11]  /*1c490*/  PRMT R10, R169, 0x7610, R10 ;  /* 0x00007610a90a7816 */ /* 0x000fd6000000000a */
[----:B--2---:R-:W-:-:S05]  /*1c4a0*/  @!P0 HADD2 R90, -R10.H0_H0, -RZ.H0_H0 ;  /* 0xa00000ff0a5a8230 */ /* 0x004fca0000000900 */
[----:B------:R-:W-:Y:S02]  /*1c4b0*/  PRMT R4, R90, 0x7610, R4 ;  /* 0x000076105a047816 */ /* 0x000fe40000000004 */
[----:B------:R1:W2:Y:S01]  /*1c4c0*/  LDL.LU.S16 R90, [R1+0x5c] ;  /* 0x00005c00015a7983 */ /* 0x0002a20000300600 */
[----:B------:R-:W-:-:S04]  /*1c4d0*/  PRMT R9, R169, 0x7632, R9 ;  /* 0x00007632a9097816 */ /* 0x000fc80000000009 */
[----:B------:R-:W-:Y:S02]  /*1c4e0*/  PRMT R222, R10, 0x5410, R9 ;  /* 0x000054100ade7816 */ /* 0x000fe40000000009 */
[----:B------:R-:W-:Y:S02]  /*1c4f0*/  @!P0 PRMT R10, R4, 0x5410, RZ ;  /* 0x00005410040a8816 */ /* 0x000fe400000000ff */
[----:B------:R-:W-:-:S04]  /*1c500*/  LOP3.LUT R4, R5, 0xffff, RZ, 0xc0, !PT ;  /* 0x0000ffff05047812 */ /* 0x000fc800078ec0ff */
[----:B------:R-:W-:-:S04]  /*1c510*/  SHF.R.U32.HI R4, RZ, 0x8, R4 ;  /* 0x00000008ff047819 */ /* 0x000fc80000011604 */
[----:B------:R-:W-:-:S04]  /*1c520*/  LOP3.LUT R4, R4, 0xffff, RZ, 0xc0, !PT ;  /* 0x0000ffff04047812 */ /* 0x000fc800078ec0ff */
[----:B------:R-:W-:-:S13]  /*1c530*/  ISETP.GE.U32.AND P0, PT, R194, R4, PT ;  /* 0x00000004c200720c */ /* 0x000fda0003f06070 */
[----:B---3--:R-:W-:-:S05]  /*1c540*/  @!P0 HADD2 R89, -R9.H0_H0, -RZ.H0_H0 ;  /* 0xa00000ff09598230 */ /* 0x008fca0000000900 */
[----:B------:R-:W-:Y:S02]  /*1c550*/  PRMT R4, R89, 0x7610, R4 ;  /* 0x0000761059047816 */ /* 0x000fe40000000004 */
[----:B------:R-:W-:Y:S01]  /*1c560*/  PRMT R8, R168, 0x7610, R8 ;  /* 0x00007610a8087816 */ /* 0x000fe20000000008 */
[----:B------:R1:W3:Y:S01]  /*1c570*/  LDL.LU.S16 R89, [R1+0x90] ;  /* 0x0000900001597983 */ /* 0x0002e20000300600 */
[----:B------:R-:W-:Y:S02]  /*1c580*/  @!P0 PRMT R9, R4, 0x5410, RZ ;  /* 0x0000541004098816 */ /* 0x000fe400000000ff */
[----:B------:R-:W-:-:S04]  /*1c590*/  LOP3.LUT R4, R2, 0xff, RZ, 0xc0, !PT ;  /* 0x000000ff02047812 */ /* 0x000fc800078ec0ff */
[----:B------:R-:W-:Y:S02]  /*1c5a0*/  ISETP.GE.U32.AND P0, PT, R194, R4, PT ;  /* 0x00000004c200720c */ /* 0x000fe40003f06070 */
[----:B------:R-:W-:Y:S02]  /*1c5b0*/  LOP3.LUT R3, R2, 0xffff, RZ, 0xc0, !PT ;  /* 0x0000ffff02037812 */ /* 0x000fe400078ec0ff */
[----:B------:R-:W-:Y:S02]  /*1c5c0*/  PRMT R7, R168, 0x7632, R7 ;  /* 0x00007632a8077816 */ /* 0x000fe40000000007 */
[----:B------:R-:W-:Y:S02]  /*1c5d0*/  SHF.R.U32.HI R3, RZ, 0x8, R3 ;  /* 0x00000008ff037819 */ /* 0x000fe40000011603 */
[----:B------:R-:W-:Y:S02]  /*1c5e0*/  PRMT R221, R8, 0x5410, R7 ;  /* 0x0000541008dd7816 */ /* 0x000fe40000000007 */
[----:B------:R-:W-:-:S03]  /*1c5f0*/  LOP3.LUT R3, R3, 0xffff, RZ, 0xc0, !PT ;  /* 0x0000ffff03037812 */ /* 0x000fc600078ec0ff */
[----:B----4-:R-:W-:-:S05]  /*1c600*/  @!P0 HADD2 R92, -R8.H0_H0, -RZ.H0_H0 ;  /* 0xa00000ff085c8230 */ /* 0x010fca0000000900 */
[----:B------:R-:W-:-:S04]  /*1c610*/  PRMT R88, R92, 0x7610, R88 ;  /* 0x000076105c587816 */ /* 0x000fc80000000058 */
[----:B------:R-:W-:Y:S02]  /*1c620*/  @!P0 PRMT R8, R88, 0x5410, RZ ;  /* 0x0000541058088816 */ /* 0x000fe400000000ff */
[----:B------:R-:W-:Y:S01]  /*1c630*/  ISETP.GE.U32.AND P0, PT, R194, R3, PT ;  /* 0x00000003c200720c */ /* 0x000fe20003f06070 */
[----:B------:R1:W4:-:S12]  /*1c640*/  LDL.LU.S16 R88, [R1+0x94] ;  /* 0x0000940001587983 */ /* 0x0003180000300600 */
[----:B------:R-:W-:-:S05]  /*1c650*/  @!P0 HADD2 R91, -R7.H0_H0, -RZ.H0_H0 ;  /* 0xa00000ff075b8230 */ /* 0x000fca0000000900 */
[----:B------:R-:W-:-:S04]  /*1c660*/  PRMT R65, R91, 0x7610, R65 ;  /* 0x000076105b417816 */ /* 0x000fc80000000041 */
[----:B------:R-:W-:Y:S02]  /*1c670*/  @!P0 PRMT R7, R65, 0x5410, RZ ;  /* 0x0000541041078816 */ /* 0x000fe400000000ff */
[----:B------:R1:W4:Y:S01]  /*1c680*/  LDL.LU.S16 R65, [R1+0x98] ;  /* 0x0000980001417983 */ /* 0x0003220000300600 */
[----:B------:R-:W-:-:S04]  /*1c690*/  SHF.R.U32.HI R3, RZ, 0x10, R2 ;  /* 0x00000010ff037819 */ /* 0x000fc80000011602 */
[----:B------:R-:W-:-:S04]  /*1c6a0*/  LOP3.LUT R3, R3, 0xff, RZ, 0xc0, !PT ;  /* 0x000000ff03037812 */ /* 0x000fc800078ec0ff */
[----:B------:R-:W-:Y:S02]  /*1c6b0*/  ISETP.GE.U32.AND P0, PT, R194, R3, PT ;  /* 0x00000003c200720c */ /* 0x000fe40003f06070 */
[----:B------:R-:W-:-:S04]  /*1c6c0*/  PRMT R6, R60, 0x7632, R6 ;  /* 0x000076323c067816 */ /* 0x000fc80000000006 */
[----:B------:R-:W-:-:S07]  /*1c6d0*/  PRMT R220, R60, 0x5410, R6 ;  /* 0x000054103cdc7816 */ /* 0x000fce0000000006 */
[----:B------:R-:W-:Y:S01]  /*1c6e0*/  @P0 PRMT R43, R60, 0x7610, R43 ;  /* 0x000076103c2b0816 */ /* 0x000fe2000000002b */
[----:B--2---:R-:W-:-:S05]  /*1c6f0*/  @!P0 HADD2 R90, -R60.H0_H0, -RZ.H0_H0 ;  /* 0xa00000ff3c5a8230 */ /* 0x004fca0000000900 */
[----:B------:R-:W-:-:S04]  /*1c700*/  PRMT R64, R90, 0x7610, R64 ;  /* 0x000076105a407816 */ /* 0x000fc80000000040 */
[----:B------:R-:W-:Y:S02]  /*1c710*/  @!P0 PRMT R43, R64, 0x5410, RZ ;  /* 0x00005410402b8816 */ /* 0x000fe400000000ff */
[----:B------:R1:W2:Y:S04]  /*1c720*/  LDL.LU.S16 R64, [R1+0x9c] ;  /* 0x00009c0001407983 */ /* 0x0002a80000300600 */
[----:B------:R1:W2:Y:S01]  /*1c730*/  LDL.LU.S16 R60, [R1+0xa8] ;  /* 0x0000a800013c7983 */ /* 0x0002a20000300600 */
[----:B------:R-:W-:-:S03]  /*1c740*/  SHF.R.U32.HI R2, RZ, 0x18, R2 ;  /* 0x00000018ff027819 */ /* 0x000fc60000011602 */
[----:B------:R-:W2:Y:S01]  /*1c750*/  LDL.LU R224, [R1+0x134] ;  /* 0x0001340001e07983 */ /* 0x000ea20000300800 */
[----:B------:R-:W-:-:S03]  /*1c760*/  ISETP.GE.U32.AND P0, PT, R194, R2, PT ;  /* 0x00000002c200720c */ /* 0x000fc60003f06070 */
[----:B------:R-:W2:Y:S01]  /*1c770*/  LDL R233, [R1+0x1b0] ;  /* 0x0001b00001e97983 */ /* 0x000ea20000100800 */
[----:B------:R-:W-:Y:S01]  /*1c780*/  IMAD.MOV.U32 R238, RZ, RZ, R232 ;  /* 0x000000ffffee7224 */ /* 0x000fe200078e00e8 */
[----:B------:R-:W-:Y:S02]  /*1c790*/  @!P1 HADD2 R239, -R12.H0_H0, -RZ.H0_H0 ;  /* 0xa00000ff0cef9230 */ /* 0x000fe40000000900 */
[----:B------:R-:W2:Y:S06]  /*1c7a0*/  LDL.LU R232, [R1+0x12c] ;  /* 0x00012c0001e87983 */ /* 0x000eac0000300800 */
[----:B---3--:R-:W-:-:S05]  /*1c7b0*/  @!P0 HADD2 R89, -R6.H0_H0, -RZ.H0_H0 ;  /* 0xa00000ff06598230 */ /* 0x008fca0000000900 */
[----:B------:R-:W-:-:S04]  /*1c7c0*/  PRMT R2, R89, 0x7610, R2 ;  /* 0x0000761059027816 */ /* 0x000fc80000000002 */
[----:B------:R-:W-:Y:S02]  /*1c7d0*/  @!P0 PRMT R6, R2, 0x5410, RZ ;  /* 0x0000541002068816 */ /* 0x000fe400000000ff */
[--C-:B------:R-:W-:Y:S02]  /*1c7e0*/  SHF.R.U32.HI R2, RZ, 0x10, R0.reuse ;  /* 0x00000010ff027819 */ /* 0x100fe40000011600 */
[----:B------:R-:W-:-:S04]  /*1c7f0*/  SHF.R.U32.HI R0, RZ, 0x18, R0 ;  /* 0x00000018ff007819 */ /* 0x000fc80000011600 */
[----:B------:R-:W-:Y:S02]  /*1c800*/  ISETP.GE.U32.AND P0, PT, R194, R0, PT ;  /* 0x00000000c200720c */ /* 0x000fe40003f06070 */
[----:B------:R-:W-:Y:S02]  /*1c810*/  LOP3.LUT R2, R2, 0xff, RZ, 0xc0, !PT ;  /* 0x000000ff02027812 */ /* 0x000fe400078ec0ff */
[----:B------:R-:W-:Y:S02]  /*1c820*/  @!P1 PRMT R12, R239, 0x5410, RZ ;  /* 0x00005410ef0c9816 */ /* 0x000fe400000000ff */
[----:B------:R-:W-:Y:S02]  /*1c830*/  ISETP.GE.U32.AND P1, PT, R194, R2, PT ;  /* 0x00000002c200720c */ /* 0x000fe40003f26070 */
[C---:B------:R-:W-:Y:S02]  /*1c840*/  PRMT R3, R111.reuse, 0x7632, R3 ;  /* 0x000076326f037816 */ /* 0x040fe40000000003 */
[----:B------:R-:W-:-:S04]  /*1c850*/  PRMT R4, R111, 0x7610, R4 ;  /* 0x000076106f047816 */ /* 0x000fc80000000004 */
[----:B------:R-:W-:Y:S01]  /*1c860*/  PRMT R111, R4, 0x5410, R3 ;  /* 0x00005410046f7816 */ /* 0x000fe20000000003 */
[----:B------:R3:W-:Y:S04]  /*1c870*/  ST.E.U16 [R34.64+-0x100], R48 ;  /* 0xffff003022007985 */ /* 0x0007e8000c101504 */
[----:B------:R-:W-:Y:S04]  /*1c880*/  ST.E.U16 [R34.64+-0xfe], R59 ;  /* 0xffff023b22007985 */ /* 0x000fe8000c101504 */
[----:B------:R-:W-:Y:S04]  /*1c890*/  ST.E.U16 [R32.64+-0x100], R58 ;  /* 0xffff003a20007985 */ /* 0x000fe8000c101504 */
[----:B------:R-:W-:Y:S01]  /*1c8a0*/  ST.E.U16 [R32.64+-0xfe], R55 ;  /* 0xffff023720007985 */ /* 0x000fe2000c101504 */
[----:B------:R-:W-:-:S03]  /*1c8b0*/  @!P2 HADD2 R119, -R18.H0_H0, -RZ.H0_H0 ;  /* 0xa00000ff1277a230 */ /* 0x000fc60000000900 */
[----:B------:R-:W-:Y:S04]  /*1c8c0*/  ST.E.U16 [R30.64+-0x100], R42 ;  /* 0xffff002a1e007985 */ /* 0x000fe8000c101504 */
[----:B------:R-:W-:Y:S04]  /*1c8d0*/  ST.E.U16 [R30.64+-0xfe], R41 ;  /* 0xffff02291e007985 */ /* 0x000fe8000c101504 */
[----:B------:R-:W-:Y:S04]  /*1c8e0*/  ST.E.U16 [R28.64+-0x100], R40 ;  /* 0xffff00281c007985 */ /* 0x000fe8000c101504 */
[----:B------:R-:W-:Y:S04]  /*1c8f0*/  ST.E.U16 [R28.64+-0xfe], R39 ;  /* 0xffff02271c007985 */ /* 0x000fe8000c101504 */
[----:B------:R-:W-:Y:S04]  /*1c900*/  ST.E.U16 [R34.64+-0xf0], R54 ;  /* 0xffff103622007985 */ /* 0x000fe8000c101504 */
[----:B------:R-:W-:Y:S01]  /*1c910*/  ST.E.U16 [R34.64+-0xee], R49 ;  /* 0xffff123122007985 */ /* 0x000fe2000c101504 */
[----:B------:R-:W-:-:S03]  /*1c920*/  PRMT R2, R98, 0x7610, R2 ;  /* 0x0000761062027816 */ /* 0x000fc60000000002 */
[----:B------:R-:W-:Y:S01]  /*1c930*/  ST.E.U16 [R32.64+-0xf0], R53 ;  /* 0xffff103520007985 */ /* 0x000fe2000c101504 */
[----:B----4-:R-:W-:-:S05]  /*1c940*/  @!P1 HADD2 R88, -R4.H0_H0, -RZ.H0_H0 ;  /* 0xa00000ff04589230 */ /* 0x010fca0000000900 */
[----:B------:R-:W-:Y:S01]  /*1c950*/  PRMT R75, R88, 0x7610, R75 ;  /* 0x00007610584b7816 */ /* 0x000fe2000000004b */
[----:B------:R-:W-:-:S05]  /*1c960*/  @!P0 HADD2 R65, -R3.H0_H0, -RZ.H0_H0 ;  /* 0xa00000ff03418230 */ /* 0x000fca0000000900 */
[----:B------:R-:W-:-:S04]  /*1c970*/  PRMT R0, R65, 0x7610, R0 ;  /* 0x0000761041007816 */ /* 0x000fc80000000000 */
[----:B------:R-:W-:Y:S02]  /*1c980*/  @!P0 PRMT R3, R0, 0x5410, RZ ;  /* 0x0000541000038816 */ /* 0x000fe400000000ff */
[----:B------:R-:W-:-:S04]  /*1c990*/  SHF.R.U32.HI R0, RZ, 0x10, R5 ;  /* 0x00000010ff007819 */ /* 0x000fc80000011605 */
[----:B------:R-:W-:Y:S02]  /*1c9a0*/  LOP3.LUT R0, R0, 0xff, RZ, 0xc0, !PT ;  /* 0x000000ff00007812 */ /* 0x000fe400078ec0ff */
[----:B------:R-:W-:Y:S02]  /*1c9b0*/  @!P1 PRMT R4, R75, 0x5410, RZ ;  /* 0x000054104b049816 */ /* 0x000fe400000000ff */
[----:B------:R-:W-:Y:S02]  /*1c9c0*/  ISETP.GE.U32.AND P1, PT, R194, R0, PT ;  /* 0x00000000c200720c */ /* 0x000fe40003f26070 */
[----:B------:R-:W-:-:S04]  /*1c9d0*/  SHF.R.U32.HI R0, RZ, 0x18, R5 ;  /* 0x00000018ff007819 */ /* 0x000fc80000011605 */
[----:B------:R-:W-:Y:S01]  /*1c9e0*/  ISETP.GE.U32.AND P0, PT, R194, R0, PT ;  /* 0x00000000c200720c */ /* 0x000fe20003f06070 */
[----:B------:R-:W-:Y:S01]  /*1c9f0*/  ST.E.U16 [R32.64+-0xee], R52 ;  /* 0xffff123420007985 */ /* 0x000fe2000c101504 */
[----:B------:R-:W-:-:S03]  /*1ca00*/  PRMT R0, R98, 0x7632, R0 ;  /* 0x0000763262007816 */ /* 0x000fc60000000000 */
        /* <DEDUP_REMOVED lines=23> */
[----:B------:R-:W-:-:S03]  /*1cb80*/  IMAD.MOV.U32 R223, RZ, RZ, R219 ;  /* 0x000000ffffdf7224 */ /* 0x000fc600078e00db */
[----:B------:R-:W-:Y:S04]  /*1cb90*/  ST.E.U16 [R32.64+-0xc0], R105 ;  /* 0xffff406920007985 */ /* 0x000fe8000c101504 */
[----:B------:R-:W-:Y:S01]  /*1cba0*/  ST.E.U16 [R32.64+-0xbe], R106 ;  /* 0xffff426a20007985 */ /* 0x000fe2000c101504 */
[----:B------:R-:W-:-:S03]  /*1cbb0*/  PRMT R219, R2, 0x5410, R0 ;  /* 0x0000541002db7816 */ /* 0x000fc60000000000 */
[----:B------:R-:W-:Y:S04]  /*1cbc0*/  ST.E.U16 [R30.64+-0xc0], R16 ;  /* 0xffff40101e007985 */ /* 0x000fe8000c101504 */
[----:B------:R-:W-:Y:S04]  /*1cbd0*/  ST.E.U16 [R30.64+-0xbe], R15 ;  /* 0xffff420f1e007985 */ /* 0x000fe8000c101504 */
[----:B------:R-:W-:Y:S04]  /*1cbe0*/  ST.E.U16 [R28.64+-0xc0], R4 ;  /* 0xffff40041c007985 */ /* 0x000fe8000c101504 */
[----:B------:R-:W-:Y:S04]  /*1cbf0*/  ST.E.U16 [R28.64+-0xbe], R3 ;  /* 0xffff42031c007985 */ /* 0x000fe8000c101504 */
[----:B------:R-:W-:Y:S01]  /*1cc00*/  ST.E.U16 [R34.64+-0xb0], R104 ;  /* 0xffff506822007985 */ /* 0x000fe2000c101504 */
[----:B--2---:R-:W-:-:S02]  /*1cc10*/  @!P1 HADD2 R64, -R2.H0_H0, -RZ.H0_H0 ;  /* 0xa00000ff02409230 */ /* 0x004fc40000000900 */
[----:B------:R-:W-:-:S03]  /*1cc20*/  @!P0 HADD2 R60, -R0.H0_H0, -RZ.H0_H0 ;  /* 0xa00000ff003c8230 */ /* 0x000fc60000000900 */
[----:B---3--:R-:W-:Y:S01]  /*1cc30*/  PRMT R48, R64, 0x7610, R48 ;  /* 0x0000761040307816 */ /* 0x008fe20000000030 */
[----:B------:R-:W-:Y:S01]  /*1cc40*/  ST.E.U16 [R34.64+-0xae], R97 ;  /* 0xffff526122007985 */ /* 0x000fe2000c101504 */
[----:B------:R-:W-:-:S03]  /*1cc50*/  PRMT R5, R60, 0x7610, R5 ;  /* 0x000076103c057816 */ /* 0x000fc60000000005 */
[----:B------:R-:W-:Y:S01]  /*1cc60*/  ST.E.U16 [R32.64+-0xb0], R85 ;  /* 0xffff505520007985 */ /* 0x000fe2000c101504 */
[----:B------:R-:W-:Y:S02]  /*1cc70*/  @!P1 PRMT R2, R48, 0x5410, RZ ;  /* 0x0000541030029816 */ /* 0x000fe400000000ff */
[----:B------:R-:W-:Y:S01]  /*1cc80*/  @!P0 PRMT R0, R5, 0x5410, RZ ;  /* 0x0000541005008816 */ /* 0x000fe200000000ff */
        /* <DEDUP_REMOVED lines=18> */
[----:B------:R2:W-:Y:S02]  /*1cdb0*/  ST.E.U16 [R30.64+-0x8e], R7 ;  /* 0xffff72071e007985 */ /* 0x0005e4000c101504 */
[----:B--2---:R-:W-:-:S02]  /*1cdc0*/  IMAD.MOV.U32 R31, RZ, RZ, R244 ;  /* 0x000000ffff1f7224 */ /* 0x004fc400078e00f4 */
[----:B------:R-:W2:Y:S01]  /*1cdd0*/  LDL.LU R244, [R1+0x2a8] ;  /* 0x0002a80001f47983 */ /* 0x000ea20000300800 */
[----:B------:R-:W-:Y:S02]  /*1cde0*/  IMAD.MOV.U32 R239, RZ, RZ, R225 ;  /* 0x000000ffffef7224 */ /* 0x000fe400078e00e1 */
[----:B------:R-:W-:-:S05]  /*1cdf0*/  IMAD.WIDE.U32 R224, R224, -0x326172a9, RZ ;  /* 0xcd9e8d57e0e07825 */ /* 0x000fca00078e00ff */
[----:B------:R-:W-:Y:S02]  /*1ce00*/  LOP3.LUT R5, R145, R213, R224, 0x96, !PT ;  /* 0x000000d591057212 */ /* 0x000fe400078e96e0 */
[----:B------:R-:W-:-:S03]  /*1ce10*/  LOP3.LUT R27, R233, R225, RZ, 0x3c, !PT ;  /* 0x000000e1e91b7212 */ /* 0x000fc600078e3cff */
[----:B------:R-:W-:-:S04]  /*1ce20*/  IMAD.WIDE.U32 R36, R5, -0x2daee0ad, RZ ;  /* 0xd2511f5305247825 */ /* 0x000fc800078e00ff */
[----:B------:R-:W-:Y:S01]  /*1ce30*/  IMAD.WIDE.U32 R54, R27, -0x2daee0ad, RZ ;  /* 0xd2511f531b367825 */ /* 0x000fe200078e00ff */
[----:B------:R-:W-:-:S04]  /*1ce40*/  LOP3.LUT R26, R21, R200, R36, 0x96, !PT ;  /* 0x000000c8151a7212 */ /* 0x000fc800078e9624 */
[----:B------:R-:W-:Y:S02]  /*1ce50*/  LOP3.LUT R5, R37, R228, R54, 0x96, !PT ;  /* 0x000000e425057212 */ /* 0x000fe400078e9636 */
[----:B------:R-:W-:-:S03]  /*1ce60*/  LOP3.LUT R21, R55, R232, R182, 0x96, !PT ;  /* 0x000000e837157212 */ /* 0x000fc600078e96b6 */
[----:B------:R-:W-:-:S04]  /*1ce70*/  IMAD.WIDE.U32 R24, R5, -0x326172a9, RZ ;  /* 0xcd9e8d5705187825 */ /* 0x000fc800078e00ff */
[----:B------:R-:W-:-:S04]  /*1ce80*/  IMAD.WIDE.U32 R52, R21, -0x326172a9, RZ ;  /* 0xcd9e8d5715347825 */ /* 0x000fc800078e00ff */
[----:B------:R-:W-:Y:S01]  /*1ce90*/  IMAD.WIDE.U32 R48, R26, -0x326172a9, RZ ;  /* 0xcd9e8d571a307825 */ /* 0x000fe200078e00ff */
[----:B------:R-:W-:-:S04]  /*1cea0*/  LOP3.LUT R21, R25, R198, R52, 0x96, !PT ;  /* 0x000000c619157212 */ /* 0x000fc800078e9634 */
[----:B------:R-:W-:Y:S01]  /*1ceb0*/  LOP3.LUT R5, R49, R239, R24, 0x96, !PT ;  /* 0x000000ef31057212 */ /* 0x000fe200078e9618 */
[----:B------:R-:W-:-:S04]  /*1cec0*/  IMAD.WIDE.U32 R24, R21, -0x2daee0ad, RZ ;  /* 0xd2511f5315187825 */ /* 0x000fc800078e00ff */
[----:B------:R-:W-:Y:S01]  /*1ced0*/  IMAD.MOV.U32 R237, RZ, RZ, R74 ;  /* 0x000000ffffed7224 */ /* 0x000fe200078e004a */
[----:B------:R-:W-:Y:S01]  /*1cee0*/  LOP3.LUT R20, R25, R238, R20, 0x96, !PT ;  /* 0x000000ee19147212 */ /* 0x000fe200078e9614 */
[----:B------:R-:W-:Y:S01]  /*1cef0*/  IMAD.WIDE.U32 R50, R5, -0x2daee0ad, RZ ;  /* 0xd2511f5305327825 */ /* 0x000fe200078e00ff */
[----:B------:R-:W-:Y:S03]  /*1cf00*/  ST.E.U16 [R28.64+-0x90], R43 ;  /* 0xffff702b1c007985 */ /* 0x000fe6000c101504 */
[----:B------:R-:W-:Y:S01]  /*1cf10*/  IMAD.WIDE.U32 R18, R20, -0x326172a9, RZ ;  /* 0xcd9e8d5714127825 */ /* 0x000fe200078e00ff */
[----:B------:R-:W-:Y:S01]  /*1cf20*/  LOP3.LUT R5, R51, R237, R24, 0x96, !PT ;  /* 0x000000ed33057212 */ /* 0x000fe200078e9618 */
[----:B------:R3:W-:Y:S04]  /*1cf30*/  ST.E.U16 [R28.64+-0x8e], R6 ;  /* 0xffff72061c007985 */ /* 0x0007e8000c101504 */
[----:B------:R-:W4:Y:S01]  /*1cf40*/  LDSM.16.MT88.4 R20, [R190+0xa000] ;  /* 0x00a00000be14783b */ /* 0x000f220000004200 */
[----:B------:R-:W-:-:S02]  /*1cf50*/  IMAD.MOV.U32 R236, RZ, RZ, R226 ;  /* 0x000000ffffec7224 */ /* 0x000fc400078e00e2 */
[----:B------:R-:W-:Y:S01]  /*1cf60*/  IMAD.WIDE.U32 R2, R5, -0x326172a9, RZ ;  /* 0xcd9e8d5705027825 */ /* 0x000fe200078e00ff */
[----:B------:R-:W-:Y:S01]  /*1cf70*/  PRMT R233, R194, 0x7054, R194 ;  /* 0x00007054c2e97816 */ /* 0x000fe200000000c2 */
[----:B------:R-:W1:Y:S03]  /*1cf80*/  LDSM.16.MT88.4 R24, [R188+0xa000] ;  /* 0x00a00000bc18783b */ /* 0x000e660000004200 */
[----:B------:R-:W-:Y:S01]  /*1cf90*/  LOP3.LUT R0, R3, R236, R18, 0x96, !PT ;  /* 0x000000ec03007212 */ /* 0x000fe200078e9612 */
[----:B------:R-:W1:Y:S01]  /*1cfa0*/  LDSM.16.MT88.4 R12, [R188+0xb000] ;  /* 0x00b00000bc0c783b */ /* 0x000e620000004200 */
[C---:B------:R-:W-:Y:S02]  /*1cfb0*/  LOP3.LUT R3, R2.reuse, 0xffff, RZ, 0xc0, !PT ;  /* 0x0000ffff02037812 */ /* 0x040fe400078ec0ff */
[----:B------:R-:W-:Y:S01]  /*1cfc0*/  SHF.R.U32.HI R4, RZ, 0x10, R2 ;  /* 0x00000010ff047819 */ /* 0x000fe20000011602 */
[----:B------:R-:W1:Y:S01]  /*1cfd0*/  LDSM.16.MT88.4 R44, [R188+0x9000] ;  /* 0x00900000bc2c783b */ /* 0x000e620000004200 */
[----:B------:R-:W-:-:S02]  /*1cfe0*/  LOP3.LUT R10, R2, 0xff, RZ, 0xc0, !PT ;  /* 0x000000ff020a7812 */ /* 0x000fc400078ec0ff */
[----:B------:R-:W-:Y:S01]  /*1cff0*/  SHF.R.U32.HI R9, RZ, 0x18, R2 ;  /* 0x00000018ff097819 */ /* 0x000fe20000011602 */
[----:B------:R-:W-:Y:S01]  /*1d000*/  IMAD.MOV.U32 R74, RZ, RZ, R241 ;  /* 0x000000ffff4a7224 */ /* 0x000fe200078e00f1 */
[----:B------:R-:W-:Y:S01]  /*1d010*/  LOP3.LUT R2, R0, 0xffff, RZ, 0xc0, !PT ;  /* 0x0000ffff00027812 */ /* 0x000fe200078ec0ff */
[----:B------:R-:W-:Y:S01]  /*1d020*/  IMAD.MOV.U32 R75, RZ, RZ, R240 ;  /* 0x000000ffff4b7224 */ /* 0x000fe200078e00f0 */
[----:B------:R-:W-:Y:S01]  /*1d030*/  LOP3.LUT R5, R4, 0xff, RZ, 0xc0, !PT ;  /* 0x000000ff04057812 */ /* 0x000fe200078ec0ff */
[----:B------:R-:W1:Y:S01]  /*1d040*/  LDSM.16.MT88.4 R36, [R190+0x9000] ;  /* 0x00900000be24783b */ /* 0x000e620000004200 */
[----:B---3--:R-:W-:Y:S02]  /*1d050*/  SHF.R.U32.HI R6, RZ, 0x8, R3 ;  /* 0x00000008ff067819 */ /* 0x008fe40000011603 */
[----:B------:R-:W-:Y:S01]  /*1d060*/  SHF.R.U32.HI R3, RZ, 0x10, R0 ;  /* 0x00000010ff037819 */ /* 0x000fe20000011600 */
[----:B------:R-:W3:Y:S01]  /*1d070*/  LDSM.16.MT88.4 R40, [R190+0xb000] ;  /* 0x00b00000be28783b */ /* 0x000ee20000004200 */
[----:B------:R-:W-:-:S02]  /*1d080*/  SHF.R.U32.HI R4, RZ, 0x8, R2 ;  /* 0x00000008ff047819 */ /* 0x000fc40000011602 */
[----:B------:R-:W-:Y:S02]  /*1d090*/  LOP3.LUT R8, R0, 0xff, RZ, 0xc0, !PT ;  /* 0x000000ff00087812 */ /* 0x000fe400078ec0ff */
[----:B------:R-:W-:Y:S02]  /*1d0a0*/  SHF.R.U32.HI R7, RZ, 0x18, R0 ;  /* 0x00000018ff077819 */ /* 0x000fe40000011600 */
[----:B------:R-:W-:Y:S02]  /*1d0b0*/  LOP3.LUT R2, R3, 0xff, RZ, 0xc0, !PT ;  /* 0x000000ff03027812 */ /* 0x000fe400078ec0ff */
[----:B------:R-:W-:Y:S02]  /*1d0c0*/  PRMT R3, R5, 0x5410, R9 ;  /* 0x0000541005037816 */ /* 0x000fe40000000009 */
[----:B------:R-:W-:Y:S02]  /*1d0d0*/  PRMT R0, R10, 0x5410, R6 ;  /* 0x000054100a007816 */ /* 0x000fe40000000006 */
[----:B------:R-:W-:-:S02]  /*1d0e0*/  PRMT R4, R8, 0x5410, R4 ;  /* 0x0000541008047816 */ /* 0x000fc40000000004 */
[----:B------:R-:W-:Y:S01]  /*1d0f0*/  PRMT R5, R2, 0x5410, R7 ;  /* 0x0000541002057816 */ /* 0x000fe20000000007 */
[--C-:B------:R-:W-:Y:S02]  /*1d100*/  HSET2.LE.AND R2, R3, R233.reuse, PT ;  /* 0x000000e903027233 */ /* 0x100fe40003803000 */
[--C-:B------:R-:W-:Y:S02]  /*1d110*/  HSET2.LE.AND R0, R0, R233.reuse, PT ;  /* 0x000000e900007233 */ /* 0x100fe40003803000 */
[--C-:B------:R-:W-:Y:S02]  /*1d120*/  HSET2.LE.AND R3, R4, R233.reuse, PT ;  /* 0x000000e904037233 */ /* 0x100fe40003803000 */
[----:B------:R-:W-:Y:S01]  /*1d130*/  HSET2.LE.AND R5, R5, R233, PT ;  /* 0x000000e905057233 */ /* 0x000fe20003803000 */
[----:B------:R-:W-:Y:S02]  /*1d140*/  LOP3.LUT R6, R71, R0, RZ, 0xc0, !PT ;  /* 0x0000000047067212 */ /* 0x000fe400078ec0ff */
[----:B------:R-:W-:-:S02]  /*1d150*/  LOP3.LUT R7, R70, R2, RZ, 0xc0, !PT ;  /* 0x0000000246077212 */ /* 0x000fc400078ec0ff */
[----:B------:R-:W-:Y:S02]  /*1d160*/  LOP3.LUT R4, R73, R3, RZ, 0xc0, !PT ;  /* 0x0000000349047212 */ /* 0x000fe400078ec0ff */
[----:B------:R-:W-:-:S07]  /*1d170*/  LOP3.LUT R5, R72, R5, RZ, 0xc0, !PT ;  /* 0x0000000548057212 */ /* 0x000fce00078ec0ff */
[C---:B----4-:R-:W-:Y:S07]  /*1d180*/  HMMA.16816.F32 R88, R4.reuse, R20, R148 ;  /* 0x000000140458723c */ /* 0x050fee0000001894 */
[----:B------:R-:W-:Y:S02]  /*1d190*/  IMAD.MOV.U32 R150, RZ, RZ, R245 ;  /* 0x000000ffff967224 */ /* 0x000fe400078e00f5 */
[----:B--2---:R-:W-:Y:S02]  /*1d1a0*/  IMAD.MOV.U32 R149, RZ, RZ, R244 ;  /* 0x000000ffff957224 */ /* 0x004fe400078e00f4 */
[----:B------:R-:W2:Y:S04]  /*1d1b0*/  LDL.LU R244, [R1+0x2a4] ;  /* 0x0002a40001f47983 */ /* 0x000ea80000300800 */
[----:B------:R-:W4:Y:S01]  /*1d1c0*/  LDL.LU R245, [R1+0x2a0] ;  /* 0x0002a00001f57983 */ /* 0x000f220000300800 */
[----:B-1----:R-:W-:Y:S01]  /*1d1d0*/  HMMA.16816.F32 R116, R4, R24, R124 ;  /* 0x000000180474723c */ /* 0x002fe2000000187c */
[----:B------:R-:W-:-:S02]  /*1d1e0*/  IMAD.MOV.U32 R151, RZ, RZ, R102 ;  /* 0x000000ffff977224 */ /* 0x000fc400078e0066 */
[----:B------:R-:W3:Y:S05]  /*1d1f0*/  LDL.LU R102, [R1+0x29c] ;  /* 0x00029c0001667983 */ /* 0x000eea0000300800 */
[----:B------:R-:W-:Y:S07]  /*1d200*/  HMMA.16816.F32 R124, R4, R12, R152 ;  /* 0x0000000c047c723c */ /* 0x000fee0000001898 */
[----:B--2---:R-:W-:-:S02]  /*1d210*/  IMAD.MOV.U32 R152, RZ, RZ, R244 ;  /* 0x000000ffff987224 */ /* 0x004fc400078e00f4 */
[----:B------:R-:W2:Y:S01]  /*1d220*/  LDL.LU R244, [R1+0x298] ;  /* 0x0002980001f47983 */ /* 0x000ea20000300800 */
[----:B----4-:R-:W-:-:S03]  /*1d230*/  IMAD.MOV.U32 R153, RZ, RZ, R245 ;  /* 0x000000ffff997224 */ /* 0x010fc600078e00f5 */
[----:B------:R-:W4:Y:S01]  /*1d240*/  LDL.LU R245, [R1+0x294] ;  /* 0x0002940001f57983 */ /* 0x000f220000300800 */
[----:B------:R-:W-:Y:S01]  /*1d250*/  IMAD.MOV.U32 R154, RZ, RZ, R216 ;  /* 0x000000ffff9a7224 */ /* 0x000fe200078e00d8 */
[----:B------:R-:W-:Y:S01]  /*1d260*/  HMMA.16816.F32 R104, R4, R44, R140 ;  /* 0x0000002c0468723c */ /* 0x000fe2000000188c */
[----:B------:R-:W-:Y:S01]  /*1d270*/  IMAD.MOV.U32 R155, RZ, RZ, R212 ;  /* 0x000000ffff9b7224 */ /* 0x000fe200078e00d4 */
[----:B------:R-:W4:Y:S04]  /*1d280*/  LDL.LU R216, [R1+0x290] ;  /* 0x0002900001d87983 */ /* 0x000f280000300800 */
[----:B------:R-:W4:Y:S01]  /*1d290*/  LDL.LU R212, [R1+0x28c] ;  /* 0x00028c0001d47983 */ /* 0x000f220000300800 */
[----:B---3--:R-:W-:Y:S02]  /*1d2a0*/  IMAD.MOV.U32 R141, RZ, RZ, R102 ;  /* 0x000000ffff8d7224 */ /* 0x008fe400078e0066 */
[----:B------:R-:W-:Y:S01]  /*1d2b0*/  IMAD.MOV.U32 R142, RZ, RZ, R249 ;  /* 0x000000ffff8e7224 */ /* 0x000fe200078e00f9 */
[----:B------:R-:W3:Y:S01]  /*1d2c0*/  LDL.LU R140, [R1+0x70] ;  /* 0x00007000018c7983 */ /* 0x000ee20000300800 */
[----:B------:R-:W-:-:S03]  /*1d2d0*/  IMAD.MOV.U32 R143, RZ, RZ, R248 ;  /* 0x000000ffff8f7224 */ /* 0x000fc600078e00f8 */
[----:B------:R-:W3:Y:S04]  /*1d2e0*/  LDL.LU R102, [R1+0x288] ;  /* 0x0002880001667983 */ /* 0x000ee80000300800 */
[----:B------:R-:W3:Y:S04]  /*1d2f0*/  LDL.LU R249, [R1+0x284] ;  /* 0x0002840001f97983 */ /* 0x000ee80000300800 */
[----:B------:R-:W3:Y:S01]  /*1d300*/  LDL.LU R248, [R1+0x280] ;  /* 0x0002800001f87983 */ /* 0x000ee20000300800 */
[----:B------:R-:W-:Y:S02]  /*1d310*/  LOP3.LUT R2, R63, R198, R202, 0x96, !PT ;  /* 0x000000c63f027212 */ /* 0x000fe400078e96ca */
[----:B------:R-:W-:-:S03]  /*1d320*/  LOP3.LUT R0, R87, R239, R62, 0x96, !PT ;  /* 0x000000ef57007212 */ /* 0x000fc600078e963e */
[----:B------:R-:W-:Y:S02]  /*1d330*/  IMAD R2, R2, -0x2daee0ad, RZ ;  /* 0xd2511f5302027824 */ /* 0x000fe400078e02ff */
[----:B------:R-:W-:-:S05]  /*1d340*/  IMAD.WIDE.U32 R32, R0, -0x2daee0ad, RZ ;  /* 0xd2511f5300207825 */ /* 0x000fca00078e00ff */
[----:B------:R-:W-:-:S05]  /*1d350*/  LOP3.LUT R2, R33, R237, R2, 0x96, !PT ;  /* 0x000000ed21027212 */ /* 0x000fca00078e9602 */
[----:B------:R-:W-:-:S05]  /*1d360*/  IMAD.WIDE.U32 R2, R2, -0x326172a9, RZ ;  /* 0xcd9e8d5702027825 */ /* 0x000fca00078e00ff */
[----:B------:R-:W-:Y:S02]  /*1d370*/  LOP3.LUT R0, R3, R236, R82, 0x96, !PT ;  /* 0x000000ec03007212 */ /* 0x000fe400078e9652 */
[----:B------:R-:W-:Y:S02]  /*1d380*/  LOP3.LUT R3, R2, 0xffff, RZ, 0xc0, !PT ;  /* 0x0000ffff02037812 */ /* 0x000fe400078ec0ff */
[----:B------:R-:W-:Y:S01]  /*1d390*/  LOP3.LUT R8, R0, 0xffff, RZ, 0xc0, !PT ;  /* 0x0000ffff00087812 */ /* 0x000fe200078ec0ff */
[----:B--2---:R-:W-:Y:S02]  /*1d3a0*/  IMAD.MOV.U32 R73, RZ, RZ, R244 ;  /* 0x000000ffff497224 */ /* 0x004fe400078e00f4 */
[----:B----4-:R-:W-:Y:S02]  /*1d3b0*/  IMAD.MOV.U32 R72, RZ, RZ, R245 ;  /* 0x000000ffff487224 */ /* 0x010fe400078e00f5 */
[----:B------:R-:W2:Y:S04]  /*1d3c0*/  LDL.LU R245, [R1+0x27c] ;  /* 0x00027c0001f57983 */ /* 0x000ea80000300800 */
[----:B------:R-:W2:Y:S04]  /*1d3d0*/  LDL.LU R244, [R1+0x278] ;  /* 0x0002780001f47983 */ /* 0x000ea80000300800 */
[----:B------:R-:W4:Y:S04]  /*1d3e0*/  LDL.LU R241, [R1+0x274] ;  /* 0x0002740001f17983 */ /* 0x000f280000300800 */
[----:B------:R-:W4:Y:S04]  /*1d3f0*/  LDL.LU R240, [R1+0x270] ;  /* 0x0002700001f07983 */ /* 0x000f280000300800 */
[----:B------:R-:W4:Y:S01]  /*1d400*/  LDL.LU R56, [R1] ;  /* 0x0000000001387983 */ /* 0x000f220000300800 */
[----:B------:R-:W-:-:S02]  /*1d410*/  SHF.R.U32.HI R9, RZ, 0x10, R0 ;  /* 0x00000010ff097819 */ /* 0x000fc40000011600 */
[----:B------:R-:W-:Y:S02]  /*1d420*/  LOP3.LUT R18, R0, 0xff, RZ, 0xc0, !PT ;  /* 0x000000ff00127812 */ /* 0x000fe400078ec0ff */
[----:B------:R-:W-:Y:S02]  /*1d430*/  SHF.R.U32.HI R17, RZ, 0x18, R0 ;  /* 0x00000018ff117819 */ /* 0x000fe40000011600 */
[----:B------:R-:W-:Y:S02]  /*1d440*/  SHF.R.U32.HI R0, RZ, 0x8, R3 ;  /* 0x00000008ff007819 */ /* 0x000fe40000011603 */
[----:B------:R-:W-:Y:S02]  /*1d450*/  SHF.R.U32.HI R3, RZ, 0x8, R8 ;  /* 0x00000008ff037819 */ /* 0x000fe40000011608 */
[----:B------:R-:W-:Y:S02]  /*1d460*/  LOP3.LUT R8, R9, 0xff, RZ, 0xc0, !PT ;  /* 0x000000ff09087812 */ /* 0x000fe400078ec0ff */
[----:B------:R-:W-:-:S02]  /*1d470*/  LOP3.LUT R10, R2, 0xff, RZ, 0xc0, !PT ;  /* 0x000000ff020a7812 */ /* 0x000fc400078ec0ff */
[--C-:B------:R-:W-:Y:S02]  /*1d480*/  SHF.R.U32.HI R11, RZ, 0x10, R2.reuse ;  /* 0x00000010ff0b7819 */ /* 0x100fe40000011602 */
[----:B------:R-:W-:Y:S02]  /*1d490*/  SHF.R.U32.HI R16, RZ, 0x18, R2 ;  /* 0x00000018ff107819 */ /* 0x000fe40000011602 */
[----:B------:R-:W-:Y:S02]  /*1d4a0*/  PRMT R2, R8, 0x5410, R17 ;  /* 0x0000541008027816 */ /* 0x000fe40000000011 */
[----:B------:R-:W-:Y:S01]  /*1d4b0*/  PRMT R9, R10, 0x5410, R0 ;  /* 0x000054100a097816 */ /* 0x000fe20000000000 */
[----:B------:R-:W-:Y:S02]  /*1d4c0*/  IMAD.MOV.U32 R231, RZ, RZ, R227 ;  /* 0x000000ffffe77224 */ /* 0x000fe400078e00e3 */
[--C-:B------:R-:W-:Y:S01]  /*1d4d0*/  HSET2.LE.AND R2, R2, R233.reuse, PT ;  /* 0x000000e902027233 */ /* 0x100fe20003803000 */
[----:B------:R-:W-:Y:S01]  /*1d4e0*/  PRMT R0, R18, 0x5410, R3 ;  /* 0x0000541012007816 */ /* 0x000fe20000000003 */
[----:B------:R-:W-:Y:S01]  /*1d4f0*/  HSET2.LE.AND R3, R9, R233, PT ;  /* 0x000000e909037233 */ /* 0x000fe20003803000 */
[----:B------:R-:W-:-:S02]  /*1d500*/  LOP3.LUT R11, R11, 0xff, RZ, 0xc0, !PT ;  /* 0x000000ff0b0b7812 */ /* 0x000fc400078ec0ff */
        /* <DEDUP_REMOVED lines=8> */
[----:B------:R-:W-:Y:S01]  /*1d590*/  HMMA.16816.F32 R96, R4, R46, R136 ;  /* 0x0000002e0460723c */ /* 0x000fe20000001888 */
[----:B------:R-:W-:Y:S01]  /*1d5a0*/  IMAD.MOV.U32 R148, RZ, RZ, R176 ;  /* 0x000000ffff947224 */ /* 0x000fe200078e00b0 */
[----:B------:R-:W-:-:S06]  /*1d5b0*/  LOP3.LUT R0, R3, R230, R50, 0x96, !PT ;  /* 0x000000e603007212 */ /* 0x000fcc00078e9632 */
[----:B------:R-:W-:Y:S01]  /*1d5c0*/  HMMA.16816.F32 R92, R4, R26, R120 ;  /* 0x0000001a045c723c */ /* 0x000fe20000001878 */
[----:B------:R-:W-:-:S07]  /*1d5d0*/  LOP3.LUT R11, R147, R11, RZ, 0xc0, !PT ;  /* 0x0000000b930b7212 */ /* 0x000fce00078ec0ff */
[C---:B------:R-:W-:Y:S08]  /*1d5e0*/  HMMA.16816.F32 R132, R4.reuse, R36, R132 ;  /* 0x000000240484723c */ /* 0x040ff00000001884 */
[C---:B------:R-:W-:Y:S08]  /*1d5f0*/  HMMA.16816.F32 R128, R4.reuse, R38, R128 ;  /* 0x000000260480723c */ /* 0x040ff00000001880 */
        /* <DEDUP_REMOVED lines=25> */
[----:B------:R-:W-:-:S02]  /*1d790*/  IMAD.MOV.U32 R156, RZ, RZ, R212 ;  /* 0x000000ffff9c7224 */ /* 0x000fc400078e00d4 */
[----:B------:R-:W-:Y:S01]  /*1d7a0*/  IMAD.MOV.U32 R157, RZ, RZ, R216 ;  /* 0x000000ffff9d7224 */ /* 0x000fe200078e00d8 */
[----:B------:R-:W-:Y:S01]  /*1d7b0*/  PRMT R7, R7, 0x5410, R5 ;  /* 0x0000541007077816 */ /* 0x000fe20000000005 */
[----:B------:R-:W-:Y:S01]  /*1d7c0*/  IMAD.MOV.U32 R158, RZ, RZ, R208 ;  /* 0x000000ffff9e7224 */ /* 0x000fe200078e00d0 */
[----:B------:R-:W-:Y:S01]  /*1d7d0*/  HSET2.LE.AND R3, R3, R233, PT ;  /* 0x000000e903037233 */ /* 0x000fe20003803000 */
[----:B------:R-:W-:Y:S01]  /*1d7e0*/  IMAD.MOV.U32 R159, RZ, RZ, R217 ;  /* 0x000000ffff9f7224 */ /* 0x000fe200078e00d9 */
[----:B------:R-:W-:Y:S01]  /*1d7f0*/  LOP3.LUT R5, R166, R2, RZ, 0xc0, !PT ;  /* 0x00000002a6057212 */ /* 0x000fe200078ec0ff */
[----:B------:R-:W-:Y:S01]  /*1d800*/  IMAD.MOV.U32 R30, RZ, RZ, R185 ;  /* 0x000000ffff1e7224 */ /* 0x000fe200078e00b9 */
[----:B------:R-:W-:Y:S01]  /*1d810*/  LOP3.LUT R2, R83, R231, R86, 0x96, !PT ;  /* 0x000000e753027212 */ /* 0x000fe200078e9656 */
[----:B---3--:R-:W-:Y:S02]  /*1d820*/  IMAD.MOV.U32 R57, RZ, RZ, R102 ;  /* 0x000000ffff397224 */ /* 0x008fe400078e0066 */
[----:B------:R-:W-:-:S02]  /*1d830*/  IMAD.MOV.U32 R58, RZ, RZ, R103 ;  /* 0x000000ffff3a7224 */ /* 0x000fc400078e0067 */
[----:B------:R-:W-:Y:S01]  /*1d840*/  IMAD.MOV.U32 R59, RZ, RZ, R195 ;  /* 0x000000ffff3b7224 */ /* 0x000fe200078e00c3 */
[----:B------:R-:W-:Y:S01]  /*1d850*/  HSET2.LE.AND R0, R0, R233, PT ;  /* 0x000000e900007233 */ /* 0x000fe20003803000 */
[----:B------:R-:W-:Y:S01]  /*1d860*/  LOP3.LUT R6, R165, R3, RZ, 0xc0, !PT ;  /* 0x00000003a5067212 */ /* 0x000fe200078ec0ff */
[----:B------:R-:W-:Y:S01]  /*1d870*/  HMMA.16816.F32 R144, R8, R22, R152 ;  /* 0x000000160890723c */ /* 0x000fe20000001898 */
[----:B------:R-:W-:-:S04]  /*1d880*/  IMAD.WIDE.U32 R2, R2, -0x2daee0ad, RZ ;  /* 0xd2511f5302027825 */ /* 0x000fc800078e00ff */
[----:B------:R-:W-:Y:S02]  /*1d890*/  IMAD.MOV.U32 R168, RZ, RZ, R209 ;  /* 0x000000ffffa87224 */ /* 0x000fe400078e00d1 */
[----:B------:R-:W-:Y:S01]  /*1d8a0*/  IMAD.MOV.U32 R169, RZ, RZ, R214 ;  /* 0x000000ffffa97224 */ /* 0x000fe200078e00d6 */
[----:B------:R-:W-:Y:S01]  /*1d8b0*/  HMMA.16816.F32 R60, R8, R36, R248 ;  /* 0x00000024083c723c */ /* 0x000fe200000018f8 */
[----:B------:R-:W-:Y:S02]  /*1d8c0*/  IMAD.MOV.U32 R170, RZ, RZ, R108 ;  /* 0x000000ffffaa7224 */ /* 0x000fe400078e006c */
[----:B------:R-:W-:Y:S01]  /*1d8d0*/  IMAD.MOV.U32 R171, RZ, RZ, R109 ;  /* 0x000000ffffab7224 */ /* 0x000fe200078e006d */
[----:B------:R-:W-:-:S04]  /*1d8e0*/  LOP3.LUT R4, R167, R0, RZ, 0xc0, !PT ;  /* 0x00000000a7047212 */ /* 0x000fc800078ec0ff */
[----:B------:R-:W-:Y:S01]  /*1d8f0*/  HMMA.16816.F32 R72, R8, R26, R72 ;  /* 0x0000001a0848723c */ /* 0x000fe20000001848 */
[----:B------:R-:W-:-:S07]  /*1d900*/  LOP3.LUT R0, R3, R230, R32, 0x96, !PT ;  /* 0x000000e603007212 */ /* 0x000fce00078e9620 */
[C---:B------:R-:W-:Y:S01]  /*1d910*/  HMMA.16816.F32 R140, R8.reuse, R20, R140 ;  /* 0x00000014088c723c */ /* 0x040fe2000000188c */
[----:B------:R-:W3:Y:S01]  /*1d920*/  LDSM.16.MT88.4 R20, [R188+0x9400] ;  /* 0x00940000bc14783b */ /* 0x000ee20000004200 */
[----:B------:R-:W-:Y:S01]  /*1d930*/  IMAD.MOV.U32 R85, RZ, RZ, R183 ;  /* 0x000000ffff557224 */ /* 0x000fe200078e00b7 */
[----:B------:R-:W-:Y:S01]  /*1d940*/  HSET2.LE.AND R7, R7, R233, PT ;  /* 0x000000e907077233 */ /* 0x000fe20003803000 */
[----:B------:R-:W-:Y:S01]  /*1d950*/  IMAD.MOV.U32 R232, RZ, RZ, R186 ;  /* 0x000000ffffe87224 */ /* 0x000fe200078e00ba */
[----:B------:R1:W5:Y:S03]  /*1d960*/  LDL.LU R102, [R1+0x26c] ;  /* 0x00026c0001667983 */ /* 0x0003660000300800 */
[----:B------:R-:W-:Y:S01]  /*1d970*/  HMMA.16816.F32 R152, R8, R14, R28 ;  /* 0x0000000e0898723c */ /* 0x000fe2000000181c */
[----:B------:R-:W3:Y:S01]  /*1d980*/  LDSM.16.MT88.4 R28, [R190+0xa400] ;  /* 0x00a40000be1c783b */ /* 0x000ee20000004200 */
[----:B------:R-:W-:-:S02]  /*1d990*/  LOP3.LUT R3, R2, 0xffff, RZ, 0xc0, !PT ;  /* 0x0000ffff02037812 */ /* 0x000fc400078ec0ff */
[----:B------:R-:W-:Y:S01]  /*1d9a0*/  SHF.R.U32.HI R13, RZ, 0x18, R0 ;  /* 0x00000018ff0d7819 */ /* 0x000fe20000011600 */
[----:B------:R-:W-:-:S03]  /*1d9b0*/  IMAD.MOV.U32 R223, RZ, RZ, R178 ;  /* 0x000000ffffdf7224 */ /* 0x000fc600078e00b2 */
[----:B------:R-:W-:Y:S01]  /*1d9c0*/  HMMA.16816.F32 R160, R8, R40, R168 ;  /* 0x0000002808a0723c */ /* 0x000fe200000018a8 */
[----:B------:R-:W-:Y:S01]  /*1d9d0*/  LOP3.LUT R14, R0, 0xff, RZ, 0xc0, !PT ;  /* 0x000000ff000e7812 */ /* 0x000fe200078ec0ff */
[----:B------:R-:W-:Y:S01]  /*1d9e0*/  IMAD.MOV.U32 R226, RZ, RZ, R177 ;  /* 0x000000ffffe27224 */ /* 0x000fe200078e00b1 */
[----:B------:R-:W-:Y:S01]  /*1d9f0*/  SHF.R.U32.HI R12, RZ, 0x18, R2 ;  /* 0x00000018ff0c7819 */ /* 0x000fe20000011602 */
[----:B------:R-:W-:Y:S01]  /*1da00*/  IMAD.MOV.U32 R227, RZ, RZ, R181 ;  /* 0x000000ffffe37224 */ /* 0x000fe200078e00b5 */
[----:B------:R-:W-:Y:S01]  /*1da10*/  LOP3.LUT R7, R164, R7, RZ, 0xc0, !PT ;  /* 0x00000007a4077212 */ /* 0x000fe200078ec0ff */
[----:B------:R-:W-:Y:S01]  /*1da20*/  IMAD.MOV.U32 R84, RZ, RZ, R182 ;  /* 0x000000ffff547224 */ /* 0x000fe200078e00b6 */
[----:B------:R2:W5:Y:S04]  /*1da30*/  LDL.LU R103, [R1+0x268] ;  /* 0x0002680001677983 */ /* 0x0005680000300800 */
[----:B------:R2:W5:Y:S01]  /*1da40*/  LDL.LU R195, [R1+0x264] ;  /* 0x0002640001c37983 */ /* 0x0005620000300800 */
[C---:B-1----:R-:W-:Y:S03]  /*1da50*/  HMMA.16816.F32 R132, R4.reuse, R16, R132 ;  /* 0x000000100484723c */ /* 0x042fe60000001884 */
[----:B------:R1:W5:Y:S04]  /*1da60*/  LDL.LU R212, [R1+0x260] ;  /* 0x0002600001d47983 */ /* 0x0003680000300800 */
[----:B------:R1:W5:Y:S01]  /*1da70*/  LDL.LU R216, [R1+0x25c] ;  /* 0x00025c0001d87983 */ /* 0x0003620000300800 */
[C---:B------:R-:W-:Y:S03]  /*1da80*/  HMMA.16816.F32 R128, R4.reuse, R18, R128 ;  /* 0x000000120480723c */ /* 0x040fe60000001880 */
[----:B------:R1:W5:Y:S04]  /*1da90*/  LDL.LU R208, [R1+0x258] ;  /* 0x0002580001d07983 */ /* 0x0003680000300800 */
[----:B------:R1:W5:Y:S01]  /*1daa0*/  LDL.LU R217, [R1+0x254] ;  /* 0x0002540001d97983 */ /* 0x0003620000300800 */
[C---:B---3--:R-:W-:Y:S03]  /*1dab0*/  HMMA.16816.F32 R104, R4.reuse, R20, R104 ;  /* 0x000000140468723c */ /* 0x048fe60000001868 */
[----:B------:R1:W5:Y:S04]  /*1dac0*/  LDL.LU R209, [R1+0x250] ;  /* 0x0002500001d17983 */ /* 0x0003680000300800 */
[----:B------:R1:W5:Y:S01]  /*1dad0*/  LDL.LU R214, [R1+0x24c] ;  /* 0x00024c0001d67983 */ /* 0x0003620000300800 */
[C---:B------:R-:W-:Y:S03]  /*1dae0*/  HMMA.16816.F32 R96, R4.reuse, R22, R96 ;  /* 0x000000160460723c */ /* 0x040fe60000001860 */
[----:B------:R1:W5:Y:S04]  /*1daf0*/  LDL.LU R108, [R1+0x248] ;  /* 0x00024800016c7983 */ /* 0x0003680000300800 */
[----:B------:R1:W5:Y:S01]  /*1db00*/  LDL.LU R109, [R1+0x244] ;  /* 0x00024400016d7983 */ /* 0x0003620000300800 */
[C---:B------:R-:W-:Y:S08]  /*1db10*/  HMMA.16816.F32 R88, R4.reuse, R28, R88 ;  /* 0x0000001c0458723c */ /* 0x040ff00000001858 */
[----:B------:R-:W-:Y:S08]  /*1db20*/  HMMA.16816.F32 R112, R4, R30, R112 ;  /* 0x0000001e0470723c */ /* 0x000ff00000001870 */
[C---:B--2---:R-:W-:Y:S08]  /*1db30*/  HMMA.16816.F32 R64, R8.reuse, R46, R244 ;  /* 0x0000002e0840723c */ /* 0x044ff000000018f4 */
[C---:B----4-:R-:W-:Y:S08]  /*1db40*/  HMMA.16816.F32 R68, R8.reuse, R44, R240 ;  /* 0x0000002c0844723c */ /* 0x050ff000000018f0 */
[C---:B------:R-:W-:Y:S01]  /*1db50*/  HMMA.16816.F32 R44, R8.reuse, R24, R156 ;  /* 0x00000018082c723c */ /* 0x040fe2000000189c */
[----:B------:R-:W2:Y:S06]  /*1db60*/  LDSM.16.MT88.4 R24, [R188+0xa400] ;  /* 0x00a40000bc18783b */ /* 0x000eac0000004200 */
[----:B------:R-:W-:Y:S01]  /*1db70*/  IMAD.MOV.U32 R156, RZ, RZ, R215 ;  /* 0x000000ffff9c7224 */ /* 0x000fe200078e00d7 */
[----:B------:R-:W-:Y:S01]  /*1db80*/  HMMA.16816.F32 R56, R8, R38, R56 ;  /* 0x000000260838723c */ /* 0x000fe20000001838 */
[----:B------:R-:W-:Y:S01]  /*1db90*/  IMAD.MOV.U32 R157, RZ, RZ, R207 ;  /* 0x000000ffff9d7224 */ /* 0x000fe200078e00cf */
[----:B------:R-:W3:Y:S01]  /*1dba0*/  LDSM.16.MT88.4 R36, [R188+0xb400] ;  /* 0x00b40000bc24783b */ /* 0x000ee20000004200 */
[----:B------:R-:W-:-:S02]  /*1dbb0*/  IMAD.MOV.U32 R158, RZ, RZ, R218 ;  /* 0x000000ffff9e7224 */ /* 0x000fc400078e00da */
[----:B------:R-:W-:Y:S01]  /*1dbc0*/  IMAD.MOV.U32 R159, RZ, RZ, R184 ;  /* 0x000000ffff9f7224 */ /* 0x000fe200078e00b8 */
[----:B------:R1:W5:Y:S02]  /*1dbd0*/  LDL.LU R215, [R1+0x240] ;  /* 0x0002400001d77983 */ /* 0x0003640000300800 */
[----:B------:R-:W-:Y:S02]  /*1dbe0*/  HMMA.16816.F32 R176, R4, R48, R120 ;  /* 0x0000003004b0723c */ /* 0x000fe40000001878 */
[----:B------:R1:W5:Y:S04]  /*1dbf0*/  LDL.LU R207, [R1+0x23c] ;  /* 0x00023c0001cf7983 */ /* 0x0003680000300800 */
[----:B------:R1:W5:Y:S02]  /*1dc00*/  LDL.LU R218, [R1+0x238] ;  /* 0x0002380001da7983 */ /* 0x0003640000300800 */
[----:B------:R-:W-:Y:S07]  /*1dc10*/  HMMA.16816.F32 R156, R8, R42, R156 ;  /* 0x0000002a089c723c */ /* 0x000fee000000189c */
[----:B------:R-:W-:-:S02]  /*1dc20*/  LOP3.LUT R8, R0, 0xffff, RZ, 0xc0, !PT ;  /* 0x0000ffff00087812 */ /* 0x000fc400078ec0ff */
[----:B------:R-:W-:Y:S02]  /*1dc30*/  SHF.R.U32.HI R9, RZ, 0x10, R0 ;  /* 0x00000010ff097819 */ /* 0x000fe40000011600 */
[----:B------:R-:W-:Y:S02]  /*1dc40*/  LOP3.LUT R10, R2, 0xff, RZ, 0xc0, !PT ;  /* 0x000000ff020a7812 */ /* 0x000fe400078ec0ff */
[----:B------:R-:W-:Y:S02]  /*1dc50*/  SHF.R.U32.HI R0, RZ, 0x8, R3 ;  /* 0x00000008ff007819 */ /* 0x000fe40000011603 */
[----:B------:R-:W-:Y:S02]  /*1dc60*/  SHF.R.U32.HI R3, RZ, 0x8, R8 ;  /* 0x00000008ff037819 */ /* 0x000fe40000011608 */
[----:B------:R-:W-:Y:S02]  /*1dc70*/  LOP3.LUT R8, R9, 0xff, RZ, 0xc0, !PT ;  /* 0x000000ff09087812 */ /* 0x000fe400078ec0ff */
[----:B------:R-:W-:-:S02]  /*1dc80*/  PRMT R9, R10, 0x5410, R0 ;  /* 0x000054100a097816 */ /* 0x000fc40000000000 */
[----:B------:R-:W-:Y:S02]  /*1dc90*/  PRMT R0, R14, 0x5410, R3 ;  /* 0x000054100e007816 */ /* 0x000fe40000000003 */
[----:B------:R-:W-:-:S03]  /*1dca0*/  SHF.R.U32.HI R11, RZ, 0x10, R2 ;  /* 0x00000010ff0b7819 */ /* 0x000fc60000011602 */
[--C-:B------:R-:W-:Y:S01]  /*1dcb0*/  HSET2.LE.AND R0, R0, R233.reuse, PT ;  /* 0x000000e900007233 */ /* 0x100fe20003803000 */
[----:B------:R-:W-:Y:S02]  /*1dcc0*/  PRMT R2, R8, 0x5410, R13 ;  /* 0x0000541008027816 */ /* 0x000fe4000000000d */
[----:B------:R-:W-:Y:S02]  /*1dcd0*/  LOP3.LUT R11, R11, 0xff, RZ, 0xc0, !PT ;  /* 0x000000ff0b0b7812 */ /* 0x000fe400078ec0ff */
[----:B------:R-:W-:Y:S02]  /*1dce0*/  LOP3.LUT R8, R206, R0, RZ, 0xc0, !PT ;  /* 0x00000000ce087212 */ /* 0x000fe400078ec0ff */
[----:B------:R-:W-:Y:S01]  /*1dcf0*/  LOP3.LUT R0, R204, R85, RZ, 0x3c, !PT ;  /* 0x00000055cc007212 */ /* 0x000fe200078e3cff */
[----:B------:R-:W-:Y:S01]  /*1dd00*/  HSET2.LE.AND R2, R2, R233, PT ;  /* 0x000000e902027233 */ /* 0x000fe20003803000 */
[----:B------:R-:W-:-:S03]  /*1dd10*/  PRMT R11, R11, 0x5410, R12 ;  /* 0x000054100b0b7816 */ /* 0x000fc6000000000c */
[----:B------:R-:W-:Y:S01]  /*1dd20*/  IMAD.WIDE.U32 R12, R0, -0x326172a9, RZ ;  /* 0xcd9e8d57000c7825 */ /* 0x000fe200078e00ff */
[----:B------:R-:W-:Y:S01]  /*1dd30*/  HSET2.LE.AND R3, R9, R233, PT ;  /* 0x000000e909037233 */ /* 0x000fe20003803000 */
[----:B------:R-:W-:-:S03]  /*1dd40*/  LOP3.LUT R9, R201, R2, RZ, 0xc0, !PT ;  /* 0x00000002c9097212 */ /* 0x000fc600078ec0ff */
[----:B------:R-:W-:Y:S02]  /*1dd50*/  LOP3.LUT R2, R13, R213, R224, 0x96, !PT ;  /* 0x000000d50d027212 */ /* 0x000fe400078e96e0 */
[----:B------:R-:W-:Y:S01]  /*1dd60*/  LOP3.LUT R0, R53, R229, R12, 0x96, !PT ;  /* 0x000000e535007212 */ /* 0x000fe200078e960c */
[----:B--2---:R-:W-:Y:S01]  /*1dd70*/  HMMA.16816.F32 R116, R4, R24, R116 ;  /* 0x000000180474723c */ /* 0x004fe20000001874 */
[----:B------:R-:W-:Y:S01]  /*1dd80*/  LOP3.LUT R10, R174, R3, RZ, 0xc0, !PT ;  /* 0x00000003ae0a7212 */ /* 0x000fe200078ec0ff */
[----:B------:R-:W-:-:S06]  /*1dd90*/  IMAD.WIDE.U32 R2, R2, -0x2daee0ad, RZ ;  /* 0xd2511f5302027825 */ /* 0x000fcc00078e00ff */
[----:B------:R-:W-:Y:S01]  /*1dda0*/  HMMA.16816.F32 R168, R4, R26, R92 ;  /* 0x0000001a04a8723c */ /* 0x000fe2000000185c */
[----:B------:R-:W-:-:S07]  /*1ddb0*/  LOP3.LUT R3, R3, R228, R54, 0x96, !PT ;  /* 0x000000e403037212 */ /* 0x000fce00078e9636 */
[C---:B---3--:R-:W-:Y:S08]  /*1ddc0*/  HMMA.16816.F32 R180, R4.reuse, R36, R124 ;  /* 0x0000002404b4723c */ /* 0x048ff0000000187c */
        /* <DEDUP_REMOVED lines=16> */
[----:B------:R-:W-:Y:S07]  /*1ded0*/  HMMA.16816.F32 R64, R8, R28, R140 ;  /* 0x0000001c0840723c */ /* 0x000fee000000188c */
[----:B------:R-:W-:Y:S01]  /*1dee0*/  IMAD.WIDE.U32 R28, R0, -0x326172a9, RZ ;  /* 0xcd9e8d57001c7825 */ /* 0x000fe200078e00ff */
[----:B------:R-:W-:-:S04]  /*1def0*/  SHF.R.U32.HI R5, RZ, 0x10, R2 ;  /* 0x00000010ff057819 */ /* 0x000fc80000011602 */
[----:B------:R-:W-:Y:S02]  /*1df00*/  LOP3.LUT R0, R3, R236, R28, 0x96, !PT ;  /* 0x000000ec03007212 */ /* 0x000fe400078e961c */
[----:B------:R-:W-:Y:S02]  /*1df10*/  LOP3.LUT R3, R2, 0xffff, RZ, 0xc0, !PT ;  /* 0x0000ffff02037812 */ /* 0x000fe400078ec0ff */
[----:B------:R-:W-:Y:S01]  /*1df20*/  LOP3.LUT R4, R0, 0xffff, RZ, 0xc0, !PT ;  /* 0x0000ffff00047812 */ /* 0x000fe200078ec0ff */
[----:B------:R-:W-:Y:S01]  /*1df30*/  HMMA.16816.F32 R84, R8, R16, R60 ;  /* 0x000000100854723c */ /* 0x000fe2000000183c */
        /* <DEDUP_REMOVED lines=15> */
[----:B------:R-:W-:Y:S01]  /*1e030*/  HSET2.LE.AND R3, R5, R233, PT ;  /* 0x000000e905037233 */ /* 0x000fe20003803000 */
        /* <DEDUP_REMOVED lines=8> */
[----:B------:R-:W2:Y:S01]  /*1e0c0*/  LDSM.16.MT88.4 R20, [R188+0xa800] ;  /* 0x00a80000bc14783b */ /* 0x000ea20000004200 */
[----:B------:R-:W-:Y:S01]  /*1e0d0*/  HMMA.16816.F32 R80, R8, R18, R56 ;  /* 0x000000120850723c */ /* 0x000fe20000001838 */
[----:B------:R-:W-:-:S02]  /*1e0e0*/  LOP3.LUT R3, R3, R228, R234, 0x96, !PT ;  /* 0x000000e403037212 */ /* 0x000fc400078e96ea */
[----:B------:R1:W5:Y:S04]  /*1e0f0*/  LDL.LU R213, [R1+0x22c] ;  /* 0x00022c0001d57983 */ /* 0x0003680000300800 */
[----:B------:R1:W5:Y:S01]  /*1e100*/  LDL.LU R229, [R1+0x228] ;  /* 0x0002280001e57983 */ /* 0x0003620000300800 */
[C---:B------:R-:W-:Y:S03]  /*1e110*/  HMMA.16816.F32 R68, R8.reuse, R48, R160 ;  /* 0x000000300844723c */ /* 0x040fe600000018a0 */
[----:B------:R1:W5:Y:S04]  /*1e120*/  LDL.LU.64 R234, [R1+0x220] ;  /* 0x0002200001ea7983 */ /* 0x0003680000300a00 */
[----:B------:R1:W5:Y:S01]  /*1e130*/  LDL.LU R228, [R1+0x218] ;  /* 0x0002180001e47983 */ /* 0x0003620000300800 */
[C---:B------:R-:W-:Y:S03]  /*1e140*/  HMMA.16816.F32 R76, R8.reuse, R24, R44 ;  /* 0x00000018084c723c */ /* 0x040fe6000000182c */
[----:B------:R-:W3:Y:S04]  /*1e150*/  LDSM.16.MT88.4 R44, [R188+0x9800] ;  /* 0x00980000bc2c783b */ /* 0x000ee80000004200 */
[----:B------:R-:W4:Y:S01]  /*1e160*/  LDSM.16.MT88.4 R16, [R190+0xa800] ;  /* 0x00a80000be10783b */ /* 0x000f220000004200 */
[C---:B------:R-:W-:Y:S03]  /*1e170*/  HMMA.16816.F32 R72, R8.reuse, R26, R72 ;  /* 0x0000001a0848723c */ /* 0x040fe60000001848 */
[----:B------:R-:W-:Y:S04]  /*1e180*/  LDSM.16.MT88.4 R12, [R188+0xb800] ;  /* 0x00b80000bc0c783b */ /* 0x000fe80000004200 */
[----:B------:R-:W-:Y:S01]  /*1e190*/  LDSM.16.MT88.4 R24, [R190+0xb800] ;  /* 0x00b80000be18783b */ /* 0x000fe20000004200 */
[C---:B------:R-:W-:Y:S08]  /*1e1a0*/  HMMA.16816.F32 R60, R8.reuse, R30, R144 ;  /* 0x0000001e083c723c */ /* 0x040ff00000001890 */
[C---:B------:R-:W-:Y:S01]  /*1e1b0*/  HMMA.16816.F32 R52, R8.reuse, R36, R148 ;  /* 0x000000240834723c */ /* 0x040fe20000001894 */
[----:B------:R-:W-:Y:S01]  /*1e1c0*/  HSET2.LE.AND R7, R7, R233, PT ;  /* 0x000000e907077233 */ /* 0x000fe20003803000 */
[----:B------:R-:W-:Y:S06]  /*1e1d0*/  LDSM.16.MT88.4 R160, [R190+0x9c00] ;  /* 0x009c0000bea0783b */ /* 0x000fec0000004200 */
[C---:B------:R-:W-:Y:S01]  /*1e1e0*/  HMMA.16816.F32 R56, R8.reuse, R38, R152 ;  /* 0x000000260838723c */ /* 0x040fe20000001898 */
[----:B------:R-:W1:Y:S07]  /*1e1f0*/  LDSM.16.MT88.4 R36, [R190+0x9800] ;  /* 0x00980000be24783b */ /* 0x000e6e0000004200 */
[----:B------:R-:W-:Y:S01]  /*1e200*/  HMMA.16816.F32 R48, R8, R50, R156 ;  /* 0x000000320830723c */ /* 0x000fe2000000189c */
[----:B------:R-:W-:Y:S01]  /*1e210*/  LOP3.LUT R7, R196, R7, RZ, 0xc0, !PT ;  /* 0x00000007c4077212 */ /* 0x000fe200078ec0ff */
[----:B------:R-:W-:Y:S04]  /*1e220*/  LDSM.16.MT88.4 R152, [R188+0xac00] ;  /* 0x00ac0000bc98783b */ /* 0x000fe80000004200 */
[----:B------:R-:W-:Y:S01]  /*1e230*/  LDSM.16.MT88.4 R144, [R190+0xac00] ;  /* 0x00ac0000be90783b */ /* 0x000fe20000004200 */
[----:B------:R-:W-:-:S05]  /*1e240*/  IMAD.WIDE.U32 R8, R0, -0x2daee0ad, RZ ;  /* 0xd2511f5300087825 */ /* 0x000fca00078e00ff */
[----:B------:R-:W-:Y:S01]  /*1e250*/  LOP3.LUT R0, R9, R200, R2, 0x96, !PT ;  /* 0x000000c809007212 */ /* 0x000fe200078e9602 */
[----:B------:R-:W-:Y:S01]  /*1e260*/  IMAD.WIDE.U32 R2, R3, -0x326172a9, RZ ;  /* 0xcd9e8d5703027825 */ /* 0x000fe200078e00ff */
[----:B------:R1:W5:Y:S03]  /*1e270*/  LDL.LU R200, [R1+0x214] ;  /* 0x0002140001c87983 */ /* 0x0003660000300800 */
[----:B------:R-:W-:Y:S01]  /*1e280*/  IMAD.WIDE.U32 R110, R0, -0x326172a9, RZ ;  /* 0xcd9e8d57006e7825 */ /* 0x000fe200078e00ff */
[----:B------:R-:W-:Y:S02]  /*1e290*/  LOP3.LUT R3, R3, R198, R202, 0x96, !PT ;  /* 0x000000c603037212 */ /* 0x000fe400078e96ca */
[----:B------:R1:W5:Y:S02]  /*1e2a0*/  LDL.LU R198, [R1+0x210] ;  /* 0x0002100001c67983 */ /* 0x0003640000300800 */
        /* <DEDUP_REMOVED lines=16> */
[----:B------:R-:W-:Y:S02]  /*1e3b0*/  SHF.R.U32.HI R0, RZ, 0x8, R3 ;  /* 0x00000008ff007819 */ /* 0x000fe40000011603 */
[----:B------:R-:W-:Y:S02]  /*1e3c0*/  LOP3.LUT R3, R8, 0xff, RZ, 0xc0, !PT ;  /* 0x000000ff08037812 */ /* 0x000fe400078ec0ff */
[----:B------:R-:W-:-:S02]  /*1e3d0*/  PRMT R8, R30, 0x5410, R11 ;  /* 0x000054101e087816 */ /* 0x000fc4000000000b */
[----:B------:R-:W-:Y:S02]  /*1e3e0*/  SHF.R.U32.HI R33, RZ, 0x18, R2 ;  /* 0x00000018ff217819 */ /* 0x000fe40000011602 */
[----:B------:R-:W-:Y:S02]  /*1e3f0*/  LOP3.LUT R11, R28, 0xff, RZ, 0xc0, !PT ;  /* 0x000000ff1c0b7812 */ /* 0x000fe400078ec0ff */
[----:B------:R-:W-:Y:S02]  /*1e400*/  PRMT R0, R10, 0x5410, R0 ;  /* 0x000054100a007816 */ /* 0x000fe40000000000 */
[----:B------:R-:W-:Y:S02]  /*1e410*/  PRMT R2, R3, 0x5410, R9 ;  /* 0x0000541003027816 */ /* 0x000fe40000000009 */
[----:B------:R-:W-:Y:S01]  /*1e420*/  PRMT R11, R11, 0x5410, R33 ;  /* 0x000054100b0b7816 */ /* 0x000fe20000000021 */
[--C-:B------:R-:W-:Y:S02]  /*1e430*/  HSET2.LE.AND R0, R0, R233.reuse, PT ;  /* 0x000000e900007233 */ /* 0x100fe40003803000 */
[----:B------:R-:W-:-:S02]  /*1e440*/  HSET2.LE.AND R2, R2, R233, PT ;  /* 0x000000e902027233 */ /* 0x000fc40003803000 */
[--C-:B------:R-:W-:Y:S02]  /*1e450*/  HSET2.LE.AND R3, R8, R233.reuse, PT ;  /* 0x000000e908037233 */ /* 0x100fe40003803000 */
[----:B------:R-:W-:Y:S01]  /*1e460*/  HSET2.LE.AND R11, R11, R233, PT ;  /* 0x000000e90b0b7233 */ /* 0x000fe20003803000 */
[----:B------:R-:W-:Y:S02]  /*1e470*/  LOP3.LUT R8, R193, R0, RZ, 0xc0, !PT ;  /* 0x00000000c1087212 */ /* 0x000fe400078ec0ff */
[----:B------:R1:W5:Y:S01]  /*1e480*/  LDL.LU R193, [R1+0x20c] ;  /* 0x00020c0001c17983 */ /* 0x0003620000300800 */
[----:B------:R-:W-:Y:S02]  /*1e490*/  LOP3.LUT R9, R192, R2, RZ, 0xc0, !PT ;  /* 0x00000002c0097212 */ /* 0x000fe400078ec0ff */
[----:B------:R-:W-:Y:S01]  /*1e4a0*/  LOP3.LUT R10, R191, R3, RZ, 0xc0, !PT ;  /* 0x00000003bf0a7212 */ /* 0x000fe200078ec0ff */
[----:B------:R1:W5:Y:S01]  /*1e4b0*/  LDL.LU R192, [R1+0x208] ;  /* 0x0002080001c07983 */ /* 0x0003620000300800 */
[----:B------:R-:W-:-:S03]  /*1e4c0*/  LOP3.LUT R11, R189, R11, RZ, 0xc0, !PT ;  /* 0x0000000bbd0b7212 */ /* 0x000fc600078ec0ff */
[----:B------:R1:W5:Y:S04]  /*1e4d0*/  LDL.LU R191, [R1+0x204] ;  /* 0x0002040001bf7983 */ /* 0x0003680000300800 */
[----:B------:R1:W5:Y:S01]  /*1e4e0*/  LDL.LU R189, [R1+0x200] ;  /* 0x0002000001bd7983 */ /* 0x0003620000300800 */
[----:B------:R-:W-:-:S05]  /*1e4f0*/  LOP3.LUT R2, R29, R231, R40, 0x96, !PT ;  /* 0x000000e71d027212 */ /* 0x000fca00078e9628 */
[----:B------:R-:W-:Y:S01]  /*1e500*/  IMAD.WIDE.U32 R2, R2, -0x2daee0ad, RZ ;  /* 0xd2511f5302027825 */ /* 0x000fe200078e00ff */
[----:B--2---:R-:W-:Y:S04]  /*1e510*/  HMMA.16816.F32 R124, R4, R20, R116 ;  /* 0x00000014047c723c */ /* 0x004fe80000001874 */
[----:B------:R-:W-:-:S04]  /*1e520*/  LOP3.LUT R0, R3, R230, R32, 0x96, !PT ;  /* 0x000000e603007212 */ /* 0x000fc800078e9620 */
[C---:B---3--:R-:W-:Y:S08]  /*1e530*/  HMMA.16816.F32 R140, R4.reuse, R44, R104 ;  /* 0x0000002c048c723c */ /* 0x048ff00000001868 */
[C---:B------:R-:W-:Y:S08]  /*1e540*/  HMMA.16816.F32 R136, R4.reuse, R46, R96 ;  /* 0x0000002e0488723c */ /* 0x040ff00000001860 */
[----:B----4-:R-:W-:Y:S01]  /*1e550*/  HMMA.16816.F32 R116, R4, R16, R88 ;  /* 0x000000100474723c */ /* 0x010fe20000001858 */
[----:B------:R-:W-:-:S07]  /*1e560*/  LOP3.LUT R3, R2, 0xffff, RZ, 0xc0, !PT ;  /* 0x0000ffff02037812 */ /* 0x000fce00078ec0ff */
        /* <DEDUP_REMOVED lines=96> */
[----:B------:R-:W-:-:S04]  /*1eb70*/  IADD3 R196, P0, R34, -0x180, RZ ;  /* 0xfffffe8022c47810 */ /* 0x000fc80007f1e0ff */
[----:B------:R-:W-:-:S03]  /*1eb80*/  IADD3.X R197, R35, -0x1, RZ, P0, !PT ;  /* 0xffffffff23c57810 */ /* 0x000fc600007fe4ff */
[----:B------:R-:W-:Y:S07]  /*1eb90*/  HMMA.16816.F32 R92, R92, R14, R104 ;  /* 0x0000000e5c5c723c */ /* 0x000fee0000001868 */
[----:B------:R-:W-:-:S03]  /*1eba0*/  IMAD.MOV.U32 R107, RZ, RZ, R205 ;  /* 0x000000ffff6b7224 */ /* 0x000fc600078e00cd */
.L_x_938:
[----:B-1----:R-:W2:Y:S02]  /*1ebb0*/  LDL R0, [R1+0x1b4] ;  /* 0x0001b40001007983 */ /* 0x002ea40000100800 */
[----:B--2---:R-:W-:-:S13]  /*1ebc0*/  ISETP.GT.AND P0, PT, R107, R0, PT ;  /* 0x000000006b00720c */ /* 0x004fda0003f04270 */
[----:B------:R-:W-:Y:S05]  /*1ebd0*/  @!P0 BRA `(.L_x_947) ;  /* 0x0000945000008947 */ /* 0x000fea0003800000 */
[----:B------:R-:W2:Y:S01]  /*1ebe0*/  LDL.LU R6, [R1+0xd8] ;  /* 0x0000d80001067983 */ /* 0x000ea20000300800 */
[----:B------:R-:W-:Y:S01]  /*1ebf0*/  IMAD.MOV.U32 R106, RZ, RZ, R101 ;  /* 0x000000ffff6a7224 */ /* 0x000fe200078e0065 */
[----:B-----5:R-:W-:Y:S01]  /*1ec00*/  MOV R105, R102 ;  /* 0x0000006600697202 */ /* 0x020fe20000000f00 */
        /* <DEDUP_REMOVED lines=27> */
.L_x_950:
[----:B--2---:R-:W2:Y:S01]  /*1edc0*/  LDL R2, [R1+0x34] ;  /* 0x0000340001027983 */ /* 0x004ea20000100800 */
        /* <DEDUP_REMOVED lines=14> */
[-C--:B----4-:R-:W-:Y:S02]  /*1eeb0*/  ISETP.GE.AND P3, PT, R0, R200.reuse, PT ;  /* 0x000000c80000720c */ /* 0x090fe40003f66270 */
        /* <DEDUP_REMOVED lines=252> */
.L_x_949:
[----:B------:R-:W-:Y:S05]  /*1fe80*/  BSYNC B0 ;  /* 0x0000000000007941 */ /* 0x000fea0003800000 */
.L_x_948:
[----:B------:R-:W2:Y:S08]  /*1fe90*/  S2R R0, SR_TID.X ;  /* 0x0000000000007919 */ /* 0x000eb00000002100 */
[----:B------:R-:W-:Y:S04]  /*1fea0*/  STL [R1+0x20c], R193 ;  /* 0x00020cc101007387 */ /* 0x000fe80000100800 */
[----:B------:R-:W-:Y:S04]  /*1feb0*/  STL [R1+0x208], R192 ;  /* 0x000208c001007387 */ /* 0x000fe80000100800 */
[----:B------:R-:W-:Y:S04]  /*1fec0*/  STL [R1+0x204], R191 ;  /* 0x000204bf01007387 */ /* 0x000fe80000100800 */
[----:B------:R-:W-:Y:S01]  /*1fed0*/  STL [R1+0x200], R189 ;  /* 0x000200bd01007387 */ /* 0x000fe20000100800 */
[----:B--2---:R-:W-:Y:S05]  /*1fee0*/  IMAD.SHL.U32 R0, R0, 0x2, RZ ;  /* 0x0000000200007824 */ /* 0x004fea00078e00ff */
[----:B------:R-:W-:Y:S05]  /*1fef0*/  LOP3.LUT R0, R0, 0x6, RZ, 0xc0, !PT ;  /* 0x0000000600007812 */ /* 0x000fea00078ec0ff */
[----:B------:R-:W-:Y:S04]  /*1ff00*/  IMAD R2, R245, 0x40, R0 ;  /* 0x00000040f5027824 */ /* 0x000fe800078e0200 */
[--C-:B------:R-:W-:Y:S01]  /*1ff10*/  IMAD.IADD R0, R211, 0x1, -R2.reuse ;  /* 0x00000001d3007824 */ /* 0x100fe200078e0a02 */
[----:B-1----:R-:W-:Y:S01]  /*1ff20*/  IADD3 R110, R2, 0x8, RZ ;  /* 0x00000008026e7810 */ /* 0x002fe20007ffe0ff */
[--C-:B------:R-:W-:Y:S01]  /*1ff30*/  IMAD.IADD R100, R212, 0x1, -R2.reuse ;  /* 0x00000001d4647824 */ /* 0x100fe200078e0a02 */
[C---:B------:R-:W-:Y:S02]  /*1ff40*/  IADD3 R107, R2.reuse, 0x9, RZ ;  /* 0x00000009026b7810 */ /* 0x040fe40007ffe0ff */
[----:B------:R-:W-:Y:S02]  /*1ff50*/  IABS R0, R0 ;  /* 0x0000000000007213 */ /* 0x000fe40000000000 */
[C---:B------:R-:W-:Y:S02]  /*1ff60*/  ISETP.GE.AND P3, PT, R2.reuse, R207, PT ;  /* 0x000000cf0200720c */ /* 0x040fe40003f66270 */
[C---:B------:R-:W-:Y:S01]  /*1ff70*/  ISETP.GE.AND P6, PT, R2.reuse, R208, PT ;  /* 0x000000d00200720c */ /* 0x040fe20003fc6270 */
[----:B------:R1:W2:Y:S01]  /*1ff80*/  I2F R103, R0 ;  /* 0x0000000000677306 */ /* 0x0002a20000201400 */
[C---:B------:R-:W-:Y:S02]  /*1ff90*/  ISETP.GE.OR P3, PT, R2.reuse, R215, !P3 ;  /* 0x000000d70200720c */ /* 0x040fe40005f66670 */
[C---:B------:R-:W-:Y:S02]  /*1ffa0*/  ISETP.GE.OR P6, PT, R2.reuse, R216, !P6 ;  /* 0x000000d80200720c */ /* 0x040fe400077c6670 */
[C---:B------:R-:W-:Y:S04]  /*1ffb0*/  ISETP.GE.AND P2, PT, R2.reuse, R210, PT ;  /* 0x000000d20200720c */ /* 0x040fe80003f46270 */
[C---:B------:R-:W-:Y:S02]  /*1ffc0*/  ISETP.GE.OR P2, PT, R2.reuse, R218, !P2 ;  /* 0x000000da0200720c */ /* 0x040fe40005746670 */
[----:B-1----:R-:W-:Y:S01]  /*1ffd0*/  IABS R0, R100 ;  /* 0x0000006400007213 */ /* 0x002fe20000000000 */
[----:B------:R-:W-:Y:S02]  /*1ffe0*/  IMAD.IADD R100, R213, 0x1, -R2 ;  /* 0x00000001d5647824 */ /* 0x000fe400078e0a02 */
[-C--:B--2---:R-:W-:Y:S01]  /*1fff0*/  FFMA.FTZ R10, R103, -R195.reuse, R10 ;  /* 0x800000c3670a7223 */ /* 0x084fe2000001000a */
[----:B------:R-:W-:Y:S01]  /*20000*/  IADD3 R103, R2, 0x10, RZ ;  /* 0x0000001002677810 */ /* 0x000fe20007ffe0ff */
[----:B------:R1:W2:Y:S02]  /*20010*/  I2F R102, R0 ;  /* 0x0000000000667306 */ /* 0x0002a40000201400 */
[----:B-1----:R-:W-:Y:S01]  /*20020*/  IABS R0, R100 ;  /* 0x0000006400007213 */ /* 0x002fe20000000000 */
[----:B------:R-:W-:Y:S02]  /*20030*/  IMAD.IADD R100, R214, 0x1, -R2 ;  /* 0x00000001d6647824 */ /* 0x000fe400078e0a02 */
[-C--:B--2---:R-:W-:Y:S05]  /*20040*/  FFMA.FTZ R8, R102, -R195.reuse, R8 ;  /* 0x800000c366087223 */ /* 0x084fea0000010008 */
[----:B------:R1:W2:Y:S01]  /*20050*/  I2F R179, R0 ;  /* 0x0000000000b37306 */ /* 0x0002a20000201400 */
[----:B------:R-:W-:Y:S09]  /*20060*/  IABS R100, R100 ;  /* 0x0000006400647213 */ /* 0x000ff20000000000 */
[----:B------:R3:W4:Y:S01]  /*20070*/  I2F R176, R100 ;  /* 0x0000006400b07306 */ /* 0x0007220000201400 */
[----:B-1----:R-:W-:Y:S01]  /*20080*/  IADD3 R0, R2, 0x1, RZ ;  /* 0x0000000102007810 */ /* 0x002fe20007ffe0ff */
[----:B--2---:R-:W-:Y:S03]  /*20090*/  FFMA.FTZ R4, R179, -R195, R4 ;  /* 0x800000c3b3047223 */ /* 0x004fe60000010004 */
[C---:B------:R-:W-:Y:S01]  /*200a0*/  ISETP.GE.AND P5, PT, R0.reuse, R207, PT ;  /* 0x000000cf0000720c */ /* 0x040fe20003fa6270 */
[C---:B------:R-:W-:Y:S01]  /*200b0*/  IMAD.IADD R101, R211.reuse, 0x1, -R0 ;  /* 0x00000001d3657824 */ /* 0x040fe200078e0a00 */
[C---:B------:R-:W-:Y:S02]  /*200c0*/  ISETP.GE.AND P4, PT, R0.reuse, R208, PT ;  /* 0x000000d00000720c */ /* 0x040fe40003f86270 */
[C---:B------:R-:W-:Y:S02]  /*200d0*/  ISETP.GE.AND P0, PT, R0.reuse, R210, PT ;  /* 0x000000d20000720c */ /* 0x040fe40003f06270 */
[----:B---3--:R-:W-:Y:S01]  /*200e0*/  IABS R100, R101 ;  /* 0x0000006500647213 */ /* 0x008fe20000000000 */
[----:B------:R-:W-:Y:S01]  /*200f0*/  IMAD.IADD R101, R211, 0x1, -R110 ;  /* 0x00000001d3657824 */ /* 0x000fe200078e0a6e */
[----:B------:R-:W-:Y:S01]  /*20100*/  ISETP.GE.AND P1, PT, R0, R209, PT ;  /* 0x000000d10000720c */ /* 0x000fe20003f26270 */
[----:B----4-:R-:W-:Y:S01]  /*20110*/  FFMA.FTZ R6, R176, -R195, R6 ;  /* 0x800000c3b0067223 */ /* 0x010fe20000010006 */
[C---:B------:R-:W-:Y:S01]  /*20120*/  ISETP.GE.OR P5, PT, R0.reuse, R215, !P5 ;  /* 0x000000d70000720c */ /* 0x040fe20006fa6670 */
[----:B------:R1:W2:Y:S01]  /*20130*/  I2F R111, R100 ;  /* 0x00000064006f7306 */ /* 0x0002a20000201400 */
[C---:B------:R-:W-:Y:S02]  /*20140*/  ISETP.GE.OR P4, PT, R0.reuse, R216, !P4 ;  /* 0x000000d80000720c */ /* 0x040fe40006786670 */
[C---:B------:R-:W-:Y:S02]  /*20150*/  ISETP.GE.OR P0, PT, R0.reuse, R218, !P0 ;  /* 0x000000da0000720c */ /* 0x040fe40004706670 */
[----:B------:R-:W-:Y:S02]  /*20160*/  ISETP.GE.OR P1, PT, R0, R217, !P1 ;  /* 0x000000d90000720c */ /* 0x000fe40004f26670 */
[----:B-1----:R-:W-:Y:S01]  /*20170*/  IABS R100, R101 ;  /* 0x0000006500647213 */ /* 0x002fe20000000000 */
[----:B------:R-:W-:Y:S02]  /*20180*/  IMAD.IADD R101, R212, 0x1, -R0 ;  /* 0x00000001d4657824 */ /* 0x000fe400078e0a00 */
[----:B--2---:R-:W-:Y:S01]  /*20190*/  FFMA.FTZ R11, R111, -R195, R11 ;  /* 0x800000c36f0b7223 */ /* 0x004fe2000001000b */
[----:B------:R1:W2:Y:S04]  /*201a0*/  I2F R178, R100 ;  /* 0x0000006400b27306 */ /* 0x0002a80000201400 */
[----:B------:R-:W-:Y:S02]  /*201b0*/  FSEL R183, R11, -INF , !P5 ;  /* 0xff8000000bb77808 */ /* 0x000fe40006800000 */
[C---:B------:R-:W-:Y:S04]  /*201c0*/  ISETP.GE.AND P5, PT, R110.reuse, R209, PT ;  /* 0x000000d16e00720c */ /* 0x040fe80003fa6270 */
[----:B------:R-:W-:Y:S02]  /*201d0*/  ISETP.GE.OR P5, PT, R110, R217, !P5 ;  /* 0x000000d96e00720c */ /* 0x000fe40006fa6670 */
[----:B-1----:R-:W-:Y:S01]  /*201e0*/  IABS R100, R101 ;  /* 0x0000006500647213 */ /* 0x002fe20000000000 */
[----:B------:R-:W-:Y:S02]  /*201f0*/  IMAD.IADD R101, R211, 0x1, -R107 ;  /* 0x00000001d3657824 */ /* 0x000fe400078e0a6b */
[----:B--2---:R-:W-:Y:S01]  /*20200*/  FFMA.FTZ R14, R178, -R195, R14 ;  /* 0x800000c3b20e7223 */ /* 0x004fe2000001000e */
[----:B------:R1:W2:Y:S02]  /*20210*/  I2F R177, R100 ;  /* 0x0000006400b17306 */ /* 0x0002a40000201400 */
[----:B-1----:R-:W-:Y:S01]  /*20220*/  IABS R100, R101 ;  /* 0x0000006500647213 */ /* 0x002fe20000000000 */
[----:B--2---:R-:W-:Y:S04]  /*20230*/  FFMA.FTZ R9, R177, -R195, R9 ;  /* 0x800000c3b1097223 */ /* 0x004fe80000010009 */
[----:B------:R-:W-:Y:S01]  /*20240*/  IMAD.MOV.U32 R101, RZ, RZ, R100 ;  /* 0x000000ffff657224 */ /* 0x000fe200078e0064 */
[----:B------:R-:W-:Y:S01]  /*20250*/  FSEL R180, R9, -INF , !P4 ;  /* 0xff80000009b47808 */ /* 0x000fe20006000000 */
[----:B------:R-:W-:Y:S01]  /*20260*/  IMAD.IADD R100, R212, 0x1, -R110 ;  /* 0x00000001d4647824 */ /* 0x000fe200078e0a6e */
[C---:B------:R-:W-:Y:S01]  /*20270*/  ISETP.GE.AND P4, PT, R103.reuse, R207, PT ;  /* 0x000000cf6700720c */ /* 0x040fe20003f86270 */
[----:B------:R1:W2:Y:S03]  /*20280*/  I2F R102, R101 ;  /* 0x0000006500667306 */ /* 0x0002a60000201400 */
[----:B------:R-:W-:Y:S02]  /*20290*/  IABS R100, R100 ;  /* 0x0000006400647213 */ /* 0x000fe40000000000 */
[----:B------:R-:W-:Y:S05]  /*202a0*/  ISETP.GE.OR P4, PT, R103, R215, !P4 ;  /* 0x000000d76700720c */ /* 0x000fea0006786670 */
[----:B------:R3:W4:Y:S01]  /*202b0*/  I2F R176, R100 ;  /* 0x0000006400b07306 */ /* 0x0007220000201400 */
[----:B-1----:R-:W-:Y:S02]  /*202c0*/  IMAD.IADD R101, R211, 0x1, -R103 ;  /* 0x00000001d3657824 */ /* 0x002fe400078e0a67 */
[----:B--2---:R-:W-:Y:S01]  /*202d0*/  FFMA.FTZ R15, R102, -R195, R15 ;  /* 0x800000c3660f7223 */ /* 0x004fe2000001000f */
[----:B------:R-:W-:Y:S02]  /*202e0*/  IADD3 R102, R2, 0x11, RZ ;  /* 0x0000001102667810 */ /* 0x000fe40007ffe0ff */
[----:B---3--:R-:W-:Y:S01]  /*202f0*/  IABS R100, R101 ;  /* 0x0000006500647213 */ /* 0x008fe20000000000 */
[----:B------:R-:W-:Y:S02]  /*20300*/  IMAD.IADD R101, R213, 0x1, -R0 ;  /* 0x00000001d5657824 */ /* 0x000fe400078e0a00 */
[----:B----4-:R-:W-:Y:S01]  /*20310*/  FFMA.FTZ R12, R176, -R195, R12 ;  /* 0x800000c3b00c7223 */ /* 0x010fe2000001000c */
        /* <DEDUP_REMOVED lines=12> */
[----:B--2---:R-:W-:Y:S03]  /*203e0*/  FFMA.FTZ R5, R179, -R195, R5 ;  /* 0x800000c3b3057223 */ /* 0x004fe60000010005 */
[----:B---3--:R-:W-:Y:S01]  /*203f0*/  IABS R100, R101 ;  /* 0x0000006500647213 */ /* 0x008fe20000000000 */
[----:B------:R-:W-:Y:S02]  /*20400*/  IMAD.IADD R101, R213, 0x1, -R110 ;  /* 0x00000001d5657824 */ /* 0x000fe400078e0a6e */
[----:B----4-:R-:W-:Y:S01]  /*20410*/  FFMA.FTZ R13, R178, -R195, R13 ;  /* 0x800000c3b20d7223 */ /* 0x010fe2000001000d */
[----:B------:R-:W-:Y:S01]  /*20420*/  FSEL R178, R4, -INF , !P2 ;  /* 0xff80000004b27808 */ /* 0x000fe20005000000 */
[----:B------:R1:W2:Y:S01]  /*20430*/  I2F R177, R100 ;  /* 0x0000006400b17306 */ /* 0x0002a20000201400 */
[C---:B------:R-:W-:Y:S04]  /*20440*/  ISETP.GE.AND P2, PT, R110.reuse, R208, PT ;  /* 0x000000d06e00720c */ /* 0x040fe80003f46270 */
[----:B------:R-:W-:Y:S04]  /*20450*/  ISETP.GE.OR P2, PT, R110, R216, !P2 ;  /* 0x000000d86e00720c */ /* 0x000fe80005746670 */
        /* <DEDUP_REMOVED lines=8> */
[-C--:B--2---:R-:W-:Y:S01]  /*204e0*/  FFMA.FTZ R16, R111, -R195.reuse, R16 ;  /* 0x800000c36f107223 */ /* 0x084fe20000010010 */
[----:B------:R-:W-:Y:S01]  /*204f0*/  IADD3 R101, R2, 0x18, RZ ;  /* 0x0000001802657810 */ /* 0x000fe20007ffe0ff */
[----:B------:R-:W-:Y:S05]  /*20500*/  IMAD.IADD R111, R213, 0x1, -R107 ;  /* 0x00000001d56f7824 */ /* 0x000fea00078e0a6b */
[----:B------:R1:W2:Y:S01]  /*20510*/  I2F R176, R100 ;  /* 0x0000006400b07306 */ /* 0x0002a20000201400 */
[--C-:B------:R-:W-:Y:S02]  /*20520*/  IMAD.IADD R4, R212, 0x1, -R101.reuse ;  /* 0x00000001d4047824 */ /* 0x100fe400078e0a65 */
[----:B-1----:R-:W-:Y:S02]  /*20530*/  IMAD.IADD R100, R211, 0x1, -R101 ;  /* 0x00000001d3647824 */ /* 0x002fe400078e0a65 */
[----:B--2---:R-:W-:Y:S03]  /*20540*/  FFMA.FTZ R24, R176, -R195, R24 ;  /* 0x800000c3b0187223 */ /* 0x004fe60000010018 */
[----:B------:R-:W-:Y:S04]  /*20550*/  IABS R100, R100 ;  /* 0x0000006400647213 */ /* 0x000fe80000000000 */
[----:B------:R1:W2:Y:S02]  /*20560*/  I2F R177, R100 ;  /* 0x0000006400b17306 */ /* 0x0002a40000201400 */
[----:B-1----:R-:W-:Y:S01]  /*20570*/  IABS R100, R111 ;  /* 0x0000006f00647213 */ /* 0x002fe20000000000 */
[----:B------:R-:W-:Y:S02]  /*20580*/  IMAD.IADD R111, R212, 0x1, -R102 ;  /* 0x00000001d46f7824 */ /* 0x000fe400078e0a66 */
[----:B--2---:R-:W-:Y:S01]  /*20590*/  FFMA.FTZ R30, R177, -R195, R30 ;  /* 0x800000c3b11e7223 */ /* 0x004fe2000001001e */
[----:B------:R-:W-:Y:S04]  /*205a0*/  FSEL R177, R8, -INF , !P6 ;  /* 0xff80000008b17808 */ /* 0x000fe80007000000 */
        /* <DEDUP_REMOVED lines=9> */
[----:B------:R-:W-:Y:S01]  /*20640*/  FSEL R176, R10, -INF , !P3 ;  /* 0xff8000000ab07808 */ /* 0x000fe20005800000 */
[----:B------:R-:W1:Y:S01]  /*20650*/  I2F R0, R100 ;  /* 0x0000006400007306 */ /* 0x000e620000201400 */
[----:B------:R-:W-:Y:S01]  /*20660*/  IABS R111, R111 ;  /* 0x0000006f006f7213 */ /* 0x000fe20000000000 */
[----:B------:R-:W-:Y:S01]  /*20670*/  IMAD.IADD R10, R213, 0x1, -R103 ;  /* 0x00000001d50a7824 */ /* 0x000fe200078e0a67 */
[C---:B------:R-:W-:Y:S02]  /*20680*/  ISETP.GE.AND P3, PT, R2.reuse, R209, PT ;  /* 0x000000d10200720c */ /* 0x040fe40003f66270 */
[----:B------:R-:W-:Y:S02]  /*20690*/  FSEL R17, R17, -INF , !P2 ;  /* 0xff80000011117808 */ /* 0x000fe40005000000 */
[----:B------:R-:W-:Y:S03]  /*206a0*/  ISETP.GE.OR P3, PT, R2, R217, !P3 ;  /* 0x000000d90200720c */ /* 0x000fe60005f66670 */
[----:B------:R-:W2:Y:S01]  /*206b0*/  I2F R111, R111 ;  /* 0x0000006f006f7306 */ /* 0x000ea20000201400 */
[----:B------:R-:W-:Y:S02]  /*206c0*/  FSEL R179, R6, -INF , !P3 ;  /* 0xff80000006b37808 */ /* 0x000fe40005800000 */
[C---:B------:R-:W-:Y:S04]  /*206d0*/  ISETP.GE.AND P3, PT, R110.reuse, R210, PT ;  /* 0x000000d26e00720c */ /* 0x040fe80003f66270 */
[----:B------:R-:W-:Y:S01]  /*206e0*/  ISETP.GE.OR P3, PT, R110, R218, !P3 ;  /* 0x000000da6e00720c */ /* 0x000fe20005f66670 */
[----:B------:R-:W-:Y:S03]  /*206f0*/  IMAD.IADD R110, R214, 0x1, -R110 ;  /* 0x00000001d66e7824 */ /* 0x000fe600078e0a6e */
[----:B------:R-:W-:Y:S02]  /*20700*/  FSEL R16, R16, -INF , !P3 ;  /* 0xff80000010107808 */ /* 0x000fe40005800000 */
[C---:B------:R-:W-:Y:S01]  /*20710*/  ISETP.GE.AND P3, PT, R103.reuse, R209, PT ;  /* 0x000000d16700720c */ /* 0x040fe20003f66270 */
[----:B-1----:R-:W-:Y:S01]  /*20720*/  FFMA.FTZ R25, R0, -R195, R25 ;  /* 0x800000c300197223 */ /* 0x002fe20000010019 */
[----:B------:R-:W-:Y:S02]  /*20730*/  IADD3 R100, R2, 0x19, RZ ;  /* 0x0000001902647810 */ /* 0x000fe40007ffe0ff */
[----:B------:R-:W-:Y:S02]  /*20740*/  ISETP.GE.OR P3, PT, R103, R217, !P3 ;  /* 0x000000d96700720c */ /* 0x000fe40005f66670 */
[C---:B------:R-:W-:Y:S01]  /*20750*/  ISETP.GE.AND P2, PT, R100.reuse, R207, PT ;  /* 0x000000cf6400720c */ /* 0x040fe20003f46270 */
[----:B------:R-:W-:Y:S03]  /*20760*/  IMAD.IADD R0, R211, 0x1, -R100 ;  /* 0x00000001d3007824 */ /* 0x000fe600078e0a64 */
[----:B------:R-:W-:Y:S01]  /*20770*/  ISETP.GE.OR P2, PT, R100, R215, !P2 ;  /* 0x000000d76400720c */ /* 0x000fe20005746670 */
[-C--:B--2---:R-:W-:Y:S01]  /*20780*/  FFMA.FTZ R7, R111, -R195.reuse, R7 ;  /* 0x800000c36f077223 */ /* 0x084fe20000010007 */
[----:B------:R-:W-:Y:S04]  /*20790*/  IABS R0, R0 ;  /* 0x0000000000007213 */ /* 0x000fe80000000000 */
[----:B------:R-:W-:Y:S01]  /*207a0*/  FSEL R14, R7, -INF , !P1 ;  /* 0xff800000070e7808 */ /* 0x000fe20004800000 */
[----:B------:R1:W2:Y:S01]  /*207b0*/  I2F R111, R0 ;  /* 0x00000000006f7306 */ /* 0x0002a20000201400 */
[C---:B------:R-:W-:Y:S04]  /*207c0*/  ISETP.GE.AND P1, PT, R101.reuse, R208, PT ;  /* 0x000000d06500720c */ /* 0x040fe80003f26270 */
[----:B------:R-:W-:Y:S02]  /*207d0*/  ISETP.GE.OR P1, PT, R101, R216, !P1 ;  /* 0x000000d86500720c */ /* 0x000fe40004f26670 */
[----:B-1----:R-:W-:Y:S01]  /*207e0*/  IABS R0, R10 ;  /* 0x0000000a00007213 */ /* 0x002fe20000000000 */
[----:B--2---:R-:W-:Y:S01]  /*207f0*/  FFMA.FTZ R31, R111, -R195, R31 ;  /* 0x800000c36f1f7223 */ /* 0x004fe2000001001f */
[----:B------:R-:W-:Y:S02]  /*20800*/  IABS R10, R110 ;  /* 0x0000006e000a7213 */ /* 0x000fe40000000000 */
[----:B------:R-:W-:Y:S01]  /*20810*/  FSEL R110, R15, -INF , !P6 ;  /* 0xff8000000f6e7808 */ /* 0x000fe20007000000 */
[----:B------:R-:W1:Y:S01]  /*20820*/  I2F R8, R0 ;  /* 0x0000000000087306 */ /* 0x000e620000201400 */
[----:B------:R-:W-:Y:S02]  /*20830*/  ISETP.GE.AND P6, PT, R107, R208, PT ;  /* 0x000000d06b00720c */ /* 0x000fe40003fc6270 */
[----:B------:R-:W-:Y:S02]  /*20840*/  FSEL R15, R5, -INF , !P0 ;  /* 0xff800000050f7808 */ /* 0x000fe40004000000 */
[----:B------:R-:W-:Y:S01]  /*20850*/  ISETP.GE.OR P6, PT, R107, R216, !P6 ;  /* 0x000000d86b00720c */ /* 0x000fe200077c6670 */
[----:B------:R-:W-:Y:S01]  /*20860*/  IMAD.IADD R107, R214, 0x1, -R107 ;  /* 0x00000001d66b7824 */ /* 0x000fe200078e0a6b */
[C---:B------:R-:W-:Y:S02]  /*20870*/  ISETP.GE.AND P0, PT, R102.reuse, R207, PT ;  /* 0x000000cf6600720c */ /* 0x040fe40003f06270 */
[----:B------:R-:W-:Y:S01]  /*20880*/  FSEL R26, R13, -INF , !P6 ;  /* 0xff8000000d1a7808 */ /* 0x000fe20007000000 */
[----:B------:R-:W2:Y:S01]  /*20890*/  I2F R10, R10 ;  /* 0x0000000a000a7306 */ /* 0x000ea20000201400 */
[----:B------:R-:W-:Y:S02]  /*208a0*/  IABS R9, R107 ;  /* 0x0000006b00097213 */ /* 0x000fe40000000000 */
[----:B------:R-:W-:Y:S02]  /*208b0*/  ISETP.GE.OR P0, PT, R102, R215, !P0 ;  /* 0x000000d76600720c */ /* 0x000fe40004706670 */
[----:B------:R-:W-:Y:S02]  /*208c0*/  ISETP.GE.AND P6, PT, R103, R208, PT ;  /* 0x000000d06700720c */ /* 0x000fe40003fc6270 */
[----:B------:R-:W-:Y:S02]  /*208d0*/  FSEL R27, R27, -INF , !P0 ;  /* 0xff8000001b1b7808 */ /* 0x000fe40004000000 */
[C---:B------:R-:W-:Y:S01]  /*208e0*/  ISETP.GE.AND P0, PT, R103.reuse, R210, PT ;  /* 0x000000d26700720c */ /* 0x040fe20003f06270 */
[----:B------:R-:W3:Y:S01]  /*208f0*/  I2F R9, R9 ;  /* 0x0000000900097306 */ /* 0x000ee20000201400 */
[C---:B------:R-:W-:Y:S02]  /*20900*/  ISETP.GE.OR P6, PT, R103.reuse, R216, !P6 ;  /* 0x000000d86700720c */ /* 0x040fe400077c6670 */
[----:B------:R-:W-:Y:S01]  /*20910*/  ISETP.GE.OR P0, PT, R103, R218, !P0 ;  /* 0x000000da6700720c */ /* 0x000fe20004706670 */
[----:B-1----:R-:W-:Y:S01]  /*20920*/  FFMA.FTZ R20, R8, -R195, R20 ;  /* 0x800000c308147223 */ /* 0x002fe20000010014 */
[----:B------:R-:W-:Y:S01]  /*20930*/  IABS R0, R4 ;  /* 0x0000000400007213 */ /* 0x000fe20000000000 */
[----:B------:R-:W-:Y:S01]  /*20940*/  IMAD.IADD R103, R214, 0x1, -R103 ;  /* 0x00000001d6677824 */ /* 0x000fe200078e0a67 */
[----:B------:R-:W-:Y:S02]  /*20950*/  FSEL R24, R24, -INF , !P6 ;  /* 0xff80000018187808 */ /* 0x000fe40007000000 */
[C---:B------:R-:W-:Y:S01]  /*20960*/  ISETP.GE.AND P6, PT, R101.reuse, R207, PT ;  /* 0x000000cf6500720c */ /* 0x040fe20003fc6270 */
[----:B------:R-:W1:Y:S01]  /*20970*/  I2F R6, R0 ;  /* 0x0000000000067306 */ /* 0x000e620000201400 */
[----:B------:R-:W-:Y:S02]  /*20980*/  IABS R11, R103 ;  /* 0x00000067000b7213 */ /* 0x000fe40000000000 */
[----:B------:R-:W-:Y:S01]  /*20990*/  ISETP.GE.OR P6, PT, R101, R215, !P6 ;  /* 0x000000d76500720c */ /* 0x000fe200077c6670 */
[----:B--2---:R-:W-:Y:S01]  /*209a0*/  FFMA.FTZ R18, R10, -R195, R18 ;  /* 0x800000c30a127223 */ /* 0x004fe20000010012 */
[----:B------:R-:W-:Y:S02]  /*209b0*/  FSEL R31, R31, -INF , !P2 ;  /* 0xff8000001f1f7808 */ /* 0x000fe40005000000 */
[----:B------:R-:W-:Y:S02]  /*209c0*/  FSEL R30, R30, -INF , !P6 ;  /* 0xff8000001e1e7808 */ /* 0x000fe40007000000 */
[C---:B------:R-:W-:Y:S01]  /*209d0*/  ISETP.GE.AND P6, PT, R102.reuse, R208, PT ;  /* 0x000000d06600720c */ /* 0x040fe20003fc6270 */
[----:B------:R-:W2:Y:S01]  /*209e0*/  I2F R11, R11 ;  /* 0x0000000b000b7306 */ /* 0x000ea20000201400 */
[C---:B------:R-:W-:Y:S02]  /*209f0*/  ISETP.GE.AND P2, PT, R102.reuse, R209, PT ;  /* 0x000000d16600720c */ /* 0x040fe40003f46270 */
[----:B------:R-:W-:Y:S01]  /*20a00*/  ISETP.GE.OR P6, PT, R102, R216, !P6 ;  /* 0x000000d86600720c */ /* 0x000fe200077c6670 */
[----:B---3--:R-:W-:Y:S01]  /*20a10*/  FFMA.FTZ R19, R9, -R195, R19 ;  /* 0x800000c309137223 */ /* 0x008fe20000010013 */
[----:B------:R-:W-:Y:S02]  /*20a20*/  IADD3 R9, R2, 0x28, RZ ;  /* 0x0000002802097810 */ /* 0x000fe40007ffe0ff */
[----:B------:R-:W-:Y:S02]  /*20a30*/  FSEL R25, R25, -INF , !P6 ;  /* 0xff80000019197808 */ /* 0x000fe40007000000 */
[C---:B------:R-:W-:Y:S02]  /*20a40*/  ISETP.GE.AND P6, PT, R102.reuse, R210, PT ;  /* 0x000000d26600720c */ /* 0x040fe40003fc6270 */
[C---:B------:R-:W-:Y:S02]  /*20a50*/  ISETP.GE.OR P2, PT, R102.reuse, R217, !P2 ;  /* 0x000000d96600720c */ /* 0x040fe40005746670 */
[----:B------:R-:W-:Y:S01]  /*20a60*/  ISETP.GE.OR P6, PT, R102, R218, !P6 ;  /* 0x000000da6600720c */ /* 0x000fe200077c6670 */
[----:B-1----:R-:W-:Y:S01]  /*20a70*/  FFMA.FTZ R28, R6, -R195, R28 ;  /* 0x800000c3061c7223 */ /* 0x002fe2000001001c */
[----:B------:R-:W-:Y:S02]  /*20a80*/  IADD3 R0, R2, 0x20, RZ ;  /* 0x0000002002007810 */ /* 0x000fe40007ffe0ff */
[----:B------:R-:W-:Y:S02]  /*20a90*/  FSEL R20, R20, -INF , !P0 ;  /* 0xff80000014147808 */ /* 0x000fe40004000000 */
[----:B------:R-:W-:Y:S01]  /*20aa0*/  ISETP.GE.AND P0, PT, R0, R207, PT ;  /* 0x000000cf0000720c */ /* 0x000fe20003f06270 */
[--C-:B------:R-:W-:Y:S01]  /*20ab0*/  IMAD.IADD R4, R211, 0x1, -R0.reuse ;  /* 0x00000001d3047824 */ /* 0x100fe200078e0a00 */
[----:B------:R-:W-:Y:S01]  /*20ac0*/  FSEL R28, R28, -INF , !P1 ;  /* 0xff8000001c1c7808 */ /* 0x000fe20004800000 */
[----:B------:R-:W-:Y:S01]  /*20ad0*/  IMAD.IADD R5, R212, 0x1, -R0 ;  /* 0x00000001d4057824 */ /* 0x000fe200078e0a00 */
[----:B------:R-:W-:Y:S01]  /*20ae0*/  ISETP.GE.OR P0, PT, R0, R215, !P0 ;  /* 0x000000d70000720c */ /* 0x000fe20004706670 */
[-C--:B--2---:R-:W-:Y:S01]  /*20af0*/  FFMA.FTZ R22, R11, -R195.reuse, R22 ;  /* 0x800000c30b167223 */ /* 0x084fe20000010016 */
[----:B------:R-:W-:Y:S02]  /*20b00*/  IABS R4, R4 ;  /* 0x0000000400047213 */ /* 0x000fe40000000000 */
[C---:B------:R-:W-:Y:S02]  /*20b10*/  ISETP.GE.AND P1, PT, R101.reuse, R210, PT ;  /* 0x000000d26500720c */ /* 0x040fe40003f26270 */
[----:B------:R-:W-:Y:S01]  /*20b20*/  FSEL R18, R18, -INF , !P5 ;  /* 0xff80000012127808 */ /* 0x000fe20006800000 */
[----:B------:R-:W-:Y:S01]  /*20b30*/  IMAD.MOV.U32 R6, RZ, RZ, R4 ;  /* 0x000000ffff067224 */ /* 0x000fe200078e0004 */
[----:B------:R-:W-:Y:S01]  /*20b40*/  ISETP.GE.OR P1, PT, R101, R218, !P1 ;  /* 0x000000da6500720c */ /* 0x000fe20004f26670 */
[--C-:B------:R-:W-:Y:S01]  /*20b50*/  IMAD.IADD R4, R213, 0x1, -R102.reuse ;  /* 0x00000001d5047824 */ /* 0x100fe200078e0a66 */
[----:B------:R-:W-:Y:S01]  /*20b60*/  ISETP.GE.AND P5, PT, R100, R208, PT ;  /* 0x000000d06400720c */ /* 0x000fe20003fa6270 */
[----:B------:R1:W2:Y:S01]  /*20b70*/  I2F R10, R6 ;  /* 0x00000006000a7306 */ /* 0x0002a20000201400 */
[----:B------:R-:W-:Y:S01]  /*20b80*/  FSEL R19, R19, -INF , !P4 ;  /* 0xff80000013137808 */ /* 0x000fe20006000000 */
[----:B------:R-:W-:Y:S01]  /*20b90*/  IMAD.IADD R102, R214, 0x1, -R102 ;  /* 0x00000001d6667824 */ /* 0x000fe200078e0a66 */
[----:B------:R-:W-:Y:S02]  /*20ba0*/  IABS R4, R4 ;  /* 0x0000000400047213 */ /* 0x000fe40000000000 */
[----:B------:R-:W-:Y:S02]  /*20bb0*/  ISETP.GE.OR P5, PT, R100, R216, !P5 ;  /* 0x000000d86400720c */ /* 0x000fe40006fa6670 */
[----:B------:R-:W-:Y:S02]  /*20bc0*/  IABS R11, R102 ;  /* 0x00000066000b7213 */ /* 0x000fe40000000000 */
[----:B------:R-:W-:Y:S01]  /*20bd0*/  ISETP.GE.AND P4, PT, R0, R208, PT ;  /* 0x000000d00000720c */ /* 0x000fe20003f86270 */
[----:B------:R-:W3:Y:S01]  /*20be0*/  I2F R8, R4 ;  /* 0x0000000400087306 */ /* 0x000ee20000201400 */
[----:B------:R-:W-:Y:S02]  /*20bf0*/  FSEL R22, R22, -INF , !P3 ;  /* 0xff80000016167808 */ /* 0x000fe40005800000 */
[----:B------:R-:W-:Y:S07]  /*20c00*/  ISETP.GE.OR P4, PT, R0, R216, !P4 ;  /* 0x000000d80000720c */ /* 0x000fee0006786670 */
[----:B------:R-:W4:Y:S01]  /*20c10*/  I2F R11, R11 ;  /* 0x0000000b000b7306 */ /* 0x000f220000201400 */
[----:B-1----:R-:W-:Y:S02]  /*20c20*/  IMAD.IADD R6, R212, 0x1, -R100 ;  /* 0x00000001d4067824 */ /* 0x002fe400078e0a64 */
[----:B--2---:R-:W-:Y:S01]  /*20c30*/  FFMA.FTZ R42, R10, -R195, R42 ;  /* 0x800000c30a2a7223 */ /* 0x004fe2000001002a */
[----:B------:R-:W-:Y:S04]  /*20c40*/  IADD3 R10, R2, 0x21, RZ ;  /* 0x00000021020a7810 */ /* 0x000fe80007ffe0ff */
[----:B------:R-:W-:Y:S02]  /*20c50*/  FSEL R42, R42, -INF , !P0 ;  /* 0xff8000002a2a7808 */ /* 0x000fe40004000000 */
[C---:B------:R-:W-:Y:S01]  /*20c60*/  ISETP.GE.AND P0, PT, R101.reuse, R209, PT ;  /* 0x000000d16500720c */ /* 0x040fe20003f06270 */
[----:B---3--:R-:W-:Y:S01]  /*20c70*/  FFMA.FTZ R21, R8, -R195, R21 ;  /* 0x800000c308157223 */ /* 0x008fe20000010015 */
[----:B------:R-:W-:Y:S02]  /*20c80*/  IABS R4, R6 ;  /* 0x0000000600047213 */ /* 0x000fe40000000000 */
[----:B------:R-:W-:Y:S02]  /*20c90*/  ISETP.GE.OR P0, PT, R101, R217, !P0 ;  /* 0x000000d96500720c */ /* 0x000fe40004706670 */
[----:B------:R-:W-:Y:S01]  /*20ca0*/  FSEL R21, R21, -INF , !P6 ;  /* 0xff80000015157808 */ /* 0x000fe20007000000 */
[----:B------:R1:W2:Y:S01]  /*20cb0*/  I2F R6, R4 ;  /* 0x0000000400067306 */ /* 0x0002a20000201400 */
[C---:B------:R-:W-:Y:S02]  /*20cc0*/  ISETP.GE.AND P6, PT, R10.reuse, R207, PT ;  /* 0x000000cf0a00720c */ /* 0x040fe40003fc6270 */
[C---:B------:R-:W-:Y:S01]  /*20cd0*/  ISETP.GE.AND P3, PT, R10.reuse, R208, PT ;  /* 0x000000d00a00720c */ /* 0x040fe20003f66270 */
[----:B----4-:R-:W-:Y:S01]  /*20ce0*/  FFMA.FTZ R23, R11, -R195, R23 ;  /* 0x800000c30b177223 */ /* 0x010fe20000010017 */
[C---:B------:R-:W-:Y:S02]  /*20cf0*/  ISETP.GE.OR P6, PT, R10.reuse, R215, !P6 ;  /* 0x000000d70a00720c */ /* 0x040fe400077c6670 */
[----:B------:R-:W-:Y:S02]  /*20d00*/  ISETP.GE.OR P3, PT, R10, R216, !P3 ;  /* 0x000000d80a00720c */ /* 0x000fe40005f66670 */
[----:B------:R-:W-:Y:S02]  /*20d10*/  FSEL R23, R23, -INF , !P2 ;  /* 0xff80000017177808 */ /* 0x000fe40005000000 */
[C---:B------:R-:W-:Y:S04]  /*20d20*/  ISETP.GE.AND P2, PT, R9.reuse, R208, PT ;  /* 0x000000d00900720c */ /* 0x040fe80003f46270 */
[----:B------:R-:W-:Y:S01]  /*20d30*/  ISETP.GE.OR P2, PT, R9, R216, !P2 ;  /* 0x000000d80900720c */ /* 0x000fe20005746670 */
[----:B-1----:R-:W-:Y:S02]  /*20d40*/  IMAD.IADD R4, R211, 0x1, -R10 ;  /* 0x00000001d3047824 */ /* 0x002fe400078e0a0a */
[-C--:B--2---:R-:W-:Y:S02]  /*20d50*/  FFMA.FTZ R29, R6, -R195.reuse, R29 ;  /* 0x800000c3061d7223 */ /* 0x084fe4000001001d */
[--C-:B------:R-:W-:Y:S01]  /*20d60*/  IMAD.IADD R6, R213, 0x1, -R101.reuse ;  /* 0x00000001d5067824 */ /* 0x100fe200078e0a65 */
[----:B------:R-:W-:Y:S01]  /*20d70*/  IABS R4, R4 ;  /* 0x0000000400047213 */ /* 0x000fe20000000000 */
[----:B------:R-:W-:Y:S01]  /*20d80*/  IMAD.IADD R101, R214, 0x1, -R101 ;  /* 0x00000001d6657824 */ /* 0x000fe200078e0a65 */
[----:B------:R-:W-:Y:S02]  /*20d90*/  FSEL R29, R29, -INF , !P5 ;  /* 0xff8000001d1d7808 */ /* 0x000fe40006800000 */
[C---:B------:R-:W-:Y:S01]  /*20da0*/  ISETP.GE.AND P5, PT, R100.reuse, R210, PT ;  /* 0x000000d26400720c */ /* 0x040fe20003fa6270 */
[----:B------:R1:W2:Y:S03]  /*20db0*/  I2F R8, R4 ;  /* 0x0000000400087306 */ /* 0x0002a60000201400 */
[----:B------:R-:W-:Y:S02]  /*20dc0*/  ISETP.GE.OR P5, PT, R100, R218, !P5 ;  /* 0x000000da6400720c */ /* 0x000fe40006fa6670 */
[----:B-1----:R-:W-:Y:S01]  /*20dd0*/  IABS R4, R6 ;  /* 0x0000000600047213 */ /* 0x002fe20000000000 */
[----:B--2---:R-:W-:Y:S04]  /*20de0*/  FFMA.FTZ R43, R8, -R195, R43 ;  /* 0x800000c3082b7223 */ /* 0x004fe8000001002b */
[----:B------:R1:W2:Y:S01]  /*20df0*/  I2F R6, R4 ;  /* 0x0000000400067306 */ /* 0x0002a20000201400 */
[----:B------:R-:W-:Y:S02]  /*20e00*/  FSEL R43, R43, -INF , !P6 ;  /* 0xff8000002b2b7808 */ /* 0x000fe40007000000 */
[C---:B------:R-:W-:Y:S04]  /*20e10*/  ISETP.GE.AND P6, PT, R100.reuse, R209, PT ;  /* 0x000000d16400720c */ /* 0x040fe80003fc6270 */
[----:B------:R-:W-:Y:S02]  /*20e20*/  ISETP.GE.OR P6, PT, R100, R217, !P6 ;  /* 0x000000d96400720c */ /* 0x000fe400077c6670 */
[----:B-1----:R-:W-:Y:S01]  /*20e30*/  IABS R4, R5 ;  /* 0x0000000500047213 */ /* 0x002fe20000000000 */
[----:B--2---:R-:W-:Y:S03]  /*20e40*/  FFMA.FTZ R32, R6, -R195, R32 ;  /* 0x800000c306207223 */ /* 0x004fe60000010020 */
[----:B------:R1:W2:Y:S02]  /*20e50*/  I2F R5, R4 ;  /* 0x0000000400057306 */ /* 0x0002a40000201400 */
[----:B------:R-:W-:Y:S02]  /*20e60*/  FSEL R32, R32, -INF , !P1 ;  /* 0xff80000020207808 */ /* 0x000fe40004800000 */
[C---:B------:R-:W-:Y:S04]  /*20e70*/  ISETP.GE.AND P1, PT, R9.reuse, R207, PT ;  /* 0x000000cf0900720c */ /* 0x040fe80003f26270 */
[----:B------:R-:W-:Y:S01]  /*20e80*/  ISETP.GE.OR P1, PT, R9, R215, !P1 ;  /* 0x000000d70900720c */ /* 0x000fe20004f26670 */
[----:B-1----:R-:W-:Y:S02]  /*20e90*/  IMAD.IADD R4, R211, 0x1, -R9 ;  /* 0x00000001d3047824 */ /* 0x002fe400078e0a09 */
[----:B--2---:R-:W-:Y:S02]  /*20ea0*/  FFMA.FTZ R40, R5, -R195, R40 ;  /* 0x800000c305287223 */ /* 0x004fe40000010028 */
        /* <DEDUP_REMOVED lines=8> */
[----:B------:R-:W-:Y:S02]  /*20f30*/  IMAD.IADD R5, R212, 0x1, -R10 ;  /* 0x00000001d4057824 */ /* 0x000fe400078e0a0a */
[----:B--2---:R-:W-:Y:S01]  /*20f40*/  FFMA.FTZ R46, R8, -R195, R46 ;  /* 0x800000c3082e7223 */ /* 0x004fe2000001002e */
[----:B------:R-:W-:Y:S01]  /*20f50*/  IADD3 R8, R2, 0x29, RZ ;  /* 0x0000002902087810 */ /* 0x000fe20007ffe0ff */
[----:B------:R1:W2:Y:S03]  /*20f60*/  I2F R6, R4 ;  /* 0x0000000400067306 */ /* 0x0002a60000201400 */
        /* <DEDUP_REMOVED lines=31> */
[----:B------:R-:W-:Y:S02]  /*21160*/  ISETP.GE.OR P4, PT, R6, R215, !P4 ;  /* 0x000000d70600720c */ /* 0x000fe40006786670 */
[----:B-1----:R-:W-:Y:S01]  /*21170*/  IABS R4, R101 ;  /* 0x0000006500047213 */ /* 0x002fe20000000000 */
[-C--:B--2---:R-:W-:Y:S02]  /*21180*/  FFMA.FTZ R44, R5, -R195.reuse, R44 ;  /* 0x800000c3052c7223 */ /* 0x084fe4000001002c */
[--C-:B------:R-:W-:Y:S01]  /*21190*/  IMAD.IADD R5, R213, 0x1, -R10.reuse ;  /* 0x00000001d5057824 */ /* 0x100fe200078e0a0a */
[----:B------:R1:W2:Y:S01]  /*211a0*/  I2F R11, R4 ;  /* 0x00000004000b7306 */ /* 0x0002a20000201400 */
[----:B------:R-:W-:Y:S01]  /*211b0*/  IMAD.IADD R10, R214, 0x1, -R10 ;  /* 0x00000001d60a7824 */ /* 0x000fe200078e0a0a */
[----:B------:R-:W-:Y:S02]  /*211c0*/  FSEL R44, R44, -INF , !P2 ;  /* 0xff8000002c2c7808 */ /* 0x000fe40005000000 */
[C---:B------:R-:W-:Y:S02]  /*211d0*/  ISETP.GE.AND P2, PT, R9.reuse, R210, PT ;  /* 0x000000d20900720c */ /* 0x040fe40003f46270 */
[----:B------:R-:W-:Y:S02]  /*211e0*/  IABS R10, R10 ;  /* 0x0000000a000a7213 */ /* 0x000fe40000000000 */
[----:B------:R-:W-:Y:S01]  /*211f0*/  ISETP.GE.OR P2, PT, R9, R218, !P2 ;  /* 0x000000da0900720c */ /* 0x000fe20005746670 */
[----:B-1----:R-:W-:Y:S02]  /*21200*/  IMAD.IADD R4, R211, 0x1, -R6 ;  /* 0x00000001d3047824 */ /* 0x002fe400078e0a06 */
[----:B--2---:R-:W-:Y:S03]  /*21210*/  FFMA.FTZ R34, R11, -R195, R34 ;  /* 0x800000c30b227223 */ /* 0x004fe60000010022 */
[----:B------:R-:W-:Y:S02]  /*21220*/  IABS R4, R4 ;  /* 0x0000000400047213 */ /* 0x000fe40000000000 */
[----:B------:R-:W-:Y:S02]  /*21230*/  FSEL R34, R34, -INF , !P0 ;  /* 0xff80000022227808 */ /* 0x000fe40004000000 */
[C---:B------:R-:W-:Y:S01]  /*21240*/  ISETP.GE.AND P0, PT, R8.reuse, R208, PT ;  /* 0x000000d00800720c */ /* 0x040fe20003f06270 */
[----:B------:R1:W2:Y:S03]  /*21250*/  I2F R12, R4 ;  /* 0x00000004000c7306 */ /* 0x0002a60000201400 */
[----:B------:R-:W-:Y:S02]  /*21260*/  ISETP.GE.OR P0, PT, R8, R216, !P0 ;  /* 0x000000d80800720c */ /* 0x000fe40004706670 */
[----:B-1----:R-:W-:Y:S01]  /*21270*/  IABS R4, R5 ;  /* 0x0000000500047213 */ /* 0x002fe20000000000 */
[----:B------:R-:W-:Y:S02]  /*21280*/  IMAD.IADD R5, R212, 0x1, -R8 ;  /* 0x00000001d4057824 */ /* 0x000fe400078e0a08 */
[----:B--2---:R-:W-:Y:S01]  /*21290*/  FFMA.FTZ R58, R12, -R195, R58 ;  /* 0x800000c30c3a7223 */ /* 0x004fe2000001003a */
[----:B------:R-:W-:Y:S01]  /*212a0*/  IABS R12, R100 ;  /* 0x00000064000c7213 */ /* 0x000fe20000000000 */
[----:B------:R1:W2:Y:S03]  /*212b0*/  I2F R11, R4 ;  /* 0x00000004000b7306 */ /* 0x0002a60000201400 */
[----:B------:R-:W-:Y:S02]  /*212c0*/  FSEL R58, R58, -INF , !P4 ;  /* 0xff8000003a3a7808 */ /* 0x000fe40006000000 */
[C---:B------:R-:W-:Y:S04]  /*212d0*/  ISETP.GE.AND P4, PT, R9.reuse, R209, PT ;  /* 0x000000d10900720c */ /* 0x040fe80003f86270 */
[----:B------:R-:W-:Y:S01]  /*212e0*/  ISETP.GE.OR P4, PT, R9, R217, !P4 ;  /* 0x000000d90900720c */ /* 0x000fe20006786670 */
[----:B------:R-:W3:Y:S01]  /*212f0*/  I2F R12, R12 ;  /* 0x0000000c000c7306 */ /* 0x000ee20000201400 */
[----:B-1----:R-:W-:Y:S01]  /*21300*/  IABS R4, R5 ;  /* 0x0000000500047213 */ /* 0x002fe20000000000 */
[----:B--2---:R-:W-:Y:S01]  /*21310*/  FFMA.FTZ R37, R11, -R195, R37 ;  /* 0x800000c30b257223 */ /* 0x004fe20000010025 */
[----:B------:R-:W-:Y:S07]  /*21320*/  IADD3 R5, R2, 0x31, RZ ;  /* 0x0000003102057810 */ /* 0x000fee0007ffe0ff */
[----:B------:R1:W2:Y:S01]  /*21330*/  I2F R7, R4 ;  /* 0x0000000400077306 */ /* 0x0002a20000201400 */
[----:B------:R-:W-:Y:S02]  /*21340*/  FSEL R37, R37, -INF , !P3 ;  /* 0xff80000025257808 */ /* 0x000fe40005800000 */
[----:B------:R-:W-:Y:S01]  /*21350*/  ISETP.GE.AND P3, PT, R5, R207, PT ;  /* 0x000000cf0500720c */ /* 0x000fe20003f66270 */
[----:B---3--:R-:W-:Y:S01]  /*21360*/  FFMA.FTZ R35, R12, -R195, R35 ;  /* 0x800000c30c237223 */ /* 0x008fe20000010023 */
[----:B------:R-:W-:Y:S01]  /*21370*/  IABS R12, R0 ;  /* 0x00000000000c7213 */ /* 0x000fe20000000000 */
[----:B------:R-:W-:Y:S01]  /*21380*/  IMAD.IADD R0, R213, 0x1, -R8 ;  /* 0x00000001d5007824 */ /* 0x000fe200078e0a08 */
[----:B------:R-:W-:Y:S02]  /*21390*/  ISETP.GE.OR P3, PT, R5, R215, !P3 ;  /* 0x000000d70500720c */ /* 0x000fe40005f66670 */
[----:B------:R-:W-:Y:S02]  /*213a0*/  FSEL R35, R35, -INF , !P6 ;  /* 0xff80000023237808 */ /* 0x000fe40007000000 */
[----:B------:R-:W-:Y:S01]  /*213b0*/  IABS R0, R0 ;  /* 0x0000000000007213 */ /* 0x000fe20000000000 */
[----:B------:R-:W3:Y:S01]  /*213c0*/  I2F R12, R12 ;  /* 0x0000000c000c7306 */ /* 0x000ee20000201400 */
        /* <DEDUP_REMOVED lines=9> */
[----:B------:R1:W2:Y:S01]  /*21460*/  I2F R11, R4 ;  /* 0x00000004000b7306 */ /* 0x0002a20000201400 */
[----:B------:R-:W-:Y:S02]  /*21470*/  IABS R9, R9 ;  /* 0x0000000900097213 */ /* 0x000fe40000000000 */
[----:B------:R-:W-:Y:S01]  /*21480*/  ISETP.GE.OR P0, PT, R8, R218, !P0 ;  /* 0x000000da0800720c */ /* 0x000fe20004706670 */
[----:B---3--:R-:W-:Y:S05]  /*21490*/  FFMA.FTZ R38, R12, -R195, R38 ;  /* 0x800000c30c267223 */ /* 0x008fea0000010026 */
[----:B------:R-:W-:Y:S01]  /*214a0*/  FSEL R38, R38, -INF , !P1 ;  /* 0xff80000026267808 */ /* 0x000fe20004800000 */
[----:B------:R-:W3:Y:S01]  /*214b0*/  I2F R13, R9 ;  /* 0x00000009000d7306 */ /* 0x000ee20000201400 */
[C---:B------:R-:W-:Y:S04]  /*214c0*/  ISETP.GE.AND P1, PT, R5.reuse, R208, PT ;  /* 0x000000d00500720c */ /* 0x040fe80003f26270 */
[----:B------:R-:W-:Y:S02]  /*214d0*/  ISETP.GE.OR P1, PT, R5, R216, !P1 ;  /* 0x000000d80500720c */ /* 0x000fe40004f26670 */
[----:B-1----:R-:W-:Y:S01]  /*214e0*/  IABS R4, R7 ;  /* 0x0000000700047213 */ /* 0x002fe20000000000 */
[----:B--2---:R-:W-:Y:S03]  /*214f0*/  FFMA.FTZ R59, R11, -R195, R59 ;  /* 0x800000c30b3b7223 */ /* 0x004fe6000001003b */
[----:B------:R1:W2:Y:S02]  /*21500*/  I2F R7, R4 ;  /* 0x0000000400077306 */ /* 0x0002a40000201400 */
[----:B------:R-:W-:Y:S02]  /*21510*/  FSEL R59, R59, -INF , !P3 ;  /* 0xff8000003b3b7808 */ /* 0x000fe40005800000 */
[C---:B------:R-:W-:Y:S01]  /*21520*/  ISETP.GE.AND P3, PT, R8.reuse, R209, PT ;  /* 0x000000d10800720c */ /* 0x040fe20003f66270 */
[----:B---3--:R-:W-:Y:S03]  /*21530*/  FFMA.FTZ R50, R13, -R195, R50 ;  /* 0x800000c30d327223 */ /* 0x008fe60000010032 */
[----:B------:R-:W-:Y:S01]  /*21540*/  ISETP.GE.OR P3, PT, R8, R217, !P3 ;  /* 0x000000d90800720c */ /* 0x000fe20005f66670 */
[----:B------:R-:W-:Y:S01]  /*21550*/  IMAD.IADD R8, R214, 0x1, -R8 ;  /* 0x00000001d6087824 */ /* 0x000fe200078e0a08 */
[----:B------:R-:W3:Y:S01]  /*21560*/  LDL.LU R13, [R1+0x40] ;  /* 0x00004000010d7983 */ /* 0x000ee20000300800 */
[----:B------:R-:W-:Y:S03]  /*21570*/  FSEL R50, R50, -INF , !P4 ;  /* 0xff80000032327808 */ /* 0x000fe60006000000 */
[----:B------:R-:W-:Y:S01]  /*21580*/  IABS R8, R8 ;  /* 0x0000000800087213 */ /* 0x000fe20000000000 */
[----:B-1----:R-:W-:Y:S02]  /*21590*/  IMAD.IADD R4, R212, 0x1, -R6 ;  /* 0x00000001d4047824 */ /* 0x002fe400078e0a06 */
[-C--:B--2---:R-:W-:Y:S03]  /*215a0*/  FFMA.FTZ R48, R7, -R195.reuse, R48 ;  /* 0x800000c307307223 */ /* 0x084fe60000010030 */
[----:B------:R-:W-:Y:S02]  /*215b0*/  IABS R4, R4 ;  /* 0x0000000400047213 */ /* 0x000fe40000000000 */
[----:B------:R-:W-:Y:S02]  /*215c0*/  FSEL R48, R48, -INF , !P2 ;  /* 0xff80000030307808 */ /* 0x000fe40005000000 */
[----:B------:R1:W2:Y:S02]  /*215d0*/  I2F R11, R4 ;  /* 0x00000004000b7306 */ /* 0x0002a40000201400 */
[C---:B-1----:R-:W-:Y:S01]  /*215e0*/  IADD3 R4, R2.reuse, 0x38, RZ ;  /* 0x0000003802047810 */ /* 0x042fe20007ffe0ff */
[----:B--2---:R-:W-:Y:S01]  /*215f0*/  FFMA.FTZ R56, R11, -R195, R56 ;  /* 0x800000c30b387223 */ /* 0x004fe20000010038 */
[----:B------:R-:W-:Y:S06]  /*21600*/  IADD3 R2, R2, 0x39, RZ ;  /* 0x0000003902027810 */ /* 0x000fec0007ffe0ff */
[----:B------:R-:W1:Y:S01]  /*21610*/  I2F R11, R0 ;  /* 0x00000000000b7306 */ /* 0x000e620000201400 */
[----:B------:R-:W-:Y:S01]  /*21620*/  ISETP.GE.AND P2, PT, R4, R207, PT ;  /* 0x000000cf0400720c */ /* 0x000fe20003f46270 */
[----:B------:R-:W-:Y:S01]  /*21630*/  IMAD.IADD R7, R211, 0x1, -R4 ;  /* 0x00000001d3077824 */ /* 0x000fe200078e0a04 */
[----:B------:R-:W-:Y:S01]  /*21640*/  FSEL R56, R56, -INF , !P6 ;  /* 0xff80000038387808 */ /* 0x000fe20007000000 */
[--C-:B------:R-:W-:Y:S01]  /*21650*/  IMAD.IADD R9, R212, 0x1, -R2.reuse ;  /* 0x00000001d4097824 */ /* 0x100fe200078e0a02 */
[----:B------:R-:W-:Y:S02]  /*21660*/  ISETP.GE.OR P2, PT, R4, R215, !P2 ;  /* 0x000000d70400720c */ /* 0x000fe40005746670 */
[----:B------:R-:W-:Y:S02]  /*21670*/  IABS R7, R7 ;  /* 0x0000000700077213 */ /* 0x000fe40000000000 */
[----:B------:R-:W-:Y:S02]  /*21680*/  ISETP.GE.AND P6, PT, R6, R210, PT ;  /* 0x000000d20600720c */ /* 0x000fe40003fc6270 */
[----:B------:R-:W-:Y:S02]  /*21690*/  ISETP.GE.AND P4, PT, R2, R208, PT ;  /* 0x000000d00200720c */ /* 0x000fe40003f86270 */
[----:B------:R-:W-:Y:S01]  /*216a0*/  ISETP.GE.OR P6, PT, R6, R218, !P6 ;  /* 0x000000da0600720c */ /* 0x000fe200077c6670 */
[----:B------:R-:W2:Y:S01]  /*216b0*/  I2F R7, R7 ;  /* 0x0000000700077306 */ /* 0x000ea20000201400 */
[C---:B------:R-:W-:Y:S01]  /*216c0*/  ISETP.GE.OR P4, PT, R2.reuse, R216, !P4 ;  /* 0x000000d80200720c */ /* 0x040fe20006786670 */
[----:B-1----:R-:W-:Y:S01]  /*216d0*/  FFMA.FTZ R49, R11, -R195, R49 ;  /* 0x800000c30b317223 */ /* 0x002fe20000010031 */
[----:B------:R-:W4:Y:S01]  /*216e0*/  LD.E R0, [R108.64+0xdc] ;  /* 0x0000dc046c007980 */ /* 0x000f22000c101900 */
[----:B------:R-:W-:Y:S03]  /*216f0*/  IMAD.IADD R11, R211, 0x1, -R2 ;  /* 0x00000001d30b7824 */ /* 0x000fe600078e0a02 */
[----:B------:R-:W-:Y:S02]  /*21700*/  FSEL R49, R49, -INF , !P0 ;  /* 0xff80000031317808 */ /* 0x000fe40004000000 */
[C---:B------:R-:W-:Y:S04]  /*21710*/  ISETP.GE.AND P0, PT, R2.reuse, R207, PT ;  /* 0x000000cf0200720c */ /* 0x040fe80003f06270 */
[----:B------:R-:W-:Y:S01]  /*21720*/  ISETP.GE.OR P0, PT, R2, R215, !P0 ;  /* 0x000000d70200720c */ /* 0x000fe20004706670 */
[----:B--2---:R-:W-:Y:S02]  /*21730*/  FFMA.FTZ R62, R7, -R195, R62 ;  /* 0x800000c3073e7223 */ /* 0x004fe4000001003e */
[----:B------:R-:W-:Y:S03]  /*21740*/  IMAD.IADD R7, R212, 0x1, -R5 ;  /* 0x00000001d4077824 */ /* 0x000fe600078e0a05 */
[----:B------:R-:W-:Y:S02]  /*21750*/  FSEL R62, R62, -INF , !P2 ;  /* 0xff8000003e3e7808 */ /* 0x000fe40005000000 */
[----:B------:R-:W-:Y:S02]  /*21760*/  IABS R7, R7 ;  /* 0x0000000700077213 */ /* 0x000fe40000000000 */
[C---:B------:R-:W-:Y:S02]  /*21770*/  ISETP.GE.AND P2, PT, R6.reuse, R209, PT ;  /* 0x000000d10600720c */ /* 0x040fe40003f46270 */
[----:B------:R1:W2:Y:S02]  /*21780*/  I2F R12, R7 ;  /* 0x00000007000c7306 */ /* 0x0002a40000201400 */
[----:B------:R-:W-:Y:S02]  /*21790*/  ISETP.GE.OR P2, PT, R6, R217, !P2 ;  /* 0x000000d90600720c */ /* 0x000fe40005746670 */
[----:B-1----:R-:W-:Y:S01]  /*217a0*/  IABS R7, R11 ;  /* 0x0000000b00077213 */ /* 0x002fe20000000000 */
[-C--:B--2---:R-:W-:Y:S05]  /*217b0*/  FFMA.FTZ R57, R12, -R195.reuse, R57 ;  /* 0x800000c30c397223 */ /* 0x084fea0000010039 */
[----:B------:R1:W2:Y:S01]  /*217c0*/  I2F R12, R10 ;  /* 0x0000000a000c7306 */ /* 0x0002a20000201400 */
[----:B------:R-:W-:Y:S02]  /*217d0*/  FSEL R57, R57, -INF , !P1 ;  /* 0xff80000039397808 */ /* 0x000fe40004800000 */
[C---:B------:R-:W-:Y:S04]  /*217e0*/  ISETP.GE.AND P1, PT, R5.reuse, R210, PT ;  /* 0x000000d20500720c */ /* 0x040fe80003f26270 */
[----:B------:R-:W-:Y:S03]  /*217f0*/  ISETP.GE.OR P1, PT, R5, R218, !P1 ;  /* 0x000000da0500720c */ /* 0x000fe60004f26670 */
[----:B------:R2:W2:Y:S01]  /*21800*/  I2F R11, R7 ;  /* 0x00000007000b7306 */ /* 0x0004a20000201400 */
[----:B-1----:R-:W-:Y:S02]  /*21810*/  IMAD.IADD R10, R212, 0x1, -R4 ;  /* 0x00000001d40a7824 */ /* 0x002fe400078e0a04 */
[-C--:B--2---:R-:W-:Y:S05]  /*21820*/  FFMA.FTZ R39, R12, -R195.reuse, R39 ;  /* 0x800000c30c277223 */ /* 0x084fea0000010027 */
[----:B------:R-:W-:Y:S02]  /*21830*/  FSEL R39, R39, -INF , !P5 ;  /* 0xff80000027277808 */ /* 0x000fe40006800000 */
[C---:B------:R-:W-:Y:S01]  /*21840*/  ISETP.GE.AND P5, PT, R4.reuse, R208, PT ;  /* 0x000000d00400720c */ /* 0x040fe20003fa6270 */
[----:B------:R-:W-:Y:S02]  /*21850*/  IMAD.IADD R7, R213, 0x1, -R6 ;  /* 0x00000001d5077824 */ /* 0x000fe400078e0a06 */
[----:B------:R-:W-:Y:S01]  /*21860*/  FFMA.FTZ R63, R11, -R195, R63 ;  /* 0x800000c30b3f7223 */ /* 0x000fe2000001003f */
[----:B------:R-:W-:Y:S02]  /*21870*/  ISETP.GE.OR P5, PT, R4, R216, !P5 ;  /* 0x000000d80400720c */ /* 0x000fe40006fa6670 */
[----:B------:R-:W-:Y:S02]  /*21880*/  IABS R7, R7 ;  /* 0x0000000700077213 */ /* 0x000fe40000000000 */
[----:B------:R-:W-:Y:S02]  /*21890*/  FSEL R63, R63, -INF , !P0 ;  /* 0xff8000003f3f7808 */ /* 0x000fe40004000000 */
[C---:B------:R-:W-:Y:S01]  /*218a0*/  ISETP.GE.AND P0, PT, R5.reuse, R209, PT ;  /* 0x000000d10500720c */ /* 0x040fe20003f06270 */
[----:B------:R1:W2:Y:S03]  /*218b0*/  I2F R11, R7 ;  /* 0x00000007000b7306 */ /* 0x0002a60000201400 */
[----:B------:R-:W-:Y:S02]  /*218c0*/  ISETP.GE.OR P0, PT, R5, R217, !P0 ;  /* 0x000000d90500720c */ /* 0x000fe40004706670 */
[----:B-1----:R-:W-:Y:S01]  /*218d0*/  IABS R7, R10 ;  /* 0x0000000a00077213 */ /* 0x002fe20000000000 */
[-C--:B--2---:R-:W-:Y:S04]  /*218e0*/  FFMA.FTZ R52, R11, -R195.reuse, R52 ;  /* 0x800000c30b347223 */ /* 0x084fe80000010034 */
[----:B------:R1:W2:Y:S01]  /*218f0*/  I2F R10, R7 ;  /* 0x00000007000a7306 */ /* 0x0002a20000201400 */
[----:B------:R-:W-:Y:S02]  /*21900*/  FSEL R52, R52, -INF , !P6 ;  /* 0xff80000034347808 */ /* 0x000fe40007000000 */
[C---:B------:R-:W-:Y:S04]  /*21910*/  ISETP.GE.AND P6, PT, R4.reuse, R210, PT ;  /* 0x000000d20400720c */ /* 0x040fe80003fc6270 */
[----:B------:R-:W-:Y:S01]  /*21920*/  ISETP.GE.OR P6, PT, R4, R218, !P6 ;  /* 0x000000da0400720c */ /* 0x000fe200077c6670 */
[----:B-1----:R-:W-:Y:S02]  /*21930*/  IMAD.IADD R7, R213, 0x1, -R5 ;  /* 0x00000001d5077824 */ /* 0x002fe400078e0a05 */
[----:B--2---:R-:W-:Y:S02]  /*21940*/  FFMA.FTZ R60, R10, -R195, R60 ;  /* 0x800000c30a3c7223 */ /* 0x004fe4000001003c */
[----:B------:R-:W1:Y:S01]  /*21950*/  I2F R10, R8 ;  /* 0x00000008000a7306 */ /* 0x000e620000201400 */
[----:B------:R-:W-:Y:S02]  /*21960*/  IABS R7, R7 ;  /* 0x0000000700077213 */ /* 0x000fe40000000000 */
[----:B------:R-:W-:Y:S02]  /*21970*/  FSEL R60, R60, -INF , !P5 ;  /* 0xff8000003c3c7808 */ /* 0x000fe40006800000 */
[C---:B------:R-:W-:Y:S04]  /*21980*/  ISETP.GE.AND P5, PT, R4.reuse, R209, PT ;  /* 0x000000d10400720c */ /* 0x040fe80003fa6270 */
[----:B------:R-:W-:Y:S01]  /*21990*/  ISETP.GE.OR P5, PT, R4, R217, !P5 ;  /* 0x000000d90400720c */ /* 0x000fe20006fa6670 */
[----:B------:R2:W2:Y:S01]  /*219a0*/  I2F R12, R7 ;  /* 0x00000007000c7306 */ /* 0x0004a20000201400 */
[----:B-1----:R-:W-:Y:S02]  /*219b0*/  FFMA.FTZ R51, R10, -R195, R51 ;  /* 0x800000c30a337223 */ /* 0x002fe40000010033 */
[----:B------:R-:W-:Y:S03]  /*219c0*/  IMAD.IADD R8, R214, 0x1, -R6 ;  /* 0x00000001d6087824 */ /* 0x000fe600078e0a06 */
[----:B------:R-:W-:Y:S02]  /*219d0*/  FSEL R51, R51, -INF , !P3 ;  /* 0xff80000033337808 */ /* 0x000fe40005800000 */
[----:B--2---:R-:W-:Y:S01]  /*219e0*/  IABS R7, R9 ;  /* 0x0000000900077213 */ /* 0x004fe20000000000 */
[-C--:B------:R-:W-:Y:S02]  /*219f0*/  FFMA.FTZ R53, R12, -R195.reuse, R53 ;  /* 0x800000c30c357223 */ /* 0x080fe40000010035 */
[----:B------:R-:W2:Y:S01]  /*21a00*/  LDL.LU R12, [R1+0x44] ;  /* 0x00004400010c7983 */ /* 0x000ea20000300800 */
[----:B------:R1:W1:Y:S02]  /*21a10*/  I2F R11, R7 ;  /* 0x00000007000b7306 */ /* 0x0002640000201400 */
[----:B------:R-:W-:Y:S02]  /*21a20*/  FSEL R53, R53, -INF , !P1 ;  /* 0xff80000035357808 */ /* 0x000fe40004800000 */
[C---:B------:R-:W-:Y:S04]  /*21a30*/  ISETP.GE.AND P1, PT, R2.reuse, R210, PT ;  /* 0x000000d20200720c */ /* 0x040fe80003f26270 */
[----:B------:R-:W-:Y:S01]  /*21a40*/  ISETP.GE.OR P1, PT, R2, R218, !P1 ;  /* 0x000000da0200720c */ /* 0x000fe20004f26670 */
[--C-:B-1----:R-:W-:Y:S02]  /*21a50*/  IMAD.IADD R7, R213, 0x1, -R4.reuse ;  /* 0x00000001d5077824 */ /* 0x102fe400078e0a04 */
[----:B------:R-:W-:Y:S02]  /*21a60*/  FFMA.FTZ R61, R11, -R195, R61 ;  /* 0x800000c30b3d7223 */ /* 0x000fe4000001003d */
[----:B------:R-:W-:Y:S01]  /*21a70*/  IMAD.IADD R4, R214, 0x1, -R4 ;  /* 0x00000001d6047824 */ /* 0x000fe200078e0a04 */
[----:B------:R-:W-:Y:S02]  /*21a80*/  IABS R7, R7 ;  /* 0x0000000700077213 */ /* 0x000fe40000000000 */
[----:B------:R-:W-:Y:S02]  /*21a90*/  FSEL R61, R61, -INF , !P4 ;  /* 0xff8000003d3d7808 */ /* 0x000fe40006000000 */
[----:B------:R-:W-:Y:S01]  /*21aa0*/  IABS R4, R4 ;  /* 0x0000000400047213 */ /* 0x000fe20000000000 */
[----:B------:R-:W-:Y:S01]  /*21ab0*/  IMAD.MOV.U32 R6, RZ, RZ, R7 ;  /* 0x000000ffff067224 */ /* 0x000fe200078e0007 */
[----:B------:R-:W-:Y:S02]  /*21ac0*/  IABS R7, R8 ;  /* 0x0000000800077213 */ /* 0x000fe40000000000 */
[C---:B------:R-:W-:Y:S01]  /*21ad0*/  ISETP.GE.AND P4, PT, R2.reuse, R209, PT ;  /* 0x000000d10200720c */ /* 0x040fe20003f86270 */
[----:B------:R1:W1:Y:S03]  /*21ae0*/  I2F R9, R6 ;  /* 0x0000000600097306 */ /* 0x0002660000201400 */
[----:B------:R-:W-:Y:S07]  /*21af0*/  ISETP.GE.OR P4, PT, R2, R217, !P4 ;  /* 0x000000d90200720c */ /* 0x000fee0006786670 */
[----:B------:R3:W3:Y:S01]  /*21b00*/  I2F R8, R7 ;  /* 0x0000000700087306 */ /* 0x0006e20000201400 */
[----:B-1----:R-:W-:Y:S02]  /*21b10*/  IMAD.IADD R6, R213, 0x1, -R2 ;  /* 0x00000001d5067824 */ /* 0x002fe400078e0a02 */
[-C--:B------:R-:W-:Y:S03]  /*21b20*/  FFMA.FTZ R64, R9, -R195.reuse, R64 ;  /* 0x800000c309407223 */ /* 0x080fe60000010040 */
[----:B------:R-:W-:Y:S02]  /*21b30*/  IABS R6, R6 ;  /* 0x0000000600067213 */ /* 0x000fe40000000000 */
[----:B------:R-:W-:Y:S01]  /*21b40*/  FSEL R64, R64, -INF , !P6 ;  /* 0xff80000040407808 */ /* 0x000fe20007000000 */
[----:B---3--:R-:W-:Y:S02]  /*21b50*/  IMAD.IADD R7, R214, 0x1, -R5 ;  /* 0x00000001d6077824 */ /* 0x008fe400078e0a05 */
[----:B------:R-:W-:Y:S02]  /*21b60*/  IMAD.MOV.U32 R5, RZ, RZ, R6 ;  /* 0x000000ffff057224 */ /* 0x000fe400078e0006 */
[----:B------:R-:W-:Y:S01]  /*21b70*/  FFMA.FTZ R54, R8, -R195, R54 ;  /* 0x800000c308367223 */ /* 0x000fe20000010036 */
[----:B------:R-:W-:Y:S02]  /*21b80*/  IABS R6, R7 ;  /* 0x0000000700067213 */ /* 0x000fe40000000000 */
[----:B------:R1:W3:Y:S02]  /*21b90*/  I2F R7, R4 ;  /* 0x0000000400077306 */ /* 0x0002e40000201400 */
[----:B------:R-:W-:Y:S08]  /*21ba0*/  FSEL R54, R54, -INF , !P2 ;  /* 0xff80000036367808 */ /* 0x000ff00005000000 */
[----:B------:R-:W4:Y:S10]  /*21bb0*/  I2F R5, R5 ;  /* 0x0000000500057306 */ /* 0x000f340000201400 */
[----:B------:R-:W4:Y:S01]  /*21bc0*/  I2F R6, R6 ;  /* 0x0000000600067306 */ /* 0x000f220000201400 */
[----:B-1----:R-:W-:Y:S01]  /*21bd0*/  FMNMX.FTZ R4, R176, R3, !PT ;  /* 0x00000003b0047209 */ /* 0x002fe20007810000 */
[-C--:B---3--:R-:W-:Y:S03]  /*21be0*/  FFMA.FTZ R66, R7, -R195.reuse, R66 ;  /* 0x800000c307427223 */ /* 0x088fe60000010042 */
[----:B------:R-:W-:Y:S02]  /*21bf0*/  FMNMX.FTZ R4, R183, R4, !PT ;  /* 0x00000004b7047209 */ /* 0x000fe40007810000 */
[----:B------:R-:W-:Y:S02]  /*21c00*/  FSEL R66, R66, -INF , !P5 ;  /* 0xff80000042427808 */ /* 0x000fe40006800000 */
[----:B------:R-:W-:Y:S01]  /*21c10*/  FMNMX.FTZ R4, R182, R4, !PT ;  /* 0x00000004b6047209 */ /* 0x000fe20007810000 */
[----:B----4-:R-:W-:Y:S01]  /*21c20*/  FFMA.FTZ R65, R5, -R195, R65 ;  /* 0x800000c305417223 */ /* 0x010fe20000010041 */
[----:B------:R-:W-:Y:S02]  /*21c30*/  FMNMX.FTZ R5, R177, R104, !PT ;  /* 0x00000068b1057209 */ /* 0x000fe40007810000 */
[----:B------:R-:W-:Y:S02]  /*21c40*/  FMNMX.FTZ R103, R110, R4, !PT ;  /* 0x000000046e677209 */ /* 0x000fe40007810000 */
[----:B------:R-:W-:Y:S02]  /*21c50*/  FMNMX.FTZ R4, R178, R105, !PT ;  /* 0x00000069b2047209 */ /* 0x000fe40007810000 */
[----:B------:R-:W-:Y:S02]  /*21c60*/  FSEL R65, R65, -INF , !P1 ;  /* 0xff80000041417808 */ /* 0x000fe40004800000 */
[----:B------:R-:W-:Y:S01]  /*21c70*/  FMNMX.FTZ R4, R15, R4, !PT ;  /* 0x000000040f047209 */ /* 0x000fe20007810000 */
[----:B------:R-:W-:Y:S01]  /*21c80*/  FFMA.FTZ R55, R6, -R195, R55 ;  /* 0x800000c306377223 */ /* 0x000fe20000010037 */
[----:B------:R-:W-:Y:S01]  /*21c90*/  FMNMX.FTZ R103, R201, R103, !PT ;  /* 0x00000067c9677209 */ /* 0x000fe20007810000 */
[----:B------:R-:W-:Y:S01]  /*21ca0*/  IMAD.IADD R6, R214, 0x1, -R2 ;  /* 0x00000001d6067824 */ /* 0x000fe200078e0a02 */
        /* <DEDUP_REMOVED lines=38> */
[----:B------:R-:W3:Y:S01]  /*21f10*/  SHFL.BFLY PT, R8, R100, 0x2, 0x1f ;  /* 0x0c401f0064087f89 */ /* 0x000ee200000e0000 */
[----:B------:R-:W-:Y:S01]  /*21f20*/  FMNMX.FTZ R2, R50, R2, !PT ;  /* 0x0000000232027209 */ /* 0x000fe20007810000 */
[----:B-1----:R-:W-:Y:S01]  /*21f30*/  FFMA.FTZ R67, R7, -R195, R67 ;  /* 0x800000c307437223 */ /* 0x002fe20000010043 */
[----:B------:R-:W-:Y:S02]  /*21f40*/  FMNMX.FTZ R4, R53, R4, !PT ;  /* 0x0000000435047209 */ /* 0x000fe40007810000 */
[----:B------:R-:W-:Y:S02]  /*21f50*/  FMNMX.FTZ R2, R51, R2, !PT ;  /* 0x0000000233027209 */ /* 0x000fe40007810000 */
[----:B------:R-:W-:Y:S02]  /*21f60*/  FMNMX.FTZ R4, R64, R4, !PT ;  /* 0x0000000440047209 */ /* 0x000fe40007810000 */
[----:B------:R-:W-:Y:S02]  /*21f70*/  FMNMX.FTZ R5, R54, R2, !PT ;  /* 0x0000000236057209 */ /* 0x000fe40007810000 */
[----:B------:R-:W-:Y:S02]  /*21f80*/  FMNMX.FTZ R2, R65, R4, !PT ;  /* 0x0000000441027209 */ /* 0x000fe40007810000 */
[----:B------:R-:W-:Y:S02]  /*21f90*/  FMNMX.FTZ R103, R27, R103, !PT ;  /* 0x000000671b677209 */ /* 0x000fe40007810000 */
[----:B------:R-:W-:Y:S01]  /*21fa0*/  FSEL R55, R55, -INF , !P0 ;  /* 0xff80000037377808 */ /* 0x000fe20004000000 */
[----:B------:R-:W1:Y:S01]  /*21fb0*/  SHFL.BFLY PT, R7, R2, 0x2, 0x1f ;  /* 0x0c401f0002077f89 */ /* 0x000e6200000e0000 */
[----:B------:R-:W-:Y:S02]  /*21fc0*/  FMNMX.FTZ R103, R30, R103, !PT ;  /* 0x000000671e677209 */ /* 0x000fe40007810000 */
[----:B------:R-:W-:Y:S02]  /*21fd0*/  FMNMX.FTZ R4, R55, R5, !PT ;  /* 0x0000000537047209 */ /* 0x000fe40007810000 */
[----:B------:R-:W-:Y:S02]  /*21fe0*/  FMNMX.FTZ R103, R31, R103, !PT ;  /* 0x000000671f677209 */ /* 0x000fe40007810000 */
[----:B------:R-:W-:Y:S02]  /*21ff0*/  FSEL R67, R67, -INF , !P4 ;  /* 0xff80000043437808 */ /* 0x000fe40006000000 */
[----:B---3--:R-:W-:Y:S02]  /*22000*/  FMNMX.FTZ R100, R100, R8, !PT ;  /* 0x0000000864647209 */ /* 0x008fe40007810000 */
[----:B------:R-:W-:Y:S02]  /*22010*/  FMNMX.FTZ R4, R66, R4, !PT ;  /* 0x0000000442047209 */ /* 0x000fe40007810000 */
[----:B------:R-:W-:Y:S01]  /*22020*/  FMNMX.FTZ R103, R42, R103, !PT ;  /* 0x000000672a677209 */ /* 0x000fe20007810000 */
[----:B------:R-:W3:Y:S01]  /*22030*/  SHFL.BFLY PT, R8, R100, 0x1, 0x1f ;  /* 0x0c201f0064087f89 */ /* 0x000ee200000e0000 */
[----:B------:R-:W-:Y:S02]  /*22040*/  FMNMX.FTZ R4, R67, R4, !PT ;  /* 0x0000000443047209 */ /* 0x000fe40007810000 */
[----:B------:R-:W-:Y:S04]  /*22050*/  FMNMX.FTZ R103, R43, R103, !PT ;  /* 0x000000672b677209 */ /* 0x000fe80007810000 */
[----:B------:R-:W-:Y:S01]  /*22060*/  FMNMX.FTZ R103, R46, R103, !PT ;  /* 0x000000672e677209 */ /* 0x000fe20007810000 */
[----:B------:R-:W4:Y:S01]  /*22070*/  SHFL.BFLY PT, R5, R4, 0x2, 0x1f ;  /* 0x0c401f0004057f89 */ /* 0x000f2200000e0000 */
[----:B-1----:R-:W-:Y:S02]  /*22080*/  FMNMX.FTZ R2, R2, R7, !PT ;  /* 0x0000000702027209 */ /* 0x002fe40007810000 */
[----:B------:R-:W-:Y:S04]  /*22090*/  FMNMX.FTZ R103, R47, R103, !PT ;  /* 0x000000672f677209 */ /* 0x000fe80007810000 */
[----:B------:R-:W-:Y:S01]  /*220a0*/  FMNMX.FTZ R103, R58, R103, !PT ;  /* 0x000000673a677209 */ /* 0x000fe20007810000 */
[----:B------:R-:W1:Y:S03]  /*220b0*/  SHFL.BFLY PT, R102, R2, 0x1, 0x1f ;  /* 0x0c201f0002667f89 */ /* 0x000e6600000e0000 */
[----:B------:R-:W-:Y:S02]  /*220c0*/  FMNMX.FTZ R103, R59, R103, !PT ;  /* 0x000000673b677209 */ /* 0x000fe40007810000 */
[----:B---3--:R-:W-:Y:S02]  /*220d0*/  FMNMX.FTZ R100, R100, R8, !PT ;  /* 0x0000000864647209 */ /* 0x008fe40007810000 */
[----:B------:R-:W-:Y:S02]  /*220e0*/  FMNMX.FTZ R103, R62, R103, !PT ;  /* 0x000000673e677209 */ /* 0x000fe40007810000 */
[----:B------:R-:W-:Y:S01]  /*220f0*/  FSETP.NEU.FTZ.AND P1, PT, R100, -INF , PT ;  /* 0xff8000006400780b */ /* 0x000fe20003f3d000 */
[----:B------:R-:W-:Y:S01]  /*22100*/  FMUL.FTZ R10, R0, R100 ;  /* 0x00000064000a7220 */ /* 0x000fe20000410000 */
[----:B------:R-:W-:Y:S02]  /*22110*/  FMNMX.FTZ R103, R63, R103, !PT ;  /* 0x000000673f677209 */ /* 0x000fe40007810000 */
[----:B----4-:R-:W-:Y:S02]  /*22120*/  FMNMX.FTZ R4, R4, R5, !PT ;  /* 0x0000000504047209 */ /* 0x010fe40007810000 */
[----:B------:R-:W-:Y:S01]  /*22130*/  FSEL R10, R10, RZ, P1 ;  /* 0x000000ff0a0a7208 */ /* 0x000fe20000800000 */
[----:B------:R-:W3:Y:S04]  /*22140*/  SHFL.BFLY PT, R6, R103, 0x2, 0x1f ;  /* 0x0c401f0067067f89 */ /* 0x000ee800000e0000 */
[--C-:B------:R-:W-:Y:S01]  /*22150*/  FFMA.FTZ R219, R25, R0, -R10.reuse ;  /* 0x0000000019db7223 */ /* 0x100fe2000001080a */
[----:B-1----:R-:W-:Y:S01]  /*22160*/  FMNMX.FTZ R102, R2, R102, !PT ;  /* 0x0000006602667209 */ /* 0x002fe20007810000 */
[-CC-:B------:R-:W-:Y:S02]  /*22170*/  FFMA.FTZ R2, R177, R0.reuse, -R10.reuse ;  /* 0x00000000b1027223 */ /* 0x180fe4000001080a */
[----:B------:R-:W1:Y:S01]  /*22180*/  SHFL.BFLY PT, R101, R4, 0x1, 0x1f ;  /* 0x0c201f0004657f89 */ /* 0x000e6200000e0000 */
[--C-:B------:R-:W-:Y:S01]  /*22190*/  FFMA.FTZ R223, R29, R0, -R10.reuse ;  /* 0x000000001ddf7223 */ /* 0x100fe2000001080a */
[----:B------:R-:W-:Y:S01]  /*221a0*/  FSETP.NEU.FTZ.AND P3, PT, R102, -INF , PT ;  /* 0xff8000006600780b */ /* 0x000fe20003f7d000 */
[----:B------:R4:W-:Y:S01]  /*221b0*/  MUFU.EX2 R206, R2 ;  /* 0x0000000200ce7308 */ /* 0x0009e20000000800 */
[----:B------:R-:W-:Y:S02]  /*221c0*/  FMUL.FTZ R8, R0, R102 ;  /* 0x0000006600087220 */ /* 0x000fe40000410000 */
[-CC-:B------:R-:W-:Y:S02]  /*221d0*/  FFMA.FTZ R231, R40, R0.reuse, -R10.reuse ;  /* 0x0000000028e77223 */ /* 0x180fe4000001080a */
[-CC-:B------:R-:W-:Y:S01]  /*221e0*/  FFMA.FTZ R221, R28, R0.reuse, -R10.reuse ;  /* 0x000000001cdd7223 */ /* 0x180fe2000001080a */
[----:B------:R-:W-:Y:S01]  /*221f0*/  FSEL R8, R8, RZ, P3 ;  /* 0x000000ff08087208 */ /* 0x000fe20001800000 */
[-CC-:B------:R-:W-:Y:S02]  /*22200*/  FFMA.FTZ R233, R41, R0.reuse, -R10.reuse ;  /* 0x0000000029e97223 */ /* 0x180fe4000001080a */
[-C--:B------:R-:W-:Y:S02]  /*22210*/  FFMA.FTZ R241, R44, R0.reuse, -R10 ;  /* 0x000000002cf17223 */ /* 0x080fe4000001080a */
[--C-:B------:R-:W-:Y:S01]  /*22220*/  FFMA.FTZ R193, R64, R0, -R8.reuse ;  /* 0x0000000040c17223 */ /* 0x100fe20000010808 */
[----:B---3--:R-:W-:Y:S01]  /*22230*/  FMNMX.FTZ R103, R103, R6, !PT ;  /* 0x0000000667677209 */ /* 0x008fe20007810000 */
[-CC-:B------:R-:W-:Y:S02]  /*22240*/  FFMA.FTZ R192, R65, R0.reuse, -R8.reuse ;  /* 0x0000000041c07223 */ /* 0x180fe40000010808 */
[-CC-:B------:R-:W-:Y:S02]  /*22250*/  FFMA.FTZ R222, R32, R0.reuse, -R8.reuse ;  /* 0x0000000020de7223 */ /* 0x180fe40000010808 */
[-CC-:B------:R-:W-:Y:S01]  /*22260*/  FFMA.FTZ R226, R33, R0.reuse, -R8.reuse ;  /* 0x0000000021e27223 */ /* 0x180fe20000010808 */
[----:B------:R-:W3:Y:S01]  /*22270*/  SHFL.BFLY PT, R6, R103, 0x1, 0x1f ;  /* 0x0c201f0067067f89 */ /* 0x000ee200000e0000 */
[-CC-:B------:R-:W-:Y:S01]  /*22280*/  FFMA.FTZ R236, R36, R0.reuse, -R8.reuse ;  /* 0x0000000024ec7223 */ /* 0x180fe20000010808 */
[----:B-1----:R-:W-:Y:S01]  /*22290*/  FMNMX.FTZ R101, R4, R101, !PT ;  /* 0x0000006504657209 */ /* 0x002fe20007810000 */
[-CC-:B------:R-:W-:Y:S02]  /*222a0*/  FFMA.FTZ R4, R16, R0.reuse, -R8.reuse ;  /* 0x0000000010047223 */ /* 0x180fe40000010808 */
[-CC-:B----4-:R-:W-:Y:S01]  /*222b0*/  FFMA.FTZ R2, R178, R0.reuse, -R8.reuse ;  /* 0x00000000b2027223 */ /* 0x190fe20000010808 */
[----:B------:R-:W-:Y:S01]  /*222c0*/  FSETP.NEU.FTZ.AND P2, PT, R101, -INF , PT ;  /* 0xff8000006500780b */ /* 0x000fe20003f5d000 */
[----:B------:R-:W-:Y:S01]  /*222d0*/  FMUL.FTZ R9, R0, R101 ;  /* 0x0000006500097220 */ /* 0x000fe20000410000 */
[----:B------:R1:W-:Y:S01]  /*222e0*/  MUFU.EX2 R204, R4 ;  /* 0x0000000400cc7308 */ /* 0x0003e20000000800 */
[-CC-:B------:R-:W-:Y:S02]  /*222f0*/  FFMA.FTZ R238, R37, R0.reuse, -R8.reuse ;  /* 0x0000000025ee7223 */ /* 0x180fe40000010808 */
[-CC-:B------:R-:W-:Y:S01]  /*22300*/  FFMA.FTZ R244, R48, R0.reuse, -R8.reuse ;  /* 0x0000000030f47223 */ /* 0x180fe20000010808 */
[----:B------:R-:W-:Y:S01]  /*22310*/  FSEL R9, R9, RZ, P2 ;  /* 0x000000ff09097208 */ /* 0x000fe20001000000 */
[-CC-:B------:R-:W-:Y:S02]  /*22320*/  FFMA.FTZ R248, R49, R0.reuse, -R8.reuse ;  /* 0x0000000031f87223 */ /* 0x180fe40000010808 */
[-CC-:B------:R-:W-:Y:S02]  /*22330*/  FFMA.FTZ R252, R52, R0.reuse, -R8.reuse ;  /* 0x0000000034fc7223 */ /* 0x180fe40000010808 */
[-CC-:B------:R-:W-:Y:S01]  /*22340*/  FFMA.FTZ R230, R38, R0.reuse, -R9.reuse ;  /* 0x0000000026e67223 */ /* 0x180fe20000010809 */
[----:B------:R4:W-:Y:S01]  /*22350*/  MUFU.EX2 R178, R2 ;  /* 0x0000000200b27308 */ /* 0x0009e20000000800 */
[-CC-:B------:R-:W-:Y:S02]  /*22360*/  FFMA.FTZ R107, R53, R0.reuse, -R8.reuse ;  /* 0x00000000356b7223 */ /* 0x180fe40000010808 */
[-CC-:B------:R-:W-:Y:S02]  /*22370*/  FFMA.FTZ R220, R34, R0.reuse, -R9.reuse ;  /* 0x0000000022dc7223 */ /* 0x180fe40000010809 */
[--C-:B------:R-:W-:Y:S01]  /*22380*/  FFMA.FTZ R224, R35, R0, -R9.reuse ;  /* 0x0000000023e07223 */ /* 0x100fe20000010809 */
[----:B---3--:R-:W-:Y:S01]  /*22390*/  FMNMX.FTZ R103, R103, R6, !PT ;  /* 0x0000000667677209 */ /* 0x008fe20007810000 */
[-CC-:B------:R-:W-:Y:S02]  /*223a0*/  FFMA.FTZ R232, R39, R0.reuse, -R9.reuse ;  /* 0x0000000027e87223 */ /* 0x180fe40000010809 */
[-CC-:B------:R-:W-:Y:S01]  /*223b0*/  FFMA.FTZ R243, R50, R0.reuse, -R9.reuse ;  /* 0x0000000032f37223 */ /* 0x180fe20000010809 */
[----:B------:R-:W-:Y:S01]  /*223c0*/  FSETP.NEU.FTZ.AND P0, PT, R103, -INF , PT ;  /* 0xff8000006700780b */ /* 0x000fe20003f1d000 */
[----:B------:R-:W-:Y:S02]  /*223d0*/  FMUL.FTZ R7, R0, R103 ;  /* 0x0000006700077220 */ /* 0x000fe40000410000 */
[-CC-:B------:R-:W-:Y:S02]  /*223e0*/  FFMA.FTZ R246, R51, R0.reuse, -R9.reuse ;  /* 0x0000000033f67223 */ /* 0x180fe40000010809 */
[-C--:B-1----:R-:W-:Y:S01]  /*223f0*/  FFMA.FTZ R4, R17, R0.reuse, -R8 ;  /* 0x0000000011047223 */ /* 0x082fe20000010808 */
[----:B------:R-:W-:Y:S01]  /*22400*/  FSEL R7, R7, RZ, P0 ;  /* 0x000000ff07077208 */ /* 0x000fe20000000000 */
[-CC-:B------:R-:W-:Y:S02]  /*22410*/  FFMA.FTZ R250, R54, R0.reuse, -R9.reuse ;  /* 0x0000000036fa7223 */ /* 0x180fe40000010809 */
[----:B------:R1:W-:Y:S01]  /*22420*/  MUFU.EX2 R187, R4 ;  /* 0x0000000400bb7308 */ /* 0x0003e20000000800 */
[-C--:B------:R-:W-:Y:S02]  /*22430*/  FFMA.FTZ R55, R55, R0.reuse, -R9 ;  /* 0x0000000037377223 */ /* 0x080fe40000010809 */
[-C--:B------:R-:W-:Y:S02]  /*22440*/  FFMA.FTZ R5, R176, R0.reuse, -R7 ;  /* 0x00000000b0057223 */ /* 0x080fe40000010807 */
[-C--:B----4-:R-:W-:Y:S02]  /*22450*/  FFMA.FTZ R2, R179, R0.reuse, -R9 ;  /* 0x00000000b3027223 */ /* 0x090fe40000010809 */
[-CC-:B------:R-:W-:Y:S02]  /*22460*/  FFMA.FTZ R11, R201, R0.reuse, -R7.reuse ;  /* 0x00000000c90b7223 */ /* 0x180fe40000010807 */
        /* <DEDUP_REMOVED lines=8> */
[-CC-:B------:R-:W-:Y:S02]  /*224f0*/  FFMA.FTZ R240, R46, R0.reuse, -R7.reuse ;  /* 0x000000002ef07223 */ /* 0x180fe40000010807 */
[-C--:B------:R-:W-:Y:S02]  /*22500*/  FFMA.FTZ R242, R47, R0.reuse, -R7 ;  /* 0x000000002ff27223 */ /* 0x080fe40000010807 */
[-C--:B-1----:R-:W-:Y:S02]  /*22510*/  FFMA.FTZ R4, R19, R0.reuse, -R9 ;  /* 0x0000000013047223 */ /* 0x082fe40000010809 */
[-CC-:B------:R-:W-:Y:S02]  /*22520*/  FFMA.FTZ R17, R58, R0.reuse, -R7.reuse ;  /* 0x000000003a117223 */ /* 0x180fe40000010807 */
[-C--:B------:R-:W-:Y:S01]  /*22530*/  FFMA.FTZ R16, R59, R0.reuse, -R7 ;  /* 0x000000003b107223 */ /* 0x080fe20000010807 */
[----:B------:R1:W-:Y:S01]  /*22540*/  MUFU.EX2 R186, R4 ;  /* 0x0000000400ba7308 */ /* 0x0003e20000000800 */
[-CC-:B------:R-:W-:Y:S02]  /*22550*/  FFMA.FTZ R66, R66, R0.reuse, -R9.reuse ;  /* 0x0000000042427223 */ /* 0x180fe40000010809 */
[-C--:B------:R-:W-:Y:S02]  /*22560*/  FFMA.FTZ R67, R67, R0.reuse, -R9 ;  /* 0x0000000043437223 */ /* 0x080fe40000010809 */
[-C--:B---3--:R-:W-:Y:S02]  /*22570*/  FFMA.FTZ R2, R183, R0.reuse, -R7 ;  /* 0x00000000b7027223 */ /* 0x088fe40000010807 */
[-CC-:B------:R-:W-:Y:S02]  /*22580*/  FFMA.FTZ R247, R45, R0.reuse, -R10.reuse ;  /* 0x000000002df77223 */ /* 0x180fe4000001080a */
[-CC-:B------:R-:W-:Y:S01]  /*22590*/  FFMA.FTZ R249, R56, R0.reuse, -R10.reuse ;  /* 0x0000000038f97223 */ /* 0x180fe2000001080a */
[----:B------:R3:W-:Y:S01]  /*225a0*/  MUFU.EX2 R111, R2 ;  /* 0x00000002006f7308 */ /* 0x0007e20000000800 */
[-CC-:B------:R-:W-:Y:S02]  /*225b0*/  FFMA.FTZ R251, R57, R0.reuse, -R10.reuse ;  /* 0x0000000039fb7223 */ /* 0x180fe4000001080a */
[-C--:B------:R-:W-:Y:S02]  /*225c0*/  FFMA.FTZ R35, R60, R0.reuse, -R10 ;  /* 0x000000003c237223 */ /* 0x080fe4000001080a */
[-C--:B----4-:R-:W-:Y:S02]  /*225d0*/  FFMA.FTZ R5, R15, R0.reuse, -R8 ;  /* 0x000000000f057223 */ /* 0x090fe40000010808 */
[-CC-:B------:R-:W-:Y:S02]  /*225e0*/  FFMA.FTZ R50, R61, R0.reuse, -R10.reuse ;  /* 0x000000003d327223 */ /* 0x180fe4000001080a */
[----:B------:R-:W-:Y:S01]  /*225f0*/  IMAD.MOV.U32 R38, RZ, RZ, R191 ;  /* 0x000000ffff267224 */ /* 0x000fe200078e00bf */
[----:B------:R-:W-:Y:S01]  /*22600*/  MUFU.EX2 R176, R5 ;  /* 0x0000000500b07308 */ /* 0x000fe20000000800 */
[----:B------:R-:W-:Y:S02]  /*22610*/  IMAD.MOV.U32 R39, RZ, RZ, R189 ;  /* 0x000000ffff277224 */ /* 0x000fe400078e00bd */
[----:B------:R-:W-:Y:S02]  /*22620*/  IMAD.MOV.U32 R34, RZ, RZ, R107 ;  /* 0x000000ffff227224 */ /* 0x000fe400078e006b */
[-CC-:B-1----:R-:W-:Y:S05]  /*22630*/  FFMA.FTZ R4, R184, R0.reuse, -R10.reuse ;  /* 0x00000000b8047223 */ /* 0x182fea000001080a */
[----:B------:R1:W-:Y:S01]  /*22640*/  MUFU.EX2 R205, R4 ;  /* 0x0000000400cd7308 */ /* 0x0003e20000000800 */
[-C--:B---3--:R-:W-:Y:S09]  /*22650*/  FFMA.FTZ R2, R14, R0.reuse, -R9 ;  /* 0x000000000e027223 */ /* 0x088ff20000010809 */
[----:B------:R3:W-:Y:S10]  /*22660*/  MUFU.EX2 R177, R2 ;  /* 0x0000000200b17308 */ /* 0x0007f40000000800 */
[----:B------:R4:W-:Y:S01]  /*22670*/  MUFU.EX2 R202, R11 ;  /* 0x0000000b00ca7308 */ /* 0x0009e20000000800 */
[-C--:B-1----:R-:W-:Y:S09]  /*22680*/  FFMA.FTZ R4, R26, R0.reuse, -R10 ;  /* 0x000000001a047223 */ /* 0x082ff2000001080a */
[----:B------:R-:W-:Y:S01]  /*22690*/  MUFU.EX2 R199, R4 ;  /* 0x0000000400c77308 */ /* 0x000fe20000000800 */
[-CC-:B---3--:R-:W-:Y:S09]  /*226a0*/  FFMA.FTZ R2, R182, R0.reuse, -R7.reuse ;  /* 0x00000000b6027223 */ /* 0x188ff20000010807 */
[----:B------:R1:W-:Y:S01]  /*226b0*/  MUFU.EX2 R185, R2 ;  /* 0x0000000200b97308 */ /* 0x0003e20000000800 */
[-C--:B----4-:R-:W-:Y:S09]  /*226c0*/  FFMA.FTZ R11, R20, R0.reuse, -R8 ;  /* 0x00000000140b7223 */ /* 0x090ff20000010808 */
[----:B------:R-:W-:Y:S01]  /*226d0*/  MUFU.EX2 R201, R11 ;  /* 0x0000000b00c97308 */ /* 0x000fe20000000800 */
[-C--:B-1----:R-:W-:Y:S09]  /*226e0*/  FFMA.FTZ R2, R180, R0.reuse, -R10 ;  /* 0x00000000b4027223 */ /* 0x082ff2000001080a */
[----:B------:R1:W-:Y:S02]  /*226f0*/  MUFU.EX2 R182, R2 ;  /* 0x0000000200b67308 */ /* 0x0003e40000000800 */
[-C--:B-1----:R-:W-:Y:S08]  /*22700*/  FFMA.FTZ R2, R110, R0.reuse, -R7 ;  /* 0x000000006e027223 */ /* 0x082ff00000010807 */
[----:B------:R1:W-:Y:S02]  /*22710*/  MUFU.EX2 R180, R2 ;  /* 0x0000000200b47308 */ /* 0x0003e40000000800 */
[-CC-:B-1----:R-:W-:Y:S02]  /*22720*/  FFMA.FTZ R2, R18, R0.reuse, -R9.reuse ;  /* 0x0000000012027223 */ /* 0x182fe40000010809 */
[-C--:B------:R-:W-:Y:S06]  /*22730*/  FFMA.FTZ R18, R22, R0.reuse, -R9 ;  /* 0x0000000016127223 */ /* 0x080fec0000010809 */
[----:B------:R1:W-:Y:S01]  /*22740*/  MUFU.EX2 R203, R2 ;  /* 0x0000000200cb7308 */ /* 0x0003e20000000800 */
[----:B------:R-:W-:Y:S01]  /*22750*/  IMAD.MOV.U32 R22, RZ, RZ, R17 ;  /* 0x000000ffff167224 */ /* 0x000fe200078e0011 */
[----:B-1----:R-:W-:Y:S05]  /*22760*/  FSEL R2, R103, RZ, P0 ;  /* 0x000000ff67027208 */ /* 0x002fea0000000000 */
[----:B------:R-:W-:Y:S01]  /*22770*/  FADD.FTZ R3, -R2, R3 ;  /* 0x0000000302037221 */ /* 0x000fe20000010100 */
[----:B------:R-:W-:Y:S05]  /*22780*/  FSEL R2, R100, RZ, P1 ;  /* 0x000000ff64027208 */ /* 0x000fea0000800000 */
[----:B------:R-:W-:Y:S01]  /*22790*/  FADD.FTZ R5, -R2, R104 ;  /* 0x0000006802057221 */ /* 0x000fe20000010100 */
[----:B------:R-:W-:Y:S01]  /*227a0*/  FSEL R2, R102, RZ, P3 ;  /* 0x000000ff66027208 */ /* 0x000fe20001800000 */
[----:B------:R-:W-:Y:S02]  /*227b0*/  FFMA.FTZ R104, R23, R0, -R9 ;  /* 0x0000000017687223 */ /* 0x000fe40000010809 */
[----:B------:R-:W-:Y:S02]  /*227c0*/  IMAD.MOV.U32 R23, RZ, RZ, R16 ;  /* 0x000000ffff177224 */ /* 0x000fe400078e0010 */
[----:B------:R-:W-:Y:S01]  /*227d0*/  FADD.FTZ R6, -R2, R105 ;  /* 0x0000006902067221 */ /* 0x000fe20000010100 */
[----:B------:R-:W-:Y:S03]  /*227e0*/  FSEL R2, R101, RZ, P2 ;  /* 0x000000ff65027208 */ /* 0x000fe60001000000 */
[----:B------:R-:W-:Y:S02]  /*227f0*/  FMUL.FTZ R6, R0, R6 ;  /* 0x0000000600067220 */ /* 0x000fe40000410000 */
[----:B------:R-:W-:Y:S02]  /*22800*/  FADD.FTZ R4, -R2, R106 ;  /* 0x0000006a02047221 */ /* 0x000fe40000010100 */
[-C--:B------:R-:W-:Y:S02]  /*22810*/  FFMA.FTZ R2, R27, R0.reuse, -R7 ;  /* 0x000000001b027223 */ /* 0x080fe40000010807 */
[-C--:B------:R-:W-:Y:S02]  /*22820*/  FFMA.FTZ R7, R21, R0.reuse, -R8 ;  /* 0x0000000015077223 */ /* 0x080fe40000010808 */
[----:B------:R1:W-:Y:S01]  /*22830*/  MUFU.EX2 R184, R2 ;  /* 0x0000000200b87308 */ /* 0x0003e20000000800 */
[----:B------:R-:W-:Y:S02]  /*22840*/  FFMA.FTZ R106, R24, R0, -R10 ;  /* 0x00000000186a7223 */ /* 0x000fe4000001080a */
[C---:B------:R-:W-:Y:S07]  /*22850*/  FMUL.FTZ R4, R0.reuse, R4 ;  /* 0x0000000400047220 */ /* 0x040fee0000410000 */
[----:B------:R3:W-:Y:S01]  /*22860*/  MUFU.EX2 R183, R7 ;  /* 0x0000000700b77308 */ /* 0x0007e20000000800 */
[C---:B-1----:R-:W-:Y:S02]  /*22870*/  FMUL.FTZ R2, R0.reuse, R3 ;  /* 0x0000000300027220 */ /* 0x042fe40000410000 */
[----:B------:R-:W-:Y:S07]  /*22880*/  FMUL.FTZ R3, R0, R5 ;  /* 0x0000000500037220 */ /* 0x000fee0000410000 */
[----:B------:R-:W1:Y:S01]  /*22890*/  MUFU.EX2 R0, R6 ;  /* 0x0000000600007308 */ /* 0x000e620000000800 */
[----:B------:R-:W4:Y:S04]  /*228a0*/  LDL.LU R5, [R1+0x180] ;  /* 0x0001800001057983 */ /* 0x000f280000300800 */
[----:B---3--:R-:W3:Y:S05]  /*228b0*/  LDL R7, [R1+0x1e8] ;  /* 0x0001e80001077983 */ /* 0x008eea0000100800 */
[----:B------:R-:W2:Y:S10]  /*228c0*/  MUFU.EX2 R3, R3 ;  /* 0x0000000300037308 */ /* 0x000eb40000000800 */
[----:B------:R-:W2:Y:S01]  /*228d0*/  MUFU.EX2 R2, R2 ;  /* 0x0000000200027308 */ /* 0x000ea20000000800 */
[C---:B-1----:R-:W-:Y:S02]  /*228e0*/  FMUL.FTZ R36, R0.reuse, R156 ;  /* 0x0000009c00247220 */ /* 0x042fe40000410000 */
[C---:B------:R-:W-:Y:S02]  /*228f0*/  FMUL.FTZ R37, R0.reuse, R157 ;  /* 0x0000009d00257220 */ /* 0x040fe40000410000 */
[C---:B------:R-:W-:Y:S02]  /*22900*/  FMUL.FTZ R33, R0.reuse, R161 ;  /* 0x000000a100217220 */ /* 0x040fe40000410000 */
[C---:B------:R-:W-:Y:S02]  /*22910*/  FMUL.FTZ R53, R0.reuse, R149 ;  /* 0x0000009500357220 */ /* 0x040fe40000410000 */
[C---:B------:R-:W-:Y:S02]  /*22920*/  FMUL.FTZ R16, R0.reuse, R168 ;  /* 0x000000a800107220 */ /* 0x040fe40000410000 */
[C---:B--2---:R-:W-:Y:S02]  /*22930*/  FMUL.FTZ R8, R3.reuse, R140 ;  /* 0x0000008c03087220 */ /* 0x044fe40000410000 */
[----:B------:R-:W2:Y:S01]  /*22940*/  LDL R140, [R1+0x1a0] ;  /* 0x0001a000018c7983 */ /* 0x000ea20000100800 */
[C---:B------:R-:W-:Y:S02]  /*22950*/  FMUL.FTZ R60, R3.reuse, R112 ;  /* 0x00000070033c7220 */ /* 0x040fe40000410000 */
[----:B------:R-:W-:Y:S01]  /*22960*/  FMUL.FTZ R44, R3, R120 ;  /* 0x00000078032c7220 */ /* 0x000fe20000410000 */
[----:B------:R-:W2:Y:S01]  /*22970*/  LDL.LU R6, [R1+0x184] ;  /* 0x0001840001067983 */ /* 0x000ea20000300800 */
[----:B------:R-:W-:Y:S01]  /*22980*/  MUFU.EX2 R120, R18 ;  /* 0x0000001200787308 */ /* 0x000fe20000000800 */
[----:B------:R-:W-:Y:S02]  /*22990*/  FMUL.FTZ R17, R0, R169 ;  /* 0x000000a900117220 */ /* 0x000fe40000410000 */
[----:B------:R-:W2:Y:S01]  /*229a0*/  LDL R112, [R1+0x1b0] ;  /* 0x0001b00001707983 */ /* 0x000ea20000100800 */
[C---:B------:R-:W-:Y:S02]  /*229b0*/  FMUL.FTZ R10, R2.reuse, R142 ;  /* 0x0000008e020a7220 */ /* 0x040fe40000410000 */
[C---:B------:R-:W-:Y:S01]  /*229c0*/  FMUL.FTZ R11, R2.reuse, R143 ;  /* 0x0000008f020b7220 */ /* 0x040fe20000410000 */
[----:B------:R-:W2:Y:S01]  /*229d0*/  LDL.64 R156, [R1+0x178] ;  /* 0x00017800019c7983 */ /* 0x000ea20000100a00 */
[C---:B------:R-:W-:Y:S02]  /*229e0*/  FMUL.FTZ R14, R2.reuse, R138 ;  /* 0x0000008a020e7220 */ /* 0x040fe40000410000 */
[C---:B------:R-:W-:Y:S02]  /*229f0*/  FMUL.FTZ R15, R2.reuse, R139 ;  /* 0x0000008b020f7220 */ /* 0x040fe40000410000 */
[C---:B------:R-:W-:Y:S01]  /*22a00*/  FMUL.FTZ R26, R2.reuse, R134 ;  /* 0x00000086021a7220 */ /* 0x040fe20000410000 */
[----:B------:R-:W2:Y:S01]  /*22a10*/  LDL R191, [R1+0xc4] ;  /* 0x0000c40001bf7983 */ /* 0x000ea20000100800 */
[C---:B------:R-:W-:Y:S02]  /*22a20*/  FMUL.FTZ R27, R2.reuse, R135 ;  /* 0x00000087021b7220 */ /* 0x040fe40000410000 */
[C---:B------:R-:W-:Y:S01]  /*22a30*/  FMUL.FTZ R30, R2.reuse, R130 ;  /* 0x00000082021e7220 */ /* 0x040fe20000410000 */
[----:B------:R-:W2:Y:S01]  /*22a40*/  LDL R149, [R1+0x16c] ;  /* 0x00016c0001957983 */ /* 0x000ea20000100800 */
[C---:B------:R-:W-:Y:S02]  /*22a50*/  FMUL.FTZ R31, R2.reuse, R131 ;  /* 0x00000083021f7220 */ /* 0x040fe40000410000 */
[C---:B------:R-:W-:Y:S01]  /*22a60*/  FMUL.FTZ R42, R2.reuse, R126 ;  /* 0x0000007e022a7220 */ /* 0x040fe20000410000 */
[----:B------:R-:W2:Y:S01]  /*22a70*/  LDL R189, [R1+0xdc] ;  /* 0x0000dc0001bd7983 */ /* 0x000ea20000100800 */
        /* <DEDUP_REMOVED lines=17> */
[----:B------:R1:W1:Y:S01]  /*22b90*/  MUFU.EX2 R2, R4 ;  /* 0x0000000400027308 */ /* 0x0002620000000800 */
[----:B------:R-:W-:Y:S02]  /*22ba0*/  IMAD.MOV.U32 R130, RZ, RZ, R66 ;  /* 0x000000ffff827224 */ /* 0x000fe400078e0042 */
[C---:B------:R-:W-:Y:S02]  /*22bb0*/  FFMA.FTZ R118, R3.reuse, R13, R206 ;  /* 0x0000000d03767223 */ /* 0x040fe400000100ce */
[----:B------:R-:W-:Y:S02]  /*22bc0*/  IMAD.MOV.U32 R161, RZ, RZ, R130 ;  /* 0x000000ffffa17224 */ /* 0x000fe400078e0082 */
[C---:B------:R-:W-:Y:S02]  /*22bd0*/  FMUL.FTZ R12, R3.reuse, R136 ;  /* 0x00000088030c7220 */ /* 0x040fe40000410000 */
[----:B------:R-:W-:Y:S01]  /*22be0*/  FMUL.FTZ R13, R3, R137 ;  /* 0x00000089030d7220 */ /* 0x000fe20000410000 */
[----:B------:R1:W-:Y:S01]  /*22bf0*/  MUFU.EX2 R130, R225 ;  /* 0x000000e100827308 */ /* 0x0003e20000000800 */
[C---:B------:R-:W-:Y:S02]  /*22c00*/  FMUL.FTZ R20, R0.reuse, R164 ;  /* 0x000000a400147220 */ /* 0x040fe40000410000 */
[C---:B------:R-:W-:Y:S02]  /*22c10*/  FMUL.FTZ R21, R0.reuse, R165 ;  /* 0x000000a500157220 */ /* 0x040fe40000410000 */
[C---:B------:R-:W-:Y:S02]  /*22c20*/  FMUL.FTZ R32, R0.reuse, R160 ;  /* 0x000000a000207220 */ /* 0x040fe40000410000 */
        /* <DEDUP_REMOVED lines=8> */
[C---:B------:R-:W-:Y:S01]  /*22cb0*/  FMUL.FTZ R96, R0.reuse, R96 ;  /* 0x0000006000607220 */ /* 0x040fe20000410000 */
[----:B------:R-:W2:Y:S01]  /*22cc0*/  LDL R225, [R1+0x4c] ;  /* 0x00004c0001e17983 */ /* 0x000ea20000100800 */
[----:B------:R-:W-:Y:S02]  /*22cd0*/  FMUL.FTZ R97, R0, R97 ;  /* 0x0000006100617220 */ /* 0x000fe40000410000 */
[C---:B------:R-:W-:Y:S02]  /*22ce0*/  FMUL.FTZ R18, R2.reuse, R170 ;  /* 0x000000aa02127220 */ /* 0x040fe40000410000 */
[C---:B------:R-:W-:Y:S02]  /*22cf0*/  FMUL.FTZ R19, R2.reuse, R171 ;  /* 0x000000ab02137220 */ /* 0x040fe40000410000 */
[----:B------:R-:W-:Y:S02]  /*22d00*/  IMAD.MOV.U32 R126, RZ, RZ, R67 ;  /* 0x000000ffff7e7224 */ /* 0x000fe400078e0043 */
[----:B------:R-:W-:Y:S02]  /*22d10*/  IMAD.MOV.U32 R127, RZ, RZ, R34 ;  /* 0x000000ffff7f7224 */ /* 0x000fe400078e0022 */
        /* <DEDUP_REMOVED lines=14> */
[C---:B------:R-:W-:Y:S02]  /*22e00*/  FMUL.FTZ R68, R0.reuse, R68 ;  /* 0x0000004400447220 */ /* 0x040fe40000410000 */
[C---:B------:R-:W-:Y:S02]  /*22e10*/  FMUL.FTZ R69, R0.reuse, R69 ;  /* 0x0000004500457220 */ /* 0x040fe40000410000 */
[C---:B------:R-:W-:Y:S02]  /*22e20*/  FMUL.FTZ R80, R0.reuse, R80 ;  /* 0x0000005000507220 */ /* 0x040fe40000410000 */
[----:B------:R-:W-:Y:S02]  /*22e30*/  FMUL.FTZ R81, R0, R81 ;  /* 0x0000005100517220 */ /* 0x000fe40000410000 */
        /* <DEDUP_REMOVED lines=8> */
[----:B------:R-:W-:Y:S02]  /*22ec0*/  IMAD.MOV.U32 R119, RZ, RZ, R22 ;  /* 0x000000ffff777224 */ /* 0x000fe400078e0016 */
[----:B------:R-:W-:Y:S02]  /*22ed0*/  FMUL.FTZ R22, R2, R166 ;  /* 0x000000a602167220 */ /* 0x000fe40000410000 */
[----:B------:R-:W-:Y:S02]  /*22ee0*/  FADD.FTZ R105, R111, R105 ;  /* 0x000000696f697221 */ /* 0x000fe40000010000 */
[----:B------:R-:W-:Y:S01]  /*22ef0*/  FMUL.FTZ R57, R3, R117 ;  /* 0x0000007503397220 */ /* 0x000fe20000410000 */
[----:B------:R1:W-:Y:S01]  /*22f00*/  MUFU.EX2 R111, R219 ;  /* 0x000000db006f7308 */ /* 0x0003e20000000800 */
[----:B------:R-:W-:Y:S01]  /*22f10*/  FADD.FTZ R105, R185, R105 ;  /* 0x00000069b9697221 */ /* 0x000fe20000010000 */
[C---:B------:R-:W-:Y:S01]  /*22f20*/  F2FP.PACK_AB R185, R180.reuse, R185 ;  /* 0x000000b9b4b9723e */ /* 0x040fe200000000ff */
[----:B------:R-:W-:Y:S02]  /*22f30*/  FMUL.FTZ R40, R3, R124 ;  /* 0x0000007c03287220 */ /* 0x000fe40000410000 */
[----:B------:R-:W-:Y:S02]  /*22f40*/  FADD.FTZ R117, R180, R105 ;  /* 0x00000069b4757221 */ /* 0x000fe40000010000 */
[----:B------:R-:W2:Y:S01]  /*22f50*/  LDL R180, [R1+0xbc] ;  /* 0x0000bc0001b47983 */ /* 0x000ea20000100800 */
[----:B------:R-:W-:Y:S02]  /*22f60*/  IMAD.SHL.U32 R135, R245, 0x2, RZ ;  /* 0x00000002f5877824 */ /* 0x000fe400078e00ff */
[----:B------:R1:W-:Y:S01]  /*22f70*/  MUFU.EX2 R124, R106 ;  /* 0x0000006a007c7308 */ /* 0x0003e20000000800 */
[C---:B------:R-:W-:Y:S02]  /*22f80*/  FMUL.FTZ R25, R3.reuse, R133 ;  /* 0x0000008503197220 */ /* 0x040fe40000410000 */
[C---:B------:R-:W-:Y:S02]  /*22f90*/  FMUL.FTZ R56, R3.reuse, R116 ;  /* 0x0000007403387220 */ /* 0x040fe40000410000 */
[C---:B------:R-:W-:Y:S02]  /*22fa0*/  FADD.FTZ R116, R182.reuse, R118 ;  /* 0x00000076b6747221 */ /* 0x040fe40000010000 */
[C---:B------:R-:W-:Y:S02]  /*22fb0*/  FMUL.FTZ R24, R3.reuse, R132 ;  /* 0x0000008403187220 */ /* 0x040fe40000410000 */
[C---:B------:R-:W-:Y:S02]  /*22fc0*/  FMUL.FTZ R61, R3.reuse, R113 ;  /* 0x00000071033d7220 */ /* 0x040fe40000410000 */
[C---:B------:R-:W-:Y:S02]  /*22fd0*/  FMUL.FTZ R41, R3.reuse, R125 ;  /* 0x0000007d03297220 */ /* 0x040fe40000410000 */
[----:B------:R-:W-:Y:S01]  /*22fe0*/  IMAD.MOV.U32 R168, RZ, RZ, R143 ;  /* 0x000000ffffa87224 */ /* 0x000fe200078e008f */
[----:B-1----:R-:W2:Y:S01]  /*22ff0*/  LDL R219, [R1+0x38] ;  /* 0x0000380001db7983 */ /* 0x002ea20000100800 */
[C---:B------:R-:W-:Y:S02]  /*23000*/  FMUL.FTZ R9, R3.reuse, R141 ;  /* 0x0000008d03097220 */ /* 0x040fe40000410000 */
[C---:B------:R-:W-:Y:S02]  /*23010*/  FMUL.FTZ R28, R3.reuse, R128 ;  /* 0x00000080031c7220 */ /* 0x040fe40000410000 */
[C---:B------:R-:W-:Y:S01]  /*23020*/  FMUL.FTZ R29, R3.reuse, R129 ;  /* 0x00000081031d7220 */ /* 0x040fe20000410000 */
[----:B------:R-:W-:Y:S01]  /*23030*/  MUFU.EX2 R128, R222 ;  /* 0x000000de00807308 */ /* 0x000fe20000000800 */
[C---:B------:R-:W-:Y:S02]  /*23040*/  FMUL.FTZ R45, R3.reuse, R121 ;  /* 0x00000079032d7220 */ /* 0x040fe40000410000 */
[C---:B------:R-:W-:Y:S01]  /*23050*/  FMUL.FTZ R72, R3.reuse, R72 ;  /* 0x0000004803487220 */ /* 0x040fe20000410000 */
[----:B------:R-:W-:Y:S01]  /*23060*/  F2FP.PACK_AB R106, R182, R206 ;  /* 0x000000ceb66a723e */ /* 0x000fe200000000ff */
[C---:B------:R-:W-:Y:S02]  /*23070*/  FMUL.FTZ R73, R3.reuse, R73 ;  /* 0x0000004903497220 */ /* 0x040fe40000410000 */
[C---:B------:R-:W-:Y:S02]  /*23080*/  FMUL.FTZ R76, R3.reuse, R76 ;  /* 0x0000004c034c7220 */ /* 0x040fe40000410000 */
[C---:B------:R-:W-:Y:S02]  /*23090*/  FMUL.FTZ R77, R3.reuse, R77 ;  /* 0x0000004d034d7220 */ /* 0x040fe40000410000 */
[C---:B------:R-:W-:Y:S02]  /*230a0*/  FMUL.FTZ R88, R3.reuse, R88 ;  /* 0x0000005803587220 */ /* 0x040fe40000410000 */
[C---:B------:R-:W-:Y:S02]  /*230b0*/  FMUL.FTZ R89, R3.reuse, R89 ;  /* 0x0000005903597220 */ /* 0x040fe40000410000 */
[C---:B------:R-:W-:Y:S02]  /*230c0*/  FMUL.FTZ R92, R3.reuse, R92 ;  /* 0x0000005c035c7220 */ /* 0x040fe40000410000 */
[----:B------:R-:W-:Y:S01]  /*230d0*/  FMUL.FTZ R93, R3, R93 ;  /* 0x0000005d035d7220 */ /* 0x000fe20000410000 */
[----:B------:R-:W-:Y:S01]  /*230e0*/  F2FP.PACK_AB R3, R177, R179 ;  /* 0x000000b3b103723e */ /* 0x000fe200000000ff */
[----:B------:R-:W-:Y:S02]  /*230f0*/  IMAD.MOV.U32 R153, RZ, RZ, R134 ;  /* 0x000000ffff997224 */ /* 0x000fe400078e0086 */
[----:B------:R-:W-:Y:S02]  /*23100*/  IMAD.MOV.U32 R160, RZ, RZ, R126 ;  /* 0x000000ffffa07224 */ /* 0x000fe400078e007e */
[----:B------:R-:W1:Y:S01]  /*23110*/  MUFU.EX2 R126, R226 ;  /* 0x000000e2007e7308 */ /* 0x000e620000000800 */
[----:B------:R-:W-:Y:S02]  /*23120*/  IMAD.MOV.U32 R154, RZ, RZ, R127 ;  /* 0x000000ffff9a7224 */ /* 0x000fe400078e007f */
[----:B------:R-:W-:Y:S02]  /*23130*/  IMAD.MOV.U32 R155, RZ, RZ, R131 ;  /* 0x000000ffff9b7224 */ /* 0x000fe400078e0083 */
[----:B------:R-:W-:Y:S02]  /*23140*/  IMAD.MOV.U32 R132, RZ, RZ, R119 ;  /* 0x000000ffff847224 */ /* 0x000fe400078e0077 */
[----:B------:R-:W-:Y:S03]  /*23150*/  IMAD.MOV.U32 R143, RZ, RZ, R142 ;  /* 0x000000ffff8f7224 */ /* 0x000fe600078e008e */
[----:B------:R-:W-:Y:S10]  /*23160*/  MUFU.EX2 R131, R220 ;  /* 0x000000dc00837308 */ /* 0x000ff40000000800 */
[----:B------:R2:W-:Y:S01]  /*23170*/  MUFU.EX2 R127, R227 ;  /* 0x000000e3007f7308 */ /* 0x0005e20000000800 */
[----:B-1----:R-:W-:Y:S01]  /*23180*/  F2FP.PACK_AB R147, R126, R128 ;  /* 0x000000807e93723e */ /* 0x002fe200000000ff */
[C---:B----4-:R-:W-:Y:S02]  /*23190*/  FFMA.FTZ R110, R0.reuse, R5, R178 ;  /* 0x00000005006e7223 */ /* 0x050fe400000100b2 */
[----:B------:R-:W-:Y:S02]  /*231a0*/  FMUL.FTZ R5, R0, R173 ;  /* 0x000000ad00057220 */ /* 0x000fe40000410000 */
[----:B------:R-:W-:Y:S02]  /*231b0*/  FADD.FTZ R110, R176, R110 ;  /* 0x0000006eb06e7221 */ /* 0x000fe40000010000 */
[----:B---3--:R-:W-:Y:S04]  /*231c0*/  IMAD.WIDE.U32 R136, R7, -0x2daee0ad, RZ ;  /* 0xd2511f5307887825 */ /* 0x008fe800078e00ff */
[----:B------:R-:W-:Y:S02]  /*231d0*/  FMUL.FTZ R7, R2, R175 ;  /* 0x000000af02077220 */ /* 0x000fe40000410000 */
[----:B------:R-:W3:Y:S01]  /*231e0*/  LDL R175, [R1+0x58] ;  /* 0x0000580001af7983 */ /* 0x000ee20000100800 */
[----:B------:R-:W-:Y:S01]  /*231f0*/  FADD.FTZ R110, R204, R110 ;  /* 0x0000006ecc6e7221 */ /* 0x000fe20000010000 */
[C---:B------:R-:W-:Y:S03]  /*23200*/  F2FP.PACK_AB R204, R187.reuse, R204 ;  /* 0x000000ccbbcc723e */ /* 0x040fe600000000ff */
[----:B------:R-:W-:Y:S01]  /*23210*/  FADD.FTZ R121, R187, R110 ;  /* 0x0000006ebb797221 */ /* 0x000fe20000010000 */
[----:B------:R-:W-:Y:S01]  /*23220*/  F2FP.PACK_AB R110, R186, R203 ;  /* 0x000000cbba6e723e */ /* 0x000fe200000000ff */
[----:B--2---:R-:W-:Y:S04]  /*23230*/  IMAD.WIDE.U32 R122, R140, -0x326172a9, RZ ;  /* 0xcd9e8d578c7a7825 */ /* 0x004fe800078e00ff */
[----:B------:R-:W-:Y:S02]  /*23240*/  IMAD.MOV.U32 R206, RZ, RZ, R140 ;  /* 0x000000ffffce7224 */ /* 0x000fe400078e008c */
[----:B------:R1:W2:Y:S01]  /*23250*/  LDL.S16 R140, [R1+0xf8] ;  /* 0x0000f800018c7983 */ /* 0x0002a20000100600 */
[----:B------:R-:W-:Y:S01]  /*23260*/  FFMA.FTZ R107, R2, R6, R179 ;  /* 0x00000006026b7223 */ /* 0x000fe200000100b3 */
[----:B------:R-:W-:Y:S01]  /*23270*/  LOP3.LUT R0, R112, R123, RZ, 0x3c, !PT ;  /* 0x0000007b70007212 */ /* 0x000fe200078e3cff */
[----:B------:R-:W-:Y:S02]  /*23280*/  FMUL.FTZ R6, R2, R174 ;  /* 0x000000ae02067220 */ /* 0x000fe40000410000 */
[----:B------:R-:W-:Y:S01]  /*23290*/  IMAD.MOV.U32 R170, RZ, RZ, R122 ;  /* 0x000000ffffaa7224 */ /* 0x000fe200078e007a */
[C---:B------:R-:W-:Y:S01]  /*232a0*/  LOP3.LUT R114, R157.reuse, R135, RZ, 0x3c, !PT ;  /* 0x000000879d727212 */ /* 0x040fe200078e3cff */
[----:B------:R-:W-:Y:S01]  /*232b0*/  IMAD.MOV.U32 R171, RZ, RZ, R123 ;  /* 0x000000ffffab7224 */ /* 0x000fe200078e007b */
[----:B------:R-:W-:Y:S01]  /*232c0*/  IADD3 R133, R157, -0x4498517b, RZ ;  /* 0xbb67ae859d857810 */ /* 0x000fe20007ffe0ff */
[----:B------:R-:W-:Y:S01]  /*232d0*/  IMAD.MOV.U32 R122, RZ, RZ, R55 ;  /* 0x000000ffff7a7224 */ /* 0x000fe200078e0037 */
[----:B------:R-:W-:Y:S01]  /*232e0*/  LOP3.LUT R114, R114, R137, RZ, 0x3c, !PT ;  /* 0x0000008972727212 */ /* 0x000fe200078e3cff */
[C---:B------:R-:W-:Y:S01]  /*232f0*/  FMUL.FTZ R55, R2.reuse, R151 ;  /* 0x0000009702377220 */ /* 0x040fe20000410000 */
[----:B------:R-:W4:Y:S01]  /*23300*/  LDL R174, [R1+0x54] ;  /* 0x0000540001ae7983 */ /* 0x000f220000100800 */
[----:B------:R-:W-:Y:S02]  /*23310*/  IMAD.MOV.U32 R123, RZ, RZ, R23 ;  /* 0x000000ffff7b7224 */ /* 0x000fe400078e0017 */
[----:B------:R-:W-:Y:S01]  /*23320*/  FMUL.FTZ R23, R2, R167 ;  /* 0x000000a702177220 */ /* 0x000fe20000410000 */
[----:B------:R-:W-:Y:S01]  /*23330*/  F2FP.PACK_AB R2, R176, R178 ;  /* 0x000000b2b002723e */ /* 0x000fe200000000ff */
[----:B------:R-:W-:Y:S01]  /*23340*/  IMAD.WIDE.U32 R150, R0, -0x2daee0ad, RZ ;  /* 0xd2511f5300967825 */ /* 0x000fe200078e00ff */
[----:B------:R-:W2:Y:S01]  /*23350*/  LDL R176, [R1+0xcc] ;  /* 0x0000cc0001b07983 */ /* 0x000ea20000100800 */
[----:B------:R-:W1:Y:S02]  /*23360*/  MUFU.EX2 R0, R104 ;  /* 0x0000006800007308 */ /* 0x000e640000000800 */
[----:B------:R-:W-:Y:S01]  /*23370*/  IMAD.WIDE.U32 R114, R114, -0x326172a9, RZ ;  /* 0xcd9e8d5772727825 */ /* 0x000fe200078e00ff */
[----:B------:R-:W-:Y:S03]  /*23380*/  LOP3.LUT R138, R151, R133, R136, 0x96, !PT ;  /* 0x00000085978a7212 */ /* 0x000fe600078e9688 */
[----:B------:R-:W-:Y:S02]  /*23390*/  IMAD.MOV.U32 R146, RZ, RZ, R112 ;  /* 0x000000ffff927224 */ /* 0x000fe400078e0070 */
[----:B------:R-:W-:Y:S04]  /*233a0*/  IMAD.WIDE.U32 R138, R138, -0x326172a9, RZ ;  /* 0xcd9e8d578a8a7825 */ /* 0x000fe800078e00ff */
[----:B------:R-:W-:Y:S01]  /*233b0*/  IMAD.MOV.U32 R144, RZ, RZ, R122 ;  /* 0x000000ffff907224 */ /* 0x000fe200078e007a */
[----:B------:R-:W-:Y:S01]  /*233c0*/  LOP3.LUT R112, R139, R149, R114, 0x96, !PT ;  /* 0x000000958b707212 */ /* 0x000fe200078e9672 */
[----:B------:R-:W-:Y:S02]  /*233d0*/  IMAD.MOV.U32 R129, RZ, RZ, R123 ;  /* 0x000000ffff817224 */ /* 0x000fe400078e007b */
[----:B------:R-:W-:Y:S02]  /*233e0*/  FADD.FTZ R107, R177, R107 ;  /* 0x0000006bb16b7221 */ /* 0x000fe40000010000 */
[----:B------:R-:W-:Y:S04]  /*233f0*/  IMAD.WIDE.U32 R112, R112, -0x2daee0ad, RZ ;  /* 0xd2511f5370707825 */ /* 0x000fe800078e00ff */
[----:B------:R-:W-:Y:S01]  /*23400*/  IMAD.MOV.U32 R227, RZ, RZ, R157 ;  /* 0x000000ffffe37224 */ /* 0x000fe200078e009d */
[----:B-1----:R-:W-:Y:S01]  /*23410*/  F2FP.PACK_AB R148, R0, R120 ;  /* 0x000000780094723e */ /* 0x002fe200000000ff */
[----:B------:R-:W-:Y:S02]  /*23420*/  IMAD.MOV.U32 R157, RZ, RZ, R129 ;  /* 0x000000ffff9d7224 */ /* 0x000fe400078e0081 */
[----:B------:R-:W-:Y:S01]  /*23430*/  MUFU.EX2 R129, R230 ;  /* 0x000000e600817308 */ /* 0x000fe20000000800 */
[----:B------:R-:W-:Y:S02]  /*23440*/  IMAD.MOV.U32 R226, RZ, RZ, R156 ;  /* 0x000000ffffe27224 */ /* 0x000fe400078e009c */
[----:B------:R-:W-:Y:S02]  /*23450*/  IMAD.MOV.U32 R156, RZ, RZ, R132 ;  /* 0x000000ffff9c7224 */ /* 0x000fe400078e0084 */
[----:B------:R-:W-:Y:S02]  /*23460*/  IMAD.MOV.U32 R226, RZ, RZ, R157 ;  /* 0x000000ffffe27224 */ /* 0x000fe400078e009d */
[----:B------:R-:W-:Y:S03]  /*23470*/  FADD.FTZ R107, R203, R107 ;  /* 0x0000006bcb6b7221 */ /* 0x000fe60000010000 */
[----:B------:R1:W-:Y:S01]  /*23480*/  MUFU.EX2 R132, R236 ;  /* 0x000000ec00847308 */ /* 0x0003e20000000800 */
[----:B------:R-:W-:Y:S02]  /*23490*/  FADD.FTZ R107, R186, R107 ;  /* 0x0000006bba6b7221 */ /* 0x000fe40000010000 */
[--C-:B-1----:R-:W-:Y:S01]  /*234a0*/  IMAD.MOV.U32 R236, RZ, RZ, R170.reuse ;  /* 0x000000ffffec7224 */ /* 0x102fe200078e00aa */
[----:B--2---:R-:W-:Y:S05]  /*234b0*/  LOP3.LUT R104, R115, R176, R170, 0x96, !PT ;  /* 0x000000b073687212 */ /* 0x004fea00078e96aa */
[----:B------:R-:W-:Y:S05]  /*234c0*/  IMAD.WIDE.U32 R104, R104, -0x2daee0ad, RZ ;  /* 0xd2511f5368687825 */ /* 0x000fea00078e00ff */
[----:B------:R-:W-:Y:S02]  /*234d0*/  LOP3.LUT R118, R105, R191, R150, 0x96, !PT ;  /* 0x000000bf69767212 */ /* 0x000fe400078e9696 */
[----:B------:R-:W-:Y:S01]  /*234e0*/  LOP3.LUT R113, R113, R189, R104, 0x96, !PT ;  /* 0x000000bd71717212 */ /* 0x000fe200078e9668 */
[----:B------:R-:W-:Y:S01]  /*234f0*/  FADD.FTZ R104, R205, R116 ;  /* 0x00000074cd687221 */ /* 0x000fe20000010000 */
[C---:B------:R-:W-:Y:S01]  /*23500*/  F2FP.PACK_AB R105, R199.reuse, R205 ;  /* 0x000000cdc769723e */ /* 0x040fe200000000ff */
[----:B------:R-:W-:Y:S04]  /*23510*/  IMAD.WIDE.U32 R118, R118, -0x326172a9, RZ ;  /* 0xcd9e8d5776767825 */ /* 0x000fe800078e00ff */
[----:B------:R-:W-:Y:S01]  /*23520*/  FADD.FTZ R125, R199, R104 ;  /* 0x00000068c77d7221 */ /* 0x000fe20000010000 */
[----:B------:R-:W-:Y:S01]  /*23530*/  LOP3.LUT R116, R119, R225, R138, 0x96, !PT ;  /* 0x000000e177747212 */ /* 0x000fe200078e968a */
[----:B------:R-:W-:Y:S01]  /*23540*/  FADD.FTZ R104, R202, R117 ;  /* 0x00000075ca687221 */ /* 0x000fe20000010000 */
[----:B------:R-:W-:Y:S02]  /*23550*/  F2FP.PACK_AB R199, R127, R130 ;  /* 0x000000827fc7723e */ /* 0x000fe400000000ff */
[----:B------:R-:W-:Y:S01]  /*23560*/  F2FP.PACK_AB R202, R184, R202 ;  /* 0x000000cab8ca723e */ /* 0x000fe200000000ff */
[----:B------:R-:W-:Y:S04]  /*23570*/  IMAD.WIDE.U32 R116, R116, -0x2daee0ad, RZ ;  /* 0xd2511f5374747825 */ /* 0x000fe800078e00ff */
[----:B------:R-:W-:Y:S01]  /*23580*/  FADD.FTZ R142, R184, R104 ;  /* 0x00000068b88e7221 */ /* 0x000fe20000010000 */
[----:B------:R-:W-:Y:S01]  /*23590*/  LOP3.LUT R104, R117, R180, R112, 0x96, !PT ;  /* 0x000000b475687212 */ /* 0x000fe200078e9670 */
[----:B------:R-:W-:Y:S04]  /*235a0*/  IMAD.WIDE.U32 R112, R113, -0x326172a9, RZ ;  /* 0xcd9e8d5771707825 */ /* 0x000fe800078e00ff */
[----:B------:R-:W-:Y:S01]  /*235b0*/  IMAD.WIDE.U32 R158, R104, -0x326172a9, RZ ;  /* 0xcd9e8d57689e7825 */ /* 0x000fe200078e00ff */
[----:B---3--:R-:W-:Y:S02]  /*235c0*/  LOP3.LUT R118, R113, R175, R118, 0x96, !PT ;  /* 0x000000af71767212 */ /* 0x008fe400078e9676 */
[----:B------:R-:W1:Y:S01]  /*235d0*/  MUFU.EX2 R113, R224 ;  /* 0x000000e000717308 */ /* 0x000e620000000800 */
[----:B------:R-:W-:Y:S01]  /*235e0*/  FADD.FTZ R104, R201, R121 ;  /* 0x00000079c9687221 */ /* 0x000fe20000010000 */
[----:B------:R-:W-:Y:S01]  /*235f0*/  LOP3.LUT R145, R159, R162, R112, 0x96, !PT ;  /* 0x000000a29f917212 */ /* 0x000fe200078e9670 */
[----:B------:R-:W-:Y:S01]  /*23600*/  IMAD.WIDE.U32 R178, R118, -0x2daee0ad, RZ ;  /* 0xd2511f5376b27825 */ /* 0x000fe200078e00ff */
[----:B------:R-:W-:Y:S03]  /*23610*/  F2FP.PACK_AB R201, R183, R201 ;  /* 0x000000c9b7c9723e */ /* 0x000fe600000000ff */
[----:B------:R-:W-:Y:S01]  /*23620*/  FADD.FTZ R112, R124, R125 ;  /* 0x0000007d7c707221 */ /* 0x000fe20000010000 */
[----:B----4-:R-:W-:Y:S01]  /*23630*/  LOP3.LUT R122, R179, R174, R116, 0x96, !PT ;  /* 0x000000aeb37a7212 */ /* 0x010fe200078e9674 */
[----:B------:R-:W-:Y:S01]  /*23640*/  FADD.FTZ R134, R183, R104 ;  /* 0x00000068b7867221 */ /* 0x000fe20000010000 */
[----:B------:R-:W-:Y:S01]  /*23650*/  MUFU.EX2 R121, R221 ;  /* 0x000000dd00797308 */ /* 0x000fe20000000800 */
[----:B------:R-:W-:Y:S02]  /*23660*/  FADD.FTZ R104, R120, R107 ;  /* 0x0000006b78687221 */ /* 0x000fe40000010000 */
[----:B------:R-:W-:Y:S04]  /*23670*/  IMAD.WIDE.U32 R122, R122, -0x326172a9, RZ ;  /* 0xcd9e8d577a7a7825 */ /* 0x000fe800078e00ff */
[----:B------:R-:W-:Y:S01]  /*23680*/  FADD.FTZ R141, R0, R104 ;  /* 0x00000068008d7221 */ /* 0x000fe20000010000 */
[----:B------:R-:W-:Y:S02]  /*23690*/  LOP3.LUT R107, R123, R219, R158, 0x96, !PT ;  /* 0x000000db7b6b7212 */ /* 0x000fe400078e969e */
[----:B------:R-:W-:Y:S01]  /*236a0*/  F2FP.PACK_AB R104, R111, R124 ;  /* 0x0000007c6f68723e */ /* 0x000fe200000000ff */
[----:B------:R-:W-:Y:S01]  /*236b0*/  MUFU.EX2 R120, R223 ;  /* 0x000000df00787308 */ /* 0x000fe20000000800 */
[----:B------:R-:W-:Y:S02]  /*236c0*/  LOP3.LUT R0, R107, 0xff, RZ, 0xc0, !PT ;  /* 0x000000ff6b007812 */ /* 0x000fe400078ec0ff */
[----:B-1----:R-:W-:Y:S01]  /*236d0*/  F2FP.PACK_AB R159, R113, R131 ;  /* 0x00000083719f723e */ /* 0x002fe200000000ff */
[----:B------:R-:W-:Y:S01]  /*236e0*/  IMAD.MOV.U32 R224, RZ, RZ, R156 ;  /* 0x000000ffffe07224 */ /* 0x000fe200078e009c */
[----:B------:R-:W-:Y:S02]  /*236f0*/  ISETP.GE.U32.AND P0, PT, R194, R0, PT ;  /* 0x00000000c200720c */ /* 0x000fe40003f06070 */
[C---:B------:R-:W-:Y:S03]  /*23700*/  PRMT R0, R2.reuse, 0x7632, R0 ;  /* 0x0000763202007816 */ /* 0x040fe60000000000 */
[----:B------:R-:W1:Y:S01]  /*23710*/  MUFU.EX2 R124, R232 ;  /* 0x000000e8007c7308 */ /* 0x000e620000000800 */
[----:B------:R-:W-:Y:S07]  /*23720*/  PRMT R119, R2, 0x5410, R0 ;  /* 0x0000541002777816 */ /* 0x000fee0000000000 */
[----:B------:R-:W-:Y:S02]  /*23730*/  @!P0 HADD2 R140, -R2.H0_H0, -RZ.H0_H0 ;  /* 0xa00000ff028c8230 */ /* 0x000fe40000000900 */
[----:B------:R2:W-:Y:S03]  /*23740*/  MUFU.EX2 R118, R237 ;  /* 0x000000ed00767308 */ /* 0x0005e60000000800 */
[----:B------:R-:W-:Y:S01]  /*23750*/  PRMT R116, R140, 0x7610, R116 ;  /* 0x000076108c747816 */ /* 0x000fe20000000074 */
[----:B------:R3:W-:Y:S03]  /*23760*/  @!P0 STL.S16 [R1+0xf8], R140 ;  /* 0x0000f88c01008387 */ /* 0x0007e60000100600 */
[----:B------:R-:W-:Y:S02]  /*23770*/  @!P0 PRMT R2, R116, 0x5410, RZ ;  /* 0x0000541074028816 */ /* 0x000fe400000000ff */
[----:B------:R-:W-:Y:S01]  /*23780*/  IADD3 R116, R206, 0x4, RZ ;  /* 0x00000004ce747810 */ /* 0x000fe20007ffe0ff */
[----:B------:R-:W-:Y:S01]  /*23790*/  IMAD.MOV.U32 R206, RZ, RZ, R153 ;  /* 0x000000ffffce7224 */ /* 0x000fe200078e0099 */
[----:B------:R-:W4:Y:S01]  /*237a0*/  MUFU.EX2 R125, R238 ;  /* 0x000000ee007d7308 */ /* 0x000f220000000800 */
[----:B------:R4:W-:Y:S01]  /*237b0*/  ST.E.U16 [R196.64], R2 ;  /* 0x00000002c4007985 */ /* 0x0009e2000c101504 */
[----:B------:R-:W-:Y:S01]  /*237c0*/  IMAD.MOV.U32 R153, RZ, RZ, R168 ;  /* 0x000000ffff997224 */ /* 0x000fe200078e00a8 */
[----:B-1----:R-:W-:Y:S01]  /*237d0*/  F2FP.PACK_AB R186, R124, R129 ;  /* 0x000000817cba723e */ /* 0x002fe200000000ff */
[----:B------:R-:W-:Y:S04]  /*237e0*/  IMAD.WIDE.U32 R116, R116, -0x326172a9, RZ ;  /* 0xcd9e8d5774747825 */ /* 0x000fe800078e00ff */
[----:B------:R-:W-:Y:S01]  /*237f0*/  IMAD.MOV.U32 R168, RZ, RZ, R143 ;  /* 0x000000ffffa87224 */ /* 0x000fe200078e008f */
[----:B------:R-:W-:Y:S01]  /*23800*/  LOP3.LUT R115, R115, R176, R116, 0x96, !PT ;  /* 0x000000b073737212 */ /* 0x000fe200078e9674 */
[----:B--2---:R-:W-:Y:S02]  /*23810*/  IMAD.MOV.U32 R237, RZ, RZ, R171 ;  /* 0x000000ffffed7224 */ /* 0x004fe400078e00ab */
[----:B---3--:R-:W-:Y:S02]  /*23820*/  FADD.FTZ R140, R111, R112 ;  /* 0x000000706f8c7221 */ /* 0x008fe40000010000 */
[----:B------:R1:W2:Y:S01]  /*23830*/  LDL.S16 R112, [R1+0xf4] ;  /* 0x0000f40001707983 */ /* 0x0002a20000100600 */
[----:B------:R-:W3:Y:S01]  /*23840*/  MUFU.EX2 R111, R239 ;  /* 0x000000ef006f7308 */ /* 0x000ee20000000800 */
[----:B----4-:R-:W-:Y:S02]  /*23850*/  F2FP.PACK_AB R169, R125, R132 ;  /* 0x000000847da9723e */ /* 0x010fe400000000ff */
[----:B------:R-:W-:Y:S04]  /*23860*/  LOP3.LUT R2, R107, 0xffff, RZ, 0xc0, !PT ;  /* 0x0000ffff6b027812 */ /* 0x000fe800078ec0ff */
[----:B------:R-:W-:Y:S04]  /*23870*/  SHF.R.U32.HI R2, RZ, 0x8, R2 ;  /* 0x00000008ff027819 */ /* 0x000fe80000011602 */
[----:B------:R-:W-:Y:S04]  /*23880*/  LOP3.LUT R2, R2, 0xffff, RZ, 0xc0, !PT ;  /* 0x0000ffff02027812 */ /* 0x000fe800078ec0ff */
[C---:B------:R-:W-:Y:S02]  /*23890*/  ISETP.GE.U32.AND P0, PT, R194.reuse, R2, PT ;  /* 0x00000002c200720c */ /* 0x040fe40003f06070 */
[--C-:B------:R-:W-:Y:S02]  /*238a0*/  SHF.R.U32.HI R2, RZ, 0x18, R107.reuse ;  /* 0x00000018ff027819 */ /* 0x100fe4000001166b */
[----:B---3--:R-:W-:Y:S02]  /*238b0*/  F2FP.PACK_AB R203, R111, R118 ;  /* 0x000000766fcb723e */ /* 0x008fe400000000ff */
[----:B------:R-:W-:Y:S02]  /*238c0*/  ISETP.GE.U32.AND P1, PT, R194, R2, PT ;  /* 0x00000002c200720c */ /* 0x000fe40003f26070 */
[--C-:B------:R-:W-:Y:S04]  /*238d0*/  SHF.R.U32.HI R2, RZ, 0x10, R107.reuse ;  /* 0x00000010ff027819 */ /* 0x100fe8000001166b */
[----:B------:R-:W-:Y:S04]  /*238e0*/  LOP3.LUT R2, R2, 0xff, RZ, 0xc0, !PT ;  /* 0x000000ff02027812 */ /* 0x000fe800078ec0ff */
[----:B------:R-:W-:Y:S01]  /*238f0*/  ISETP.GE.U32.AND P2, PT, R194, R2, PT ;  /* 0x00000002c200720c */ /* 0x000fe20003f46070 */
[----:B------:R-:W-:Y:S01]  /*23900*/  FADD.FTZ R2, R130, R142 ;  /* 0x0000008e82027221 */ /* 0x000fe20000010000 */
[----:B------:R-:W-:Y:S03]  /*23910*/  LOP3.LUT R142, R146, R117, RZ, 0x3c, !PT ;  /* 0x00000075928e7212 */ /* 0x000fe600078e3cff */
[----:B------:R-:W-:Y:S02]  /*23920*/  FADD.FTZ R127, R127, R2 ;  /* 0x000000027f7f7221 */ /* 0x000fe40000010000 */
[----:B------:R-:W-:Y:S05]  /*23930*/  IMAD.WIDE.U32 R142, R142, -0x2daee0ad, RZ ;  /* 0xd2511f538e8e7825 */ /* 0x000fea00078e00ff */
[----:B------:R-:W-:Y:S01]  /*23940*/  LOP3.LUT R130, R143, R133, R136, 0x96, !PT ;  /* 0x000000858f827212 */ /* 0x000fe200078e9688 */
[----:B--2---:R-:W-:Y:S05]  /*23950*/  @!P0 HADD2 R112, -R0.H0_H0, -RZ.H0_H0 ;  /* 0xa00000ff00708230 */ /* 0x004fea0000000900 */
[----:B------:R-:W-:Y:S01]  /*23960*/  PRMT R107, R112, 0x7610, R107 ;  /* 0x00007610706b7816 */ /* 0x000fe2000000006b */
[----:B------:R2:W-:Y:S03]  /*23970*/  @!P0 STL.S16 [R1+0xf4], R112 ;  /* 0x0000f47001008387 */ /* 0x0005e60000100600 */
[----:B------:R-:W-:Y:S01]  /*23980*/  @!P0 PRMT R0, R107, 0x5410, RZ ;  /* 0x000054106b008816 */ /* 0x000fe200000000ff */
[----:B------:R-:W-:Y:S01]  /*23990*/  FADD.FTZ R107, R128, R134 ;  /* 0x00000086806b7221 */ /* 0x000fe20000010000 */
[----:B------:R1:W3:Y:S01]  /*239a0*/  LDL.S16 R117, [R1+0xec] ;  /* 0x0000ec0001757983 */ /* 0x0002e20000100600 */
[----:B------:R4:W-:Y:S02]  /*239b0*/  MUFU.EX2 R128, R231 ;  /* 0x000000e700807308 */ /* 0x0009e40000000800 */
[----:B------:R-:W-:Y:S01]  /*239c0*/  FADD.FTZ R134, R126, R107 ;  /* 0x0000006b7e867221 */ /* 0x000fe20000010000 */
[----:B------:R1:W-:Y:S04]  /*239d0*/  ST.E.U16 [R196.64+0x2], R0 ;  /* 0x00000200c4007985 */ /* 0x0003e8000c101504 */
[----:B------:R1:W4:Y:S04]  /*239e0*/  LDL.S16 R126, [R1+0xf0] ;  /* 0x0000f000017e7983 */ /* 0x0003280000100600 */
[----:B------:R-:W4:Y:S04]  /*239f0*/  LDL R107, [R1+0x1ac] ;  /* 0x0001ac00016b7983 */ /* 0x000f280000100800 */
[----:B--2---:R-:W2:Y:S01]  /*23a00*/  LDL R112, [R1+0x1a8] ;  /* 0x0001a80001707983 */ /* 0x004ea20000100800 */
[----:B-1----:R-:W-:Y:S04]  /*23a10*/  IADD3 R0, R135, 0x1, RZ ;  /* 0x0000000187007810 */ /* 0x002fe80007ffe0ff */
[----:B------:R-:W-:Y:S01]  /*23a20*/  LOP3.LUT R2, R227, R0, RZ, 0x3c, !PT ;  /* 0x00000000e3027212 */ /* 0x000fe200078e3cff */
[----:B------:R-:W-:Y:S01]  /*23a30*/  IMAD.MOV.U32 R227, RZ, RZ, R154 ;  /* 0x000000ffffe37224 */ /* 0x000fe200078e009a */
[----:B------:R-:W-:Y:S01]  /*23a40*/  PRMT R0, R3, 0x7632, R0 ;  /* 0x0000763203007816 */ /* 0x000fe20000000000 */
[----:B------:R-:W-:Y:S01]  /*23a50*/  IMAD.MOV.U32 R154, RZ, RZ, R144 ;  /* 0x000000ffff9a7224 */ /* 0x000fe200078e0090 */
[----:B------:R-:W-:Y:S01]  /*23a60*/  LOP3.LUT R146, R2, R137, RZ, 0x3c, !PT ;  /* 0x0000008902927212 */ /* 0x000fe200078e3cff */
[----:B------:R-:W-:Y:S02]  /*23a70*/  FADD.FTZ R2, R131, R141 ;  /* 0x0000008d83027221 */ /* 0x000fe40000010000 */
[----:B------:R-:W-:Y:S04]  /*23a80*/  IMAD.WIDE.U32 R130, R130, -0x326172a9, RZ ;  /* 0xcd9e8d5782827825 */ /* 0x000fe800078e00ff */
[----:B------:R-:W-:Y:S01]  /*23a90*/  FADD.FTZ R133, R113, R2 ;  /* 0x0000000271857221 */ /* 0x000fe20000010000 */
[----:B------:R-:W-:Y:S01]  /*23aa0*/  F2FP.PACK_AB R2, R120, R121 ;  /* 0x000000797802723e */ /* 0x000fe200000000ff */
[----:B---3--:R-:W-:Y:S05]  /*23ab0*/  @!P1 HADD2 R117, -R0.H0_H0, -RZ.H0_H0 ;  /* 0xa00000ff00759230 */ /* 0x008fea0000000900 */
[----:B------:R-:W-:Y:S01]  /*23ac0*/  PRMT R135, R117, 0x7610, R135 ;  /* 0x0000761075877816 */ /* 0x000fe20000000087 */
[----:B----4-:R-:W-:Y:S05]  /*23ad0*/  @!P2 HADD2 R126, -R3.H0_H0, -RZ.H0_H0 ;  /* 0xa00000ff037ea230 */ /* 0x010fea0000000900 */
[----:B------:R-:W-:Y:S01]  /*23ae0*/  PRMT R137, R126, 0x7610, R137 ;  /* 0x000076107e897816 */ /* 0x000fe20000000089 */
[----:B------:R1:W-:Y:S04]  /*23af0*/  @!P2 STL.S16 [R1+0xf0], R126 ;  /* 0x0000f07e0100a387 */ /* 0x0003e80000100600 */
[----:B------:R3:W-:Y:S01]  /*23b00*/  @!P1 STL.S16 [R1+0xec], R117 ;  /* 0x0000ec7501009387 */ /* 0x0007e20000100600 */
[----:B--2---:R-:W-:Y:S03]  /*23b10*/  IADD3 R112, P0, R196, R112, RZ ;  /* 0x00000070c4707210 */ /* 0x004fe60007f1e0ff */
[----:B------:R-:W2:Y:S02]  /*23b20*/  LDL.64 R230, [R1+0x188] ;  /* 0x0001880001e67983 */ /* 0x000ea40000100a00 */
[----:B------:R-:W-:Y:S02]  /*23b30*/  IMAD.X R113, R197, 0x1, R107, P0 ;  /* 0x00000001c5717824 */ /* 0x000fe400000e066b */
[----:B------:R-:W-:Y:S01]  /*23b40*/  FADD.FTZ R107, R118, R127 ;  /* 0x0000007f766b7221 */ /* 0x000fe20000010000 */
[----:B------:R-:W-:Y:S02]  /*23b50*/  PRMT R118, R3, 0x5410, R0 ;  /* 0x0000541003767816 */ /* 0x000fe40000000000 */
[----:B------:R-:W-:Y:S02]  /*23b60*/  @!P1 PRMT R0, R135, 0x5410, RZ ;  /* 0x0000541087009816 */ /* 0x000fe400000000ff */
[----:B------:R-:W-:Y:S02]  /*23b70*/  @!P2 PRMT R3, R137, 0x5410, RZ ;  /* 0x000054108903a816 */ /* 0x000fe400000000ff */
[----:B------:R-:W4:Y:S04]  /*23b80*/  LDL R137, [R1+0x194] ;  /* 0x0001940001897983 */ /* 0x000f280000100800 */
[----:B------:R3:W-:Y:S01]  /*23b90*/  ST.E.U16 [R112.64+0x2], R0 ;  /* 0x0000020070007985 */ /* 0x0007e2000c101504 */
[----:B-1----:R-:W-:Y:S02]  /*23ba0*/  FADD.FTZ R126, R121, R140 ;  /* 0x0000008c797e7221 */ /* 0x002fe40000010000 */
[----:B------:R-:W-:Y:S01]  /*23bb0*/  FADD.FTZ R121, R111, R107 ;  /* 0x0000006b6f797221 */ /* 0x000fe20000010000 */
[----:B------:R1:W4:Y:S01]  /*23bc0*/  LDL.S16 R140, [R1+0x154] ;  /* 0x00015400018c7983 */ /* 0x0003220000100600 */
[----:B------:R-:W-:Y:S01]  /*23bd0*/  MUFU.EX2 R107, R240 ;  /* 0x000000f0006b7308 */ /* 0x000fe20000000800 */
[----:B------:R-:W-:Y:S01]  /*23be0*/  FADD.FTZ R120, R120, R126 ;  /* 0x0000007e78787221 */ /* 0x000fe20000010000 */
[----:B------:R-:W-:Y:S01]  /*23bf0*/  LOP3.LUT R126, R131, R149, R114, 0x96, !PT ;  /* 0x00000095837e7212 */ /* 0x000fe200078e9672 */
[----:B------:R1:W-:Y:S01]  /*23c00*/  ST.E.U16 [R112.64], R3 ;  /* 0x0000000370007985 */ /* 0x0003e2000c101504 */
[----:B------:R-:W-:Y:S04]  /*23c10*/  IMAD.WIDE.U32 R114, R115, -0x2daee0ad, RZ ;  /* 0xd2511f5373727825 */ /* 0x000fe800078e00ff */
[----:B------:R-:W-:Y:S02]  /*23c20*/  FADD.FTZ R111, R132, R134 ;  /* 0x00000086846f7221 */ /* 0x000fe40000010000 */
[----:B---3--:R-:W3:Y:S01]  /*23c30*/  MUFU.EX2 R117, R233 ;  /* 0x000000e900757308 */ /* 0x008ee20000000800 */
[----:B------:R-:W-:Y:S04]  /*23c40*/  IMAD.WIDE.U32 R126, R126, -0x2daee0ad, RZ ;  /* 0xd2511f537e7e7825 */ /* 0x000fe800078e00ff */
[----:B------:R-:W-:Y:S01]  /*23c50*/  FADD.FTZ R134, R125, R111 ;  /* 0x0000006f7d867221 */ /* 0x000fe20000010000 */
[----:B------:R-:W-:Y:S04]  /*23c60*/  LOP3.LUT R114, R127, R189, R114, 0x96, !PT ;  /* 0x000000bd7f727212 */ /* 0x000fe800078e9672 */
[----:B------:R-:W-:Y:S10]  /*23c70*/  MUFU.EX2 R132, R244 ;  /* 0x000000f400847308 */ /* 0x000ff40000000800 */
[----:B------:R-:W3:Y:S01]  /*23c80*/  MUFU.EX2 R0, R242 ;  /* 0x000000f200007308 */ /* 0x000ee20000000800 */
[----:B-1----:R-:W-:Y:S01]  /*23c90*/  FADD.FTZ R3, R129, R133 ;  /* 0x0000008581037221 */ /* 0x002fe20000010000 */
[----:B---3--:R-:W-:Y:S03]  /*23ca0*/  F2FP.PACK_AB R184, R117, R128 ;  /* 0x0000008075b8723e */ /* 0x008fe600000000ff */
[----:B------:R-:W-:Y:S01]  /*23cb0*/  FADD.FTZ R133, R124, R3 ;  /* 0x000000037c857221 */ /* 0x000fe20000010000 */
[----:B------:R-:W-:Y:S01]  /*23cc0*/  LOP3.LUT R124, R115, R191, R142, 0x96, !PT ;  /* 0x000000bf737c7212 */ /* 0x000fe200078e968e */
[----:B------:R-:W-:Y:S02]  /*23cd0*/  FADD.FTZ R3, R128, R120 ;  /* 0x0000007880037221 */ /* 0x000fe40000010000 */
[----:B------:R-:W-:Y:S01]  /*23ce0*/  IMAD.WIDE.U32 R114, R114, -0x326172a9, RZ ;  /* 0xcd9e8d5772727825 */ /* 0x000fe200078e00ff */
[----:B------:R-:W1:Y:S03]  /*23cf0*/  MUFU.EX2 R111, R248 ;  /* 0x000000f8006f7308 */ /* 0x000e660000000800 */
[----:B------:R-:W-:Y:S04]  /*23d00*/  IMAD.WIDE.U32 R124, R124, -0x326172a9, RZ ;  /* 0xcd9e8d577c7c7825 */ /* 0x000fe800078e00ff */
[----:B------:R-:W-:Y:S01]  /*23d10*/  FADD.FTZ R127, R117, R3 ;  /* 0x00000003757f7221 */ /* 0x000fe20000010000 */
[----:B------:R-:W-:Y:S01]  /*23d20*/  LOP3.LUT R120, R125, R225, R130, 0x96, !PT ;  /* 0x000000e17d787212 */ /* 0x000fe200078e9682 */
[----:B------:R-:W-:Y:S01]  /*23d30*/  FADD.FTZ R3, R107, R121 ;  /* 0x000000796b037221 */ /* 0x000fe20000010000 */
[----:B------:R-:W-:Y:S01]  /*23d40*/  LOP3.LUT R124, R115, R175, R124, 0x96, !PT ;  /* 0x000000af737c7212 */ /* 0x000fe200078e967c */
[----:B------:R-:W3:Y:S02]  /*23d50*/  MUFU.EX2 R117, R241 ;  /* 0x000000f100757308 */ /* 0x000ee40000000800 */
[----:B------:R-:W-:Y:S01]  /*23d60*/  IMAD.WIDE.U32 R120, R120, -0x2daee0ad, RZ ;  /* 0xd2511f5378787825 */ /* 0x000fe200078e00ff */
[C---:B------:R-:W-:Y:S03]  /*23d70*/  F2FP.PACK_AB R205, R0.reuse, R107 ;  /* 0x0000006b00cd723e */ /* 0x040fe600000000ff */
[----:B------:R-:W-:Y:S01]  /*23d80*/  FADD.FTZ R125, R0, R3 ;  /* 0x00000003007d7221 */ /* 0x000fe20000010000 */
[----:B------:R-:W-:Y:S01]  /*23d90*/  LOP3.LUT R126, R121, R180, R126, 0x96, !PT ;  /* 0x000000b4797e7212 */ /* 0x000fe200078e967e */
[----:B------:R-:W-:Y:S02]  /*23da0*/  IMAD.WIDE.U32 R170, R124, -0x2daee0ad, RZ ;  /* 0xd2511f537caa7825 */ /* 0x000fe400078e00ff */
[----:B------:R-:W3:Y:S02]  /*23db0*/  MUFU.EX2 R3, R243 ;  /* 0x000000f300037308 */ /* 0x000ee40000000800 */
[----:B------:R-:W-:Y:S01]  /*23dc0*/  FADD.FTZ R107, R132, R134 ;  /* 0x00000086846b7221 */ /* 0x000fe20000010000 */
[----:B------:R-:W-:Y:S01]  /*23dd0*/  LOP3.LUT R128, R171, R174, R120, 0x96, !PT ;  /* 0x000000aeab807212 */ /* 0x000fe200078e9678 */
[----:B------:R-:W-:Y:S01]  /*23de0*/  IMAD.WIDE.U32 R156, R126, -0x326172a9, RZ ;  /* 0xcd9e8d577e9c7825 */ /* 0x000fe200078e00ff */
[----:B-1----:R-:W-:Y:S03]  /*23df0*/  F2FP.PACK_AB R163, R111, R132 ;  /* 0x000000846fa3723e */ /* 0x002fe600000000ff */
[----:B------:R-:W-:Y:S01]  /*23e00*/  IMAD.WIDE.U32 R128, R128, -0x326172a9, RZ ;  /* 0xcd9e8d5780807825 */ /* 0x000fe200078e00ff */
[----:B------:R-:W-:Y:S01]  /*23e10*/  LOP3.LUT R144, R157, R162, R114, 0x96, !PT ;  /* 0x000000a29d907212 */ /* 0x000fe200078e9672 */
[----:B------:R-:W1:Y:S02]  /*23e20*/  MUFU.EX2 R0, R246 ;  /* 0x000000f600007308 */ /* 0x000e640000000800 */
[----:B------:R-:W-:Y:S01]  /*23e30*/  FADD.FTZ R134, R111, R107 ;  /* 0x0000006b6f867221 */ /* 0x000fe20000010000 */
[----:B------:R-:W-:Y:S01]  /*23e40*/  LOP3.LUT R107, R129, R219, R156, 0x96, !PT ;  /* 0x000000db816b7212 */ /* 0x000fe200078e969c */
[----:B---3--:R-:W-:Y:S06]  /*23e50*/  FADD.FTZ R120, R117, R127 ;  /* 0x0000007f75787221 */ /* 0x008fec0000010000 */
[----:B------:R-:W3:Y:S01]  /*23e60*/  MUFU.EX2 R111, R247 ;  /* 0x000000f7006f7308 */ /* 0x000ee20000000800 */
[----:B------:R-:W-:Y:S09]  /*23e70*/  FADD.FTZ R114, R3, R133 ;  /* 0x0000008503727221 */ /* 0x000ff20000010000 */
[----:B------:R3:W-:Y:S01]  /*23e80*/  MUFU.EX2 R124, R227 ;  /* 0x000000e3007c7308 */ /* 0x0007e20000000800 */
[C---:B-1----:R-:W-:Y:S01]  /*23e90*/  F2FP.PACK_AB R179, R0.reuse, R3 ;  /* 0x0000000300b3723e */ /* 0x042fe200000000ff */
[----:B------:R-:W-:Y:S01]  /*23ea0*/  FADD.FTZ R135, R0, R114 ;  /* 0x0000007200877221 */ /* 0x000fe20000010000 */
[----:B------:R-:W-:Y:S02]  /*23eb0*/  LOP3.LUT R0, R107, 0xff, RZ, 0xc0, !PT ;  /* 0x000000ff6b007812 */ /* 0x000fe400078ec0ff */
[----:B------:R-:W-:Y:S02]  /*23ec0*/  PRMT R3, R106, 0x7632, R3 ;  /* 0x000076326a037816 */ /* 0x000fe40000000003 */
[----:B------:R-:W-:Y:S03]  /*23ed0*/  ISETP.GE.U32.AND P1, PT, R194, R0, PT ;  /* 0x00000000c200720c */ /* 0x000fe60003f26070 */
[----:B------:R-:W1:Y:S01]  /*23ee0*/  MUFU.EX2 R127, R252 ;  /* 0x000000fc007f7308 */ /* 0x000e620000000800 */
[----:B------:R-:W-:Y:S02]  /*23ef0*/  PRMT R126, R106, 0x5410, R3 ;  /* 0x000054106a7e7816 */ /* 0x000fe40000000003 */
[C---:B---3--:R-:W-:Y:S01]  /*23f00*/  F2FP.PACK_AB R0, R111.reuse, R117 ;  /* 0x000000756f00723e */ /* 0x048fe200000000ff */
[----:B------:R-:W-:Y:S06]  /*23f10*/  FADD.FTZ R143, R111, R120 ;  /* 0x000000786f8f7221 */ /* 0x000fec0000010000 */
[----:B------:R-:W-:Y:S01]  /*23f20*/  MUFU.EX2 R117, R224 ;  /* 0x000000e000757308 */ /* 0x000fe20000000800 */
[----:B------:R-:W-:Y:S09]  /*23f30*/  IMAD.MOV.U32 R227, RZ, RZ, R153 ;  /* 0x000000ffffe37224 */ /* 0x000ff200078e0099 */
[----:B------:R-:W3:Y:S01]  /*23f40*/  MUFU.EX2 R111, R226 ;  /* 0x000000e2006f7308 */ /* 0x000ee20000000800 */
[----:B-1----:R-:W-:Y:S02]  /*23f50*/  F2FP.PACK_AB R167, R124, R127 ;  /* 0x0000007f7ca7723e */ /* 0x002fe400000000ff */
[----:B---3--:R-:W-:Y:S01]  /*23f60*/  F2FP.PACK_AB R187, R111, R117 ;  /* 0x000000756fbb723e */ /* 0x008fe200000000ff */
[----:B------:R-:W-:Y:S01]  /*23f70*/  IMAD.MOV.U32 R226, RZ, RZ, R206 ;  /* 0x000000ffffe27224 */ /* 0x000fe200078e00ce */
[----:B--2---:R-:W-:Y:S05]  /*23f80*/  IADD3 R114, P0, R230, R112, RZ ;  /* 0x00000070e6727210 */ /* 0x004fea0007f1e0ff */
[----:B----4-:R-:W-:Y:S01]  /*23f90*/  IMAD.X R115, R137, 0x1, R113, P0 ;  /* 0x0000000189737824 */ /* 0x010fe200000e0671 */
[----:B------:R-:W-:Y:S05]  /*23fa0*/  @!P1 HADD2 R140, -R106.H0_H0, -RZ.H0_H0 ;  /* 0xa00000ff6a8c9230 */ /* 0x000fea0000000900 */
[----:B------:R-:W-:Y:S01]  /*23fb0*/  PRMT R121, R140, 0x7610, R121 ;  /* 0x000076108c797816 */ /* 0x000fe20000000079 */
[----:B------:R1:W-:Y:S03]  /*23fc0*/  @!P1 STL.S16 [R1+0x154], R140 ;  /* 0x0001548c01009387 */ /* 0x0003e60000100600 */
[----:B------:R-:W-:Y:S01]  /*23fd0*/  @!P1 PRMT R106, R121, 0x5410, RZ ;  /* 0x00005410796a9816 */ /* 0x000fe200000000ff */
[----:B------:R-:W2:Y:S04]  /*23fe0*/  LDL R120, [R1+0x190] ;  /* 0x0001900001787983 */ /* 0x000ea80000100800 */
[----:B------:R3:W4:Y:S04]  /*23ff0*/  LDL.S16 R121, [R1+0x130] ;  /* 0x0001300001797983 */ /* 0x0007280000100600 */
[----:B------:R-:W3:Y:S04]  /*24000*/  LDL R132, [R1+0x198] ;  /* 0x0001980001847983 */ /* 0x000ee80000100800 */
[----:B------:R2:W3:Y:S04]  /*24010*/  LDL.S16 R137, [R1+0x15c] ;  /* 0x00015c0001897983 */ /* 0x0004e80000100600 */
[----:B------:R1:W-:Y:S04]  /*24020*/  ST.E.U16 [R114.64], R106 ;  /* 0x0000006a72007985 */ /* 0x0003e8000c101504 */
[----:B------:R-:W3:Y:S04]  /*24030*/  LDL R133, [R1+0x1a4] ;  /* 0x0001a40001857983 */ /* 0x000ee80000100800 */
[----:B-1----:R-:W3:Y:S01]  /*24040*/  LDL R140, [R1+0x19c] ;  /* 0x00019c00018c7983 */ /* 0x002ee20000100800 */
[----:B------:R-:W-:Y:S02]  /*24050*/  LOP3.LUT R106, R107, 0xffff, RZ, 0xc0, !PT ;  /* 0x0000ffff6b6a7812 */ /* 0x000fe400078ec0ff */
        /* <DEDUP_REMOVED lines=18> */
[----:B------:R-:W-:Y:S02]  /*24180*/  ISETP.GE.U32.AND P4, PT, R194, R115, PT ;  /* 0x00000073c200720c */ /* 0x000fe40003f86070 */
[----:B--2---:R-:W-:Y:S01]  /*24190*/  IADD3 R120, P5, R196, R120, RZ ;  /* 0x00000078c4787210 */ /* 0x004fe20007fbe0ff */
[----:B----4-:R-:W-:Y:S05]  /*241a0*/  @!P0 HADD2 R121, -R3.H0_H0, -RZ.H0_H0 ;  /* 0xa00000ff03798230 */ /* 0x010fea0000000900 */
[----:B------:R-:W-:Y:S01]  /*241b0*/  PRMT R114, R121, 0x7610, R114 ;  /* 0x0000761079727816 */ /* 0x000fe20000000072 */
[----:B------:R1:W-:Y:S01]  /*241c0*/  @!P0 STL.S16 [R1+0x130], R121 ;  /* 0x0001307901008387 */ /* 0x0003e20000100600 */
[----:B---3--:R-:W-:Y:S02]  /*241d0*/  @!P2 HADD2 R137, -R106.H0_H0, -RZ.H0_H0 ;  /* 0xa00000ff6a89a230 */ /* 0x008fe40000000900 */
[----:B------:R-:W-:Y:S03]  /*241e0*/  @!P0 PRMT R3, R114, 0x5410, RZ ;  /* 0x0000541072038816 */ /* 0x000fe600000000ff */
[----:B------:R-:W-:Y:S02]  /*241f0*/  PRMT R136, R137, 0x7610, R136 ;  /* 0x0000761089887816 */ /* 0x000fe40000000088 */
[----:B------:R-:W-:Y:S01]  /*24200*/  IADD3 R114, P0, R196, R140, RZ ;  /* 0x0000008cc4727210 */ /* 0x000fe20007f1e0ff */
[----:B------:R-:W-:Y:S04]  /*24210*/  IMAD.WIDE.U32 R140, R146, -0x326172a9, RZ ;  /* 0xcd9e8d57928c7825 */ /* 0x000fe800078e00ff */
[----:B------:R-:W-:Y:S01]  /*24220*/  IMAD.X R115, R197, 0x1, R133, P0 ;  /* 0x00000001c5737824 */ /* 0x000fe200000e0685 */
[CC--:B------:R-:W-:Y:S01]  /*24230*/  LOP3.LUT R157, R141.reuse, R176.reuse, R116, 0x96, !PT ;  /* 0x000000b08d9d7212 */ /* 0x0c0fe200078e9674 */
[----:B------:R-:W-:Y:S01]  /*24240*/  MUFU.EX2 R133, R250 ;  /* 0x000000fa00857308 */ /* 0x000fe20000000800 */
[----:B------:R-:W-:Y:S01]  /*24250*/  LOP3.LUT R146, R141, R176, R236, 0x96, !PT ;  /* 0x000000b08d927212 */ /* 0x000fe200078e96ec */
[----:B------:R-:W-:Y:S02]  /*24260*/  IMAD.MOV.U32 R176, RZ, RZ, R155 ;  /* 0x000000ffffb07224 */ /* 0x000fe400078e009b */
[----:B-1----:R-:W-:Y:S01]  /*24270*/  IMAD.X R121, R197, 0x1, R132, P5 ;  /* 0x00000001c5797824 */ /* 0x002fe200028e0684 */
[C---:B------:R-:W-:Y:S01]  /*24280*/  ISETP.GE.U32.AND P5, PT, R194.reuse, R107, PT ;  /* 0x0000006bc200720c */ /* 0x040fe20003fa6070 */
[----:B------:R1:W2:Y:S01]  /*24290*/  LDL.S16 R132, [R1+0x150] ;  /* 0x0001500001847983 */ /* 0x0002a20000100600 */
[----:B------:R-:W-:Y:S03]  /*242a0*/  FADD.FTZ R107, R117, R125 ;  /* 0x0000007d756b7221 */ /* 0x000fe60000010000 */
[----:B------:R3:W-:Y:S04]  /*242b0*/  @!P2 STL.S16 [R1+0x15c], R137 ;  /* 0x00015c890100a387 */ /* 0x0007e80000100600 */
[----:B------:R4:W-:Y:S04]  /*242c0*/  ST.E.U16 [R120.64], R3 ;  /* 0x0000000378007985 */ /* 0x0009e8000c101504 */
[----:B------:R1:W2:Y:S01]  /*242d0*/  LDL.S16 R153, [R1+0x168] ;  /* 0x0001680001997983 */ /* 0x0002a20000100600 */
[----:B---3--:R-:W-:Y:S01]  /*242e0*/  FADD.FTZ R137, R111, R107 ;  /* 0x0000006b6f897221 */ /* 0x008fe20000010000 */
[--C-:B------:R-:W-:Y:S01]  /*242f0*/  SHF.R.U32.HI R111, RZ, 0x18, R128.reuse ;  /* 0x00000018ff6f7819 */ /* 0x100fe20000011680 */
[----:B------:R-:W3:Y:S03]  /*24300*/  MUFU.EX2 R107, R154 ;  /* 0x0000009a006b7308 */ /* 0x000ee60000000800 */
[----:B------:R-:W-:Y:S02]  /*24310*/  ISETP.GE.U32.AND P0, PT, R194, R111, PT ;  /* 0x0000006fc200720c */ /* 0x000fe40003f06070 */
[----:B----4-:R-:W-:Y:S02]  /*24320*/  PRMT R3, R181, 0x7632, R3 ;  /* 0x00007632b5037816 */ /* 0x010fe40000000003 */
[----:B------:R-:W-:Y:S02]  /*24330*/  PRMT R111, R204, 0x7632, R111 ;  /* 0x00007632cc6f7816 */ /* 0x000fe4000000006f */
[----:B------:R-:W-:Y:S02]  /*24340*/  PRMT R125, R106, 0x5410, R3 ;  /* 0x000054106a7d7816 */ /* 0x000fe40000000003 */
[----:B------:R-:W-:Y:S02]  /*24350*/  @!P2 PRMT R106, R136, 0x5410, RZ ;  /* 0x00005410886aa816 */ /* 0x000fe400000000ff */
[----:B------:R-:W-:Y:S03]  /*24360*/  MUFU.EX2 R136, R249 ;  /* 0x000000f900887308 */ /* 0x000fe60000000800 */
[----:B------:R4:W-:Y:S01]  /*24370*/  ST.E.U16 [R114.64], R106 ;  /* 0x0000006a72007985 */ /* 0x0009e2000c101504 */
[----:B---3--:R-:W-:Y:S03]  /*24380*/  F2FP.PACK_AB R165, R107, R133 ;  /* 0x000000856ba5723e */ /* 0x008fe600000000ff */
[----:B------:R1:W3:Y:S01]  /*24390*/  LDL.S16 R154, [R1+0x158] ;  /* 0x00015800019a7983 */ /* 0x0002e20000100600 */
        /* <DEDUP_REMOVED lines=8> */
[----:B--2---:R-:W-:Y:S05]  /*24420*/  @!P1 HADD2 R132, -R3.H0_H0, -RZ.H0_H0 ;  /* 0xa00000ff03849230 */ /* 0x004fea0000000900 */
[----:B------:R-:W-:Y:S01]  /*24430*/  PRMT R117, R132, 0x7610, R117 ;  /* 0x0000761084757816 */ /* 0x000fe20000000075 */
[----:B------:R2:W-:Y:S03]  /*24440*/  @!P1 STL.S16 [R1+0x150], R132 ;  /* 0x0001508401009387 */ /* 0x0005e60000100600 */
[----:B------:R-:W-:Y:S01]  /*24450*/  @!P1 PRMT R3, R117, 0x5410, RZ ;  /* 0x0000541075039816 */ /* 0x000fe200000000ff */
[----:B------:R1:W4:Y:S01]  /*24460*/  LDL.S16 R224, [R1+0x164] ;  /* 0x0001640001e07983 */ /* 0x0003220000100600 */
[----:B------:R-:W-:Y:S01]  /*24470*/  ISETP.GE.U32.AND P1, PT, R194, R116, PT ;  /* 0x00000074c200720c */ /* 0x000fe20003f26070 */
[----:B------:R-:W-:Y:S01]  /*24480*/  FADD.FTZ R117, R133, R135 ;  /* 0x0000008785757221 */ /* 0x000fe20000010000 */
[----:B------:R-:W-:Y:S01]  /*24490*/  LOP3.LUT R116, R128, 0xffff, RZ, 0xc0, !PT ;  /* 0x0000ffff80747812 */ /* 0x000fe200078ec0ff */
[----:B------:R1:W4:Y:S01]  /*244a0*/  LDL.S16 R223, [R1+0x160] ;  /* 0x0001600001df7983 */ /* 0x0003220000100600 */
[----:B------:R-:W-:Y:S01]  /*244b0*/  @!P5 HADD2 R153, -R111.H0_H0, -RZ.H0_H0 ;  /* 0xa00000ff6f99d230 */ /* 0x000fe20000000900 */
[----:B------:R-:W-:Y:S01]  /*244c0*/  IMAD.WIDE.U32 R134, R145, -0x2daee0ad, RZ ;  /* 0xd2511f5391867825 */ /* 0x000fe200078e00ff */
[----:B------:R-:W-:Y:S01]  /*244d0*/  SHF.R.U32.HI R116, RZ, 0x8, R116 ;  /* 0x00000008ff747819 */ /* 0x000fe20000011674 */
[----:B------:R-:W4:Y:S02]  /*244e0*/  LDL R206, [R1+0x18] ;  /* 0x0000180001ce7983 */ /* 0x000f240000100800 */
[----:B------:R-:W-:Y:S02]  /*244f0*/  PRMT R221, R153, 0x7610, R221 ;  /* 0x0000761099dd7816 */ /* 0x000fe400000000dd */
[----:B------:R-:W-:Y:S01]  /*24500*/  LOP3.LUT R116, R116, 0xffff, RZ, 0xc0, !PT ;  /* 0x0000ffff74747812 */ /* 0x000fe200078ec0ff */
[----:B------:R-:W-:Y:S01]  /*24510*/  ST.E.U16 [R114.64+0x2], R3 ;  /* 0x0000020372007985 */ /* 0x000fe2000c101504 */
[----:B--2---:R-:W2:Y:S02]  /*24520*/  MUFU.EX2 R132, R251 ;  /* 0x000000fb00847308 */ /* 0x004ea40000000800 */
[----:B--2---:R-:W-:Y:S01]  /*24530*/  F2FP.PACK_AB R166, R132, R136 ;  /* 0x0000008884a6723e */ /* 0x004fe200000000ff */
[----:B---3--:R-:W-:Y:S05]  /*24540*/  @!P6 HADD2 R154, -R106.H0_H0, -RZ.H0_H0 ;  /* 0xa00000ff6a9ae230 */ /* 0x008fea0000000900 */
[----:B------:R-:W-:Y:S01]  /*24550*/  PRMT R124, R154, 0x7610, R124 ;  /* 0x000076109a7c7816 */ /* 0x000fe2000000007c */
[----:B------:R2:W-:Y:S04]  /*24560*/  @!P6 STL.S16 [R1+0x158], R154 ;  /* 0x0001589a0100e387 */ /* 0x0005e80000100600 */
[----:B------:R1:W3:Y:S04]  /*24570*/  LDL.S16 R133, [R1+0x14c] ;  /* 0x00014c0001857983 */ /* 0x0002e80000100600 */
[----:B------:R1:W-:Y:S01]  /*24580*/  @!P5 STL.S16 [R1+0x168], R153 ;  /* 0x000168990100d387 */ /* 0x0003e20000100600 */
[----:B--2---:R-:W-:Y:S01]  /*24590*/  FADD.FTZ R154, R107, R117 ;  /* 0x000000756b9a7221 */ /* 0x004fe20000010000 */
[----:B------:R-:W-:Y:S01]  /*245a0*/  PRMT R117, R106, 0x5410, R111 ;  /* 0x000054106a757816 */ /* 0x000fe2000000006f */
[----:B------:R-:W-:Y:S01]  /*245b0*/  FADD.FTZ R107, R136, R143 ;  /* 0x0000008f886b7221 */ /* 0x000fe20000010000 */
[----:B------:R-:W-:Y:S02]  /*245c0*/  @!P6 PRMT R106, R124, 0x5410, RZ ;  /* 0x000054107c6ae816 */ /* 0x000fe400000000ff */
[----:B------:R-:W-:Y:S02]  /*245d0*/  ISETP.GE.U32.AND P6, PT, R194, R116, PT ;  /* 0x00000074c200720c */ /* 0x000fe40003fc6070 */
[----:B------:R-:W-:Y:S01]  /*245e0*/  @!P5 PRMT R111, R221, 0x5410, RZ ;  /* 0x00005410dd6fd816 */ /* 0x000fe200000000ff */
[----:B------:R2:W-:Y:S01]  /*245f0*/  ST.E.U16 [R196.64+0x10], R106 ;  /* 0x0000106ac4007985 */ /* 0x0005e2000c101504 */
[--C-:B-1----:R-:W-:Y:S01]  /*24600*/  FADD.FTZ R153, R132, R107.reuse ;  /* 0x0000006b84997221 */ /* 0x102fe20000010000 */
[----:B------:R-:W-:Y:S01]  /*24610*/  PRMT R107, R110, 0x7632, R107 ;  /* 0x000076326e6b7816 */ /* 0x000fe2000000006b */
[----:B------:R-:W1:Y:S01]  /*24620*/  MUFU.EX2 R116, R227 ;  /* 0x000000e300747308 */ /* 0x000e620000000800 */
[----:B------:R1:W3:Y:S04]  /*24630*/  LDL.S16 R221, [R1+0x148] ;  /* 0x0001480001dd7983 */ /* 0x0002e80000100600 */
[----:B------:R-:W-:Y:S01]  /*24640*/  ST.E.U16 [R196.64+0x12], R111 ;  /* 0x0000126fc4007985 */ /* 0x000fe2000c101504 */
[C---:B-1----:R-:W-:Y:S01]  /*24650*/  F2FP.PACK_AB R173, R116.reuse, R127 ;  /* 0x0000007f74ad723e */ /* 0x042fe200000000ff */
[----:B--2---:R-:W-:Y:S04]  /*24660*/  FADD.FTZ R106, R127, R137 ;  /* 0x000000897f6a7221 */ /* 0x004fe80000010000 */
[----:B------:R-:W-:Y:S01]  /*24670*/  FADD.FTZ R106, R116, R106 ;  /* 0x0000006a746a7221 */ /* 0x000fe20000010000 */
[----:B------:R-:W-:Y:S01]  /*24680*/  PRMT R116, R110, 0x5410, R107 ;  /* 0x000054106e747816 */ /* 0x000fe2000000006b */
[----:B----4-:R-:W-:Y:S02]  /*24690*/  @!P4 HADD2 R224, -R110.H0_H0, -RZ.H0_H0 ;  /* 0xa00000ff6ee0c230 */ /* 0x010fe40000000900 */
[----:B------:R-:W-:Y:S03]  /*246a0*/  @!P3 HADD2 R223, -R107.H0_H0, -RZ.H0_H0 ;  /* 0xa00000ff6bdfb230 */ /* 0x000fe60000000900 */
[----:B------:R-:W-:Y:S01]  /*246b0*/  PRMT R183, R224, 0x7610, R183 ;  /* 0x00007610e0b77816 */ /* 0x000fe200000000b7 */
[----:B------:R-:W-:Y:S01]  /*246c0*/  @!P4 STL.S16 [R1+0x164], R224 ;  /* 0x000164e00100c387 */ /* 0x000fe20000100600 */
[----:B------:R-:W-:Y:S02]  /*246d0*/  LOP3.LUT R124, R135, R206, R178, 0x96, !PT ;  /* 0x000000ce877c7212 */ /* 0x000fe400078e96b2 */
[----:B------:R-:W-:Y:S01]  /*246e0*/  PRMT R132, R223, 0x7610, R132 ;  /* 0x00007610df847816 */ /* 0x000fe20000000084 */
[----:B------:R1:W-:Y:S01]  /*246f0*/  @!P3 STL.S16 [R1+0x160], R223 ;  /* 0x000160df0100b387 */ /* 0x0003e20000100600 */
[----:B------:R-:W-:Y:S02]  /*24700*/  @!P4 PRMT R110, R183, 0x5410, RZ ;  /* 0x00005410b76ec816 */ /* 0x000fe400000000ff */
[----:B------:R-:W-:Y:S01]  /*24710*/  LOP3.LUT R3, R124, 0xff, RZ, 0xc0, !PT ;  /* 0x000000ff7c037812 */ /* 0x000fe200078ec0ff */
[----:B------:R2:W-:Y:S01]  /*24720*/  STL [R1+0x44], R106 ;  /* 0x0000446a01007387 */ /* 0x0005e20000100800 */
[----:B------:R-:W-:Y:S02]  /*24730*/  @!P3 PRMT R107, R132, 0x5410, RZ ;  /* 0x00005410846bb816 */ /* 0x000fe400000000ff */
[----:B------:R-:W-:Y:S01]  /*24740*/  ISETP.GE.U32.AND P5, PT, R194, R3, PT ;  /* 0x00000003c200720c */ /* 0x000fe20003fa6070 */
[----:B------:R4:W4:Y:S01]  /*24750*/  LDL.S16 R183, [R1+0x140] ;  /* 0x0001400001b77983 */ /* 0x0009220000100600 */
[----:B------:R-:W-:Y:S03]  /*24760*/  LOP3.LUT R3, R124, 0xffff, RZ, 0xc0, !PT ;  /* 0x0000ffff7c037812 */ /* 0x000fe600078ec0ff */
[----:B------:R3:W-:Y:S01]  /*24770*/  ST.E.U16 [R112.64+0x12], R107 ;  /* 0x0000126b70007985 */ /* 0x0007e2000c101504 */
[----:B------:R-:W-:Y:S03]  /*24780*/  SHF.R.U32.HI R3, RZ, 0x8, R3 ;  /* 0x00000008ff037819 */ /* 0x000fe60000011603 */
[----:B------:R-:W-:Y:S01]  /*24790*/  ST.E.U16 [R112.64+0x10], R110 ;  /* 0x0000106e70007985 */ /* 0x000fe2000c101504 */
[----:B------:R-:W-:Y:S04]  /*247a0*/  LOP3.LUT R3, R3, 0xffff, RZ, 0xc0, !PT ;  /* 0x0000ffff03037812 */ /* 0x000fe800078ec0ff */
[C---:B------:R-:W-:Y:S02]  /*247b0*/  ISETP.GE.U32.AND P4, PT, R194.reuse, R3, PT ;  /* 0x00000003c200720c */ /* 0x040fe40003f86070 */
[C---:B------:R-:W-:Y:S01]  /*247c0*/  PRMT R3, R105.reuse, 0x7632, R3 ;  /* 0x0000763269037816 */ /* 0x040fe20000000003 */
[----:B-1----:R1:W4:Y:S03]  /*247d0*/  LDL.S16 R223, [R1+0x144] ;  /* 0x0001440001df7983 */ /* 0x0023260000100600 */
[----:B------:R-:W-:Y:S02]  /*247e0*/  PRMT R111, R105, 0x5410, R3 ;  /* 0x00005410696f7816 */ /* 0x000fe40000000003 */
[--C-:B--2---:R-:W-:Y:S02]  /*247f0*/  SHF.R.U32.HI R106, RZ, 0x18, R124.reuse ;  /* 0x00000018ff6a7819 */ /* 0x104fe4000001167c */
[----:B------:R-:W-:Y:S02]  /*24800*/  SHF.R.U32.HI R124, RZ, 0x10, R124 ;  /* 0x00000010ff7c7819 */ /* 0x000fe4000001167c */
[----:B------:R-:W-:Y:S02]  /*24810*/  ISETP.GE.U32.AND P3, PT, R194, R106, PT ;  /* 0x0000006ac200720c */ /* 0x000fe40003f66070 */
[----:B------:R-:W-:Y:S02]  /*24820*/  LOP3.LUT R124, R124, 0xff, RZ, 0xc0, !PT ;  /* 0x000000ff7c7c7812 */ /* 0x000fe400078ec0ff */
[C---:B------:R-:W-:Y:S02]  /*24830*/  PRMT R106, R185.reuse, 0x7632, R106 ;  /* 0x00007632b96a7816 */ /* 0x040fe4000000006a */
[----:B---3--:R-:W-:Y:S01]  /*24840*/  PRMT R107, R185, 0x7610, R107 ;  /* 0x00007610b96b7816 */ /* 0x008fe2000000006b */
[----:B------:R-:W-:Y:S05]  /*24850*/  @!P2 HADD2 R133, -R105.H0_H0, -RZ.H0_H0 ;  /* 0xa00000ff6985a230 */ /* 0x000fea0000000900 */
[----:B------:R-:W-:Y:S01]  /*24860*/  PRMT R127, R133, 0x7610, R127 ;  /* 0x00007610857f7816 */ /* 0x000fe2000000007f */
[----:B------:R2:W-:Y:S03]  /*24870*/  @!P2 STL.S16 [R1+0x14c], R133 ;  /* 0x00014c850100a387 */ /* 0x0005e60000100600 */
[----:B------:R-:W-:Y:S01]  /*24880*/  @!P2 PRMT R105, R127, 0x5410, RZ ;  /* 0x000054107f69a816 */ /* 0x000fe200000000ff */
[----:B------:R1:W3:Y:S01]  /*24890*/  LDL.S16 R137, [R1+0x13c] ;  /* 0x00013c0001897983 */ /* 0x0002e20000100600 */
[----:B------:R-:W-:Y:S03]  /*248a0*/  ISETP.GE.U32.AND P2, PT, R194, R124, PT ;  /* 0x0000007cc200720c */ /* 0x000fe60003f46070 */
[----:B------:R1:W-:Y:S01]  /*248b0*/  ST.E.U16 [R120.64+0xe], R105 ;  /* 0x00000e6978007985 */ /* 0x0003e2000c101504 */
[----:B--2---:R-:W-:Y:S01]  /*248c0*/  IMAD.WIDE.U32 R132, R144, -0x2daee0ad, RZ ;  /* 0xd2511f5390847825 */ /* 0x004fe200078e00ff */
[----:B------:R-:W-:Y:S04]  /*248d0*/  @!P6 HADD2 R221, -R3.H0_H0, -RZ.H0_H0 ;  /* 0xa00000ff03dde230 */ /* 0x000fe80000000900 */
[----:B------:R-:W-:Y:S02]  /*248e0*/  LOP3.LUT R127, R133, R206, R170, 0x96, !PT ;  /* 0x000000ce857f7212 */ /* 0x000fe400078e96aa */
[----:B------:R-:W-:Y:S01]  /*248f0*/  PRMT R124, R221, 0x7610, R124 ;  /* 0x00007610dd7c7816 */ /* 0x000fe2000000007c */
[----:B------:R2:W-:Y:S01]  /*24900*/  @!P6 STL.S16 [R1+0x148], R221 ;  /* 0x000148dd0100e387 */ /* 0x0005e20000100600 */
[----:B------:R-:W-:Y:S02]  /*24910*/  LOP3.LUT R110, R127, 0xff, RZ, 0xc0, !PT ;  /* 0x000000ff7f6e7812 */ /* 0x000fe400078ec0ff */
[----:B------:R-:W-:Y:S01]  /*24920*/  @!P6 PRMT R3, R124, 0x5410, RZ ;  /* 0x000054107c03e816 */ /* 0x000fe200000000ff */
[----:B------:R3:W3:Y:S01]  /*24930*/  LDL.S16 R144, [R1+0x134] ;  /* 0x0001340001907983 */ /* 0x0006e20000100600 */
[----:B------:R-:W-:Y:S02]  /*24940*/  PRMT R124, R107, 0x5410, R106 ;  /* 0x000054106b7c7816 */ /* 0x000fe4000000006a */
[----:B-1----:R-:W-:Y:S01]  /*24950*/  PRMT R105, R201, 0x7610, R105 ;  /* 0x00007610c9697816 */ /* 0x002fe20000000069 */
[----:B------:R1:W-:Y:S01]  /*24960*/  ST.E.U16 [R120.64+0x10], R3 ;  /* 0x0000100378007985 */ /* 0x0003e2000c101504 */
[----:B------:R-:W-:Y:S02]  /*24970*/  ISETP.GE.U32.AND P6, PT, R194, R110, PT ;  /* 0x0000006ec200720c */ /* 0x000fe40003fc6070 */
[----:B------:R-:W-:Y:S04]  /*24980*/  LOP3.LUT R110, R127, 0xffff, RZ, 0xc0, !PT ;  /* 0x0000ffff7f6e7812 */ /* 0x000fe800078ec0ff */
[----:B------:R-:W-:Y:S04]  /*24990*/  SHF.R.U32.HI R110, RZ, 0x8, R110 ;  /* 0x00000008ff6e7819 */ /* 0x000fe8000001166e */
[----:B------:R-:W-:Y:S01]  /*249a0*/  LOP3.LUT R110, R110, 0xffff, RZ, 0xc0, !PT ;  /* 0x0000ffff6e6e7812 */ /* 0x000fe200078ec0ff */
[----:B--2---:R2:W2:Y:S01]  /*249b0*/  LDL.S16 R221, [R1+0x138] ;  /* 0x0001380001dd7983 */ /* 0x0044a20000100600 */
[--C-:B-1----:R-:W-:Y:S02]  /*249c0*/  SHF.R.U32.HI R3, RZ, 0x18, R127.reuse ;  /* 0x00000018ff037819 */ /* 0x102fe4000001167f */
        /* <DEDUP_REMOVED lines=8> */
[----:B------:R-:W-:Y:S03]  /*24a50*/  @!P1 STL.S16 [R1+0x144], R223 ;  /* 0x000144df01009387 */ /* 0x000fe60000100600 */
[----:B------:R-:W-:Y:S01]  /*24a60*/  @!P1 PRMT R107, R182, 0x5410, RZ ;  /* 0x00005410b66b9816 */ /* 0x000fe200000000ff */
[----:B------:R4:W-:Y:S01]  /*24a70*/  @!P0 STL.S16 [R1+0x140], R183 ;  /* 0x000140b701008387 */ /* 0x0009e20000100600 */
[C---:B------:R-:W-:Y:S02]  /*24a80*/  ISETP.GE.U32.AND P0, PT, R194.reuse, R3, PT ;  /* 0x00000003c200720c */ /* 0x040fe40003f06070 */
[----:B------:R-:W-:Y:S01]  /*24a90*/  PRMT R3, R201, 0x7632, R3 ;  /* 0x00007632c9037816 */ /* 0x000fe20000000003 */
[----:B------:R3:W-:Y:S01]  /*24aa0*/  ST.E.U16 [R114.64+0x10], R107 ;  /* 0x0000106b72007985 */ /* 0x0007e2000c101504 */
[----:B------:R-:W-:Y:S02]  /*24ab0*/  ISETP.GE.U32.AND P1, PT, R194, R110, PT ;  /* 0x0000006ec200720c */ /* 0x000fe40003f26070 */
[----:B-1----:R-:W-:Y:S01]  /*24ac0*/  PRMT R106, R148, 0x7610, R106 ;  /* 0x00007610946a7816 */ /* 0x002fe2000000006a */
[----:B---3--:R-:W-:Y:S05]  /*24ad0*/  @!P5 HADD2 R137, -R105.H0_H0, -RZ.H0_H0 ;  /* 0xa00000ff6989d230 */ /* 0x008fea0000000900 */
[----:B------:R-:W-:Y:S01]  /*24ae0*/  PRMT R110, R137, 0x7610, R110 ;  /* 0x00007610896e7816 */ /* 0x000fe2000000006e */
[----:B----4-:R1:W3:Y:S04]  /*24af0*/  LDL.S16 R183, [R1+0x12c] ;  /* 0x00012c0001b77983 */ /* 0x0102e80000100600 */
[----:B------:R4:W-:Y:S01]  /*24b00*/  @!P5 STL.S16 [R1+0x13c], R137 ;  /* 0x00013c890100d387 */ /* 0x0009e20000100600 */
[----:B------:R-:W-:Y:S03]  /*24b10*/  LOP3.LUT R107, R134, 0xff, RZ, 0xc0, !PT ;  /* 0x000000ff866b7812 */ /* 0x000fe600078ec0ff */
[----:B------:R1:W3:Y:S04]  /*24b20*/  LDL.S16 R182, [R1+0x128] ;  /* 0x0001280001b67983 */ /* 0x0002e80000100600 */
[----:B------:R1:W3:Y:S01]  /*24b30*/  LDL.S16 R143, [R1+0x124] ;  /* 0x00012400018f7983 */ /* 0x0002e20000100600 */
[----:B------:R-:W-:Y:S01]  /*24b40*/  @!P2 HADD2 R144, -R106.H0_H0, -RZ.H0_H0 ;  /* 0xa00000ff6a90a230 */ /* 0x000fe20000000900 */
[----:B----4-:R-:W-:Y:S02]  /*24b50*/  PRMT R137, R105, 0x5410, R3 ;  /* 0x0000541069897816 */ /* 0x010fe40000000003 */
[----:B------:R-:W-:Y:S02]  /*24b60*/  @!P5 PRMT R105, R110, 0x5410, RZ ;  /* 0x000054106e69d816 */ /* 0x000fe400000000ff */
[----:B------:R-:W-:Y:S02]  /*24b70*/  ISETP.GE.U32.AND P5, PT, R194, R107, PT ;  /* 0x0000006bc200720c */ /* 0x000fe40003fa6070 */
[----:B------:R-:W-:Y:S01]  /*24b80*/  SHF.R.U32.HI R107, RZ, 0x10, R134 ;  /* 0x00000010ff6b7819 */ /* 0x000fe20000011686 */
[----:B------:R4:W-:Y:S01]  /*24b90*/  ST.E.U16 [R196.64+0x20], R105 ;  /* 0x00002069c4007985 */ /* 0x0009e2000c101504 */
[----:B------:R-:W-:Y:S02]  /*24ba0*/  PRMT R204, R144, 0x7610, R204 ;  /* 0x0000761090cc7816 */ /* 0x000fe400000000cc */
[----:B------:R-:W-:Y:S02]  /*24bb0*/  LOP3.LUT R110, R107, 0xff, RZ, 0xc0, !PT ;  /* 0x000000ff6b6e7812 */ /* 0x000fe400078ec0ff */
[----:B------:R-:W-:Y:S01]  /*24bc0*/  PRMT R107, R148, 0x7632, R107 ;  /* 0x00007632946b7816 */ /* 0x000fe2000000006b */
[----:B--2---:R-:W-:Y:S05]  /*24bd0*/  @!P4 HADD2 R221, -R3.H0_H0, -RZ.H0_H0 ;  /* 0xa00000ff03ddc230 */ /* 0x004fea0000000900 */
[----:B------:R-:W-:Y:S01]  /*24be0*/  PRMT R136, R221, 0x7610, R136 ;  /* 0x00007610dd887816 */ /* 0x000fe20000000088 */
[----:B------:R-:W-:Y:S03]  /*24bf0*/  @!P4 STL.S16 [R1+0x138], R221 ;  /* 0x000138dd0100c387 */ /* 0x000fe60000100600 */
[----:B------:R-:W-:Y:S01]  /*24c00*/  @!P4 PRMT R3, R136, 0x5410, RZ ;  /* 0x000054108803c816 */ /* 0x000fe200000000ff */
[----:B------:R2:W-:Y:S01]  /*24c10*/  @!P2 STL.S16 [R1+0x134], R144 ;  /* 0x000134900100a387 */ /* 0x0005e20000100600 */
[----:B------:R-:W-:Y:S02]  /*24c20*/  PRMT R136, R106, 0x5410, R107 ;  /* 0x000054106a887816 */ /* 0x000fe4000000006b */
[----:B------:R-:W-:Y:S01]  /*24c30*/  @!P2 PRMT R106, R204, 0x5410, RZ ;  /* 0x00005410cc6aa816 */ /* 0x000fe200000000ff */
[----:B------:R1:W-:Y:S01]  /*24c40*/  ST.E.U16 [R196.64+0x22], R3 ;  /* 0x00002203c4007985 */ /* 0x0003e2000c101504 */
[----:B----4-:R-:W-:Y:S02]  /*24c50*/  LOP3.LUT R105, R134, 0xffff, RZ, 0xc0, !PT ;  /* 0x0000ffff86697812 */ /* 0x010fe400078ec0ff */
[C---:B------:R-:W-:Y:S01]  /*24c60*/  ISETP.GE.U32.AND P2, PT, R194.reuse, R127, PT ;  /* 0x0000007fc200720c */ /* 0x040fe20003f46070 */
[----:B------:R4:W-:Y:S01]  /*24c70*/  ST.E.U16 [R112.64+0x20], R106 ;  /* 0x0000206a70007985 */ /* 0x0009e2000c101504 */
[----:B------:R-:W-:Y:S02]  /*24c80*/  SHF.R.U32.HI R105, RZ, 0x8, R105 ;  /* 0x00000008ff697819 */ /* 0x000fe40000011669 */
[----:B------:R-:W-:Y:S02]  /*24c90*/  ISETP.GE.U32.AND P4, PT, R194, R110, PT ;  /* 0x0000006ec200720c */ /* 0x000fe40003f86070 */
[----:B------:R-:W-:Y:S02]  /*24ca0*/  SHF.R.U32.HI R110, RZ, 0x18, R134 ;  /* 0x00000018ff6e7819 */ /* 0x000fe40000011686 */
[----:B------:R-:W-:Y:S01]  /*24cb0*/  LOP3.LUT R105, R105, 0xffff, RZ, 0xc0, !PT ;  /* 0x0000ffff69697812 */ /* 0x000fe200078ec0ff */
[----:B--2---:R2:W2:Y:S01]  /*24cc0*/  LDL.S16 R144, [R1+0x120] ;  /* 0x0001200001907983 */ /* 0x0044a20000100600 */
[----:B-1----:R-:W-:Y:S02]  /*24cd0*/  PRMT R3, R104, 0x7632, R3 ;  /* 0x0000763268037816 */ /* 0x002fe40000000003 */
[----:B----4-:R-:W-:Y:S01]  /*24ce0*/  PRMT R106, R202, 0x7610, R106 ;  /* 0x00007610ca6a7816 */ /* 0x010fe2000000006a */
[----:B---3--:R-:W-:Y:S05]  /*24cf0*/  @!P3 HADD2 R183, -R107.H0_H0, -RZ.H0_H0 ;  /* 0xa00000ff6bb7b230 */ /* 0x008fea0000000900 */
[----:B------:R-:W-:Y:S01]  /*24d00*/  PRMT R145, R183, 0x7610, R145 ;  /* 0x00007610b7917816 */ /* 0x000fe20000000091 */
[----:B------:R-:W-:Y:S01]  /*24d10*/  @!P3 STL.S16 [R1+0x12c], R183 ;  /* 0x00012cb70100b387 */ /* 0x000fe20000100600 */
[----:B------:R-:W-:Y:S02]  /*24d20*/  @!P6 HADD2 R182, -R104.H0_H0, -RZ.H0_H0 ;  /* 0xa00000ff68b6e230 */ /* 0x000fe40000000900 */
[----:B------:R-:W-:Y:S01]  /*24d30*/  @!P3 PRMT R107, R145, 0x5410, RZ ;  /* 0x00005410916bb816 */ /* 0x000fe200000000ff */
[----:B------:R1:W3:Y:S01]  /*24d40*/  LDL.S16 R148, [R1+0x118] ;  /* 0x0001180001947983 */ /* 0x0002e20000100600 */
[----:B------:R-:W-:Y:S01]  /*24d50*/  ISETP.GE.U32.AND P3, PT, R194, R110, PT ;  /* 0x0000006ec200720c */ /* 0x000fe20003f66070 */
[----:B------:R-:W-:Y:S01]  /*24d60*/  @!P1 HADD2 R143, -R3.H0_H0, -RZ.H0_H0 ;  /* 0xa00000ff038f9230 */ /* 0x000fe20000000900 */
[----:B------:R-:W-:Y:S01]  /*24d70*/  PRMT R181, R182, 0x7610, R181 ;  /* 0x00007610b6b57816 */ /* 0x000fe200000000b5 */
[----:B------:R1:W4:Y:S01]  /*24d80*/  LDL.S16 R145, [R1+0x11c] ;  /* 0x00011c0001917983 */ /* 0x0003220000100600 */
[----:B------:R-:W-:Y:S02]  /*24d90*/  LOP3.LUT R110, R132, 0xff, RZ, 0xc0, !PT ;  /* 0x000000ff846e7812 */ /* 0x000fe400078ec0ff */
[----:B------:R-:W-:Y:S01]  /*24da0*/  PRMT R177, R143, 0x7610, R177 ;  /* 0x000076108fb17816 */ /* 0x000fe200000000b1 */
[----:B------:R-:W-:Y:S04]  /*24db0*/  @!P6 STL.S16 [R1+0x128], R182 ;  /* 0x000128b60100e387 */ /* 0x000fe80000100600 */
[----:B------:R1:W-:Y:S04]  /*24dc0*/  @!P1 STL.S16 [R1+0x124], R143 ;  /* 0x0001248f01009387 */ /* 0x0003e80000100600 */
[----:B------:R1:W-:Y:S02]  /*24dd0*/  ST.E.U16 [R112.64+0x22], R107 ;  /* 0x0000226b70007985 */ /* 0x0003e4000c101504 */
[----:B-1----:R-:W-:Y:S02]  /*24de0*/  PRMT R143, R104, 0x5410, R3 ;  /* 0x00005410688f7816 */ /* 0x002fe40000000003 */
[----:B------:R-:W-:Y:S02]  /*24df0*/  @!P6 PRMT R104, R181, 0x5410, RZ ;  /* 0x00005410b568e816 */ /* 0x000fe400000000ff */
[----:B------:R-:W-:Y:S02]  /*24e00*/  ISETP.GE.U32.AND P6, PT, R194, R105, PT ;  /* 0x00000069c200720c */ /* 0x000fe40003fc6070 */
[----:B------:R-:W-:Y:S01]  /*24e10*/  LOP3.LUT R105, R132, 0xffff, RZ, 0xc0, !PT ;  /* 0x0000ffff84697812 */ /* 0x000fe200078ec0ff */
[----:B------:R1:W-:Y:S01]  /*24e20*/  ST.E.U16 [R120.64+0x1e], R104 ;  /* 0x00001e6878007985 */ /* 0x0003e2000c101504 */
[----:B------:R-:W-:Y:S01]  /*24e30*/  @!P1 PRMT R3, R177, 0x5410, RZ ;  /* 0x00005410b1039816 */ /* 0x000fe200000000ff */
[----:B------:R-:W-:Y:S01]  /*24e40*/  IMAD.MOV.U32 R177, RZ, RZ, R161 ;  /* 0x000000ffffb17224 */ /* 0x000fe200078e00a1 */
[----:B------:R-:W-:Y:S02]  /*24e50*/  ISETP.GE.U32.AND P1, PT, R194, R110, PT ;  /* 0x0000006ec200720c */ /* 0x000fe40003f26070 */
[--C-:B------:R-:W-:Y:S01]  /*24e60*/  SHF.R.U32.HI R110, RZ, 0x8, R105.reuse ;  /* 0x00000008ff6e7819 */ /* 0x100fe20000011669 */
[----:B------:R2:W-:Y:S01]  /*24e70*/  ST.E.U16 [R120.64+0x20], R3 ;  /* 0x0000200378007985 */ /* 0x0005e2000c101504 */
[----:B------:R-:W-:Y:S02]  /*24e80*/  PRMT R105, R202, 0x7632, R105 ;  /* 0x00007632ca697816 */ /* 0x000fe40000000069 */
[C---:B------:R-:W-:Y:S02]  /*24e90*/  PRMT R107, R147.reuse, 0x7610, R107 ;  /* 0x00007610936b7816 */ /* 0x040fe4000000006b */
[----:B------:R-:W-:Y:S02]  /*24ea0*/  LOP3.LUT R110, R110, 0xffff, RZ, 0xc0, !PT ;  /* 0x0000ffff6e6e7812 */ /* 0x000fe400078ec0ff */
[----:B-1----:R-:W-:Y:S01]  /*24eb0*/  SHF.R.U32.HI R104, RZ, 0x10, R132 ;  /* 0x00000010ff687819 */ /* 0x002fe20000011684 */
[----:B--2---:R-:W-:Y:S01]  /*24ec0*/  @!P2 HADD2 R144, -R106.H0_H0, -RZ.H0_H0 ;  /* 0xa00000ff6a90a230 */ /* 0x004fe20000000900 */
[----:B------:R-:W-:Y:S04]  /*24ed0*/  MUFU.EX2 R3, R168 ;  /* 0x000000a800037308 */ /* 0x000fe80000000800 */
[----:B------:R-:W-:Y:S01]  /*24ee0*/  PRMT R152, R144, 0x7610, R152 ;  /* 0x0000761090987816 */ /* 0x000fe20000000098 */
[----:B------:R1:W-:Y:S02]  /*24ef0*/  @!P2 STL.S16 [R1+0x120], R144 ;  /* 0x000120900100a387 */ /* 0x0003e40000100600 */
[----:B-1----:R-:W-:Y:S02]  /*24f00*/  PRMT R144, R106, 0x5410, R105 ;  /* 0x000054106a907816 */ /* 0x002fe40000000069 */
[----:B------:R-:W-:Y:S02]  /*24f10*/  @!P2 PRMT R106, R152, 0x5410, RZ ;  /* 0x00005410986aa816 */ /* 0x000fe400000000ff */
[----:B------:R-:W-:Y:S02]  /*24f20*/  ISETP.GE.U32.AND P2, PT, R194, R110, PT ;  /* 0x0000006ec200720c */ /* 0x000fe40003f46070 */
[----:B------:R-:W-:Y:S01]  /*24f30*/  LOP3.LUT R110, R104, 0xff, RZ, 0xc0, !PT ;  /* 0x000000ff686e7812 */ /* 0x000fe200078ec0ff */
[----:B------:R-:W-:Y:S01]  /*24f40*/  ST.E.U16 [R114.64+0x20], R106 ;  /* 0x0000206a72007985 */ /* 0x000fe2000c101504 */
[----:B------:R-:W-:Y:S01]  /*24f50*/  PRMT R104, R147, 0x7632, R104 ;  /* 0x0000763293687816 */ /* 0x000fe20000000068 */
[----:B------:R-:W-:Y:S01]  /*24f60*/  IMAD.WIDE.U32 R146, R146, -0x2daee0ad, RZ ;  /* 0xd2511f5392927825 */ /* 0x000fe200078e00ff */
[----:B------:R-:W-:Y:S02]  /*24f70*/  LOP3.LUT R152, R131, R149, R140, 0x96, !PT ;  /* 0x0000009583987212 */ /* 0x000fe400078e968c */
[----:B------:R-:W1:Y:S02]  /*24f80*/  MUFU.EX2 R131, R176 ;  /* 0x000000b000837308 */ /* 0x000e640000000800 */
[----:B------:R-:W-:Y:S05]  /*24f90*/  LOP3.LUT R150, R147, R191, R150, 0x96, !PT ;  /* 0x000000bf93967212 */ /* 0x000fea00078e9696 */
[----:B------:R-:W-:Y:S01]  /*24fa0*/  IMAD.WIDE.U32 R150, R150, -0x326172a9, RZ ;  /* 0xcd9e8d5796967825 */ /* 0x000fe200078e00ff */
[----:B-1----:R-:W-:Y:S01]  /*24fb0*/  F2FP.PACK_AB R171, R3, R131 ;  /* 0x0000008303ab723e */ /* 0x002fe200000000ff */
[----:B---3--:R-:W-:Y:S02]  /*24fc0*/  @!P0 HADD2 R148, -R105.H0_H0, -RZ.H0_H0 ;  /* 0xa00000ff69948230 */ /* 0x008fe40000000900 */
[----:B----4-:R-:W-:Y:S03]  /*24fd0*/  @!P5 HADD2 R145, -R107.H0_H0, -RZ.H0_H0 ;  /* 0xa00000ff6b91d230 */ /* 0x010fe60000000900 */
        /* <DEDUP_REMOVED lines=9> */
[----:B------:R-:W-:Y:S01]  /*25070*/  MUFU.EX2 R127, R192 ;  /* 0x000000c0007f7308 */ /* 0x000fe20000000800 */
[----:B------:R-:W-:Y:S01]  /*25080*/  SHF.R.U32.HI R110, RZ, 0x18, R132 ;  /* 0x00000018ff6e7819 */ /* 0x000fe20000011684 */
[----:B------:R-:W-:Y:S03]  /*25090*/  ST.E.U16 [R114.64+0x22], R105 ;  /* 0x0000226972007985 */ /* 0x000fe6000c101504 */
[----:B------:R-:W-:Y:S01]  /*250a0*/  ISETP.GE.U32.AND P5, PT, R194, R110, PT ;  /* 0x0000006ec200720c */ /* 0x000fe20003fa6070 */
[----:B------:R3:W-:Y:S04]  /*250b0*/  ST.E.U16 [R196.64+0x30], R107 ;  /* 0x0000306bc4007985 */ /* 0x0007e8000c101504 */
[----:B------:R3:W-:Y:S01]  /*250c0*/  MUFU.EX2 R110, R160 ;  /* 0x000000a0006e7308 */ /* 0x0007e20000000800 */
[----:B-1----:R-:W-:Y:S05]  /*250d0*/  LOP3.LUT R148, R139, R149, R140, 0x96, !PT ;  /* 0x000000958b947212 */ /* 0x002fea00078e968c */
[----:B------:R-:W-:Y:S04]  /*250e0*/  IMAD.WIDE.U32 R148, R148, -0x2daee0ad, RZ ;  /* 0xd2511f5394947825 */ /* 0x000fe800078e00ff */
[----:B--2---:R1:W2:Y:S01]  /*250f0*/  MUFU.EX2 R145, R193 ;  /* 0x000000c100917308 */ /* 0x0042a20000000800 */
[----:B------:R-:W-:Y:S02]  /*25100*/  LOP3.LUT R139, R149, R189, R146, 0x96, !PT ;  /* 0x000000bd958b7212 */ /* 0x000fe400078e9692 */
[----:B------:R-:W-:Y:S03]  /*25110*/  LOP3.LUT R146, R151, R225, R138, 0x96, !PT ;  /* 0x000000e197927212 */ /* 0x000fe600078e968a */
[----:B------:R-:W-:Y:S04]  /*25120*/  IMAD.WIDE.U32 R138, R139, -0x326172a9, RZ ;  /* 0xcd9e8d578b8a7825 */ /* 0x000fe800078e00ff */
[----:B------:R-:W2:Y:S01]  /*25130*/  MUFU.EX2 R140, R177 ;  /* 0x000000b1008c7308 */ /* 0x000ea20000000800 */
[----:B------:R-:W-:Y:S01]  /*25140*/  IMAD.WIDE.U32 R146, R146, -0x2daee0ad, RZ ;  /* 0xd2511f5392927825 */ /* 0x000fe200078e00ff */
[----:B------:R-:W-:Y:S02]  /*25150*/  LOP3.LUT R150, R139, R175, R150, 0x96, !PT ;  /* 0x000000af8b967212 */ /* 0x000fe400078e9696 */
[----:B---3--:R-:W-:Y:S02]  /*25160*/  PRMT R107, R186, 0x7610, R107 ;  /* 0x00007610ba6b7816 */ /* 0x008fe4000000006b */
[----:B------:R-:W-:Y:S01]  /*25170*/  LOP3.LUT R148, R147, R180, R148, 0x96, !PT ;  /* 0x000000b493947212 */ /* 0x000fe200078e9694 */
[----:B------:R-:W-:Y:S05]  /*25180*/  IMAD.WIDE.U32 R182, R150, -0x2daee0ad, RZ ;  /* 0xd2511f5396b67825 */ /* 0x000fea00078e00ff */
[----:B------:R-:W-:Y:S01]  /*25190*/  LOP3.LUT R160, R183, R174, R146, 0x96, !PT ;  /* 0x000000aeb7a07212 */ /* 0x000fe200078e9692 */
[----:B-1----:R1:W5:Y:S01]  /*251a0*/  LDL.LU R193, [R1+0x20c] ;  /* 0x00020c0001c17983 */ /* 0x0023620000300800 */
[----:B--2---:R-:W-:Y:S03]  /*251b0*/  F2FP.PACK_AB R172, R127, R145 ;  /* 0x000000917fac723e */ /* 0x004fe600000000ff */
[----:B------:R1:W5:Y:S04]  /*251c0*/  LDL.LU R192, [R1+0x208] ;  /* 0x0002080001c07983 */ /* 0x0003680000300800 */
[----:B------:R1:W2:Y:S01]  /*251d0*/  LDL.S16 R204, [R1+0x110] ;  /* 0x0001100001cc7983 */ /* 0x0002a20000100600 */
[----:B------:R-:W-:Y:S01]  /*251e0*/  F2FP.PACK_AB R164, R110, R140 ;  /* 0x0000008c6ea4723e */ /* 0x000fe200000000ff */
[----:B------:R-:W-:Y:S02]  /*251f0*/  IMAD.WIDE.U32 R176, R148, -0x326172a9, RZ ;  /* 0xcd9e8d5794b07825 */ /* 0x000fe400078e00ff */
[----:B------:R1:W3:Y:S02]  /*25200*/  LDL.S16 R181, [R1+0x10c] ;  /* 0x00010c0001b57983 */ /* 0x0002e40000100600 */
[----:B------:R-:W-:Y:S01]  /*25210*/  FADD.FTZ R139, R140, R154 ;  /* 0x0000009a8c8b7221 */ /* 0x000fe20000010000 */
[----:B------:R-:W-:Y:S01]  /*25220*/  LOP3.LUT R168, R177, R162, R138, 0x96, !PT ;  /* 0x000000a2b1a87212 */ /* 0x000fe200078e968a */
[----:B------:R-:W-:Y:S02]  /*25230*/  FADD.FTZ R138, R145, R155 ;  /* 0x0000009b918a7221 */ /* 0x000fe40000010000 */
[----:B------:R-:W-:Y:S01]  /*25240*/  FADD.FTZ R147, R110, R139 ;  /* 0x0000008b6e937221 */ /* 0x000fe20000010000 */
[----:B------:R-:W-:Y:S01]  /*25250*/  PRMT R110, R159, 0x7632, R110 ;  /* 0x000076329f6e7816 */ /* 0x000fe2000000006e */
[----:B------:R-:W-:Y:S01]  /*25260*/  FADD.FTZ R138, R127, R138 ;  /* 0x0000008a7f8a7221 */ /* 0x000fe20000010000 */
[----:B----4-:R-:W-:Y:S05]  /*25270*/  @!P6 HADD2 R161, -R104.H0_H0, -RZ.H0_H0 ;  /* 0xa00000ff68a1e230 */ /* 0x010fea0000000900 */
[----:B------:R-:W-:Y:S01]  /*25280*/  PRMT R146, R161, 0x7610, R146 ;  /* 0x00007610a1927816 */ /* 0x000fe20000000092 */
[----:B------:R4:W-:Y:S03]  /*25290*/  @!P6 STL.S16 [R1+0x114], R161 ;  /* 0x000114a10100e387 */ /* 0x0009e60000100600 */
[----:B------:R-:W-:Y:S01]  /*252a0*/  @!P6 PRMT R104, R146, 0x5410, RZ ;  /* 0x000054109268e816 */ /* 0x000fe200000000ff */
[----:B------:R1:W-:Y:S04]  /*252b0*/  STL [R1+0x180], R138 ;  /* 0x0001808a01007387 */ /* 0x0003e80000100800 */
[----:B------:R1:W-:Y:S04]  /*252c0*/  STL [R1+0x184], R147 ;  /* 0x0001849301007387 */ /* 0x0003e80000100800 */
[----:B------:R2:W-:Y:S01]  /*252d0*/  ST.E.U16 [R196.64+0x32], R104 ;  /* 0x00003268c4007985 */ /* 0x0005e2000c101504 */
[----:B----4-:R-:W-:Y:S04]  /*252e0*/  IMAD.WIDE.U32 R160, R160, -0x326172a9, RZ ;  /* 0xcd9e8d57a0a07825 */ /* 0x010fe800078e00ff */
[----:B-1----:R-:W-:Y:S01]  /*252f0*/  FADD.FTZ R138, R131, R153 ;  /* 0x00000099838a7221 */ /* 0x002fe20000010000 */
[----:B------:R-:W-:Y:S03]  /*25300*/  LOP3.LUT R127, R161, R219, R176, 0x96, !PT ;  /* 0x000000dba17f7212 */ /* 0x000fe600078e96b0 */
[----:B------:R-:W-:Y:S01]  /*25310*/  FADD.FTZ R140, R3, R138 ;  /* 0x0000008a038c7221 */ /* 0x000fe20000010000 */
[----:B------:R-:W-:Y:S01]  /*25320*/  PRMT R3, R159, 0x7610, R3 ;  /* 0x000076109f037816 */ /* 0x000fe20000000003 */
[----:B------:R-:W-:Y:S01]  /*25330*/  IMAD.WIDE.U32 R146, R157, -0x2daee0ad, RZ ;  /* 0xd2511f539d927825 */ /* 0x000fe200078e00ff */
[C---:B------:R-:W-:Y:S02]  /*25340*/  LOP3.LUT R131, R127.reuse, 0xff, RZ, 0xc0, !PT ;  /* 0x000000ff7f837812 */ /* 0x040fe400078ec0ff */
[----:B------:R-:W-:Y:S01]  /*25350*/  SHF.R.U32.HI R106, RZ, 0x18, R127 ;  /* 0x00000018ff6a7819 */ /* 0x000fe2000001167f */
[----:B------:R1:W-:Y:S01]  /*25360*/  STL [R1+0x40], R140 ;  /* 0x0000408c01007387 */ /* 0x0003e20000100800 */
[----:B------:R-:W-:Y:S02]  /*25370*/  ISETP.GE.U32.AND P6, PT, R194, R131, PT ;  /* 0x00000083c200720c */ /* 0x000fe40003fc6070 */
[----:B------:R-:W-:Y:S01]  /*25380*/  LOP3.LUT R131, R127, 0xffff, RZ, 0xc0, !PT ;  /* 0x0000ffff7f837812 */ /* 0x000fe200078ec0ff */
[----:B------:R4:W4:Y:S01]  /*25390*/  LDL.S16 R155, [R1+0x108] ;  /* 0x00010800019b7983 */ /* 0x0009220000100600 */
[----:B------:R-:W-:Y:S02]  /*253a0*/  LOP3.LUT R148, R147, R191, R142, 0x96, !PT ;  /* 0x000000bf93947212 */ /* 0x000fe400078e968e */
[----:B------:R-:W-:Y:S02]  /*253b0*/  SHF.R.U32.HI R131, RZ, 0x8, R131 ;  /* 0x00000008ff837819 */ /* 0x000fe40000011683 */
[----:B--2---:R-:W-:Y:S01]  /*253c0*/  PRMT R104, R199, 0x7610, R104 ;  /* 0x00007610c7687816 */ /* 0x004fe20000000068 */
[----:B------:R-:W-:Y:S01]  /*253d0*/  IMAD.WIDE.U32 R148, R148, -0x326172a9, RZ ;  /* 0xcd9e8d5794947825 */ /* 0x000fe200078e00ff */
[----:B------:R-:W-:Y:S01]  /*253e0*/  LOP3.LUT R131, R131, 0xffff, RZ, 0xc0, !PT ;  /* 0x0000ffff83837812 */ /* 0x000fe200078ec0ff */
[----:B------:R-:W-:Y:S01]  /*253f0*/  @!P4 HADD2 R204, -R3.H0_H0, -RZ.H0_H0 ;  /* 0xa00000ff03ccc230 */ /* 0x000fe20000000900 */
[----:B------:R-:W-:Y:S01]  /*25400*/  SHF.R.U32.HI R105, RZ, 0x10, R127 ;  /* 0x00000010ff697819 */ /* 0x000fe2000001167f */
[----:B---3--:R-:W-:Y:S03]  /*25410*/  @!P3 HADD2 R181, -R110.H0_H0, -RZ.H0_H0 ;  /* 0xa00000ff6eb5b230 */ /* 0x008fe60000000900 */
[----:B------:R-:W-:Y:S01]  /*25420*/  PRMT R139, R204, 0x7610, R139 ;  /* 0x00007610cc8b7816 */ /* 0x000fe2000000008b */
[----:B------:R2:W-:Y:S01]  /*25430*/  @!P4 STL.S16 [R1+0x110], R204 ;  /* 0x000110cc0100c387 */ /* 0x0005e20000100600 */
[----:B------:R-:W-:Y:S02]  /*25440*/  LOP3.LUT R105, R105, 0xff, RZ, 0xc0, !PT ;  /* 0x000000ff69697812 */ /* 0x000fe400078ec0ff */
[----:B------:R-:W-:Y:S01]  /*25450*/  PRMT R138, R181, 0x7610, R138 ;  /* 0x00007610b58a7816 */ /* 0x000fe2000000008a */
[----:B------:R3:W-:Y:S01]  /*25460*/  @!P3 STL.S16 [R1+0x10c], R181 ;  /* 0x00010cb50100b387 */ /* 0x0007e20000100600 */
[----:B-1----:R-:W-:Y:S03]  /*25470*/  PRMT R140, R3, 0x5410, R110 ;  /* 0x00005410038c7816 */ /* 0x002fe6000000006e */
[----:B------:R1:W4:Y:S01]  /*25480*/  LDL.S16 R221, [R1+0x104] ;  /* 0x0001040001dd7983 */ /* 0x0003220000100600 */
[----:B------:R-:W-:Y:S02]  /*25490*/  @!P4 PRMT R3, R139, 0x5410, RZ ;  /* 0x000054108b03c816 */ /* 0x000fe400000000ff */
[----:B------:R-:W-:Y:S01]  /*254a0*/  @!P3 PRMT R110, R138, 0x5410, RZ ;  /* 0x000054108a6eb816 */ /* 0x000fe200000000ff */
[----:B------:R-:W-:Y:S01]  /*254b0*/  IMAD.WIDE.U32 R138, R152, -0x2daee0ad, RZ ;  /* 0xd2511f53988a7825 */ /* 0x000fe200078e00ff */
[----:B------:R1:W5:Y:S01]  /*254c0*/  LDL.LU R191, [R1+0x204] ;  /* 0x0002040001bf7983 */ /* 0x0003620000300800 */
[C---:B------:R-:W-:Y:S02]  /*254d0*/  ISETP.GE.U32.AND P4, PT, R194.reuse, R131, PT ;  /* 0x00000083c200720c */ /* 0x040fe40003f86070 */
[----:B------:R-:W-:Y:S01]  /*254e0*/  ISETP.GE.U32.AND P3, PT, R194, R106, PT ;  /* 0x0000006ac200720c */ /* 0x000fe20003f66070 */
[----:B------:R1:W-:Y:S01]  /*254f0*/  ST.E.U16 [R112.64+0x30], R3 ;  /* 0x0000300370007985 */ /* 0x0003e2000c101504 */
[----:B------:R-:W-:Y:S02]  /*25500*/  LOP3.LUT R131, R139, R189, R146, 0x96, !PT ;  /* 0x000000bd8b837212 */ /* 0x000fe400078e9692 */
[----:B------:R-:W-:Y:S01]  /*25510*/  LOP3.LUT R146, R149, R225, R130, 0x96, !PT ;  /* 0x000000e195927212 */ /* 0x000fe200078e9682 */
[----:B------:R1:W5:Y:S01]  /*25520*/  LDL.LU R189, [R1+0x200] ;  /* 0x0002000001bd7983 */ /* 0x0003620000300800 */
[C---:B------:R-:W-:Y:S01]  /*25530*/  PRMT R106, R2.reuse, 0x7632, R106 ;  /* 0x00007632026a7816 */ /* 0x040fe2000000006a */
[----:B------:R-:W-:Y:S02]  /*25540*/  IMAD.WIDE.U32 R130, R131, -0x326172a9, RZ ;  /* 0xcd9e8d5783827825 */ /* 0x000fe400078e00ff */
[----:B------:R4:W4:Y:S01]  /*25550*/  LDL.S16 R223, [R1+0x100] ;  /* 0x0001000001df7983 */ /* 0x0009220000100600 */
[----:B------:R-:W-:Y:S01]  /*25560*/  PRMT R142, R2, 0x5410, R106 ;  /* 0x00005410028e7816 */ /* 0x000fe2000000006a */
[----:B------:R-:W-:Y:S01]  /*25570*/  IMAD.WIDE.U32 R146, R146, -0x2daee0ad, RZ ;  /* 0xd2511f5392927825 */ /* 0x000fe200078e00ff */
[----:B------:R-:W-:Y:S01]  /*25580*/  LOP3.LUT R148, R131, R175, R148, 0x96, !PT ;  /* 0x000000af83947212 */ /* 0x000fe200078e9694 */
[----:B--2---:R2:W2:Y:S03]  /*25590*/  LDL.S16 R204, [R1+0xfc] ;  /* 0x0000fc0001cc7983 */ /* 0x0044a60000100600 */
[----:B------:R-:W-:Y:S01]  /*255a0*/  LOP3.LUT R138, R147, R180, R138, 0x96, !PT ;  /* 0x000000b4938a7212 */ /* 0x000fe200078e968a */
[----:B---3--:R-:W-:Y:S01]  /*255b0*/  IMAD.WIDE.U32 R180, R148, -0x2daee0ad, RZ ;  /* 0xd2511f5394b47825 */ /* 0x008fe200078e00ff */
[----:B------:R3:W-:Y:S04]  /*255c0*/  ST.E.U16 [R112.64+0x32], R110 ;  /* 0x0000326e70007985 */ /* 0x0007e8000c101504 */
[----:B------:R-:W-:Y:S01]  /*255d0*/  LOP3.LUT R154, R181, R174, R146, 0x96, !PT ;  /* 0x000000aeb59a7212 */ /* 0x000fe200078e9692 */
[----:B------:R-:W-:Y:S01]  /*255e0*/  IMAD.WIDE.U32 R174, R138, -0x326172a9, RZ ;  /* 0xcd9e8d578aae7825 */ /* 0x000fe200078e00ff */
[----:B-1----:R-:W-:Y:S04]  /*255f0*/  PRMT R3, R199, 0x7632, R3 ;  /* 0x00007632c7037816 */ /* 0x002fe80000000003 */
[----:B------:R-:W-:Y:S02]  /*25600*/  LOP3.LUT R162, R175, R162, R130, 0x96, !PT ;  /* 0x000000a2afa27212 */ /* 0x000fe400078e9682 */
[----:B---3--:R-:W-:Y:S01]  /*25610*/  PRMT R110, R104, 0x5410, R3 ;  /* 0x00005410686e7816 */ /* 0x008fe20000000003 */
[----:B----4-:R-:W-:Y:S05]  /*25620*/  @!P1 HADD2 R155, -R2.H0_H0, -RZ.H0_H0 ;  /* 0xa00000ff029b9230 */ /* 0x010fea0000000900 */
[----:B------:R-:W-:Y:S01]  /*25630*/  PRMT R148, R155, 0x7610, R148 ;  /* 0x000076109b947816 */ /* 0x000fe20000000094 */
[----:B------:R1:W-:Y:S03]  /*25640*/  @!P1 STL.S16 [R1+0x108], R155 ;  /* 0x0001089b01009387 */ /* 0x0003e60000100600 */
[----:B------:R-:W-:Y:S02]  /*25650*/  @!P1 PRMT R2, R148, 0x5410, RZ ;  /* 0x0000541094029816 */ /* 0x000fe400000000ff */
[----:B------:R3:W4:Y:S01]  /*25660*/  LDL.S16 R148, [R1+0xe8] ;  /* 0x0000e80001947983 */ /* 0x0007220000100600 */
[----:B------:R-:W-:Y:S03]  /*25670*/  ISETP.GE.U32.AND P1, PT, R194, R105, PT ;  /* 0x00000069c200720c */ /* 0x000fe60003f26070 */
[----:B------:R3:W-:Y:S01]  /*25680*/  ST.E.U16 [R120.64+0x2e], R2 ;  /* 0x00002e0278007985 */ /* 0x0007e2000c101504 */
[----:B------:R-:W-:Y:S05]  /*25690*/  @!P2 HADD2 R221, -R106.H0_H0, -RZ.H0_H0 ;  /* 0xa00000ff6adda230 */ /* 0x000fea0000000900 */
[----:B------:R2:W-:Y:S01]  /*256a0*/  @!P2 STL.S16 [R1+0x104], R221 ;  /* 0x000104dd0100a387 */ /* 0x0005e20000100600 */
[----:B------:R-:W-:Y:S01]  /*256b0*/  PRMT R151, R221, 0x7610, R151 ;  /* 0x00007610dd977816 */ /* 0x000fe20000000097 */
[----:B-1----:R-:W-:Y:S03]  /*256c0*/  IMAD.WIDE.U32 R154, R154, -0x326172a9, RZ ;  /* 0xcd9e8d579a9a7825 */ /* 0x002fe600078e00ff */
[----:B------:R-:W-:Y:S02]  /*256d0*/  @!P2 PRMT R106, R151, 0x5410, RZ ;  /* 0x00005410976aa816 */ /* 0x000fe400000000ff */
[----:B------:R1:W4:Y:S01]  /*256e0*/  LDL.S16 R151, [R1+0xe0] ;  /* 0x0000e00001977983 */ /* 0x0003220000100600 */
[----:B------:R-:W-:Y:S03]  /*256f0*/  LOP3.LUT R127, R155, R219, R174, 0x96, !PT ;  /* 0x000000db9b7f7212 */ /* 0x000fe600078e96ae */
[----:B------:R1:W-:Y:S01]  /*25700*/  ST.E.U16 [R120.64+0x30], R106 ;  /* 0x0000306a78007985 */ /* 0x0003e2000c101504 */
[----:B------:R-:W-:Y:S01]  /*25710*/  @!P0 HADD2 R223, -R104.H0_H0, -RZ.H0_H0 ;  /* 0xa00000ff68df8230 */ /* 0x000fe20000000900 */
[----:B------:R-:W-:Y:S02]  /*25720*/  LOP3.LUT R105, R127, 0xff, RZ, 0xc0, !PT ;  /* 0x000000ff7f697812 */ /* 0x000fe400078ec0ff */
[----:B---3--:R-:W-:Y:S01]  /*25730*/  PRMT R2, R169, 0x7610, R2 ;  /* 0x00007610a9027816 */ /* 0x008fe20000000002 */
[----:B--2---:R-:W-:Y:S01]  /*25740*/  @!P5 HADD2 R204, -R3.H0_H0, -RZ.H0_H0 ;  /* 0xa00000ff03ccd230 */ /* 0x004fe20000000900 */
[----:B------:R-:W-:Y:S02]  /*25750*/  PRMT R202, R223, 0x7610, R202 ;  /* 0x00007610dfca7816 */ /* 0x000fe400000000ca */
[----:B------:R-:W-:Y:S02]  /*25760*/  ISETP.GE.U32.AND P2, PT, R194, R105, PT ;  /* 0x00000069c200720c */ /* 0x000fe40003f46070 */
[----:B------:R-:W-:Y:S02]  /*25770*/  @!P0 PRMT R104, R202, 0x5410, RZ ;  /* 0x00005410ca688816 */ /* 0x000fe400000000ff */
[----:B------:R-:W-:Y:S01]  /*25780*/  PRMT R152, R204, 0x7610, R152 ;  /* 0x00007610cc987816 */ /* 0x000fe20000000098 */
[----:B------:R2:W3:Y:S01]  /*25790*/  LDL.S16 R221, [R1+0xe4] ;  /* 0x0000e40001dd7983 */ /* 0x0004e20000100600 */
[----:B------:R-:W-:Y:S02]  /*257a0*/  LOP3.LUT R105, R127, 0xffff, RZ, 0xc0, !PT ;  /* 0x0000ffff7f697812 */ /* 0x000fe400078ec0ff */
[----:B------:R-:W-:Y:S01]  /*257b0*/  @!P5 PRMT R3, R152, 0x5410, RZ ;  /* 0x000054109803d816 */ /* 0x000fe200000000ff */
[----:B------:R-:W-:Y:S01]  /*257c0*/  @!P0 STL.S16 [R1+0x100], R223 ;  /* 0x000100df01008387 */ /* 0x000fe20000100600 */
[----:B------:R-:W-:Y:S03]  /*257d0*/  SHF.R.U32.HI R105, RZ, 0x8, R105 ;  /* 0x00000008ff697819 */ /* 0x000fe60000011669 */
[----:B------:R2:W-:Y:S01]  /*257e0*/  @!P5 STL.S16 [R1+0xfc], R204 ;  /* 0x0000fccc0100d387 */ /* 0x0005e20000100600 */
[----:B------:R-:W-:Y:S03]  /*257f0*/  LOP3.LUT R105, R105, 0xffff, RZ, 0xc0, !PT ;  /* 0x0000ffff69697812 */ /* 0x000fe600078ec0ff */
[----:B------:R3:W3:Y:S01]  /*25800*/  LDL.S16 R202, [R1+0xd8] ;  /* 0x0000d80001ca7983 */ /* 0x0006e20000100600 */
[----:B------:R-:W-:Y:S02]  /*25810*/  ISETP.GE.U32.AND P0, PT, R194, R105, PT ;  /* 0x00000069c200720c */ /* 0x000fe40003f06070 */
[----:B------:R-:W-:Y:S01]  /*25820*/  SHF.R.U32.HI R105, RZ, 0x18, R127 ;  /* 0x00000018ff697819 */ /* 0x000fe2000001167f */
[----:B------:R3:W3:Y:S01]  /*25830*/  LDL.S16 R152, [R1+0xd0] ;  /* 0x0000d00001987983 */ /* 0x0006e20000100600 */
[----:B-1----:R-:W-:Y:S02]  /*25840*/  PRMT R106, R186, 0x7632, R106 ;  /* 0x00007632ba6a7816 */ /* 0x002fe4000000006a */
[----:B------:R-:W-:Y:S01]  /*25850*/  ISETP.GE.U32.AND P5, PT, R194, R105, PT ;  /* 0x00000069c200720c */ /* 0x000fe20003fa6070 */
[----:B------:R1:W-:Y:S01]  /*25860*/  ST.E.U16 [R114.64+0x30], R104 ;  /* 0x0000306872007985 */ /* 0x0003e2000c101504 */
[----:B------:R-:W-:Y:S02]  /*25870*/  PRMT R105, R169, 0x7632, R105 ;  /* 0x00007632a9697816 */ /* 0x000fe40000000069 */
[----:B------:R-:W-:Y:S01]  /*25880*/  SHF.R.U32.HI R127, RZ, 0x10, R127 ;  /* 0x00000010ff7f7819 */ /* 0x000fe2000001167f */
[----:B------:R1:W-:Y:S03]  /*25890*/  ST.E.U16 [R114.64+0x32], R3 ;  /* 0x0000320372007985 */ /* 0x0003e6000c101504 */
[----:B------:R-:W-:Y:S01]  /*258a0*/  LOP3.LUT R127, R127, 0xff, RZ, 0xc0, !PT ;  /* 0x000000ff7f7f7812 */ /* 0x000fe200078ec0ff */
[----:B--2---:R2:W2:Y:S01]  /*258b0*/  LDL.S16 R204, [R1+0xd4] ;  /* 0x0000d40001cc7983 */ /* 0x0044a20000100600 */
[----:B-1----:R-:W-:Y:S02]  /*258c0*/  LOP3.LUT R104, R160, 0xff, RZ, 0xc0, !PT ;  /* 0x000000ffa0687812 */ /* 0x002fe400078ec0ff */
[----:B------:R-:W-:Y:S01]  /*258d0*/  PRMT R3, R184, 0x7610, R3 ;  /* 0x00007610b8037816 */ /* 0x000fe20000000003 */
[----:B----4-:R-:W-:Y:S05]  /*258e0*/  @!P6 HADD2 R148, -R2.H0_H0, -RZ.H0_H0 ;  /* 0xa00000ff0294e230 */ /* 0x010fea0000000900 */
[----:B------:R1:W-:Y:S01]  /*258f0*/  @!P6 STL.S16 [R1+0xe8], R148 ;  /* 0x0000e8940100e387 */ /* 0x0003e20000100600 */
[----:B------:R-:W-:Y:S01]  /*25900*/  PRMT R222, R148, 0x7610, R222 ;  /* 0x0000761094de7816 */ /* 0x000fe200000000de */
[----:B------:R-:W-:Y:S05]  /*25910*/  @!P1 HADD2 R151, -R107.H0_H0, -RZ.H0_H0 ;  /* 0xa00000ff6b979230 */ /* 0x000fea0000000900 */
[----:B------:R-:W-:Y:S02]  /*25920*/  PRMT R220, R151, 0x7610, R220 ;  /* 0x0000761097dc7816 */ /* 0x000fe400000000dc */
[----:B-1----:R-:W-:Y:S02]  /*25930*/  PRMT R148, R2, 0x5410, R105 ;  /* 0x0000541002947816 */ /* 0x002fe40000000069 */
[----:B------:R-:W-:Y:S02]  /*25940*/  @!P6 PRMT R2, R222, 0x5410, RZ ;  /* 0x00005410de02e816 */ /* 0x000fe400000000ff */
[----:B------:R-:W-:Y:S02]  /*25950*/  ISETP.GE.U32.AND P6, PT, R194, R104, PT ;  /* 0x00000068c200720c */ /* 0x000fe40003fc6070 */
[----:B------:R-:W-:Y:S01]  /*25960*/  SHF.R.U32.HI R104, RZ, 0x10, R160 ;  /* 0x00000010ff687819 */ /* 0x000fe200000116a0 */
[----:B------:R1:W-:Y:S03]  /*25970*/  ST.E.U16 [R196.64+0x40], R2 ;  /* 0x00004002c4007985 */ /* 0x0003e6000c101504 */
[----:B------:R-:W-:Y:S01]  /*25980*/  LOP3.LUT R104, R104, 0xff, RZ, 0xc0, !PT ;  /* 0x000000ff68687812 */ /* 0x000fe200078ec0ff */
[----:B---3--:R-:W-:Y:S05]  /*25990*/  @!P4 HADD2 R221, -R105.H0_H0, -RZ.H0_H0 ;  /* 0xa00000ff69ddc230 */ /* 0x008fea0000000900 */
[----:B------:R-:W-:Y:S01]  /*259a0*/  @!P4 STL.S16 [R1+0xe4], R221 ;  /* 0x0000e4dd0100c387 */ /* 0x000fe20000100600 */
[----:B------:R-:W-:Y:S03]  /*259b0*/  PRMT R147, R221, 0x7610, R147 ;  /* 0x00007610dd937816 */ /* 0x000fe60000000093 */
[----:B------:R3:W-:Y:S01]  /*259c0*/  @!P1 STL.S16 [R1+0xe0], R151 ;  /* 0x0000e09701009387 */ /* 0x0007e20000100600 */
[----:B------:R-:W-:Y:S01]  /*259d0*/  @!P4 PRMT R105, R147, 0x5410, RZ ;  /* 0x000054109369c816 */ /* 0x000fe200000000ff */
[----:B------:R-:W-:Y:S01]  /*259e0*/  @!P3 HADD2 R202, -R106.H0_H0, -RZ.H0_H0 ;  /* 0xa00000ff6acab230 */ /* 0x000fe20000000900 */
[----:B------:R-:W-:Y:S03]  /*259f0*/  PRMT R147, R107, 0x5410, R106 ;  /* 0x000054106b937816 */ /* 0x000fe6000000006a */
[----:B------:R4:W-:Y:S01]  /*25a00*/  ST.E.U16 [R196.64+0x42], R105 ;  /* 0x00004269c4007985 */ /* 0x0009e2000c101504 */
[----:B------:R-:W-:Y:S02]  /*25a10*/  @!P1 PRMT R107, R220, 0x5410, RZ ;  /* 0x00005410dc6b9816 */ /* 0x000fe400000000ff */
[----:B------:R-:W-:Y:S02]  /*25a20*/  PRMT R159, R202, 0x7610, R159 ;  /* 0x00007610ca9f7816 */ /* 0x000fe4000000009f */
[----:B------:R-:W-:Y:S01]  /*25a30*/  ISETP.GE.U32.AND P1, PT, R194, R127, PT ;  /* 0x0000007fc200720c */ /* 0x000fe20003f26070 */
[----:B------:R4:W-:Y:S01]  /*25a40*/  ST.E.U16 [R112.64+0x40], R107 ;  /* 0x0000406b70007985 */ /* 0x0009e2000c101504 */
[----:B------:R-:W-:Y:S02]  /*25a50*/  @!P3 PRMT R106, R159, 0x5410, RZ ;  /* 0x000054109f6ab816 */ /* 0x000fe400000000ff */
[----:B-1----:R-:W-:Y:S02]  /*25a60*/  PRMT R2, R184, 0x7632, R2 ;  /* 0x00007632b8027816 */ /* 0x002fe40000000002 */
[----:B------:R-:W-:Y:S01]  /*25a70*/  ISETP.GE.U32.AND P4, PT, R194, R104, PT ;  /* 0x00000068c200720c */ /* 0x000fe20003f86070 */
[----:B------:R1:W-:Y:S01]  /*25a80*/  ST.E.U16 [R112.64+0x42], R106 ;  /* 0x0000426a70007985 */ /* 0x0003e2000c101504 */
[----:B------:R-:W-:Y:S01]  /*25a90*/  LOP3.LUT R104, R160, 0xffff, RZ, 0xc0, !PT ;  /* 0x0000ffffa0687812 */ /* 0x000fe200078ec0ff */
[----:B------:R-:W-:Y:S01]  /*25aa0*/  @!P0 HADD2 R152, -R2.H0_H0, -RZ.H0_H0 ;  /* 0xa00000ff02988230 */ /* 0x000fe20000000900 */
[----:B------:R-:W-:Y:S02]  /*25ab0*/  SHF.R.U32.HI R127, RZ, 0x18, R160 ;  /* 0x00000018ff7f7819 */ /* 0x000fe400000116a0 */
[----:B------:R-:W-:Y:S01]  /*25ac0*/  SHF.R.U32.HI R104, RZ, 0x8, R104 ;  /* 0x00000008ff687819 */ /* 0x000fe20000011668 */
[----:B--2---:R-:W-:Y:S01]  /*25ad0*/  @!P2 HADD2 R204, -R3.H0_H0, -RZ.H0_H0 ;  /* 0xa00000ff03cca230 */ /* 0x004fe20000000900 */
[----:B---3--:R2:W3:Y:S01]  /*25ae0*/  LDL.S16 R151, [R1+0xc8] ;  /* 0x0000c80001977983 */ /* 0x0084e20000100600 */
[----:B------:R-:W-:Y:S02]  /*25af0*/  PRMT R201, R152, 0x7610, R201 ;  /* 0x0000761098c97816 */ /* 0x000fe400000000c9 */
[----:B------:R-:W-:Y:S01]  /*25b00*/  LOP3.LUT R104, R104, 0xffff, RZ, 0xc0, !PT ;  /* 0x0000ffff68687812 */ /* 0x000fe200078ec0ff */
[----:B------:R2:W-:Y:S01]  /*25b10*/  @!P3 STL.S16 [R1+0xd8], R202 ;  /* 0x0000d8ca0100b387 */ /* 0x0005e20000100600 */
[----:B------:R-:W-:Y:S02]  /*25b20*/  PRMT R169, R204, 0x7610, R169 ;  /* 0x00007610cca97816 */ /* 0x000fe400000000a9 */
[----:B------:R-:W-:Y:S01]  /*25b30*/  ISETP.GE.U32.AND P3, PT, R194, R127, PT ;  /* 0x0000007fc200720c */ /* 0x000fe20003f66070 */
[----:B------:R3:W3:Y:S01]  /*25b40*/  LDL.S16 R159, [R1+0xc0] ;  /* 0x0000c000019f7983 */ /* 0x0006e20000100600 */
[----:B----4-:R-:W-:Y:S02]  /*25b50*/  PRMT R105, R203, 0x7610, R105 ;  /* 0x00007610cb697816 */ /* 0x010fe40000000069 */
[----:B------:R-:W-:Y:S02]  /*25b60*/  LOP3.LUT R127, R154, 0xff, RZ, 0xc0, !PT ;  /* 0x000000ff9a7f7812 */ /* 0x000fe400078ec0ff */
[----:B------:R-:W-:Y:S02]  /*25b70*/  SHF.R.U32.HI R107, RZ, 0x10, R154 ;  /* 0x00000010ff6b7819 */ /* 0x000fe4000001169a */
[----:B-1----:R-:W-:Y:S01]  /*25b80*/  PRMT R106, R163, 0x7610, R106 ;  /* 0x00007610a36a7816 */ /* 0x002fe2000000006a */
[----:B--2---:R1:W2:Y:S04]  /*25b90*/  LDL.S16 R202, [R1+0xb8] ;  /* 0x0000b80001ca7983 */ /* 0x0042a80000100600 */
[----:B------:R-:W-:Y:S04]  /*25ba0*/  @!P2 STL.S16 [R1+0xd4], R204 ;  /* 0x0000d4cc0100a387 */ /* 0x000fe80000100600 */
[----:B------:R4:W-:Y:S02]  /*25bb0*/  @!P0 STL.S16 [R1+0xd0], R152 ;  /* 0x0000d09801008387 */ /* 0x0009e40000100600 */
[----:B----4-:R-:W-:Y:S02]  /*25bc0*/  PRMT R152, R3, 0x5410, R2 ;  /* 0x0000541003987816 */ /* 0x010fe40000000002 */
        /* <DEDUP_REMOVED lines=13> */
[----:B---3--:R-:W-:Y:S05]  /*25ca0*/  @!P1 HADD2 R151, -R105.H0_H0, -RZ.H0_H0 ;  /* 0xa00000ff69979230 */ /* 0x008fea0000000900 */
[----:B------:R1:W-:Y:S01]  /*25cb0*/  @!P1 STL.S16 [R1+0xc8], R151 ;  /* 0x0000c89701009387 */ /* 0x0003e20000100600 */
[----:B------:R-:W-:Y:S01]  /*25cc0*/  PRMT R145, R151, 0x7610, R145 ;  /* 0x0000761097917816 */ /* 0x000fe20000000091 */
[----:B------:R-:W-:Y:S02]  /*25cd0*/  @!P6 HADD2 R159, -R106.H0_H0, -RZ.H0_H0 ;  /* 0xa00000ff6a9fe230 */ /* 0x000fe40000000900 */
[----:B------:R3:W3:Y:S03]  /*25ce0*/  LDL.S16 R201, [R1+0xb0] ;  /* 0x0000b00001c97983 */ /* 0x0006e60000100600 */
[----:B------:R-:W-:Y:S01]  /*25cf0*/  PRMT R186, R159, 0x7610, R186 ;  /* 0x000076109fba7816 */ /* 0x000fe200000000ba */
[----:B--2---:R-:W-:Y:S01]  /*25d00*/  @!P5 HADD2 R202, -R104.H0_H0, -RZ.H0_H0 ;  /* 0xa00000ff68cad230 */ /* 0x004fe20000000900 */
[----:B-1----:R-:W-:Y:S02]  /*25d10*/  PRMT R151, R105, 0x5410, R104 ;  /* 0x0000541069977816 */ /* 0x002fe40000000068 */
[----:B------:R-:W-:Y:S02]  /*25d20*/  @!P1 PRMT R105, R145, 0x5410, RZ ;  /* 0x0000541091699816 */ /* 0x000fe400000000ff */
[----:B------:R1:W2:Y:S01]  /*25d30*/  LDL.S16 R145, [R1+0xac] ;  /* 0x0000ac0001917983 */ /* 0x0002a20000100600 */
        /* <DEDUP_REMOVED lines=17> */
[----:B----4-:R-:W-:Y:S03]  /*25e50*/  @!P2 HADD2 R169, -R107.H0_H0, -RZ.H0_H0 ;  /* 0xa00000ff6ba9a230 */ /* 0x010fe60000000900 */
[----:B-1----:R1:W4:Y:S02]  /*25e60*/  LDL.S16 R159, [R1+0xa8] ;  /* 0x0000a800019f7983 */ /* 0x0023240000100600 */
[----:B------:R-:W-:Y:S02]  /*25e70*/  PRMT R150, R169, 0x7610, R150 ;  /* 0x00007610a9967816 */ /* 0x000fe40000000096 */
[----:B------:R1:W-:Y:S02]  /*25e80*/  @!P2 STL.S16 [R1+0xb4], R169 ;  /* 0x0000b4a90100a387 */ /* 0x0003e40000100600 */
[----:B------:R-:W-:Y:S02]  /*25e90*/  @!P2 PRMT R107, R150, 0x5410, RZ ;  /* 0x00005410966ba816 */ /* 0x000fe400000000ff */
[----:B------:R2:W4:Y:S04]  /*25ea0*/  LDL.S16 R150, [R1+0x9c] ;  /* 0x00009c0001967983 */ /* 0x0005280000100600 */
        /* <DEDUP_REMOVED lines=12> */
[----:B--2---:R-:W-:Y:S05]  /*25f70*/  @!P3 HADD2 R145, -R2.H0_H0, -RZ.H0_H0 ;  /* 0xa00000ff0291b230 */ /* 0x004fea0000000900 */
[----:B------:R1:W-:Y:S01]  /*25f80*/  @!P3 STL.S16 [R1+0xac], R145 ;  /* 0x0000ac910100b387 */ /* 0x0003e20000100600 */
[----:B------:R-:W-:Y:S02]  /*25f90*/  PRMT R149, R145, 0x7610, R149 ;  /* 0x0000761091957816 */ /* 0x000fe40000000095 */
[----:B-1----:R-:W-:Y:S02]  /*25fa0*/  PRMT R145, R3, 0x5410, R2 ;  /* 0x0000541003917816 */ /* 0x002fe40000000002 */
[----:B------:R-:W-:Y:S01]  /*25fb0*/  @!P4 PRMT R3, R105, 0x5410, RZ ;  /* 0x000054106903c816 */ /* 0x000fe200000000ff */
[----:B----4-:R-:W-:Y:S01]  /*25fc0*/  @!P0 HADD2 R159, -R0.H0_H0, -RZ.H0_H0 ;  /* 0xa00000ff009f8230 */ /* 0x010fe20000000900 */
        /* <DEDUP_REMOVED lines=28> */
[C---:B------:R-:W-:Y:S02]  /*26190*/  PRMT R0, R205.reuse, 0x7610, R0 ;  /* 0x00007610cd007816 */ /* 0x040fe40000000000 */
        /* <DEDUP_REMOVED lines=12> */
[C---:B------:R-:W-:Y:S02]  /*26260*/  ISETP.GE.U32.AND P5, PT, R194.reuse, R3, PT ;  /* 0x00000003c200720c */ /* 0x040fe40003fa6070 */
        /* <DEDUP_REMOVED lines=288> */
[----:B------:R-:W-:Y:S02]  /*27470*/  SHF.R.U32.HI R111, RZ, 0x10, R160 ;  /* 0x00000010ff6f7819 */ /* 0x000fe400000116a0 */
[C---:B------:R-:W-:Y:S01]  /*27480*/  LOP3.LUT R110, R0.reuse, 0xffff, RZ, 0xc0, !PT ;  /* 0x0000ffff006e7812 */ /* 0x040fe200078ec0ff */
[C---:B------:R-:W-:Y:S02]  /*27490*/  HMMA.16816.F32 R8, R104.reuse, R124, R8 ;  /* 0x0000007c6808723c */ /* 0x040fe40000001808 */
[----:B------:R-:W-:Y:S02]  /*274a0*/  LOP3.LUT R111, R111, 0xff, RZ, 0xc0, !PT ;  /* 0x000000ff6f6f7812 */ /* 0x000fe400078ec0ff */
[----:B------:R-:W-:Y:S03]  /*274b0*/  SHF.R.U32.HI R110, RZ, 0x8, R110 ;  /* 0x00000008ff6e7819 */ /* 0x000fe6000001166e */
[----:B------:R-:W-:Y:S01]  /*274c0*/  LOP3.LUT R124, R0, 0xff, RZ, 0xc0, !PT ;  /* 0x000000ff007c7812 */ /* 0x000fe200078ec0ff */
[-C--:B------:R-:W-:Y:S01]  /*274d0*/  HMMA.16816.F32 R12, R104, R126.reuse, R12 ;  /* 0x0000007e680c723c */ /* 0x080fe2000000180c */
[----:B------:R-:W-:Y:S07]  /*274e0*/  SHF.R.U32.HI R125, RZ, 0x10, R0 ;  /* 0x00000010ff7d7819 */ /* 0x000fee0000011600 */
        /* <DEDUP_REMOVED lines=47> */
[----:B------:R-:W3:Y:S02]  /*277e0*/  LDSM.16.MT88.4 R124, [R190+0x9800] ;  /* 0x00980000be7c783b */ /* 0x000ee40000004200 */
[--C-:B------:R-:W-:Y:S01]  /*277f0*/  HSET2.LE.AND R107, R160, R173.reuse, PT ;  /* 0x000000ada06b7233 */ /* 0x100fe20003803000 */
[----:B------:R-:W-:Y:S01]  /*27800*/  PRMT R121, R129, 0x5410, R121 ;  /* 0x0000541081797816 */ /* 0x000fe20000000079 */
[--C-:B------:R-:W-:Y:S01]  /*27810*/  HSET2.LE.AND R105, R110, R173.reuse, PT ;  /* 0x000000ad6e697233 */ /* 0x100fe20003803000 */
[----:B------:R-:W-:Y:S01]  /*27820*/  PRMT R120, R120, 0x5410, R154 ;  /* 0x0000541078787816 */ /* 0x000fe2000000009a */
[--C-:B------:R-:W-:Y:S01]  /*27830*/  HSET2.LE.AND R106, R140, R173.reuse, PT ;  /* 0x000000ad8c6a7233 */ /* 0x100fe20003803000 */
[----:B------:R-:W-:Y:S01]  /*27840*/  PRMT R0, R0, 0x5410, R2 ;  /* 0x0000541000007816 */ /* 0x000fe20000000002 */
[----:B------:R-:W4:Y:S02]  /*27850*/  LDSM.16.MT88.4 R128, [R188+0xa800] ;  /* 0x00a80000bc80783b */ /* 0x000f240000004200 */
        /* <DEDUP_REMOVED lines=9> */
[----:B------:R-:W-:Y:S02]  /*278f0*/  LOP3.LUT R2, R169, R206, R182, 0x96, !PT ;  /* 0x000000cea9027212 */ /* 0x000fe400078e96b6 */
[----:B------:R-:W-:Y:S02]  /*27900*/  LOP3.LUT R112, R152, R112, RZ, 0xc0, !PT ;  /* 0x0000007098707212 */ /* 0x000fe400078ec0ff */
[-C--:B--2---:R-:W-:Y:S01]  /*27910*/  HMMA.16816.F32 R4, R104, R116.reuse, R4 ;  /* 0x000000746804723c */ /* 0x084fe20000001804 */
[----:B------:R-:W-:Y:S02]  /*27920*/  LOP3.LUT R113, R151, R113, RZ, 0xc0, !PT ;  /* 0x0000007197717212 */ /* 0x000fe400078ec0ff */
[----:B------:R-:W-:Y:S01]  /*27930*/  LOP3.LUT R114, R149, R114, RZ, 0xc0, !PT ;  /* 0x0000007295727212 */ /* 0x000fe200078ec0ff */
[----:B------:R-:W4:Y:S01]  /*27940*/  LDSM.16.MT88.4 R120, [R190+0xb800] ;  /* 0x00b80000be78783b */ /* 0x000f220000004200 */
[----:B------:R-:W-:Y:S02]  /*27950*/  LOP3.LUT R115, R150, R115, RZ, 0xc0, !PT ;  /* 0x0000007396737212 */ /* 0x000fe400078ec0ff */
[----:B------:R-:W-:Y:S02]  /*27960*/  LOP3.LUT R0, R163, R206, R180, 0x96, !PT ;  /* 0x000000cea3007212 */ /* 0x000fe400078e96b4 */
[----:B------:R-:W-:Y:S03]  /*27970*/  LOP3.LUT R110, R168, 0xffff, RZ, 0xc0, !PT ;  /* 0x0000ffffa86e7812 */ /* 0x000fe600078ec0ff */
[C---:B------:R-:W-:Y:S01]  /*27980*/  HMMA.16816.F32 R8, R112.reuse, R116, R8 ;  /* 0x000000747008723c */ /* 0x040fe20000001808 */
[----:B------:R-:W2:Y:S01]  /*27990*/  LDL R206, [R1+0x1b4] ;  /* 0x0001b40001ce7983 */ /* 0x000ea20000100800 */
[----:B------:R-:W-:Y:S03]  /*279a0*/  SHF.R.U32.HI R111, RZ, 0x10, R168 ;  /* 0x00000010ff6f7819 */ /* 0x000fe600000116a8 */
[----:B------:R-:W-:Y:S01]  /*279b0*/  LDSM.16.MT88.4 R152, [R188+0xac00] ;  /* 0x00ac0000bc98783b */ /* 0x000fe20000004200 */
[----:B------:R-:W-:Y:S02]  /*279c0*/  LOP3.LUT R111, R111, 0xff, RZ, 0xc0, !PT ;  /* 0x000000ff6f6f7812 */ /* 0x000fe400078ec0ff */
[-C--:B------:R-:W-:Y:S01]  /*279d0*/  HMMA.16816.F32 R12, R112, R118.reuse, R12 ;  /* 0x00000076700c723c */ /* 0x080fe2000000180c */
[C---:B------:R-:W-:Y:S03]  /*279e0*/  LOP3.LUT R116, R162.reuse, 0xffff, RZ, 0xc0, !PT ;  /* 0x0000ffffa2747812 */ /* 0x040fe600078ec0ff */
[----:B------:R-:W-:Y:S01]  /*279f0*/  SHF.R.U32.HI R117, RZ, 0x8, R110 ;  /* 0x00000008ff757819 */ /* 0x000fe2000001166e */
[----:B------:R-:W-:Y:S01]  /*27a00*/  LDSM.16.MT88.4 R144, [R190+0xac00] ;  /* 0x00ac0000be90783b */ /* 0x000fe20000004200 */
[----:B------:R-:W-:Y:S02]  /*27a10*/  SHF.R.U32.HI R110, RZ, 0x8, R116 ;  /* 0x00000008ff6e7819 */ /* 0x000fe40000011674 */
[C---:B------:R-:W-:Y:S01]  /*27a20*/  HMMA.16816.F32 R16, R104.reuse, R118, R16 ;  /* 0x000000766810723c */ /* 0x040fe20000001810 */
[----:B------:R-:W-:Y:S04]  /*27a30*/  SHF.R.U32.HI R116, RZ, 0x10, R0 ;  /* 0x00000010ff747819 */ /* 0x000fe80000011600 */
[----:B------:R-:W-:Y:S02]  /*27a40*/  LDSM.16.MT88.4 R180, [R188+0xbc00] ;  /* 0x00bc0000bcb4783b */ /* 0x000fe40000004200 */
[----:B------:R-:W-:Y:S01]  /*27a50*/  LOP3.LUT R118, R162, 0xff, RZ, 0xc0, !PT ;  /* 0x000000ffa2767812 */ /* 0x000fe200078ec0ff */
[-C--:B---3--:R-:W-:Y:S01]  /*27a60*/  HMMA.16816.F32 R20, R104, R124.reuse, R20 ;  /* 0x0000007c6814723c */ /* 0x088fe20000001814 */
[----:B------:R-:W-:Y:S03]  /*27a70*/  LOP3.LUT R119, R168, 0xff, RZ, 0xc0, !PT ;  /* 0x000000ffa8777812 */ /* 0x000fe600078ec0ff */
[----:B------:R-:W-:Y:S02]  /*27a80*/  SHF.R.U32.HI R168, RZ, 0x18, R168 ;  /* 0x00000018ffa87819 */ /* 0x000fe400000116a8 */
[----:B------:R-:W-:Y:S02]  /*27a90*/  PRMT R178, R119, 0x5410, R117 ;  /* 0x0000541077b27816 */ /* 0x000fe40000000075 */
[C---:B------:R-:W-:Y:S01]  /*27aa0*/  HMMA.16816.F32 R24, R112.reuse, R124, R24 ;  /* 0x0000007c7018723c */ /* 0x040fe20000001818 */
[----:B------:R-:W-:Y:S02]  /*27ab0*/  PRMT R179, R111, 0x5410, R168 ;  /* 0x000054106fb37816 */ /* 0x000fe400000000a8 */
[----:B------:R-:W3:Y:S01]  /*27ac0*/  LDSM.16.MT88.4 R168, [R188+0x9c00] ;  /* 0x009c0000bca8783b */ /* 0x000ee20000004200 */
[--C-:B------:R-:W-:Y:S01]  /*27ad0*/  SHF.R.U32.HI R111, RZ, 0x10, R2.reuse ;  /* 0x00000010ff6f7819 */ /* 0x100fe20000011602 */
[--C-:B------:R-:W-:Y:S01]  /*27ae0*/  HSET2.LE.AND R178, R178, R173.reuse, PT ;  /* 0x000000adb2b27233 */ /* 0x100fe20003803000 */
[----:B------:R-:W-:Y:S01]  /*27af0*/  SHF.R.U32.HI R117, RZ, 0x18, R2 ;  /* 0x00000018ff757819 */ /* 0x000fe20000011602 */
[--C-:B------:R-:W-:Y:S01]  /*27b00*/  HSET2.LE.AND R179, R179, R173.reuse, PT ;  /* 0x000000adb3b37233 */ /* 0x100fe20003803000 */
[-C--:B------:R-:W-:Y:S01]  /*27b10*/  HMMA.16816.F32 R28, R112, R126.reuse, R28 ;  /* 0x0000007e701c723c */ /* 0x080fe2000000181c */
[----:B------:R-:W-:Y:S03]  /*27b20*/  SHF.R.U32.HI R125, RZ, 0x10, R162 ;  /* 0x00000010ff7d7819 */ /* 0x000fe600000116a2 */
[----:B------:R-:W-:Y:S02]  /*27b30*/  PRMT R124, R118, 0x5410, R110 ;  /* 0x00005410767c7816 */ /* 0x000fe4000000006e */
[C---:B------:R-:W-:Y:S02]  /*27b40*/  LOP3.LUT R110, R2.reuse, 0xffff, RZ, 0xc0, !PT ;  /* 0x0000ffff026e7812 */ /* 0x040fe400078ec0ff */
[C---:B------:R-:W-:Y:S01]  /*27b50*/  HMMA.16816.F32 R32, R104.reuse, R126, R32 ;  /* 0x0000007e6820723c */ /* 0x040fe20000001820 */
[----:B------:R-:W-:Y:S03]  /*27b60*/  LOP3.LUT R118, R2, 0xff, RZ, 0xc0, !PT ;  /* 0x000000ff02767812 */ /* 0x000fe600078ec0ff */
[----:B------:R-:W-:Y:S02]  /*27b70*/  SHF.R.U32.HI R110, RZ, 0x8, R110 ;  /* 0x00000008ff6e7819 */ /* 0x000fe4000001166e */
[----:B------:R-:W-:Y:S02]  /*27b80*/  LOP3.LUT R111, R111, 0xff, RZ, 0xc0, !PT ;  /* 0x000000ff6f6f7812 */ /* 0x000fe400078ec0ff */
[-C--:B----4-:R-:W-:Y:S01]  /*27b90*/  HMMA.16816.F32 R36, R104, R128.reuse, R36 ;  /* 0x000000806824723c */ /* 0x090fe20000001824 */
[----:B------:R-:W-:Y:S02]  /*27ba0*/  SHF.R.U32.HI R126, RZ, 0x18, R162 ;  /* 0x00000018ff7e7819 */ /* 0x000fe400000116a2 */
[----:B------:R-:W4:Y:S01]  /*27bb0*/  LDSM.16.MT88.4 R160, [R190+0x9c00] ;  /* 0x009c0000bea0783b */ /* 0x000f220000004200 */
[----:B------:R-:W-:Y:S02]  /*27bc0*/  LOP3.LUT R2, R0, 0xffff, RZ, 0xc0, !PT ;  /* 0x0000ffff00027812 */ /* 0x000fe400078ec0ff */
[----:B------:R-:W-:Y:S02]  /*27bd0*/  SHF.R.U32.HI R119, RZ, 0x18, R0 ;  /* 0x00000018ff777819 */ /* 0x000fe40000011600 */
[C---:B------:R-:W-:Y:S01]  /*27be0*/  HMMA.16816.F32 R40, R112.reuse, R128, R40 ;  /* 0x000000807028723c */ /* 0x040fe20000001828 */
[----:B------:R-:W-:Y:S03]  /*27bf0*/  PRMT R110, R118, 0x5410, R110 ;  /* 0x00005410766e7816 */ /* 0x000fe6000000006e */
[----:B------:R-:W-:Y:S02]  /*27c00*/  PRMT R111, R111, 0x5410, R117 ;  /* 0x000054106f6f7816 */ /* 0x000fe40000000075 */
[----:B------:R-:W-:Y:S01]  /*27c10*/  SHF.R.U32.HI R2, RZ, 0x8, R2 ;  /* 0x00000008ff027819 */ /* 0x000fe20000011602 */
[--C-:B------:R-:W-:Y:S01]  /*27c20*/  HSET2.LE.AND R176, R110, R173.reuse, PT ;  /* 0x000000ad6eb07233 */ /* 0x100fe20003803000 */
[-C--:B------:R-:W-:Y:S01]  /*27c30*/  HMMA.16816.F32 R44, R112, R130.reuse, R44 ;  /* 0x00000082702c723c */ /* 0x080fe2000000182c */
[--C-:B------:R-:W-:Y:S03]  /*27c40*/  HSET2.LE.AND R177, R111, R173.reuse, PT ;  /* 0x000000ad6fb17233 */ /* 0x100fe60003803000 */
[----:B------:R-:W-:Y:S02]  /*27c50*/  LOP3.LUT R176, R159, R176, RZ, 0xc0, !PT ;  /* 0x000000b09fb07212 */ /* 0x000fe400078ec0ff */
[----:B------:R-:W-:Y:S02]  /*27c60*/  LOP3.LUT R177, R158, R177, RZ, 0xc0, !PT ;  /* 0x000000b19eb17212 */ /* 0x000fe400078ec0ff */
[C---:B------:R-:W-:Y:S01]  /*27c70*/  HMMA.16816.F32 R48, R104.reuse, R130, R48 ;  /* 0x000000826830723c */ /* 0x040fe20000001830 */
[----:B------:R-:W-:Y:S03]  /*27c80*/  LOP3.LUT R178, R157, R178, RZ, 0xc0, !PT ;  /* 0x000000b29db27212 */ /* 0x000fe600078ec0ff */
[----:B------:R-:W-:Y:S04]  /*27c90*/  LOP3.LUT R179, R156, R179, RZ, 0xc0, !PT ;  /* 0x000000b39cb37212 */ /* 0x000fe800078ec0ff */
        /* <DEDUP_REMOVED lines=24> */
[-C--:B---3--:R-:W-:Y:S01]  /*27e20*/  HMMA.16816.F32 R172, R176, R168.reuse, R4 ;  /* 0x000000a8b0ac723c */ /* 0x088fe20000001804 */
[----:B------:R-:W-:Y:S02]  /*27e30*/  LOP3.LUT R106, R164, R106, RZ, 0xc0, !PT ;  /* 0x0000006aa46a7212 */ /* 0x000fe400078ec0ff */
[----:B------:R-:W-:Y:S01]  /*27e40*/  LOP3.LUT R107, R3, R107, RZ, 0xc0, !PT ;  /* 0x0000006b036b7212 */ /* 0x000fe200078ec0ff */
[----:B------:R-:W-:Y:S06]  /*27e50*/  IMAD.MOV.U32 R3, RZ, RZ, R103 ;  /* 0x000000ffff037224 */ /* 0x000fec00078e0067 */
[C---:B------:R-:W-:Y:S08]  /*27e60*/  HMMA.16816.F32 R140, R104.reuse, R168, R8 ;  /* 0x000000a8688c723c */ /* 0x040ff00000001808 */
[-C--:B------:R-:W-:Y:S08]  /*27e70*/  HMMA.16816.F32 R136, R104, R170.reuse, R12 ;  /* 0x000000aa6888723c */ /* 0x080ff0000000180c */
[C---:B------:R-:W-:Y:S08]  /*27e80*/  HMMA.16816.F32 R168, R176.reuse, R170, R16 ;  /* 0x000000aab0a8723c */ /* 0x040ff00000001810 */
[-C--:B----4-:R-:W-:Y:S08]  /*27e90*/  HMMA.16816.F32 R164, R176, R160.reuse, R20 ;  /* 0x000000a0b0a4723c */ /* 0x090ff00000001814 */
        /* <DEDUP_REMOVED lines=8> */
[C---:B------:R-:W-:Y:S01]  /*27f20*/  HMMA.16816.F32 R116, R104.reuse, R144, R56 ;  /* 0x000000906874723c */ /* 0x040fe20000001838 */
[----:B--2---:R-:W-:Y:S07]  /*27f30*/  ISETP.GT.AND P1, PT, R245, R206, PT ;  /* 0x000000cef500720c */ /* 0x004fee0003f24270 */
        /* <DEDUP_REMOVED lines=15> */
.L_x_947:
[----:B-----5:R1:W5:Y:S04]  /*28030*/  LD.E R53, [R108.64+0xd8] ;  /* 0x0000d8046c357980 */ /* 0x020368000c101900 */
[----:B------:R1:W5:Y:S01]  /*28040*/  LD.E R4, [R108.64+0x17c] ;  /* 0x00017c046c047980 */ /* 0x000362000c101900 */
[----:B------:R-:W-:-:S02]  /*28050*/  MOV R8, 0x1f ;  /* 0x0000001f00087802 */ /* 0x000fc40000000f00 */
[----:B------:R-:W-:Y:S01]  /*28060*/  MOV R7, 0xffffffff ;  /* 0xffffffff00077802 */ /* 0x000fe20000000f00 */
[----:B------:R-:W-:Y:S05]  /*28070*/  BRA.DIV ~URZ, `(.L_x_951) ;  /* 0x00001fb27f007947 */ /* 0x000fea000b800000 */
[----:B------:R-:W2:Y:S04]  /*28080*/  LDL R0, [R1+0x180] ;  /* 0x0001800001007983 */ /* 0x000ea80000100800 */
[----:B--2---:R2:W3:Y:S02]  /*28090*/  SHFL.BFLY PT, R5, R0, 0x2, 0x1f ;  /* 0x0c401f0000057f89 */ /* 0x0044e400000e0000 */
.L_x_966:
        /* <DEDUP_REMOVED lines=19> */
.L_x_967:
        /* <DEDUP_REMOVED lines=290> */
.L_x_956:
[----:B------:R-:W-:Y:S05]  /*293f0*/  BSYNC B0 ;  /* 0x0000000000007941 */ /* 0x000fea0003800000 */
.L_x_955:
[----:B------:R-:W-:Y:S01]  /*29400*/  PLOP3.LUT P4, PT, PT, PT, PT, 0x80, 0x0 ;  /* 0x000000000000781c */ /* 0x000fe20003f8f070 */
[--C-:B------:R-:W-:Y:S01]  /*29410*/  IMAD.MOV.U32 R4, RZ, RZ, R58.reuse ;  /* 0x000000ffff047224 */ /* 0x100fe200078e003a */
[----:B------:R-:W-:Y:S02]  /*29420*/  SHF.R.S32.HI R5, RZ, 0x1f, R58 ;  /* 0x0000001fff057819 */ /* 0x000fe4000001143a */
[----:B------:R-:W-:-:S04]  /*29430*/  PRMT R0, RZ, 0x7610, R0 ;  /* 0x00007610ff007816 */ /* 0x000fc80000000000 */
.L_x_954:
[----:B-1----:R-:W-:Y:S05]  /*29440*/  BSYNC B1 ;  /* 0x0000000000017941 */ /* 0x002fea0003800000 */
.L_x_953:
        /* <DEDUP_REMOVED lines=11> */
.L_x_957:
        /* <DEDUP_REMOVED lines=76> */
.L_x_959:
[----:B---34-:R-:W-:Y:S05]  /*299c0*/  BSYNC B0 ;  /* 0x0000000000007941 */ /* 0x018fea0003800000 */
.L_x_958:
[----:B------:R-:W3:Y:S04]  /*299d0*/  LDL.LU R4, [R1+0x1f8] ;  /* 0x0001f80001047983 */ /* 0x000ee80000300800 */
[----:B------:R-:W4:Y:S04]  /*299e0*/  LDL R21, [R1+0x34] ;  /* 0x0000340001157983 */ /* 0x000f280000100800 */
        /* <DEDUP_REMOVED lines=29> */
.L_x_961:
[----:B--2---:R-:W-:Y:S05]  /*29bc0*/  BSYNC B0 ;  /* 0x0000000000007941 */ /* 0x004fea0003800000 */
.L_x_960:
        /* <DEDUP_REMOVED lines=20> */
.L_x_963:
[----:B------:R-:W-:Y:S05]  /*29d10*/  BSYNC B0 ;  /* 0x0000000000007941 */ /* 0x000fea0003800000 */
.L_x_962:
        /* <DEDUP_REMOVED lines=20> */
.L_x_965:
[----:B------:R-:W-:Y:S05]  /*29e60*/  BSYNC B0 ;  /* 0x0000000000007941 */ /* 0x000fea0003800000 */
.L_x_964:
[----:B-1----:R-:W-:Y:S01]  /*29e70*/  LEA.HI.SX32 R2, R52, 0x60, 0x1e ;  /* 0x0000006034027811 */ /* 0x002fe200078ff2ff */
[----:B------:R-:W-:Y:S01]  /*29e80*/  IMAD.MOV.U32 R3, RZ, RZ, 0x0 ;  /* 0x00000000ff037424 */ /* 0x000fe200078e00ff */
[----:B------:R-:W-:-:S02]  /*29e90*/  MOV R12, 0x70 ;  /* 0x00000070000c7802 */ /* 0x000fc40000000f00 */
[----:B------:R-:W-:-:S03]  /*29ea0*/  ISETP.GE.AND P0, PT, R2, R14, PT ;  /* 0x0000000e0200720c */ /* 0x000fc60003f06270 */
[----:B------:R-:W-:-:S10]  /*29eb0*/  IMAD.MOV.U32 R2, RZ, RZ, R12 ;  /* 0x000000ffff027224 */ /* 0x000fd400078e000c */
[----:B------:R-:W-:Y:S05]  /*29ec0*/  @P0 RET.REL.NODEC R2 `(_ZN5flash16flash_fwd_kernelI23Flash_fwd_kernel_traitsILi96ELi128ELi64ELi4ELb0ELb0EN7cutlass6half_tE19Flash_kernel_traitsILi96ELi128ELi64ELi4ES3_EELb1ELb0ELb1ELb1ELb0ELb0ELb0ELb1EEEvNS_16Flash_fwd_paramsE) ;  /* 0xfffd613002000950 */ /* 0x000fea0003c3ffff */
        /* <DEDUP_REMOVED lines=17> */
[----:B------:R-:W-:Y:S05]  /*29fe0*/  @P0 RET.REL.NODEC R4 `(_ZN5flash16flash_fwd_kernelI23Flash_fwd_kernel_traitsILi96ELi128ELi64ELi4ELb0ELb0EN7cutlass6half_tE19Flash_kernel_traitsILi96ELi128ELi64ELi4ES3_EELb1ELb0ELb1ELb1ELb0ELb0ELb0ELb1EEEvNS_16Flash_fwd_paramsE) ;  /* 0xfffd601004000950 */ /* 0x000fea0003c3ffff */
[----:B------:R2:W-:Y:S02]  /*29ff0*/  ST.E.128 [R2.64+0x80], R68 ;  /* 0x0000804402007985 */ /* 0x0005e4000c101d04 */
[----:B-12---:R-:W-:-:S02]  /*2a000*/  MOV R2, R12 ;  /* 0x0000000c00027202 */ /* 0x006fc40000000f00 */
[----:B------:R-:W-:-:S04]  /*2a010*/  MOV R3, 0x0 ;  /* 0x0000000000037802 */ /* 0x000fc80000000f00 */
[----:B------:R-:W-:Y:S05]  /*2a020*/  RET.REL.NODEC R2 `(_ZN5flash16flash_fwd_kernelI23Flash_fwd_kernel_traitsILi96ELi128ELi64ELi4ELb0ELb0EN7cutlass6half_tE19Flash_kernel_traitsILi96ELi128ELi64ELi4ES3_EELb1ELb0ELb1ELb1ELb0ELb0ELb0ELb1EEEvNS_16Flash_fwd_paramsE) ;  /* 0xfffd5fd002007950 */ /* 0x000fea0003c3ffff */
.L_x_951:
[----:B------:R2:W5:Y:S01]  /*2a030*/  LDL R0, [R1+0x180] ;  /* 0x0001800001007983 */ /* 0x0005620000100800 */
[----:B------:R-:W-:Y:S02]  /*2a040*/  MOV R3, 0x2 ;  /* 0x0000000200037802 */ /* 0x000fe40000000f00 */
[----:B------:R-:W-:Y:S02]  /*2a050*/  MOV R2, 0x2a070 ;  /* 0x0002a07000027802 */ /* 0x000fe40000000f00 */
[----:B-12--5:R-:W-:Y:S05]  /*2a060*/  CALL.REL.NOINC `($__internal_1_$__cuda_sm70_shflsync_bfly_p) ;  /* 0x0000027000007944 */ /* 0x026fea0003c00000 */
[----:B------:R-:W-:Y:S01]  /*2a070*/  MOV R5, R9 ;  /* 0x0000000900057202 */ /* 0x000fe20000000f00 */
[----:B------:R-:W-:Y:S05]  /*2a080*/  BRA `(.L_x_966) ;  /* 0xffffe01000007947 */ /* 0x000fea000383ffff */
.L_x_952:
[----:B------:R-:W-:Y:S01]  /*2a090*/  IMAD.MOV.U32 R0, RZ, RZ, R5 ;  /* 0x000000ffff007224 */ /* 0x000fe200078e0005 */
[----:B------:R-:W-:Y:S02]  /*2a0a0*/  MOV R3, 0x1 ;  /* 0x0000000100037802 */ /* 0x000fe40000000f00 */
[----:B------:R-:W-:Y:S02]  /*2a0b0*/  MOV R2, 0x2a0d0 ;  /* 0x0002a0d000027802 */ /* 0x000fe40000000f00 */
[----:B-1---5:R-:W-:Y:S05]  /*2a0c0*/  CALL.REL.NOINC `($__internal_1_$__cuda_sm70_shflsync_bfly_p) ;  /* 0x0000021000007944 */ /* 0x022fea0003c00000 */
[----:B------:R1:W5:Y:S01]  /*2a0d0*/  LDL R0, [R1+0x184] ;  /* 0x0001840001007983 */ /* 0x0003620000100800 */
[----:B------:R-:W-:Y:S01]  /*2a0e0*/  FADD.FTZ R57, R5, R9 ;  /* 0x0000000905397221 */ /* 0x000fe20000010000 */
[----:B------:R-:W-:Y:S02]  /*2a0f0*/  MOV R3, 0x2 ;  /* 0x0000000200037802 */ /* 0x000fe40000000f00 */
[----:B------:R-:W-:-:S02]  /*2a100*/  MOV R2, 0x2a120 ;  /* 0x0002a12000027802 */ /* 0x000fc40000000f00 */
[----:B-1---5:R-:W-:Y:S05]  /*2a110*/  CALL.REL.NOINC `($__internal_1_$__cuda_sm70_shflsync_bfly_p) ;  /* 0x000001c000007944 */ /* 0x022fea0003c00000 */
[----:B------:R-:W2:Y:S01]  /*2a120*/  LDL.LU R0, [R1+0x184] ;  /* 0x0001840001007983 */ /* 0x000ea20000300800 */
[----:B------:R-:W-:-:S02]  /*2a130*/  MOV R3, 0x1 ;  /* 0x0000000100037802 */ /* 0x000fc40000000f00 */
[----:B------:R-:W-:Y:S01]  /*2a140*/  MOV R2, 0x2a170 ;  /* 0x0002a17000027802 */ /* 0x000fe20000000f00 */
[----:B--2---:R-:W-:Y:S02]  /*2a150*/  FADD.FTZ R0, R0, R9 ;  /* 0x0000000900007221 */ /* 0x004fe40000010000 */
[----:B------:R-:W-:Y:S05]  /*2a160*/  CALL.REL.NOINC `($__internal_1_$__cuda_sm70_shflsync_bfly_p) ;  /* 0x0000017000007944 */ /* 0x000fea0003c00000 */
[----:B------:R-:W-:Y:S02]  /*2a170*/  FADD.FTZ R56, R0, R9 ;  /* 0x0000000900387221 */ /* 0x000fe40000010000 */
[----:B------:R1:W5:Y:S01]  /*2a180*/  LDL R0, [R1+0x40] ;  /* 0x0000400001007983 */ /* 0x0003620000100800 */
[----:B------:R-:W-:Y:S02]  /*2a190*/  MOV R3, 0x2 ;  /* 0x0000000200037802 */ /* 0x000fe40000000f00 */
[----:B------:R-:W-:Y:S02]  /*2a1a0*/  MOV R2, 0x2a1c0 ;  /* 0x0002a1c000027802 */ /* 0x000fe40000000f00 */
[----:B-1---5:R-:W-:Y:S05]  /*2a1b0*/  CALL.REL.NOINC `($__internal_1_$__cuda_sm70_shflsync_bfly_p) ;  /* 0x0000012000007944 */ /* 0x022fea0003c00000 */
[----:B------:R-:W2:Y:S01]  /*2a1c0*/  LDL.LU R0, [R1+0x40] ;  /* 0x0000400001007983 */ /* 0x000ea20000300800 */
[----:B------:R-:W-:Y:S02]  /*2a1d0*/  MOV R3, 0x1 ;  /* 0x0000000100037802 */ /* 0x000fe40000000f00 */
[----:B------:R-:W-:Y:S01]  /*2a1e0*/  MOV R2, 0x2a220 ;  /* 0x0002a22000027802 */ /* 0x000fe20000000f00 */
[----:B--2---:R-:W-:-:S05]  /*2a1f0*/  FADD.FTZ R55, R0, R9 ;  /* 0x0000000900377221 */ /* 0x004fca0000010000 */
[----:B------:R-:W-:Y:S02]  /*2a200*/  MOV R0, R55 ;  /* 0x0000003700007202 */ /* 0x000fe40000000f00 */
[----:B------:R-:W-:Y:S05]  /*2a210*/  CALL.REL.NOINC `($__internal_1_$__cuda_sm70_shflsync_bfly_p) ;  /* 0x000000c000007944 */ /* 0x000fea0003c00000 */
[----:B------:R1:W5:Y:S01]  /*2a220*/  LDL R0, [R1+0x44] ;  /* 0x0000440001007983 */ /* 0x0003620000100800 */
[----:B------:R-:W-:Y:S01]  /*2a230*/  FADD.FTZ R55, R55, R9 ;  /* 0x0000000937377221 */ /* 0x000fe20000010000 */
        /* <DEDUP_REMOVED lines=9> */
[----:B------:R-:W-:Y:S05]  /*2a2d0*/  BRA `(.L_x_967) ;  /* 0xffffdef000007947 */ /* 0x000fea000383ffff */
        .weak           $__internal_1_$__cuda_sm70_shflsync_bfly_p
        .type           $__internal_1_$__cuda_sm70_shflsync_bfly_p,@function
        .size           $__internal_1_$__cuda_sm70_shflsync_bfly_p,(.L_x_1024 - $__internal_1_$__cuda_sm70_shflsync_bfly_p)
$__internal_1_$__cuda_sm70_shflsync_bfly_p:
[----:B------:R-:W-:Y:S04]  /*2a2e0*/  WARPSYNC R7 ;  /* 0x0000000700007348 */ /* 0x000fe80003800000 */
[----:B------:R1:W2:Y:S02]  /*2a2f0*/  SHFL.BFLY PT, R9, R0, R3, R8 ;  /* 0x0c00000300097389 */ /* 0x0002a400000e0008 */
[----:B-1----:R-:W-:-:S04]  /*2a300*/  MOV R3, 0x0 ;  /* 0x0000000000037802 */ /* 0x002fc80000000f00 */
[----:B--2---:R-:W-:Y:S05]  /*2a310*/  RET.REL.NODEC R2 `(_ZN5flash16flash_fwd_kernelI23Flash_fwd_kernel_traitsILi96ELi128ELi64ELi4ELb0ELb0EN7cutlass6half_tE19Flash_kernel_traitsILi96ELi128ELi64ELi4ES3_EELb1ELb0ELb1ELb1ELb0ELb0ELb0ELb1EEEvNS_16Flash_fwd_paramsE) ;  /* 0xfffd5ce002007950 */ /* 0x004fea0003c3ffff */
.L_x_968:
        /* <DEDUP_REMOVED lines=14> */
.L_x_1024:


//--------------------- .text._ZN5flash16flash_fwd_kernelI23Flash_fwd_kernel_traitsILi96ELi128ELi64ELi4ELb0ELb0EN7cutlass6half_tE19Flash_kernel_traitsILi96ELi128ELi64ELi4ES3_EELb0ELb0ELb1ELb1ELb0ELb0ELb1ELb0EEEvNS_16Flash_fwd_paramsE --------------------------
	.section	.text._ZN5flash16flash_fwd_kernelI23Flash_fwd_kernel_traitsILi96ELi128ELi64ELi4ELb0ELb0EN7cutlass6half_tE19Flash_kernel_traitsILi96ELi128ELi64ELi4ES3_EELb0ELb0ELb1ELb1ELb0ELb0ELb1ELb0EEEvNS_16Flash_fwd_paramsE,"ax",@progbits
	.sectioninfo	@"SHI_REGISTERS=255"
	.align	128
        .global         _ZN5flash16flash_fwd_kernelI23Flash_fwd_kernel_traitsILi96ELi128ELi64ELi4ELb0ELb0EN7cutlass6half_tE19Flash_kernel_traitsILi96ELi128ELi64ELi4ES3_EELb0ELb0ELb1ELb1ELb0ELb0ELb1ELb0EEEvNS_16Flash_fwd_paramsE
        .type           _ZN5flash16flash_fwd_kernelI23Flash_fwd_kernel_traitsILi96ELi128ELi64ELi4ELb0ELb0EN7cutlass6half_tE19Flash_kernel_traitsILi96ELi128ELi64ELi4ES3_EELb0ELb0ELb1ELb1ELb0ELb0ELb1ELb0EEEvNS_16Flash_fwd_paramsE,@function
        .size           _ZN5flash16flash_fwd_kernelI23Flash_fwd_kernel_traitsILi96ELi128ELi64ELi4ELb0ELb0EN7cutlass6half_tE19Flash_kernel_traitsILi96ELi128ELi64ELi4ES3_EELb0ELb0ELb1ELb1ELb0ELb0ELb1ELb0EEEvNS_16Flash_fwd_paramsE,(.L_x_1049 - _ZN5flash16flash_fwd_kernelI23Flash_fwd_kernel_traitsILi96ELi128ELi64ELi4ELb0ELb0EN7cutlass6half_tE19Flash_kernel_traitsILi96ELi128ELi64ELi4ES3_EELb0ELb0ELb1ELb1ELb0ELb0ELb1ELb0EEEvNS_16Flash_fwd_paramsE)
        .other          _ZN5flash16flash_fwd_kernelI23Flash_fwd_kernel_traitsILi96ELi128ELi64ELi4ELb0ELb0EN7cutlass6half_tE19Flash_kernel_traitsILi96ELi128ELi64ELi4ES3_EELb0ELb0ELb1ELb1ELb0ELb0ELb1ELb0EEEvNS_16Flash_fwd_paramsE,@"STO_CUDA_ENTRY STV_DEFAULT"
_ZN5flash16flash_fwd_kernelI23Flash_fwd_kernel_traitsILi96ELi128ELi64ELi4ELb0ELb0EN7cutlass6half_tE19Flash_kernel_traitsILi96ELi128ELi64ELi4ES3_EELb0ELb0ELb1ELb1ELb0ELb0ELb1ELb0EEEvNS_16Flash_fwd_paramsE:
.text._ZN5flash16flash_fwd_kernelI23Flash_fwd_kernel_traitsILi96ELi128ELi64ELi4ELb0ELb0EN7cutlass6half_tE19Flash_kernel_traitsILi96ELi128ELi64ELi4ES3_EELb0ELb0ELb1ELb1ELb0ELb0ELb1ELb0EEEvNS_16Flash_fwd_paramsE:
        /* <DEDUP_REMOVED lines=37> */
.L_x_969:
[----:B-1--4-:R-:W-:Y:S02]  /*0250*/  MOV R0, c[0x0][0x218] ;  /* 0x0000860000007a02 */ /* 0x012fe40000000f00 */
.L_x_970:
        /* <DEDUP_REMOVED lines=12> */
[C---:B------:R-:W-:Y:S02]  /*0320*/  IADD3 R3, R65.reuse, R32, -R226 ;  /* 0x0000002041037210 */ /* 0x040fe40007ffe8e2 */
[----:B------:R-:W-:Y:S02]  /*0330*/  IADD3 R0, -R226, 0xbf, R32 ;  /* 0x000000bfe2007810 */ /* 0x000fe40007ffe120 */
[----:B------:R-:W-:Y:S02]  /*0340*/  IADD3 R2, R65, 0x3f, RZ ;  /* 0x0000003f41027810 */ /* 0x000fe40007ffe0ff */
[----:B------:R-:W-:Y:S02]  /*0350*/  IADD3 R3, R3, -c[0x0][0x2e4], RZ ;  /* 0x8000b90003037a10 */ /* 0x000fe40007ffe0ff */
[----:B------:R-:W-:Y:S02]  /*0360*/  IADD3 R0, R0, c[0x0][0x2e8], R65 ;  /* 0x0000ba0000007a10 */ /* 0x000fe40007ffe041 */
        /* <DEDUP_REMOVED lines=9> */
[----:B------:R-:W-:Y:S02]  /*0400*/  IMNMX R224, RZ, R2, !PT ;  /* 0x00000002ffe07217 */ /* 0x000fe40007800200 */
[----:B------:R-:W-:-:S03]  /*0410*/  IMNMX R33, R3, R0, PT ;  /* 0x0000000003217217 */ /* 0x000fc60003800200 */
        /* <DEDUP_REMOVED lines=73> */
.L_x_973:
[----:B------:R-:W-:Y:S05]  /*08b0*/  BSYNC B0 ;  /* 0x0000000000007941 */ /* 0x000fea0003800000 */
.L_x_972:
        /* <DEDUP_REMOVED lines=20> */
.L_x_975:
[----:B------:R-:W-:Y:S05]  /*0a00*/  BSYNC B0 ;  /* 0x0000000000007941 */ /* 0x000fea0003800000 */
.L_x_974:
        /* <DEDUP_REMOVED lines=20> */
.L_x_977:
[----:B------:R-:W-:Y:S05]  /*0b50*/  BSYNC B0 ;  /* 0x0000000000007941 */ /* 0x000fea0003800000 */
.L_x_976:
        /* <DEDUP_REMOVED lines=20> */
.L_x_979:
[----:B------:R-:W-:Y:S05]  /*0ca0*/  BSYNC B0 ;  /* 0x0000000000007941 */ /* 0x000fea0003800000 */
.L_x_978:
        /* <DEDUP_REMOVED lines=35> */
.L_x_971:
        /* <DEDUP_REMOVED lines=28> */
.L_x_980:
        /* <DEDUP_REMOVED lines=41> */
.L_x_981:
        /* <DEDUP_REMOVED lines=8> */
[CC--:B------:R-:W-:Y:S01]  /*13b0*/  LEA.HI R27, R5.reuse, R30.reuse, RZ, 0x4 ;  /* 0x0000001e051b7211 */ /* 0x0c0fe200078f20ff */
        /* <DEDUP_REMOVED lines=45> */
[C---:B------:R-:W-:Y:S01]  /*1690*/  IMAD R0, R8.reuse, c[0x0][0x1bc], R0 ;  /* 0x00006f0008007a24 */ /* 0x040fe200078e0200 */
        /* <DEDUP_REMOVED lines=52> */
.L_x_983:
[----:B------:R-:W-:Y:S05]  /*19e0*/  BSYNC B0 ;  /* 0x0000000000007941 */ /* 0x000fea0003800000 */
.L_x_982:
        /* <DEDUP_REMOVED lines=37> */
.L_x_985:
[----:B------:R-:W-:Y:S05]  /*1c40*/  BSYNC B0 ;  /* 0x0000000000007941 */ /* 0x000fea0003800000 */
.L_x_984:
        /* <DEDUP_REMOVED lines=37> */
.L_x_987:
[----:B------:R-:W-:Y:S05]  /*1ea0*/  BSYNC B0 ;  /* 0x0000000000007941 */ /* 0x000fea0003800000 */
.L_x_986:
        /* <DEDUP_REMOVED lines=40> */
.L_x_989:
[----:B------:R-:W-:Y:S05]  /*2130*/  BSYNC B0 ;  /* 0x0000000000007941 */ /* 0x000fea0003800000 */
.L_x_988:
[----:B------:R-:W-:Y:S01]  /*2140*/  IADD3 R12, R33, -0x1, RZ ;  /* 0xffffffff210c7810 */ /* 0x000fe20007ffe0ff */
[----:B------:R-:W-:Y:S01]  /*2150*/  BSSY B0, `(.L_x_990) ;  /* 0x000002a000007945 */ /* 0x000fe20003800000 */
[----:B------:R-:W-:Y:S01]  /*2160*/  MOV R250, R42 ;  /* 0x0000002a00fa7202 */ /* 0x000fe20000000f00 */
[----:B------:R-:W-:Y:S01]  /*2170*/  IMAD.MOV.U32 R250, RZ, RZ, R40 ;  /* 0x000000fffffa7224 */ /* 0x000fe200078e0028 */
[----:B------:R-:W-:Y:S01]  /*2180*/  MOV R251, R43 ;  /* 0x0000002b00fb7202 */ /* 0x000fe20000000f00 */
[C---:B------:R-:W-:Y:S01]  /*2190*/  IMAD R13, R12.reuse, -0x40, R65 ;  /* 0xffffffc00c0d7824 */ /* 0x040fe200078e0241 */
[----:B------:R-:W-:Y:S01]  /*21a0*/  MOV R225, R12 ;  /* 0x0000000c00e17202 */ /* 0x000fe20000000f00 */
[----:B------:R-:W-:Y:S01]  /*21b0*/  IMAD R0, R12, UR8, RZ ;  /* 0x000000080c007c24 */ /* 0x000fe2000f8e02ff */
[----:B---3--:R-:W-:Y:S01]  /*21c0*/  SHF.R.S32.HI R14, RZ, 0x1f, R12 ;  /* 0x0000001fff0e7819 */ /* 0x008fe2000001140c */
[----:B------:R3:W-:Y:S01]  /*21d0*/  STL.64 [R1+0x40], R250 ;  /* 0x000040fa01007387 */ /* 0x0007e20000100a00 */
[----:B------:R-:W-:Y:S01]  /*21e0*/  ISETP.GE.AND P0, PT, R4, R13, PT ;  /* 0x0000000d0400720c */ /* 0x000fe20003f06270 */
[----:B------:R-:W-:-:S02]  /*21f0*/  IMAD.WIDE.U32 R6, R12, UR9, R250 ;  /* 0x000000090c067c25 */ /* 0x000fc4000f8e00fa */
[----:B------:R3:W-:Y:S02]  /*2200*/  STL [R1], R225 ;  /* 0x000000e101007387 */ /* 0x0007e40000100800 */
[----:B------:R-:W-:-:S04]  /*2210*/  IMAD R0, R14, UR9, R0 ;  /* 0x000000090e007c24 */ /* 0x000fc8000f8e0200 */
[----:B------:R-:W-:-:S04]  /*2220*/  IMAD.IADD R0, R7, 0x1, R0 ;  /* 0x0000000107007824 */ /* 0x000fc800078e0200 */
        /* <DEDUP_REMOVED lines=28> */
.L_x_991:
[----:B------:R-:W-:Y:S05]  /*23f0*/  BSYNC B0 ;  /* 0x0000000000007941 */ /* 0x000fea0003800000 */
.L_x_990:
        /* <DEDUP_REMOVED lines=34> */
.L_x_993:
[----:B------:R-:W-:Y:S05]  /*2620*/  BSYNC B0 ;  /* 0x0000000000007941 */ /* 0x000fea0003800000 */
.L_x_992:
[----:B------:R-:W-:Y:S01]  /*2630*/  ISETP.NE.U32.AND P1, PT, RZ, c[0x0][0x318], PT ;  /* 0x0000c600ff007a0c */ /* 0x000fe20003f25070 */
[----:B------:R-:W0:Y:S01]  /*2640*/  LDGDEPBAR ;  /* 0x00000000000079af */ /* 0x000e220000000000 */
[----:B------:R-:W-:Y:S01]  /*2650*/  ULDC.64 UR4, c[0x0][0x1a0] ;  /* 0x0000680000047ab9 */ /* 0x000fe20000000a00 */
[----:B----4-:R-:W-:Y:S01]  /*2660*/  IMAD.MOV.U32 R10, RZ, RZ, R38 ;  /* 0x000000ffff0a7224 */ /* 0x010fe200078e0026 */
        /* <DEDUP_REMOVED lines=10> */
[----:B------:R-:W4:Y:S01]  /*2710*/  @P1 LDG.E R8, [R8.64] ;  /* 0x0000000c08081981 */ /* 0x000f22000c1e1900 */
[----:B------:R-:W-:Y:S01]  /*2720*/  ISETP.GE.AND P0, PT, R4, R13, PT ;  /* 0x0000000d0400720c */ /* 0x000fe20003f06270 */
[----:B------:R-:W4:Y:S01]  /*2730*/  @P1 MUFU.RCP R7, c[0x0][0x238] ;  /* 0x00008e0000071b08 */ /* 0x000f220000001000 */
[----:B------:R-:W-:Y:S01]  /*2740*/  LOP3.LUT R0, R28, 0xffffffe0, RZ, 0xc0, !PT ;  /* 0xffffffe01c007812 */ /* 0x000fe200078ec0ff */
[----:B------:R-:W-:Y:S01]  /*2750*/  BAR.SYNC.DEFER_BLOCKING 0x0 ;  /* 0x0000000000007b1d */ /* 0x000fe20000010000 */
[----:B------:R-:W-:Y:S01]  /*2760*/  USHF.L.U64.HI UR6, UR4, UR6, UR5 ;  /* 0x0000000604067299 */ /* 0x000fe20008010205 */
[----:B------:R-:W-:Y:S01]  /*2770*/  IMAD.MOV.U32 R10, RZ, RZ, R36 ;  /* 0x000000ffff0a7224 */ /* 0x000fe200078e0024 */
[----:B------:R-:W-:Y:S01]  /*2780*/  USHF.L.U32 UR14, UR4, 0x6, URZ ;  /* 0x00000006040e7899 */ /* 0x000fe2000800063f */
[----:B------:R-:W-:Y:S02]  /*2790*/  IMAD.IADD R0, R30, 0x1, -R0 ;  /* 0x000000011e007824 */ /* 0x000fe400078e0a00 */
[----:B------:R-:W-:Y:S01]  /*27a0*/  BSSY B0, `(.L_x_994) ;  /* 0x000002e000007945 */ /* 0x000fe20003800000 */
[C---:B------:R-:W-:Y:S01]  /*27b0*/  IMAD R2, R12.reuse, UR6, RZ ;  /* 0x000000060c027c24 */ /* 0x040fe2000f8e02ff */
[----:B------:R5:W-:Y:S01]  /*27c0*/  STL.64 [R1+0x60], R10 ;  /* 0x0000600a01007387 */ /* 0x000be20000100a00 */
[----:B------:R-:W-:Y:S01]  /*27d0*/  SHF.R.S32.HI R6, RZ, 0x1f, R0 ;  /* 0x0000001fff067819 */ /* 0x000fe20000011400 */
[----:B------:R-:W-:-:S03]  /*27e0*/  IMAD.WIDE.U32 R4, R12, UR14, R10 ;  /* 0x0000000e0c047c25 */ /* 0x000fc6000f8e000a */
[----:B------:R-:W-:Y:S01]  /*27f0*/  LEA.HI R6, R6, R0, RZ, 0x2 ;  /* 0x0000000006067211 */ /* 0x000fe200078f10ff */
[----:B------:R-:W-:Y:S01]  /*2800*/  IMAD R0, R14, UR14, R2 ;  /* 0x0000000e0e007c24 */ /* 0x000fe2000f8e0202 */
[----:B------:R-:W-:Y:S01]  /*2810*/  SHF.L.U32 R2, R30, 0x1, RZ ;  /* 0x000000011e027819 */ /* 0x000fe200000006ff */
[----:B------:R-:W-:-:S03]  /*2820*/  IMAD.MOV.U32 R222, RZ, RZ, RZ ;  /* 0x000000ffffde7224 */ /* 0x000fc600078e00ff */
[----:B------:R-:W-:Y:S01]  /*2830*/  IADD3 R0, R5, R0, RZ ;  /* 0x0000000005007210 */ /* 0x000fe20007ffe0ff */
[----:B------:R1:W-:Y:S04]  /*2840*/  @P0 STS [R223+0x9000], RZ ;  /* 0x009000ffdf000388 */ /* 0x0003e80000000800 */
[----:B------:R1:W-:Y:S04]  /*2850*/  @P0 STS [R223+0x9004], RZ ;  /* 0x009004ffdf000388 */ /* 0x0003e80000000800 */
[----:B------:R1:W-:Y:S01]  /*2860*/  @P0 STS.64 [R223+0x9008], RZ ;  /* 0x009008ffdf000388 */ /* 0x0003e20000000a00 */
[----:B-----5:R-:W-:-:S03]  /*2870*/  LOP3.LUT R11, R2, 0x6, RZ, 0xc0, !PT ;  /* 0x00000006020b7812 */ /* 0x020fc600078ec0ff */
[----:B------:R1:W-:Y:S01]  /*2880*/  @P0 STS.128 [R223+0xa000], RZ ;  /* 0x00a000ffdf000388 */ /* 0x0003e20000000c00 */
[----:B------:R-:W-:-:S03]  /*2890*/  SHF.R.S32.HI R10, RZ, 0x2, R6 ;  /* 0x00000002ff0a7819 */ /* 0x000fc60000011406 */
[----:B------:R1:W-:Y:S01]  /*28a0*/  @P0 STS.128 [R223+0xb000], RZ ;  /* 0x00b000ffdf000388 */ /* 0x0003e20000000c00 */
[----:B----4-:R-:W-:Y:S01]  /*28b0*/  @P1 FMUL.FTZ R222, R8, R7 ;  /* 0x0000000708de1220 */ /* 0x010fe20000410000 */
[----:B------:R-:W-:Y:S05]  /*28c0*/  @P0 BRA `(.L_x_995) ;  /* 0x000001b000000947 */ /* 0x000fea0003800000 */
[----:B-1----:R-:W-:Y:S02]  /*28d0*/  ISETP.GE.AND P3, PT, R34, c[0x0][0x220], PT ;  /* 0x0000880022007a0c */ /* 0x002fe40003f66270 */
        /* <DEDUP_REMOVED lines=26> */
.L_x_995:
[----:B-1----:R-:W-:Y:S05]  /*2a80*/  BSYNC B0 ;  /* 0x0000000000007941 */ /* 0x002fea0003800000 */
.L_x_994:
        /* <DEDUP_REMOVED lines=36> */
.L_x_997:
[----:B------:R-:W-:Y:S05]  /*2cd0*/  BSYNC B0 ;  /* 0x0000000000007941 */ /* 0x000fea0003800000 */
.L_x_996:
[----:B------:R-:W-:Y:S01]  /*2ce0*/  LOP3.LUT R2, R29, 0xfffffff8, RZ, 0xc0, !PT ;  /* 0xfffffff81d027812 */ /* 0x000fe200078ec0ff */
[----:B------:R-:W-:Y:S01]  /*2cf0*/  IMAD R0, R24, 0x10, R32 ;  /* 0x0000001018007824 */ /* 0x000fe200078e0220 */
[----:B----4-:R-:W-:Y:S01]  /*2d00*/  SHF.R.S32.HI R8, RZ, 0x4, R27 ;  /* 0x00000004ff087819 */ /* 0x010fe2000001141b */
[----:B------:R-:W-:Y:S01]  /*2d10*/  IMAD.SHL.U32 R6, R25, 0x40, RZ ;  /* 0x0000004019067824 */ /* 0x000fe200078e00ff */
[----:B------:R-:W-:Y:S01]  /*2d20*/  LOP3.LUT R4, R23, 0x7fffffe, RZ, 0xc0, !PT ;  /* 0x07fffffe17047812 */ /* 0x000fe200078ec0ff */
[----:B------:R-:W-:Y:S01]  /*2d30*/  IMAD.IADD R2, R30, 0x1, -R2 ;  /* 0x000000011e027824 */ /* 0x000fe200078e0a02 */
[----:B------:R-:W-:Y:S01]  /*2d40*/  LEA.HI R5, R27, R8, RZ, 0x1 ;  /* 0x000000081b057211 */ /* 0x000fe200078f08ff */
[----:B------:R-:W-:Y:S01]  /*2d50*/  IMAD.IADD R66, R10, 0x1, R0 ;  /* 0x000000010a427824 */ /* 0x000fe200078e0200 */
[----:B------:R-:W-:Y:S01]  /*2d60*/  SHF.R.S32.HI R7, RZ, 0x1f, R22 ;  /* 0x0000001fff077819 */ /* 0x000fe20000011416 */
[----:B------:R-:W-:Y:S01]  /*2d70*/  IMAD.IADD R162, R22, 0x1, -R4 ;  /* 0x0000000116a27824 */ /* 0x000fe200078e0a04 */
[----:B------:R-:W-:Y:S01]  /*2d80*/  LEA.HI R0, R2, R2, RZ, 0x1 ;  /* 0x0000000202007211 */ /* 0x000fe200078f08ff */
[----:B------:R-:W-:Y:S01]  /*2d90*/  IMAD.IADD R13, R65, 0x1, -R226 ;  /* 0x00000001410d7824 */ /* 0x000fe200078e0ae2 */
[----:B------:R-:W-:Y:S01]  /*2da0*/  LOP3.LUT R4, R5, 0xfffffffe, RZ, 0xc0, !PT ;  /* 0xfffffffe05047812 */ /* 0x000fe200078ec0ff */
[----:B------:R-:W-:Y:S01]  /*2db0*/  IMAD R64, R12, 0x40, R11 ;  /* 0x000000400c407824 */ /* 0x000fe200078e020b */
[----:B------:R-:W-:Y:S01]  /*2dc0*/  LOP3.LUT R5, R0, 0x3fffffe, RZ, 0xc0, !PT ;  /* 0x03fffffe00057812 */ /* 0x000fe200078ec0ff */
[----:B------:R-:W-:Y:S01]  /*2dd0*/  IMAD.IADD R230, R66, 0x1, R13 ;  /* 0x0000000142e67824 */ /* 0x000fe200078e020d */
[----:B------:R-:W-:Y:S01]  /*2de0*/  SHF.R.S32.HI R14, RZ, 0x1, R0 ;  /* 0x00000001ff0e7819 */ /* 0x000fe20000011400 */
[----:B------:R-:W-:Y:S01]  /*2df0*/  IMAD.IADD R4, R8, 0x1, -R4 ;  /* 0x0000000108047824 */ /* 0x000fe200078e0a04 */
[----:B------:R-:W-:Y:S01]  /*2e00*/  LEA.HI R7, R7, R22, RZ, 0x3 ;  /* 0x0000001607077211 */ /* 0x000fe200078f18ff */
[----:B------:R-:W-:Y:S01]  /*2e10*/  IMAD.IADD R0, R2, 0x1, -R5 ;  /* 0x0000000102007824 */ /* 0x000fe200078e0a05 */
[----:B------:R-:W-:Y:S01]  /*2e20*/  LOP3.LUT R2, R6, 0xc0, RZ, 0xc0, !PT ;  /* 0x000000c006027812 */ /* 0x000fe200078ec0ff */
[----:B------:R-:W-:Y:S01]  /*2e30*/  IMAD.SHL.U32 R5, R14, 0x40, RZ ;  /* 0x000000400e057824 */ /* 0x000fe200078e00ff */
[C---:B------:R-:W-:Y:S01]  /*2e40*/  IADD3 R67, R64.reuse, 0x1, RZ ;  /* 0x0000000140437810 */ /* 0x040fe20007ffe0ff */
[----:B------:R-:W-:Y:S01]  /*2e50*/  IMAD.SHL.U32 R6, R7, 0x20, RZ ;  /* 0x0000002007067824 */ /* 0x000fe200078e00ff */
[----:B------:R-:W-:Y:S01]  /*2e60*/  IADD3 R125, R64, 0x8, RZ ;  /* 0x00000008407d7810 */ /* 0x000fe20007ffe0ff */
[----:B------:R-:W-:Y:S01]  /*2e70*/  IMAD R7, R4, 0x8, R0 ;  /* 0x0000000804077824 */ /* 0x000fe200078e0200 */
[----:B------:R-:W-:Y:S01]  /*2e80*/  LOP3.LUT R0, R5, 0xc0, RZ, 0xc0, !PT ;  /* 0x000000c005007812 */ /* 0x000fe200078ec0ff */
[----:B------:R-:W-:Y:S01]  /*2e90*/  IMAD.SHL.U32 R8, R26, 0x8, RZ ;  /* 0x000000081a087824 */ /* 0x000fe200078e00ff */
[----:B------:R-:W-:Y:S01]  /*2ea0*/  LOP3.LUT R161, R6, 0xffffff00, RZ, 0xc0, !PT ;  /* 0xffffff0006a17812 */ /* 0x000fe200078ec0ff */
[----:B------:R-:W-:Y:S01]  /*2eb0*/  IMAD.SHL.U32 R4, R4, 0x8, RZ ;  /* 0x0000000804047824 */ /* 0x000fe200078e00ff */
[----:B------:R-:W-:Y:S01]  /*2ec0*/  IADD3 R124, R64, 0x9, RZ ;  /* 0x00000009407c7810 */ /* 0x000fe20007ffe0ff */
[----:B------:R-:W0:Y:S01]  /*2ed0*/  LDGDEPBAR ;  /* 0x00000000000079af */ /* 0x000e220000000000 */
[----:B------:R-:W-:-:S02]  /*2ee0*/  LOP3.LUT R5, R0, 0x8, R8, 0xf8, !PT ;  /* 0x0000000800057812 */ /* 0x000fc400078ef808 */
[----:B------:R-:W-:Y:S01]  /*2ef0*/  SHF.R.U32.HI R0, RZ, 0x3, R0 ;  /* 0x00000003ff007819 */ /* 0x000fe20000011600 */
[----:B------:R-:W-:Y:S01]  /*2f00*/  IMAD.IADD R12, R230, 0x1, -R124 ;  /* 0x00000001e60c7824 */ /* 0x000fe200078e0a7c */
[----:B------:R-:W-:Y:S02]  /*2f10*/  LOP3.LUT R6, R2, 0x8, R4, 0xf8, !PT ;  /* 0x0000000802067812 */ /* 0x000fe400078ef804 */
[----:B------:R-:W-:Y:S01]  /*2f20*/  SHF.R.U32.HI R4, RZ, 0x3, R2 ;  /* 0x00000003ff047819 */ /* 0x000fe20000011602 */
[----:B------:R-:W-:Y:S01]  /*2f30*/  IMAD R2, R24, 0x200, R161 ;  /* 0x0000020018027824 */ /* 0x000fe200078e02a1 */
[----:B------:R-:W-:Y:S02]  /*2f40*/  LOP3.LUT R0, R5, R0, RZ, 0x3c, !PT ;  /* 0x0000000005007212 */ /* 0x000fe400078e3cff */
[----:B------:R-:W-:Y:S01]  /*2f50*/  LOP3.LUT R204, R6, R4, RZ, 0x3c, !PT ;  /* 0x0000000406cc7212 */ /* 0x000fe200078e3cff */
[----:B------:R-:W-:Y:S01]  /*2f60*/  IMAD.IADD R4, R230, 0x1, -R64 ;  /* 0x00000001e6047824 */ /* 0x000fe200078e0a40 */
[C---:B------:R-:W-:Y:S01]  /*2f70*/  IADD3 R128, R64.reuse, 0x10, RZ ;  /* 0x0000001040807810 */ /* 0x040fe20007ffe0ff */
[----:B------:R-:W-:Y:S01]  /*2f80*/  IMAD.U32 R0, R7, 0x20, R0 ;  /* 0x0000002007007824 */ /* 0x000fe200078e0000 */
[----:B------:R-:W-:Y:S01]  /*2f90*/  IADD3 R127, R64, 0x11, RZ ;  /* 0x00000011407f7810 */ /* 0x000fe20007ffe0ff */
[----:B------:R-:W-:Y:S01]  /*2fa0*/  IMAD R2, R162, 0x20, R2 ;  /* 0x00000020a2027824 */ /* 0x000fe200078e0202 */
[----:B------:R-:W-:Y:S01]  /*2fb0*/  IADD3 R126, R64, 0x18, RZ ;  /* 0x00000018407e7810 */ /* 0x000fe20007ffe0ff */
[----:B------:R-:W-:Y:S01]  /*2fc0*/  IMAD.SHL.U32 R217, R0, 0x2, RZ ;  /* 0x0000000200d97824 */ /* 0x000fe200078e00ff */
[----:B------:R-:W-:Y:S01]  /*2fd0*/  IABS R0, R4 ;  /* 0x0000000400007213 */ /* 0x000fe20000000000 */
[----:B------:R-:W-:Y:S01]  /*2fe0*/  IMAD.IADD R2, R204, 0x1, R2 ;  /* 0x00000001cc027824 */ /* 0x000fe200078e0202 */
[----:B------:R-:W-:-:S02]  /*2ff0*/  IADD3 R129, R64, 0x19, RZ ;  /* 0x0000001940817810 */ /* 0x000fc40007ffe0ff */
[----:B------:R4:W-:Y:S01]  /*3000*/  I2F R216, R0 ;  /* 0x0000000000d87306 */ /* 0x0009e20000201400 */
[----:B------:R-:W-:Y:S01]  /*3010*/  IMAD.SHL.U32 R220, R2, 0x2, RZ ;  /* 0x0000000202dc7824 */ /* 0x000fe200078e00ff */
[----:B------:R-:W-:Y:S01]  /*3020*/  IADD3 R130, R64, 0x20, RZ ;  /* 0x0000002040827810 */ /* 0x000fe20007ffe0ff */
[----:B------:R-:W-:Y:S01]  /*3030*/  IMAD.IADD R2, R230, 0x1, -R67 ;  /* 0x00000001e6027824 */ /* 0x000fe200078e0a43 */
[C---:B------:R-:W-:Y:S01]  /*3040*/  IADD3 R131, R64.reuse, 0x21, RZ ;  /* 0x0000002140837810 */ /* 0x040fe20007ffe0ff */
[----:B------:R-:W-:Y:S01]  /*3050*/  LDSM.16.M88.4 R16, [R217+0x6000] ;  /* 0x00600000d910783b */ /* 0x000fe20000000200 */
[C---:B------:R-:W-:Y:S01]  /*3060*/  IADD3 R132, R64.reuse, 0x28, RZ ;  /* 0x0000002840847810 */ /* 0x040fe20007ffe0ff */
[----:B------:R-:W-:Y:S01]  /*3070*/  IMAD R221, R3, 0x2, R220 ;  /* 0x0000000203dd7824 */ /* 0x000fe200078e02dc */
[----:B------:R-:W-:Y:S01]  /*3080*/  IABS R2, R2 ;  /* 0x0000000200027213 */ /* 0x000fe20000000000 */
[----:B------:R-:W5:Y:S01]  /*3090*/  LDSM.16.M88.4 R4, [R220+0x1000] ;  /* 0x00100000dc04783b */ /* 0x000f620000000200 */
[----:B------:R-:W-:-:S02]  /*30a0*/  IADD3 R133, R64, 0x29, RZ ;  /* 0x0000002940857810 */ /* 0x000fc40007ffe0ff */
[----:B------:R1:W-:Y:S01]  /*30b0*/  I2F R215, R2 ;  /* 0x0000000200d77306 */ /* 0x0003e20000201400 */
[----:B------:R-:W2:Y:S01]  /*30c0*/  LDSM.16.M88.4 R24, [R217+0x6400] ;  /* 0x00640000d918783b */ /* 0x000ea20000000200 */
[----:B------:R-:W-:Y:S01]  /*30d0*/  IADD3 R134, R64, 0x30, RZ ;  /* 0x0000003040867810 */ /* 0x000fe20007ffe0ff */
[----:B----4-:R-:W-:Y:S02]  /*30e0*/  IMAD.IADD R0, R230, 0x1, -R125 ;  /* 0x00000001e6007824 */ /* 0x010fe400078e0a7d */
[----:B------:R-:W4:Y:S01]  /*30f0*/  LDSM.16.M88.4 R28, [R217+0x6c00] ;  /* 0x006c0000d91c783b */ /* 0x000f220000000200 */
[C---:B------:R-:W-:Y:S02]  /*3100*/  IADD3 R135, R64.reuse, 0x31, RZ ;  /* 0x0000003140877810 */ /* 0x040fe40007ffe0ff */
[----:B------:R-:W-:Y:S01]  /*3110*/  IADD3 R136, R64, 0x38, RZ ;  /* 0x0000003840887810 */ /* 0x000fe20007ffe0ff */
[----:B------:R-:W3:Y:S01]  /*3120*/  LDSM.16.M88.4 R20, [R217+0x6800] ;  /* 0x00680000d914783b */ /* 0x000ee20000000200 */
[----:B------:R-:W-:-:S02]  /*3130*/  IABS R0, R0 ;  /* 0x0000000000007213 */ /* 0x000fc40000000000 */
[----:B------:R-:W-:Y:S01]  /*3140*/  IADD3 R160, R66, 0x8, RZ ;  /* 0x0000000842a07810 */ /* 0x000fe20007ffe0ff */
[----:B------:R-:W2:Y:S01]  /*3150*/  LDSM.16.M88.4 R8, [R220] ;  /* 0x00000000dc08783b */ /* 0x000ea20000000200 */
[----:B------:R-:W-:Y:S01]  /*3160*/  LOP3.LUT P0, RZ, R14, 0x2, RZ, 0xc0, !PT ;  /* 0x000000020eff7812 */ /* 0x000fe2000780c0ff */
[----:B------:R-:W-:Y:S01]  /*3170*/  IMAD.MOV.U32 R14, RZ, RZ, 0x20 ;  /* 0x00000020ff0e7424 */ /* 0x000fe200078e00ff */
[----:B------:R-:W-:Y:S01]  /*3180*/  IADD3 R137, R64, 0x39, RZ ;  /* 0x0000003940897810 */ /* 0x000fe20007ffe0ff */
[----:B-1----:R-:W-:Y:S01]  /*3190*/  IMAD.MOV.U32 R2, RZ, RZ, R0 ;  /* 0x000000ffff027224 */ /* 0x002fe200078e0000 */
[----:B------:R-:W-:Y:S01]  /*31a0*/  IABS R0, R12 ;  /* 0x0000000c00007213 */ /* 0x000fe20000000000 */
[----:B------:R-:W-:Y:S01]  /*31b0*/  IMAD.IADD R12, R230, 0x1, -R128 ;  /* 0x00000001e60c7824 */ /* 0x000fe200078e0a80 */
[C---:B------:R-:W-:Y:S01]  /*31c0*/  IADD3 R139, R66.reuse, 0x40, RZ ;  /* 0x00000040428b7810 */ /* 0x040fe20007ffe0ff */
[----:B------:R1:W-:Y:S01]  /*31d0*/  I2F R214, R2 ;  /* 0x0000000200d67306 */ /* 0x0003e20000201400 */
[----:B------:R-:W-:Y:S01]  /*31e0*/  IMAD.IADD R229, R13, 0x1, R160 ;  /* 0x000000010de57824 */ /* 0x000fe200078e02a0 */
[----:B------:R-:W-:-:S02]  /*31f0*/  IADD3 R138, R66, 0x48, RZ ;  /* 0x00000048428a7810 */ /* 0x000fc40007ffe0ff */
[----:B------:R-:W-:-:S03]  /*3200*/  IMAD.IADD R228, R13, 0x1, R139 ;  /* 0x000000010de47824 */ /* 0x000fc600078e028b */
[----:B------:R-:W-:Y:S02]  /*3210*/  IMAD.IADD R231, R13, 0x1, R138 ;  /* 0x000000010de77824 */ /* 0x000fe400078e028a */
[----:B-1----:R-:W-:Y:S01]  /*3220*/  IMAD.MOV.U32 R2, RZ, RZ, R0 ;  /* 0x000000ffff027224 */ /* 0x002fe200078e0000 */
[----:B------:R-:W-:Y:S01]  /*3230*/  IABS R0, R12 ;  /* 0x0000000c00007213 */ /* 0x000fe20000000000 */
[C---:B------:R-:W-:Y:S01]  /*3240*/  IMAD.IADD R12, R230.reuse, 0x1, -R127 ;  /* 0x00000001e60c7824 */ /* 0x040fe200078e0a7f */
[C---:B-----5:R-:W-:Y:S01]  /*3250*/  HMMA.16816.F32 R68, R4.reuse, R16, RZ ;  /* 0x000000100444723c */ /* 0x060fe200000018ff */
[----:B------:R1:W-:Y:S07]  /*3260*/  I2F R185, R2 ;  /* 0x0000000200b97306 */ /* 0x0003ee0000201400 */
[C---:B------:R-:W-:Y:S08]  /*3270*/  HMMA.16816.F32 R60, R4.reuse, R18, RZ ;  /* 0x00000012043c723c */ /* 0x040ff000000018ff */
[----:B--2---:R-:W-:Y:S01]  /*3280*/  HMMA.16816.F32 R40, R4, R24, RZ ;  /* 0x000000180428723c */ /* 0x004fe200000018ff */
[----:B-1----:R-:W-:Y:S01]  /*3290*/  IMAD.MOV.U32 R2, RZ, RZ, R0 ;  /* 0x000000ffff027224 */ /* 0x002fe200078e0000 */
[----:B------:R-:W-:Y:S01]  /*32a0*/  IABS R0, R12 ;  /* 0x0000000c00007213 */ /* 0x000fe20000000000 */
[----:B------:R-:W-:-:S02]  /*32b0*/  IMAD.IADD R12, R230, 0x1, -R126 ;  /* 0x00000001e60c7824 */ /* 0x000fc400078e0a7e */
[----:B------:R1:W-:Y:S03]  /*32c0*/  I2F R218, R2 ;  /* 0x0000000200da7306 */ /* 0x0003e60000201400 */
[C---:B------:R-:W-:Y:S08]  /*32d0*/  HMMA.16816.F32 R56, R4.reuse, R26, RZ ;  /* 0x0000001a0438723c */ /* 0x040ff000000018ff */
[----:B----4-:R-:W-:Y:S01]  /*32e0*/  HMMA.16816.F32 R52, R4, R28, RZ ;  /* 0x0000001c0434723c */ /* 0x010fe200000018ff */
[----:B-1----:R-:W-:Y:S01]  /*32f0*/  IMAD.MOV.U32 R2, RZ, RZ, R0 ;  /* 0x000000ffff027224 */ /* 0x002fe200078e0000 */
[----:B------:R-:W-:Y:S01]  /*3300*/  IABS R0, R12 ;  /* 0x0000000c00007213 */ /* 0x000fe20000000000 */
[----:B------:R-:W-:-:S05]  /*3310*/  IMAD.IADD R12, R230, 0x1, -R129 ;  /* 0x00000001e60c7824 */ /* 0x000fca00078e0a81 */
[C---:B---3--:R-:W-:Y:S01]  /*3320*/  HMMA.16816.F32 R48, R4.reuse, R20, RZ ;  /* 0x000000140430723c */ /* 0x048fe200000018ff */
[----:B------:R1:W-:Y:S07]  /*3330*/  I2F R237, R2 ;  /* 0x0000000200ed7306 */ /* 0x0003ee0000201400 */
[C---:B------:R-:W-:Y:S08]  /*3340*/  HMMA.16816.F32 R44, R4.reuse, R22, RZ ;  /* 0x00000016042c723c */ /* 0x040ff000000018ff */
[----:B------:R-:W-:Y:S01]  /*3350*/  HMMA.16816.F32 R36, R4, R30, RZ ;  /* 0x0000001e0424723c */ /* 0x000fe200000018ff */
[----:B-1----:R-:W-:Y:S01]  /*3360*/  IMAD.MOV.U32 R2, RZ, RZ, R0 ;  /* 0x000000ffff027224 */ /* 0x002fe200078e0000 */
[----:B------:R-:W-:Y:S01]  /*3370*/  IABS R0, R12 ;  /* 0x0000000c00007213 */ /* 0x000fe20000000000 */
[----:B------:R-:W-:-:S02]  /*3380*/  IMAD.IADD R12, R230, 0x1, -R130 ;  /* 0x00000001e60c7824 */ /* 0x000fc400078e0a82 */
[----:B------:R1:W-:Y:S03]  /*3390*/  I2F R236, R2 ;  /* 0x0000000200ec7306 */ /* 0x0003e60000201400 */
[C---:B------:R-:W-:Y:S08]  /*33a0*/  HMMA.16816.F32 R120, R8.reuse, R16, RZ ;  /* 0x000000100878723c */ /* 0x040ff000000018ff */
[----:B------:R-:W-:Y:S01]  /*33b0*/  HMMA.16816.F32 R116, R8, R18, RZ ;  /* 0x000000120874723c */ /* 0x000fe200000018ff */
[----:B-1----:R-:W-:Y:S01]  /*33c0*/  IMAD.MOV.U32 R2, RZ, RZ, R0 ;  /* 0x000000ffff027224 */ /* 0x002fe200078e0000 */
[----:B------:R-:W-:Y:S01]  /*33d0*/  IABS R0, R12 ;  /* 0x0000000c00007213 */ /* 0x000fe20000000000 */
[----:B------:R-:W-:-:S05]  /*33e0*/  IMAD.IADD R12, R230, 0x1, -R131 ;  /* 0x00000001e60c7824 */ /* 0x000fca00078e0a83 */
[C---:B------:R-:W-:Y:S01]  /*33f0*/  HMMA.16816.F32 R72, R8.reuse, R24, RZ ;  /* 0x000000180848723c */ /* 0x040fe200000018ff */
        /* <DEDUP_REMOVED lines=12> */
[----:B------:R-:W-:Y:S01]  /*34c0*/  HMMA.16816.F32 R112, R8, R30, RZ ;  /* 0x0000001e0870723c */ /* 0x000fe200000018ff */
[----:B------:R1:W-:Y:S06]  /*34d0*/  I2F R242, R2 ;  /* 0x0000000200f27306 */ /* 0x0003ec0000201400 */
[----:B------:R-:W-:Y:S02]  /*34e0*/  IMAD.IADD R8, R228, 0x1, -R125 ;  /* 0x00000001e4087824 */ /* 0x000fe400078e0a7d */
[----:B-1----:R-:W-:Y:S01]  /*34f0*/  IMAD.MOV.U32 R2, RZ, RZ, R0 ;  /* 0x000000ffff027224 */ /* 0x002fe200078e0000 */
[----:B------:R-:W-:Y:S01]  /*3500*/  IABS R0, R12 ;  /* 0x0000000c00007213 */ /* 0x000fe20000000000 */
[----:B------:R-:W-:-:S02]  /*3510*/  IMAD.IADD R12, R230, 0x1, -R134 ;  /* 0x00000001e60c7824 */ /* 0x000fc400078e0a86 */
        /* <DEDUP_REMOVED lines=12> */
[----:B------:R1:W-:Y:S01]  /*35e0*/  I2F R246, R2 ;  /* 0x0000000200f67306 */ /* 0x0003e20000201400 */
[----:B------:R-:W-:Y:S01]  /*35f0*/  IABS R4, R12 ;  /* 0x0000000c00047213 */ /* 0x000fe20000000000 */
[----:B------:R-:W-:-:S06]  /*3600*/  IMAD.IADD R12, R231, 0x1, -R64 ;  /* 0x00000001e70c7824 */ /* 0x000fcc00078e0a40 */
[----:B------:R2:W-:Y:S01]  /*3610*/  I2F R247, R0 ;  /* 0x0000000000f77306 */ /* 0x0005e20000201400 */
[----:B-1----:R-:W-:-:S05]  /*3620*/  IMAD.IADD R2, R230, 0x1, -R137 ;  /* 0x00000001e6027824 */ /* 0x002fca00078e0a89 */
[----:B------:R-:W-:Y:S02]  /*3630*/  IABS R2, R2 ;  /* 0x0000000200027213 */ /* 0x000fe40000000000 */
[----:B--2---:R-:W-:Y:S02]  /*3640*/  SEL R0, R14, 0xffffffe0, !P0 ;  /* 0xffffffe00e007807 */ /* 0x004fe40004000000 */
[----:B------:R1:W-:Y:S03]  /*3650*/  I2F R248, R2 ;  /* 0x0000000200f87306 */ /* 0x0003e60000201400 */
[----:B------:R-:W-:Y:S02]  /*3660*/  IMAD.IADD R219, R217, 0x1, R0 ;  /* 0x00000001d9db7824 */ /* 0x000fe400078e0200 */
[----:B------:R-:W-:-:S03]  /*3670*/  IMAD.IADD R0, R228, 0x1, -R64 ;  /* 0x00000001e4007824 */ /* 0x000fc600078e0a40 */
[----:B------:R-:W-:Y:S02]  /*3680*/  LDSM.16.M88.4 R32, [R219+0x6000] ;  /* 0x00600000db20783b */ /* 0x000fe40000000200 */
[----:B------:R-:W-:Y:S02]  /*3690*/  IABS R0, R0 ;  /* 0x0000000000007213 */ /* 0x000fe40000000000 */
[----:B------:R-:W-:Y:S01]  /*36a0*/  LDSM.16.M88.4 R24, [R219+0x6400] ;  /* 0x00640000db18783b */ /* 0x000fe20000000200 */
[----:B-1----:R-:W-:-:S03]  /*36b0*/  IMAD.MOV.U32 R2, RZ, RZ, R4 ;  /* 0x000000ffff027224 */ /* 0x002fc600078e0004 */
[----:B------:R-:W-:Y:S01]  /*36c0*/  LDSM.16.M88.4 R16, [R219+0x6800] ;  /* 0x00680000db10783b */ /* 0x000fe20000000200 */
[----:B------:R1:W-:Y:S03]  /*36d0*/  I2F R192, R2 ;  /* 0x0000000200c07306 */ /* 0x0003e60000201400 */
[----:B------:R-:W2:Y:S04]  /*36e0*/  LDSM.16.M88.4 R4, [R221+0x1000] ;  /* 0x00100000dd04783b */ /* 0x000ea80000000200 */
[----:B------:R-:W3:Y:S01]  /*36f0*/  LDSM.16.M88.4 R20, [R219+0x6c00] ;  /* 0x006c0000db14783b */ /* 0x000ee20000000200 */
[----:B-1----:R-:W-:Y:S01]  /*3700*/  IMAD.MOV.U32 R2, RZ, RZ, R0 ;  /* 0x000000ffff027224 */ /* 0x002fe200078e0000 */
[----:B------:R-:W-:Y:S01]  /*3710*/  IABS R0, R12 ;  /* 0x0000000c00007213 */ /* 0x000fe20000000000 */
[----:B------:R-:W-:-:S02]  /*3720*/  IMAD.IADD R12, R229, 0x1, -R67 ;  /* 0x00000001e50c7824 */ /* 0x000fc400078e0a43 */
[----:B------:R1:W-:Y:S02]  /*3730*/  I2F R194, R2 ;  /* 0x0000000200c27306 */ /* 0x0003e40000201400 */
[----:B-1----:R-:W-:Y:S01]  /*3740*/  IMAD.MOV.U32 R2, RZ, RZ, R0 ;  /* 0x000000ffff027224 */ /* 0x002fe200078e0000 */
[----:B------:R-:W-:Y:S01]  /*3750*/  IABS R0, R12 ;  /* 0x0000000c00007213 */ /* 0x000fe20000000000 */
[----:B------:R-:W-:-:S04]  /*3760*/  IMAD.IADD R12, R228, 0x1, -R67 ;  /* 0x00000001e40c7824 */ /* 0x000fc800078e0a43 */
[----:B------:R1:W-:Y:S01]  /*3770*/  I2F R239, R2 ;  /* 0x0000000200ef7306 */ /* 0x0003e20000201400 */
[C---:B--2---:R-:W-:Y:S08]  /*3780*/  HMMA.16816.F32 R96, R4.reuse, R34, R60 ;  /* 0x000000220460723c */ /* 0x044ff0000000183c */
[----:B------:R-:W-:Y:S01]  /*3790*/  HMMA.16816.F32 R88, R4, R24, R40 ;  /* 0x000000180458723c */ /* 0x000fe20000001828 */
[----:B-1----:R-:W-:Y:S01]  /*37a0*/  IMAD.MOV.U32 R2, RZ, RZ, R0 ;  /* 0x000000ffff027224 */ /* 0x002fe200078e0000 */
[----:B------:R-:W-:Y:S01]  /*37b0*/  IABS R0, R12 ;  /* 0x0000000c00007213 */ /* 0x000fe20000000000 */
[----:B------:R-:W-:-:S05]  /*37c0*/  IMAD.IADD R12, R229, 0x1, -R124 ;  /* 0x00000001e50c7824 */ /* 0x000fca00078e0a7c */
[C---:B------:R-:W-:Y:S01]  /*37d0*/  HMMA.16816.F32 R60, R4.reuse, R16, R48 ;  /* 0x00000010043c723c */ /* 0x040fe20000001830 */
[----:B------:R1:W-:Y:S07]  /*37e0*/  I2F R189, R2 ;  /* 0x0000000200bd7306 */ /* 0x0003ee0000201400 */
[C---:B------:R-:W-:Y:S01]  /*37f0*/  HMMA.16816.F32 R108, R4.reuse, R32, R68 ;  /* 0x00000020046c723c */ /* 0x040fe20000001844 */
[----:B------:R2:W-:Y:S07]  /*3800*/  I2F R212, R0 ;  /* 0x0000000000d47306 */ /* 0x0005ee0000201400 */
[----:B------:R-:W-:Y:S01]  /*3810*/  HMMA.16816.F32 R84, R4, R26, R56 ;  /* 0x0000001a0454723c */ /* 0x000fe20000001838 */
[----:B-1----:R-:W-:-:S05]  /*3820*/  IMAD.IADD R2, R231, 0x1, -R67 ;  /* 0x00000001e7027824 */ /* 0x002fca00078e0a43 */
[----:B------:R-:W-:Y:S02]  /*3830*/  IABS R2, R2 ;  /* 0x0000000200027213 */ /* 0x000fe40000000000 */
[C---:B---3--:R-:W-:Y:S01]  /*3840*/  HMMA.16816.F32 R80, R4.reuse, R20, R52 ;  /* 0x000000140450723c */ /* 0x048fe20000001834 */
[--C-:B--2---:R-:W-:Y:S01]  /*3850*/  IMAD.IADD R0, R229, 0x1, -R125.reuse ;  /* 0x00000001e5007824 */ /* 0x104fe200078e0a7d */
[----:B------:R1:W-:Y:S04]  /*3860*/  I2F R238, R2 ;  /* 0x0000000200ee7306 */ /* 0x0003e80000201400 */
[----:B------:R-:W-:Y:S02]  /*3870*/  IABS R0, R0 ;  /* 0x0000000000007213 */ /* 0x000fe40000000000 */
[C---:B------:R-:W-:Y:S01]  /*3880*/  HMMA.16816.F32 R48, R4.reuse, R18, R44 ;  /* 0x000000120430723c */ /* 0x040fe2000000182c */
[----:B------:R-:W-:Y:S07]  /*3890*/  LDSM.16.M88.4 R44, [R217+0x7c00] ;  /* 0x007c0000d92c783b */ /* 0x000fee0000000200 */
[----:B------:R-:W-:Y:S01]  /*38a0*/  HMMA.16816.F32 R40, R4, R22, R36 ;  /* 0x000000160428723c */ /* 0x000fe20000001824 */
[----:B------:R-:W-:Y:S01]  /*38b0*/  LDSM.16.M88.4 R36, [R217+0x7400] ;  /* 0x00740000d924783b */ /* 0x000fe20000000200 */
[----:B-1----:R-:W-:Y:S01]  /*38c0*/  IMAD.MOV.U32 R2, RZ, RZ, R0 ;  /* 0x000000ffff027224 */ /* 0x002fe200078e0000 */
[----:B------:R-:W-:Y:S01]  /*38d0*/  IABS R0, R8 ;  /* 0x0000000800007213 */ /* 0x000fe20000000000 */
[----:B------:R-:W-:-:S02]  /*38e0*/  IMAD.IADD R8, R231, 0x1, -R125 ;  /* 0x00000001e7087824 */ /* 0x000fc400078e0a7d */
[----:B------:R1:W-:Y:S01]  /*38f0*/  I2F R191, R2 ;  /* 0x0000000200bf7306 */ /* 0x0003e20000201400 */
[----:B------:R-:W-:Y:S02]  /*3900*/  IMAD.IADD R4, R229, 0x1, -R127 ;  /* 0x00000001e5047824 */ /* 0x000fe400078e0a7f */
[----:B-1----:R-:W-:Y:S01]  /*3910*/  IMAD.MOV.U32 R2, RZ, RZ, R0 ;  /* 0x000000ffff027224 */ /* 0x002fe200078e0000 */
[----:B------:R-:W-:Y:S02]  /*3920*/  IABS R0, R8 ;  /* 0x0000000800007213 */ /* 0x000fe40000000000 */
[----:B------:R-:W1:Y:S02]  /*3930*/  LDSM.16.M88.4 R8, [R221] ;  /* 0x00000000dd08783b */ /* 0x000e640000000200 */
[----:B------:R2:W-:Y:S02]  /*3940*/  I2F R210, R2 ;  /* 0x0000000200d27306 */ /* 0x0005e40000201400 */
[----:B--2---:R-:W-:Y:S01]  /*3950*/  IMAD.MOV.U32 R2, RZ, RZ, R0 ;  /* 0x000000ffff027224 */ /* 0x004fe200078e0000 */
[----:B------:R-:W-:Y:S01]  /*3960*/  IABS R0, R12 ;  /* 0x0000000c00007213 */ /* 0x000fe20000000000 */
[----:B------:R-:W-:-:S04]  /*3970*/  IMAD.IADD R12, R228, 0x1, -R124 ;  /* 0x00000001e40c7824 */ /* 0x000fc800078e0a7c */
[----:B------:R2:W-:Y:S02]  /*3980*/  I2F R213, R2 ;  /* 0x0000000200d57306 */ /* 0x0005e40000201400 */
[----:B--2---:R-:W-:Y:S01]  /*3990*/  IMAD.MOV.U32 R2, RZ, RZ, R0 ;  /* 0x000000ffff027224 */ /* 0x004fe200078e0000 */
[----:B------:R-:W-:Y:S01]  /*39a0*/  IABS R0, R12 ;  /* 0x0000000c00007213 */ /* 0x000fe20000000000 */
[----:B------:R-:W-:Y:S01]  /*39b0*/  IMAD.IADD R12, R231, 0x1, -R124 ;  /* 0x00000001e70c7824 */ /* 0x000fe200078e0a7c */
[C---:B-1----:R-:W-:Y:S03]  /*39c0*/  HMMA.16816.F32 R92, R8.reuse, R20, R92 ;  /* 0x00000014085c723c */ /* 0x042fe6000000185c */
[----:B------:R1:W-:Y:S05]  /*39d0*/  I2F R190, R2 ;  /* 0x0000000200be7306 */ /* 0x0003ea0000201400 */
[C---:B------:R-:W-:Y:S01]  /*39e0*/  HMMA.16816.F32 R112, R8.reuse, R22, R112 ;  /* 0x000000160870723c */ /* 0x040fe20000001870 */
[----:B------:R-:W-:Y:S07]  /*39f0*/  LDSM.16.M88.4 R20, [R217+0x7800] ;  /* 0x00780000d914783b */ /* 0x000fee0000000200 */
[----:B------:R-:W-:Y:S01]  /*3a00*/  HMMA.16816.F32 R56, R8, R24, R72 ;  /* 0x000000180838723c */ /* 0x000fe20000001848 */
[----:B-1----:R-:W-:Y:S01]  /*3a10*/  IMAD.MOV.U32 R2, RZ, RZ, R0 ;  /* 0x000000ffff027224 */ /* 0x002fe200078e0000 */
[----:B------:R-:W-:Y:S01]  /*3a20*/  IABS R0, R12 ;  /* 0x0000000c00007213 */ /* 0x000fe20000000000 */
[----:B------:R-:W-:-:S02]  /*3a30*/  IMAD.IADD R12, R229, 0x1, -R128 ;  /* 0x00000001e50c7824 */ /* 0x000fc400078e0a80 */
[----:B------:R1:W-:Y:S03]  /*3a40*/  I2F R208, R2 ;  /* 0x0000000200d07306 */ /* 0x0003e60000201400 */
[C---:B------:R-:W-:Y:S01]  /*3a50*/  HMMA.16816.F32 R68, R8.reuse, R26, R76 ;  /* 0x0000001a0844723c */ /* 0x040fe2000000184c */
[----:B------:R-:W-:Y:S07]  /*3a60*/  LDSM.16.M88.4 R24, [R221+0x2000] ;  /* 0x00200000dd18783b */ /* 0x000fee0000000200 */
[----:B------:R-:W-:Y:S01]  /*3a70*/  HMMA.16816.F32 R28, R8, R32, R120 ;  /* 0x00000020081c723c */ /* 0x000fe20000001878 */
[----:B-1----:R-:W-:Y:S01]  /*3a80*/  IMAD.MOV.U32 R2, RZ, RZ, R0 ;  /* 0x000000ffff027224 */ /* 0x002fe200078e0000 */
[----:B------:R-:W-:Y:S01]  /*3a90*/  IABS R0, R12 ;  /* 0x0000000c00007213 */ /* 0x000fe20000000000 */
[----:B------:R-:W-:-:S05]  /*3aa0*/  IMAD.IADD R12, R231, 0x1, -R127 ;  /* 0x00000001e70c7824 */ /* 0x000fca00078e0a7f */
[C---:B------:R-:W-:Y:S01]  /*3ab0*/  HMMA.16816.F32 R52, R8.reuse, R34, R116 ;  /* 0x000000220834723c */ /* 0x040fe20000001874 */
[----:B------:R1:W-:Y:S01]  /*3ac0*/  I2F R211, R2 ;  /* 0x0000000200d37306 */ /* 0x0003e20000201400 */
[----:B------:R-:W-:Y:S06]  /*3ad0*/  LDSM.16.M88.4 R32, [R217+0x7000] ;  /* 0x00700000d920783b */ /* 0x000fec0000000200 */
[C---:B------:R-:W-:Y:S01]  /*3ae0*/  HMMA.16816.F32 R72, R8.reuse, R16, R100 ;  /* 0x000000100848723c */ /* 0x040fe20000001864 */
[----:B------:R2:W-:Y:S07]  /*3af0*/  I2F R179, R0 ;  /* 0x0000000000b37306 */ /* 0x0005ee0000201400 */
[----:B------:R-:W-:Y:S01]  /*3b00*/  HMMA.16816.F32 R76, R8, R18, R104 ;  /* 0x00000012084c723c */ /* 0x000fe20000001868 */
[----:B-1----:R-:W-:Y:S01]  /*3b10*/  IMAD.IADD R2, R228, 0x1, -R128 ;  /* 0x00000001e4027824 */ /* 0x002fe200078e0a80 */
[----:B------:R-:W-:Y:S04]  /*3b20*/  LDSM.16.M88.4 R16, [R220+0x4000] ;  /* 0x00400000dc10783b */ /* 0x000fe80000000200 */
[----:B------:R-:W-:Y:S01]  /*3b30*/  IABS R2, R2 ;  /* 0x0000000200027213 */ /* 0x000fe20000000000 */
[----:B------:R-:W-:-:S02]  /*3b40*/  IMAD.IADD R8, R231, 0x1, -R129 ;  /* 0x00000001e7087824 */ /* 0x000fc400078e0a81 */
[----:B--2---:R-:W-:Y:S01]  /*3b50*/  IMAD.IADD R0, R231, 0x1, -R128 ;  /* 0x00000001e7007824 */ /* 0x004fe200078e0a80 */
[----:B------:R1:W-:Y:S04]  /*3b60*/  I2F R206, R2 ;  /* 0x0000000200ce7306 */ /* 0x0003e80000201400 */
[----:B------:R-:W-:-:S05]  /*3b70*/  IABS R0, R0 ;  /* 0x0000000000007213 */ /* 0x000fca0000000000 */
[----:B-1----:R-:W-:Y:S01]  /*3b80*/  IMAD.MOV.U32 R2, RZ, RZ, R0 ;  /* 0x000000ffff027224 */ /* 0x002fe200078e0000 */
[----:B------:R-:W-:Y:S01]  /*3b90*/  IABS R0, R4 ;  /* 0x0000000400007213 */ /* 0x000fe20000000000 */
[----:B------:R-:W-:Y:S02]  /*3ba0*/  IMAD.IADD R4, R228, 0x1, -R127 ;  /* 0x00000001e4047824 */ /* 0x000fe400078e0a7f */
[----:B------:R1:W-:Y:S02]  /*3bb0*/  I2F R209, R2 ;  /* 0x0000000200d17306 */ /* 0x0003e40000201400 */
[----:B-1----:R-:W-:Y:S01]  /*3bc0*/  IMAD.MOV.U32 R2, RZ, RZ, R0 ;  /* 0x000000ffff027224 */ /* 0x002fe200078e0000 */
[----:B------:R-:W-:Y:S02]  /*3bd0*/  IABS R0, R4 ;  /* 0x0000000400007213 */ /* 0x000fe40000000000 */
[----:B------:R-:W1:Y:S03]  /*3be0*/  LDSM.16.M88.4 R4, [R220+0x3000] ;  /* 0x00300000dc04783b */ /* 0x000e660000000200 */
        /* <DEDUP_REMOVED lines=9> */
[----:B------:R1:W-:Y:S01]  /*3c80*/  I2F R207, R2 ;  /* 0x0000000200cf7306 */ /* 0x0003e20000201400 */
[----:B------:R-:W-:Y:S04]  /*3c90*/  LDSM.16.M88.4 R48, [R219+0x7000] ;  /* 0x00700000db30783b */ /* 0x000fe80000000200 */
[C---:B------:R-:W-:Y:S08]  /*3ca0*/  HMMA.16816.F32 R108, R4.reuse, R32, R108 ;  /* 0x00000020046c723c */ /* 0x040ff0000000186c */
[----:B------:R-:W-:Y:S01]  /*3cb0*/  HMMA.16816.F32 R120, R4, R34, R96 ;  /* 0x000000220478723c */ /* 0x000fe20000001860 */
[----:B-1----:R-:W-:Y:S01]  /*3cc0*/  IMAD.MOV.U32 R2, RZ, RZ, R0 ;  /* 0x000000ffff027224 */ /* 0x002fe200078e0000 */
[----:B------:R-:W-:Y:S01]  /*3cd0*/  IABS R0, R12 ;  /* 0x0000000c00007213 */ /* 0x000fe20000000000 */
[----:B------:R-:W-:-:S02]  /*3ce0*/  IMAD.IADD R12, R231, 0x1, -R126 ;  /* 0x00000001e70c7824 */ /* 0x000fc400078e0a7e */
[----:B------:R1:W-:Y:S03]  /*3cf0*/  I2F R168, R2 ;  /* 0x0000000200a87306 */ /* 0x0003e60000201400 */
[C---:B------:R-:W-:Y:S08]  /*3d00*/  HMMA.16816.F32 R140, R4.reuse, R36, R88 ;  /* 0x00000024048c723c */ /* 0x040ff00000001858 */
[----:B------:R-:W-:Y:S01]  /*3d10*/  HMMA.16816.F32 R116, R4, R38, R84 ;  /* 0x000000260474723c */ /* 0x000fe20000001854 */
[----:B------:R-:W-:Y:S01]  /*3d20*/  LDSM.16.M88.4 R84, [R217+0x8000] ;  /* 0x00800000d954783b */ /* 0x000fe20000000200 */
[----:B-1----:R-:W-:Y:S01]  /*3d30*/  IMAD.MOV.U32 R2, RZ, RZ, R0 ;  /* 0x000000ffff027224 */ /* 0x002fe200078e0000 */
[----:B------:R-:W-:Y:S01]  /*3d40*/  IABS R0, R12 ;  /* 0x0000000c00007213 */ /* 0x000fe20000000000 */
[----:B------:R-:W-:-:S04]  /*3d50*/  IMAD.IADD R12, R228, 0x1, -R130 ;  /* 0x00000001e40c7824 */ /* 0x000fc800078e0a82 */
[C---:B------:R-:W-:Y:S01]  /*3d60*/  HMMA.16816.F32 R156, R4.reuse, R44, R80 ;  /* 0x0000002c049c723c */ /* 0x040fe20000001850 */
[----:B------:R1:W-:Y:S01]  /*3d70*/  I2F R172, R2 ;  /* 0x0000000200ac7306 */ /* 0x0003e20000201400 */
[----:B------:R-:W-:Y:S06]  /*3d80*/  LDSM.16.M88.4 R80, [R219+0x8000] ;  /* 0x00800000db50783b */ /* 0x000fec0000000200 */
[C---:B------:R-:W-:Y:S01]  /*3d90*/  HMMA.16816.F32 R152, R4.reuse, R20, R60 ;  /* 0x000000140498723c */ /* 0x040fe2000000183c */
[----:B------:R2:W-:Y:S07]  /*3da0*/  I2F R202, R0 ;  /* 0x0000000000ca7306 */ /* 0x0005ee0000201400 */
[----:B------:R-:W-:Y:S01]  /*3db0*/  HMMA.16816.F32 R144, R4, R46, R40 ;  /* 0x0000002e0490723c */ /* 0x000fe20000001828 */
[----:B-1----:R-:W-:-:S05]  /*3dc0*/  IMAD.IADD R2, R229, 0x1, -R129 ;  /* 0x00000001e5027824 */ /* 0x002fca00078e0a81 */
[----:B------:R-:W-:Y:S01]  /*3dd0*/  IABS R2, R2 ;  /* 0x0000000200027213 */ /* 0x000fe20000000000 */
[C---:B------:R-:W-:Y:S02]  /*3de0*/  IMAD.IADD R4, R228.reuse, 0x1, -R132 ;  /* 0x00000001e4047824 */ /* 0x040fe400078e0a84 */
        /* <DEDUP_REMOVED lines=17> */
[--C-:B------:R-:W-:Y:S01]  /*3f00*/  IMAD.IADD R12, R229, 0x1, -R131.reuse ;  /* 0x00000001e50c7824 */ /* 0x100fe200078e0a83 */
[C---:B-1----:R-:W-:Y:S03]  /*3f10*/  HMMA.16816.F32 R28, R8.reuse, R32, R28 ;  /* 0x00000020081c723c */ /* 0x042fe6000000181c */
[----:B------:R1:W-:Y:S05]  /*3f20*/  I2F R195, R2 ;  /* 0x0000000200c37306 */ /* 0x0003ea0000201400 */
[C---:B------:R-:W-:Y:S01]  /*3f30*/  HMMA.16816.F32 R32, R8.reuse, R34, R52 ;  /* 0x000000220820723c */ /* 0x040fe20000001834 */
[----:B------:R-:W2:Y:S07]  /*3f40*/  LDSM.16.M88.4 R52, [R219+0x7400] ;  /* 0x00740000db34783b */ /* 0x000eae0000000200 */
[----:B------:R-:W-:Y:S01]  /*3f50*/  HMMA.16816.F32 R40, R8, R36, R56 ;  /* 0x000000240828723c */ /* 0x000fe20000001838 */
[----:B-1----:R-:W-:Y:S01]  /*3f60*/  IMAD.MOV.U32 R2, RZ, RZ, R0 ;  /* 0x000000ffff027224 */ /* 0x002fe200078e0000 */
[----:B------:R-:W-:Y:S01]  /*3f70*/  IABS R0, R12 ;  /* 0x0000000c00007213 */ /* 0x000fe20000000000 */
[----:B------:R-:W-:-:S02]  /*3f80*/  IMAD.IADD R12, R228, 0x1, -R131 ;  /* 0x00000001e40c7824 */ /* 0x000fc400078e0a83 */
[----:B------:R1:W-:Y:S03]  /*3f90*/  I2F R186, R2 ;  /* 0x0000000200ba7306 */ /* 0x0003e60000201400 */
[----:B------:R-:W-:Y:S08]  /*3fa0*/  HMMA.16816.F32 R28, R24, R48, R28 ;  /* 0x00000030181c723c */ /* 0x000ff0000000181c */
[----:B------:R-:W-:Y:S01]  /*3fb0*/  HMMA.16816.F32 R104, R8, R22, R76 ;  /* 0x000000160868723c */ /* 0x000fe2000000184c */
[----:B------:R-:W3:Y:S01]  /*3fc0*/  LDSM.16.M88.4 R76, [R217+0x8400] ;  /* 0x00840000d94c783b */ /* 0x000ee20000000200 */
[----:B-1----:R-:W-:Y:S01]  /*3fd0*/  IMAD.MOV.U32 R2, RZ, RZ, R0 ;  /* 0x000000ffff027224 */ /* 0x002fe200078e0000 */
[----:B------:R-:W-:-:S05]  /*3fe0*/  IABS R0, R12 ;  /* 0x0000000c00007213 */ /* 0x000fca0000000000 */
[----:B------:R-:W-:Y:S01]  /*3ff0*/  HMMA.16816.F32 R100, R8, R20, R72 ;  /* 0x000000140864723c */ /* 0x000fe20000001848 */
[----:B------:R1:W-:Y:S01]  /*4000*/  I2F R183, R2 ;  /* 0x0000000200b77306 */ /* 0x0003e20000201400 */
[----:B------:R-:W4:Y:S04]  /*4010*/  LDSM.16.M88.4 R12, [R221+0x4000] ;  /* 0x00400000dd0c783b */ /* 0x000f280000000200 */
[----:B------:R-:W5:Y:S02]  /*4020*/  LDSM.16.M88.4 R72, [R219+0x8400] ;  /* 0x00840000db48783b */ /* 0x000f640000000200 */
[----:B------:R-:W-:Y:S01]  /*4030*/  HMMA.16816.F32 R20, R24, R50, R32 ;  /* 0x000000321814723c */ /* 0x000fe20000001820 */
[----:B------:R2:W-:Y:S07]  /*4040*/  I2F R200, R0 ;  /* 0x0000000000c87306 */ /* 0x0005ee0000201400 */
[----:B------:R-:W-:Y:S01]  /*4050*/  HMMA.16816.F32 R36, R8, R38, R68 ;  /* 0x000000260824723c */ /* 0x000fe20000001844 */
[----:B-1----:R-:W-:-:S05]  /*4060*/  IMAD.IADD R2, R231, 0x1, -R131 ;  /* 0x00000001e7027824 */ /* 0x002fca00078e0a83 */
[----:B------:R-:W-:Y:S02]  /*4070*/  IABS R2, R2 ;  /* 0x0000000200027213 */ /* 0x000fe40000000000 */
[----:B--2---:R-:W-:Y:S01]  /*4080*/  HMMA.16816.F32 R40, R24, R52, R40 ;  /* 0x000000341828723c */ /* 0x004fe20000001828 */
[----:B------:R-:W-:Y:S01]  /*4090*/  IMAD.IADD R0, R229, 0x1, -R132 ;  /* 0x00000001e5007824 */ /* 0x000fe200078e0a84 */
[----:B------:R1:W-:Y:S04]  /*40a0*/  I2F R198, R2 ;  /* 0x0000000200c67306 */ /* 0x0003e80000201400 */
[----:B------:R-:W-:Y:S02]  /*40b0*/  IABS R0, R0 ;  /* 0x0000000000007213 */ /* 0x000fe40000000000 */
[C---:B------:R-:W-:Y:S08]  /*40c0*/  HMMA.16816.F32 R32, R16.reuse, R84, R28 ;  /* 0x000000541020723c */ /* 0x040ff0000000181c */
[----:B------:R-:W-:Y:S01]  /*40d0*/  HMMA.16816.F32 R28, R16, R86, R20 ;  /* 0x00000056101c723c */ /* 0x000fe20000001814 */
[----:B------:R-:W2:Y:S01]  /*40e0*/  LDSM.16.M88.4 R20, [R221+0x3000] ;  /* 0x00300000dd14783b */ /* 0x000ea20000000200 */
[----:B-1----:R-:W-:Y:S01]  /*40f0*/  IMAD.MOV.U32 R2, RZ, RZ, R0 ;  /* 0x000000ffff027224 */ /* 0x002fe200078e0000 */
[----:B------:R-:W-:Y:S01]  /*4100*/  IABS R0, R4 ;  /* 0x0000000400007213 */ /* 0x000fe20000000000 */
[----:B------:R-:W-:-:S02]  /*4110*/  IMAD.IADD R4, R231, 0x1, -R132 ;  /* 0x00000001e7047824 */ /* 0x000fc400078e0a84 */
[----:B------:R1:W-:Y:S02]  /*4120*/  I2F R199, R2 ;  /* 0x0000000200c77306 */ /* 0x0003e40000201400 */
[----:B------:R-:W-:Y:S08]  /*4130*/  HMMA.16816.F32 R36, R24, R54, R36 ;  /* 0x000000361824723c */ /* 0x000ff00000001824 */
[----:B---3--:R-:W-:Y:S01]  /*4140*/  HMMA.16816.F32 R40, R16, R76, R40 ;  /* 0x0000004c1028723c */ /* 0x008fe20000001828 */
[----:B-1----:R-:W-:Y:S01]  /*4150*/  IMAD.MOV.U32 R2, RZ, RZ, R0 ;  /* 0x000000ffff027224 */ /* 0x002fe200078e0000 */
[----:B------:R-:W-:Y:S01]  /*4160*/  IABS R0, R4 ;  /* 0x0000000400007213 */ /* 0x000fe20000000000 */
[----:B------:R-:W-:-:S05]  /*4170*/  IMAD.IADD R4, R229, 0x1, -R133 ;  /* 0x00000001e5047824 */ /* 0x000fca00078e0a85 */
[----:B----4-:R-:W-:Y:S01]  /*4180*/  HMMA.16816.F32 R68, R12, R80, R32 ;  /* 0x000000500c44723c */ /* 0x010fe20000001820 */
[----:B------:R1:W-:Y:S07]  /*4190*/  I2F R197, R2 ;  /* 0x0000000200c57306 */ /* 0x0003ee0000201400 */
[C---:B------:R-:W-:Y:S08]  /*41a0*/  HMMA.16816.F32 R96, R8.reuse, R44, R92 ;  /* 0x0000002c0860723c */ /* 0x040ff0000000185c */
[----:B------:R-:W-:Y:S01]  /*41b0*/  HMMA.16816.F32 R92, R8, R46, R112 ;  /* 0x0000002e085c723c */ /* 0x000fe20000001870 */
[----:B-1----:R-:W-:Y:S01]  /*41c0*/  IMAD.MOV.U32 R2, RZ, RZ, R0 ;  /* 0x000000ffff027224 */ /* 0x002fe200078e0000 */
[----:B------:R-:W-:Y:S01]  /*41d0*/  IABS R0, R4 ;  /* 0x0000000400007213 */ /* 0x000fe20000000000 */
[--C-:B------:R-:W-:Y:S01]  /*41e0*/  IMAD.IADD R4, R228, 0x1, -R133.reuse ;  /* 0x00000001e4047824 */ /* 0x100fe200078e0a85 */
[----:B------:R-:W1:Y:S01]  /*41f0*/  LDSM.16.M88.4 R8, [R220+0x5000] ;  /* 0x00500000dc08783b */ /* 0x000e620000000200 */
[----:B------:R3:W-:Y:S03]  /*4200*/  I2F R174, R2 ;  /* 0x0000000200ae7306 */ /* 0x0007e60000201400 */
[----:B------:R-:W-:Y:S08]  /*4210*/  HMMA.16816.F32 R32, R16, R78, R36 ;  /* 0x0000004e1020723c */ /* 0x000ff00000001824 */
[----:B------:R-:W-:Y:S01]  /*4220*/  HMMA.16816.F32 R60, R12, R82, R28 ;  /* 0x000000520c3c723c */ /* 0x000fe2000000181c */
[----:B---3--:R-:W-:Y:S01]  /*4230*/  IMAD.MOV.U32 R2, RZ, RZ, R0 ;  /* 0x000000ffff027224 */ /* 0x008fe200078e0000 */
[----:B------:R-:W-:Y:S01]  /*4240*/  IABS R0, R4 ;  /* 0x0000000400007213 */ /* 0x000fe20000000000 */
[----:B------:R-:W-:-:S05]  /*4250*/  IMAD.IADD R4, R231, 0x1, -R133 ;  /* 0x00000001e7047824 */ /* 0x000fca00078e0a85 */
[----:B-----5:R-:W-:Y:S01]  /*4260*/  HMMA.16816.F32 R56, R12, R72, R40 ;  /* 0x000000480c38723c */ /* 0x020fe20000001828 */
[----:B------:R3:W-:Y:S07]  /*4270*/  I2F R196, R2 ;  /* 0x0000000200c47306 */ /* 0x0007ee0000201400 */
[----:B--2---:R-:W-:Y:S08]  /*4280*/  HMMA.16816.F32 R28, R20, R48, R108 ;  /* 0x00000030141c723c */ /* 0x004ff0000000186c */
[----:B------:R-:W-:Y:S01]  /*4290*/  HMMA.16816.F32 R88, R12, R74, R32 ;  /* 0x0000004a0c58723c */ /* 0x000fe20000001820 */
[----:B---3--:R-:W-:Y:S01]  /*42a0*/  IMAD.MOV.U32 R2, RZ, RZ, R0 ;  /* 0x000000ffff027224 */ /* 0x008fe200078e0000 */
[----:B------:R-:W-:Y:S01]  /*42b0*/  IABS R0, R4 ;  /* 0x0000000400007213 */ /* 0x000fe20000000000 */
[----:B------:R-:W-:-:S02]  /*42c0*/  IMAD.IADD R4, R229, 0x1, -R134 ;  /* 0x00000001e5047824 */ /* 0x000fc400078e0a86 */
[----:B------:R2:W-:Y:S03]  /*42d0*/  I2F R193, R2 ;  /* 0x0000000200c17306 */ /* 0x0005e60000201400 */
[C---:B------:R-:W-:Y:S08]  /*42e0*/  HMMA.16816.F32 R36, R20.reuse, R50, R120 ;  /* 0x000000321424723c */ /* 0x040ff00000001878 */
[----:B------:R-:W-:Y:S01]  /*42f0*/  HMMA.16816.F32 R32, R20, R52, R140 ;  /* 0x000000341420723c */ /* 0x000fe2000000188c */
[----:B--2---:R-:W-:Y:S01]  /*4300*/  IMAD.MOV.U32 R2, RZ, RZ, R0 ;  /* 0x000000ffff027224 */ /* 0x004fe200078e0000 */
[----:B------:R-:W-:Y:S01]  /*4310*/  IABS R0, R4 ;  /* 0x0000000400007213 */ /* 0x000fe20000000000 */
[----:B------:R-:W-:-:S05]  /*4320*/  IMAD.IADD R4, R228, 0x1, -R134 ;  /* 0x00000001e4047824 */ /* 0x000fca00078e0a86 */
[----:B-1----:R-:W-:Y:S01]  /*4330*/  HMMA.16816.F32 R48, R8, R84, R28 ;  /* 0x000000540830723c */ /* 0x002fe2000000181c */
[----:B------:R1:W-:Y:S01]  /*4340*/  I2F R175, R2 ;  /* 0x0000000200af7306 */ /* 0x0003e20000201400 */
[----:B------:R-:W2:Y:S06]  /*4350*/  LDSM.16.M88.4 R28, [R219+0x7800] ;  /* 0x00780000db1c783b */ /* 0x000eac0000000200 */
[----:B------:R-:W-:Y:S08]  /*4360*/  HMMA.16816.F32 R52, R20, R54, R116 ;  /* 0x000000361434723c */ /* 0x000ff00000001874 */
[----:B------:R-:W-:Y:S01]  /*4370*/  HMMA.16816.F32 R44, R8, R86, R36 ;  /* 0x00000056082c723c */ /* 0x000fe20000001824 */
[----:B-1----:R-:W-:Y:S01]  /*4380*/  IMAD.MOV.U32 R2, RZ, RZ, R0 ;  /* 0x000000ffff027224 */ /* 0x002fe200078e0000 */
[----:B------:R-:W-:Y:S01]  /*4390*/  IABS R0, R4 ;  /* 0x0000000400007213 */ /* 0x000fe20000000000 */
[----:B------:R-:W-:-:S02]  /*43a0*/  IMAD.IADD R4, R231, 0x1, -R134 ;  /* 0x00000001e7047824 */ /* 0x000fc400078e0a86 */
[----:B------:R1:W-:Y:S03]  /*43b0*/  I2F R188, R2 ;  /* 0x0000000200bc7306 */ /* 0x0003e60000201400 */
[C---:B------:R-:W-:Y:S01]  /*43c0*/  HMMA.16816.F32 R40, R8.reuse, R76, R32 ;  /* 0x0000004c0828723c */ /* 0x040fe20000001820 */
[----:B------:R-:W3:Y:S07]  /*43d0*/  LDSM.16.M88.4 R32, [R219+0x7c00] ;  /* 0x007c0000db20783b */ /* 0x000eee0000000200 */
[----:B------:R-:W-:Y:S01]  /*43e0*/  HMMA.16816.F32 R36, R8, R78, R52 ;  /* 0x0000004e0824723c */ /* 0x000fe20000001834 */
[----:B-1----:R-:W-:Y:S01]  /*43f0*/  IMAD.MOV.U32 R2, RZ, RZ, R0 ;  /* 0x000000ffff027224 */ /* 0x002fe200078e0000 */
[----:B------:R-:W-:Y:S01]  /*4400*/  IABS R0, R4 ;  /* 0x0000000400007213 */ /* 0x000fe20000000000 */
[----:B------:R-:W-:-:S02]  /*4410*/  IMAD.IADD R4, R229, 0x1, -R135 ;  /* 0x00000001e5047824 */ /* 0x000fc400078e0a87 */
[----:B------:R1:W-:Y:S03]  /*4420*/  I2F R182, R2 ;  /* 0x0000000200b67306 */ /* 0x0003e60000201400 */
[C---:B--2---:R-:W-:Y:S01]  /*4430*/  HMMA.16816.F32 R76, R20.reuse, R30, R148 ;  /* 0x0000001e144c723c */ /* 0x044fe20000001894 */
[----:B-1----:R-:W-:Y:S01]  /*4440*/  IMAD.MOV.U32 R2, RZ, RZ, R0 ;  /* 0x000000ffff027224 */ /* 0x002fe200078e0000 */
[----:B------:R-:W-:Y:S01]  /*4450*/  IABS R0, R4 ;  /* 0x0000000400007213 */ /* 0x000fe20000000000 */
[--C-:B------:R-:W-:Y:S02]  /*4460*/  IMAD.IADD R4, R228, 0x1, -R135.reuse ;  /* 0x00000001e4047824 */ /* 0x100fe400078e0a87 */
[----:B------:R1:W-:Y:S03]  /*4470*/  I2F R181, R2 ;  /* 0x0000000200b57306 */ /* 0x0003e60000201400 */
[C---:B---3--:R-:W-:Y:S08]  /*4480*/  HMMA.16816.F32 R84, R20.reuse, R32, R156 ;  /* 0x000000201454723c */ /* 0x048ff0000000189c */
[----:B------:R-:W-:Y:S01]  /*4490*/  HMMA.16816.F32 R108, R20, R34, R144 ;  /* 0x00000022146c723c */ /* 0x000fe20000001890 */
        /* <DEDUP_REMOVED lines=29> */
[----:B------:R-:W-:Y:S08]  /*4670*/  I2F R167, R2 ;  /* 0x0000000200a77306 */ /* 0x000ff00000201400 */
[----:B------:R2:W-:Y:S02]  /*4680*/  I2F R166, R0 ;  /* 0x0000000000a67306 */ /* 0x0005e40000201400 */
[----:B--2---:R-:W-:-:S06]  /*4690*/  FMUL.FTZ R0, R68, c[0x0][0x2ec] ;  /* 0x0000bb0044007a20 */ /* 0x004fcc0000410000 */
[----:B------:R2:W-:Y:S01]  /*46a0*/  MUFU.TANH R165, R0 ;  /* 0x0000000000a57308 */ /* 0x0005e20000002400 */
[----:B-1----:R-:W-:Y:S01]  /*46b0*/  HMMA.16816.F32 R48, R4, R80, R48 ;  /* 0x000000500430723c */ /* 0x002fe20000001830 */
[----:B--2---:R-:W-:-:S07]  /*46c0*/  FMUL.FTZ R0, R69, c[0x0][0x2ec] ;  /* 0x0000bb0045007a20 */ /* 0x004fce0000410000 */
[C---:B------:R-:W-:Y:S01]  /*46d0*/  HMMA.16816.F32 R44, R4.reuse, R82, R44 ;  /* 0x00000052042c723c */ /* 0x040fe2000000182c */
[----:B------:R1:W2:Y:S07]  /*46e0*/  MUFU.TANH R164, R0 ;  /* 0x0000000000a47308 */ /* 0x0002ae0000002400 */
[----:B------:R-:W-:Y:S08]  /*46f0*/  HMMA.16816.F32 R52, R4, R72, R40 ;  /* 0x000000480434723c */ /* 0x000ff00000001828 */
[----:B------:R-:W-:Y:S01]  /*4700*/  HMMA.16816.F32 R40, R24, R28, R100 ;  /* 0x0000001c1828723c */ /* 0x000fe20000001864 */
[----:B-1----:R-:W-:-:S04]  /*4710*/  FMUL.FTZ R0, R60, c[0x0][0x2ec] ;  /* 0x0000bb003c007a20 */ /* 0x002fc80000410000 */
[----:B------:R1:W-:Y:S03]  /*4720*/  MUFU.TANH R163, R0 ;  /* 0x0000000000a37308 */ /* 0x0003e60000002400 */
[----:B------:R-:W-:Y:S08]  /*4730*/  HMMA.16816.F32 R80, R24, R34, R92 ;  /* 0x000000221850723c */ /* 0x000ff0000000185c */
[----:B------:R-:W-:-:S04]  /*4740*/  FMUL.FTZ R2, R52, c[0x0][0x2ec] ;  /* 0x0000bb0034027a20 */ /* 0x000fc80000410000 */
        /* <DEDUP_REMOVED lines=10> */
[----:B------:R1:W-:Y:S02]  /*47f0*/  MUFU.TANH R121, R0 ;  /* 0x0000000000797308 */ /* 0x0003e40000002400 */
[----:B-1----:R-:W-:Y:S02]  /*4800*/  FMUL.FTZ R0, R71, c[0x0][0x2ec] ;  /* 0x0000bb0047007a20 */ /* 0x002fe40000410000 */
[----:B------:R-:W-:Y:S04]  /*4810*/  HMMA.16816.F32 R68, R24, R30, R104 ;  /* 0x0000001e1844723c */ /* 0x000fe80000001868 */
[----:B------:R1:W3:Y:S02]  /*4820*/  MUFU.TANH R120, R0 ;  /* 0x0000000000787308 */ /* 0x0002e40000002400 */
[----:B-1----:R-:W-:-:S06]  /*4830*/  FMUL.FTZ R0, R62, c[0x0][0x2ec] ;  /* 0x0000bb003e007a20 */ /* 0x002fcc0000410000 */
[----:B------:R1:W-:Y:S02]  /*4840*/  MUFU.TANH R119, R0 ;  /* 0x0000000000777308 */ /* 0x0003e40000002400 */
[----:B-1----:R-:W-:Y:S02]  /*4850*/  FMUL.FTZ R0, R63, c[0x0][0x2ec] ;  /* 0x0000bb003f007a20 */ /* 0x002fe40000410000 */
[----:B------:R-:W-:Y:S04]  /*4860*/  HMMA.16816.F32 R60, R20, R28, R152 ;  /* 0x0000001c143c723c */ /* 0x000fe80000001898 */
[----:B------:R1:W-:Y:S03]  /*4870*/  MUFU.TANH R118, R0 ;  /* 0x0000000000767308 */ /* 0x0003e60000002400 */
[----:B------:R-:W-:-:S02]  /*4880*/  FMUL.FTZ R20, R53, c[0x0][0x2ec] ;  /* 0x0000bb0035147a20 */ /* 0x000fc40000410000 */
[----:B------:R-:W-:Y:S02]  /*4890*/  IMAD.MOV.U32 R155, RZ, RZ, R225 ;  /* 0x000000ffff9b7224 */ /* 0x000fe400078e00e1 */
[----:B------:R-:W-:Y:S02]  /*48a0*/  IMAD.MOV.U32 R154, RZ, RZ, R224 ;  /* 0x000000ffff9a7224 */ /* 0x000fe400078e00e0 */
[----:B-1----:R-:W-:-:S04]  /*48b0*/  FMUL.FTZ R0, R58, c[0x0][0x2ec] ;  /* 0x0000bb003a007a20 */ /* 0x002fc80000410000 */
[----:B------:R1:W-:Y:S02]  /*48c0*/  MUFU.TANH R116, R0 ;  /* 0x0000000000747308 */ /* 0x0003e40000002400 */
[----:B-1----:R-:W-:Y:S02]  /*48d0*/  FMUL.FTZ R0, R59, c[0x0][0x2ec] ;  /* 0x0000bb003b007a20 */ /* 0x002fe40000410000 */
[----:B------:R-:W-:Y:S01]  /*48e0*/  HMMA.16816.F32 R56, R4, R74, R36 ;  /* 0x0000004a0438723c */ /* 0x000fe20000001824 */
[----:B------:R-:W1:Y:S03]  /*48f0*/  LDSM.16.M88.4 R36, [R217+0x8800] ;  /* 0x00880000d924783b */ /* 0x000e660000000200 */
[----:B------:R4:W-:Y:S04]  /*4900*/  MUFU.TANH R115, R0 ;  /* 0x0000000000737308 */ /* 0x0009e80000002400 */
[----:B------:R-:W-:Y:S07]  /*4910*/  HMMA.16816.F32 R72, R24, R32, R96 ;  /* 0x000000201848723c */ /* 0x000fee0000001860 */
[----:B------:R-:W-:-:S02]  /*4920*/  FMUL.FTZ R24, R51, c[0x0][0x2ec] ;  /* 0x0000bb0033187a20 */ /* 0x000fc40000410000 */
[----:B------:R-:W-:Y:S02]  /*4930*/  FMUL.FTZ R26, R47, c[0x0][0x2ec] ;  /* 0x0000bb002f1a7a20 */ /* 0x000fe40000410000 */
[----:B----4-:R-:W-:Y:S02]  /*4940*/  FMUL.FTZ R0, R90, c[0x0][0x2ec] ;  /* 0x0000bb005a007a20 */ /* 0x010fe40000410000 */
[----:B------:R-:W-:Y:S01]  /*4950*/  FMUL.FTZ R27, R54, c[0x0][0x2ec] ;  /* 0x0000bb00361b7a20 */ /* 0x000fe20000410000 */
[----:B------:R4:W-:Y:S01]  /*4960*/  MUFU.TANH R90, R24 ;  /* 0x00000018005a7308 */ /* 0x0009e20000002400 */
[----:B------:R-:W-:Y:S02]  /*4970*/  FMUL.FTZ R25, R46, c[0x0][0x2ec] ;  /* 0x0000bb002e197a20 */ /* 0x000fe40000410000 */
[----:B------:R-:W-:Y:S02]  /*4980*/  FMUL.FTZ R22, R56, c[0x0][0x2ec] ;  /* 0x0000bb0038167a20 */ /* 0x000fe40000410000 */
[----:B------:R-:W-:-:S03]  /*4990*/  IMAD R96, R162, 0x20, R161 ;  /* 0x00000020a2607824 */ /* 0x000fc600078e02a1 */
[----:B------:R5:W-:Y:S01]  /*49a0*/  MUFU.TANH R112, R0 ;  /* 0x0000000000707308 */ /* 0x000be20000002400 */
[----:B----4-:R-:W-:-:S07]  /*49b0*/  IADD3 R24, R231, -c[0x0][0x2e4], RZ ;  /* 0x8000b900e7187a10 */ /* 0x010fce0007ffe0ff */
[----:B------:R4:W-:Y:S01]  /*49c0*/  MUFU.TANH R53, R26 ;  /* 0x0000001a00357308 */ /* 0x0009e20000002400 */
[----:B-1----:R-:W-:Y:S01]  /*49d0*/  HMMA.16816.F32 R32, R16, R36, R40 ;  /* 0x000000241020723c */ /* 0x002fe20000001828 */
[----:B------:R-:W-:Y:S01]  /*49e0*/  IMNMX R224, RZ, R24, !PT ;  /* 0x00000018ffe07217 */ /* 0x000fe20007800200 */
[----:B--2---:R-:W-:Y:S02]  /*49f0*/  FFMA.FTZ R24, R215, -R222, R164 ;  /* 0x800000ded7187223 */ /* 0x004fe400000100a4 */
[----:B-----5:R-:W-:-:S03]  /*4a00*/  FMUL.FTZ R0, R48, c[0x0][0x2ec] ;  /* 0x0000bb0030007a20 */ /* 0x020fc60000410000 */
[----:B------:R3:W-:Y:S01]  /*4a10*/  MUFU.TANH R52, R27 ;  /* 0x0000001b00347308 */ /* 0x0007e20000002400 */
[----:B------:R-:W-:Y:S07]  /*4a20*/  HMMA.16816.F32 R28, R8, R36, R60 ;  /* 0x00000024081c723c */ /* 0x000fee000000183c */
[----:B------:R1:W2:Y:S01]  /*4a30*/  MUFU.TANH R88, R0 ;  /* 0x0000000000587308 */ /* 0x0002a20000002400 */
[----:B----4-:R-:W-:-:S07]  /*4a40*/  FMUL.FTZ R26, R55, c[0x0][0x2ec] ;  /* 0x0000bb00371a7a20 */ /* 0x010fce0000410000 */
[----:B------:R-:W-:Y:S01]  /*4a50*/  MUFU.TANH R48, R22 ;  /* 0x0000001600307308 */ /* 0x000fe20000002400 */
[----:B---3--:R-:W-:Y:S02]  /*4a60*/  FFMA.FTZ R27, R189, -R222, R120 ;  /* 0x800000debd1b7223 */ /* 0x008fe40000010078 */
[----:B-1----:R-:W-:-:S05]  /*4a70*/  FMUL.FTZ R0, R49, c[0x0][0x2ec] ;  /* 0x0000bb0031007a20 */ /* 0x002fca0000410000 */
[----:B------:R1:W-:Y:S08]  /*4a80*/  MUFU.TANH R92, R26 ;  /* 0x0000001a005c7308 */ /* 0x0003f00000002400 */
[----:B------:R3:W-:Y:S08]  /*4a90*/  MUFU.TANH R117, R0 ;  /* 0x0000000000757308 */ /* 0x0007f00000002400 */
[----:B------:R-:W-:Y:S01]  /*4aa0*/  MUFU.TANH R49, R20 ;  /* 0x0000001400317308 */ /* 0x000fe20000002400 */
[----:B-1----:R-:W-:-:S02]  /*4ab0*/  FFMA.FTZ R26, R236, -R222, R123 ;  /* 0x800000deec1a7223 */ /* 0x002fc4000001007b */
[----:B---3--:R-:W-:-:S05]  /*4ac0*/  FMUL.FTZ R0, R44, c[0x0][0x2ec] ;  /* 0x0000bb002c007a20 */ /* 0x008fca0000410000 */
[----:B------:R1:W-:Y:S08]  /*4ad0*/  MUFU.TANH R56, R25 ;  /* 0x0000001900387308 */ /* 0x0003f00000002400 */
[----:B------:R3:W-:Y:S01]  /*4ae0*/  MUFU.TANH R114, R0 ;  /* 0x0000000000727308 */ /* 0x0007e20000002400 */
[----:B-1----:R-:W-:Y:S02]  /*4af0*/  FFMA.FTZ R25, R216, -R222, R165 ;  /* 0x800000ded8197223 */ /* 0x002fe400000100a5 */
[----:B---3--:R-:W-:-:S05]  /*4b00*/  FMUL.FTZ R0, R45, c[0x0][0x2ec] ;  /* 0x0000bb002d007a20 */ /* 0x008fca0000410000 */
[----:B------:R1:W3:Y:S02]  /*4b10*/  MUFU.TANH R113, R0 ;  /* 0x0000000000717308 */ /* 0x0002e40000002400 */
[----:B-1----:R-:W-:-:S04]  /*4b20*/  IADD3 R0, R65, 0x1, -R226 ;  /* 0x0000000141007810 */ /* 0x002fc80007ffe8e2 */
[----:B------:R-:W-:-:S05]  /*4b30*/  IADD3 R0, R0, c[0x0][0x2e8], RZ ;  /* 0x0000ba0000007a10 */ /* 0x000fca0007ffe0ff */
[C---:B------:R-:W-:Y:S02]  /*4b40*/  IMAD.IADD R20, R0.reuse, 0x1, R160 ;  /* 0x0000000100147824 */ /* 0x040fe400078e02a0 */
[----:B------:R-:W-:Y:S02]  /*4b50*/  IMAD.IADD R21, R0, 0x1, R139 ;  /* 0x0000000100157824 */ /* 0x000fe400078e028b */
[----:B------:R-:W-:Y:S01]  /*4b60*/  IMAD.IADD R2, R66, 0x1, R0 ;  /* 0x0000000142027824 */ /* 0x000fe200078e0200 */
[-C--:B------:R-:W-:Y:S01]  /*4b70*/  IMNMX R234, R20, R65.reuse, PT ;  /* 0x0000004114ea7217 */ /* 0x080fe20003800200 */
[----:B------:R-:W-:Y:S01]  /*4b80*/  IMAD.IADD R0, R0, 0x1, R138 ;  /* 0x0000000100007824 */ /* 0x000fe200078e028a */
[-C--:B------:R-:W-:Y:S02]  /*4b90*/  IMNMX R233, R21, R65.reuse, PT ;  /* 0x0000004115e97217 */ /* 0x080fe40003800200 */
[----:B------:R-:W1:Y:S01]  /*4ba0*/  LDSM.16.M88.4 R20, [R219+0x8800] ;  /* 0x00880000db14783b */ /* 0x000e620000000200 */
[-C--:B------:R-:W-:Y:S01]  /*4bb0*/  IMNMX R235, R2, R65.reuse, PT ;  /* 0x0000004102eb7217 */ /* 0x080fe20003800200 */
[----:B------:R-:W-:Y:S01]  /*4bc0*/  FMUL.FTZ R2, R50, c[0x0][0x2ec] ;  /* 0x0000bb0032027a20 */ /* 0x000fe20000410000 */
[----:B------:R-:W-:-:S02]  /*4bd0*/  IMNMX R232, R0, R65, PT ;  /* 0x0000004100e87217 */ /* 0x000fc40003800200 */
[----:B------:R-:W-:Y:S01]  /*4be0*/  IADD3 R0, R230, -c[0x0][0x2e4], RZ ;  /* 0x8000b900e6007a10 */ /* 0x000fe20007ffe0ff */
[----:B------:R4:W5:Y:S01]  /*4bf0*/  MUFU.TANH R93, R2 ;  /* 0x00000002005d7308 */ /* 0x0009620000002400 */
[C---:B------:R-:W-:Y:S02]  /*4c00*/  ISETP.GE.AND P3, PT, R124.reuse, R235, PT ;  /* 0x000000eb7c00720c */ /* 0x040fe40003f66270 */
[----:B------:R-:W-:Y:S02]  /*4c10*/  IMNMX R227, RZ, R0, !PT ;  /* 0x00000000ffe37217 */ /* 0x000fe40007800200 */
[----:B------:R-:W-:Y:S02]  /*4c20*/  IADD3 R0, R229, -c[0x0][0x2e4], RZ ;  /* 0x8000b900e5007a10 */ /* 0x000fe40007ffe0ff */
[----:B------:R-:W-:Y:S02]  /*4c30*/  ISETP.LT.OR P3, PT, R124, R227, P3 ;  /* 0x000000e37c00720c */ /* 0x000fe40001f61670 */
[----:B------:R-:W-:Y:S01]  /*4c40*/  IMNMX R226, RZ, R0, !PT ;  /* 0x00000000ffe27217 */ /* 0x000fe20007800200 */
[----:B------:R-:W-:Y:S01]  /*4c50*/  FFMA.FTZ R0, R185, -R222, R122 ;  /* 0x800000deb9007223 */ /* 0x000fe2000001007a */
[----:B------:R-:W-:-:S02]  /*4c60*/  ISETP.GE.AND P5, PT, R125, R235, PT ;  /* 0x000000eb7d00720c */ /* 0x000fc40003fa6270 */
[-C--:B------:R-:W-:Y:S02]  /*4c70*/  ISETP.GE.AND P6, PT, R67, R235.reuse, PT ;  /* 0x000000eb4300720c */ /* 0x080fe40003fc6270 */
[----:B------:R-:W-:Y:S01]  /*4c80*/  FSEL R143, R0, -INF , !P3 ;  /* 0xff800000008f7808 */ /* 0x000fe20005800000 */
[----:B------:R-:W-:Y:S01]  /*4c90*/  FFMA.FTZ R0, R218, -R222, R142 ;  /* 0x800000deda007223 */ /* 0x000fe2000001008e */
[----:B------:R-:W-:Y:S02]  /*4ca0*/  ISETP.GE.AND P3, PT, R128, R235, PT ;  /* 0x000000eb8000720c */ /* 0x000fe40003f66270 */
[----:B----4-:R-:W-:Y:S02]  /*4cb0*/  IADD3 R2, R228, -c[0x0][0x2e4], RZ ;  /* 0x8000b900e4027a10 */ /* 0x010fe40007ffe0ff */
[----:B------:R-:W-:Y:S02]  /*4cc0*/  ISETP.LT.OR P3, PT, R128, R227, P3 ;  /* 0x000000e38000720c */ /* 0x000fe40001f61670 */
[----:B------:R-:W-:Y:S01]  /*4cd0*/  IMNMX R225, RZ, R2, !PT ;  /* 0x00000002ffe17217 */ /* 0x000fe20007800200 */
[-C--:B------:R-:W-:Y:S01]  /*4ce0*/  FFMA.FTZ R2, R214, -R222.reuse, R163 ;  /* 0x800000ded6027223 */ /* 0x080fe200000100a3 */
[----:B------:R-:W-:Y:S01]  /*4cf0*/  FSEL R185, R0, -INF , !P3 ;  /* 0xff80000000b97808 */ /* 0x000fe20005800000 */
[----:B------:R-:W-:Y:S01]  /*4d00*/  FFMA.FTZ R0, R237, -R222, R141 ;  /* 0x800000deed007223 */ /* 0x000fe2000001008d */
[----:B------:R-:W-:-:S02]  /*4d10*/  ISETP.GE.AND P3, PT, R127, R235, PT ;  /* 0x000000eb7f00720c */ /* 0x000fc40003f66270 */
[----:B------:R-:W-:Y:S02]  /*4d20*/  ISETP.GE.AND P2, PT, R64, R234, PT ;  /* 0x000000ea4000720c */ /* 0x000fe40003f46270 */
[-C--:B------:R-:W-:Y:S02]  /*4d30*/  ISETP.LT.OR P3, PT, R127, R227.reuse, P3 ;  /* 0x000000e37f00720c */ /* 0x080fe40001f61670 */
[----:B------:R-:W-:Y:S01]  /*4d40*/  ISETP.LT.OR P5, PT, R125, R227, P5 ;  /* 0x000000e37d00720c */ /* 0x000fe20002fa1670 */
[----:B-1----:R-:W-:Y:S01]  /*4d50*/  HMMA.16816.F32 R40, R12, R20, R32 ;  /* 0x000000140c28723c */ /* 0x002fe20000001820 */
[----:B------:R-:W-:Y:S01]  /*4d60*/  FSEL R189, R0, -INF , !P3 ;  /* 0xff80000000bd7808 */ /* 0x000fe20005800000 */
[----:B--2---:R-:W-:Y:S01]  /*4d70*/  FFMA.FTZ R0, R194, -R222, R88 ;  /* 0x800000dec2007223 */ /* 0x004fe20000010058 */
[----:B------:R-:W-:Y:S02]  /*4d80*/  ISETP.GE.AND P3, PT, R126, R235, PT ;  /* 0x000000eb7e00720c */ /* 0x000fe40003f66270 */
[----:B------:R-:W-:-:S02]  /*4d90*/  ISETP.LT.OR P6, PT, R67, R227, P6 ;  /* 0x000000e34300720c */ /* 0x000fc400037c1670 */
[C---:B------:R-:W-:Y:S01]  /*4da0*/  ISETP.GE.AND P4, PT, R64.reuse, R235, PT ;  /* 0x000000eb4000720c */ /* 0x040fe20003f86270 */
[----:B------:R-:W-:Y:S01]  /*4db0*/  HMMA.16816.F32 R44, R4, R20, R28 ;  /* 0x00000014042c723c */ /* 0x000fe2000000181c */
[----:B------:R-:W-:Y:S02]  /*4dc0*/  ISETP.LT.OR P2, PT, R64, R226, P2 ;  /* 0x000000e24000720c */ /* 0x000fe40001741670 */
[-C--:B------:R-:W-:Y:S02]  /*4dd0*/  ISETP.LT.OR P3, PT, R126, R227.reuse, P3 ;  /* 0x000000e37e00720c */ /* 0x080fe40001f61670 */
[----:B------:R-:W-:Y:S01]  /*4de0*/  FSEL R144, R2, -INF , !P5 ;  /* 0xff80000002907808 */ /* 0x000fe20006800000 */
[----:B------:R-:W-:Y:S01]  /*4df0*/  FMUL.FTZ R2, R58, c[0x0][0x2ec] ;  /* 0x0000bb003a027a20 */ /* 0x000fe20000410000 */
[----:B------:R-:W-:Y:S01]  /*4e00*/  FSEL R140, R24, -INF , !P6 ;  /* 0xff800000188c7808 */ /* 0x000fe20007000000 */
[-C--:B------:R-:W-:Y:S01]  /*4e10*/  FFMA.FTZ R28, R192, -R222.reuse, R121 ;  /* 0x800000dec01c7223 */ /* 0x080fe20000010079 */
[----:B------:R-:W-:Y:S01]  /*4e20*/  ISETP.LT.OR P4, PT, R64, R227, P4 ;  /* 0x000000e34000720c */ /* 0x000fe20002781670 */
[----:B------:R-:W-:Y:S01]  /*4e30*/  FFMA.FTZ R24, R190, -R222, R118 ;  /* 0x800000debe187223 */ /* 0x000fe20000010076 */
[----:B------:R-:W-:Y:S01]  /*4e40*/  FSEL R190, R26, -INF , !P3 ;  /* 0xff8000001abe7808 */ /* 0x000fe20005800000 */
[----:B------:R1:W2:Y:S01]  /*4e50*/  MUFU.TANH R63, R2 ;  /* 0x00000002003f7308 */ /* 0x0002a20000002400 */
[----:B------:R-:W-:Y:S01]  /*4e60*/  FSEL R138, R28, -INF , !P2 ;  /* 0xff8000001c8a7808 */ /* 0x000fe20005000000 */
[----:B------:R-:W-:Y:S01]  /*4e70*/  FMUL.FTZ R30, R57, c[0x0][0x2ec] ;  /* 0x0000bb00391e7a20 */ /* 0x000fe20000410000 */
[-C--:B------:R-:W-:Y:S01]  /*4e80*/  ISETP.GE.AND P3, PT, R125, R234.reuse, PT ;  /* 0x000000ea7d00720c */ /* 0x080fe20003f66270 */
[-C--:B------:R-:W-:Y:S01]  /*4e90*/  HMMA.16816.F32 R32, R16, R38.reuse, R68 ;  /* 0x000000261020723c */ /* 0x080fe20000001844 */
[C---:B------:R-:W-:Y:S01]  /*4ea0*/  ISETP.GE.AND P2, PT, R124.reuse, R234, PT ;  /* 0x000000ea7c00720c */ /* 0x040fe20003f46270 */
[-C--:B------:R-:W-:Y:S01]  /*4eb0*/  FFMA.FTZ R21, R179, -R222.reuse, R116 ;  /* 0x800000deb3157223 */ /* 0x080fe20000010074 */
[----:B------:R-:W-:Y:S01]  /*4ec0*/  FSEL R104, R25, -INF , !P4 ;  /* 0xff80000019687808 */ /* 0x000fe20006000000 */
[----:B------:R-:W-:Y:S01]  /*4ed0*/  FFMA.FTZ R25, R191, -R222, R119 ;  /* 0x800000debf197223 */ /* 0x000fe20000010077 */
[----:B------:R-:W-:Y:S01]  /*4ee0*/  ISETP.GE.AND P4, PT, R67, R234, PT ;  /* 0x000000ea4300720c */ /* 0x000fe20003f86270 */
[----:B------:R-:W-:Y:S01]  /*4ef0*/  FMUL.FTZ R29, R59, c[0x0][0x2ec] ;  /* 0x0000bb003b1d7a20 */ /* 0x000fe20000410000 */
[-C--:B------:R-:W-:Y:S01]  /*4f00*/  ISETP.LT.OR P3, PT, R125, R226.reuse, P3 ;  /* 0x000000e27d00720c */ /* 0x080fe20001f61670 */
[----:B------:R-:W-:Y:S01]  /*4f10*/  HMMA.16816.F32 R36, R8, R38, R76 ;  /* 0x000000260824723c */ /* 0x000fe2000000184c */
[----:B------:R-:W-:Y:S01]  /*4f20*/  ISETP.LT.OR P2, PT, R124, R226, P2 ;  /* 0x000000e27c00720c */ /* 0x000fe20001741670 */
[----:B------:R-:W-:Y:S01]  /*4f30*/  FFMA.FTZ R20, R173, -R222, R115 ;  /* 0x800000dead147223 */ /* 0x000fe20000010073 */
[----:B------:R-:W-:Y:S01]  /*4f40*/  ISETP.LT.OR P4, PT, R67, R226, P4 ;  /* 0x000000e24300720c */ /* 0x000fe20002781670 */
[----:B-1----:R-:W-:Y:S01]  /*4f50*/  FMUL.FTZ R2, R89, c[0x0][0x2ec] ;  /* 0x0000bb0059027a20 */ /* 0x002fe20000410000 */
[----:B------:R-:W-:Y:S01]  /*4f60*/  FSEL R141, R25, -INF , !P3 ;  /* 0xff800000198d7808 */ /* 0x000fe20005800000 */
[----:B------:R-:W-:Y:S01]  /*4f70*/  FMUL.FTZ R25, R40, c[0x0][0x2ec] ;  /* 0x0000bb0028197a20 */ /* 0x000fe20000410000 */
[----:B------:R-:W-:Y:S01]  /*4f80*/  FSEL R142, R24, -INF , !P2 ;  /* 0xff800000188e7808 */ /* 0x000fe20005000000 */
[----:B------:R1:W-:Y:S01]  /*4f90*/  MUFU.TANH R57, R2 ;  /* 0x0000000200397308 */ /* 0x0003e20000002400 */
[----:B------:R-:W-:Y:S01]  /*4fa0*/  ISETP.GE.AND P2, PT, R126, R234, PT ;  /* 0x000000ea7e00720c */ /* 0x000fe20003f46270 */
[----:B---3--:R-:W-:Y:S01]  /*4fb0*/  FFMA.FTZ R28, R208, -R222, R113 ;  /* 0x800000ded01c7223 */ /* 0x008fe20000010071 */
[----:B------:R-:W-:-:S02]  /*4fc0*/  FSEL R139, R27, -INF , !P4 ;  /* 0xff8000001b8b7808 */ /* 0x000fc40006000000 */
[----:B------:R-:W-:Y:S02]  /*4fd0*/  ISETP.GE.AND P4, PT, R128, R234, PT ;  /* 0x000000ea8000720c */ /* 0x000fe40003f86270 */
[-C--:B------:R-:W-:Y:S01]  /*4fe0*/  ISETP.LT.OR P2, PT, R126, R226.reuse, P2 ;  /* 0x000000e27e00720c */ /* 0x080fe20001741670 */
[----:B------:R3:W4:Y:S01]  /*4ff0*/  MUFU.TANH R88, R25 ;  /* 0x0000001900587308 */ /* 0x0007220000002400 */
[----:B------:R-:W-:Y:S02]  /*5000*/  ISETP.GE.AND P1, PT, R64, R233, PT ;  /* 0x000000e94000720c */ /* 0x000fe40003f26270 */
[----:B------:R-:W-:Y:S02]  /*5010*/  ISETP.LT.OR P4, PT, R128, R226, P4 ;  /* 0x000000e28000720c */ /* 0x000fe40002781670 */
[----:B------:R-:W-:Y:S02]  /*5020*/  ISETP.GE.AND P3, PT, R127, R234, PT ;  /* 0x000000ea7f00720c */ /* 0x000fe40003f66270 */
[----:B------:R-:W-:Y:S01]  /*5030*/  ISETP.LT.OR P1, PT, R64, R225, P1 ;  /* 0x000000e14000720c */ /* 0x000fe20000f21670 */
[----:B-1----:R-:W-:Y:S01]  /*5040*/  FMUL.FTZ R2, R91, c[0x0][0x2ec] ;  /* 0x0000bb005b027a20 */ /* 0x002fe20000410000 */
[----:B------:R-:W-:Y:S01]  /*5050*/  FSEL R191, R21, -INF , !P4 ;  /* 0xff80000015bf7808 */ /* 0x000fe20006000000 */
[----:B------:R1:W-:Y:S01]  /*5060*/  MUFU.TANH R89, R29 ;  /* 0x0000001d00597308 */ /* 0x0003e20000002400 */
[----:B------:R-:W-:Y:S01]  /*5070*/  ISETP.GE.AND P6, PT, R67, R233, PT ;  /* 0x000000e94300720c */ /* 0x000fe20003fc6270 */
[----:B------:R-:W-:Y:S01]  /*5080*/  FMUL.FTZ R21, R41, c[0x0][0x2ec] ;  /* 0x0000bb0029157a20 */ /* 0x000fe20000410000 */
[----:B------:R-:W-:-:S02]  /*5090*/  ISETP.LT.OR P3, PT, R127, R226, P3 ;  /* 0x000000e27f00720c */ /* 0x000fc40001f61670 */
[----:B------:R-:W-:Y:S01]  /*50a0*/  ISETP.GE.AND P4, PT, R125, R233, PT ;  /* 0x000000e97d00720c */ /* 0x000fe20003f86270 */
[----:B---3--:R-:W3:Y:S01]  /*50b0*/  LDSM.16.M88.4 R24, [R217+0x8c00] ;  /* 0x008c0000d918783b */ /* 0x008ee20000000200 */
[----:B------:R-:W-:Y:S01]  /*50c0*/  FSEL R51, R0, -INF , !P1 ;  /* 0xff80000000337808 */ /* 0x000fe20004800000 */
[----:B------:R2:W-:Y:S01]  /*50d0*/  MUFU.TANH R60, R2 ;  /* 0x00000002003c7308 */ /* 0x0005e20000002400 */
[-C--:B------:R-:W-:Y:S01]  /*50e0*/  FFMA.FTZ R0, R212, -R222.reuse, R117 ;  /* 0x800000ded4007223 */ /* 0x080fe20000010075 */
[-C--:B------:R-:W-:Y:S02]  /*50f0*/  ISETP.LT.OR P6, PT, R67, R225.reuse, P6 ;  /* 0x000000e14300720c */ /* 0x080fe400037c1670 */
[----:B------:R-:W-:Y:S01]  /*5100*/  FSEL R192, R20, -INF , !P3 ;  /* 0xff80000014c07808 */ /* 0x000fe20005800000 */
[-C--:B------:R-:W-:Y:S01]  /*5110*/  FFMA.FTZ R20, R178, -R222.reuse, R49 ;  /* 0x800000deb2147223 */ /* 0x080fe20000010031 */
[----:B------:R-:W-:Y:S01]  /*5120*/  ISETP.LT.OR P4, PT, R125, R225, P4 ;  /* 0x000000e17d00720c */ /* 0x000fe20002781670 */
[----:B-1----:R-:W-:Y:S01]  /*5130*/  FFMA.FTZ R29, R210, -R222, R114 ;  /* 0x800000ded21d7223 */ /* 0x002fe20000010072 */
[-C--:B------:R-:W-:Y:S01]  /*5140*/  ISETP.GE.AND P5, PT, R67, R232.reuse, PT ;  /* 0x000000e84300720c */ /* 0x080fe20003fa6270 */
[----:B------:R1:W-:Y:S01]  /*5150*/  MUFU.TANH R94, R21 ;  /* 0x00000015005e7308 */ /* 0x0003e20000002400 */
[----:B------:R-:W-:-:S02]  /*5160*/  ISETP.GE.AND P0, PT, R64, R232, PT ;  /* 0x000000e84000720c */ /* 0x000fc40003f06270 */
[----:B------:R-:W-:Y:S01]  /*5170*/  FSEL R50, R29, -INF , !P4 ;  /* 0xff8000001d327808 */ /* 0x000fe20006000000 */
[-C--:B------:R-:W-:Y:S01]  /*5180*/  FFMA.FTZ R29, R238, -R222.reuse, R90 ;  /* 0x800000deee1d7223 */ /* 0x080fe2000001005a */
[----:B------:R-:W-:Y:S01]  /*5190*/  ISETP.GE.AND P4, PT, R127, R233, PT ;  /* 0x000000e97f00720c */ /* 0x000fe20003f86270 */
[----:B--2---:R-:W-:Y:S01]  /*51a0*/  FFMA.FTZ R2, R168, -R222, R112 ;  /* 0x800000dea8027223 */ /* 0x004fe20000010070 */
[----:B------:R-:W-:Y:S01]  /*51b0*/  ISETP.LT.OR P5, PT, R67, R224, P5 ;  /* 0x000000e04300720c */ /* 0x000fe20002fa1670 */
[----:B------:R2:W2:Y:S01]  /*51c0*/  MUFU.TANH R91, R30 ;  /* 0x0000001e005b7308 */ /* 0x0004a20000002400 */
[----:B------:R-:W-:Y:S02]  /*51d0*/  ISETP.LT.OR P4, PT, R127, R225, P4 ;  /* 0x000000e17f00720c */ /* 0x000fe40002781670 */
[----:B------:R-:W-:Y:S01]  /*51e0*/  FSEL R194, R2, -INF , !P2 ;  /* 0xff80000002c27808 */ /* 0x000fe20005000000 */
[----:B------:R-:W-:Y:S01]  /*51f0*/  FMUL.FTZ R2, R42, c[0x0][0x2ec] ;  /* 0x0000bb002a027a20 */ /* 0x000fe20000410000 */
[----:B------:R-:W-:-:S02]  /*5200*/  ISETP.GE.AND P2, PT, R124, R233, PT ;  /* 0x000000e97c00720c */ /* 0x000fc40003f46270 */
[----:B------:R-:W-:Y:S01]  /*5210*/  ISETP.LT.OR P0, PT, R64, R224, P0 ;  /* 0x000000e04000720c */ /* 0x000fe20000701670 */
[----:B------:R3:W-:Y:S01]  /*5220*/  MUFU.TANH R69, R2 ;  /* 0x0000000200457308 */ /* 0x0007e20000002400 */
[----:B------:R-:W-:Y:S01]  /*5230*/  ISETP.LT.OR P2, PT, R124, R225, P2 ;  /* 0x000000e17c00720c */ /* 0x000fe20001741670 */
[-C--:B-1----:R-:W-:Y:S01]  /*5240*/  FFMA.FTZ R21, R206, -R222.reuse, R100 ;  /* 0x800000dece157223 */ /* 0x082fe20000010064 */
[----:B------:R-:W-:Y:S02]  /*5250*/  FSEL R64, R20, -INF , !P4 ;  /* 0xff80000014407808 */ /* 0x000fe40006000000 */
[----:B------:R-:W-:Y:S01]  /*5260*/  FSEL R49, R28, -INF , !P2 ;  /* 0xff8000001c317808 */ /* 0x000fe20005000000 */
[----:B------:R-:W-:Y:S01]  /*5270*/  FFMA.FTZ R28, R213, -R222, R56 ;  /* 0x800000ded51c7223 */ /* 0x000fe20000010038 */
[----:B------:R-:W-:Y:S01]  /*5280*/  ISETP.GE.AND P2, PT, R126, R233, PT ;  /* 0x000000e97e00720c */ /* 0x000fe20003f46270 */
[----:B--2---:R-:W-:Y:S01]  /*5290*/  FMUL.FTZ R30, R44, c[0x0][0x2ec] ;  /* 0x0000bb002c1e7a20 */ /* 0x004fe20000410000 */
[----:B------:R-:W-:-:S02]  /*52a0*/  ISETP.GE.AND P3, PT, R125, R232, PT ;  /* 0x000000e87d00720c */ /* 0x000fc40003f66270 */
[----:B------:R-:W-:Y:S01]  /*52b0*/  ISETP.LT.OR P2, PT, R126, R225, P2 ;  /* 0x000000e17e00720c */ /* 0x000fe20001741670 */
[----:B------:R-:W1:Y:S01]  /*52c0*/  MUFU.TANH R66, R30 ;  /* 0x0000001e00427308 */ /* 0x000e620000002400 */
[----:B------:R-:W-:Y:S02]  /*52d0*/  ISETP.LT.OR P3, PT, R125, R224, P3 ;  /* 0x000000e07d00720c */ /* 0x000fe40001f61670 */
[CC--:B------:R-:W-:Y:S01]  /*52e0*/  ISETP.GE.AND P1, PT, R124.reuse, R232.reuse, PT ;  /* 0x000000e87c00720c */ /* 0x0c0fe20003f26270 */
[----:B---3--:R-:W-:Y:S01]  /*52f0*/  FMUL.FTZ R2, R43, c[0x0][0x2ec] ;  /* 0x0000bb002b027a20 */ /* 0x008fe20000410000 */
[C---:B------:R-:W-:Y:S01]  /*5300*/  ISETP.GE.AND P4, PT, R127.reuse, R232, PT ;  /* 0x000000e87f00720c */ /* 0x040fe20003f86270 */
[----:B------:R-:W-:Y:S01]  /*5310*/  HMMA.16816.F32 R40, R12, R22, R32 ;  /* 0x000000160c28723c */ /* 0x000fe20000001820 */
[-C--:B------:R-:W-:Y:S01]  /*5320*/  ISETP.LT.OR P1, PT, R124, R224.reuse, P1 ;  /* 0x000000e07c00720c */ /* 0x080fe20000f21670 */
[----:B------:R2:W-:Y:S01]  /*5330*/  MUFU.TANH R70, R2 ;  /* 0x0000000200467308 */ /* 0x0005e20000002400 */
[----:B------:R-:W-:-:S05]  /*5340*/  ISETP.LT.OR P4, PT, R127, R224, P4 ;  /* 0x000000e07f00720c */ /* 0x000fca0002781670 */
[----:B------:R-:W-:Y:S01]  /*5350*/  HMMA.16816.F32 R32, R16, R24, R72 ;  /* 0x000000181020723c */ /* 0x000fe20000001848 */
[----:B--2---:R-:W-:Y:S01]  /*5360*/  FFMA.FTZ R2, R172, -R222, R48 ;  /* 0x800000deac027223 */ /* 0x004fe20000010030 */
[----:B------:R-:W-:Y:S01]  /*5370*/  FSEL R48, R0, -INF , !P6 ;  /* 0xff80000000307808 */ /* 0x000fe20007000000 */
[----:B------:R-:W-:Y:S01]  /*5380*/  FMUL.FTZ R0, R45, c[0x0][0x2ec] ;  /* 0x0000bb002d007a20 */ /* 0x000fe20000410000 */
[----:B------:R-:W-:Y:S02]  /*5390*/  ISETP.GE.AND P6, PT, R128, R233, PT ;  /* 0x000000e98000720c */ /* 0x000fe40003fc6270 */
[----:B------:R-:W-:Y:S01]  /*53a0*/  FSEL R65, R2, -INF , !P2 ;  /* 0xff80000002417808 */ /* 0x000fe20005000000 */
[----:B------:R2:W-:Y:S01]  /*53b0*/  MUFU.TANH R67, R0 ;  /* 0x0000000000437308 */ /* 0x0005e20000002400 */
[----:B------:R-:W-:Y:S01]  /*53c0*/  ISETP.LT.OR P6, PT, R128, R225, P6 ;  /* 0x000000e18000720c */ /* 0x000fe200037c1670 */
[----:B------:R-:W-:Y:S01]  /*53d0*/  FMUL.FTZ R2, R47, c[0x0][0x2ec] ;  /* 0x0000bb002f027a20 */ /* 0x000fe20000410000 */
[----:B------:R-:W-:-:S06]  /*53e0*/  ISETP.GE.AND P2, PT, R126, R232, PT ;  /* 0x000000e87e00720c */ /* 0x000fcc0003f46270 */
[----:B------:R-:W-:Y:S01]  /*53f0*/  FMUL.FTZ R30, R40, c[0x0][0x2ec] ;  /* 0x0000bb00281e7a20 */ /* 0x000fe20000410000 */
[----:B------:R-:W-:Y:S02]  /*5400*/  FSEL R61, R21, -INF , !P6 ;  /* 0xff800000153d7808 */ /* 0x000fe40007000000 */
[----:B------:R-:W-:Y:S01]  /*5410*/  ISETP.GE.AND P6, PT, R128, R232, PT ;  /* 0x000000e88000720c */ /* 0x000fe20003fc6270 */
[----:B------:R-:W-:Y:S01]  /*5420*/  MUFU.TANH R56, R30 ;  /* 0x0000001e00387308 */ /* 0x000fe20000002400 */
[-C--:B------:R-:W-:Y:S02]  /*5430*/  ISETP.LT.OR P2, PT, R126, R224.reuse, P2 ;  /* 0x000000e07e00720c */ /* 0x080fe40001741670 */
[----:B------:R-:W-:Y:S01]  /*5440*/  ISETP.LT.OR P6, PT, R128, R224, P6 ;  /* 0x000000e08000720c */ /* 0x000fe200037c1670 */
[----:B--2---:R-:W-:-:S04]  /*5450*/  FMUL.FTZ R0, R46, c[0x0][0x2ec] ;  /* 0x0000bb002e007a20 */ /* 0x004fc80000410000 */
[----:B------:R2:W-:Y:S01]  /*5460*/  MUFU.TANH R58, R2 ;  /* 0x00000002003a7308 */ /* 0x0005e20000002400 */
[----:B------:R-:W-:Y:S01]  /*5470*/  HMMA.16816.F32 R44, R4, R22, R36 ;  /* 0x00000016042c723c */ /* 0x000fe20000001824 */
[----:B------:R-:W3:Y:S01]  /*5480*/  LDSM.16.M88.4 R20, [R219+0x8c00] ;  /* 0x008c0000db14783b */ /* 0x000ee20000000200 */
[----:B------:R-:W-:-:S05]  /*5490*/  DEPBAR.LE SB0, 0x0 ;  /* 0x000080000000791a */ /* 0x000fca0000000000 */
[----:B------:R5:W1:Y:S01]  /*54a0*/  MUFU.TANH R55, R0 ;  /* 0x0000000000377308 */ /* 0x000a620000002400 */
[----:B--2---:R-:W-:-:S05]  /*54b0*/  FFMA.FTZ R2, R211, -R222, R53 ;  /* 0x800000ded3027223 */ /* 0x004fca0000010035 */
[----:B------:R-:W-:Y:S01]  /*54c0*/  FSEL R53, R2, -INF , !P1 ;  /* 0xff80000002357808 */ /* 0x000fe20004800000 */
[----:B------:R-:W-:Y:S01]  /*54d0*/  FMUL.FTZ R2, R42, c[0x0][0x2ec] ;  /* 0x0000bb002a027a20 */ /* 0x000fe20000410000 */
[----:B------:R-:W-:Y:S01]  /*54e0*/  BAR.SYNC.DEFER_BLOCKING 0x0 ;  /* 0x0000000000007b1d */ /* 0x000fe20000010000 */
[----:B-----5:R-:W-:Y:S01]  /*54f0*/  FFMA.FTZ R0, R239, -R222, R93 ;  /* 0x800000deef007223 */ /* 0x020fe2000001005d */
[----:B------:R-:W-:-:S04]  /*5500*/  ISETP.GE.AND P1, PT, R129, R232, PT ;  /* 0x000000e88100720c */ /* 0x000fc80003f26270 */
[----:B------:R-:W-:Y:S01]  /*5510*/  FSEL R40, R0, -INF , !P0 ;  /* 0xff80000000287808 */ /* 0x000fe20004000000 */
[-C--:B------:R-:W-:Y:S01]  /*5520*/  FFMA.FTZ R0, R209, -R222.reuse, R52 ;  /* 0x800000ded1007223 */ /* 0x080fe20000010034 */
[----:B------:R-:W-:Y:S01]  /*5530*/  FSEL R52, R29, -INF , !P5 ;  /* 0xff8000001d347808 */ /* 0x000fe20006800000 */
[----:B------:R-:W-:Y:S01]  /*5540*/  FMUL.FTZ R29, R41, c[0x0][0x2ec] ;  /* 0x0000bb00291d7a20 */ /* 0x000fe20000410000 */
[----:B------:R-:W-:Y:S01]  /*5550*/  FSEL R41, R28, -INF , !P3 ;  /* 0xff8000001c297808 */ /* 0x000fe20005800000 */
[----:B------:R2:W-:Y:S01]  /*5560*/  MUFU.TANH R54, R2 ;  /* 0x0000000200367308 */ /* 0x0005e20000002400 */
[----:B------:R-:W-:Y:S01]  /*5570*/  FSEL R62, R0, -INF , !P6 ;  /* 0xff800000003e7808 */ /* 0x000fe20007000000 */
[----:B------:R-:W-:Y:S01]  /*5580*/  FFMA.FTZ R0, R202, -R222, R63 ;  /* 0x800000deca007223 */ /* 0x000fe2000001003f */
[C---:B------:R-:W-:Y:S02]  /*5590*/  ISETP.GE.AND P5, PT, R129.reuse, R234, PT ;  /* 0x000000ea8100720c */ /* 0x040fe40003fa6270 */
[----:B------:R-:W-:-:S02]  /*55a0*/  ISETP.GE.AND P0, PT, R129, R235, PT ;  /* 0x000000eb8100720c */ /* 0x000fc40003f06270 */
[----:B------:R-:W-:Y:S01]  /*55b0*/  FSEL R68, R0, -INF , !P2 ;  /* 0xff80000000447808 */ /* 0x000fe20005000000 */
[----:B------:R5:W-:Y:S01]  /*55c0*/  MUFU.TANH R59, R29 ;  /* 0x0000001d003b7308 */ /* 0x000be20000002400 */
[----:B---3--:R-:W-:Y:S01]  /*55d0*/  HMMA.16816.F32 R36, R12, R20, R32 ;  /* 0x000000140c24723c */ /* 0x008fe20000001820 */
[----:B------:R-:W-:Y:S01]  /*55e0*/  FMUL.FTZ R0, R44, c[0x0][0x2ec] ;  /* 0x0000bb002c007a20 */ /* 0x000fe20000410000 */
[C---:B------:R-:W-:Y:S02]  /*55f0*/  ISETP.LT.OR P5, PT, R129.reuse, R226, P5 ;  /* 0x000000e28100720c */ /* 0x040fe40002fa1670 */
[----:B------:R-:W-:Y:S02]  /*5600*/  ISETP.GE.AND P6, PT, R130, R235, PT ;  /* 0x000000eb8200720c */ /* 0x000fe40003fc6270 */
[----:B------:R-:W-:Y:S01]  /*5610*/  ISETP.LT.OR P0, PT, R129, R227, P0 ;  /* 0x000000e38100720c */ /* 0x000fe20000701670 */
[----:B--2---:R-:W-:Y:S01]  /*5620*/  FFMA.FTZ R2, R207, -R222, R92 ;  /* 0x800000decf027223 */ /* 0x004fe2000001005c */
[----:B------:R-:W-:Y:S01]  /*5630*/  HMMA.16816.F32 R32, R16, R26, R80 ;  /* 0x0000001a1020723c */ /* 0x000fe20000001850 */
[----:B------:R-:W-:-:S02]  /*5640*/  ISETP.GE.AND P3, PT, R129, R233, PT ;  /* 0x000000e98100720c */ /* 0x000fc40003f66270 */
[----:B------:R-:W-:Y:S02]  /*5650*/  ISETP.LT.OR P6, PT, R130, R227, P6 ;  /* 0x000000e38200720c */ /* 0x000fe400037c1670 */
[----:B------:R-:W-:Y:S01]  /*5660*/  FSEL R63, R2, -INF , !P4 ;  /* 0xff800000023f7808 */ /* 0x000fe20006000000 */
[----:B------:R-:W-:Y:S01]  /*5670*/  FMUL.FTZ R2, R45, c[0x0][0x2ec] ;  /* 0x0000bb002d027a20 */ /* 0x000fe20000410000 */
[----:B------:R-:W-:Y:S01]  /*5680*/  ISETP.LT.OR P1, PT, R129, R224, P1 ;  /* 0x000000e08100720c */ /* 0x000fe20000f21670 */
[----:B-----5:R-:W-:Y:S01]  /*5690*/  HMMA.16816.F32 R28, R8, R24, R84 ;  /* 0x00000018081c723c */ /* 0x020fe20000001854 */
[----:B----4-:R-:W-:Y:S01]  /*56a0*/  FFMA.FTZ R16, R241, -R222, R88 ;  /* 0x800000def1107223 */ /* 0x010fe20000010058 */
[C---:B------:R-:W-:Y:S01]  /*56b0*/  ISETP.GE.AND P4, PT, R130.reuse, R234, PT ;  /* 0x000000ea8200720c */ /* 0x040fe20003f86270 */
[----:B------:R2:W-:Y:S01]  /*56c0*/  MUFU.TANH R44, R2 ;  /* 0x00000002002c7308 */ /* 0x0005e20000002400 */
[----:B------:R-:W-:Y:S01]  /*56d0*/  ISETP.LT.OR P3, PT, R129, R225, P3 ;  /* 0x000000e18100720c */ /* 0x000fe20001f61670 */
[----:B------:R-:W-:Y:S01]  /*56e0*/  FMUL.FTZ R17, R47, c[0x0][0x2ec] ;  /* 0x0000bb002f117a20 */ /* 0x000fe20000410000 */
[C---:B------:R-:W-:Y:S01]  /*56f0*/  ISETP.LT.OR P4, PT, R130.reuse, R226, P4 ;  /* 0x000000e28200720c */ /* 0x040fe20002781670 */
[----:B------:R-:W-:Y:S01]  /*5700*/  FMUL.FTZ R25, R43, c[0x0][0x2ec] ;  /* 0x0000bb002b197a20 */ /* 0x000fe20000410000 */
[----:B------:R-:W-:Y:S01]  /*5710*/  ISETP.GE.AND P2, PT, R130, R233, PT ;  /* 0x000000e98200720c */ /* 0x000fe20003f46270 */
[----:B------:R-:W-:-:S02]  /*5720*/  FFMA.FTZ R24, R240, -R222, R57 ;  /* 0x800000def0187223 */ /* 0x000fc40000010039 */
[----:B------:R3:W4:Y:S01]  /*5730*/  MUFU.TANH R43, R0 ;  /* 0x00000000002b7308 */ /* 0x0007220000002400 */
[----:B------:R-:W-:Y:S01]  /*5740*/  FMUL.FTZ R18, R46, c[0x0][0x2ec] ;  /* 0x0000bb002e127a20 */ /* 0x000fe20000410000 */
[----:B------:R-:W-:Y:S02]  /*5750*/  ISETP.LT.OR P2, PT, R130, R225, P2 ;  /* 0x000000e18200720c */ /* 0x000fe40001741670 */
[----:B------:R-:W-:Y:S01]  /*5760*/  FSEL R106, R24, -INF , !P0 ;  /* 0xff800000186a7808 */ /* 0x000fe20004000000 */
[----:B------:R-:W-:Y:S01]  /*5770*/  HMMA.16816.F32 R32, R12, R22, R32 ;  /* 0x000000160c20723c */ /* 0x000fe20000001820 */
[C---:B------:R-:W-:Y:S01]  /*5780*/  ISETP.GE.AND P0, PT, R130.reuse, R232, PT ;  /* 0x000000e88200720c */ /* 0x040fe20003f06270 */
[----:B--2---:R-:W-:Y:S01]  /*5790*/  FFMA.FTZ R2, R205, -R222, R91 ;  /* 0x800000decd027223 */ /* 0x004fe2000001005b */
[----:B------:R2:W-:Y:S02]  /*57a0*/  MUFU.TANH R57, R25 ;  /* 0x0000001900397308 */ /* 0x0005e40000002400 */
[----:B------:R-:W-:-:S02]  /*57b0*/  ISETP.LT.OR P0, PT, R130, R224, P0 ;  /* 0x000000e08200720c */ /* 0x000fc40000701670 */
[----:B------:R-:W-:Y:S01]  /*57c0*/  FMUL.FTZ R12, R39, c[0x0][0x2ec] ;  /* 0x0000bb00270c7a20 */ /* 0x000fe20000410000 */
[----:B------:R-:W-:Y:S01]  /*57d0*/  HMMA.16816.F32 R28, R4, R20, R28 ;  /* 0x00000014041c723c */ /* 0x000fe2000000181c */
[-C--:B---3--:R-:W-:Y:S01]  /*57e0*/  FFMA.FTZ R0, R203, -R222.reuse, R60 ;  /* 0x800000decb007223 */ /* 0x088fe2000001003c */
[----:B------:R-:W-:Y:S01]  /*57f0*/  FSEL R60, R2, -INF , !P3 ;  /* 0xff800000023c7808 */ /* 0x000fe20005800000 */
[----:B------:R3:W-:Y:S01]  /*5800*/  MUFU.TANH R42, R17 ;  /* 0x00000011002a7308 */ /* 0x0007e20000002400 */
[----:B-1----:R-:W-:Y:S01]  /*5810*/  FFMA.FTZ R2, R195, -R222, R66 ;  /* 0x800000dec3027223 */ /* 0x002fe20000010042 */
[----:B------:R-:W-:Y:S02]  /*5820*/  ISETP.GE.AND P3, PT, R131, R234, PT ;  /* 0x000000ea8300720c */ /* 0x000fe40003f66270 */
[----:B------:R-:W-:Y:S01]  /*5830*/  FSEL R120, R0, -INF , !P5 ;  /* 0xff80000000787808 */ /* 0x000fe20006800000 */
[-C--:B------:R-:W-:Y:S01]  /*5840*/  FFMA.FTZ R0, R187, -R222.reuse, R89 ;  /* 0x800000debb007223 */ /* 0x080fe20000010059 */
[----:B------:R-:W-:Y:S01]  /*5850*/  FSEL R187, R16, -INF , !P6 ;  /* 0xff80000010bb7808 */ /* 0x000fe20007000000 */
[-C--:B------:R-:W-:Y:S01]  /*5860*/  FFMA.FTZ R16, R201, -R222.reuse, R69 ;  /* 0x800000dec9107223 */ /* 0x080fe20000010045 */
[C---:B------:R-:W-:Y:S01]  /*5870*/  ISETP.GE.AND P5, PT, R131.reuse, R235, PT ;  /* 0x000000eb8300720c */ /* 0x040fe20003fa6270 */
[----:B--2---:R-:W-:Y:S01]  /*5880*/  HMMA.16816.F32 R24, R8, R26, R108 ;  /* 0x0000001a0818723c */ /* 0x004fe2000000186c */
[----:B------:R-:W-:Y:S01]  /*5890*/  FSEL R76, R0, -INF , !P1 ;  /* 0xff800000004c7808 */ /* 0x000fe20004800000 */
[-C--:B------:R-:W-:Y:S01]  /*58a0*/  FFMA.FTZ R0, R186, -R222.reuse, R55 ;  /* 0x800000deba007223 */ /* 0x080fe20000010037 */
[----:B------:R-:W-:Y:S01]  /*58b0*/  FSEL R195, R16, -INF , !P4 ;  /* 0xff80000010c37808 */ /* 0x000fe20006000000 */
[----:B------:R-:W-:Y:S01]  /*58c0*/  FFMA.FTZ R16, R242, -R222, R94 ;  /* 0x800000def2107223 */ /* 0x000fe2000001005e */
[C---:B------:R-:W-:Y:S01]  /*58d0*/  ISETP.LT.OR P5, PT, R131.reuse, R227, P5 ;  /* 0x000000e38300720c */ /* 0x040fe20002fa1670 */
[----:B------:R1:W-:Y:S01]  /*58e0*/  MUFU.TANH R19, R18 ;  /* 0x0000001200137308 */ /* 0x0003e20000002400 */
[----:B---3--:R-:W-:Y:S01]  /*58f0*/  FMUL.FTZ R17, R36, c[0x0][0x2ec] ;  /* 0x0000bb0024117a20 */ /* 0x008fe20000410000 */
[----:B------:R-:W-:Y:S01]  /*5900*/  FSEL R173, R0, -INF , !P0 ;  /* 0xff80000000ad7808 */ /* 0x000fe20004000000 */
[----:B------:R-:W-:Y:S01]  /*5910*/  FMUL.FTZ R0, R38, c[0x0][0x2ec] ;  /* 0x0000bb0026007a20 */ /* 0x000fe20000410000 */
[----:B------:R-:W-:-:S02]  /*5920*/  ISETP.GE.AND P6, PT, R131, R232, PT ;  /* 0x000000e88300720c */ /* 0x000fc40003fc6270 */
[----:B------:R-:W-:Y:S01]  /*5930*/  FMUL.FTZ R13, R28, c[0x0][0x2ec] ;  /* 0x0000bb001c0d7a20 */ /* 0x000fe20000410000 */
[----:B------:R-:W-:Y:S01]  /*5940*/  FSEL R123, R2, -INF , !P2 ;  /* 0xff800000027b7808 */ /* 0x000fe20005000000 */
[----:B------:R-:W-:Y:S01]  /*5950*/  FFMA.FTZ R2, R200, -R222, R67 ;  /* 0x800000dec8027223 */ /* 0x000fe20000010043 */
[----:B------:R2:W3:Y:S01]  /*5960*/  MUFU.TANH R36, R17 ;  /* 0x0000001100247308 */ /* 0x0004e20000002400 */
[----:B------:R-:W-:Y:S01]  /*5970*/  ISETP.LT.OR P6, PT, R131, R224, P6 ;  /* 0x000000e08300720c */ /* 0x000fe200037c1670 */
[----:B----4-:R-:W-:Y:S01]  /*5980*/  FFMA.FTZ R8, R197, -R222, R43 ;  /* 0x800000dec5087223 */ /* 0x010fe2000001002b */
[----:B------:R-:W-:Y:S01]  /*5990*/  ISETP.GE.AND P2, PT, R132, R234, PT ;  /* 0x000000ea8400720c */ /* 0x000fe20003f46270 */
[----:B------:R-:W-:Y:S01]  /*59a0*/  FMUL.FTZ R32, R32, c[0x0][0x2ec] ;  /* 0x0000bb0020207a20 */ /* 0x000fe20000410000 */
[C---:B------:R-:W-:Y:S01]  /*59b0*/  ISETP.GE.AND P1, PT, R131.reuse, R233, PT ;  /* 0x000000e98300720c */ /* 0x040fe20003f26270 */
[----:B------:R-:W-:Y:S01]  /*59c0*/  FMUL.FTZ R30, R30, c[0x0][0x2ec] ;  /* 0x0000bb001e1e7a20 */ /* 0x000fe20000410000 */
[C---:B------:R-:W-:Y:S01]  /*59d0*/  ISETP.GE.AND P4, PT, R132.reuse, R235, PT ;  /* 0x000000eb8400720c */ /* 0x040fe20003f86270 */
[----:B------:R4:W-:Y:S01]  /*59e0*/  MUFU.TANH R14, R12 ;  /* 0x0000000c000e7308 */ /* 0x0009e20000002400 */
[CC--:B------:R-:W-:Y:S01]  /*59f0*/  ISETP.LT.OR P2, PT, R132.reuse, R226.reuse, P2 ;  /* 0x000000e28400720c */ /* 0x0c0fe20001741670 */
[----:B------:R-:W-:Y:S01]  /*5a00*/  HMMA.16816.F32 R20, R4, R22, R24 ;  /* 0x000000160414723c */ /* 0x000fe20000001818 */
[----:B------:R-:W-:Y:S01]  /*5a10*/  ISETP.LT.OR P1, PT, R131, R225, P1 ;  /* 0x000000e18300720c */ /* 0x000fe20000f21670 */
[----:B-1----:R-:W-:Y:S01]  /*5a20*/  FMUL.FTZ R18, R37, c[0x0][0x2ec] ;  /* 0x0000bb0025127a20 */ /* 0x002fe20000410000 */
[----:B------:R-:W-:Y:S01]  /*5a30*/  ISETP.LT.OR P4, PT, R132, R227, P4 ;  /* 0x000000e38400720c */ /* 0x000fe20002781670 */
[----:B------:R-:W-:Y:S01]  /*5a40*/  FMUL.FTZ R31, R31, c[0x0][0x2ec] ;  /* 0x0000bb001f1f7a20 */ /* 0x000fe20000410000 */
[----:B------:R-:W-:Y:S01]  /*5a50*/  ISETP.LT.OR P3, PT, R131, R226, P3 ;  /* 0x000000e28300720c */ /* 0x000fe20001f61670 */
[----:B--2---:R-:W-:Y:S01]  /*5a60*/  FFMA.FTZ R17, R183, -R222, R70 ;  /* 0x800000deb7117223 */ /* 0x004fe20000010046 */
[----:B------:R-:W-:Y:S01]  /*5a70*/  FSEL R183, R16, -INF , !P5 ;  /* 0xff80000010b77808 */ /* 0x000fe20006800000 */
[----:B------:R-:W-:Y:S01]  /*5a80*/  MUFU.TANH R13, R13 ;  /* 0x0000000d000d7308 */ /* 0x000fe20000002400 */
[C---:B------:R-:W-:Y:S01]  /*5a90*/  ISETP.GE.AND P5, PT, R132.reuse, R232, PT ;  /* 0x000000e88400720c */ /* 0x040fe20003fa6270 */
[----:B---3--:R-:W-:Y:S01]  /*5aa0*/  FFMA.FTZ R4, R245, -R222, R36 ;  /* 0x800000def5047223 */ /* 0x008fe20000010024 */
[C---:B------:R-:W-:Y:S01]  /*5ab0*/  ISETP.GE.AND P0, PT, R132.reuse, R233, PT ;  /* 0x000000e98400720c */ /* 0x040fe20003f06270 */
[----:B------:R-:W-:Y:S01]  /*5ac0*/  FMUL.FTZ R6, R33, c[0x0][0x2ec] ;  /* 0x0000bb0021067a20 */ /* 0x000fe20000410000 */
[----:B------:R-:W-:Y:S01]  /*5ad0*/  ISETP.LT.OR P5, PT, R132, R224, P5 ;  /* 0x000000e08400720c */ /* 0x000fe20002fa1670 */
[----:B----4-:R-:W-:Y:S01]  /*5ae0*/  FFMA.FTZ R12, R243, -R222, R56 ;  /* 0x800000def30c7223 */ /* 0x010fe20000010038 */
[----:B------:R-:W-:Y:S01]  /*5af0*/  FSEL R121, R2, -INF , !P1 ;  /* 0xff80000002797808 */ /* 0x000fe20004800000 */
[----:B------:R1:W2:Y:S01]  /*5b00*/  MUFU.TANH R16, R0 ;  /* 0x0000000000107308 */ /* 0x0002a20000002400 */
[----:B------:R-:W-:Y:S01]  /*5b10*/  FMUL.FTZ R2, R29, c[0x0][0x2ec] ;  /* 0x0000bb001d027a20 */ /* 0x000fe20000410000 */
[----:B------:R-:W-:-:S02]  /*5b20*/  FSEL R186, R17, -INF , !P3 ;  /* 0xff80000011ba7808 */ /* 0x000fc40005800000 */
[----:B------:R-:W-:Y:S02]  /*5b30*/  FSEL R178, R12, -INF , !P4 ;  /* 0xff8000000cb27808 */ /* 0x000fe40006000000 */
[C---:B------:R-:W-:Y:S02]  /*5b40*/  ISETP.GE.AND P4, PT, R133.reuse, R232, PT ;  /* 0x000000e88500720c */ /* 0x040fe40003f86270 */
[----:B------:R-:W-:Y:S01]  /*5b50*/  ISETP.LT.OR P0, PT, R132, R225, P0 ;  /* 0x000000e18400720c */ /* 0x000fe20000701670 */
[----:B------:R3:W-:Y:S01]  /*5b60*/  MUFU.TANH R10, R2 ;  /* 0x00000002000a7308 */ /* 0x0007e20000002400 */
[C---:B------:R-:W-:Y:S01]  /*5b70*/  ISETP.GE.AND P3, PT, R133.reuse, R235, PT ;  /* 0x000000eb8500720c */ /* 0x040fe20003f66270 */
[----:B------:R-:W-:Y:S01]  /*5b80*/  FMUL.FTZ R22, R22, c[0x0][0x2ec] ;  /* 0x0000bb0016167a20 */ /* 0x000fe20000410000 */
[C---:B------:R-:W-:Y:S01]  /*5b90*/  ISETP.GE.AND P1, PT, R133.reuse, R234, PT ;  /* 0x000000ea8500720c */ /* 0x040fe20003f26270 */
[----:B------:R-:W-:Y:S01]  /*5ba0*/  FMUL.FTZ R20, R20, c[0x0][0x2ec] ;  /* 0x0000bb0014147a20 */ /* 0x000fe20000410000 */
[----:B------:R-:W-:Y:S01]  /*5bb0*/  ISETP.LT.OR P4, PT, R133, R224, P4 ;  /* 0x000000e08500720c */ /* 0x000fe20002781670 */
[----:B------:R-:W-:Y:S01]  /*5bc0*/  FMUL.FTZ R21, R21, c[0x0][0x2ec] ;  /* 0x0000bb0015157a20 */ /* 0x000fe20000410000 */
[C---:B------:R-:W-:Y:S01]  /*5bd0*/  ISETP.LT.OR P3, PT, R133.reuse, R227, P3 ;  /* 0x000000e38500720c */ /* 0x040fe20001f61670 */
[-C--:B-1----:R-:W-:Y:S01]  /*5be0*/  FFMA.FTZ R0, R198, -R222.reuse, R58 ;  /* 0x800000dec6007223 */ /* 0x082fe2000001003a */
[----:B------:R-:W-:Y:S01]  /*5bf0*/  FSEL R101, R8, -INF , !P0 ;  /* 0xff80000008657808 */ /* 0x000fe20004000000 */
[----:B------:R-:W-:Y:S01]  /*5c00*/  FFMA.FTZ R8, R196, -R222, R57 ;  /* 0x800000dec4087223 */ /* 0x000fe20000010039 */
[----:B------:R-:W1:Y:S01]  /*5c10*/  MUFU.TANH R32, R32 ;  /* 0x0000002000207308 */ /* 0x000e620000002400 */
[----:B------:R-:W-:Y:S01]  /*5c20*/  ISETP.LT.OR P1, PT, R133, R226, P1 ;  /* 0x000000e28500720c */ /* 0x000fe20000f21670 */
[-C--:B--2---:R-:W-:Y:S01]  /*5c30*/  FFMA.FTZ R5, R188, -R222.reuse, R16 ;  /* 0x800000debc057223 */ /* 0x084fe20000010010 */
[----:B------:R-:W-:Y:S01]  /*5c40*/  FSEL R172, R0, -INF , !P6 ;  /* 0xff80000000ac7808 */ /* 0x000fe20007000000 */
[-C--:B------:R-:W-:Y:S01]  /*5c50*/  FFMA.FTZ R0, R199, -R222.reuse, R54 ;  /* 0x800000dec7007223 */ /* 0x080fe20000010036 */
[----:B------:R-:W-:Y:S01]  /*5c60*/  ISETP.GE.AND P6, PT, R133, R233, PT ;  /* 0x000000e98500720c */ /* 0x000fe20003fc6270 */
[----:B---3--:R-:W-:Y:S01]  /*5c70*/  FFMA.FTZ R2, R244, -R222, R59 ;  /* 0x800000def4027223 */ /* 0x008fe2000001003b */
[----:B------:R-:W-:Y:S01]  /*5c80*/  ISETP.GE.AND P0, PT, R134, R234, PT ;  /* 0x000000ea8600720c */ /* 0x000fe20003f06270 */
[----:B------:R-:W2:Y:S01]  /*5c90*/  MUFU.TANH R30, R30 ;  /* 0x0000001e001e7308 */ /* 0x000ea20000002400 */
[----:B------:R-:W-:Y:S01]  /*5ca0*/  FSEL R179, R0, -INF , !P2 ;  /* 0xff80000000b37808 */ /* 0x000fe20005000000 */
[-C--:B------:R-:W-:Y:S01]  /*5cb0*/  FFMA.FTZ R0, R174, -R222.reuse, R19 ;  /* 0x800000deae007223 */ /* 0x080fe20000010013 */
[----:B------:R-:W-:Y:S01]  /*5cc0*/  FSEL R174, R2, -INF , !P3 ;  /* 0xff80000002ae7808 */ /* 0x000fe20005800000 */
[-C--:B------:R-:W-:Y:S01]  /*5cd0*/  FFMA.FTZ R2, R193, -R222.reuse, R44 ;  /* 0x800000dec1027223 */ /* 0x080fe2000001002c */
[----:B------:R-:W-:Y:S01]  /*5ce0*/  ISETP.LT.OR P6, PT, R133, R225, P6 ;  /* 0x000000e18500720c */ /* 0x000fe200037c1670 */
[----:B------:R-:W-:Y:S01]  /*5cf0*/  FMUL.FTZ R23, R23, c[0x0][0x2ec] ;  /* 0x0000bb0017177a20 */ /* 0x000fe20000410000 */
[----:B------:R-:W-:Y:S01]  /*5d00*/  FSEL R122, R0, -INF , !P5 ;  /* 0xff800000007a7808 */ /* 0x000fe20006800000 */
[----:B------:R-:W-:Y:S01]  /*5d10*/  FFMA.FTZ R0, R175, -R222, R42 ;  /* 0x800000deaf007223 */ /* 0x000fe2000001002a */
[----:B------:R-:W-:Y:S01]  /*5d20*/  FSEL R175, R8, -INF , !P1 ;  /* 0xff80000008af7808 */ /* 0x000fe20004800000 */
[----:B------:R-:W-:Y:S01]  /*5d30*/  MUFU.TANH R18, R18 ;  /* 0x0000001200127308 */ /* 0x000fe20000002400 */
[----:B------:R-:W-:-:S02]  /*5d40*/  ISETP.GE.AND P5, PT, R134, R233, PT ;  /* 0x000000e98600720c */ /* 0x000fc40003fa6270 */
[----:B------:R-:W-:Y:S01]  /*5d50*/  FSEL R107, R0, -INF , !P4 ;  /* 0xff800000006b7808 */ /* 0x000fe20006000000 */
[----:B------:R-:W-:Y:S01]  /*5d60*/  FMUL.FTZ R0, R34, c[0x0][0x2ec] ;  /* 0x0000bb0022007a20 */ /* 0x000fe20000410000 */
[C---:B------:R-:W-:Y:S02]  /*5d70*/  ISETP.LT.OR P0, PT, R134.reuse, R226, P0 ;  /* 0x000000e28600720c */ /* 0x040fe40000701670 */
[----:B------:R-:W-:Y:S01]  /*5d80*/  ISETP.GE.AND P2, PT, R134, R235, PT ;  /* 0x000000eb8600720c */ /* 0x000fe20003f46270 */
[----:B------:R2:W3:Y:S01]  /*5d90*/  MUFU.TANH R8, R0 ;  /* 0x0000000000087308 */ /* 0x0004e20000002400 */
[----:B------:R-:W-:Y:S01]  /*5da0*/  FSEL R100, R2, -INF , !P6 ;  /* 0xff80000002647808 */ /* 0x000fe20007000000 */
[----:B------:R-:W-:Y:S01]  /*5db0*/  FFMA.FTZ R2, R182, -R222, R13 ;  /* 0x800000deb6027223 */ /* 0x000fe2000001000d */
[----:B------:R-:W-:Y:S02]  /*5dc0*/  ISETP.LT.OR P5, PT, R134, R225, P5 ;  /* 0x000000e18600720c */ /* 0x000fe40002fa1670 */
[----:B------:R-:W-:-:S02]  /*5dd0*/  FSEL R203, R5, -INF , !P0 ;  /* 0xff80000005cb7808 */ /* 0x000fc40004000000 */
[----:B------:R-:W-:Y:S01]  /*5de0*/  ISETP.LT.OR P2, PT, R134, R227, P2 ;  /* 0x000000e38600720c */ /* 0x000fe20001741670 */
[----:B------:R-:W-:Y:S01]  /*5df0*/  MUFU.TANH R31, R31 ;  /* 0x0000001f001f7308 */ /* 0x000fe20000002400 */
[----:B------:R-:W-:Y:S02]  /*5e00*/  ISETP.GE.AND P0, PT, R136, R235, PT ;  /* 0x000000eb8800720c */ /* 0x000fe40003f06270 */
[----:B------:R-:W-:Y:S02]  /*5e10*/  ISETP.GE.AND P3, PT, R134, R232, PT ;  /* 0x000000e88600720c */ /* 0x000fe40003f66270 */
[----:B------:R-:W-:Y:S01]  /*5e20*/  FSEL R182, R2, -INF , !P5 ;  /* 0xff80000002b67808 */ /* 0x000fe20006800000 */
[-C--:B-1----:R-:W-:Y:S01]  /*5e30*/  FFMA.FTZ R2, R247, -R222.reuse, R32 ;  /* 0x800000def7027223 */ /* 0x082fe20000010020 */
[----:B------:R-:W-:Y:S01]  /*5e40*/  FSEL R199, R4, -INF , !P2 ;  /* 0xff80000004c77808 */ /* 0x000fe20005000000 */
[----:B--2---:R-:W-:Y:S01]  /*5e50*/  FFMA.FTZ R0, R181, -R222, R30 ;  /* 0x800000deb5007223 */ /* 0x004fe2000001001e */
[----:B------:R-:W-:Y:S01]  /*5e60*/  ISETP.LT.OR P0, PT, R136, R227, P0 ;  /* 0x000000e38800720c */ /* 0x000fe20000701670 */
[----:B------:R-:W-:Y:S01]  /*5e70*/  FMUL.FTZ R4, R35, c[0x0][0x2ec] ;  /* 0x0000bb0023047a20 */ /* 0x000fe20000410000 */
[----:B------:R-:W-:Y:S01]  /*5e80*/  ISETP.LT.OR P3, PT, R134, R224, P3 ;  /* 0x000000e08600720c */ /* 0x000fe20001f61670 */
[----:B------:R-:W1:Y:S01]  /*5e90*/  MUFU.TANH R9, R6 ;  /* 0x0000000600097308 */ /* 0x000e620000002400 */
[----:B------:R-:W-:Y:S01]  /*5ea0*/  ISETP.GE.AND P5, PT, R136, R234, PT ;  /* 0x000000ea8800720c */ /* 0x000fe20003fa6270 */
[----:B---3--:R-:W-:Y:S01]  /*5eb0*/  FFMA.FTZ R8, R177, -R222, R8 ;  /* 0x800000deb1087223 */ /* 0x008fe20000010008 */
[----:B------:R-:W-:-:S02]  /*5ec0*/  ISETP.GE.AND P1, PT, R135, R235, PT ;  /* 0x000000eb8700720c */ /* 0x000fc40003f26270 */
[C---:B------:R-:W-:Y:S02]  /*5ed0*/  ISETP.GE.AND P6, PT, R135.reuse, R234, PT ;  /* 0x000000ea8700720c */ /* 0x040fe40003fc6270 */
[----:B------:R-:W-:Y:S01]  /*5ee0*/  FSEL R198, R2, -INF , !P0 ;  /* 0xff80000002c67808 */ /* 0x000fe20004000000 */
[----:B------:R2:W3:Y:S01]  /*5ef0*/  MUFU.TANH R7, R4 ;  /* 0x0000000400077308 */ /* 0x0004e20000002400 */
[----:B------:R-:W-:Y:S01]  /*5f00*/  FSEL R193, R0, -INF , !P3 ;  /* 0xff80000000c17808 */ /* 0x000fe20005800000 */
[----:B------:R-:W-:Y:S01]  /*5f10*/  FFMA.FTZ R0, R184, -R222, R14 ;  /* 0x800000deb8007223 */ /* 0x000fe2000001000e */
[-C--:B------:R-:W-:Y:S02]  /*5f20*/  ISETP.LT.OR P5, PT, R136, R226.reuse, P5 ;  /* 0x000000e28800720c */ /* 0x080fe40002fa1670 */
[C---:B------:R-:W-:Y:S02]  /*5f30*/  ISETP.LT.OR P1, PT, R135.reuse, R227, P1 ;  /* 0x000000e38700720c */ /* 0x040fe40000f21670 */
[C---:B------:R-:W-:Y:S01]  /*5f40*/  ISETP.LT.OR P6, PT, R135.reuse, R226, P6 ;  /* 0x000000e28700720c */ /* 0x040fe200037c1670 */
[----:B------:R-:W4:Y:S01]  /*5f50*/  MUFU.TANH R6, R20 ;  /* 0x0000001400067308 */ /* 0x000f220000002400 */
[C---:B------:R-:W-:Y:S01]  /*5f60*/  ISETP.GE.AND P4, PT, R135.reuse, R233, PT ;  /* 0x000000e98700720c */ /* 0x040fe20003f86270 */
[----:B-1----:R-:W-:Y:S01]  /*5f70*/  FFMA.FTZ R9, R248, -R222, R9 ;  /* 0x800000def8097223 */ /* 0x002fe20000010009 */
[----:B------:R-:W-:-:S02]  /*5f80*/  ISETP.GE.AND P2, PT, R135, R232, PT ;  /* 0x000000e88700720c */ /* 0x000fc40003f46270 */
[----:B------:R-:W-:Y:S02]  /*5f90*/  FSEL R200, R8, -INF , !P5 ;  /* 0xff80000008c87808 */ /* 0x000fe40006800000 */
[----:B------:R-:W-:Y:S01]  /*5fa0*/  FSEL R202, R0, -INF , !P6 ;  /* 0xff80000000ca7808 */ /* 0x000fe20007000000 */
[----:B------:R-:W1:Y:S01]  /*5fb0*/  MUFU.TANH R5, R21 ;  /* 0x0000001500057308 */ /* 0x000e620000002400 */
[----:B--2---:R-:W-:Y:S01]  /*5fc0*/  FFMA.FTZ R4, R246, -R222, R18 ;  /* 0x800000def6047223 */ /* 0x004fe20000010012 */
[----:B------:R-:W-:Y:S01]  /*5fd0*/  ISETP.GT.AND P5, PT, R155, R154, PT ;  /* 0x0000009a9b00720c */ /* 0x000fe20003fa4270 */
[-C--:B------:R-:W-:Y:S01]  /*5fe0*/  FFMA.FTZ R0, R176, -R222.reuse, R31 ;  /* 0x800000deb0007223 */ /* 0x080fe2000001001f */
[----:B------:R-:W-:Y:S01]  /*5ff0*/  ISETP.LT.OR P4, PT, R135, R225, P4 ;  /* 0x000000e18700720c */ /* 0x000fe20002781670 */
[-C--:B---3--:R-:W-:Y:S01]  /*6000*/  FFMA.FTZ R7, R169, -R222.reuse, R7 ;  /* 0x800000dea9077223 */ /* 0x088fe20000010007 */
[----:B------:R-:W-:Y:S01]  /*6010*/  FSEL R197, R4, -INF , !P1 ;  /* 0xff80000004c57808 */ /* 0x000fe20004800000 */
[----:B------:R-:W-:Y:S01]  /*6020*/  FFMA.FTZ R4, R180, -R222, R10 ;  /* 0x800000deb4047223 */ /* 0x000fe2000001000a */
[----:B------:R-:W2:Y:S01]  /*6030*/  MUFU.TANH R22, R22 ;  /* 0x0000001600167308 */ /* 0x000ea20000002400 */
[----:B------:R-:W-:Y:S01]  /*6040*/  ISETP.LT.OR P2, PT, R135, R224, P2 ;  /* 0x000000e08700720c */ /* 0x000fe20001741670 */
[----:B----4-:R-:W-:Y:S01]  /*6050*/  FFMA.FTZ R6, R171, -R222, R6 ;  /* 0x800000deab067223 */ /* 0x010fe20000010006 */
[----:B------:R-:W-:-:S02]  /*6060*/  ISETP.GE.AND P3, PT, R136, R233, PT ;  /* 0x000000e98800720c */ /* 0x000fc40003f66270 */
[----:B------:R-:W-:Y:S02]  /*6070*/  FSEL R180, R4, -INF , !P4 ;  /* 0xff80000004b47808 */ /* 0x000fe40006000000 */
[----:B------:R-:W-:Y:S01]  /*6080*/  FSEL R188, R0, -INF , !P2 ;  /* 0xff80000000bc7808 */ /* 0x000fe20005000000 */
[----:B------:R-:W3:Y:S01]  /*6090*/  MUFU.TANH R2, R23 ;  /* 0x0000001700027308 */ /* 0x000ee20000002400 */
[----:B------:R-:W-:Y:S01]  /*60a0*/  ISETP.GE.AND P1, PT, R136, R232, PT ;  /* 0x000000e88800720c */ /* 0x000fe20003f26270 */
[----:B-1----:R-:W-:Y:S01]  /*60b0*/  FFMA.FTZ R5, R167, -R222, R5 ;  /* 0x800000dea7057223 */ /* 0x002fe20000010005 */
[C---:B------:R-:W-:Y:S01]  /*60c0*/  ISETP.GE.AND P6, PT, R137.reuse, R235, PT ;  /* 0x000000eb8900720c */ /* 0x040fe20003fc6270 */
[----:B------:R-:W-:Y:S01]  /*60d0*/  IMAD.IADD R0, R204, 0x1, R96 ;  /* 0x00000001cc007824 */ /* 0x000fe200078e0260 */
[C---:B------:R-:W-:Y:S02]  /*60e0*/  ISETP.GE.AND P4, PT, R137.reuse, R234, PT ;  /* 0x000000ea8900720c */ /* 0x040fe40003f86270 */
[C---:B------:R-:W-:Y:S01]  /*60f0*/  ISETP.GE.AND P2, PT, R137.reuse, R233, PT ;  /* 0x000000e98900720c */ /* 0x040fe20003f46270 */
[----:B--2---:R-:W-:Y:S01]  /*6100*/  FFMA.FTZ R4, R170, -R222, R22 ;  /* 0x800000deaa047223 */ /* 0x004fe20000010016 */
[----:B------:R-:W-:-:S02]  /*6110*/  ISETP.GE.AND P0, PT, R137, R232, PT ;  /* 0x000000e88900720c */ /* 0x000fc40003f06270 */
[C---:B------:R-:W-:Y:S02]  /*6120*/  ISETP.LT.OR P3, PT, R136.reuse, R225, P3 ;  /* 0x000000e18800720c */ /* 0x040fe40001f61670 */
[----:B------:R-:W-:Y:S02]  /*6130*/  ISETP.LT.OR P1, PT, R136, R224, P1 ;  /* 0x000000e08800720c */ /* 0x000fe40000f21670 */
[C---:B------:R-:W-:Y:S01]  /*6140*/  ISETP.LT.OR P6, PT, R137.reuse, R227, P6 ;  /* 0x000000e38900720c */ /* 0x040fe200037c1670 */
[----:B---3--:R-:W-:Y:S01]  /*6150*/  FFMA.FTZ R2, R166, -R222, R2 ;  /* 0x800000dea6027223 */ /* 0x008fe20000010002 */
[C---:B------:R-:W-:Y:S02]  /*6160*/  ISETP.LT.OR P4, PT, R137.reuse, R226, P4 ;  /* 0x000000e28900720c */ /* 0x040fe40002781670 */
[C---:B------:R-:W-:Y:S02]  /*6170*/  ISETP.LT.OR P2, PT, R137.reuse, R225, P2 ;  /* 0x000000e18900720c */ /* 0x040fe40001741670 */
[----:B------:R-:W-:-:S02]  /*6180*/  ISETP.LT.OR P0, PT, R137, R224, P0 ;  /* 0x000000e08900720c */ /* 0x000fc40000701670 */
[----:B------:R-:W-:Y:S02]  /*6190*/  FSEL R176, R6, -INF , !P3 ;  /* 0xff80000006b07808 */ /* 0x000fe40005800000 */
[----:B------:R-:W-:Y:S02]  /*61a0*/  FSEL R181, R4, -INF , !P1 ;  /* 0xff80000004b57808 */ /* 0x000fe40004800000 */
[----:B------:R-:W-:Y:S02]  /*61b0*/  FSEL R196, R9, -INF , !P6 ;  /* 0xff80000009c47808 */ /* 0x000fe40007000000 */
[----:B------:R-:W-:Y:S02]  /*61c0*/  FSEL R201, R7, -INF , !P4 ;  /* 0xff80000007c97808 */ /* 0x000fe40006000000 */
[----:B------:R-:W-:Y:S02]  /*61d0*/  FSEL R177, R5, -INF , !P2 ;  /* 0xff80000005b17808 */ /* 0x000fe40005000000 */
[----:B------:R-:W-:Y:S01]  /*61e0*/  FSEL R184, R2, -INF , !P0 ;  /* 0xff80000002b87808 */ /* 0x000fe20004000000 */
[----:B------:R-:W-:Y:S05]  /*61f0*/  @!P5 BRA `(.L_x_998) ;  /* 0x000003d00000d947 */ /* 0x000fea0003800000 */
[----:B------:R-:W2:Y:S04]  /*6200*/  LDL R155, [R1+0x28] ;  /* 0x00002800019b7983 */ /* 0x000ea80000100800 */
[----:B------:R-:W3:Y:S01]  /*6210*/  LDL.64 R152, [R1+0x38] ;  /* 0x0000380001987983 */ /* 0x000ee20000100a00 */
[----:B------:R-:W-:Y:S01]  /*6220*/  ISETP.GE.AND P3, PT, R252, c[0x0][0x220], PT ;  /* 0x00008800fc007a0c */ /* 0x000fe20003f66270 */
[----:B------:R-:W-:Y:S01]  /*6230*/  BSSY B0, `(.L_x_999) ;  /* 0x0000038000007945 */ /* 0x000fe20003800000 */
[----:B------:R-:W-:-:S02]  /*6240*/  ISETP.GE.AND P1, PT, R249, c[0x0][0x220], PT ;  /* 0x00008800f9007a0c */ /* 0x000fc40003f26270 */
[----:B--2---:R-:W-:Y:S02]  /*6250*/  IADD3 R4, R155, -0x2, RZ ;  /* 0xfffffffe9b047810 */ /* 0x004fe40007ffe0ff */
[----:B---3--:R-:W-:-:S03]  /*6260*/  ISETP.GE.AND P4, PT, R152, c[0x0][0x220], PT ;  /* 0x0000880098007a0c */ /* 0x008fc60003f86270 */
[C---:B------:R-:W-:Y:S01]  /*6270*/  IMAD R2, R4.reuse, UR8, RZ ;  /* 0x0000000804027c24 */ /* 0x040fe2000f8e02ff */
[----:B------:R-:W-:Y:S01]  /*6280*/  SHF.R.S32.HI R6, RZ, 0x1f, R4 ;  /* 0x0000001fff067819 */ /* 0x000fe20000011404 */
[----:B------:R-:W-:-:S04]  /*6290*/  IMAD.WIDE.U32 R4, R4, UR9, R250 ;  /* 0x0000000904047c25 */ /* 0x000fc8000f8e00fa */
[----:B------:R-:W-:Y:S01]  /*62a0*/  IMAD R2, R6, UR9, R2 ;  /* 0x0000000906027c24 */ /* 0x000fe2000f8e0202 */
[C---:B------:R-:W-:Y:S02]  /*62b0*/  @!P3 LEA R12, P2, R4.reuse, c[0x0][0x168], 0x1 ;  /* 0x00005a00040cba11 */ /* 0x040fe400078408ff */
[C---:B------:R-:W-:Y:S01]  /*62c0*/  @!P1 LEA R10, P0, R4.reuse, c[0x0][0x168], 0x1 ;  /* 0x00005a00040a9a11 */ /* 0x040fe200078008ff */
[----:B------:R-:W-:Y:S01]  /*62d0*/  IMAD.IADD R5, R5, 0x1, R2 ;  /* 0x0000000105057824 */ /* 0x000fe200078e0202 */
[C---:B------:R-:W-:Y:S01]  /*62e0*/  @!P4 LEA R14, P6, R4.reuse, c[0x0][0x168], 0x1 ;  /* 0x00005a00040eca11 */ /* 0x040fe200078c08ff */
[----:B------:R1:W-:Y:S03]  /*62f0*/  @P4 STS [R223+0x6000], RZ ;  /* 0x006000ffdf004388 */ /* 0x0003e60000000800 */
[C-C-:B------:R-:W-:Y:S02]  /*6300*/  @!P3 LEA.HI.X R13, R4.reuse, c[0x0][0x16c], R5.reuse, 0x1, P2 ;  /* 0x00005b00040dba11 */ /* 0x140fe400010f0c05 */
[C---:B------:R-:W-:Y:S01]  /*6310*/  @!P4 LEA.HI.X R15, R4.reuse, c[0x0][0x16c], R5, 0x1, P6 ;  /* 0x00005b00040fca11 */ /* 0x040fe200030f0c05 */
[----:B------:R1:W-:Y:S01]  /*6320*/  @P4 STS [R223+0x6004], RZ ;  /* 0x006004ffdf004388 */ /* 0x0003e20000000800 */
[----:B------:R-:W-:-:S02]  /*6330*/  IADD3 R2, P6, R4, UR10, RZ ;  /* 0x0000000a04027c10 */ /* 0x000fc4000ffde0ff */
[----:B------:R-:W-:Y:S01]  /*6340*/  @!P1 LEA.HI.X R11, R4, c[0x0][0x16c], R5, 0x1, P0 ;  /* 0x00005b00040b9a11 */ /* 0x000fe200000f0c05 */
[----:B------:R1:W-:Y:S01]  /*6350*/  @P4 STS.64 [R223+0x6008], RZ ;  /* 0x006008ffdf004388 */ /* 0x0003e20000000a00 */
[C---:B------:R-:W-:Y:S02]  /*6360*/  @!P4 LEA R8, P2, R2.reuse, c[0x0][0x168], 0x1 ;  /* 0x00005a000208ca11 */ /* 0x040fe400078408ff */
[----:B------:R-:W-:Y:S01]  /*6370*/  IADD3.X R5, R5, UR11, RZ, P6, !PT ;  /* 0x0000000b05057c10 */ /* 0x000fe2000b7fe4ff */
[----:B------:R-:W-:Y:S01]  /*6380*/  @!PT LDS RZ, [RZ] ;  /* 0x00000000fffff984 */ /* 0x000fe20000000800 */
[----:B------:R-:W-:Y:S01]  /*6390*/  @!PT LDS RZ, [RZ] ;  /* 0x00000000fffff984 */ /* 0x000fe20000000800 */
[----:B------:R-:W-:Y:S01]  /*63a0*/  @!PT LDS RZ, [RZ] ;  /* 0x00000000fffff984 */ /* 0x000fe20000000800 */
[----:B------:R1:W-:Y:S01]  /*63b0*/  @!P4 LDGSTS.E.BYPASS.LTC128B.128 [R223+0x6000], [R14.64] ;  /* 0x060000000edfcfae */ /* 0x0003e2000b901d4c */
        /* <DEDUP_REMOVED lines=31> */
.L_x_1000:
[----:B------:R-:W-:Y:S05]  /*65b0*/  BSYNC B0 ;  /* 0x0000000000007941 */ /* 0x000fea0003800000 */
.L_x_999:
[----:B------:R-:W0:Y:S02]  /*65c0*/  LDGDEPBAR ;  /* 0x00000000000079af */ /* 0x000e240000000000 */
.L_x_998:
        /* <DEDUP_REMOVED lines=68> */
[----:B------:R-:W-:-:S05]  /*6a10*/  FFMA.FTZ R4, R51, c[0x0][0x23c], -R12 ;  /* 0x00008f0033047a23 */ /* 0x000fca000001080c */
[----:B------:R2:W-:Y:S01]  /*6a20*/  MUFU.EX2 R14, R2 ;  /* 0x00000002000e7308 */ /* 0x0005e20000000800 */
[----:B-1----:R-:W-:-:S07]  /*6a30*/  FMNMX.FTZ R8, R198, R3, !PT ;  /* 0x00000003c6087209 */ /* 0x002fce0007810000 */
        /* <DEDUP_REMOVED lines=11> */
[----:B------:R-:W1:Y:S05]  /*6af0*/  LDSM.16.MT88.4 R48, [R216+0x9000] ;  /* 0x00900000d830783b */ /* 0x000e6a0000004200 */
[----:B------:R4:W5:Y:S01]  /*6b00*/  MUFU.EX2 R206, R4 ;  /* 0x0000000400ce7308 */ /* 0x0009620000000800 */
[----:B--2---:R-:W-:Y:S02]  /*6b10*/  FMNMX.FTZ R0, R138, R139, !PT ;  /* 0x0000008b8a007209 */ /* 0x004fe40007810000 */
[----:B---3--:R-:W-:-:S02]  /*6b20*/  F2FP.PACK_AB R7, R204, R207 ;  /* 0x000000cfcc07723e */ /* 0x008fc400000000ff */
[----:B------:R-:W-:-:S04]  /*6b30*/  FMNMX.FTZ R0, R141, R0, !PT ;  /* 0x000000008d007209 */ /* 0x000fc80007810000 */
[----:B------:R-:W-:Y:S01]  /*6b40*/  FMNMX.FTZ R0, R142, R0, !PT ;  /* 0x000000008e007209 */ /* 0x000fe20007810000 */
[----:B----4-:R-:W-:Y:S01]  /*6b50*/  FFMA.FTZ R4, R40, c[0x0][0x23c], -R2 ;  /* 0x00008f0028047a23 */ /* 0x010fe20000010802 */
[----:B-----5:R-:W-:Y:S02]  /*6b60*/  F2FP.PACK_AB R6, R206, R124 ;  /* 0x0000007cce06723e */ /* 0x020fe400000000ff */
[----:B------:R-:W-:Y:S01]  /*6b70*/  FMNMX.FTZ R0, R191, R0, !PT ;  /* 0x00000000bf007209 */ /* 0x000fe20007810000 */
[----:B------:R2:W-:Y:S03]  /*6b80*/  MUFU.EX2 R205, R4 ;  /* 0x0000000400cd7308 */ /* 0x0005e60000000800 */
[----:B------:R-:W-:-:S04]  /*6b90*/  FMNMX.FTZ R0, R192, R0, !PT ;  /* 0x00000000c0007209 */ /* 0x000fc80007810000 */
[----:B------:R-:W-:-:S04]  /*6ba0*/  FMNMX.FTZ R0, R194, R0, !PT ;  /* 0x00000000c2007209 */ /* 0x000fc80007810000 */
[----:B------:R-:W-:-:S04]  /*6bb0*/  FMNMX.FTZ R0, R120, R0, !PT ;  /* 0x0000000078007209 */ /* 0x000fc80007810000 */
[----:B------:R-:W-:Y:S01]  /*6bc0*/  FMNMX.FTZ R0, R195, R0, !PT ;  /* 0x00000000c3007209 */ /* 0x000fe20007810000 */
[----:B--2---:R-:W-:-:S03]  /*6bd0*/  FFMA.FTZ R4, R52, c[0x0][0x23c], -R2 ;  /* 0x00008f0034047a23 */ /* 0x004fc60000010802 */
[----:B------:R-:W-:Y:S01]  /*6be0*/  FMNMX.FTZ R3, R186, R0, !PT ;  /* 0x00000000ba037209 */ /* 0x000fe20007810000 */
[----:B------:R2:W3:Y:S01]  /*6bf0*/  MUFU.EX2 R252, R4 ;  /* 0x0000000400fc7308 */ /* 0x0004e20000000800 */
[----:B------:R-:W-:Y:S01]  /*6c00*/  FMNMX.FTZ R0, R196, R8, !PT ;  /* 0x00000008c4007209 */ /* 0x000fe20007810000 */
[----:B------:R-:W-:Y:S01]  /*6c10*/  FFMA.FTZ R8, R65, c[0x0][0x23c], -R12 ;  /* 0x00008f0041087a23 */ /* 0x000fe2000001080c */
[----:B------:R-:W-:Y:S01]  /*6c20*/  FMNMX.FTZ R3, R179, R3, !PT ;  /* 0x00000003b3037209 */ /* 0x000fe20007810000 */
[----:B------:R-:W-:Y:S03]  /*6c30*/  LDSM.16.MT88.4 R64, [R216+0x9400] ;  /* 0x00940000d840783b */ /* 0x000fe60000004200 */
[----:B------:R-:W-:Y:S01]  /*6c40*/  FMNMX.FTZ R3, R175, R3, !PT ;  /* 0x00000003af037209 */ /* 0x000fe20007810000 */
[----:B------:R-:W4:Y:S01]  /*6c50*/  SHFL.BFLY PT, R9, R0, 0x2, 0x1f ;  /* 0x0c401f0000097f89 */ /* 0x000f2200000e0000 */
[----:B------:R5:W-:Y:S02]  /*6c60*/  MUFU.EX2 R251, R8 ;  /* 0x0000000800fb7308 */ /* 0x000be40000000800 */
[----:B------:R-:W-:-:S04]  /*6c70*/  FMNMX.FTZ R3, R203, R3, !PT ;  /* 0x00000003cb037209 */ /* 0x000fc80007810000 */
[----:B------:R-:W-:Y:S02]  /*6c80*/  FMNMX.FTZ R3, R202, R3, !PT ;  /* 0x00000003ca037209 */ /* 0x000fe40007810000 */
[----:B--2---:R-:W-:Y:S02]  /*6c90*/  F2FP.PACK_AB R4, R14, R15 ;  /* 0x0000000f0e04723e */ /* 0x004fe400000000ff */
[----:B------:R-:W-:Y:S02]  /*6ca0*/  FMNMX.FTZ R3, R200, R3, !PT ;  /* 0x00000003c8037209 */ /* 0x000fe40007810000 */
[----:B---3--:R-:W-:Y:S02]  /*6cb0*/  F2FP.PACK_AB R5, R252, R205 ;  /* 0x000000cdfc05723e */ /* 0x008fe400000000ff */
[----:B------:R-:W-:Y:S01]  /*6cc0*/  FMNMX.FTZ R3, R201, R3, !PT ;  /* 0x00000003c9037209 */ /* 0x000fe20007810000 */
[----:B-----5:R-:W-:-:S04]  /*6cd0*/  FFMA.FTZ R8, R60, c[0x0][0x23c], -R12 ;  /* 0x00008f003c087a23 */ /* 0x020fc8000001080c */
[C---:B-1----:R-:W-:Y:S01]  /*6ce0*/  HMMA.16816.F32 R116, R4.reuse, R48, RZ ;  /* 0x000000300474723c */ /* 0x042fe200000018ff */
[----:B------:R1:W2:Y:S01]  /*6cf0*/  MUFU.EX2 R250, R8 ;  /* 0x0000000800fa7308 */ /* 0x0002a20000000800 */
[----:B----4-:R-:W-:Y:S02]  /*6d00*/  FMNMX.FTZ R0, R0, R9, !PT ;  /* 0x0000000900007209 */ /* 0x010fe40007810000 */
[----:B------:R-:W3:Y:S04]  /*6d10*/  SHFL.BFLY PT, R9, R3, 0x2, 0x1f ;  /* 0x0c401f0003097f89 */ /* 0x000ee800000e0000 */
[C---:B------:R-:W-:Y:S01]  /*6d20*/  HMMA.16816.F32 R112, R4.reuse, R56, RZ ;  /* 0x000000380470723c */ /* 0x040fe200000018ff */
[----:B------:R-:W4:Y:S07]  /*6d30*/  SHFL.BFLY PT, R10, R0, 0x1, 0x1f ;  /* 0x0c201f00000a7f89 */ /* 0x000f2e00000e0000 */
[----:B------:R-:W-:Y:S01]  /*6d40*/  HMMA.16816.F32 R84, R4, R72, RZ ;  /* 0x000000480454723c */ /* 0x000fe200000018ff */
[----:B-1----:R-:W-:-:S04]  /*6d50*/  FFMA.FTZ R8, R62, c[0x0][0x23c], -R2 ;  /* 0x00008f003e087a23 */ /* 0x002fc80000010802 */
[----:B------:R1:W-:Y:S03]  /*6d60*/  MUFU.EX2 R244, R8 ;  /* 0x0000000800f47308 */ /* 0x0003e60000000800 */
[----:B------:R-:W-:Y:S01]  /*6d70*/  HMMA.16816.F32 R52, R4, R80, RZ ;  /* 0x000000500434723c */ /* 0x000fe200000018ff */
[----:B---3--:R-:W-:-:S07]  /*6d80*/  FMNMX.FTZ R3, R3, R9, !PT ;  /* 0x0000000903037209 */ /* 0x008fce0007810000 */
[C---:B------:R-:W-:Y:S01]  /*6d90*/  HMMA.16816.F32 R44, R4.reuse, R88, RZ ;  /* 0x00000058042c723c */ /* 0x040fe200000018ff */
[----:B----4-:R-:W-:Y:S01]  /*6da0*/  FMNMX.FTZ R105, R0, R10, !PT ;  /* 0x0000000a00697209 */ /* 0x010fe20007810000 */
[----:B------:R-:W3:Y:S01]  /*6db0*/  SHFL.BFLY PT, R13, R3, 0x1, 0x1f ;  /* 0x0c201f00030d7f89 */ /* 0x000ee200000e0000 */
[----:B--2---:R-:W-:Y:S01]  /*6dc0*/  F2FP.PACK_AB R10, R250, R251 ;  /* 0x000000fbfa0a723e */ /* 0x004fe200000000ff */
[----:B-1----:R-:W-:Y:S01]  /*6dd0*/  FFMA.FTZ R8, R63, c[0x0][0x23c], -R2 ;  /* 0x00008f003f087a23 */ /* 0x002fe20000010802 */
[C---:B------:R-:W-:Y:S01]  /*6de0*/  FSETP.NEU.FTZ.AND P0, PT, R105.reuse, -INF , PT ;  /* 0xff8000006900780b */ /* 0x040fe20003f1d000 */
[----:B------:R-:W-:Y:S01]  /*6df0*/  FMUL.FTZ R0, R105, c[0x0][0x23c] ;  /* 0x00008f0069007a20 */ /* 0x000fe20000410000 */
[----:B------:R-:W1:Y:S01]  /*6e00*/  LDSM.16.MT88.4 R60, [R218+0x9400] ;  /* 0x00940000da3c783b */ /* 0x000e620000004200 */
[----:B------:R2:W4:Y:S01]  /*6e10*/  MUFU.EX2 R245, R8 ;  /* 0x0000000800f57308 */ /* 0x0005220000000800 */
[----:B------:R-:W-:Y:S02]  /*6e20*/  HMMA.16816.F32 R40, R4, R96, RZ ;  /* 0x000000600428723c */ /* 0x000fe400000018ff */
[----:B------:R-:W-:-:S06]  /*6e30*/  FSEL R0, R0, RZ, P0 ;  /* 0x000000ff00007208 */ /* 0x000fcc0000000000 */
[----:B------:R-:W-:Y:S01]  /*6e40*/  HMMA.16816.F32 R36, R4, R50, RZ ;  /* 0x000000320424723c */ /* 0x000fe200000018ff */
[----:B--2---:R-:W-:-:S07]  /*6e50*/  FFMA.FTZ R8, R68, c[0x0][0x23c], -R2 ;  /* 0x00008f0044087a23 */ /* 0x004fce0000010802 */
[C---:B------:R-:W-:Y:S01]  /*6e60*/  HMMA.16816.F32 R32, R4.reuse, R58, RZ ;  /* 0x0000003a0420723c */ /* 0x040fe200000018ff */
[----:B------:R-:W2:Y:S01]  /*6e70*/  LDSM.16.MT88.4 R68, [R216+0xa400] ;  /* 0x00a40000d844783b */ /* 0x000ea20000004200 */
[----:B----4-:R-:W-:Y:S01]  /*6e80*/  F2FP.PACK_AB R9, R245, R244 ;  /* 0x000000f4f509723e */ /* 0x010fe200000000ff */
[----:B------:R4:W-:Y:S05]  /*6e90*/  MUFU.EX2 R246, R8 ;  /* 0x0000000800f67308 */ /* 0x0009ea0000000800 */
[C---:B------:R-:W-:Y:S08]  /*6ea0*/  HMMA.16816.F32 R28, R4.reuse, R74, RZ ;  /* 0x0000004a041c723c */ /* 0x040ff000000018ff */
[----:B------:R-:W-:Y:S01]  /*6eb0*/  HMMA.16816.F32 R24, R4, R82, RZ ;  /* 0x000000520418723c */ /* 0x000fe200000018ff */
[----:B----4-:R-:W-:-:S02]  /*6ec0*/  FFMA.FTZ R8, R76, c[0x0][0x23c], -R2 ;  /* 0x00008f004c087a23 */ /* 0x010fc40000010802 */
[----:B------:R-:W4:Y:S02]  /*6ed0*/  LDSM.16.MT88.4 R76, [R218+0xa400] ;  /* 0x00a40000da4c783b */ /* 0x000f240000004200 */
[----:B------:R5:W1:Y:S03]  /*6ee0*/  MUFU.EX2 R247, R8 ;  /* 0x0000000800f77308 */ /* 0x000a660000000800 */
[C---:B------:R-:W-:Y:S08]  /*6ef0*/  HMMA.16816.F32 R20, R4.reuse, R90, RZ ;  /* 0x0000005a0414723c */ /* 0x040ff000000018ff */
[----:B------:R-:W-:Y:S07]  /*6f00*/  HMMA.16816.F32 R16, R4, R98, RZ ;  /* 0x000000620410723c */ /* 0x000fee00000018ff */
[--C-:B------:R-:W-:Y:S01]  /*6f10*/  FFMA.FTZ R4, R104, c[0x0][0x23c], -R0.reuse ;  /* 0x00008f0068047a23 */ /* 0x100fe20000010800 */
[----:B---3--:R-:W-:Y:S01]  /*6f20*/  FMNMX.FTZ R104, R3, R13, !PT ;  /* 0x0000000d03687209 */ /* 0x008fe20007810000 */
[----:B------:R-:W-:Y:S01]  /*6f30*/  FFMA.FTZ R3, R140, c[0x0][0x23c], -R0 ;  /* 0x00008f008c037a23 */ /* 0x000fe20000010800 */
[----:B-----5:R-:W-:Y:S01]  /*6f40*/  F2FP.PACK_AB R8, R249, R248 ;  /* 0x000000f8f908723e */ /* 0x020fe200000000ff */
[----:B------:R3:W-:Y:S01]  /*6f50*/  MUFU.EX2 R243, R4 ;  /* 0x0000000400f37308 */ /* 0x0007e20000000800 */
[----:B------:R-:W-:Y:S01]  /*6f60*/  FSETP.NEU.FTZ.AND P0, PT, R104, -INF , PT ;  /* 0xff8000006800780b */ /* 0x000fe20003f1d000 */
[----:B------:R-:W-:Y:S01]  /*6f70*/  FFMA.FTZ R13, R107, c[0x0][0x23c], -R2 ;  /* 0x00008f006b0d7a23 */ /* 0x000fe20000010802 */
[----:B-1----:R-:W-:-:S05]  /*6f80*/  F2FP.PACK_AB R11, R247, R246 ;  /* 0x000000f6f70b723e */ /* 0x002fca00000000ff */
[----:B------:R1:W-:Y:S02]  /*6f90*/  MUFU.EX2 R241, R3 ;  /* 0x0000000300f17308 */ /* 0x0003e40000000800 */
[----:B------:R-:W-:Y:S01]  /*6fa0*/  HMMA.16816.F32 R116, R8, R64, R116 ;  /* 0x000000400874723c */ /* 0x000fe20000001874 */
[----:B---3--:R-:W-:-:S07]  /*6fb0*/  FFMA.FTZ R4, R144, c[0x0][0x23c], -R0 ;  /* 0x00008f0090047a23 */ /* 0x008fce0000010800 */
[----:B------:R-:W-:Y:S01]  /*6fc0*/  HMMA.16816.F32 R132, R8, R60, R112 ;  /* 0x0000003c0884723c */ /* 0x000fe20000001870 */
[----:B------:R3:W-:Y:S01]  /*6fd0*/  MUFU.EX2 R242, R4 ;  /* 0x0000000400f27308 */ /* 0x0007e20000000800 */
[----:B-1----:R-:W-:-:S06]  /*6fe0*/  FMUL.FTZ R3, R104, c[0x0][0x23c] ;  /* 0x00008f0068037a20 */ /* 0x002fcc0000410000 */
[----:B--2---:R-:W-:Y:S01]  /*6ff0*/  HMMA.16816.F32 R148, R8, R68, R84 ;  /* 0x000000440894723c */ /* 0x004fe20000001854 */
[----:B------:R-:W-:-:S06]  /*7000*/  FSEL R3, R3, RZ, P0 ;  /* 0x000000ff03037208 */ /* 0x000fcc0000000000 */
[----:B------:R-:W-:Y:S01]  /*7010*/  MOV R87, R124 ;  /* 0x0000007c00577202 */ /* 0x000fe20000000f00 */
[----:B----4-:R-:W-:Y:S01]  /*7020*/  HMMA.16816.F32 R164, R8, R76, R52 ;  /* 0x0000004c08a4723c */ /* 0x010fe20000001834 */
[----:B---3--:R-:W-:-:S04]  /*7030*/  FFMA.FTZ R4, R143, c[0x0][0x23c], -R0 ;  /* 0x00008f008f047a23 */ /* 0x008fc80000010800 */
[----:B------:R1:W2:Y:S03]  /*7040*/  MUFU.EX2 R240, R4 ;  /* 0x0000000400f07308 */ /* 0x0002a60000000800 */
[C---:B------:R-:W-:Y:S08]  /*7050*/  HMMA.16816.F32 R160, R8.reuse, R92, R44 ;  /* 0x0000005c08a0723c */ /* 0x040ff0000000182c */
[----:B------:R-:W-:Y:S01]  /*7060*/  HMMA.16816.F32 R156, R8, R108, R40 ;  /* 0x0000006c089c723c */ /* 0x000fe20000001828 */
[----:B-1----:R-:W-:Y:S01]  /*7070*/  FFMA.FTZ R4, R138, c[0x0][0x23c], -R3 ;  /* 0x00008f008a047a23 */ /* 0x002fe20000010803 */
[----:B--2---:R-:W-:-:S06]  /*7080*/  F2FP.PACK_AB R6, R240, R242 ;  /* 0x000000f2f006723e */ /* 0x004fcc00000000ff */
        /* <DEDUP_REMOVED lines=8> */
[----:B-1----:R-:W-:Y:S01]  /*7110*/  FFMA.FTZ R4, R141, c[0x0][0x23c], -R3 ;  /* 0x00008f008d047a23 */ /* 0x002fe20000010803 */
[----:B--2---:R-:W-:-:S03]  /*7120*/  F2FP.PACK_AB R5, R236, R239 ;  /* 0x000000efec05723e */ /* 0x004fc600000000ff */
[----:B------:R1:W-:Y:S02]  /*7130*/  MUFU.EX2 R237, R4 ;  /* 0x0000000400ed7308 */ /* 0x0003e40000000800 */
[----:B-1----:R-:W-:Y:S02]  /*7140*/  FFMA.FTZ R4, R142, c[0x0][0x23c], -R3 ;  /* 0x00008f008e047a23 */ /* 0x002fe40000010803 */
[----:B------:R-:W-:Y:S04]  /*7150*/  HMMA.16816.F32 R140, R8, R94, R20 ;  /* 0x0000005e088c723c */ /* 0x000fe80000001814 */
[----:B------:R1:W2:Y:S03]  /*7160*/  MUFU.EX2 R238, R4 ;  /* 0x0000000400ee7308 */ /* 0x0002a60000000800 */
[----:B------:R-:W-:-:S05]  /*7170*/  FFMA.FTZ R8, R189, c[0x0][0x23c], -R0 ;  /* 0x00008f00bd087a23 */ /* 0x000fca0000010800 */
[----:B------:R3:W-:Y:S01]  /*7180*/  MUFU.EX2 R215, R8 ;  /* 0x0000000800d77308 */ /* 0x0007e20000000800 */
[----:B-1----:R-:W-:Y:S01]  /*7190*/  FFMA.FTZ R4, R185, c[0x0][0x23c], -R0 ;  /* 0x00008f00b9047a23 */ /* 0x002fe20000010800 */
[----:B--2---:R-:W-:-:S06]  /*71a0*/  F2FP.PACK_AB R7, R238, R237 ;  /* 0x000000edee07723e */ /* 0x004fcc00000000ff */
[----:B------:R1:W2:Y:S01]  /*71b0*/  MUFU.EX2 R212, R4 ;  /* 0x0000000400d47308 */ /* 0x0002a20000000800 */
[----:B---3--:R-:W-:-:S07]  /*71c0*/  FFMA.FTZ R8, R190, c[0x0][0x23c], -R0 ;  /* 0x00008f00be087a23 */ /* 0x008fce0000010800 */
[----:B------:R3:W-:Y:S08]  /*71d0*/  MUFU.EX2 R190, R13 ;  /* 0x0000000d00be7308 */ /* 0x0007f00000000800 */
[----:B------:R4:W-:Y:S01]  /*71e0*/  MUFU.EX2 R214, R8 ;  /* 0x0000000800d67308 */ /* 0x0009e20000000800 */
[----:B-1----:R-:W-:-:S07]  /*71f0*/  F2FP.PACK_AB R4, R241, R243 ;  /* 0x000000f3f104723e */ /* 0x002fce00000000ff */
[----:B------:R-:W-:Y:S01]  /*7200*/  HMMA.16816.F32 R32, R4, R56, RZ ;  /* 0x000000380420723c */ /* 0x000fe200000018ff */
[----:B---3--:R-:W-:-:S04]  /*7210*/  FFMA.FTZ R13, R187, c[0x0][0x23c], -R0 ;  /* 0x00008f00bb0d7a23 */ /* 0x008fc80000010800 */
[----:B------:R1:W-:Y:S01]  /*7220*/  MUFU.EX2 R189, R13 ;  /* 0x0000000d00bd7308 */ /* 0x0003e20000000800 */
[----:B----4-:R-:W-:Y:S02]  /*7230*/  FFMA.FTZ R8, R106, c[0x0][0x23c], -R0 ;  /* 0x00008f006a087a23 */ /* 0x010fe40000010800 */
[----:B------:R-:W-:Y:S01]  /*7240*/  HMMA.16816.F32 R40, R4, R48, RZ ;  /* 0x000000300428723c */ /* 0x000fe200000018ff */
[----:B------:R-:W-:-:S04]  /*7250*/  MOV R106, R207 ;  /* 0x000000cf006a7202 */ /* 0x000fc80000000f00 */
[----:B------:R3:W-:Y:S03]  /*7260*/  MUFU.EX2 R213, R8 ;  /* 0x0000000800d57308 */ /* 0x0007e60000000800 */
[----:B------:R-:W-:Y:S01]  /*7270*/  HMMA.16816.F32 R44, R4, R58, RZ ;  /* 0x0000003a042c723c */ /* 0x000fe200000018ff */
[----:B-1----:R-:W-:-:S07]  /*7280*/  FFMA.FTZ R13, R178, c[0x0][0x23c], -R0 ;  /* 0x00008f00b20d7a23 */ /* 0x002fce0000010800 */
[----:B------:R-:W-:Y:S01]  /*7290*/  HMMA.16816.F32 R24, R4, R96, RZ ;  /* 0x000000600418723c */ /* 0x000fe200000018ff */
[----:B------:R1:W-:Y:S01]  /*72a0*/  MUFU.EX2 R185, R13 ;  /* 0x0000000d00b97308 */ /* 0x0003e20000000800 */
[----:B---3--:R-:W-:-:S06]  /*72b0*/  FFMA.FTZ R8, R191, c[0x0][0x23c], -R3 ;  /* 0x00008f00bf087a23 */ /* 0x008fcc0000010803 */
[C---:B------:R-:W-:Y:S01]  /*72c0*/  HMMA.16816.F32 R48, R4.reuse, R50, RZ ;  /* 0x000000320430723c */ /* 0x040fe200000018ff */
[----:B------:R3:W-:Y:S07]  /*72d0*/  MUFU.EX2 R208, R8 ;  /* 0x0000000800d07308 */ /* 0x0007ee0000000800 */
[----:B------:R-:W-:Y:S01]  /*72e0*/  HMMA.16816.F32 R28, R4, R72, RZ ;  /* 0x00000048041c723c */ /* 0x000fe200000018ff */
[----:B-1----:R-:W-:-:S07]  /*72f0*/  FFMA.FTZ R13, R174, c[0x0][0x23c], -R0 ;  /* 0x00008f00ae0d7a23 */ /* 0x002fce0000010800 */
[----:B------:R-:W-:Y:S01]  /*7300*/  HMMA.16816.F32 R36, R4, R74, RZ ;  /* 0x0000004a0424723c */ /* 0x000fe200000018ff */
[----:B---3--:R-:W-:-:S04]  /*7310*/  FFMA.FTZ R8, R192, c[0x0][0x23c], -R3 ;  /* 0x00008f00c0087a23 */ /* 0x008fc80000010803 */
[----:B------:R1:W3:Y:S03]  /*7320*/  MUFU.EX2 R211, R8 ;  /* 0x0000000800d37308 */ /* 0x0002e60000000800 */
[C---:B------:R-:W-:Y:S08]  /*7330*/  HMMA.16816.F32 R20, R4.reuse, R80, RZ ;  /* 0x000000500414723c */ /* 0x040ff000000018ff */
[----:B------:R-:W-:Y:S01]  /*7340*/  HMMA.16816.F32 R52, R4, R82, RZ ;  /* 0x000000520434723c */ /* 0x000fe200000018ff */
[----:B-1----:R-:W-:-:S07]  /*7350*/  FFMA.FTZ R8, R194, c[0x0][0x23c], -R3 ;  /* 0x00008f00c2087a23 */ /* 0x002fce0000010803 */
[C---:B------:R-:W-:Y:S01]  /*7360*/  HMMA.16816.F32 R16, R4.reuse, R88, RZ ;  /* 0x000000580410723c */ /* 0x040fe200000018ff */
[----:B------:R1:W-:Y:S07]  /*7370*/  MUFU.EX2 R210, R8 ;  /* 0x0000000800d27308 */ /* 0x0003ee0000000800 */
[C---:B------:R-:W-:Y:S08]  /*7380*/  HMMA.16816.F32 R56, R4.reuse, R90, RZ ;  /* 0x0000005a0438723c */ /* 0x040ff000000018ff */
[----:B------:R-:W-:Y:S01]  /*7390*/  HMMA.16816.F32 R96, R4, R98, RZ ;  /* 0x000000620460723c */ /* 0x000fe200000018ff */
[----:B-1----:R-:W-:Y:S01]  /*73a0*/  FFMA.FTZ R8, R120, c[0x0][0x23c], -R3 ;  /* 0x00008f0078087a23 */ /* 0x002fe20000010803 */
[----:B------:R-:W-:-:S03]  /*73b0*/  MOV R120, R206 ;  /* 0x000000ce00787202 */ /* 0x000fc60000000f00 */
[----:B------:R1:W4:Y:S02]  /*73c0*/  MUFU.EX2 R209, R8 ;  /* 0x0000000800d17308 */ /* 0x0003240000000800 */
[----:B--2---:R-:W-:Y:S02]  /*73d0*/  F2FP.PACK_AB R4, R215, R212 ;  /* 0x000000d4d704723e */ /* 0x004fe400000000ff */
[----:B---3--:R-:W-:Y:S02]  /*73e0*/  F2FP.PACK_AB R5, R211, R208 ;  /* 0x000000d0d305723e */ /* 0x008fe400000000ff */
[----:B------:R-:W-:Y:S01]  /*73f0*/  F2FP.PACK_AB R6, R213, R214 ;  /* 0x000000d6d506723e */ /* 0x000fe200000000ff */
[----:B-1----:R-:W-:Y:S01]  /*7400*/  FFMA.FTZ R8, R123, c[0x0][0x23c], -R12 ;  /* 0x00008f007b087a23 */ /* 0x002fe2000001080c */
[----:B----4-:R-:W-:-:S03]  /*7410*/  F2FP.PACK_AB R7, R209, R210 ;  /* 0x000000d2d107723e */ /* 0x010fc600000000ff */
[----:B------:R1:W-:Y:S04]  /*7420*/  MUFU.EX2 R207, R8 ;  /* 0x0000000800cf7308 */ /* 0x0003e80000000800 */
[C---:B------:R-:W-:Y:S01]  /*7430*/  HMMA.16816.F32 R112, R4.reuse, R60, R32 ;  /* 0x0000003c0470723c */ /* 0x040fe20000001820 */
[----:B------:R-:W-:Y:S06]  /*7440*/  LDSM.16.MT88.4 R32, [R216+0xb800] ;  /* 0x00b80000d820783b */ /* 0x000fec0000004200 */
[----:B------:R-:W-:Y:S01]  /*7450*/  MOV R61, R205 ;  /* 0x000000cd003d7202 */ /* 0x000fe20000000f00 */
[----:B------:R-:W-:Y:S01]  /*7460*/  HMMA.16816.F32 R88, R4, R68, R28 ;  /* 0x000000440458723c */ /* 0x000fe2000000181c */
[----:B------:R-:W-:Y:S01]  /*7470*/  MOV R60, R204 ;  /* 0x000000cc003c7202 */ /* 0x000fe20000000f00 */
[----:B------:R-:W-:Y:S01]  /*7480*/  LDSM.16.MT88.4 R28, [R218+0xb800] ;  /* 0x00b80000da1c783b */ /* 0x000fe20000004200 */
[----:B-1----:R-:W-:-:S04]  /*7490*/  FFMA.FTZ R8, R121, c[0x0][0x23c], -R12 ;  /* 0x00008f0079087a23 */ /* 0x002fc8000001080c */
[----:B------:R-:W-:Y:S01]  /*74a0*/  MOV R68, R87 ;  /* 0x0000005700447202 */ /* 0x000fe20000000f00 */
[----:B------:R1:W-:Y:S01]  /*74b0*/  MUFU.EX2 R206, R8 ;  /* 0x0000000800ce7308 */ /* 0x0003e20000000800 */
[----:B------:R-:W-:Y:S01]  /*74c0*/  HMMA.16816.F32 R84, R4, R76, R20 ;  /* 0x0000004c0454723c */ /* 0x000fe20000001814 */
[----:B------:R-:W2:Y:S01]  /*74d0*/  LDSM.16.MT88.4 R20, [R216+0x9800] ;  /* 0x00980000d814783b */ /* 0x000ea20000004200 */
[----:B------:R-:W-:-:S06]  /*74e0*/  MOV R69, R61 ;  /* 0x0000003d00457202 */ /* 0x000fcc0000000f00 */
        /* <DEDUP_REMOVED lines=8> */
[----:B----4-:R-:W-:-:S04]  /*7570*/  FFMA.FTZ R8, R100, c[0x0][0x23c], -R12 ;  /* 0x00008f0064087a23 */ /* 0x010fc8000001080c */
[----:B------:R4:W5:Y:S03]  /*7580*/  MUFU.EX2 R204, R8 ;  /* 0x0000000800cc7308 */ /* 0x0009660000000800 */
[C---:B------:R-:W-:Y:S08]  /*7590*/  HMMA.16816.F32 R48, R4.reuse, R62, R44 ;  /* 0x0000003e0430723c */ /* 0x040ff0000000182c */
[----:B------:R-:W-:Y:S01]  /*75a0*/  HMMA.16816.F32 R40, R4, R78, R52 ;  /* 0x0000004e0428723c */ /* 0x000fe20000001834 */
[----:B----4-:R-:W-:-:S07]  /*75b0*/  FFMA.FTZ R8, R173, c[0x0][0x23c], -R2 ;  /* 0x00008f00ad087a23 */ /* 0x010fce0000010802 */
[C---:B------:R-:W-:Y:S01]  /*75c0*/  HMMA.16816.F32 R36, R4.reuse, R70, R36 ;  /* 0x000000460424723c */ /* 0x040fe20000001824 */
[----:B------:R4:W-:Y:S07]  /*75d0*/  MUFU.EX2 R194, R8 ;  /* 0x0000000800c27308 */ /* 0x0009ee0000000800 */
[C---:B------:R-:W-:Y:S08]  /*75e0*/  HMMA.16816.F32 R44, R4.reuse, R94, R56 ;  /* 0x0000005e042c723c */ /* 0x040ff00000001838 */
[----:B------:R-:W-:Y:S01]  /*75f0*/  HMMA.16816.F32 R52, R4, R110, R96 ;  /* 0x0000006e0434723c */ /* 0x000fe20000001860 */
[----:B----4-:R-:W-:-:S04]  /*7600*/  FFMA.FTZ R8, R172, c[0x0][0x23c], -R2 ;  /* 0x00008f00ac087a23 */ /* 0x010fc80000010802 */
[----:B------:R4:W1:Y:S02]  /*7610*/  MUFU.EX2 R192, R8 ;  /* 0x0000000800c07308 */ /* 0x0008640000000800 */
[----:B------:R-:W-:Y:S01]  /*7620*/  FFMA.FTZ R4, R183, c[0x0][0x23c], -R0 ;  /* 0x00008f00b7047a23 */ /* 0x000fe20000010800 */
[----:B-----5:R-:W-:-:S05]  /*7630*/  F2FP.PACK_AB R6, R204, R205 ;  /* 0x000000cdcc06723e */ /* 0x020fca00000000ff */
[----:B------:R5:W-:Y:S01]  /*7640*/  MUFU.EX2 R183, R13 ;  /* 0x0000000d00b77308 */ /* 0x000be20000000800 */
[----:B----4-:R-:W-:-:S07]  /*7650*/  FFMA.FTZ R8, R122, c[0x0][0x23c], -R2 ;  /* 0x00008f007a087a23 */ /* 0x010fce0000010802 */
[----:B------:R4:W-:Y:S01]  /*7660*/  MUFU.EX2 R187, R4 ;  /* 0x0000000400bb7308 */ /* 0x0009e20000000800 */
[----:B-1----:R-:W-:Y:S01]  /*7670*/  F2FP.PACK_AB R5, R192, R194 ;  /* 0x000000c2c005723e */ /* 0x002fe200000000ff */
[----:B-----5:R-:W-:-:S06]  /*7680*/  FFMA.FTZ R13, R195, c[0x0][0x23c], -R3 ;  /* 0x00008f00c30d7a23 */ /* 0x020fcc0000010803 */
[----:B------:R1:W5:Y:S01]  /*7690*/  MUFU.EX2 R191, R8 ;  /* 0x0000000800bf7308 */ /* 0x0003620000000800 */
[----:B------:R-:W-:-:S07]  /*76a0*/  MOV R195, R60 ;  /* 0x0000003c00c37202 */ /* 0x000fce0000000f00 */
[----:B------:R2:W-:Y:S01]  /*76b0*/  MUFU.EX2 R178, R13 ;  /* 0x0000000d00b27308 */ /* 0x0005e20000000800 */
[----:B----4-:R-:W-:Y:S01]  /*76c0*/  F2FP.PACK_AB R4, R206, R207 ;  /* 0x000000cfce04723e */ /* 0x010fe200000000ff */
[----:B-1----:R-:W1:Y:S01]  /*76d0*/  LDSM.16.MT88.4 R8, [R216+0xa800] ;  /* 0x00a80000d808783b */ /* 0x002e620000004200 */
[----:B-----5:R-:W-:Y:S01]  /*76e0*/  F2FP.PACK_AB R7, R190, R191 ;  /* 0x000000bfbe07723e */ /* 0x020fe200000000ff */
[----:B--2---:R-:W-:Y:S01]  /*76f0*/  FFMA.FTZ R13, R186, c[0x0][0x23c], -R3 ;  /* 0x00008f00ba0d7a23 */ /* 0x004fe20000010803 */
[----:B------:R-:W-:-:S05]  /*7700*/  MOV R186, R120 ;  /* 0x0000007800ba7202 */ /* 0x000fca0000000f00 */
[C---:B------:R-:W-:Y:S01]  /*7710*/  HMMA.16816.F32 R116, R4.reuse, R20, R116 ;  /* 0x000000140474723c */ /* 0x040fe20000001874 */
[----:B------:R2:W4:Y:S07]  /*7720*/  MUFU.EX2 R107, R13 ;  /* 0x0000000d006b7308 */ /* 0x00052e0000000800 */
[C---:B---3--:R-:W-:Y:S08]  /*7730*/  HMMA.16816.F32 R132, R4.reuse, R16, R132 ;  /* 0x000000100484723c */ /* 0x048ff00000001884 */
[----:B------:R-:W-:Y:S01]  /*7740*/  HMMA.16816.F32 R164, R4, R24, R164 ;  /* 0x0000001804a4723c */ /* 0x000fe200000018a4 */
[----:B--2---:R-:W-:Y:S01]  /*7750*/  FFMA.FTZ R13, R179, c[0x0][0x23c], -R3 ;  /* 0x00008f00b30d7a23 */ /* 0x004fe20000010803 */
[----:B------:R-:W-:-:S03]  /*7760*/  MOV R179, R106 ;  /* 0x0000006a00b37202 */ /* 0x000fc60000000f00 */
[----:B------:R2:W-:Y:S03]  /*7770*/  MUFU.EX2 R106, R13 ;  /* 0x0000000d006a7308 */ /* 0x0005e60000000800 */
[C---:B------:R-:W-:Y:S08]  /*7780*/  HMMA.16816.F32 R56, R4.reuse, R32, R160 ;  /* 0x000000200438723c */ /* 0x040ff000000018a0 */
[----:B-1----:R-:W-:Y:S01]  /*7790*/  HMMA.16816.F32 R148, R4, R8, R148 ;  /* 0x000000080494723c */ /* 0x002fe20000001894 */
[----:B--2---:R-:W-:-:S07]  /*77a0*/  FFMA.FTZ R13, R175, c[0x0][0x23c], -R3 ;  /* 0x00008f00af0d7a23 */ /* 0x004fce0000010803 */
[C---:B------:R-:W-:Y:S01]  /*77b0*/  HMMA.16816.F32 R96, R4.reuse, R28, R156 ;  /* 0x0000001c0460723c */ /* 0x040fe2000000189c */
[----:B------:R-:W-:Y:S01]  /*77c0*/  LDSM.16.MT88.4 R156, [R216+0xac00] ;  /* 0x00ac0000d89c783b */ /* 0x000fe20000004200 */
[----:B------:R1:W2:Y:S03]  /*77d0*/  MUFU.EX2 R101, R13 ;  /* 0x0000000d00657308 */ /* 0x0002a60000000800 */
[----:B------:R-:W-:Y:S03]  /*77e0*/  LDSM.16.MT88.4 R172, [R218+0xac00] ;  /* 0x00ac0000daac783b */ /* 0x000fe60000004200 */
        /* <DEDUP_REMOVED lines=16> */
[C---:B------:R-:W-:Y:S01]  /*78f0*/  HMMA.16816.F32 R64, R4.reuse, R22, R64 ;  /* 0x000000160440723c */ /* 0x040fe20000001840 */
[----:B------:R-:W-:Y:S02]  /*7900*/  MOV R180, R69 ;  /* 0x0000004500b47202 */ /* 0x000fe40000000f00 */
[----:B------:R1:W2:Y:S05]  /*7910*/  MUFU.EX2 R23, R8 ;  /* 0x0000000800177308 */ /* 0x0002aa0000000800 */
[C---:B------:R-:W-:Y:S01]  /*7920*/  HMMA.16816.F32 R108, R4.reuse, R20, R124 ;  /* 0x00000014046c723c */ /* 0x040fe2000000187c */
[----:B------:R-:W-:Y:S07]  /*7930*/  LDSM.16.MT88.4 R124, [R216+0x9c00] ;  /* 0x009c0000d87c783b */ /* 0x000fee0000004200 */
[----:B------:R-:W-:Y:S01]  /*7940*/  HMMA.16816.F32 R48, R4, R18, R48 ;  /* 0x000000120430723c */ /* 0x000fe20000001830 */
[----:B-1----:R-:W-:Y:S01]  /*7950*/  FFMA.FTZ R8, R176, c[0x0][0x23c], -R12 ;  /* 0x00008f00b0087a23 */ /* 0x002fe2000001080c */
[----:B------:R-:W-:-:S02]  /*7960*/  MOV R176, R15 ;  /* 0x0000000f00b07202 */ /* 0x000fc40000000f00 */
[----:B--2---:R-:W-:Y:S01]  /*7970*/  F2FP.PACK_AB R92, R23, R100 ;  /* 0x00000064175c723e */ /* 0x004fe200000000ff */
[----:B------:R1:W-:Y:S03]  /*7980*/  MUFU.EX2 R22, R8 ;  /* 0x0000000800167308 */ /* 0x0003e60000000800 */
[C---:B------:R-:W-:Y:S08]  /*7990*/  HMMA.16816.F32 R128, R4.reuse, R16, R112 ;  /* 0x000000100480723c */ /* 0x040ff00000001870 */
[----:B------:R-:W-:Y:S01]  /*79a0*/  HMMA.16816.F32 R160, R4, R24, R84 ;  /* 0x0000001804a0723c */ /* 0x000fe20000001854 */
[----:B-1----:R-:W-:-:S07]  /*79b0*/  FFMA.FTZ R8, R177, c[0x0][0x23c], -R12 ;  /* 0x00008f00b1087a23 */ /* 0x002fce000001080c */
[C---:B------:R-:W-:Y:S01]  /*79c0*/  HMMA.16816.F32 R36, R4.reuse, R10, R36 ;  /* 0x0000000a0424723c */ /* 0x040fe20000001824 */
[----:B------:R-:W-:Y:S01]  /*79d0*/  MOV R25, R14 ;  /* 0x0000000e00197202 */ /* 0x000fe20000000f00 */
[----:B------:R1:W2:Y:S06]  /*79e0*/  MUFU.EX2 R21, R8 ;  /* 0x0000000800157308 */ /* 0x0002ac0000000800 */
[C---:B------:R-:W-:Y:S08]  /*79f0*/  HMMA.16816.F32 R40, R4.reuse, R26, R40 ;  /* 0x0000001a0428723c */ /* 0x040ff00000001828 */
[----:B------:R-:W-:Y:S01]  /*7a00*/  HMMA.16816.F32 R68, R4, R32, R72 ;  /* 0x000000200444723c */ /* 0x000fe20000001848 */
[----:B-1----:R-:W-:Y:S01]  /*7a10*/  FFMA.FTZ R8, R193, c[0x0][0x23c], -R2 ;  /* 0x00008f00c1087a23 */ /* 0x002fe20000010802 */
[----:B--2---:R-:W-:-:S03]  /*7a20*/  F2FP.PACK_AB R94, R21, R22 ;  /* 0x00000016155e723e */ /* 0x004fc600000000ff */
[----:B------:R1:W-:Y:S03]  /*7a30*/  MUFU.EX2 R20, R8 ;  /* 0x0000000800147308 */ /* 0x0003e60000000800 */
[C---:B------:R-:W-:Y:S08]  /*7a40*/  HMMA.16816.F32 R44, R4.reuse, R34, R44 ;  /* 0x00000022042c723c */ /* 0x040ff0000000182c */
[----:B------:R-:W-:Y:S01]  /*7a50*/  HMMA.16816.F32 R84, R4, R28, R80 ;  /* 0x0000001c0454723c */ /* 0x000fe20000001850 */
[----:B------:R-:W-:Y:S01]  /*7a60*/  LDSM.16.MT88.4 R80, [R216+0xbc00] ;  /* 0x00bc0000d850783b */ /* 0x000fe20000004200 */
[----:B-1----:R-:W-:-:S06]  /*7a70*/  FFMA.FTZ R8, R188, c[0x0][0x23c], -R2 ;  /* 0x00008f00bc087a23 */ /* 0x002fcc0000010802 */
[----:B------:R-:W-:Y:S01]  /*7a80*/  HMMA.16816.F32 R52, R4, R30, R52 ;  /* 0x0000001e0434723c */ /* 0x000fe20000001834 */
[----:B------:R-:W1:Y:S01]  /*7a90*/  LDSM.16.MT88.4 R4, [R218+0xbc00] ;  /* 0x00bc0000da04783b */ /* 0x000e620000004200 */
[----:B------:R2:W3:Y:S02]  /*7aa0*/  MUFU.EX2 R19, R8 ;  /* 0x0000000800137308 */ /* 0x0004e40000000800 */
[--C-:B--2---:R-:W-:Y:S01]  /*7ab0*/  FFMA.FTZ R8, R181, c[0x0][0x23c], -R2.reuse ;  /* 0x00008f00b5087a23 */ /* 0x104fe20000010802 */
[----:B---3--:R-:W-:Y:S01]  /*7ac0*/  F2FP.PACK_AB R93, R19, R20 ;  /* 0x00000014135d723e */ /* 0x008fe200000000ff */
[----:B------:R-:W-:-:S04]  /*7ad0*/  FFMA.FTZ R2, R184, c[0x0][0x23c], -R2 ;  /* 0x00008f00b8027a23 */ /* 0x000fc80000010802 */
[----:B------:R2:W-:Y:S08]  /*7ae0*/  MUFU.EX2 R17, R8 ;  /* 0x0000000800117308 */ /* 0x0005f00000000800 */
[----:B------:R3:W4:Y:S01]  /*7af0*/  MUFU.EX2 R18, R2 ;  /* 0x0000000200127308 */ /* 0x0007220000000800 */
[----:B--2---:R-:W-:-:S04]  /*7b00*/  FADD.FTZ R8, R180, R252 ;  /* 0x000000fcb4087221 */ /* 0x004fc80000010000 */
[----:B------:R-:W-:Y:S02]  /*7b10*/  FADD.FTZ R8, R179, R8 ;  /* 0x00000008b3087221 */ /* 0x000fe40000010000 */
[----:B---3--:R-:W-:Y:S01]  /*7b20*/  FFMA.FTZ R2, R199, c[0x0][0x23c], -R0 ;  /* 0x00008f00c7027a23 */ /* 0x008fe20000010800 */
[----:B----4-:R-:W-:-:S03]  /*7b30*/  F2FP.PACK_AB R95, R18, R17 ;  /* 0x00000011125f723e */ /* 0x010fc600000000ff */
[----:B------:R2:W-:Y:S04]  /*7b40*/  MUFU.EX2 R16, R2 ;  /* 0x0000000200107308 */ /* 0x0005e80000000800 */
[C---:B-1----:R-:W-:Y:S08]  /*7b50*/  HMMA.16816.F32 R88, R92.reuse, R4, R96 ;  /* 0x000000045c58723c */ /* 0x042ff00000001860 */
[----:B------:R-:W-:Y:S01]  /*7b60*/  HMMA.16816.F32 R116, R92, R124, R116 ;  /* 0x0000007c5c74723c */ /* 0x000fe20000001874 */
[----:B--2---:R-:W-:-:S04]  /*7b70*/  FFMA.FTZ R2, R197, c[0x0][0x23c], -R0 ;  /* 0x00008f00c5027a23 */ /* 0x004fc80000010800 */
        /* <DEDUP_REMOVED lines=109> */
[----:B------:R-:W-:Y:S06]  /*8250*/  BAR.SYNC.DEFER_BLOCKING 0x0 ;  /* 0x0000000000007b1d */ /* 0x000fec0000010000 */
[----:B------:R-:W1:Y:S01]  /*8260*/  S2R R248, SR_TID.X ;  /* 0x0000000000f87919 */ /* 0x000e620000002100 */
[----:B--2---:R-:W-:-:S05]  /*8270*/  IMAD.MOV.U32 R249, RZ, RZ, R182 ;  /* 0x000000fffff97224 */ /* 0x004fca00078e00b6 */
[----:B------:R-:W-:Y:S02]  /*8280*/  IADD3 R2, R249, -0x2, RZ ;  /* 0xfffffffef9027810 */ /* 0x000fe40007ffe0ff */
[----:B---3--:R-:W-:Y:S02]  /*8290*/  ISETP.GE.AND P4, PT, R176, c[0x0][0x220], PT ;  /* 0x00008800b0007a0c */ /* 0x008fe40003f86270 */
[----:B----4-:R-:W-:Y:S01]  /*82a0*/  ISETP.GE.AND P3, PT, R179, c[0x0][0x220], PT ;  /* 0x00008800b3007a0c */ /* 0x010fe20003f66270 */
[----:B-1----:R-:W-:Y:S01]  /*82b0*/  IMAD R0, R2, UR6, RZ ;  /* 0x0000000602007c24 */ /* 0x002fe2000f8e02ff */
        /* <DEDUP_REMOVED lines=59> */
[----:B------:R-:W1:Y:S04]  /*8670*/  LDSM.16.M88.4 R36, [R219+0x6800] ;  /* 0x00680000db24783b */ /* 0x000e680000000200 */
[----:B------:R-:W1:Y:S04]  /*8680*/  LDSM.16.M88.4 R40, [R219+0x6400] ;  /* 0x00640000db28783b */ /* 0x000e680000000200 */
[----:B------:R-:W1:Y:S01]  /*8690*/  LDSM.16.M88.4 R32, [R219+0x6c00] ;  /* 0x006c0000db20783b */ /* 0x000e620000000200 */
[----:B--2---:R-:W-:Y:S01]  /*86a0*/  HMMA.16816.F32 R236, R8, R28, RZ ;  /* 0x0000001c08ec723c */ /* 0x004fe200000018ff */
[----:B------:R-:W-:-:S02]  /*86b0*/  IMAD.MOV.U32 R252, RZ, RZ, R195 ;  /* 0x000000fffffc7224 */ /* 0x000fc400078e00c3 */
        /* <DEDUP_REMOVED lines=18> */
[----:B------:R-:W2:Y:S04]  /*87e0*/  LDSM.16.M88.4 R8, [R221] ;  /* 0x00000000dd08783b */ /* 0x000ea80000000200 */
[----:B------:R-:W-:Y:S03]  /*87f0*/  LDSM.16.M88.4 R16, [R217+0x7c00] ;  /* 0x007c0000d910783b */ /* 0x000fe60000000200 */
[C---:B-1----:R-:W-:Y:S08]  /*8800*/  HMMA.16816.F32 R180, R12.reuse, R44, R64 ;  /* 0x0000002c0cb4723c */ /* 0x042ff00000001840 */
[C---:B------:R-:W-:Y:S08]  /*8810*/  HMMA.16816.F32 R188, R12.reuse, R36, R48 ;  /* 0x000000240cbc723c */ /* 0x040ff00000001830 */
[C---:B------:R-:W-:Y:S08]  /*8820*/  HMMA.16816.F32 R176, R12.reuse, R40, R56 ;  /* 0x000000280cb0723c */ /* 0x040ff00000001838 */
[C---:B------:R-:W-:Y:S01]  /*8830*/  HMMA.16816.F32 R64, R12.reuse, R32, R28 ;  /* 0x000000200c40723c */ /* 0x040fe2000000181c */
[----:B------:R-:W-:Y:S07]  /*8840*/  LDSM.16.M88.4 R28, [R217+0x7000] ;  /* 0x00700000d91c783b */ /* 0x000fee0000000200 */
[C---:B------:R-:W-:Y:S08]  /*8850*/  HMMA.16816.F32 R60, R12.reuse, R46, R60 ;  /* 0x0000002e0c3c723c */ /* 0x040ff0000000183c */
[C---:B------:R-:W-:Y:S08]  /*8860*/  HMMA.16816.F32 R52, R12.reuse, R42, R52 ;  /* 0x0000002a0c34723c */ /* 0x040ff00000001834 */
[C---:B------:R-:W-:Y:S08]  /*8870*/  HMMA.16816.F32 R48, R12.reuse, R38, R108 ;  /* 0x000000260c30723c */ /* 0x040ff0000000186c */
[----:B------:R-:W-:Y:S01]  /*8880*/  HMMA.16816.F32 R12, R12, R34, R4 ;  /* 0x000000220c0c723c */ /* 0x000fe20000001804 */
[----:B------:R-:W1:Y:S07]  /*8890*/  LDSM.16.M88.4 R4, [R220+0x3000] ;  /* 0x00300000dc04783b */ /* 0x000e6e0000000200 */
[C---:B--2---:R-:W-:Y:S08]  /*88a0*/  HMMA.16816.F32 R240, R8.reuse, R36, R200 ;  /* 0x0000002408f0723c */ /* 0x044ff000000018c8 */
[C---:B------:R-:W-:Y:S08]  /*88b0*/  HMMA.16816.F32 R236, R8.reuse, R44, R236 ;  /* 0x0000002c08ec723c */ /* 0x040ff000000018ec */
[C---:B------:R-:W-:Y:S08]  /*88c0*/  HMMA.16816.F32 R208, R8.reuse, R40, R208 ;  /* 0x0000002808d0723c */ /* 0x040ff000000018d0 */
[C---:B------:R-:W-:Y:S08]  /*88d0*/  HMMA.16816.F32 R244, R8.reuse, R32, R192 ;  /* 0x0000002008f4723c */ /* 0x040ff000000018c0 */
[C---:B------:R-:W-:Y:S01]  /*88e0*/  HMMA.16816.F32 R200, R8.reuse, R46, R212 ;  /* 0x0000002e08c8723c */ /* 0x040fe200000018d4 */
[----:B------:R-:W-:Y:S07]  /*88f0*/  LDSM.16.M88.4 R44, [R219+0x7c00] ;  /* 0x007c0000db2c783b */ /* 0x000fee0000000200 */
[C---:B------:R-:W-:Y:S08]  /*8900*/  HMMA.16816.F32 R204, R8.reuse, R42, R204 ;  /* 0x0000002a08cc723c */ /* 0x040ff000000018cc */
[C---:B------:R-:W-:Y:S01]  /*8910*/  HMMA.16816.F32 R196, R8.reuse, R38, R196 ;  /* 0x0000002608c4723c */ /* 0x040fe200000018c4 */
[----:B------:R-:W-:Y:S07]  /*8920*/  LDSM.16.M88.4 R36, [R219+0x7000] ;  /* 0x00700000db24783b */ /* 0x000fee0000000200 */
[----:B------:R-:W-:Y:S01]  /*8930*/  HMMA.16816.F32 R56, R8, R34, R184 ;  /* 0x000000220838723c */ /* 0x000fe200000018b8 */
[----:B------:R-:W2:Y:S07]  /*8940*/  LDSM.16.M88.4 R8, [R220+0x2000] ;  /* 0x00200000dc08783b */ /* 0x000eae0000000200 */
        /* <DEDUP_REMOVED lines=10> */
[----:B------:R-:W1:Y:S04]  /*89f0*/  LDSM.16.M88.4 R4, [R221+0x3000] ;  /* 0x00300000dd04783b */ /* 0x000e680000000200 */
[----:B------:R-:W3:Y:S03]  /*8a00*/  LDSM.16.M88.4 R12, [R221+0x2000] ;  /* 0x00200000dd0c783b */ /* 0x000ee60000000200 */
[C---:B--2---:R-:W-:Y:S08]  /*8a10*/  HMMA.16816.F32 R184, R8.reuse, R28, R236 ;  /* 0x0000001c08b8723c */ /* 0x044ff000000018ec */
[C---:B------:R-:W-:Y:S08]  /*8a20*/  HMMA.16816.F32 R200, R8.reuse, R30, R200 ;  /* 0x0000001e08c8723c */ /* 0x040ff000000018c8 */
[C---:B------:R-:W-:Y:S08]  /*8a30*/  HMMA.16816.F32 R236, R8.reuse, R24, R208 ;  /* 0x0000001808ec723c */ /* 0x040ff000000018d0 */
[----:B------:R-:W-:Y:S08]  /*8a40*/  HMMA.16816.F32 R212, R8, R26, R204 ;  /* 0x0000001a08d4723c */ /* 0x000ff000000018cc */
[C---:B-1----:R-:W-:Y:S08]  /*8a50*/  HMMA.16816.F32 R24, R4.reuse, R38, R60 ;  /* 0x000000260418723c */ /* 0x042ff0000000183c */
[----:B------:R-:W-:Y:S08]  /*8a60*/  HMMA.16816.F32 R60, R4, R52, R176 ;  /* 0x00000034043c723c */ /* 0x000ff000000018b0 */
[C---:B------:R-:W-:Y:S08]  /*8a70*/  HMMA.16816.F32 R208, R8.reuse, R20, R240 ;  /* 0x0000001408d0723c */ /* 0x040ff000000018f0 */
[----:B------:R-:W-:Y:S01]  /*8a80*/  HMMA.16816.F32 R204, R8, R22, R196 ;  /* 0x0000001608cc723c */ /* 0x000fe200000018c4 */
[----:B------:R-:W-:Y:S07]  /*8a90*/  LDSM.16.M88.4 R20, [R217+0x8400] ;  /* 0x00840000d914783b */ /* 0x000fee0000000200 */
[C---:B------:R-:W-:Y:S01]  /*8aa0*/  HMMA.16816.F32 R28, R4.reuse, R36, R40 ;  /* 0x00000024041c723c */ /* 0x040fe20000001828 */
[----:B------:R-:W-:Y:S07]  /*8ab0*/  LDSM.16.M88.4 R40, [R217+0x8c00] ;  /* 0x008c0000d928783b */ /* 0x000fee0000000200 */
[C---:B------:R-:W-:Y:S08]  /*8ac0*/  HMMA.16816.F32 R64, R4.reuse, R54, R64 ;  /* 0x000000360440723c */ /* 0x040ff00000001840 */
[C---:B------:R-:W-:Y:S08]  /*8ad0*/  HMMA.16816.F32 R108, R4.reuse, R48, R108 ;  /* 0x00000030046c723c */ /* 0x040ff0000000186c */
[C---:B------:R-:W-:Y:S08]  /*8ae0*/  HMMA.16816.F32 R180, R4.reuse, R50, R180 ;  /* 0x0000003204b4723c */ /* 0x040ff000000018b4 */
[C---:B------:R-:W-:Y:S08]  /*8af0*/  HMMA.16816.F32 R192, R4.reuse, R44, R192 ;  /* 0x0000002c04c0723c */ /* 0x040ff000000018c0 */
[----:B------:R-:W-:Y:S01]  /*8b00*/  HMMA.16816.F32 R176, R4, R46, R32 ;  /* 0x0000002e04b0723c */ /* 0x000fe20000001820 */
[----:B------:R-:W1:Y:S04]  /*8b10*/  LDSM.16.M88.4 R4, [R220+0x5000] ;  /* 0x00500000dc04783b */ /* 0x000e680000000200 */
[----:B------:R-:W2:Y:S03]  /*8b20*/  LDSM.16.M88.4 R32, [R217+0x8800] ;  /* 0x00880000d920783b */ /* 0x000ea60000000200 */
[C---:B------:R-:W-:Y:S08]  /*8b30*/  HMMA.16816.F32 R188, R8.reuse, R16, R244 ;  /* 0x0000001008bc723c */ /* 0x040ff000000018f4 */
[----:B------:R-:W-:Y:S01]  /*8b40*/  HMMA.16816.F32 R56, R8, R18, R56 ;  /* 0x000000120838723c */ /* 0x000fe20000001838 */
[----:B------:R-:W5:Y:S04]  /*8b50*/  LDSM.16.M88.4 R16, [R217+0x8000] ;  /* 0x00800000d910783b */ /* 0x000f680000000200 */
[----:B------:R-:W1:Y:S03]  /*8b60*/  LDSM.16.M88.4 R8, [R220+0x4000] ;  /* 0x00400000dc08783b */ /* 0x000e660000000200 */
        /* <DEDUP_REMOVED lines=10> */
[C---:B--2---:R-:W-:Y:S08]  /*8c10*/  HMMA.16816.F32 R52, R4.reuse, R32, R108 ;  /* 0x000000200434723c */ /* 0x044ff0000000186c */
[C---:B------:R-:W-:Y:S08]  /*8c20*/  HMMA.16816.F32 R60, R4.reuse, R42, R176 ;  /* 0x0000002a043c723c */ /* 0x040ff000000018b0 */
[C---:B-----5:R-:W-:Y:S01]  /*8c30*/  HMMA.16816.F32 R188, R4.reuse, R16, R28 ;  /* 0x0000001004bc723c */ /* 0x060fe2000000181c */
[----:B------:R-:W-:Y:S07]  /*8c40*/  LDSM.16.M88.4 R28, [R219+0x8000] ;  /* 0x00800000db1c783b */ /* 0x000fee0000000200 */
[----:B------:R-:W-:Y:S01]  /*8c50*/  HMMA.16816.F32 R48, R4, R18, R24 ;  /* 0x000000120430723c */ /* 0x000fe20000001818 */
[----:B------:R-:W-:Y:S07]  /*8c60*/  LDSM.16.M88.4 R24, [R219+0x8400] ;  /* 0x00840000db18783b */ /* 0x000fee0000000200 */
[C---:B------:R-:W-:Y:S08]  /*8c70*/  HMMA.16816.F32 R108, R8.reuse, R16, R184 ;  /* 0x00000010086c723c */ /* 0x040ff000000018b8 */
[----:B------:R-:W-:Y:S01]  /*8c80*/  HMMA.16816.F32 R176, R8, R18, R196 ;  /* 0x0000001208b0723c */ /* 0x000fe200000018c4 */
[----:B------:R-:W1:Y:S07]  /*8c90*/  LDSM.16.M88.4 R16, [R219+0x8800] ;  /* 0x00880000db10783b */ /* 0x000e6e0000000200 */
[C---:B------:R-:W-:Y:S08]  /*8ca0*/  HMMA.16816.F32 R56, R4.reuse, R34, R180 ;  /* 0x000000220438723c */ /* 0x040ff000000018b4 */
[----:B------:R-:W-:Y:S08]  /*8cb0*/  HMMA.16816.F32 R36, R4, R22, R64 ;  /* 0x000000160424723c */ /* 0x000ff00000001840 */
[C---:B------:R-:W-:Y:S08]  /*8cc0*/  HMMA.16816.F32 R180, R8.reuse, R20, R200 ;  /* 0x0000001408b4723c */ /* 0x040ff000000018c8 */
[----:B------:R-:W-:Y:S01]  /*8cd0*/  HMMA.16816.F32 R184, R8, R22, R240 ;  /* 0x0000001608b8723c */ /* 0x000fe200000018f0 */
[----:B------:R-:W2:Y:S07]  /*8ce0*/  LDSM.16.M88.4 R20, [R219+0x8c00] ;  /* 0x008c0000db14783b */ /* 0x000eae0000000200 */
[----:B------:R-:W-:Y:S01]  /*8cf0*/  HMMA.16816.F32 R64, R4, R40, R192 ;  /* 0x000000280440723c */ /* 0x000fe200000018c0 */
[----:B------:R-:W-:-:S07]  /*8d00*/  IMAD.SHL.U32 R248, R248, 0x2, RZ ;  /* 0x00000002f8f87824 */ /* 0x000fce00078e00ff */
[----:B-1----:R-:W-:Y:S01]  /*8d10*/  HMMA.16816.F32 R4, R12, R16, R52 ;  /* 0x000000100c04723c */ /* 0x002fe20000001834 */
[----:B------:R-:W-:-:S07]  /*8d20*/  LOP3.LUT R248, R248, 0x6, RZ, 0xc0, !PT ;  /* 0x00000006f8f87812 */ /* 0x000fce00078ec0ff */
[C---:B------:R-:W-:Y:S08]  /*8d30*/  HMMA.16816.F32 R192, R8.reuse, R32, R212 ;  /* 0x0000002008c0723c */ /* 0x040ff000000018d4 */
[C---:B------:R-:W-:Y:S08]  /*8d40*/  HMMA.16816.F32 R196, R8.reuse, R34, R236 ;  /* 0x0000002208c4723c */ /* 0x040ff000000018ec */
[C---:B------:R-:W-:Y:S08]  /*8d50*/  HMMA.16816.F32 R200, R8.reuse, R40, R208 ;  /* 0x0000002808c8723c */ /* 0x040ff000000018d0 */
[----:B------:R-:W-:Y:S08]  /*8d60*/  HMMA.16816.F32 R204, R8, R42, R204 ;  /* 0x0000002a08cc723c */ /* 0x000ff000000018cc */
[C---:B------:R-:W-:Y:S08]  /*8d70*/  HMMA.16816.F32 R8, R12.reuse, R18, R56 ;  /* 0x000000120c08723c */ /* 0x040ff00000001838 */
[C---:B------:R-:W-:Y:S08]  /*8d80*/  HMMA.16816.F32 R36, R12.reuse, R26, R36 ;  /* 0x0000001a0c24723c */ /* 0x040ff00000001824 */
[C---:B------:R-:W-:Y:S07]  /*8d90*/  HMMA.16816.F32 R208, R12.reuse, R30, R48 ;  /* 0x0000001e0cd0723c */ /* 0x040fee0000001830 */
[----:B------:R-:W-:Y:S01]  /*8da0*/  IADD3 R49, R249, -0x2, RZ ;  /* 0xfffffffef9317810 */ /* 0x000fe20007ffe0ff */
[----:B--2---:R-:W-:Y:S04]  /*8db0*/  HMMA.16816.F32 R32, R12, R20, R64 ;  /* 0x000000140c20723c */ /* 0x004fe80000001840 */
[----:B------:R-:W-:-:S04]  /*8dc0*/  IMAD R0, R49, 0x40, R248 ;  /* 0x0000004031007824 */ /* 0x000fc800078e02f8 */
[----:B----4-:R-:W-:Y:S02]  /*8dd0*/  IMAD.IADD R2, R230, 0x1, -R0 ;  /* 0x00000001e6027824 */ /* 0x010fe400078e0a00 */
[----:B------:R-:W-:Y:S02]  /*8de0*/  IMAD.MOV.U32 R237, RZ, RZ, R7 ;  /* 0x000000ffffed7224 */ /* 0x000fe400078e0007 */
[----:B------:R-:W-:Y:S01]  /*8df0*/  IMAD.MOV.U32 R236, RZ, RZ, R5 ;  /* 0x000000ffffec7224 */ /* 0x000fe200078e0005 */
[----:B------:R-:W-:Y:S01]  /*8e00*/  IABS R2, R2 ;  /* 0x0000000200027213 */ /* 0x000fe20000000000 */
[----:B------:R-:W-:Y:S02]  /*8e10*/  IMAD.MOV.U32 R55, RZ, RZ, R4 ;  /* 0x000000ffff377224 */ /* 0x000fe400078e0004 */
[----:B------:R-:W-:Y:S02]  /*8e20*/  IMAD.MOV.U32 R54, RZ, RZ, R6 ;  /* 0x000000ffff367224 */ /* 0x000fe400078e0006 */
[----:B------:R-:W1:Y:S01]  /*8e30*/  LDSM.16.M88.4 R4, [R221+0x4000] ;  /* 0x00400000dd04783b */ /* 0x000e620000000200 */
[----:B------:R-:W-:Y:S01]  /*8e40*/  MOV R3, R2 ;  /* 0x0000000200037202 */ /* 0x000fe20000000f00 */
        /* <DEDUP_REMOVED lines=9> */
[----:B------:R-:W-:Y:S01]  /*8ee0*/  HMMA.16816.F32 R188, R12, R28, R188 ;  /* 0x0000001c0cbc723c */ /* 0x000fe200000018bc */
[----:B------:R-:W-:Y:S01]  /*8ef0*/  IMAD.IADD R8, R229, 0x1, -R0 ;  /* 0x00000001e5087824 */ /* 0x000fe200078e0a00 */
[----:B------:R2:W-:Y:S01]  /*8f00*/  I2F R39, R3 ;  /* 0x0000000300277306 */ /* 0x0005e20000201400 */
[----:B------:R-:W-:-:S05]  /*8f10*/  IMAD.MOV.U32 R107, RZ, RZ, R37 ;  /* 0x000000ffff6b7224 */ /* 0x000fca00078e0025 */
[----:B------:R-:W-:Y:S01]  /*8f20*/  HMMA.16816.F32 R212, R12, R24, R44 ;  /* 0x000000180cd4723c */ /* 0x000fe2000000182c */
[----:B------:R-:W-:Y:S01]  /*8f30*/  IABS R2, R8 ;  /* 0x0000000800027213 */ /* 0x000fe20000000000 */
[----:B------:R-:W-:Y:S02]  /*8f40*/  IMAD.MOV.U32 R40, RZ, RZ, R10 ;  /* 0x000000ffff287224 */ /* 0x000fe400078e000a */
[----:B------:R-:W-:Y:S02]  /*8f50*/  IMAD.MOV.U32 R106, RZ, RZ, R11 ;  /* 0x000000ffff6a7224 */ /* 0x000fe400078e000b */
[----:B------:R-:W-:Y:S01]  /*8f60*/  IMAD.MOV.U32 R244, RZ, RZ, R252 ;  /* 0x000000fffff47224 */ /* 0x000fe200078e00fc */
[----:B------:R-:W-:Y:S01]  /*8f70*/  ISETP.GE.AND P1, PT, R0, R235, PT ;  /* 0x000000eb0000720c */ /* 0x000fe20003f26270 */
[----:B------:R-:W-:-:S04]  /*8f80*/  DEPBAR.LE SB0, 0x0 ;  /* 0x000080000000791a */ /* 0x000fc80000000000 */
[--C-:B--2---:R-:W-:Y:S01]  /*8f90*/  IMAD.IADD R3, R228, 0x1, -R0.reuse ;  /* 0x00000001e4037824 */ /* 0x104fe200078e0a00 */
[----:B------:R2:W-:Y:S01]  /*8fa0*/  I2F R38, R2 ;  /* 0x0000000200267306 */ /* 0x0005e20000201400 */
[----:B------:R-:W-:Y:S03]  /*8fb0*/  HMMA.16816.F32 R32, R12, R22, R60 ;  /* 0x000000160c20723c */ /* 0x000fe6000000183c */
[----:B------:R-:W-:Y:S01]  /*8fc0*/  IABS R8, R3 ;  /* 0x0000000300087213 */ /* 0x000fe20000000000 */
[----:B------:R-:W-:-:S05]  /*8fd0*/  IMAD.IADD R3, R231, 0x1, -R0 ;  /* 0x00000001e7037824 */ /* 0x000fca00078e0a00 */
[----:B------:R-:W-:Y:S02]  /*8fe0*/  IABS R3, R3 ;  /* 0x0000000300037213 */ /* 0x000fe40000000000 */
[----:B--2---:R-:W-:Y:S01]  /*8ff0*/  IADD3 R2, R0, 0x1, RZ ;  /* 0x0000000100027810 */ /* 0x004fe20007ffe0ff */
[----:B------:R2:W-:Y:S04]  /*9000*/  I2F R36, R8 ;  /* 0x0000000800247306 */ /* 0x0005e80000201400 */
[----:B------:R-:W-:Y:S02]  /*9010*/  IMAD.IADD R9, R230, 0x1, -R2 ;  /* 0x00000001e6097824 */ /* 0x000fe400078e0a02 */
[----:B--2---:R-:W-:-:S03]  /*9020*/  IMAD.MOV.U32 R8, RZ, RZ, R3 ;  /* 0x000000ffff087224 */ /* 0x004fc600078e0003 */
[----:B------:R-:W-:Y:S01]  /*9030*/  IABS R3, R9 ;  /* 0x0000000900037213 */ /* 0x000fe20000000000 */
[----:B------:R2:W-:Y:S01]  /*9040*/  I2F R15, R8 ;  /* 0x00000008000f7306 */ /* 0x0005e20000201400 */
[----:B------:R-:W-:-:S07]  /*9050*/  IMAD.IADD R10, R231, 0x1, -R2 ;  /* 0x00000001e70a7824 */ /* 0x000fce00078e0a02 */
[----:B------:R3:W-:Y:S01]  /*9060*/  I2F R37, R3 ;  /* 0x0000000300257306 */ /* 0x0007e20000201400 */
[----:B------:R-:W-:Y:S02]  /*9070*/  IMAD.MOV.U32 R12, RZ, RZ, R32 ;  /* 0x000000ffff0c7224 */ /* 0x000fe400078e0020 */
[--C-:B--2---:R-:W-:Y:S02]  /*9080*/  IMAD.IADD R8, R229, 0x1, -R2.reuse ;  /* 0x00000001e5087824 */ /* 0x104fe400078e0a02 */
[----:B---3--:R-:W-:-:S03]  /*9090*/  IMAD.IADD R3, R228, 0x1, -R2 ;  /* 0x00000001e4037824 */ /* 0x008fc600078e0a02 */
[----:B------:R-:W-:Y:S01]  /*90a0*/  IABS R8, R8 ;  /* 0x0000000800087213 */ /* 0x000fe20000000000 */
[----:B------:R-:W-:Y:S01]  /*90b0*/  IMAD.MOV.U32 R57, RZ, RZ, R33 ;  /* 0x000000ffff397224 */ /* 0x000fe200078e0021 */
[----:B------:R-:W-:Y:S01]  /*90c0*/  IABS R3, R3 ;  /* 0x0000000300037213 */ /* 0x000fe20000000000 */
[----:B------:R-:W-:Y:S02]  /*90d0*/  IMAD.MOV.U32 R251, RZ, RZ, R34 ;  /* 0x000000fffffb7224 */ /* 0x000fe400078e0022 */
[----:B------:R-:W-:Y:S02]  /*90e0*/  IMAD.MOV.U32 R247, RZ, RZ, R35 ;  /* 0x000000fffff77224 */ /* 0x000fe400078e0023 */
[----:B-1----:R-:W-:Y:S01]  /*90f0*/  HMMA.16816.F32 R32, R4, R28, R108 ;  /* 0x0000001c0420723c */ /* 0x002fe2000000186c */
[----:B------:R1:W-:Y:S01]  /*9100*/  I2F R28, R8 ;  /* 0x00000008001c7306 */ /* 0x0003e20000201400 */
[----:B------:R-:W-:Y:S01]  /*9110*/  IMAD.MOV.U32 R9, RZ, RZ, R3 ;  /* 0x000000ffff097224 */ /* 0x000fe200078e0003 */
[----:B------:R-:W-:-:S06]  /*9120*/  IABS R3, R10 ;  /* 0x0000000a00037213 */ /* 0x000fcc0000000000 */
[----:B------:R2:W-:Y:S01]  /*9130*/  I2F R13, R3 ;  /* 0x00000003000d7306 */ /* 0x0005e20000201400 */
[----:B-1----:R-:W-:-:S07]  /*9140*/  IADD3 R8, R0, 0x8, RZ ;  /* 0x0000000800087810 */ /* 0x002fce0007ffe0ff */
[----:B------:R1:W-:Y:S01]  /*9150*/  I2F R14, R9 ;  /* 0x00000009000e7306 */ /* 0x0003e20000201400 */
[----:B--2---:R-:W-:-:S05]  /*9160*/  IMAD.IADD R3, R229, 0x1, -R8 ;  /* 0x00000001e5037824 */ /* 0x004fca00078e0a08 */
[----:B------:R-:W-:Y:S02]  /*9170*/  IABS R3, R3 ;  /* 0x0000000300037213 */ /* 0x000fe40000000000 */
[----:B-1----:R-:W-:Y:S02]  /*9180*/  IADD3 R9, R230, -R8, RZ ;  /* 0x80000008e6097210 */ /* 0x002fe40007ffe0ff */
[----:B------:R1:W-:Y:S01]  /*9190*/  I2F R46, R3 ;  /* 0x00000003002e7306 */ /* 0x0003e20000201400 */
[----:B------:R-:W-:Y:S02]  /*91a0*/  IADD3 R10, R0, 0x9, RZ ;  /* 0x00000009000a7810 */ /* 0x000fe40007ffe0ff */
[----:B------:R-:W-:-:S05]  /*91b0*/  IABS R9, R9 ;  /* 0x0000000900097213 */ /* 0x000fca0000000000 */
[----:B------:R2:W-:Y:S01]  /*91c0*/  I2F R47, R9 ;  /* 0x00000009002f7306 */ /* 0x0005e20000201400 */
[----:B-1----:R-:W-:-:S05]  /*91d0*/  IMAD.IADD R3, R231, 0x1, -R8 ;  /* 0x00000001e7037824 */ /* 0x002fca00078e0a08 */
[----:B--2---:R-:W-:Y:S01]  /*91e0*/  IABS R9, R3 ;  /* 0x0000000300097213 */ /* 0x004fe20000000000 */
[----:B------:R-:W-:-:S05]  /*91f0*/  IMAD.IADD R3, R230, 0x1, -R10 ;  /* 0x00000001e6037824 */ /* 0x000fca00078e0a0a */
[----:B------:R-:W-:Y:S01]  /*9200*/  IABS R3, R3 ;  /* 0x0000000300037213 */ /* 0x000fe20000000000 */
[----:B------:R-:W-:-:S03]  /*9210*/  IMAD.IADD R11, R228, 0x1, -R8 ;  /* 0x00000001e40b7824 */ /* 0x000fc600078e0a08 */
[----:B------:R1:W-:Y:S01]  /*9220*/  I2F R44, R3 ;  /* 0x00000003002c7306 */ /* 0x0003e20000201400 */
[----:B------:R-:W-:Y:S01]  /*9230*/  HMMA.16816.F32 R180, R4, R24, R180 ;  /* 0x0000001804b4723c */ /* 0x000fe200000018b4 */
[----:B------:R-:W-:-:S06]  /*9240*/  IABS R11, R11 ;  /* 0x0000000b000b7213 */ /* 0x000fcc0000000000 */
[----:B------:R2:W-:Y:S01]  /*9250*/  I2F R43, R9 ;  /* 0x00000009002b7306 */ /* 0x0005e20000201400 */
[----:B------:R-:W-:Y:S01]  /*9260*/  HMMA.16816.F32 R184, R4, R26, R184 ;  /* 0x0000001a04b8723c */ /* 0x000fe200000018b8 */
[----:B-1----:R-:W-:-:S07]  /*9270*/  IMAD.IADD R3, R228, 0x1, -R10 ;  /* 0x00000001e4037824 */ /* 0x002fce00078e0a0a */
[----:B------:R-:W-:Y:S01]  /*9280*/  HMMA.16816.F32 R108, R4, R16, R192 ;  /* 0x00000010046c723c */ /* 0x000fe200000018c0 */
[----:B------:R-:W-:Y:S01]  /*9290*/  IABS R3, R3 ;  /* 0x0000000300037213 */ /* 0x000fe20000000000 */
[----:B--2---:R-:W-:-:S06]  /*92a0*/  IMAD.IADD R9, R229, 0x1, -R10 ;  /* 0x00000001e5097824 */ /* 0x004fcc00078e0a0a */
[C---:B------:R-:W-:Y:S01]  /*92b0*/  HMMA.16816.F32 R176, R4.reuse, R30, R176 ;  /* 0x0000001e04b0723c */ /* 0x040fe200000018b0 */
[----:B------:R-:W-:Y:S02]  /*92c0*/  IMAD.MOV.U32 R194, RZ, RZ, R12 ;  /* 0x000000ffffc27224 */ /* 0x000fe400078e000c */
[----:B------:R-:W-:Y:S01]  /*92d0*/  IMAD.IADD R12, R231, 0x1, -R10 ;  /* 0x00000001e70c7824 */ /* 0x000fe200078e0a0a */
[----:B------:R1:W-:Y:S04]  /*92e0*/  I2F R45, R11 ;  /* 0x0000000b002d7306 */ /* 0x0003e80000201400 */
[----:B------:R-:W-:Y:S01]  /*92f0*/  HMMA.16816.F32 R240, R4, R18, R196 ;  /* 0x0000001204f0723c */ /* 0x000fe200000018c4 */
[----:B------:R-:W-:-:S07]  /*9300*/  IABS R9, R9 ;  /* 0x0000000900097213 */ /* 0x000fce0000000000 */
[----:B------:R-:W-:Y:S01]  /*9310*/  HMMA.16816.F32 R24, R4, R20, R200 ;  /* 0x000000140418723c */ /* 0x000fe200000018c8 */
[----:B------:R2:W-:Y:S01]  /*9320*/  I2F R42, R9 ;  /* 0x00000009002a7306 */ /* 0x0005e20000201400 */
[----:B-1----:R-:W-:-:S06]  /*9330*/  IMAD.MOV.U32 R11, RZ, RZ, R3 ;  /* 0x000000ffff0b7224 */ /* 0x002fcc00078e0003 */
[----:B------:R-:W-:Y:S01]  /*9340*/  HMMA.16816.F32 R4, R4, R22, R204 ;  /* 0x000000160404723c */ /* 0x000fe200000018cc */
[----:B------:R-:W-:Y:S01]  /*9350*/  IABS R3, R12 ;  /* 0x0000000c00037213 */ /* 0x000fe20000000000 */
[----:B------:R-:W-:Y:S02]  /*9360*/  IMAD.MOV.U32 R196, RZ, RZ, R40 ;  /* 0x000000ffffc47224 */ /* 0x000fe400078e0028 */
[----:B------:R1:W-:Y:S01]  /*9370*/  I2F R40, R11 ;  /* 0x0000000b00287306 */ /* 0x0003e20000201400 */
[----:B--2---:R-:W-:-:S05]  /*9380*/  IADD3 R9, R0, 0x10, RZ ;  /* 0x0000001000097810 */ /* 0x004fca0007ffe0ff */
[----:B------:R-:W-:Y:S02]  /*9390*/  IMAD.IADD R12, R230, 0x1, -R9 ;  /* 0x00000001e60c7824 */ /* 0x000fe400078e0a09 */
[----:B-1----:R-:W-:-:S04]  /*93a0*/  IMAD.MOV.U32 R11, RZ, RZ, R3 ;  /* 0x000000ffff0b7224 */ /* 0x002fc800078e0003 */
[----:B------:R1:W-:Y:S01]  /*93b0*/  I2F R31, R11 ;  /* 0x0000000b001f7306 */ /* 0x0003e20000201400 */
[----:B------:R-:W-:-:S07]  /*93c0*/  IABS R3, R12 ;  /* 0x0000000c00037213 */ /* 0x000fce0000000000 */
[----:B------:R-:W-:Y:S01]  /*93d0*/  IMAD.MOV.U32 R200, RZ, RZ, R4 ;  /* 0x000000ffffc87224 */ /* 0x000fe200078e0004 */
[----:B------:R2:W-:Y:S01]  /*93e0*/  I2F R41, R3 ;  /* 0x0000000300297306 */ /* 0x0005e20000201400 */
[----:B-1----:R-:W-:-:S05]  /*93f0*/  IMAD.IADD R11, R229, 0x1, -R9 ;  /* 0x00000001e50b7824 */ /* 0x002fca00078e0a09 */
[----:B------:R-:W-:Y:S01]  /*9400*/  IABS R11, R11 ;  /* 0x0000000b000b7213 */ /* 0x000fe20000000000 */
[----:B--2---:R-:W-:-:S04]  /*9410*/  IMAD.IADD R3, R228, 0x1, -R9 ;  /* 0x00000001e4037824 */ /* 0x004fc800078e0a09 */
[----:B------:R-:W-:Y:S02]  /*9420*/  IMAD.MOV.U32 R4, RZ, RZ, R11 ;  /* 0x000000ffff047224 */ /* 0x000fe400078e000b */
[----:B------:R-:W-:Y:S01]  /*9430*/  IMAD.MOV.U32 R18, RZ, RZ, R27 ;  /* 0x000000ffff127224 */ /* 0x000fe200078e001b */
[----:B------:R-:W-:Y:S01]  /*9440*/  IABS R3, R3 ;  /* 0x0000000300037213 */ /* 0x000fe20000000000 */
[----:B------:R-:W-:Y:S01]  /*9450*/  IMAD.MOV.U32 R248, RZ, RZ, R6 ;  /* 0x000000fffff87224 */ /* 0x000fe200078e0006 */
[----:B------:R1:W-:Y:S01]  /*9460*/  I2F R27, R4 ;  /* 0x00000004001b7306 */ /* 0x0003e20000201400 */
[----:B------:R-:W-:Y:S02]  /*9470*/  IMAD.IADD R6, R231, 0x1, -R9 ;  /* 0x00000001e7067824 */ /* 0x000fe400078e0a09 */
[----:B------:R-:W-:Y:S02]  /*9480*/  IMAD.MOV.U32 R252, RZ, RZ, R5 ;  /* 0x000000fffffc7224 */ /* 0x000fe400078e0005 */
[----:B------:R-:W-:Y:S01]  /*9490*/  IMAD.MOV.U32 R5, RZ, RZ, R3 ;  /* 0x000000ffff057224 */ /* 0x000fe200078e0003 */
[----:B------:R-:W-:Y:S01]  /*94a0*/  IABS R3, R6 ;  /* 0x0000000600037213 */ /* 0x000fe20000000000 */
[----:B------:R-:W-:Y:S01]  /*94b0*/  IMAD.MOV.U32 R16, RZ, RZ, R26 ;  /* 0x000000ffff107224 */ /* 0x000fe200078e001a */
[----:B-1----:R-:W-:Y:S01]  /*94c0*/  IADD3 R4, R0, 0x11, RZ ;  /* 0x0000001100047810 */ /* 0x002fe20007ffe0ff */
[----:B------:R1:W-:Y:S04]  /*94d0*/  I2F R26, R5 ;  /* 0x00000005001a7306 */ /* 0x0003e80000201400 */
[----:B------:R-:W-:-:S02]  /*94e0*/  IMAD.IADD R6, R230, 0x1, -R4 ;  /* 0x00000001e6067824 */ /* 0x000fc400078e0a04 */
[----:B------:R-:W-:Y:S02]  /*94f0*/  IMAD.MOV.U32 R199, RZ, RZ, R25 ;  /* 0x000000ffffc77224 */ /* 0x000fe400078e0019 */
[----:B-1----:R-:W-:Y:S01]  /*9500*/  IMAD.MOV.U32 R5, RZ, RZ, R3 ;  /* 0x000000ffff057224 */ /* 0x002fe200078e0003 */
[----:B------:R-:W-:Y:S01]  /*9510*/  IABS R3, R6 ;  /* 0x0000000600037213 */ /* 0x000fe20000000000 */
[----:B------:R-:W-:Y:S02]  /*9520*/  IMAD.IADD R6, R229, 0x1, -R4 ;  /* 0x00000001e5067824 */ /* 0x000fe400078e0a04 */
[----:B------:R1:W-:Y:S01]  /*9530*/  I2F R25, R5 ;  /* 0x0000000500197306 */ /* 0x0003e20000201400 */
[----:B------:R-:W-:Y:S01]  /*9540*/  MOV R20, R7 ;  /* 0x0000000700147202 */ /* 0x000fe20000000f00 */
[----:B-1----:R-:W-:Y:S01]  /*9550*/  IMAD.MOV.U32 R5, RZ, RZ, R3 ;  /* 0x000000ffff057224 */ /* 0x002fe200078e0003 */
[----:B------:R-:W-:-:S05]  /*9560*/  IABS R3, R6 ;  /* 0x0000000600037213 */ /* 0x000fca0000000000 */
[----:B------:R1:W-:Y:S08]  /*9570*/  I2F R29, R3 ;  /* 0x00000003001d7306 */ /* 0x0003f00000201400 */
[----:B------:R-:W-:Y:S01]  /*9580*/  I2F R30, R5 ;  /* 0x00000005001e7306 */ /* 0x000fe20000201400 */
[----:B-1----:R-:W-:-:S07]  /*9590*/  FMUL.FTZ R3, R32, c[0x0][0x2ec] ;  /* 0x0000bb0020037a20 */ /* 0x002fce0000410000 */
[----:B------:R1:W2:Y:S01]  /*95a0*/  MUFU.TANH R5, R3 ;  /* 0x0000000300057308 */ /* 0x0002a20000002400 */
[----:B------:R-:W-:Y:S02]  /*95b0*/  FMUL.FTZ R11, R190, c[0x0][0x2ec] ;  /* 0x0000bb00be0b7a20 */ /* 0x000fe40000410000 */
[----:B-1----:R-:W-:-:S05]  /*95c0*/  FMUL.FTZ R3, R34, c[0x0][0x2ec] ;  /* 0x0000bb0022037a20 */ /* 0x002fca0000410000 */
[----:B------:R1:W-:Y:S01]  /*95d0*/  MUFU.TANH R7, R3 ;  /* 0x0000000300077308 */ /* 0x0003e20000002400 */
[----:B------:R-:W-:Y:S02]  /*95e0*/  IMAD.MOV.U32 R245, RZ, RZ, R24 ;  /* 0x000000fffff57224 */ /* 0x000fe400078e0018 */
[----:B-1----:R-:W-:-:S05]  /*95f0*/  FMUL.FTZ R3, R188, c[0x0][0x2ec] ;  /* 0x0000bb00bc037a20 */ /* 0x002fca0000410000 */
[----:B------:R1:W3:Y:S01]  /*9600*/  MUFU.TANH R6, R3 ;  /* 0x0000000300067308 */ /* 0x0002e20000002400 */
[----:B------:R-:W-:Y:S02]  /*9610*/  FMUL.FTZ R17, R189, c[0x0][0x2ec] ;  /* 0x0000bb00bd117a20 */ /* 0x000fe40000410000 */
[----:B------:R-:W-:-:S05]  /*9620*/  IMAD.MOV.U32 R189, RZ, RZ, R18 ;  /* 0x000000ffffbd7224 */ /* 0x000fca00078e0012 */
[----:B------:R-:W4:Y:S01]  /*9630*/  MUFU.TANH R11, R11 ;  /* 0x0000000b000b7308 */ /* 0x000f220000002400 */
[----:B-1----:R-:W-:-:S05]  /*9640*/  IMAD.IADD R3, R228, 0x1, -R4 ;  /* 0x00000001e4037824 */ /* 0x002fca00078e0a04 */
[----:B------:R-:W-:-:S04]  /*9650*/  IABS R3, R3 ;  /* 0x0000000300037213 */ /* 0x000fc80000000000 */
[----:B------:R1:W-:Y:S01]  /*9660*/  I2F R24, R3 ;  /* 0x0000000300187306 */ /* 0x0003e20000201400 */
[C---:B------:R-:W-:Y:S01]  /*9670*/  ISETP.GE.AND P5, PT, R0.reuse, R233, PT ;  /* 0x000000e90000720c */ /* 0x040fe20003fa6270 */
[-C--:B--2---:R-:W-:Y:S01]  /*9680*/  FFMA.FTZ R5, R39, -R222.reuse, R5 ;  /* 0x800000de27057223 */ /* 0x084fe20000010005 */
[----:B------:R-:W-:Y:S01]  /*9690*/  ISETP.LT.OR P1, PT, R0, R227, P1 ;  /* 0x000000e30000720c */ /* 0x000fe20000f21670 */
[----:B---3--:R-:W-:Y:S01]  /*96a0*/  FFMA.FTZ R6, R36, -R222, R6 ;  /* 0x800000de24067223 */ /* 0x008fe20000010006 */
[----:B------:R-:W-:Y:S01]  /*96b0*/  ISETP.LT.OR P5, PT, R0, R225, P5 ;  /* 0x000000e10000720c */ /* 0x000fe20002fa1670 */
[----:B-1----:R-:W-:-:S04]  /*96c0*/  FMUL.FTZ R3, R33, c[0x0][0x2ec] ;  /* 0x0000bb0021037a20 */ /* 0x002fc80000410000 */
[----:B------:R1:W2:Y:S01]  /*96d0*/  MUFU.TANH R18, R3 ;  /* 0x0000000300127308 */ /* 0x0002a20000002400 */
[C---:B------:R-:W-:Y:S02]  /*96e0*/  ISETP.GE.AND P6, PT, R0.reuse, R234, PT ;  /* 0x000000ea0000720c */ /* 0x040fe40003fc6270 */
[----:B------:R-:W-:Y:S01]  /*96f0*/  ISETP.GE.AND P0, PT, R0, R232, PT ;  /* 0x000000e80000720c */ /* 0x000fe20003f06270 */
[----:B------:R-:W-:Y:S01]  /*9700*/  IMAD.MOV.U32 R195, RZ, RZ, R55 ;  /* 0x000000ffffc37224 */ /* 0x000fe200078e0037 */
[----:B------:R-:W-:Y:S01]  /*9710*/  FSEL R238, R5, -INF , !P1 ;  /* 0xff80000005ee7808 */ /* 0x000fe20004800000 */
[----:B------:R-:W-:Y:S01]  /*9720*/  FFMA.FTZ R7, R38, -R222, R7 ;  /* 0x800000de26077223 */ /* 0x000fe20000010007 */
[----:B------:R-:W-:Y:S01]  /*9730*/  FSEL R55, R6, -INF , !P5 ;  /* 0xff80000006377808 */ /* 0x000fe20006800000 */
[----:B-1----:R-:W-:-:S04]  /*9740*/  FMUL.FTZ R3, R35, c[0x0][0x2ec] ;  /* 0x0000bb0023037a20 */ /* 0x002fc80000410000 */
[----:B------:R1:W-:Y:S01]  /*9750*/  MUFU.TANH R12, R3 ;  /* 0x00000003000c7308 */ /* 0x0003e20000002400 */
[----:B----4-:R-:W-:Y:S01]  /*9760*/  FFMA.FTZ R11, R15, -R222, R11 ;  /* 0x800000de0f0b7223 */ /* 0x010fe2000001000b */
[C---:B------:R-:W-:Y:S01]  /*9770*/  ISETP.LT.OR P6, PT, R0.reuse, R226, P6 ;  /* 0x000000e20000720c */ /* 0x040fe200037c1670 */
[----:B------:R-:W-:Y:S01]  /*9780*/  IMAD.IADD R5, R231, 0x1, -R4 ;  /* 0x00000001e7057824 */ /* 0x000fe200078e0a04 */
[C---:B------:R-:W-:Y:S01]  /*9790*/  ISETP.LT.OR P0, PT, R0.reuse, R224, P0 ;  /* 0x000000e00000720c */ /* 0x040fe20000701670 */
[----:B------:R-:W-:Y:S01]  /*97a0*/  IMAD.MOV.U32 R204, RZ, RZ, R56 ;  /* 0x000000ffffcc7224 */ /* 0x000fe200078e0038 */
[----:B------:R-:W-:Y:S02]  /*97b0*/  FSEL R239, R7, -INF , !P6 ;  /* 0xff80000007ef7808 */ /* 0x000fe40007000000 */
[----:B-1----:R-:W-:-:S05]  /*97c0*/  IADD3 R3, R0, 0x18, RZ ;  /* 0x0000001800037810 */ /* 0x002fca0007ffe0ff */
[----:B------:R-:W-:Y:S01]  /*97d0*/  IMAD.IADD R6, R230, 0x1, -R3 ;  /* 0x00000001e6067824 */ /* 0x000fe200078e0a03 */
[----:B------:R-:W-:Y:S01]  /*97e0*/  FSEL R56, R11, -INF , !P0 ;  /* 0xff8000000b387808 */ /* 0x000fe20004000000 */
[----:B------:R-:W-:Y:S01]  /*97f0*/  IMAD.MOV.U32 R205, RZ, RZ, R16 ;  /* 0x000000ffffcd7224 */ /* 0x000fe200078e0010 */
[C---:B------:R-:W-:Y:S02]  /*9800*/  ISETP.GE.AND P1, PT, R2.reuse, R235, PT ;  /* 0x000000eb0200720c */ /* 0x040fe40003f26270 */
[C---:B------:R-:W-:Y:S02]  /*9810*/  ISETP.GE.AND P6, PT, R2.reuse, R234, PT ;  /* 0x000000ea0200720c */ /* 0x040fe40003fc6270 */
[C---:B------:R-:W-:Y:S02]  /*9820*/  ISETP.GE.AND P5, PT, R2.reuse, R233, PT ;  /* 0x000000e90200720c */ /* 0x040fe40003fa6270 */
[----:B------:R-:W-:Y:S02]  /*9830*/  IABS R5, R5 ;  /* 0x0000000500057213 */ /* 0x000fe40000000000 */
[----:B------:R-:W-:-:S02]  /*9840*/  ISETP.GE.AND P0, PT, R2, R232, PT ;  /* 0x000000e80200720c */ /* 0x000fc40003f06270 */
[----:B------:R-:W-:Y:S01]  /*9850*/  IABS R6, R6 ;  /* 0x0000000600067213 */ /* 0x000fe20000000000 */
[----:B------:R-:W-:Y:S01]  /*9860*/  FMUL.FTZ R16, R191, c[0x0][0x2ec] ;  /* 0x0000bb00bf107a20 */ /* 0x000fe20000410000 */
[C---:B------:R-:W-:Y:S01]  /*9870*/  ISETP.LT.OR P1, PT, R2.reuse, R227, P1 ;  /* 0x000000e30200720c */ /* 0x040fe20000f21670 */
[----:B------:R1:W-:Y:S01]  /*9880*/  I2F R15, R5 ;  /* 0x00000005000f7306 */ /* 0x0003e20000201400 */
[C---:B------:R-:W-:Y:S02]  /*9890*/  ISETP.LT.OR P6, PT, R2.reuse, R226, P6 ;  /* 0x000000e20200720c */ /* 0x040fe400037c1670 */
[C---:B------:R-:W-:Y:S02]  /*98a0*/  ISETP.LT.OR P5, PT, R2.reuse, R225, P5 ;  /* 0x000000e10200720c */ /* 0x040fe40002fa1670 */
[----:B------:R-:W-:Y:S01]  /*98b0*/  ISETP.LT.OR P0, PT, R2, R224, P0 ;  /* 0x000000e00200720c */ /* 0x000fe20000701670 */
[----:B------:R-:W-:Y:S02]  /*98c0*/  IMAD.IADD R2, R229, 0x1, -R3 ;  /* 0x00000001e5027824 */ /* 0x000fe400078e0a03 */
[----:B------:R-:W3:Y:S01]  /*98d0*/  MUFU.TANH R16, R16 ;  /* 0x0000001000107308 */ /* 0x000ee20000002400 */
[----:B--2---:R-:W-:-:S02]  /*98e0*/  FFMA.FTZ R7, R37, -R222, R18 ;  /* 0x800000de25077223 */ /* 0x004fc40000010012 */
[----:B------:R-:W-:Y:S01]  /*98f0*/  IABS R2, R2 ;  /* 0x0000000200027213 */ /* 0x000fe20000000000 */
[----:B-1----:R-:W-:-:S04]  /*9900*/  IMAD.MOV.U32 R5, RZ, RZ, R6 ;  /* 0x000000ffff057224 */ /* 0x002fc800078e0006 */
[----:B------:R1:W-:Y:S01]  /*9910*/  I2F R23, R5 ;  /* 0x0000000500177306 */ /* 0x0003e20000201400 */
[----:B------:R-:W-:Y:S01]  /*9920*/  MOV R193, R236 ;  /* 0x000000ec00c17202 */ /* 0x000fe20000000f00 */
[----:B------:R-:W-:Y:S01]  /*9930*/  IMAD.MOV.U32 R6, RZ, RZ, R2 ;  /* 0x000000ffff067224 */ /* 0x000fe200078e0002 */
[----:B------:R-:W-:Y:S01]  /*9940*/  FSEL R236, R7, -INF , !P1 ;  /* 0xff80000007ec7808 */ /* 0x000fe20004800000 */
[----:B------:R-:W-:Y:S01]  /*9950*/  IMAD.IADD R7, R231, 0x1, -R3 ;  /* 0x00000001e7077824 */ /* 0x000fe200078e0a03 */
[----:B------:R-:W-:-:S03]  /*9960*/  IADD3 R2, R0, 0x19, RZ ;  /* 0x0000001900027810 */ /* 0x000fc60007ffe0ff */
[----:B------:R-:W2:Y:S01]  /*9970*/  MUFU.TANH R17, R17 ;  /* 0x0000001100117308 */ /* 0x000ea20000002400 */
[----:B-1----:R-:W-:-:S07]  /*9980*/  IMAD.IADD R5, R228, 0x1, -R3 ;  /* 0x00000001e4057824 */ /* 0x002fce00078e0a03 */
[----:B------:R1:W-:Y:S01]  /*9990*/  I2F R21, R6 ;  /* 0x0000000600157306 */ /* 0x0003e20000201400 */
[----:B------:R-:W-:Y:S01]  /*99a0*/  IABS R5, R5 ;  /* 0x0000000500057213 */ /* 0x000fe20000000000 */
[-C--:B---3--:R-:W-:Y:S02]  /*99b0*/  FFMA.FTZ R13, R13, -R222.reuse, R16 ;  /* 0x800000de0d0d7223 */ /* 0x088fe40000010010 */
[-C--:B------:R-:W-:Y:S02]  /*99c0*/  FFMA.FTZ R11, R28, -R222.reuse, R12 ;  /* 0x800000de1c0b7223 */ /* 0x080fe4000001000c */
[----:B-1----:R-:W-:Y:S01]  /*99d0*/  IMAD.MOV.U32 R6, RZ, RZ, R5 ;  /* 0x000000ffff067224 */ /* 0x002fe200078e0005 */
[----:B------:R-:W-:Y:S01]  /*99e0*/  IABS R5, R7 ;  /* 0x0000000700057213 */ /* 0x000fe20000000000 */
[----:B------:R-:W-:Y:S02]  /*99f0*/  IMAD.IADD R7, R230, 0x1, -R2 ;  /* 0x00000001e6077824 */ /* 0x000fe400078e0a02 */
[----:B------:R1:W-:Y:S01]  /*9a00*/  I2F R16, R6 ;  /* 0x0000000600107306 */ /* 0x0003e20000201400 */
[----:B--2---:R-:W-:-:S02]  /*9a10*/  FFMA.FTZ R12, R14, -R222, R17 ;  /* 0x800000de0e0c7223 */ /* 0x004fc40000010011 */
[----:B------:R-:W-:Y:S02]  /*9a20*/  IMAD.MOV.U32 R197, RZ, RZ, R54 ;  /* 0x000000ffffc57224 */ /* 0x000fe400078e0036 */
[----:B-1----:R-:W-:Y:S01]  /*9a30*/  IMAD.MOV.U32 R6, RZ, RZ, R5 ;  /* 0x000000ffff067224 */ /* 0x002fe200078e0005 */
[----:B------:R-:W-:Y:S02]  /*9a40*/  IABS R5, R7 ;  /* 0x0000000700057213 */ /* 0x000fe40000000000 */
[----:B------:R-:W-:Y:S01]  /*9a50*/  IADD3 R7, R229, -R2, RZ ;  /* 0x80000002e5077210 */ /* 0x000fe20007ffe0ff */
[----:B------:R1:W-:Y:S01]  /*9a60*/  I2F R14, R6 ;  /* 0x00000006000e7306 */ /* 0x0003e20000201400 */
[----:B------:R-:W-:Y:S01]  /*9a70*/  IMAD.MOV.U32 R192, RZ, RZ, R237 ;  /* 0x000000ffffc07224 */ /* 0x000fe200078e00ed */
[----:B------:R-:W-:Y:S01]  /*9a80*/  FSEL R237, R11, -INF , !P6 ;  /* 0xff8000000bed7808 */ /* 0x000fe20007000000 */
[----:B------:R-:W-:Y:S01]  /*9a90*/  IMAD.MOV.U32 R203, RZ, RZ, R53 ;  /* 0x000000ffffcb7224 */ /* 0x000fe200078e0035 */
[----:B------:R-:W-:Y:S01]  /*9aa0*/  FSEL R53, R13, -INF , !P0 ;  /* 0xff8000000d357808 */ /* 0x000fe20004000000 */
[----:B------:R-:W-:Y:S01]  /*9ab0*/  IMAD.MOV.U32 R19, RZ, RZ, R52 ;  /* 0x000000ffff137224 */ /* 0x000fe200078e0034 */
[----:B------:R-:W-:Y:S01]  /*9ac0*/  FSEL R52, R12, -INF , !P5 ;  /* 0xff8000000c347808 */ /* 0x000fe20006800000 */
[----:B-1----:R-:W-:Y:S01]  /*9ad0*/  IMAD.MOV.U32 R6, RZ, RZ, R5 ;  /* 0x000000ffff067224 */ /* 0x002fe200078e0005 */
[----:B------:R-:W-:Y:S01]  /*9ae0*/  IABS R5, R7 ;  /* 0x0000000700057213 */ /* 0x000fe20000000000 */
[----:B------:R-:W-:-:S02]  /*9af0*/  IMAD.IADD R7, R228, 0x1, -R2 ;  /* 0x00000001e4077824 */ /* 0x000fc400078e0a02 */
[----:B------:R1:W-:Y:S01]  /*9b00*/  I2F R54, R6 ;  /* 0x0000000600367306 */ /* 0x0003e20000201400 */
[C---:B------:R-:W-:Y:S01]  /*9b10*/  ISETP.GE.AND P1, PT, R8.reuse, R235, PT ;  /* 0x000000eb0800720c */ /* 0x040fe20003f26270 */
[----:B------:R-:W-:Y:S01]  /*9b20*/  IMAD.MOV.U32 R198, RZ, RZ, R51 ;  /* 0x000000ffffc67224 */ /* 0x000fe200078e0033 */
[C---:B------:R-:W-:Y:S02]  /*9b30*/  ISETP.GE.AND P6, PT, R8.reuse, R234, PT ;  /* 0x000000ea0800720c */ /* 0x040fe40003fc6270 */
[C---:B------:R-:W-:Y:S02]  /*9b40*/  ISETP.GE.AND P5, PT, R8.reuse, R233, PT ;  /* 0x000000e90800720c */ /* 0x040fe40003fa6270 */
[C---:B------:R-:W-:Y:S02]  /*9b50*/  ISETP.GE.AND P0, PT, R8.reuse, R232, PT ;  /* 0x000000e80800720c */ /* 0x040fe40003f06270 */
[----:B------:R-:W-:Y:S01]  /*9b60*/  ISETP.LT.OR P1, PT, R8, R227, P1 ;  /* 0x000000e30800720c */ /* 0x000fe20000f21670 */
[----:B-1----:R-:W-:Y:S01]  /*9b70*/  IMAD.MOV.U32 R6, RZ, RZ, R5 ;  /* 0x000000ffff067224 */ /* 0x002fe200078e0005 */
[----:B------:R-:W-:-:S03]  /*9b80*/  IABS R5, R7 ;  /* 0x0000000700057213 */ /* 0x000fc60000000000 */
[----:B------:R1:W-:Y:S01]  /*9b90*/  I2F R51, R6 ;  /* 0x0000000600337306 */ /* 0x0003e20000201400 */
[C---:B------:R-:W-:Y:S02]  /*9ba0*/  ISETP.LT.OR P6, PT, R8.reuse, R226, P6 ;  /* 0x000000e20800720c */ /* 0x040fe400037c1670 */
[C---:B------:R-:W-:Y:S01]  /*9bb0*/  ISETP.LT.OR P5, PT, R8.reuse, R225, P5 ;  /* 0x000000e10800720c */ /* 0x040fe20002fa1670 */
[----:B------:R-:W-:Y:S01]  /*9bc0*/  BAR.SYNC.DEFER_BLOCKING 0x0 ;  /* 0x0000000000007b1d */ /* 0x000fe20000010000 */
[----:B------:R-:W-:Y:S02]  /*9bd0*/  ISETP.LT.OR P0, PT, R8, R224, P0 ;  /* 0x000000e00800720c */ /* 0x000fe40000701670 */
[----:B------:R-:W-:Y:S01]  /*9be0*/  IADD3 R8, R0, 0x20, RZ ;  /* 0x0000002000087810 */ /* 0x000fe20007ffe0ff */
[----:B-1----:R-:W-:Y:S02]  /*9bf0*/  IMAD.MOV.U32 R6, RZ, RZ, R5 ;  /* 0x000000ffff067224 */ /* 0x002fe400078e0005 */
[----:B------:R-:W-:-:S02]  /*9c00*/  IMAD.IADD R5, R231, 0x1, -R2 ;  /* 0x00000001e7057824 */ /* 0x000fc400078e0a02 */
[----:B------:R-:W-:-:S03]  /*9c10*/  IMAD.IADD R7, R230, 0x1, -R8 ;  /* 0x00000001e6077824 */ /* 0x000fc600078e0a08 */
[----:B------:R-:W-:Y:S01]  /*9c20*/  IABS R5, R5 ;  /* 0x0000000500057213 */ /* 0x000fe20000000000 */
[----:B------:R-:W-:Y:S02]  /*9c30*/  IMAD.MOV.U32 R201, RZ, RZ, R49 ;  /* 0x000000ffffc97224 */ /* 0x000fe400078e0031 */
[----:B------:R1:W-:Y:S01]  /*9c40*/  I2F R49, R6 ;  /* 0x0000000600317306 */ /* 0x0003e20000201400 */
[----:B------:R-:W-:Y:S02]  /*9c50*/  IMAD.MOV.U32 R202, RZ, RZ, R50 ;  /* 0x000000ffffca7224 */ /* 0x000fe400078e0032 */
[----:B-1----:R-:W-:Y:S01]  /*9c60*/  IMAD.MOV.U32 R6, RZ, RZ, R5 ;  /* 0x000000ffff067224 */ /* 0x002fe200078e0005 */
[----:B------:R-:W-:-:S04]  /*9c70*/  IABS R5, R7 ;  /* 0x0000000700057213 */ /* 0x000fc80000000000 */
[----:B------:R1:W-:Y:S01]  /*9c80*/  I2F R50, R6 ;  /* 0x0000000600327306 */ /* 0x0003e20000201400 */
[--C-:B------:R-:W-:Y:S02]  /*9c90*/  IMAD.IADD R7, R228, 0x1, -R8.reuse ;  /* 0x00000001e4077824 */ /* 0x100fe400078e0a08 */
[----:B-1----:R-:W-:Y:S02]  /*9ca0*/  IMAD.MOV.U32 R6, RZ, RZ, R5 ;  /* 0x000000ffff067224 */ /* 0x002fe400078e0005 */
[----:B------:R-:W-:-:S05]  /*9cb0*/  IMAD.IADD R5, R229, 0x1, -R8 ;  /* 0x00000001e5057824 */ /* 0x000fca00078e0a08 */
[----:B------:R-:W-:Y:S01]  /*9cc0*/  IABS R5, R5 ;  /* 0x0000000500057213 */ /* 0x000fe20000000000 */
[----:B------:R1:W-:Y:S04]  /*9cd0*/  I2F R67, R6 ;  /* 0x0000000600437306 */ /* 0x0003e80000201400 */
[----:B-1----:R-:W-:Y:S01]  /*9ce0*/  IMAD.MOV.U32 R6, RZ, RZ, R5 ;  /* 0x000000ffff067224 */ /* 0x002fe200078e0005 */
[----:B------:R-:W-:-:S03]  /*9cf0*/  IABS R5, R7 ;  /* 0x0000000700057213 */ /* 0x000fc60000000000 */
[----:B------:R1:W-:Y:S01]  /*9d00*/  I2F R64, R6 ;  /* 0x0000000600407306 */ /* 0x0003e20000201400 */
[----:B------:R-:W-:-:S05]  /*9d10*/  IADD3 R7, R0, 0x21, RZ ;  /* 0x0000002100077810 */ /* 0x000fca0007ffe0ff */
[----:B------:R-:W-:Y:S02]  /*9d20*/  IMAD.IADD R11, R230, 0x1, -R7 ;  /* 0x00000001e60b7824 */ /* 0x000fe400078e0a07 */
[----:B-1----:R-:W-:Y:S02]  /*9d30*/  IMAD.MOV.U32 R6, RZ, RZ, R5 ;  /* 0x000000ffff067224 */ /* 0x002fe400078e0005 */
[----:B------:R-:W-:-:S05]  /*9d40*/  IMAD.IADD R5, R231, 0x1, -R8 ;  /* 0x00000001e7057824 */ /* 0x000fca00078e0a08 */
[----:B------:R-:W-:Y:S01]  /*9d50*/  IABS R5, R5 ;  /* 0x0000000500057213 */ /* 0x000fe20000000000 */
[----:B------:R1:W-:Y:S04]  /*9d60*/  I2F R61, R6 ;  /* 0x00000006003d7306 */ /* 0x0003e80000201400 */
[----:B-1----:R-:W-:Y:S01]  /*9d70*/  IMAD.MOV.U32 R6, RZ, RZ, R5 ;  /* 0x000000ffff067224 */ /* 0x002fe200078e0005 */
[----:B------:R-:W-:-:S03]  /*9d80*/  IABS R5, R11 ;  /* 0x0000000b00057213 */ /* 0x000fc60000000000 */
[----:B------:R1:W-:Y:S01]  /*9d90*/  I2F R58, R6 ;  /* 0x00000006003a7306 */ /* 0x0003e20000201400 */
[----:B------:R-:W-:Y:S01]  /*9da0*/  IADD3 R11, R228, -R7, RZ ;  /* 0x80000007e40b7210 */ /* 0x000fe20007ffe0ff */
[----:B-1----:R-:W-:Y:S02]  /*9db0*/  IMAD.MOV.U32 R6, RZ, RZ, R5 ;  /* 0x000000ffff067224 */ /* 0x002fe400078e0005 */
[----:B------:R-:W-:-:S05]  /*9dc0*/  IMAD.IADD R5, R229, 0x1, -R7 ;  /* 0x00000001e5057824 */ /* 0x000fca00078e0a07 */
[----:B------:R-:W-:Y:S01]  /*9dd0*/  IABS R5, R5 ;  /* 0x0000000500057213 */ /* 0x000fe20000000000 */
[----:B------:R1:W-:Y:S04]  /*9de0*/  I2F R66, R6 ;  /* 0x0000000600427306 */ /* 0x0003e80000201400 */
[----:B-1----:R-:W-:Y:S01]  /*9df0*/  IMAD.MOV.U32 R6, RZ, RZ, R5 ;  /* 0x000000ffff067224 */ /* 0x002fe200078e0005 */
[----:B------:R-:W-:-:S03]  /*9e00*/  IABS R5, R11 ;  /* 0x0000000b00057213 */ /* 0x000fc60000000000 */
[----:B------:R1:W-:Y:S02]  /*9e10*/  I2F R63, R6 ;  /* 0x00000006003f7306 */ /* 0x0003e40000201400 */
[----:B------:R-:W-:Y:S02]  /*9e20*/  IMAD.MOV.U32 R11, RZ, RZ, R5 ;  /* 0x000000ffff0b7224 */ /* 0x000fe400078e0005 */
[----:B------:R-:W-:-:S05]  /*9e30*/  IMAD.IADD R5, R231, 0x1, -R7 ;  /* 0x00000001e7057824 */ /* 0x000fca00078e0a07 */
[----:B------:R-:W-:Y:S02]  /*9e40*/  IABS R5, R5 ;  /* 0x0000000500057213 */ /* 0x000fe40000000000 */
[----:B-1----:R-:W-:Y:S01]  /*9e50*/  IADD3 R6, R0, 0x28, RZ ;  /* 0x0000002800067810 */ /* 0x002fe20007ffe0ff */
[----:B------:R1:W-:Y:S04]  /*9e60*/  I2F R60, R11 ;  /* 0x0000000b003c7306 */ /* 0x0003e80000201400 */
[----:B------:R-:W-:Y:S02]  /*9e70*/  IMAD.IADD R12, R230, 0x1, -R6 ;  /* 0x00000001e60c7824 */ /* 0x000fe400078e0a06 */
[----:B------:R-:W-:Y:S02]  /*9e80*/  IMAD.MOV.U32 R206, RZ, RZ, R57 ;  /* 0x000000ffffce7224 */ /* 0x000fe400078e0039 */
[----:B-1----:R-:W-:Y:S01]  /*9e90*/  IMAD.MOV.U32 R11, RZ, RZ, R5 ;  /* 0x000000ffff0b7224 */ /* 0x002fe200078e0005 */
[----:B------:R-:W-:-:S03]  /*9ea0*/  IABS R5, R12 ;  /* 0x0000000c00057213 */ /* 0x000fc60000000000 */
[----:B------:R1:W-:Y:S01]  /*9eb0*/  I2F R57, R11 ;  /* 0x0000000b00397306 */ /* 0x0003e20000201400 */
[--C-:B------:R-:W-:Y:S02]  /*9ec0*/  IMAD.IADD R12, R228, 0x1, -R6.reuse ;  /* 0x00000001e40c7824 */ /* 0x100fe400078e0a06 */
[----:B-1----:R-:W-:Y:S02]  /*9ed0*/  IMAD.MOV.U32 R11, RZ, RZ, R5 ;  /* 0x000000ffff0b7224 */ /* 0x002fe400078e0005 */
[----:B------:R-:W-:-:S05]  /*9ee0*/  IMAD.IADD R5, R229, 0x1, -R6 ;  /* 0x00000001e5057824 */ /* 0x000fca00078e0a06 */
[----:B------:R-:W-:Y:S01]  /*9ef0*/  IABS R5, R5 ;  /* 0x0000000500057213 */ /* 0x000fe20000000000 */
[----:B------:R1:W-:Y:S04]  /*9f00*/  I2F R65, R11 ;  /* 0x0000000b00417306 */ /* 0x0003e80000201400 */
[----:B-1----:R-:W-:Y:S01]  /*9f10*/  IMAD.MOV.U32 R11, RZ, RZ, R5 ;  /* 0x000000ffff0b7224 */ /* 0x002fe200078e0005 */
[----:B------:R-:W-:-:S04]  /*9f20*/  IABS R5, R12 ;  /* 0x0000000c00057213 */ /* 0x000fc80000000000 */
[----:B------:R1:W-:Y:S01]  /*9f30*/  I2F R59, R5 ;  /* 0x00000005003b7306 */ /* 0x0003e20000201400 */
[----:B------:R-:W-:-:S07]  /*9f40*/  FMUL.FTZ R12, R208, c[0x0][0x2ec] ;  /* 0x0000bb00d00c7a20 */ /* 0x000fce0000410000 */
[----:B------:R2:W-:Y:S01]  /*9f50*/  I2F R62, R11 ;  /* 0x0000000b003e7306 */ /* 0x0005e20000201400 */
[----:B-1----:R-:W-:-:S07]  /*9f60*/  FMUL.FTZ R5, R176, c[0x0][0x2ec] ;  /* 0x0000bb00b0057a20 */ /* 0x002fce0000410000 */
[----:B------:R1:W-:Y:S01]  /*9f70*/  MUFU.TANH R17, R12 ;  /* 0x0000000c00117308 */ /* 0x0003e20000002400 */
[----:B--2---:R-:W-:-:S07]  /*9f80*/  FMUL.FTZ R11, R178, c[0x0][0x2ec] ;  /* 0x0000bb00b20b7a20 */ /* 0x004fce0000410000 */
[----:B------:R-:W2:Y:S01]  /*9f90*/  MUFU.TANH R5, R5 ;  /* 0x0000000500057308 */ /* 0x000ea20000002400 */
[----:B-1----:R-:W-:-:S07]  /*9fa0*/  FMUL.FTZ R12, R210, c[0x0][0x2ec] ;  /* 0x0000bb00d20c7a20 */ /* 0x002fce0000410000 */
[----:B------:R-:W1:Y:S01]  /*9fb0*/  MUFU.TANH R11, R11 ;  /* 0x0000000b000b7308 */ /* 0x000e620000002400 */
[----:B------:R-:W-:-:S07]  /*9fc0*/  IMAD.MOV.U32 R176, RZ, RZ, R20 ;  /* 0x000000ffffb07224 */ /* 0x000fce00078e0014 */
[----:B------:R3:W4:Y:S01]  /*9fd0*/  MUFU.TANH R18, R12 ;  /* 0x0000000c00127308 */ /* 0x0007220000002400 */
[----:B--2---:R-:W-:Y:S02]  /*9fe0*/  FFMA.FTZ R13, R47, -R222, R5 ;  /* 0x800000de2f0d7223 */ /* 0x004fe40000010005 */
[----:B------:R-:W-:Y:S02]  /*9ff0*/  FMUL.FTZ R5, R209, c[0x0][0x2ec] ;  /* 0x0000bb00d1057a20 */ /* 0x000fe40000410000 */
[----:B---3--:R-:W-:-:S04]  /*a000*/  FMUL.FTZ R12, R177, c[0x0][0x2ec] ;  /* 0x0000bb00b10c7a20 */ /* 0x008fc80000410000 */
[----:B------:R2:W3:Y:S01]  /*a010*/  MUFU.TANH R20, R12 ;  /* 0x0000000c00147308 */ /* 0x0004e20000002400 */
[----:B------:R-:W-:Y:S02]  /*a020*/  IMAD.MOV.U32 R177, RZ, RZ, R19 ;  /* 0x000000ffffb17224 */ /* 0x000fe400078e0013 */
[----:B--2---:R-:W-:-:S05]  /*a030*/  FMUL.FTZ R12, R179, c[0x0][0x2ec] ;  /* 0x0000bb00b30c7a20 */ /* 0x004fca0000410000 */
[----:B------:R1:W-:Y:S01]  /*a040*/  MUFU.TANH R19, R12 ;  /* 0x0000000c00137308 */ /* 0x0003e20000002400 */
[----:B------:R-:W-:Y:S01]  /*a050*/  IMAD.MOV.U32 R179, RZ, RZ, R192 ;  /* 0x000000ffffb37224 */ /* 0x000fe200078e00c0 */
[----:B------:R-:W-:Y:S01]  /*a060*/  FSEL R192, R13, -INF , !P1 ;  /* 0xff8000000dc07808 */ /* 0x000fe20004800000 */
[-C--:B-1----:R-:W-:Y:S02]  /*a070*/  FFMA.FTZ R12, R46, -R222.reuse, R11 ;  /* 0x800000de2e0c7223 */ /* 0x082fe4000001000b */
[----:B------:R-:W-:-:S03]  /*a080*/  FFMA.FTZ R11, R45, -R222, R17 ;  /* 0x800000de2d0b7223 */ /* 0x000fc60000010011 */
[----:B------:R4:W1:Y:S01]  /*a090*/  MUFU.TANH R17, R5 ;  /* 0x0000000500117308 */ /* 0x0008620000002400 */
[----:B------:R-:W-:Y:S01]  /*a0a0*/  IMAD.MOV.U32 R46, RZ, RZ, R193 ;  /* 0x000000ffff2e7224 */ /* 0x000fe200078e00c1 */
[----:B------:R-:W-:Y:S01]  /*a0b0*/  FSEL R193, R12, -INF , !P6 ;  /* 0xff8000000cc17808 */ /* 0x000fe20007000000 */
[----:B----4-:R-:W-:Y:S02]  /*a0c0*/  FFMA.FTZ R5, R43, -R222, R18 ;  /* 0x800000de2b057223 */ /* 0x010fe40000010012 */
[----:B------:R-:W-:-:S04]  /*a0d0*/  FMUL.FTZ R18, R211, c[0x0][0x2ec] ;  /* 0x0000bb00d3127a20 */ /* 0x000fc80000410000 */
[----:B------:R-:W2:Y:S01]  /*a0e0*/  MUFU.TANH R13, R18 ;  /* 0x00000012000d7308 */ /* 0x000ea20000002400 */
[----:B------:R-:W-:Y:S01]  /*a0f0*/  FSEL R43, R5, -INF , !P0 ;  /* 0xff800000052b7808 */ /* 0x000fe20004000000 */
[----:B------:R-:W-:Y:S01]  /*a100*/  FMUL.FTZ R5, R182, c[0x0][0x2ec] ;  /* 0x0000bb00b6057a20 */ /* 0x000fe20000410000 */
[----:B------:R-:W-:Y:S01]  /*a110*/  FSEL R37, R11, -INF , !P5 ;  /* 0xff8000000b257808 */ /* 0x000fe20006800000 */
[----:B---3--:R-:W-:Y:S01]  /*a120*/  FFMA.FTZ R12, R44, -R222, R20 ;  /* 0x800000de2c0c7223 */ /* 0x008fe20000010014 */
[C---:B------:R-:W-:Y:S02]  /*a130*/  ISETP.GE.AND P1, PT, R10.reuse, R235, PT ;  /* 0x000000eb0a00720c */ /* 0x040fe40003f26270 */
[C---:B------:R-:W-:Y:S01]  /*a140*/  ISETP.GE.AND P6, PT, R10.reuse, R234, PT ;  /* 0x000000ea0a00720c */ /* 0x040fe20003fc6270 */
[----:B------:R3:W-:Y:S01]  /*a150*/  MUFU.TANH R20, R5 ;  /* 0x0000000500147308 */ /* 0x0007e20000002400 */
[C---:B------:R-:W-:Y:S02]  /*a160*/  ISETP.GE.AND P5, PT, R10.reuse, R233, PT ;  /* 0x000000e90a00720c */ /* 0x040fe40003fa6270 */
[----:B------:R-:W-:-:S02]  /*a170*/  ISETP.GE.AND P0, PT, R10, R232, PT ;  /* 0x000000e80a00720c */ /* 0x000fc40003f06270 */
[C---:B------:R-:W-:Y:S02]  /*a180*/  ISETP.LT.OR P1, PT, R10.reuse, R227, P1 ;  /* 0x000000e30a00720c */ /* 0x040fe40000f21670 */
[C---:B------:R-:W-:Y:S02]  /*a190*/  ISETP.LT.OR P6, PT, R10.reuse, R226, P6 ;  /* 0x000000e20a00720c */ /* 0x040fe400037c1670 */
[C---:B------:R-:W-:Y:S02]  /*a1a0*/  ISETP.LT.OR P5, PT, R10.reuse, R225, P5 ;  /* 0x000000e10a00720c */ /* 0x040fe40002fa1670 */
[----:B------:R-:W-:Y:S01]  /*a1b0*/  ISETP.LT.OR P0, PT, R10, R224, P0 ;  /* 0x000000e00a00720c */ /* 0x000fe20000701670 */
[----:B-1----:R-:W-:Y:S02]  /*a1c0*/  FFMA.FTZ R10, R40, -R222, R17 ;  /* 0x800000de280a7223 */ /* 0x002fe40000010011 */
[----:B---3--:R-:W-:Y:S02]  /*a1d0*/  FMUL.FTZ R5, R212, c[0x0][0x2ec] ;  /* 0x0000bb00d4057a20 */ /* 0x008fe40000410000 */
[----:B------:R-:W-:-:S02]  /*a1e0*/  FMUL.FTZ R11, R180, c[0x0][0x2ec] ;  /* 0x0000bb00b40b7a20 */ /* 0x000fc40000410000 */
[----:B------:R2:W1:Y:S08]  /*a1f0*/  MUFU.TANH R17, R5 ;  /* 0x0000000500117308 */ /* 0x0004700000002400 */
[----:B------:R3:W4:Y:S01]  /*a200*/  MUFU.TANH R22, R11 ;  /* 0x0000000b00167308 */ /* 0x0007220000002400 */
[----:B--2---:R-:W-:Y:S02]  /*a210*/  FFMA.FTZ R5, R31, -R222, R13 ;  /* 0x800000de1f057223 */ /* 0x004fe4000001000d */
[----:B------:R-:W-:-:S05]  /*a220*/  FMUL.FTZ R13, R214, c[0x0][0x2ec] ;  /* 0x0000bb00d60d7a20 */ /* 0x000fca0000410000 */
[----:B------:R-:W2:Y:S01]  /*a230*/  MUFU.TANH R18, R13 ;  /* 0x0000000d00127308 */ /* 0x000ea20000002400 */
[----:B---3--:R-:W-:Y:S01]  /*a240*/  FFMA.FTZ R11, R42, -R222, R19 ;  /* 0x800000de2a0b7223 */ /* 0x008fe20000010013 */
[----:B------:R-:W-:Y:S01]  /*a250*/  FSEL R38, R5, -INF , !P0 ;  /* 0xff80000005267808 */ /* 0x000fe20004000000 */
[----:B------:R-:W-:Y:S01]  /*a260*/  FMUL.FTZ R5, R183, c[0x0][0x2ec] ;  /* 0x0000bb00b7057a20 */ /* 0x000fe20000410000 */
[----:B------:R-:W-:Y:S02]  /*a270*/  FSEL R188, R12, -INF , !P1 ;  /* 0xff8000000cbc7808 */ /* 0x000fe40004800000 */
[----:B------:R-:W-:Y:S02]  /*a280*/  FSEL R190, R11, -INF , !P6 ;  /* 0xff8000000bbe7808 */ /* 0x000fe40007000000 */
[----:B------:R-:W-:Y:S01]  /*a290*/  FSEL R31, R10, -INF , !P5 ;  /* 0xff8000000a1f7808 */ /* 0x000fe20006800000 */
[----:B------:R3:W-:Y:S01]  /*a2a0*/  MUFU.TANH R12, R5 ;  /* 0x00000005000c7308 */ /* 0x0007e20000002400 */
[----:B------:R-:W-:-:S02]  /*a2b0*/  ISETP.GE.AND P1, PT, R9, R235, PT ;  /* 0x000000eb0900720c */ /* 0x000fc40003f26270 */
[C---:B------:R-:W-:Y:S02]  /*a2c0*/  ISETP.GE.AND P6, PT, R9.reuse, R234, PT ;  /* 0x000000ea0900720c */ /* 0x040fe40003fc6270 */
[C---:B------:R-:W-:Y:S02]  /*a2d0*/  ISETP.GE.AND P5, PT, R9.reuse, R233, PT ;  /* 0x000000e90900720c */ /* 0x040fe40003fa6270 */
[C---:B------:R-:W-:Y:S02]  /*a2e0*/  ISETP.GE.AND P0, PT, R9.reuse, R232, PT ;  /* 0x000000e80900720c */ /* 0x040fe40003f06270 */
[C---:B------:R-:W-:Y:S02]  /*a2f0*/  ISETP.LT.OR P1, PT, R9.reuse, R227, P1 ;  /* 0x000000e30900720c */ /* 0x040fe40000f21670 */
[C---:B------:R-:W-:Y:S02]  /*a300*/  ISETP.LT.OR P6, PT, R9.reuse, R226, P6 ;  /* 0x000000e20900720c */ /* 0x040fe400037c1670 */
[----:B------:R-:W-:Y:S01]  /*a310*/  ISETP.LT.OR P5, PT, R9, R225, P5 ;  /* 0x000000e10900720c */ /* 0x000fe20002fa1670 */
[----:B---3--:R-:W-:Y:S01]  /*a320*/  FMUL.FTZ R5, R213, c[0x0][0x2ec] ;  /* 0x0000bb00d5057a20 */ /* 0x008fe20000410000 */
[----:B------:R-:W-:Y:S01]  /*a330*/  ISETP.LT.OR P0, PT, R9, R224, P0 ;  /* 0x000000e00900720c */ /* 0x000fe20000701670 */
[----:B-1----:R-:W-:-:S02]  /*a340*/  FFMA.FTZ R9, R26, -R222, R17 ;  /* 0x800000de1a097223 */ /* 0x002fc40000010011 */
[----:B----4-:R-:W-:Y:S01]  /*a350*/  FFMA.FTZ R11, R41, -R222, R22 ;  /* 0x800000de290b7223 */ /* 0x010fe20000010016 */
[----:B------:R2:W1:Y:S01]  /*a360*/  MUFU.TANH R17, R5 ;  /* 0x0000000500117308 */ /* 0x0004620000002400 */
[----:B------:R-:W-:-:S03]  /*a370*/  FMUL.FTZ R10, R181, c[0x0][0x2ec] ;  /* 0x0000bb00b50a7a20 */ /* 0x000fc60000410000 */
[----:B------:R-:W-:-:S04]  /*a380*/  FSEL R212, R11, -INF , !P1 ;  /* 0xff8000000bd47808 */ /* 0x000fc80004800000 */
[----:B------:R3:W-:Y:S01]  /*a390*/  MUFU.TANH R13, R10 ;  /* 0x0000000a000d7308 */ /* 0x0007e20000002400 */
[----:B--2---:R-:W-:Y:S02]  /*a3a0*/  FFMA.FTZ R5, R25, -R222, R18 ;  /* 0x800000de19057223 */ /* 0x004fe40000010012 */
[----:B------:R-:W-:-:S05]  /*a3b0*/  FMUL.FTZ R18, R215, c[0x0][0x2ec] ;  /* 0x0000bb00d7127a20 */ /* 0x000fca0000410000 */
[----:B------:R-:W2:Y:S01]  /*a3c0*/  MUFU.TANH R11, R18 ;  /* 0x00000012000b7308 */ /* 0x000ea20000002400 */
[----:B---3--:R-:W-:Y:S02]  /*a3d0*/  FFMA.FTZ R10, R27, -R222, R20 ;  /* 0x800000de1b0a7223 */ /* 0x008fe40000010014 */
[----:B------:R-:W-:Y:S01]  /*a3e0*/  IMAD.MOV.U32 R39, RZ, RZ, R197 ;  /* 0x000000ffff277224 */ /* 0x000fe200078e00c5 */
[----:B------:R-:W-:Y:S01]  /*a3f0*/  MOV R197, R250 ;  /* 0x000000fa00c57202 */ /* 0x000fe20000000f00 */
[----:B------:R-:W-:Y:S01]  /*a400*/  IMAD.MOV.U32 R208, RZ, RZ, R203 ;  /* 0x000000ffffd07224 */ /* 0x000fe200078e00cb */
[----:B------:R-:W-:Y:S01]  /*a410*/  FSEL R250, R10, -INF , !P6 ;  /* 0xff8000000afa7808 */ /* 0x000fe20007000000 */
[----:B------:R-:W-:Y:S01]  /*a420*/  IMAD.MOV.U32 R209, RZ, RZ, R195 ;  /* 0x000000ffffd17224 */ /* 0x000fe200078e00c3 */
[----:B------:R-:W-:Y:S02]  /*a430*/  FSEL R195, R9, -INF , !P5 ;  /* 0xff80000009c37808 */ /* 0x000fe40006800000 */
[----:B------:R-:W-:-:S02]  /*a440*/  FSEL R203, R5, -INF , !P0 ;  /* 0xff80000005cb7808 */ /* 0x000fc40004000000 */
[C---:B------:R-:W-:Y:S02]  /*a450*/  ISETP.GE.AND P1, PT, R4.reuse, R235, PT ;  /* 0x000000eb0400720c */ /* 0x040fe40003f26270 */
[C---:B------:R-:W-:Y:S02]  /*a460*/  ISETP.GE.AND P6, PT, R4.reuse, R234, PT ;  /* 0x000000ea0400720c */ /* 0x040fe40003fc6270 */
[C---:B------:R-:W-:Y:S02]  /*a470*/  ISETP.GE.AND P5, PT, R4.reuse, R233, PT ;  /* 0x000000e90400720c */ /* 0x040fe40003fa6270 */
[----:B------:R-:W-:Y:S01]  /*a480*/  ISETP.GE.AND P0, PT, R4, R232, PT ;  /* 0x000000e80400720c */ /* 0x000fe20003f06270 */
[----:B------:R-:W-:Y:S01]  /*a490*/  FMUL.FTZ R9, R184, c[0x0][0x2ec] ;  /* 0x0000bb00b8097a20 */ /* 0x000fe20000410000 */
[C---:B------:R-:W-:Y:S02]  /*a4a0*/  ISETP.LT.OR P1, PT, R4.reuse, R227, P1 ;  /* 0x000000e30400720c */ /* 0x040fe40000f21670 */
[----:B------:R-:W-:-:S02]  /*a4b0*/  ISETP.LT.OR P6, PT, R4, R226, P6 ;  /* 0x000000e20400720c */ /* 0x000fc400037c1670 */
[C---:B------:R-:W-:Y:S02]  /*a4c0*/  ISETP.LT.OR P5, PT, R4.reuse, R225, P5 ;  /* 0x000000e10400720c */ /* 0x040fe40002fa1670 */
[----:B------:R-:W-:Y:S01]  /*a4d0*/  ISETP.LT.OR P0, PT, R4, R224, P0 ;  /* 0x000000e00400720c */ /* 0x000fe20000701670 */
[----:B------:R-:W-:Y:S01]  /*a4e0*/  FMUL.FTZ R4, R186, c[0x0][0x2ec] ;  /* 0x0000bb00ba047a20 */ /* 0x000fe20000410000 */
[----:B------:R3:W-:Y:S01]  /*a4f0*/  MUFU.TANH R19, R9 ;  /* 0x0000000900137308 */ /* 0x0007e20000002400 */
[-C--:B-1----:R-:W-:Y:S02]  /*a500*/  FFMA.FTZ R10, R24, -R222.reuse, R17 ;  /* 0x800000de180a7223 */ /* 0x082fe40000010011 */
[----:B--2---:R-:W-:-:S05]  /*a510*/  FFMA.FTZ R11, R15, -R222, R11 ;  /* 0x800000de0f0b7223 */ /* 0x004fca000001000b */
[----:B------:R1:W2:Y:S01]  /*a520*/  MUFU.TANH R18, R4 ;  /* 0x0000000400127308 */ /* 0x0002a20000002400 */
[----:B------:R-:W-:Y:S01]  /*a530*/  IMAD.MOV.U32 R178, RZ, RZ, R201 ;  /* 0x000000ffffb27224 */ /* 0x000fe200078e00c9 */
[----:B------:R-:W-:Y:S01]  /*a540*/  IADD3 R5, R0, 0x29, RZ ;  /* 0x0000002900057810 */ /* 0x000fe20007ffe0ff */
[-C--:B---3--:R-:W-:Y:S01]  /*a550*/  FFMA.FTZ R9, R30, -R222.reuse, R13 ;  /* 0x800000de1e097223 */ /* 0x088fe2000001000d */
[----:B------:R-:W-:Y:S02]  /*a560*/  FSEL R191, R10, -INF , !P5 ;  /* 0xff8000000abf7808 */ /* 0x000fe40006800000 */
[----:B------:R-:W-:Y:S01]  /*a570*/  FSEL R201, R11, -INF , !P0 ;  /* 0xff8000000bc97808 */ /* 0x000fe20004000000 */
[----:B-1----:R-:W-:Y:S01]  /*a580*/  FFMA.FTZ R4, R29, -R222, R12 ;  /* 0x800000de1d047223 */ /* 0x002fe2000001000c */
[----:B------:R-:W-:Y:S01]  /*a590*/  FSEL R210, R9, -INF , !P1 ;  /* 0xff80000009d27808 */ /* 0x000fe20004800000 */
[----:B------:R-:W-:Y:S01]  /*a5a0*/  FMUL.FTZ R12, R246, c[0x0][0x2ec] ;  /* 0x0000bb00f60c7a20 */ /* 0x000fe20000410000 */
[----:B------:R-:W-:Y:S01]  /*a5b0*/  ISETP.GE.AND P1, PT, R3, R235, PT ;  /* 0x000000eb0300720c */ /* 0x000fe20003f26270 */
[----:B------:R-:W-:Y:S01]  /*a5c0*/  FMUL.FTZ R9, R197, c[0x0][0x2ec] ;  /* 0x0000bb00c5097a20 */ /* 0x000fe20000410000 */
[----:B------:R-:W-:-:S02]  /*a5d0*/  FSEL R246, R4, -INF , !P6 ;  /* 0xff80000004f67808 */ /* 0x000fc40007000000 */
[C---:B------:R-:W-:Y:S02]  /*a5e0*/  ISETP.GE.AND P6, PT, R3.reuse, R234, PT ;  /* 0x000000ea0300720c */ /* 0x040fe40003fc6270 */
[C---:B------:R-:W-:Y:S02]  /*a5f0*/  ISETP.GE.AND P5, PT, R3.reuse, R233, PT ;  /* 0x000000e90300720c */ /* 0x040fe40003fa6270 */
[----:B------:R-:W-:Y:S01]  /*a600*/  ISETP.GE.AND P0, PT, R3, R232, PT ;  /* 0x000000e80300720c */ /* 0x000fe20003f06270 */
[----:B------:R1:W3:Y:S01]  /*a610*/  MUFU.TANH R15, R9 ;  /* 0x00000009000f7308 */ /* 0x0002e20000002400 */
[----:B------:R-:W-:Y:S01]  /*a620*/  IMAD.IADD R4, R231, 0x1, -R6 ;  /* 0x00000001e7047824 */ /* 0x000fe200078e0a06 */
[C---:B------:R-:W-:Y:S02]  /*a630*/  ISETP.LT.OR P1, PT, R3.reuse, R227, P1 ;  /* 0x000000e30300720c */ /* 0x040fe40000f21670 */
[C---:B------:R-:W-:Y:S02]  /*a640*/  ISETP.LT.OR P6, PT, R3.reuse, R226, P6 ;  /* 0x000000e20300720c */ /* 0x040fe400037c1670 */
[----:B------:R-:W-:-:S02]  /*a650*/  ISETP.LT.OR P5, PT, R3, R225, P5 ;  /* 0x000000e10300720c */ /* 0x000fc40002fa1670 */
[----:B------:R-:W-:Y:S01]  /*a660*/  ISETP.LT.OR P0, PT, R3, R224, P0 ;  /* 0x000000e00300720c */ /* 0x000fe20000701670 */
[--C-:B------:R-:W-:Y:S01]  /*a670*/  IMAD.IADD R3, R229, 0x1, -R5.reuse ;  /* 0x00000001e5037824 */ /* 0x100fe200078e0a05 */
[----:B------:R-:W-:Y:S01]  /*a680*/  IABS R4, R4 ;  /* 0x0000000400047213 */ /* 0x000fe20000000000 */
[--C-:B-1----:R-:W-:Y:S01]  /*a690*/  IMAD.IADD R9, R230, 0x1, -R5.reuse ;  /* 0x00000001e6097824 */ /* 0x102fe200078e0a05 */
[----:B------:R-:W1:Y:S02]  /*a6a0*/  MUFU.TANH R13, R12 ;  /* 0x0000000c000d7308 */ /* 0x000e640000002400 */
[----:B------:R-:W-:Y:S01]  /*a6b0*/  IABS R3, R3 ;  /* 0x0000000300037213 */ /* 0x000fe20000000000 */
[----:B------:R-:W-:Y:S01]  /*a6c0*/  IMAD.IADD R10, R228, 0x1, -R5 ;  /* 0x00000001e40a7824 */ /* 0x000fe200078e0a05 */
[----:B------:R-:W-:-:S04]  /*a6d0*/  IABS R9, R9 ;  /* 0x0000000900097213 */ /* 0x000fc80000000000 */
[----:B------:R4:W-:Y:S01]  /*a6e0*/  I2F R34, R4 ;  /* 0x0000000400227306 */ /* 0x0009e20000201400 */
[-C--:B--2---:R-:W-:Y:S02]  /*a6f0*/  FFMA.FTZ R11, R21, -R222.reuse, R18 ;  /* 0x800000de150b7223 */ /* 0x084fe40000010012 */
[----:B---3--:R-:W-:Y:S02]  /*a700*/  FFMA.FTZ R14, R14, -R222, R15 ;  /* 0x800000de0e0e7223 */ /* 0x008fe4000001000f */
[----:B----4-:R-:W-:Y:S02]  /*a710*/  IMAD.MOV.U32 R4, RZ, RZ, R9 ;  /* 0x000000ffff047224 */ /* 0x010fe400078e0009 */
[----:B------:R-:W-:Y:S01]  /*a720*/  IMAD.MOV.U32 R9, RZ, RZ, R3 ;  /* 0x000000ffff097224 */ /* 0x000fe200078e0003 */
[----:B------:R-:W-:Y:S01]  /*a730*/  IABS R3, R10 ;  /* 0x0000000a00037213 */ /* 0x000fe20000000000 */
[----:B------:R-:W-:Y:S02]  /*a740*/  IMAD.IADD R10, R231, 0x1, -R5 ;  /* 0x00000001e70a7824 */ /* 0x000fe400078e0a05 */
[----:B------:R2:W-:Y:S01]  /*a750*/  I2F R32, R9 ;  /* 0x0000000900207306 */ /* 0x0005e20000201400 */
[----:B------:R-:W-:-:S02]  /*a760*/  FFMA.FTZ R12, R23, -R222, R19 ;  /* 0x800000de170c7223 */ /* 0x000fc40000010013 */
[----:B-1----:R-:W-:-:S05]  /*a770*/  FFMA.FTZ R13, R16, -R222, R13 ;  /* 0x800000de100d7223 */ /* 0x002fca000001000d */
[----:B------:R1:W-:Y:S01]  /*a780*/  I2F R33, R4 ;  /* 0x0000000400217306 */ /* 0x0003e20000201400 */
[----:B--2---:R-:W-:Y:S01]  /*a790*/  IMAD.MOV.U32 R9, RZ, RZ, R3 ;  /* 0x000000ffff097224 */ /* 0x004fe200078e0003 */
[----:B------:R-:W-:-:S06]  /*a7a0*/  IABS R3, R10 ;  /* 0x0000000a00037213 */ /* 0x000fcc0000000000 */
[----:B------:R2:W-:Y:S01]  /*a7b0*/  I2F R30, R9 ;  /* 0x00000009001e7306 */ /* 0x0005e20000201400 */
[----:B------:R-:W-:Y:S01]  /*a7c0*/  IMAD.MOV.U32 R35, RZ, RZ, R107 ;  /* 0x000000ffff237224 */ /* 0x000fe200078e006b */
[----:B-1----:R-:W-:Y:S02]  /*a7d0*/  IADD3 R4, R0, 0x30, RZ ;  /* 0x0000003000047810 */ /* 0x002fe40007ffe0ff */
[----:B------:R-:W-:Y:S02]  /*a7e0*/  FSEL R207, R12, -INF , !P1 ;  /* 0xff8000000ccf7808 */ /* 0x000fe40004800000 */
[----:B------:R-:W-:Y:S01]  /*a7f0*/  FSEL R215, R11, -INF , !P6 ;  /* 0xff8000000bd77808 */ /* 0x000fe20007000000 */
[----:B------:R-:W-:Y:S01]  /*a800*/  IMAD.IADD R10, R230, 0x1, -R4 ;  /* 0x00000001e60a7824 */ /* 0x000fe200078e0a04 */
[----:B------:R-:W-:Y:S02]  /*a810*/  FSEL R107, R13, -INF , !P5 ;  /* 0xff8000000d6b7808 */ /* 0x000fe40006800000 */
[----:B------:R-:W-:Y:S01]  /*a820*/  FSEL R197, R14, -INF , !P0 ;  /* 0xff8000000ec57808 */ /* 0x000fe20004000000 */
[----:B--2---:R-:W-:Y:S01]  /*a830*/  IMAD.MOV.U32 R9, RZ, RZ, R3 ;  /* 0x000000ffff097224 */ /* 0x004fe200078e0003 */
[----:B------:R-:W-:-:S02]  /*a840*/  ISETP.GE.AND P1, PT, R2, R235, PT ;  /* 0x000000eb0200720c */ /* 0x000fc40003f26270 */
[C---:B------:R-:W-:Y:S01]  /*a850*/  ISETP.GE.AND P6, PT, R2.reuse, R234, PT ;  /* 0x000000ea0200720c */ /* 0x040fe20003fc6270 */
[----:B------:R1:W-:Y:S01]  /*a860*/  I2F R29, R9 ;  /* 0x00000009001d7306 */ /* 0x0003e20000201400 */
[C---:B------:R-:W-:Y:S02]  /*a870*/  ISETP.GE.AND P5, PT, R2.reuse, R233, PT ;  /* 0x000000e90200720c */ /* 0x040fe40003fa6270 */
[C---:B------:R-:W-:Y:S02]  /*a880*/  ISETP.GE.AND P0, PT, R2.reuse, R232, PT ;  /* 0x000000e80200720c */ /* 0x040fe40003f06270 */
[C---:B------:R-:W-:Y:S02]  /*a890*/  ISETP.LT.OR P1, PT, R2.reuse, R227, P1 ;  /* 0x000000e30200720c */ /* 0x040fe40000f21670 */
[C---:B------:R-:W-:Y:S02]  /*a8a0*/  ISETP.LT.OR P6, PT, R2.reuse, R226, P6 ;  /* 0x000000e20200720c */ /* 0x040fe400037c1670 */
[----:B------:R-:W-:-:S02]  /*a8b0*/  ISETP.LT.OR P5, PT, R2, R225, P5 ;  /* 0x000000e10200720c */ /* 0x000fc40002fa1670 */
[----:B------:R-:W-:Y:S01]  /*a8c0*/  ISETP.LT.OR P0, PT, R2, R224, P0 ;  /* 0x000000e00200720c */ /* 0x000fe20000701670 */
[----:B-1----:R-:W-:Y:S01]  /*a8d0*/  IMAD.IADD R9, R229, 0x1, -R4 ;  /* 0x00000001e5097824 */ /* 0x002fe200078e0a04 */
[----:B------:R-:W-:-:S04]  /*a8e0*/  IABS R3, R10 ;  /* 0x0000000a00037213 */ /* 0x000fc80000000000 */
[----:B------:R-:W-:Y:S01]  /*a8f0*/  IABS R2, R9 ;  /* 0x0000000900027213 */ /* 0x000fe20000000000 */
[----:B------:R-:W-:Y:S01]  /*a900*/  IMAD.IADD R9, R228, 0x1, -R4 ;  /* 0x00000001e4097824 */ /* 0x000fe200078e0a04 */
[----:B------:R1:W-:Y:S03]  /*a910*/  I2F R28, R3 ;  /* 0x00000003001c7306 */ /* 0x0003e60000201400 */
[----:B-1----:R-:W-:Y:S01]  /*a920*/  IMAD.MOV.U32 R3, RZ, RZ, R2 ;  /* 0x000000ffff037224 */ /* 0x002fe200078e0002 */
[----:B------:R-:W-:-:S04]  /*a930*/  IABS R2, R9 ;  /* 0x0000000900027213 */ /* 0x000fc80000000000 */
[----:B------:R1:W-:Y:S01]  /*a940*/  I2F R27, R3 ;  /* 0x00000003001b7306 */ /* 0x0003e20000201400 */
[----:B------:R-:W-:Y:S02]  /*a950*/  IMAD.MOV.U32 R9, RZ, RZ, R2 ;  /* 0x000000ffff097224 */ /* 0x000fe400078e0002 */
[----:B------:R-:W-:-:S05]  /*a960*/  IMAD.IADD R2, R231, 0x1, -R4 ;  /* 0x00000001e7027824 */ /* 0x000fca00078e0a04 */
[----:B------:R-:W-:Y:S02]  /*a970*/  IABS R2, R2 ;  /* 0x0000000200027213 */ /* 0x000fe40000000000 */
[----:B-1----:R-:W-:Y:S01]  /*a980*/  IADD3 R3, R0, 0x31, RZ ;  /* 0x0000003100037810 */ /* 0x002fe20007ffe0ff */
[----:B------:R1:W-:Y:S04]  /*a990*/  I2F R26, R9 ;  /* 0x00000009001a7306 */ /* 0x0003e80000201400 */
[----:B------:R-:W-:Y:S01]  /*a9a0*/  IMAD.IADD R10, R230, 0x1, -R3 ;  /* 0x00000001e60a7824 */ /* 0x000fe200078e0a03 */
[----:B-1----:R-:W-:-:S04]  /*a9b0*/  MOV R9, R2 ;  /* 0x0000000200097202 */ /* 0x002fc80000000f00 */
[----:B------:R-:W-:Y:S01]  /*a9c0*/  IABS R2, R10 ;  /* 0x0000000a00027213 */ /* 0x000fe20000000000 */
[----:B------:R1:W-:Y:S01]  /*a9d0*/  I2F R25, R9 ;  /* 0x0000000900197306 */ /* 0x0003e20000201400 */
[----:B------:R-:W-:-:S03]  /*a9e0*/  IMAD.IADD R10, R228, 0x1, -R3 ;  /* 0x00000001e40a7824 */ /* 0x000fc600078e0a03 */
[----:B-1----:R-:W-:Y:S02]  /*a9f0*/  IMAD.MOV.U32 R9, RZ, RZ, R2 ;  /* 0x000000ffff097224 */ /* 0x002fe400078e0002 */
[----:B------:R-:W-:-:S05]  /*aa00*/  IMAD.IADD R2, R229, 0x1, -R3 ;  /* 0x00000001e5027824 */ /* 0x000fca00078e0a03 */
[----:B------:R-:W-:Y:S01]  /*aa10*/  IABS R2, R2 ;  /* 0x0000000200027213 */ /* 0x000fe20000000000 */
[----:B------:R1:W-:Y:S04]  /*aa20*/  I2F R24, R9 ;  /* 0x0000000900187306 */ /* 0x0003e80000201400 */
[----:B-1----:R-:W-:Y:S01]  /*aa30*/  IMAD.MOV.U32 R9, RZ, RZ, R2 ;  /* 0x000000ffff097224 */ /* 0x002fe200078e0002 */
[----:B------:R-:W-:-:S05]  /*aa40*/  IABS R2, R10 ;  /* 0x0000000a00027213 */ /* 0x000fca0000000000 */
[----:B------:R-:W-:Y:S02]  /*aa50*/  IMAD.MOV.U32 R10, RZ, RZ, R2 ;  /* 0x000000ffff0a7224 */ /* 0x000fe400078e0002 */
[----:B------:R-:W-:Y:S01]  /*aa60*/  IMAD.IADD R2, R231, 0x1, -R3 ;  /* 0x00000001e7027824 */ /* 0x000fe200078e0a03 */
[----:B------:R1:W-:Y:S08]  /*aa70*/  I2F R23, R9 ;  /* 0x0000000900177306 */ /* 0x0003f00000201400 */
[----:B------:R2:W-:Y:S01]  /*aa80*/  I2F R22, R10 ;  /* 0x0000000a00167306 */ /* 0x0005e20000201400 */
[----:B-1----:R-:W-:-:S02]  /*aa90*/  IABS R9, R2 ;  /* 0x0000000200097213 */ /* 0x002fc40000000000 */
[----:B------:R-:W-:-:S03]  /*aaa0*/  IADD3 R2, R0, 0x38, RZ ;  /* 0x0000003800027810 */ /* 0x000fc60007ffe0ff */
[----:B--2---:R-:W-:Y:S02]  /*aab0*/  IMAD.MOV.U32 R10, RZ, RZ, R9 ;  /* 0x000000ffff0a7224 */ /* 0x004fe400078e0009 */
[--C-:B------:R-:W-:Y:S02]  /*aac0*/  IMAD.IADD R9, R230, 0x1, -R2.reuse ;  /* 0x00000001e6097824 */ /* 0x100fe400078e0a02 */
[----:B------:R-:W-:-:S03]  /*aad0*/  IMAD.IADD R11, R229, 0x1, -R2 ;  /* 0x00000001e50b7824 */ /* 0x000fc600078e0a02 */
[----:B------:R-:W-:Y:S01]  /*aae0*/  IABS R9, R9 ;  /* 0x0000000900097213 */ /* 0x000fe20000000000 */
[----:B------:R1:W-:Y:S04]  /*aaf0*/  I2F R21, R10 ;  /* 0x0000000a00157306 */ /* 0x0003e80000201400 */
[----:B-1----:R-:W-:Y:S01]  /*ab00*/  IMAD.MOV.U32 R10, RZ, RZ, R9 ;  /* 0x000000ffff0a7224 */ /* 0x002fe200078e0009 */
        /* <DEDUP_REMOVED lines=11> */
[----:B------:R-:W-:Y:S01]  /*abc0*/  IMAD.IADD R9, R230, 0x1, -R0 ;  /* 0x00000001e6097824 */ /* 0x000fe200078e0a00 */
[----:B------:R1:W-:Y:S04]  /*abd0*/  I2F R18, R11 ;  /* 0x0000000b00127306 */ /* 0x0003e80000201400 */
[----:B------:R-:W-:-:S04]  /*abe0*/  IABS R9, R9 ;  /* 0x0000000900097213 */ /* 0x000fc80000000000 */
[----:B------:R2:W-:Y:S01]  /*abf0*/  I2F R17, R10 ;  /* 0x0000000a00117306 */ /* 0x0005e20000201400 */
[----:B-1----:R-:W-:Y:S01]  /*ac00*/  IADD3 R11, R229, -R0, RZ ;  /* 0x80000000e50b7210 */ /* 0x002fe20007ffe0ff */
[----:B--2---:R-:W-:-:S03]  /*ac10*/  IMAD.MOV.U32 R10, RZ, RZ, R9 ;  /* 0x000000ffff0a7224 */ /* 0x004fc600078e0009 */
[----:B------:R-:W-:-:S03]  /*ac20*/  IABS R9, R11 ;  /* 0x0000000b00097213 */ /* 0x000fc60000000000 */
[----:B------:R1:W-:Y:S02]  /*ac30*/  I2F R16, R10 ;  /* 0x0000000a00107306 */ /* 0x0003e40000201400 */
[----:B-1----:R-:W-:Y:S02]  /*ac40*/  IMAD.MOV.U32 R10, RZ, RZ, R9 ;  /* 0x000000ffff0a7224 */ /* 0x002fe400078e0009 */
[----:B------:R-:W-:-:S05]  /*ac50*/  IMAD.IADD R9, R228, 0x1, -R0 ;  /* 0x00000001e4097824 */ /* 0x000fca00078e0a00 */
[----:B------:R-:W-:Y:S01]  /*ac60*/  IABS R9, R9 ;  /* 0x0000000900097213 */ /* 0x000fe20000000000 */
[----:B------:R1:W-:Y:S04]  /*ac70*/  I2F R15, R10 ;  /* 0x0000000a000f7306 */ /* 0x0003e80000201400 */
[----:B-1----:R-:W-:-:S04]  /*ac80*/  IMAD.MOV.U32 R10, RZ, RZ, R9 ;  /* 0x000000ffff0a7224 */ /* 0x002fc800078e0009 */
[----:B------:R1:W-:Y:S01]  /*ac90*/  I2F R14, R10 ;  /* 0x0000000a000e7306 */ /* 0x0003e20000201400 */
[----:B------:R-:W-:Y:S02]  /*aca0*/  IMAD.IADD R11, R231, 0x1, -R0 ;  /* 0x00000001e70b7824 */ /* 0x000fe400078e0a00 */
[----:B-1----:R-:W-:-:S05]  /*acb0*/  FMUL.FTZ R10, R35, c[0x0][0x2ec] ;  /* 0x0000bb00230a7a20 */ /* 0x002fca0000410000 */
[----:B------:R1:W-:Y:S01]  /*acc0*/  MUFU.TANH R36, R10 ;  /* 0x0000000a00247308 */ /* 0x0003e20000002400 */
[----:B------:R-:W-:Y:S01]  /*acd0*/  IABS R9, R11 ;  /* 0x0000000b00097213 */ /* 0x000fe20000000000 */
[----:B-1----:R-:W-:-:S06]  /*ace0*/  FMUL.FTZ R10, R48, c[0x0][0x2ec] ;  /* 0x0000bb00300a7a20 */ /* 0x002fcc0000410000 */
[----:B------:R1:W-:Y:S02]  /*acf0*/  MUFU.TANH R35, R10 ;  /* 0x0000000a00237308 */ /* 0x0003e40000002400 */
[----:B-1----:R-:W-:-:S06]  /*ad00*/  FMUL.FTZ R10, R108, c[0x0][0x2ec] ;  /* 0x0000bb006c0a7a20 */ /* 0x002fcc0000410000 */
[----:B------:R1:W-:Y:S01]  /*ad10*/  MUFU.TANH R42, R10 ;  /* 0x0000000a002a7308 */ /* 0x0003e20000002400 */
[----:B------:R-:W-:-:S07]  /*ad20*/  FMUL.FTZ R11, R187, c[0x0][0x2ec] ;  /* 0x0000bb00bb0b7a20 */ /* 0x000fce0000410000 */
[----:B------:R2:W-:Y:S01]  /*ad30*/  I2F R13, R9 ;  /* 0x00000009000d7306 */ /* 0x0005e20000201400 */
[----:B-1----:R-:W-:-:S07]  /*ad40*/  FMUL.FTZ R10, R109, c[0x0][0x2ec] ;  /* 0x0000bb006d0a7a20 */ /* 0x002fce0000410000 */
[----:B------:R1:W-:Y:S01]  /*ad50*/  MUFU.TANH R48, R10 ;  /* 0x0000000a00307308 */ /* 0x0003e20000002400 */
[----:B--2---:R-:W-:Y:S02]  /*ad60*/  FMUL.FTZ R9, R185, c[0x0][0x2ec] ;  /* 0x0000bb00b9097a20 */ /* 0x004fe40000410000 */
[----:B-1----:R-:W-:-:S05]  /*ad70*/  FMUL.FTZ R10, R110, c[0x0][0x2ec] ;  /* 0x0000bb006e0a7a20 */ /* 0x002fca0000410000 */
[----:B------:R1:W-:Y:S08]  /*ad80*/  MUFU.TANH R41, R10 ;  /* 0x0000000a00297308 */ /* 0x0003f00000002400 */
[----:B------:R-:W2:Y:S01]  /*ad90*/  MUFU.TANH R9, R9 ;  /* 0x0000000900097308 */ /* 0x000ea20000002400 */
[----:B-1----:R-:W-:-:S07]  /*ada0*/  FMUL.FTZ R10, R111, c[0x0][0x2ec] ;  /* 0x0000bb006f0a7a20 */ /* 0x002fce0000410000 */
[----:B------:R1:W-:Y:S08]  /*adb0*/  MUFU.TANH R47, R10 ;  /* 0x0000000a002f7308 */ /* 0x0003f00000002400 */
[----:B------:R-:W3:Y:S01]  /*adc0*/  MUFU.TANH R11, R11 ;  /* 0x0000000b000b7308 */ /* 0x000ee20000002400 */
[----:B-1----:R-:W-:-:S07]  /*add0*/  FMUL.FTZ R10, R209, c[0x0][0x2ec] ;  /* 0x0000bb00d10a7a20 */ /* 0x002fce0000410000 */
[----:B------:R1:W4:Y:S01]  /*ade0*/  MUFU.TANH R40, R10 ;  /* 0x0000000a00287308 */ /* 0x0003220000002400 */
[----:B--2---:R-:W-:Y:S02]  /*adf0*/  FFMA.FTZ R12, R54, -R222, R9 ;  /* 0x800000de360c7223 */ /* 0x004fe40000010009 */
[----:B------:R-:W-:Y:S02]  /*ae00*/  FMUL.FTZ R9, R240, c[0x0][0x2ec] ;  /* 0x0000bb00f0097a20 */ /* 0x000fe40000410000 */
[----:B-1----:R-:W-:-:S04]  /*ae10*/  FMUL.FTZ R10, R46, c[0x0][0x2ec] ;  /* 0x0000bb002e0a7a20 */ /* 0x002fc80000410000 */
[----:B------:R1:W-:Y:S01]  /*ae20*/  MUFU.TANH R46, R10 ;  /* 0x0000000a002e7308 */ /* 0x0003e20000002400 */
[----:B---3--:R-:W-:Y:S02]  /*ae30*/  FFMA.FTZ R11, R51, -R222, R11 ;  /* 0x800000de330b7223 */ /* 0x008fe4000001000b */
[----:B-1----:R-:W-:-:S05]  /*ae40*/  FMUL.FTZ R10, R39, c[0x0][0x2ec] ;  /* 0x0000bb00270a7a20 */ /* 0x002fca0000410000 */
[----:B------:R1:W2:Y:S01]  /*ae50*/  MUFU.TANH R39, R10 ;  /* 0x0000000a00277308 */ /* 0x0002a20000002400 */
[----:B------:R-:W-:Y:S01]  /*ae60*/  IMAD.MOV.U32 R209, RZ, RZ, R189 ;  /* 0x000000ffffd17224 */ /* 0x000fe200078e00bd */
[----:B------:R-:W-:Y:S01]  /*ae70*/  FSEL R189, R12, -INF , !P1 ;  /* 0xff8000000cbd7808 */ /* 0x000fe20004800000 */
[----:B------:R-:W-:Y:S02]  /*ae80*/  IMAD.MOV.U32 R211, RZ, RZ, R106 ;  /* 0x000000ffffd37224 */ /* 0x000fe400078e006a */
[----:B-1----:R-:W-:-:S04]  /*ae90*/  FMUL.FTZ R10, R179, c[0x0][0x2ec] ;  /* 0x0000bb00b30a7a20 */ /* 0x002fc80000410000 */
[----:B------:R1:W3:Y:S01]  /*aea0*/  MUFU.TANH R45, R10 ;  /* 0x0000000a002d7308 */ /* 0x0002e20000002400 */
[----:B------:R-:W-:Y:S02]  /*aeb0*/  IMAD.MOV.U32 R179, RZ, RZ, R177 ;  /* 0x000000ffffb37224 */ /* 0x000fe400078e00b1 */
[----:B------:R-:W-:Y:S02]  /*aec0*/  IMAD.MOV.U32 R177, RZ, RZ, R208 ;  /* 0x000000ffffb17224 */ /* 0x000fe400078e00d0 */
[----:B------:R-:W-:Y:S02]  /*aed0*/  IMAD.MOV.U32 R208, RZ, RZ, R176 ;  /* 0x000000ffffd07224 */ /* 0x000fe400078e00b0 */
[----:B------:R-:W-:Y:S02]  /*aee0*/  IMAD.MOV.U32 R176, RZ, RZ, R206 ;  /* 0x000000ffffb07224 */ /* 0x000fe400078e00ce */
[----:B------:R-:W-:Y:S02]  /*aef0*/  IMAD.MOV.U32 R206, RZ, RZ, R196 ;  /* 0x000000ffffce7224 */ /* 0x000fe400078e00c4 */
[----:B-1----:R-:W-:-:S02]  /*af00*/  FFMA.FTZ R10, R49, -R222, R36 ;  /* 0x800000de310a7223 */ /* 0x002fc40000010024 */
[----:B------:R1:W5:Y:S01]  /*af10*/  MUFU.TANH R49, R9 ;  /* 0x0000000900317308 */ /* 0x0003620000002400 */
[----:B------:R-:W-:Y:S02]  /*af20*/  FSEL R196, R11, -INF , !P6 ;  /* 0xff8000000bc47808 */ /* 0x000fe40007000000 */
[----:B------:R-:W-:Y:S02]  /*af30*/  FSEL R54, R10, -INF , !P5 ;  /* 0xff8000000a367808 */ /* 0x000fe40006800000 */
[C---:B------:R-:W-:Y:S02]  /*af40*/  ISETP.GE.AND P1, PT, R8.reuse, R235, PT ;  /* 0x000000eb0800720c */ /* 0x040fe40003f26270 */
[C---:B------:R-:W-:Y:S02]  /*af50*/  ISETP.GE.AND P6, PT, R8.reuse, R234, PT ;  /* 0x000000ea0800720c */ /* 0x040fe40003fc6270 */
[----:B------:R-:W-:Y:S01]  /*af60*/  ISETP.GE.AND P5, PT, R8, R233, PT ;  /* 0x000000e90800720c */ /* 0x000fe20003fa6270 */
[----:B-1----:R-:W-:-:S05]  /*af70*/  FFMA.FTZ R9, R50, -R222, R35 ;  /* 0x800000de32097223 */ /* 0x002fca0000010023 */
[----:B------:R-:W-:Y:S02]  /*af80*/  FSEL R106, R9, -INF , !P0 ;  /* 0xff800000096a7808 */ /* 0x000fe40004000000 */
[C---:B------:R-:W-:Y:S02]  /*af90*/  ISETP.GE.AND P0, PT, R8.reuse, R232, PT ;  /* 0x000000e80800720c */ /* 0x040fe40003f06270 */
[C---:B------:R-:W-:Y:S02]  /*afa0*/  ISETP.LT.OR P1, PT, R8.reuse, R227, P1 ;  /* 0x000000e30800720c */ /* 0x040fe40000f21670 */
[C---:B------:R-:W-:Y:S02]  /*afb0*/  ISETP.LT.OR P6, PT, R8.reuse, R226, P6 ;  /* 0x000000e20800720c */ /* 0x040fe400037c1670 */
[C---:B------:R-:W-:Y:S02]  /*afc0*/  ISETP.LT.OR P5, PT, R8.reuse, R225, P5 ;  /* 0x000000e10800720c */ /* 0x040fe40002fa1670 */
[----:B------:R-:W-:Y:S01]  /*afd0*/  ISETP.LT.OR P0, PT, R8, R224, P0 ;  /* 0x000000e00800720c */ /* 0x000fe20000701670 */
[----:B------:R-:W-:-:S02]  /*afe0*/  FMUL.FTZ R8, R243, c[0x0][0x2ec] ;  /* 0x0000bb00f3087a20 */ /* 0x000fc40000410000 */
[----:B------:R-:W-:Y:S02]  /*aff0*/  FMUL.FTZ R35, R241, c[0x0][0x2ec] ;  /* 0x0000bb00f1237a20 */ /* 0x000fe40000410000 */
[----:B------:R1:W-:Y:S01]  /*b000*/  MUFU.TANH R50, R8 ;  /* 0x0000000800327308 */ /* 0x0003e20000002400 */
[----:B------:R-:W-:Y:S02]  /*b010*/  FMUL.FTZ R10, R242, c[0x0][0x2ec] ;  /* 0x0000bb00f20a7a20 */ /* 0x000fe40000410000 */
[-C--:B------:R-:W-:Y:S02]  /*b020*/  FFMA.FTZ R11, R67, -R222.reuse, R42 ;  /* 0x800000de430b7223 */ /* 0x080fe4000001002a */
[----:B----4-:R-:W-:-:S03]  /*b030*/  FFMA.FTZ R9, R61, -R222, R40 ;  /* 0x800000de3d097223 */ /* 0x010fc60000010028 */
[----:B------:R-:W-:Y:S01]  /*b040*/  MUFU.TANH R51, R35 ;  /* 0x0000002300337308 */ /* 0x000fe20000002400 */
[----:B-1----:R-:W-:-:S07]  /*b050*/  FMUL.FTZ R8, R204, c[0x0][0x2ec] ;  /* 0x0000bb00cc087a20 */ /* 0x002fce0000410000 */
[----:B------:R1:W-:Y:S01]  /*b060*/  MUFU.TANH R44, R10 ;  /* 0x0000000a002c7308 */ /* 0x0003e20000002400 */
[----:B------:R-:W-:Y:S01]  /*b070*/  FSEL R213, R11, -INF , !P1 ;  /* 0xff8000000bd57808 */ /* 0x000fe20004800000 */
[----:B------:R-:W-:-:S06]  /*b080*/  FMUL.FTZ R12, R249, c[0x0][0x2ec] ;  /* 0x0000bb00f90c7a20 */ /* 0x000fcc0000410000 */
[----:B------:R2:W4:Y:S01]  /*b090*/  MUFU.TANH R35, R8 ;  /* 0x0000000800237308 */ /* 0x0005220000002400 */
[----:B------:R-:W-:Y:S01]  /*b0a0*/  FMUL.FTZ R11, R206, c[0x0][0x2ec] ;  /* 0x0000bb00ce0b7a20 */ /* 0x000fe20000410000 */
[----:B------:R-:W-:Y:S01]  /*b0b0*/  FSEL R204, R9, -INF , !P5 ;  /* 0xff80000009cc7808 */ /* 0x000fe20006800000 */
[-C--:B-1----:R-:W-:Y:S01]  /*b0c0*/  FFMA.FTZ R10, R64, -R222.reuse, R41 ;  /* 0x800000de400a7223 */ /* 0x082fe20000010029 */
[----:B------:R-:W-:Y:S01]  /*b0d0*/  ISETP.GE.AND P1, PT, R7, R235, PT ;  /* 0x000000eb0700720c */ /* 0x000fe20003f26270 */
[----:B--2---:R-:W-:-:S03]  /*b0e0*/  FFMA.FTZ R8, R58, -R222, R39 ;  /* 0x800000de3a087223 */ /* 0x004fc60000010027 */
[----:B------:R-:W-:Y:S02]  /*b0f0*/  FSEL R249, R10, -INF , !P6 ;  /* 0xff8000000af97808 */ /* 0x000fe40007000000 */
[C---:B------:R-:W-:Y:S02]  /*b100*/  ISETP.GE.AND P6, PT, R7.reuse, R234, PT ;  /* 0x000000ea0700720c */ /* 0x040fe40003fc6270 */
[----:B------:R-:W-:Y:S02]  /*b110*/  FSEL R206, R8, -INF , !P0 ;  /* 0xff80000008ce7808 */ /* 0x000fe40004000000 */
[C---:B------:R-:W-:Y:S02]  /*b120*/  ISETP.GE.AND P5, PT, R7.reuse, R233, PT ;  /* 0x000000e90700720c */ /* 0x040fe40003fa6270 */
[C---:B------:R-:W-:Y:S02]  /*b130*/  ISETP.GE.AND P0, PT, R7.reuse, R232, PT ;  /* 0x000000e80700720c */ /* 0x040fe40003f06270 */
[----:B------:R-:W-:-:S02]  /*b140*/  ISETP.LT.OR P1, PT, R7, R227, P1 ;  /* 0x000000e30700720c */ /* 0x000fc40000f21670 */
[C---:B------:R-:W-:Y:S02]  /*b150*/  ISETP.LT.OR P6, PT, R7.reuse, R226, P6 ;  /* 0x000000e20700720c */ /* 0x040fe400037c1670 */
[C---:B------:R-:W-:Y:S02]  /*b160*/  ISETP.LT.OR P5, PT, R7.reuse, R225, P5 ;  /* 0x000000e10700720c */ /* 0x040fe40002fa1670 */
[----:B------:R-:W-:Y:S01]  /*b170*/  ISETP.LT.OR P0, PT, R7, R224, P0 ;  /* 0x000000e00700720c */ /* 0x000fe20000701670 */
[----:B------:R-:W-:-:S04]  /*b180*/  FMUL.FTZ R7, R211, c[0x0][0x2ec] ;  /* 0x0000bb00d3077a20 */ /* 0x000fc80000410000 */
[----:B------:R1:W-:Y:S01]  /*b190*/  MUFU.TANH R36, R7 ;  /* 0x0000000700247308 */ /* 0x0003e20000002400 */
[-C--:B------:R-:W-:Y:S02]  /*b1a0*/  FFMA.FTZ R8, R60, -R222.reuse, R46 ;  /* 0x800000de3c087223 */ /* 0x080fe4000001002e */
[-C--:B------:R-:W-:Y:S02]  /*b1b0*/  FFMA.FTZ R10, R66, -R222.reuse, R48 ;  /* 0x800000de420a7223 */ /* 0x080fe40000010030 */
[----:B------:R-:W-:-:S03]  /*b1c0*/  FFMA.FTZ R9, R63, -R222, R47 ;  /* 0x800000de3f097223 */ /* 0x000fc6000001002f */
[----:B------:R-:W2:Y:S01]  /*b1d0*/  MUFU.TANH R11, R11 ;  /* 0x0000000b000b7308 */ /* 0x000ea20000002400 */
[----:B-1----:R-:W-:-:S07]  /*b1e0*/  FMUL.FTZ R7, R245, c[0x0][0x2ec] ;  /* 0x0000bb00f5077a20 */ /* 0x002fce0000410000 */
[----:B------:R1:W1:Y:S01]  /*b1f0*/  MUFU.TANH R40, R12 ;  /* 0x0000000c00287308 */ /* 0x0002620000002400 */
[----:B------:R-:W-:-:S07]  /*b200*/  FSEL R211, R10, -INF , !P1 ;  /* 0xff8000000ad37808 */ /* 0x000fce0004800000 */
[----:B------:R3:W2:Y:S01]  /*b210*/  MUFU.TANH R39, R7 ;  /* 0x0000000700277308 */ /* 0x0006a20000002400 */
[----:B------:R-:W-:Y:S02]  /*b220*/  FSEL R245, R9, -INF , !P6 ;  /* 0xff80000009f57808 */ /* 0x000fe40007000000 */
[----:B------:R-:W-:Y:S01]  /*b230*/  ISETP.GE.AND P1, PT, R6, R235, PT ;  /* 0x000000eb0600720c */ /* 0x000fe20003f26270 */
[----:B-1----:R-:W-:Y:S01]  /*b240*/  FMUL.FTZ R12, R199, c[0x0][0x2ec] ;  /* 0x0000bb00c70c7a20 */ /* 0x002fe20000410000 */
[----:B------:R-:W-:Y:S01]  /*b250*/  FSEL R199, R8, -INF , !P5 ;  /* 0xff80000008c77808 */ /* 0x000fe20006800000 */
[----:B------:R-:W-:Y:S02]  /*b260*/  FMUL.FTZ R8, R205, c[0x0][0x2ec] ;  /* 0x0000bb00cd087a20 */ /* 0x000fe40000410000 */
[----:B---3--:R-:W-:Y:S01]  /*b270*/  FFMA.FTZ R7, R57, -R222, R45 ;  /* 0x800000de39077223 */ /* 0x008fe2000001002d */
[C---:B------:R-:W-:Y:S02]  /*b280*/  ISETP.GE.AND P6, PT, R6.reuse, R234, PT ;  /* 0x000000ea0600720c */ /* 0x040fe40003fc6270 */
[----:B------:R-:W-:-:S02]  /*b290*/  ISETP.GE.AND P5, PT, R6, R233, PT ;  /* 0x000000e90600720c */ /* 0x000fc40003fa6270 */
[----:B------:R-:W-:Y:S02]  /*b2a0*/  FSEL R205, R7, -INF , !P0 ;  /* 0xff80000007cd7808 */ /* 0x000fe40004000000 */
[C---:B------:R-:W-:Y:S02]  /*b2b0*/  ISETP.GE.AND P0, PT, R6.reuse, R232, PT ;  /* 0x000000e80600720c */ /* 0x040fe40003f06270 */
[C---:B------:R-:W-:Y:S02]  /*b2c0*/  ISETP.LT.OR P1, PT, R6.reuse, R227, P1 ;  /* 0x000000e30600720c */ /* 0x040fe40000f21670 */
[C---:B------:R-:W-:Y:S02]  /*b2d0*/  ISETP.LT.OR P6, PT, R6.reuse, R226, P6 ;  /* 0x000000e20600720c */ /* 0x040fe400037c1670 */
[C---:B------:R-:W-:Y:S02]  /*b2e0*/  ISETP.LT.OR P5, PT, R6.reuse, R225, P5 ;  /* 0x000000e10600720c */ /* 0x040fe40002fa1670 */
[----:B------:R-:W-:Y:S01]  /*b2f0*/  ISETP.LT.OR P0, PT, R6, R224, P0 ;  /* 0x000000e00600720c */ /* 0x000fe20000701670 */
[----:B------:R-:W-:Y:S01]  /*b300*/  FMUL.FTZ R6, R209, c[0x0][0x2ec] ;  /* 0x0000bb00d1067a20 */ /* 0x000fe20000410000 */
[----:B------:R-:W-:Y:S01]  /*b310*/  MUFU.TANH R42, R12 ;  /* 0x0000000c002a7308 */ /* 0x000fe20000002400 */
[----:B-----5:R-:W-:-:S02]  /*b320*/  FFMA.FTZ R9, R65, -R222, R49 ;  /* 0x800000de41097223 */ /* 0x020fc40000010031 */
[----:B----4-:R-:W-:-:S05]  /*b330*/  FFMA.FTZ R7, R59, -R222, R35 ;  /* 0x800000de3b077223 */ /* 0x010fca0000010023 */
[----:B------:R1:W3:Y:S01]  /*b340*/  MUFU.TANH R12, R8 ;  /* 0x00000008000c7308 */ /* 0x0002e20000002400 */
[----:B------:R-:W-:-:S07]  /*b350*/  FMUL.FTZ R10, R202, c[0x0][0x2ec] ;  /* 0x0000bb00ca0a7a20 */ /* 0x000fce0000410000 */
[----:B------:R2:W-:Y:S01]  /*b360*/  MUFU.TANH R41, R6 ;  /* 0x0000000600297308 */ /* 0x0005e20000002400 */
[----:B------:R-:W-:Y:S01]  /*b370*/  FSEL R209, R9, -INF , !P1 ;  /* 0xff80000009d17808 */ /* 0x000fe20004800000 */
[-C--:B-1----:R-:W-:Y:S01]  /*b380*/  FFMA.FTZ R8, R62, -R222.reuse, R44 ;  /* 0x800000de3e087223 */ /* 0x082fe2000001002c */
[----:B------:R-:W-:Y:S01]  /*b390*/  ISETP.GE.AND P1, PT, R5, R235, PT ;  /* 0x000000eb0500720c */ /* 0x000fe20003f26270 */
[----:B--2---:R-:W-:-:S03]  /*b3a0*/  FFMA.FTZ R6, R34, -R222, R11 ;  /* 0x800000de22067223 */ /* 0x004fc6000001000b */
[----:B------:R-:W-:Y:S01]  /*b3b0*/  FSEL R242, R8, -INF , !P6 ;  /* 0xff80000008f27808 */ /* 0x000fe20007000000 */
[----:B------:R-:W-:Y:S01]  /*b3c0*/  FMUL.FTZ R8, R198, c[0x0][0x2ec] ;  /* 0x0000bb00c6087a20 */ /* 0x000fe20000410000 */
[----:B------:R-:W-:Y:S02]  /*b3d0*/  FSEL R198, R7, -INF , !P5 ;  /* 0xff80000007c67808 */ /* 0x000fe40006800000 */
[----:B------:R-:W-:Y:S01]  /*b3e0*/  FSEL R202, R6, -INF , !P0 ;  /* 0xff80000006ca7808 */ /* 0x000fe20004000000 */
[----:B------:R-:W-:Y:S01]  /*b3f0*/  FMUL.FTZ R6, R179, c[0x0][0x2ec] ;  /* 0x0000bb00b3067a20 */ /* 0x000fe20000410000 */
[C---:B------:R-:W-:Y:S01]  /*b400*/  ISETP.GE.AND P5, PT, R5.reuse, R233, PT ;  /* 0x000000e90500720c */ /* 0x040fe20003fa6270 */
[----:B------:R1:W-:Y:S01]  /*b410*/  MUFU.TANH R34, R8 ;  /* 0x0000000800227308 */ /* 0x0003e20000002400 */
[C---:B------:R-:W-:Y:S02]  /*b420*/  ISETP.GE.AND P6, PT, R5.reuse, R234, PT ;  /* 0x000000ea0500720c */ /* 0x040fe40003fc6270 */
[----:B------:R-:W-:Y:S01]  /*b430*/  ISETP.LT.OR P1, PT, R5, R227, P1 ;  /* 0x000000e30500720c */ /* 0x000fe20000f21670 */
[----:B------:R-:W-:Y:S01]  /*b440*/  FMUL.FTZ R11, R177, c[0x0][0x2ec] ;  /* 0x0000bb00b10b7a20 */ /* 0x000fe20000410000 */
[----:B------:R-:W-:-:S03]  /*b450*/  ISETP.GE.AND P0, PT, R5, R232, PT ;  /* 0x000000e80500720c */ /* 0x000fc60003f06270 */
[----:B------:R2:W-:Y:S01]  /*b460*/  MUFU.TANH R9, R6 ;  /* 0x0000000600097308 */ /* 0x0005e20000002400 */
[C---:B------:R-:W-:Y:S01]  /*b470*/  ISETP.LT.OR P5, PT, R5.reuse, R225, P5 ;  /* 0x000000e10500720c */ /* 0x040fe20002fa1670 */
[----:B------:R-:W-:Y:S01]  /*b480*/  FFMA.FTZ R7, R32, -R222, R50 ;  /* 0x800000de20077223 */ /* 0x000fe20000010032 */
[----:B------:R-:W-:Y:S01]  /*b490*/  ISETP.LT.OR P6, PT, R5, R226, P6 ;  /* 0x000000e20500720c */ /* 0x000fe200037c1670 */
[----:B------:R-:W-:Y:S02]  /*b4a0*/  IMAD.MOV.U32 R177, RZ, RZ, R208 ;  /* 0x000000ffffb17224 */ /* 0x000fe400078e00d0 */
[----:B-1----:R-:W-:Y:S02]  /*b4b0*/  FFMA.FTZ R8, R33, -R222, R51 ;  /* 0x800000de21087223 */ /* 0x002fe40000010033 */
[----:B------:R-:W1:Y:S01]  /*b4c0*/  MUFU.TANH R10, R10 ;  /* 0x0000000a000a7308 */ /* 0x000e620000002400 */
[----:B------:R-:W-:Y:S01]  /*b4d0*/  IMAD.MOV.U32 R179, RZ, RZ, R194 ;  /* 0x000000ffffb37224 */ /* 0x000fe200078e00c2 */
[----:B------:R-:W-:Y:S01]  /*b4e0*/  ISETP.LT.OR P0, PT, R5, R224, P0 ;  /* 0x000000e00500720c */ /* 0x000fe20000701670 */
[-C--:B--2---:R-:W-:Y:S01]  /*b4f0*/  FFMA.FTZ R6, R30, -R222.reuse, R40 ;  /* 0x800000de1e067223 */ /* 0x084fe20000010028 */
[----:B------:R-:W-:Y:S01]  /*b500*/  FSEL R208, R8, -INF , !P1 ;  /* 0xff80000008d07808 */ /* 0x000fe20004800000 */
[----:B------:R-:W-:Y:S01]  /*b510*/  FFMA.FTZ R5, R29, -R222, R36 ;  /* 0x800000de1d057223 */ /* 0x000fe20000010024 */
[----:B------:R-:W-:-:S02]  /*b520*/  ISETP.GE.AND P1, PT, R4, R235, PT ;  /* 0x000000eb0400720c */ /* 0x000fc40003f26270 */
[----:B------:R-:W-:Y:S01]  /*b530*/  FSEL R194, R6, -INF , !P5 ;  /* 0xff80000006c27808 */ /* 0x000fe20006800000 */
[----:B------:R-:W-:Y:S01]  /*b540*/  FMUL.FTZ R6, R200, c[0x0][0x2ec] ;  /* 0x0000bb00c8067a20 */ /* 0x000fe20000410000 */
[----:B------:R-:W-:Y:S01]  /*b550*/  FSEL R240, R7, -INF , !P6 ;  /* 0xff80000007f07808 */ /* 0x000fe20007000000 */
[----:B------:R-:W-:Y:S01]  /*b560*/  FFMA.FTZ R7, R28, -R222, R39 ;  /* 0x800000de1c077223 */ /* 0x000fe20000010027 */
[C---:B------:R-:W-:Y:S01]  /*b570*/  ISETP.GE.AND P6, PT, R4.reuse, R234, PT ;  /* 0x000000ea0400720c */ /* 0x040fe20003fc6270 */
[----:B------:R3:W-:Y:S01]  /*b580*/  MUFU.TANH R29, R6 ;  /* 0x00000006001d7308 */ /* 0x0007e20000002400 */
[C---:B------:R-:W-:Y:S02]  /*b590*/  ISETP.LT.OR P1, PT, R4.reuse, R227, P1 ;  /* 0x000000e30400720c */ /* 0x040fe40000f21670 */
[----:B------:R-:W-:Y:S02]  /*b5a0*/  FSEL R200, R5, -INF , !P0 ;  /* 0xff80000005c87808 */ /* 0x000fe40004000000 */
[----:B------:R-:W-:-:S02]  /*b5b0*/  ISETP.GE.AND P5, PT, R4, R233, PT ;  /* 0x000000e90400720c */ /* 0x000fc40003fa6270 */
[C---:B------:R-:W-:Y:S01]  /*b5c0*/  ISETP.GE.AND P0, PT, R4.reuse, R232, PT ;  /* 0x000000e80400720c */ /* 0x040fe20003f06270 */
[----:B------:R-:W2:Y:S01]  /*b5d0*/  MUFU.TANH R11, R11 ;  /* 0x0000000b000b7308 */ /* 0x000ea20000002400 */
[----:B------:R-:W-:Y:S02]  /*b5e0*/  ISETP.LT.OR P6, PT, R4, R226, P6 ;  /* 0x000000e20400720c */ /* 0x000fe400037c1670 */
[----:B------:R-:W-:Y:S01]  /*b5f0*/  FSEL R45, R7, -INF , !P1 ;  /* 0xff800000072d7808 */ /* 0x000fe20004800000 */
[----:B------:R-:W-:Y:S01]  /*b600*/  FMUL.FTZ R7, R248, c[0x0][0x2ec] ;  /* 0x0000bb00f8077a20 */ /* 0x000fe20000410000 */
[----:B------:R-:W-:Y:S01]  /*b610*/  ISETP.GE.AND P1, PT, R3, R235, PT ;  /* 0x000000eb0300720c */ /* 0x000fe20003f26270 */
[-C--:B---3--:R-:W-:Y:S01]  /*b620*/  FFMA.FTZ R6, R27, -R222.reuse, R12 ;  /* 0x800000de1b067223 */ /* 0x088fe2000001000c */
[----:B------:R-:W-:Y:S01]  /*b630*/  ISETP.LT.OR P5, PT, R4, R225, P5 ;  /* 0x000000e10400720c */ /* 0x000fe20002fa1670 */
[----:B-1----:R-:W-:Y:S01]  /*b640*/  FFMA.FTZ R5, R26, -R222, R10 ;  /* 0x800000de1a057223 */ /* 0x002fe2000001000a */
[----:B------:R-:W-:Y:S01]  /*b650*/  ISETP.LT.OR P0, PT, R4, R224, P0 ;  /* 0x000000e00400720c */ /* 0x000fe20000701670 */
[-C--:B------:R-:W-:Y:S01]  /*b660*/  FFMA.FTZ R4, R25, -R222.reuse, R9 ;  /* 0x800000de19047223 */ /* 0x080fe20000010009 */
[----:B------:R-:W-:Y:S01]  /*b670*/  FSEL R44, R6, -INF , !P6 ;  /* 0xff800000062c7808 */ /* 0x000fe20007000000 */
[----:B------:R-:W-:Y:S01]  /*b680*/  FFMA.FTZ R6, R24, -R222, R42 ;  /* 0x800000de18067223 */ /* 0x000fe2000001002a */
[----:B------:R1:W3:Y:S01]  /*b690*/  MUFU.TANH R10, R7 ;  /* 0x00000007000a7308 */ /* 0x0002e20000002400 */
[C---:B------:R-:W-:Y:S01]  /*b6a0*/  ISETP.LT.OR P1, PT, R3.reuse, R227, P1 ;  /* 0x000000e30300720c */ /* 0x040fe20000f21670 */
[----:B------:R-:W-:Y:S01]  /*b6b0*/  FMUL.FTZ R8, R252, c[0x0][0x2ec] ;  /* 0x0000bb00fc087a20 */ /* 0x000fe20000410000 */
[----:B------:R-:W-:-:S02]  /*b6c0*/  ISETP.GE.AND P6, PT, R3, R234, PT ;  /* 0x000000ea0300720c */ /* 0x000fc40003fc6270 */
[----:B------:R-:W-:Y:S02]  /*b6d0*/  FSEL R248, R5, -INF , !P5 ;  /* 0xff80000005f87808 */ /* 0x000fe40006800000 */
[----:B------:R-:W-:Y:S01]  /*b6e0*/  FSEL R252, R4, -INF , !P0 ;  /* 0xff80000004fc7808 */ /* 0x000fe20004000000 */
[----:B------:R-:W-:Y:S01]  /*b6f0*/  FMUL.FTZ R4, R179, c[0x0][0x2ec] ;  /* 0x0000bb00b3047a20 */ /* 0x000fe20000410000 */
[----:B------:R-:W-:Y:S01]  /*b700*/  FSEL R42, R6, -INF , !P1 ;  /* 0xff800000062a7808 */ /* 0x000fe20004800000 */
[----:B------:R4:W-:Y:S01]  /*b710*/  MUFU.TANH R12, R8 ;  /* 0x00000008000c7308 */ /* 0x0009e20000002400 */
[----:B------:R-:W-:Y:S01]  /*b720*/  ISETP.GE.AND P5, PT, R3, R233, PT ;  /* 0x000000e90300720c */ /* 0x000fe20003fa6270 */
[----:B-1----:R-:W-:Y:S01]  /*b730*/  FMUL.FTZ R7, R251, c[0x0][0x2ec] ;  /* 0x0000bb00fb077a20 */ /* 0x002fe20000410000 */
[----:B------:R-:W-:Y:S01]  /*b740*/  ISETP.GE.AND P0, PT, R3, R232, PT ;  /* 0x000000e80300720c */ /* 0x000fe20003f06270 */
[----:B------:R-:W-:-:S04]  /*b750*/  FFMA.FTZ R5, R23, -R222, R41 ;  /* 0x800000de17057223 */ /* 0x000fc80000010029 */
[----:B------:R1:W5:Y:S01]  /*b760*/  MUFU.TANH R6, R7 ;  /* 0x0000000700067308 */ /* 0x0003620000002400 */
[C---:B------:R-:W-:Y:S02]  /*b770*/  ISETP.LT.OR P6, PT, R3.reuse, R226, P6 ;  /* 0x000000e20300720c */ /* 0x040fe400037c1670 */
[C---:B------:R-:W-:Y:S02]  /*b780*/  ISETP.LT.OR P5, PT, R3.reuse, R225, P5 ;  /* 0x000000e10300720c */ /* 0x040fe40002fa1670 */
[----:B------:R-:W-:Y:S01]  /*b790*/  ISETP.LT.OR P0, PT, R3, R224, P0 ;  /* 0x000000e00300720c */ /* 0x000fe20000701670 */
[-C--:B--2---:R-:W-:Y:S01]  /*b7a0*/  FFMA.FTZ R3, R21, -R222.reuse, R11 ;  /* 0x800000de15037223 */ /* 0x084fe2000001000b */
[----:B------:R-:W-:Y:S01]  /*b7b0*/  ISETP.GE.AND P1, PT, R2, R235, PT ;  /* 0x000000eb0200720c */ /* 0x000fe20003f26270 */
[----:B------:R2:W2:Y:S01]  /*b7c0*/  MUFU.TANH R9, R4 ;  /* 0x0000000400097308 */ /* 0x0004a20000002400 */
[----:B------:R-:W-:Y:S01]  /*b7d0*/  FSEL R35, R5, -INF , !P6 ;  /* 0xff80000005237808 */ /* 0x000fe20007000000 */
[----:B------:R-:W-:Y:S01]  /*b7e0*/  FFMA.FTZ R5, R20, -R222, R29 ;  /* 0x800000de14057223 */ /* 0x000fe2000001001d */
[----:B------:R-:W-:-:S02]  /*b7f0*/  ISETP.GE.AND P6, PT, R2, R234, PT ;  /* 0x000000ea0200720c */ /* 0x000fc40003fc6270 */
[----:B------:R-:W-:Y:S01]  /*b800*/  ISETP.LT.OR P1, PT, R2, R227, P1 ;  /* 0x000000e30200720c */ /* 0x000fe20000f21670 */
[----:B----4-:R-:W-:Y:S01]  /*b810*/  FMUL.FTZ R8, R177, c[0x0][0x2ec] ;  /* 0x0000bb00b1087a20 */ /* 0x010fe20000410000 */
[----:B------:R-:W-:Y:S01]  /*b820*/  FSEL R251, R3, -INF , !P0 ;  /* 0xff80000003fb7808 */ /* 0x000fe20004000000 */
[----:B-1----:R-:W-:Y:S01]  /*b830*/  FMUL.FTZ R7, R176, c[0x0][0x2ec] ;  /* 0x0000bb00b0077a20 */ /* 0x002fe20000410000 */
[----:B------:R-:W-:Y:S01]  /*b840*/  ISETP.GE.AND P0, PT, R2, R232, PT ;  /* 0x000000e80200720c */ /* 0x000fe20003f06270 */
[----:B--2---:R-:W-:Y:S01]  /*b850*/  FFMA.FTZ R4, R22, -R222, R34 ;  /* 0x800000de16047223 */ /* 0x004fe20000010022 */
[----:B------:R-:W-:Y:S01]  /*b860*/  ISETP.LT.OR P6, PT, R2, R226, P6 ;  /* 0x000000e20200720c */ /* 0x000fe200037c1670 */
[----:B------:R-:W-:-:S03]  /*b870*/  FMUL.FTZ R11, R247, c[0x0][0x2ec] ;  /* 0x0000bb00f70b7a20 */ /* 0x000fc60000410000 */
[----:B------:R-:W-:Y:S01]  /*b880*/  FSEL R243, R4, -INF , !P5 ;  /* 0xff80000004f37808 */ /* 0x000fe20006800000 */
[----:B---3--:R-:W-:Y:S01]  /*b890*/  FFMA.FTZ R4, R19, -R222, R10 ;  /* 0x800000de13047223 */ /* 0x008fe2000001000a */
[----:B------:R-:W-:Y:S02]  /*b8a0*/  ISETP.GE.AND P5, PT, R2, R233, PT ;  /* 0x000000e90200720c */ /* 0x000fe40003fa6270 */
[----:B------:R-:W-:Y:S02]  /*b8b0*/  FSEL R57, R5, -INF , !P1 ;  /* 0xff80000005397808 */ /* 0x000fe40004800000 */
[----:B------:R-:W-:Y:S02]  /*b8c0*/  ISETP.GE.AND P1, PT, R0, R235, PT ;  /* 0x000000eb0000720c */ /* 0x000fe40003f26270 */
[C---:B------:R-:W-:Y:S02]  /*b8d0*/  ISETP.LT.OR P5, PT, R2.reuse, R225, P5 ;  /* 0x000000e10200720c */ /* 0x040fe40002fa1670 */
[----:B------:R-:W-:Y:S01]  /*b8e0*/  ISETP.LT.OR P0, PT, R2, R224, P0 ;  /* 0x000000e00200720c */ /* 0x000fe20000701670 */
[-C--:B-----5:R-:W-:Y:S01]  /*b8f0*/  FFMA.FTZ R2, R17, -R222.reuse, R6 ;  /* 0x800000de11027223 */ /* 0x0a0fe20000010006 */
[----:B------:R-:W-:Y:S01]  /*b900*/  FSEL R21, R4, -INF , !P6 ;  /* 0xff80000004157808 */ /* 0x000fe20007000000 */
[----:B------:R-:W1:Y:S01]  /*b910*/  MUFU.TANH R8, R8 ;  /* 0x0000000800087308 */ /* 0x000e620000002400 */
[----:B------:R-:W-:Y:S01]  /*b920*/  FFMA.FTZ R6, R16, -R222, R12 ;  /* 0x800000de10067223 */ /* 0x000fe2000001000c */
[----:B------:R-:W-:Y:S01]  /*b930*/  ISETP.LT.OR P1, PT, R0, R227, P1 ;  /* 0x000000e30000720c */ /* 0x000fe20000f21670 */
[----:B------:R-:W-:-:S05]  /*b940*/  IMAD.MOV.U32 R67, RZ, RZ, R178 ;  /* 0x000000ffff437224 */ /* 0x000fca00078e00b2 */
[----:B------:R-:W2:Y:S01]  /*b950*/  MUFU.TANH R7, R7 ;  /* 0x0000000700077308 */ /* 0x000ea20000002400 */
[----:B------:R-:W-:Y:S01]  /*b960*/  FFMA.FTZ R3, R18, -R222, R9 ;  /* 0x800000de12037223 */ /* 0x000fe20000010009 */
[----:B------:R-:W-:-:S06]  /*b970*/  FSEL R30, R6, -INF , !P1 ;  /* 0xff800000061e7808 */ /* 0x000fcc0004800000 */
[----:B------:R-:W3:Y:S01]  /*b980*/  MUFU.TANH R4, R11 ;  /* 0x0000000b00047308 */ /* 0x000ee20000002400 */
[----:B------:R-:W-:Y:S02]  /*b990*/  ISETP.GT.AND P1, PT, R67, R244, PT ;  /* 0x000000f44300720c */ /* 0x000fe40003f24270 */
[----:B------:R-:W-:Y:S02]  /*b9a0*/  FSEL R241, R3, -INF , !P5 ;  /* 0xff80000003f17808 */ /* 0x000fe40006800000 */
[----:B------:R-:W-:Y:S02]  /*b9b0*/  FSEL R247, R2, -INF , !P0 ;  /* 0xff80000002f77808 */ /* 0x000fe40004000000 */
[C---:B------:R-:W-:Y:S02]  /*b9c0*/  ISETP.GE.AND P6, PT, R0.reuse, R234, PT ;  /* 0x000000ea0000720c */ /* 0x040fe40003fc6270 */
[C---:B------:R-:W-:Y:S02]  /*b9d0*/  ISETP.GE.AND P5, PT, R0.reuse, R233, PT ;  /* 0x000000e90000720c */ /* 0x040fe40003fa6270 */
[C---:B------:R-:W-:Y:S01]  /*b9e0*/  ISETP.GE.AND P0, PT, R0.reuse, R232, PT ;  /* 0x000000e80000720c */ /* 0x040fe20003f06270 */
[----:B-1----:R-:W-:Y:S01]  /*b9f0*/  FFMA.FTZ R3, R15, -R222, R8 ;  /* 0x800000de0f037223 */ /* 0x002fe20000010008 */
[----:B------:R-:W-:Y:S01]  /*ba00*/  ISETP.LT.OR P6, PT, R0, R226, P6 ;  /* 0x000000e20000720c */ /* 0x000fe200037c1670 */
[----:B--2---:R-:W-:Y:S01]  /*ba10*/  FFMA.FTZ R2, R14, -R222, R7 ;  /* 0x800000de0e027223 */ /* 0x004fe20000010007 */
[----:B------:R-:W-:-:S02]  /*ba20*/  ISETP.LT.OR P5, PT, R0, R225, P5 ;  /* 0x000000e10000720c */ /* 0x000fc40002fa1670 */
[----:B------:R-:W-:Y:S01]  /*ba30*/  ISETP.LT.OR P0, PT, R0, R224, P0 ;  /* 0x000000e00000720c */ /* 0x000fe20000701670 */
[----:B---3--:R-:W-:Y:S01]  /*ba40*/  FFMA.FTZ R0, R13, -R222, R4 ;  /* 0x800000de0d007223 */ /* 0x008fe20000010004 */
[----:B------:R-:W-:Y:S02]  /*ba50*/  FSEL R33, R3, -INF , !P6 ;  /* 0xff80000003217808 */ /* 0x000fe40007000000 */
[----:B------:R-:W-:Y:S02]  /*ba60*/  FSEL R214, R2, -INF , !P5 ;  /* 0xff80000002d67808 */ /* 0x000fe40006800000 */
[----:B------:R-:W-:Y:S01]  /*ba70*/  FSEL R244, R0, -INF , !P0 ;  /* 0xff80000000f47808 */ /* 0x000fe20004000000 */
[----:B------:R-:W-:Y:S05]  /*ba80*/  @!P1 BRA `(.L_x_1002) ;  /* 0x000003d000009947 */ /* 0x000fea0003800000 */
[----:B------:R-:W2:Y:S04]  /*ba90*/  LDL R180, [R1+0x28] ;  /* 0x0000280001b47983 */ /* 0x000ea80000100800 */
        /* <DEDUP_REMOVED lines=58> */
.L_x_1004:
[----:B------:R-:W-:Y:S05]  /*be40*/  BSYNC B0 ;  /* 0x0000000000007941 */ /* 0x000fea0003800000 */
.L_x_1003:
[----:B------:R-:W0:Y:S02]  /*be50*/  LDGDEPBAR ;  /* 0x00000000000079af */ /* 0x000e240000000000 */
.L_x_1002:
[----:B-1----:R-:W2:Y:S01]  /*be60*/  LDL.LU R6, [R1+0x24] ;  /* 0x0000240001067983 */ /* 0x002ea20000300800 */
[----:B------:R-:W-:Y:S02]  /*be70*/  FMNMX.FTZ R0, R103, R55, !PT ;  /* 0x0000003767007209 */ /* 0x000fe40007810000 */
[----:B------:R-:W-:Y:S01]  /*be80*/  MOV R10, R101 ;  /* 0x00000065000a7202 */ /* 0x000fe20000000f00 */
[----:B------:R-:W-:Y:S01]  /*be90*/  STL [R1+0x78], R220 ;  /* 0x000078dc01007387 */ /* 0x000fe20000100800 */
[----:B------:R-:W-:Y:S02]  /*bea0*/  FMNMX.FTZ R0, R52, R0, !PT ;  /* 0x0000000034007209 */ /* 0x000fe40007810000 */
[----:B------:R-:W-:Y:S01]  /*beb0*/  MOV R11, R100 ;  /* 0x00000064000b7202 */ /* 0x000fe20000000f00 */
[----:B------:R-:W-:Y:S01]  /*bec0*/  STL [R1+0x74], R219 ;  /* 0x000074db01007387 */ /* 0x000fe20000100800 */
[----:B------:R-:W-:-:S03]  /*bed0*/  FMNMX.FTZ R0, R37, R0, !PT ;  /* 0x0000000025007209 */ /* 0x000fc60007810000 */
[----:B------:R-:W-:Y:S01]  /*bee0*/  STL [R1+0x70], R217 ;  /* 0x000070d901007387 */ /* 0x000fe20000100800 */
        /* <DEDUP_REMOVED lines=33> */
[----:B------:R-:W3:Y:S01]  /*c100*/  SHFL.BFLY PT, R3, R2, 0x2, 0x1f ;  /* 0x0c401f0002037f89 */ /* 0x000ee200000e0000 */
[----:B-1----:R-:W-:-:S05]  /*c110*/  FMNMX.FTZ R0, R0, R4, !PT ;  /* 0x0000000400007209 */ /* 0x002fca0007810000 */
[----:B------:R-:W1:Y:S01]  /*c120*/  SHFL.BFLY PT, R4, R0, 0x1, 0x1f ;  /* 0x0c201f0000047f89 */ /* 0x000e6200000e0000 */
[----:B---3--:R-:W-:-:S05]  /*c130*/  FMNMX.FTZ R2, R2, R3, !PT ;  /* 0x0000000302027209 */ /* 0x008fca0007810000 */
[----:B------:R-:W3:Y:S01]  /*c140*/  SHFL.BFLY PT, R3, R2, 0x1, 0x1f ;  /* 0x0c201f0002037f89 */ /* 0x000ee200000e0000 */
[----:B-1----:R-:W-:-:S04]  /*c150*/  FMNMX.FTZ R58, R0, R4, !PT ;  /* 0x00000004003a7209 */ /* 0x002fc80007810000 */
[C---:B------:R-:W-:Y:S01]  /*c160*/  FSETP.NEU.FTZ.AND P5, PT, R58.reuse, -INF , PT ;  /* 0xff8000003a00780b */ /* 0x040fe20003fbd000 */
[C---:B------:R-:W-:Y:S01]  /*c170*/  FMUL.FTZ R8, R58.reuse, c[0x0][0x23c] ;  /* 0x00008f003a087a20 */ /* 0x040fe20000410000 */
[----:B------:R-:W-:Y:S02]  /*c180*/  STL [R1+0x4], R58 ;  /* 0x0000043a01007387 */ /* 0x000fe40000100800 */
[----:B------:R-:W-:Y:S02]  /*c190*/  FSEL R5, R58, RZ, P5 ;  /* 0x000000ff3a057208 */ /* 0x000fe40002800000 */
[----:B------:R-:W-:-:S03]  /*c1a0*/  FSEL R8, R8, RZ, P5 ;  /* 0x000000ff08087208 */ /* 0x000fc60002800000 */
[----:B------:R-:W-:Y:S01]  /*c1b0*/  FADD.FTZ R5, R103, -R5 ;  /* 0x8000000567057221 */ /* 0x000fe20000010000 */
[----:B------:R-:W-:Y:S01]  /*c1c0*/  MOV R103, R45 ;  /* 0x0000002d00677202 */ /* 0x000fe20000000f00 */
[----:B------:R-:W-:Y:S01]  /*c1d0*/  FFMA.FTZ R0, R55, c[0x0][0x23c], -R8 ;  /* 0x00008f0037007a23 */ /* 0x000fe20000010808 */
[----:B------:R-:W-:Y:S01]  /*c1e0*/  MOV R55, R21 ;  /* 0x0000001500377202 */ /* 0x000fe20000000f00 */
[----:B------:R-:W-:Y:S01]  /*c1f0*/  FMUL.FTZ R101, R5, c[0x0][0x23c] ;  /* 0x00008f0005657a20 */ /* 0x000fe20000410000 */
[----:B---3--:R-:W-:Y:S01]  /*c200*/  FMNMX.FTZ R40, R2, R3, !PT ;  /* 0x0000000302287209 */ /* 0x008fe20007810000 */
[----:B------:R1:W-:Y:S01]  /*c210*/  MUFU.EX2 R32, R0 ;  /* 0x0000000000207308 */ /* 0x0003e20000000800 */
[----:B------:R-:W-:Y:S01]  /*c220*/  FMNMX.FTZ R2, R105, R238, !PT ;  /* 0x000000ee69027209 */ /* 0x000fe20007810000 */
[----:B------:R-:W-:Y:S01]  /*c230*/  LDSM.16.MT88.4 R20, [R216+0xa000] ;  /* 0x00a00000d814783b */ /* 0x000fe20000004200 */
[C---:B------:R-:W-:Y:S01]  /*c240*/  FSETP.NEU.FTZ.AND P0, PT, R40.reuse, -INF , PT ;  /* 0xff8000002800780b */ /* 0x040fe20003f1d000 */
[----:B------:R-:W-:Y:S01]  /*c250*/  FMUL.FTZ R3, R40, c[0x0][0x23c] ;  /* 0x00008f0028037a20 */ /* 0x000fe20000410000 */
[----:B------:R-:W-:Y:S01]  /*c260*/  FMNMX.FTZ R4, R236, R2, !PT ;  /* 0x00000002ec047209 */ /* 0x000fe20007810000 */
[----:B------:R-:W-:Y:S01]  /*c270*/  STL [R1+0x8], R40 ;  /* 0x0000082801007387 */ /* 0x000fe20000100800 */
[----:B------:R-:W-:Y:S01]  /*c280*/  FMNMX.FTZ R2, R104, R239, !PT ;  /* 0x000000ef68027209 */ /* 0x000fe20007810000 */
[----:B------:R-:W3:Y:S01]  /*c290*/  MUFU.EX2 R101, R101 ;  /* 0x0000006500657308 */ /* 0x000ee20000000800 */
[----:B------:R-:W-:-:S02]  /*c2a0*/  FSEL R3, R3, RZ, P0 ;  /* 0x000000ff03037208 */ /* 0x000fc40000000000 */
[----:B------:R-:W-:Y:S02]  /*c2b0*/  FMNMX.FTZ R4, R192, R4, !PT ;  /* 0x00000004c0047209 */ /* 0x000fe40007810000 */
[----:B------:R-:W-:Y:S02]  /*c2c0*/  FMNMX.FTZ R2, R237, R2, !PT ;  /* 0x00000002ed027209 */ /* 0x000fe40007810000 */
[----:B------:R-:W-:Y:S01]  /*c2d0*/  FMNMX.FTZ R4, R188, R4, !PT ;  /* 0x00000004bc047209 */ /* 0x000fe20007810000 */
[----:B-1----:R-:W-:Y:S01]  /*c2e0*/  FFMA.FTZ R0, R52, c[0x0][0x23c], -R8 ;  /* 0x00008f0034007a23 */ /* 0x002fe20000010808 */
[----:B------:R-:W-:Y:S02]  /*c2f0*/  FMNMX.FTZ R2, R193, R2, !PT ;  /* 0x00000002c1027209 */ /* 0x000fe40007810000 */
[----:B------:R-:W-:Y:S01]  /*c300*/  FMNMX.FTZ R4, R212, R4, !PT ;  /* 0x00000004d4047209 */ /* 0x000fe20007810000 */
[----:B------:R1:W-:Y:S01]  /*c310*/  MUFU.EX2 R34, R0 ;  /* 0x0000000000227308 */ /* 0x0003e20000000800 */
[----:B------:R-:W-:-:S02]  /*c320*/  FMNMX.FTZ R2, R190, R2, !PT ;  /* 0x00000002be027209 */ /* 0x000fc40007810000 */
[----:B------:R-:W-:Y:S01]  /*c330*/  FMNMX.FTZ R4, R210, R4, !PT ;  /* 0x00000004d2047209 */ /* 0x000fe20007810000 */
[-C--:B---3--:R-:W-:Y:S01]  /*c340*/  FMUL.FTZ R168, R168, R101.reuse ;  /* 0x00000065a8a87220 */ /* 0x088fe20000410000 */
[----:B------:R-:W-:Y:S01]  /*c350*/  FMNMX.FTZ R2, R250, R2, !PT ;  /* 0x00000002fa027209 */ /* 0x000fe20007810000 */
[-C--:B------:R-:W-:Y:S01]  /*c360*/  FMUL.FTZ R169, R169, R101.reuse ;  /* 0x00000065a9a97220 */ /* 0x080fe20000410000 */
[----:B------:R-:W-:Y:S01]  /*c370*/  FMNMX.FTZ R4, R207, R4, !PT ;  /* 0x00000004cf047209 */ /* 0x000fe20007810000 */
[-C--:B------:R-:W-:Y:S01]  /*c380*/  FMUL.FTZ R72, R72, R101.reuse ;  /* 0x0000006548487220 */ /* 0x080fe20000410000 */
[----:B------:R-:W-:Y:S01]  /*c390*/  FMNMX.FTZ R2, R246, R2, !PT ;  /* 0x00000002f6027209 */ /* 0x000fe20007810000 */
[-C--:B------:R-:W-:Y:S01]  /*c3a0*/  FMUL.FTZ R73, R73, R101.reuse ;  /* 0x0000006549497220 */ /* 0x080fe20000410000 */
[----:B------:R-:W-:Y:S01]  /*c3b0*/  FMNMX.FTZ R5, R189, R4, !PT ;  /* 0x00000004bd057209 */ /* 0x000fe20007810000 */
[-C--:B------:R-:W-:Y:S01]  /*c3c0*/  FMUL.FTZ R120, R120, R101.reuse ;  /* 0x0000006578787220 */ /* 0x080fe20000410000 */
[----:B------:R-:W-:Y:S01]  /*c3d0*/  MOV R52, R44 ;  /* 0x0000002c00347202 */ /* 0x000fe20000000f00 */
[----:B------:R-:W-:Y:S01]  /*c3e0*/  FMUL.FTZ R121, R121, R101 ;  /* 0x0000006579797220 */ /* 0x000fe20000410000 */
[----:B------:R-:W3:Y:S01]  /*c3f0*/  LDSM.16.MT88.4 R44, [R216+0xb000] ;  /* 0x00b00000d82c783b */ /* 0x000ee20000004200 */
[----:B-1----:R-:W-:-:S02]  /*c400*/  FFMA.FTZ R0, R37, c[0x0][0x23c], -R8 ;  /* 0x00008f0025007a23 */ /* 0x002fc40000010808 */
[-C--:B------:R-:W-:Y:S02]  /*c410*/  FMUL.FTZ R148, R148, R101.reuse ;  /* 0x0000006594947220 */ /* 0x080fe40000410000 */
[----:B------:R1:W-:Y:S01]  /*c420*/  MUFU.EX2 R41, R0 ;  /* 0x0000000000297308 */ /* 0x0003e20000000800 */
        /* <DEDUP_REMOVED lines=8> */
[----:B-1----:R-:W-:Y:S02]  /*c4b0*/  FFMA.FTZ R0, R31, c[0x0][0x23c], -R8 ;  /* 0x00008f001f007a23 */ /* 0x002fe40000010808 */
[-C--:B------:R-:W-:Y:S02]  /*c4c0*/  FMUL.FTZ R133, R133, R101.reuse ;  /* 0x0000006585857220 */ /* 0x080fe40000410000 */
[----:B------:R1:W-:Y:S01]  /*c4d0*/  MUFU.EX2 R28, R0 ;  /* 0x00000000001c7308 */ /* 0x0003e20000000800 */
        /* <DEDUP_REMOVED lines=8> */
[----:B-1----:R-:W-:-:S04]  /*c560*/  FFMA.FTZ R0, R56, c[0x0][0x23c], -R3 ;  /* 0x00008f0038007a23 */ /* 0x002fc80000010803 */
[----:B------:R1:W-:Y:S02]  /*c570*/  MUFU.EX2 R217, R0 ;  /* 0x0000000000d97308 */ /* 0x0003e40000000800 */
[----:B-1----:R-:W-:-:S06]  /*c580*/  FFMA.FTZ R0, R53, c[0x0][0x23c], -R3 ;  /* 0x00008f0035007a23 */ /* 0x002fcc0000010803 */
[----:B------:R1:W-:Y:S02]  /*c590*/  MUFU.EX2 R29, R0 ;  /* 0x00000000001d7308 */ /* 0x0003e40000000800 */
[----:B-1----:R-:W-:-:S06]  /*c5a0*/  FFMA.FTZ R0, R43, c[0x0][0x23c], -R3 ;  /* 0x00008f002b007a23 */ /* 0x002fcc0000010803 */
[----:B------:R1:W-:Y:S02]  /*c5b0*/  MUFU.EX2 R220, R0 ;  /* 0x0000000000dc7308 */ /* 0x0003e40000000800 */
[----:B-1----:R-:W-:Y:S02]  /*c5c0*/  FFMA.FTZ R0, R38, c[0x0][0x23c], -R3 ;  /* 0x00008f0026007a23 */ /* 0x002fe40000010803 */
[----:B------:R-:W-:Y:S04]  /*c5d0*/  LDSM.16.MT88.4 R36, [R218+0xb000] ;  /* 0x00b00000da24783b */ /* 0x000fe80000004200 */
[----:B------:R1:W4:Y:S02]  /*c5e0*/  MUFU.EX2 R31, R0 ;  /* 0x00000000001f7308 */ /* 0x0003240000000800 */
[----:B-1----:R-:W-:-:S02]  /*c5f0*/  FSEL R0, R40, RZ, P0 ;  /* 0x000000ff28007208 */ /* 0x002fc40000000000 */
[----:B----4-:R-:W-:Y:S02]  /*c600*/  F2FP.PACK_AB R7, R31, R220 ;  /* 0x000000dc1f07723e */ /* 0x010fe400000000ff */
[----:B--2---:R-:W-:Y:S01]  /*c610*/  MOV R53, R6 ;  /* 0x0000000600357202 */ /* 0x004fe20000000f00 */
[----:B------:R-:W-:Y:S01]  /*c620*/  FADD.FTZ R4, R102, -R0 ;  /* 0x8000000066047221 */ /* 0x000fe20000010000 */
[----:B------:R-:W-:Y:S02]  /*c630*/  FMNMX.FTZ R0, R215, R2, !PT ;  /* 0x00000002d7007209 */ /* 0x000fe40007810000 */
[----:B------:R-:W-:Y:S01]  /*c640*/  FMNMX.FTZ R2, R213, R5, !PT ;  /* 0x00000005d5027209 */ /* 0x000fe20007810000 */
[----:B------:R-:W-:Y:S01]  /*c650*/  FMUL.FTZ R4, R4, c[0x0][0x23c] ;  /* 0x00008f0004047a20 */ /* 0x000fe20000410000 */
[----:B------:R-:W-:Y:S02]  /*c660*/  FMNMX.FTZ R0, R196, R0, !PT ;  /* 0x00000000c4007209 */ /* 0x000fe40007810000 */
[----:B------:R-:W-:Y:S01]  /*c670*/  FMNMX.FTZ R2, R211, R2, !PT ;  /* 0x00000002d3027209 */ /* 0x000fe20007810000 */
[----:B------:R-:W1:Y:S01]  /*c680*/  MUFU.EX2 R100, R4 ;  /* 0x0000000400647308 */ /* 0x000e620000000800 */
[----:B------:R-:W-:-:S02]  /*c690*/  FMNMX.FTZ R0, R249, R0, !PT ;  /* 0x00000000f9007209 */ /* 0x000fc40007810000 */
[----:B------:R-:W-:Y:S02]  /*c6a0*/  FMNMX.FTZ R2, R209, R2, !PT ;  /* 0x00000002d1027209 */ /* 0x000fe40007810000 */
[----:B------:R-:W-:Y:S02]  /*c6b0*/  FMNMX.FTZ R0, R245, R0, !PT ;  /* 0x00000000f5007209 */ /* 0x000fe40007810000 */
[----:B------:R-:W-:Y:S02]  /*c6c0*/  FMNMX.FTZ R2, R208, R2, !PT ;  /* 0x00000002d0027209 */ /* 0x000fe40007810000 */
[----:B------:R-:W-:Y:S02]  /*c6d0*/  FMNMX.FTZ R0, R242, R0, !PT ;  /* 0x00000000f2007209 */ /* 0x000fe40007810000 */
[----:B------:R-:W-:Y:S02]  /*c6e0*/  FMNMX.FTZ R2, R103, R2, !PT ;  /* 0x0000000267027209 */ /* 0x000fe40007810000 */
[----:B------:R-:W-:-:S02]  /*c6f0*/  FMNMX.FTZ R0, R240, R0, !PT ;  /* 0x00000000f0007209 */ /* 0x000fc40007810000 */
[----:B------:R-:W-:Y:S01]  /*c700*/  FMNMX.FTZ R2, R42, R2, !PT ;  /* 0x000000022a027209 */ /* 0x000fe20007810000 */
[----:B-1----:R-:W-:Y:S01]  /*c710*/  FMUL.FTZ R170, R170, R100 ;  /* 0x00000064aaaa7220 */ /* 0x002fe20000410000 */
[----:B------:R-:W-:Y:S01]  /*c720*/  FMNMX.FTZ R0, R52, R0, !PT ;  /* 0x0000000034007209 */ /* 0x000fe20007810000 */
[----:B------:R-:W-:Y:S01]  /*c730*/  FMUL.FTZ R171, R171, R100 ;  /* 0x00000064abab7220 */ /* 0x000fe20000410000 */
[----:B------:R-:W-:Y:S01]  /*c740*/  FMNMX.FTZ R2, R57, R2, !PT ;  /* 0x0000000239027209 */ /* 0x000fe20007810000 */
[----:B------:R-:W-:Y:S01]  /*c750*/  FMUL.FTZ R74, R74, R100 ;  /* 0x000000644a4a7220 */ /* 0x000fe20000410000 */
[----:B------:R-:W-:Y:S01]  /*c760*/  FMNMX.FTZ R9, R35, R0, !PT ;  /* 0x0000000023097209 */ /* 0x000fe20007810000 */
[----:B------:R-:W-:Y:S01]  /*c770*/  FMUL.FTZ R75, R75, R100 ;  /* 0x000000644b4b7220 */ /* 0x000fe20000410000 */
[----:B------:R-:W-:Y:S01]  /*c780*/  FMNMX.FTZ R0, R30, R2, !PT ;  /* 0x000000021e007209 */ /* 0x000fe20007810000 */
[----:B------:R-:W-:Y:S01]  /*c790*/  FMUL.FTZ R122, R122, R100 ;  /* 0x000000647a7a7220 */ /* 0x000fe20000410000 */
[----:B------:R-:W-:Y:S01]  /*c7a0*/  F2FP.PACK_AB R4, R34, R32 ;  /* 0x000000202204723e */ /* 0x000fe200000000ff */
[-C--:B------:R-:W-:Y:S01]  /*c7b0*/  FMUL.FTZ R123, R123, R100.reuse ;  /* 0x000000647b7b7220 */ /* 0x080fe20000410000 */
[----:B------:R-:W-:Y:S01]  /*c7c0*/  F2FP.PACK_AB R5, R29, R217 ;  /* 0x000000d91d05723e */ /* 0x000fe200000000ff */
[----:B------:R-:W1:Y:S01]  /*c7d0*/  SHFL.BFLY PT, R2, R0, 0x2, 0x1f ;  /* 0x0c401f0000027f89 */ /* 0x000e6200000e0000 */
[----:B------:R-:W-:Y:S01]  /*c7e0*/  F2FP.PACK_AB R6, R28, R41 ;  /* 0x000000291c06723e */ /* 0x000fe200000000ff */
[----:B------:R-:W-:-:S02]  /*c7f0*/  FMUL.FTZ R150, R150, R100 ;  /* 0x0000006496967220 */ /* 0x000fc40000410000 */
[-C--:B------:R-:W-:Y:S02]  /*c800*/  FMUL.FTZ R151, R151, R100.reuse ;  /* 0x0000006497977220 */ /* 0x080fe40000410000 */
[-C--:B------:R-:W-:Y:S02]  /*c810*/  FMUL.FTZ R154, R154, R100.reuse ;  /* 0x000000649a9a7220 */ /* 0x080fe40000410000 */
[C---:B------:R-:W-:Y:S01]  /*c820*/  HMMA.16816.F32 R108, R4.reuse, R50, R168 ;  /* 0x00000032046c723c */ /* 0x040fe200000018a8 */
[-C--:B------:R-:W-:Y:S02]  /*c830*/  FMUL.FTZ R155, R155, R100.reuse ;  /* 0x000000649b9b7220 */ /* 0x080fe40000410000 */
[-C--:B------:R-:W-:Y:S02]  /*c840*/  FMUL.FTZ R166, R166, R100.reuse ;  /* 0x00000064a6a67220 */ /* 0x080fe40000410000 */
[-C--:B------:R-:W-:Y:S02]  /*c850*/  FMUL.FTZ R167, R167, R100.reuse ;  /* 0x00000064a7a77220 */ /* 0x080fe40000410000 */
[-C--:B------:R-:W-:Y:S01]  /*c860*/  FMUL.FTZ R118, R118, R100.reuse ;  /* 0x0000006476767220 */ /* 0x080fe20000410000 */
[----:B---3--:R-:W-:Y:S01]  /*c870*/  HMMA.16816.F32 R168, R4, R44, R72 ;  /* 0x0000002c04a8723c */ /* 0x008fe20000001848 */
[----:B------:R-:W-:-:S02]  /*c880*/  FMUL.FTZ R119, R119, R100 ;  /* 0x0000006477777220 */ /* 0x000fc40000410000 */
[-C--:B------:R-:W-:Y:S02]  /*c890*/  FMUL.FTZ R134, R134, R100.reuse ;  /* 0x0000006486867220 */ /* 0x080fe40000410000 */
[-C--:B------:R-:W-:Y:S02]  /*c8a0*/  FMUL.FTZ R135, R135, R100.reuse ;  /* 0x0000006487877220 */ /* 0x080fe40000410000 */
[----:B------:R-:W-:Y:S01]  /*c8b0*/  MOV R73, R29 ;  /* 0x0000001d00497202 */ /* 0x000fe20000000f00 */
[----:B------:R-:W-:Y:S01]  /*c8c0*/  FMUL.FTZ R138, R138, R100 ;  /* 0x000000648a8a7220 */ /* 0x000fe20000410000 */
[----:B-1----:R-:W-:Y:S01]  /*c8d0*/  FMNMX.FTZ R0, R0, R2, !PT ;  /* 0x0000000200007209 */ /* 0x002fe20007810000 */
[-C--:B------:R-:W-:Y:S01]  /*c8e0*/  FMUL.FTZ R139, R139, R100.reuse ;  /* 0x000000648b8b7220 */ /* 0x080fe20000410000 */
[----:B------:R-:W-:Y:S01]  /*c8f0*/  FMNMX.FTZ R2, R55, R9, !PT ;  /* 0x0000000937027209 */ /* 0x000fe20007810000 */
[----:B------:R-:W-:Y:S01]  /*c900*/  FMUL.FTZ R78, R78, R100 ;  /* 0x000000644e4e7220 */ /* 0x000fe20000410000 */
[----:B------:R-:W-:Y:S01]  /*c910*/  MOV R29, R10 ;  /* 0x0000000a001d7202 */ /* 0x000fe20000000f00 */
[----:B------:R-:W1:Y:S01]  /*c920*/  SHFL.BFLY PT, R9, R0, 0x1, 0x1f ;  /* 0x0c201f0000097f89 */ /* 0x000e6200000e0000 */
[----:B------:R-:W-:Y:S01]  /*c930*/  FMNMX.FTZ R2, R33, R2, !PT ;  /* 0x0000000221027209 */ /* 0x000fe20007810000 */
[-C--:B------:R-:W-:Y:S01]  /*c940*/  FMUL.FTZ R79, R79, R100.reuse ;  /* 0x000000644f4f7220 */ /* 0x080fe20000410000 */
[----:B------:R-:W-:Y:S01]  /*c950*/  HMMA.16816.F32 R24, R4, R18, R120 ;  /* 0x000000120418723c */ /* 0x000fe20000001878 */
[-C--:B------:R-:W-:Y:S01]  /*c960*/  FMUL.FTZ R90, R90, R100.reuse ;  /* 0x000000645a5a7220 */ /* 0x080fe20000410000 */
[----:B------:R-:W-:Y:S01]  /*c970*/  MOV R72, R67 ;  /* 0x0000004300487202 */ /* 0x000fe20000000f00 */
[----:B------:R-:W2:Y:S01]  /*c980*/  SHFL.BFLY PT, R10, R2, 0x2, 0x1f ;  /* 0x0c401f00020a7f89 */ /* 0x000ea200000e0000 */
[-C--:B------:R-:W-:Y:S01]  /*c990*/  FMUL.FTZ R91, R91, R100.reuse ;  /* 0x000000645b5b7220 */ /* 0x080fe20000410000 */
[----:B------:R-:W-:Y:S01]  /*c9a0*/  MOV R74, R57 ;  /* 0x00000039004a7202 */ /* 0x000fe20000000f00 */
[----:B------:R-:W-:-:S02]  /*c9b0*/  FMUL.FTZ R94, R94, R100 ;  /* 0x000000645e5e7220 */ /* 0x000fc40000410000 */
[----:B------:R-:W-:Y:S01]  /*c9c0*/  FMUL.FTZ R95, R95, R100 ;  /* 0x000000645f5f7220 */ /* 0x000fe20000410000 */
[----:B------:R-:W-:Y:S01]  /*c9d0*/  HMMA.16816.F32 R180, R4, R20, R148 ;  /* 0x0000001404b4723c */ /* 0x000fe20000001894 */
[----:B------:R-:W-:-:S07]  /*c9e0*/  IMAD.MOV.U32 R75, RZ, RZ, R58 ;  /* 0x000000ffff4b7224 */ /* 0x000fce00078e003a */
[----:B------:R-:W-:Y:S01]  /*c9f0*/  HMMA.16816.F32 R120, R4, R22, R152 ;  /* 0x000000160478723c */ /* 0x000fe20000001898 */
[----:B-1----:R-:W-:Y:S01]  /*ca00*/  FMNMX.FTZ R56, R0, R9, !PT ;  /* 0x0000000900387209 */ /* 0x002fe20007810000 */
[----:B------:R-:W-:-:S06]  /*ca10*/  FFMA.FTZ R9, R195, c[0x0][0x23c], -R8 ;  /* 0x00008f00c3097a23 */ /* 0x000fcc0000010808 */
[----:B------:R-:W-:Y:S01]  /*ca20*/  HMMA.16816.F32 R176, R4, R48, R164 ;  /* 0x0000003004b0723c */ /* 0x000fe200000018a4 */
[----:B------:R-:W-:Y:S01]  /*ca30*/  FMUL.FTZ R0, R56, c[0x0][0x23c] ;  /* 0x00008f0038007a20 */ /* 0x000fe20000410000 */
[----:B--2---:R-:W-:Y:S01]  /*ca40*/  FMNMX.FTZ R2, R2, R10, !PT ;  /* 0x0000000a02027209 */ /* 0x004fe20007810000 */
[----:B------:R-:W-:Y:S01]  /*ca50*/  STL [R1+0x14], R56 ;  /* 0x0000143801007387 */ /* 0x000fe20000100800 */
[----:B------:R-:W-:-:S04]  /*ca60*/  FSETP.NEU.FTZ.AND P5, PT, R56, -INF , PT ;  /* 0xff8000003800780b */ /* 0x000fc80003fbd000 */
[----:B------:R-:W-:Y:S01]  /*ca70*/  HMMA.16816.F32 R116, R4, R16, R116 ;  /* 0x000000100474723c */ /* 0x000fe20000001874 */
[----:B------:R-:W-:-:S07]  /*ca80*/  FSEL R0, R0, RZ, P5 ;  /* 0x000000ff00007208 */ /* 0x000fce0002800000 */
[C---:B------:R-:W-:Y:S08]  /*ca90*/  HMMA.16816.F32 R132, R4.reuse, R12, R132 ;  /* 0x0000000c0484723c */ /* 0x040ff00000001884 */
[C---:B------:R-:W-:Y:S08]  /*caa0*/  HMMA.16816.F32 R184, R4.reuse, R14, R136 ;  /* 0x0000000e04b8723c */ /* 0x040ff00000001888 */
[C---:B------:R-:W-:Y:S08]  /*cab0*/  HMMA.16816.F32 R164, R4.reuse, R46, R76 ;  /* 0x0000002e04a4723c */ /* 0x040ff0000000184c */
[C---:B------:R-:W-:Y:S08]  /*cac0*/  HMMA.16816.F32 R152, R4.reuse, R36, R88 ;  /* 0x000000240498723c */ /* 0x040ff00000001858 */
[----:B------:R-:W-:Y:S01]  /*cad0*/  HMMA.16816.F32 R148, R4, R38, R92 ;  /* 0x000000260494723c */ /* 0x000fe2000000185c */
[----:B------:R-:W1:Y:S01]  /*cae0*/  SHFL.BFLY PT, R5, R2, 0x1, 0x1f ;  /* 0x0c201f0002057f89 */ /* 0x000e6200000e0000 */
[----:B------:R2:W-:Y:S05]  /*caf0*/  MUFU.EX2 R94, R9 ;  /* 0x00000009005e7308 */ /* 0x0005ea0000000800 */
[----:B------:R-:W-:Y:S01]  /*cb00*/  FFMA.FTZ R4, R238, c[0x0][0x23c], -R0 ;  /* 0x00008f00ee047a23 */ /* 0x000fe20000010800 */
[----:B------:R-:W-:Y:S01]  /*cb10*/  MOV R93, R31 ;  /* 0x0000001f005d7202 */ /* 0x000fe20000000f00 */
[----:B------:R-:W-:Y:S01]  /*cb20*/  IMAD.MOV.U32 R92, RZ, RZ, R40 ;  /* 0x000000ffff5c7224 */ /* 0x000fe200078e0028 */
[----:B------:R-:W-:Y:S01]  /*cb30*/  MOV R95, R33 ;  /* 0x00000021005f7202 */ /* 0x000fe20000000f00 */
[----:B------:R3:W-:Y:S01]  /*cb40*/  MUFU.EX2 R43, R4 ;  /* 0x00000004002b7308 */ /* 0x0007e20000000800 */
[----:B------:R-:W-:Y:S01]  /*cb50*/  MOV R33, R11 ;  /* 0x0000000b00217202 */ /* 0x000fe20000000f00 */
[----:B--2---:R-:W-:Y:S01]  /*cb60*/  FFMA.FTZ R9, R191, c[0x0][0x23c], -R8 ;  /* 0x00008f00bf097a23 */ /* 0x004fe20000010808 */
[----:B------:R-:W-:-:S02]  /*cb70*/  MOV R191, R41 ;  /* 0x0000002900bf7202 */ /* 0x000fc40000000f00 */
[----:B-1----:R-:W-:Y:S01]  /*cb80*/  FMNMX.FTZ R238, R2, R5, !PT ;  /* 0x0000000502ee7209 */ /* 0x002fe20007810000 */
[--C-:B------:R-:W-:Y:S01]  /*cb90*/  FFMA.FTZ R2, R236, c[0x0][0x23c], -R0.reuse ;  /* 0x00008f00ec027a23 */ /* 0x100fe20000010800 */
[----:B------:R-:W-:Y:S01]  /*cba0*/  MOV R236, R56 ;  /* 0x0000003800ec7202 */ /* 0x000fe20000000f00 */
[----:B---3--:R-:W-:Y:S01]  /*cbb0*/  FFMA.FTZ R4, R192, c[0x0][0x23c], -R0 ;  /* 0x00008f00c0047a23 */ /* 0x008fe20000010800 */
[C---:B------:R-:W-:Y:S01]  /*cbc0*/  FSETP.NEU.FTZ.AND P0, PT, R238.reuse, -INF , PT ;  /* 0xff800000ee00780b */ /* 0x040fe20003f1d000 */
[----:B------:R1:W-:Y:S01]  /*cbd0*/  MUFU.EX2 R31, R2 ;  /* 0x00000002001f7308 */ /* 0x0003e20000000800 */
[----:B------:R2:W-:Y:S07]  /*cbe0*/  STL [R1+0x10], R238 ;  /* 0x000010ee01007387 */ /* 0x0005ee0000100800 */
[----:B------:R3:W-:Y:S01]  /*cbf0*/  MUFU.EX2 R219, R4 ;  /* 0x0000000400db7308 */ /* 0x0007e20000000800 */
[----:B-1----:R-:W-:-:S05]  /*cc00*/  FMUL.FTZ R2, R238, c[0x0][0x23c] ;  /* 0x00008f00ee027a20 */ /* 0x002fca0000410000 */
[----:B------:R-:W-:Y:S01]  /*cc10*/  FSEL R2, R2, RZ, P0 ;  /* 0x000000ff02027208 */ /* 0x000fe20000000000 */
[----:B---3--:R-:W-:-:S04]  /*cc20*/  FFMA.FTZ R4, R188, c[0x0][0x23c], -R0 ;  /* 0x00008f00bc047a23 */ /* 0x008fc80000010800 */
[----:B------:R1:W3:Y:S02]  /*cc30*/  MUFU.EX2 R5, R4 ;  /* 0x0000000400057308 */ /* 0x0002e40000000800 */
[----:B-1----:R-:W-:Y:S01]  /*cc40*/  FFMA.FTZ R4, R239, c[0x0][0x23c], -R2 ;  /* 0x00008f00ef047a23 */ /* 0x002fe20000010802 */
[----:B---3--:R-:W-:Y:S02]  /*cc50*/  MOV R239, R5 ;  /* 0x0000000500ef7202 */ /* 0x008fe40000000f00 */
[----:B------:R-:W-:-:S03]  /*cc60*/  FSEL R5, R236, RZ, P5 ;  /* 0x000000ffec057208 */ /* 0x000fc60002800000 */
[----:B------:R1:W-:Y:S02]  /*cc70*/  MUFU.EX2 R188, R4 ;  /* 0x0000000400bc7308 */ /* 0x0003e40000000800 */
[----:B------:R-:W-:Y:S01]  /*cc80*/  FADD.FTZ R6, R105, -R5 ;  /* 0x8000000569067221 */ /* 0x000fe20000010000 */
[----:B------:R-:W-:Y:S02]  /*cc90*/  FSEL R5, R238, RZ, P0 ;  /* 0x000000ffee057208 */ /* 0x000fe40000000000 */
[----:B------:R-:W-:Y:S01]  /*cca0*/  MOV R105, R236 ;  /* 0x000000ec00697202 */ /* 0x000fe20000000f00 */
[----:B------:R-:W-:-:S04]  /*ccb0*/  FMUL.FTZ R6, R6, c[0x0][0x23c] ;  /* 0x00008f0006067a20 */ /* 0x000fc80000410000 */
[----:B------:R3:W4:Y:S01]  /*ccc0*/  MUFU.EX2 R11, R6 ;  /* 0x00000006000b7308 */ /* 0x0007220000000800 */
[----:B-1----:R-:W-:-:S07]  /*ccd0*/  FFMA.FTZ R4, R237, c[0x0][0x23c], -R2 ;  /* 0x00008f00ed047a23 */ /* 0x002fce0000010802 */
[----:B------:R1:W1:Y:S01]  /*cce0*/  MUFU.EX2 R40, R4 ;  /* 0x0000000400287308 */ /* 0x0002620000000800 */
[----:B---3--:R-:W-:Y:S01]  /*ccf0*/  F2FP.PACK_AB R6, R239, R219 ;  /* 0x000000dbef06723e */ /* 0x008fe200000000ff */
[-C--:B----4-:R-:W-:Y:S02]  /*cd00*/  FMUL.FTZ R144, R144, R11.reuse ;  /* 0x0000000b90907220 */ /* 0x090fe40000410000 */
[-C--:B------:R-:W-:Y:S02]  /*cd10*/  FMUL.FTZ R145, R145, R11.reuse ;  /* 0x0000000b91917220 */ /* 0x080fe40000410000 */
[-C--:B------:R-:W-:Y:S02]  /*cd20*/  FMUL.FTZ R128, R128, R11.reuse ;  /* 0x0000000b80807220 */ /* 0x080fe40000410000 */
[----:B------:R-:W-:Y:S02]  /*cd30*/  FMUL.FTZ R129, R129, R11 ;  /* 0x0000000b81817220 */ /* 0x000fe40000410000 */
        /* <DEDUP_REMOVED lines=11> */
[----:B-1----:R-:W-:Y:S01]  /*cdf0*/  FADD.FTZ R4, R104, -R5 ;  /* 0x8000000568047221 */ /* 0x002fe20000010000 */
[----:B------:R-:W-:Y:S01]  /*ce00*/  F2FP.PACK_AB R5, R40, R188 ;  /* 0x000000bc2805723e */ /* 0x000fe200000000ff */
[----:B------:R-:W-:Y:S01]  /*ce10*/  FMUL.FTZ R125, R125, R11 ;  /* 0x0000000b7d7d7220 */ /* 0x000fe20000410000 */
[----:B------:R-:W-:Y:S01]  /*ce20*/  MOV R104, R238 ;  /* 0x000000ee00687202 */ /* 0x000fe20000000f00 */
[----:B------:R-:W-:-:S02]  /*ce30*/  FMUL.FTZ R4, R4, c[0x0][0x23c] ;  /* 0x00008f0004047a20 */ /* 0x000fc40000410000 */
[-C--:B------:R-:W-:Y:S02]  /*ce40*/  FMUL.FTZ R68, R68, R11.reuse ;  /* 0x0000000b44447220 */ /* 0x080fe40000410000 */
[----:B------:R1:W3:Y:S01]  /*ce50*/  MUFU.EX2 R10, R4 ;  /* 0x00000004000a7308 */ /* 0x0002e20000000800 */
        /* <DEDUP_REMOVED lines=8> */
[----:B-1----:R-:W-:Y:S01]  /*cee0*/  FFMA.FTZ R4, R190, c[0x0][0x23c], -R2 ;  /* 0x00008f00be047a23 */ /* 0x002fe20000010802 */
[----:B------:R-:W-:Y:S01]  /*cef0*/  MOV R190, R72 ;  /* 0x0000004800be7202 */ /* 0x000fe20000000f00 */
[-C--:B---3--:R-:W-:Y:S02]  /*cf00*/  FMUL.FTZ R146, R146, R10.reuse ;  /* 0x0000000a92927220 */ /* 0x088fe40000410000 */
[----:B------:R1:W3:Y:S01]  /*cf10*/  MUFU.EX2 R192, R4 ;  /* 0x0000000400c07308 */ /* 0x0002e20000000800 */
        /* <DEDUP_REMOVED lines=8> */
[----:B-1----:R-:W-:Y:S01]  /*cfa0*/  F2FP.PACK_AB R4, R31, R43 ;  /* 0x0000002b1f04723e */ /* 0x002fe200000000ff */
[----:B------:R-:W-:Y:S01]  /*cfb0*/  FMUL.FTZ R175, R175, R10 ;  /* 0x0000000aafaf7220 */ /* 0x000fe20000410000 */
[----:B---3--:R-:W-:Y:S01]  /*cfc0*/  F2FP.PACK_AB R7, R192, R102 ;  /* 0x00000066c007723e */ /* 0x008fe200000000ff */
[-C--:B------:R-:W-:Y:S02]  /*cfd0*/  FMUL.FTZ R114, R114, R10.reuse ;  /* 0x0000000a72727220 */ /* 0x080fe40000410000 */
[-C--:B------:R-:W-:Y:S02]  /*cfe0*/  FMUL.FTZ R115, R115, R10.reuse ;  /* 0x0000000a73737220 */ /* 0x080fe40000410000 */
[-C--:B------:R-:W-:Y:S02]  /*cff0*/  FMUL.FTZ R126, R126, R10.reuse ;  /* 0x0000000a7e7e7220 */ /* 0x080fe40000410000 */
[----:B------:R-:W-:Y:S01]  /*d000*/  HMMA.16816.F32 R64, R4, R20, R144 ;  /* 0x000000140440723c */ /* 0x000fe20000001890 */
[----:B------:R1:W-:Y:S01]  /*d010*/  MUFU.EX2 R146, R9 ;  /* 0x0000000900927308 */ /* 0x0003e20000000800 */
[----:B------:R-:W-:-:S02]  /*d020*/  FMUL.FTZ R127, R127, R10 ;  /* 0x0000000a7f7f7220 */ /* 0x000fc40000410000 */
[-C--:B------:R-:W-:Y:S02]  /*d030*/  FMUL.FTZ R70, R70, R10.reuse ;  /* 0x0000000a46467220 */ /* 0x080fe40000410000 */
[----:B------:R-:W-:Y:S01]  /*d040*/  FMUL.FTZ R71, R71, R10 ;  /* 0x0000000a47477220 */ /* 0x000fe20000410000 */
[----:B------:R-:W-:Y:S01]  /*d050*/  MOV R145, R35 ;  /* 0x0000002300917202 */ /* 0x000fe20000000f00 */
[----:B------:R-:W-:Y:S01]  /*d060*/  HMMA.16816.F32 R76, R4, R12, R128 ;  /* 0x0000000c044c723c */ /* 0x000fe20000001880 */
[----:B------:R-:W-:Y:S01]  /*d070*/  MOV R144, R34 ;  /* 0x0000002200907202 */ /* 0x000fe20000000f00 */
[-C--:B------:R-:W-:Y:S02]  /*d080*/  FMUL.FTZ R86, R86, R10.reuse ;  /* 0x0000000a56567220 */ /* 0x080fe40000410000 */
[-C--:B------:R-:W-:Y:S02]  /*d090*/  FMUL.FTZ R87, R87, R10.reuse ;  /* 0x0000000a57577220 */ /* 0x080fe40000410000 */
[----:B------:R-:W-:-:S02]  /*d0a0*/  FMUL.FTZ R142, R142, R10 ;  /* 0x0000000a8e8e7220 */ /* 0x000fc40000410000 */
[C---:B------:R-:W-:Y:S01]  /*d0b0*/  HMMA.16816.F32 R60, R4.reuse, R22, R156 ;  /* 0x00000016043c723c */ /* 0x040fe2000000189c */
[----:B-1----:R-:W-:Y:S01]  /*d0c0*/  FFMA.FTZ R9, R107, c[0x0][0x23c], -R8 ;  /* 0x00008f006b097a23 */ /* 0x002fe20000010808 */
[----:B------:R-:W-:Y:S01]  /*d0d0*/  MOV R107, R31 ;  /* 0x0000001f006b7202 */ /* 0x000fe20000000f00 */
[-C--:B------:R-:W-:Y:S01]  /*d0e0*/  FMUL.FTZ R143, R143, R10.reuse ;  /* 0x0000000a8f8f7220 */ /* 0x080fe20000410000 */
[----:B------:R-:W-:Y:S01]  /*d0f0*/  LDSM.16.MT88.4 R20, [R216+0xa400] ;  /* 0x00a40000d814783b */ /* 0x000fe20000004200 */
[----:B------:R-:W1:Y:S01]  /*d100*/  MUFU.EX2 R237, R9 ;  /* 0x0000000900ed7308 */ /* 0x000e620000000800 */
[----:B------:R-:W-:Y:S01]  /*d110*/  FMUL.FTZ R82, R82, R10 ;  /* 0x0000000a52527220 */ /* 0x000fe20000410000 */
[----:B------:R-:W-:Y:S01]  /*d120*/  MOV R159, R33 ;  /* 0x00000021009f7202 */ /* 0x000fe20000000f00 */
[----:B------:R-:W-:Y:S01]  /*d130*/  IMAD.MOV.U32 R157, RZ, RZ, R239 ;  /* 0x000000ffff9d7224 */ /* 0x000fe200078e00ef */
[----:B------:R-:W-:Y:S01]  /*d140*/  MOV R158, R32 ;  /* 0x00000020009e7202 */ /* 0x000fe20000000f00 */
[----:B------:R-:W-:Y:S01]  /*d150*/  HMMA.16816.F32 R56, R4, R48, R160 ;  /* 0x000000300438723c */ /* 0x000fe200000018a0 */
[----:B------:R-:W3:Y:S01]  /*d160*/  LDSM.16.MT88.4 R32, [R216+0x9400] ;  /* 0x00940000d820783b */ /* 0x000ee20000004200 */
[----:B------:R-:W-:Y:S01]  /*d170*/  FMUL.FTZ R83, R83, R10 ;  /* 0x0000000a53537220 */ /* 0x000fe20000410000 */
[----:B------:R-:W-:Y:S01]  /*d180*/  MOV R156, R192 ;  /* 0x000000c0009c7202 */ /* 0x000fe20000000f00 */
[----:B------:R-:W-:-:S02]  /*d190*/  FMUL.FTZ R97, R97, R11 ;  /* 0x0000000b61617220 */ /* 0x000fc40000410000 */
[-C--:B------:R-:W-:Y:S01]  /*d1a0*/  FMUL.FTZ R98, R98, R10.reuse ;  /* 0x0000000a62627220 */ /* 0x080fe20000410000 */
[----:B------:R-:W-:Y:S01]  /*d1b0*/  MOV R163, R29 ;  /* 0x0000001d00a37202 */ /* 0x000fe20000000f00 */
[----:B------:R-:W-:Y:S01]  /*d1c0*/  FMUL.FTZ R99, R99, R10 ;  /* 0x0000000a63637220 */ /* 0x000fe20000410000 */
[C---:B------:R-:W-:Y:S01]  /*d1d0*/  HMMA.16816.F32 R48, R4.reuse, R50, R172 ;  /* 0x000000320430723c */ /* 0x040fe200000018ac */
[----:B------:R-:W-:Y:S01]  /*d1e0*/  IMAD.MOV.U32 R147, RZ, RZ, R40 ;  /* 0x000000ffff937224 */ /* 0x000fe200078e0028 */
[----:B-1----:R-:W-:Y:S01]  /*d1f0*/  MOV R160, R237 ;  /* 0x000000ed00a07202 */ /* 0x002fe20000000f00 */
[----:B------:R-:W-:Y:S01]  /*d200*/  FFMA.FTZ R9, R54, c[0x0][0x23c], -R8 ;  /* 0x00008f0036097a23 */ /* 0x000fe20000010808 */
[----:B------:R-:W-:Y:S01]  /*d210*/  MOV R161, R28 ;  /* 0x0000001c00a17202 */ /* 0x000fe20000000f00 */
[----:B------:R-:W-:Y:S02]  /*d220*/  IMAD.MOV.U32 R162, RZ, RZ, R30 ;  /* 0x000000ffffa27224 */ /* 0x000fe400078e001e */
[----:B------:R1:W4:Y:S01]  /*d230*/  MUFU.EX2 R12, R9 ;  /* 0x00000009000c7308 */ /* 0x0003220000000800 */
[----:B------:R-:W-:Y:S01]  /*d240*/  HMMA.16816.F32 R88, R4, R16, R112 ;  /* 0x000000100458723c */ /* 0x000fe20000001870 */
[----:B------:R-:W3:Y:S01]  /*d250*/  LDSM.16.MT88.4 R28, [R218+0x9400] ;  /* 0x00940000da1c783b */ /* 0x000ee20000004200 */
[----:B------:R-:W-:Y:S01]  /*d260*/  IMAD.MOV.U32 R172, RZ, RZ, R190 ;  /* 0x000000ffffac7224 */ /* 0x000fe200078e00be */
[----:B------:R-:W-:-:S02]  /*d270*/  MOV R175, R163 ;  /* 0x000000a300af7202 */ /* 0x000fc40000000f00 */
[----:B------:R-:W-:Y:S02]  /*d280*/  MOV R163, R144 ;  /* 0x0000009000a37202 */ /* 0x000fe40000000f00 */
[----:B------:R-:W-:Y:S01]  /*d290*/  MOV R112, R53 ;  /* 0x0000003500707202 */ /* 0x000fe20000000f00 */
[C---:B------:R-:W-:Y:S01]  /*d2a0*/  HMMA.16816.F32 R136, R4.reuse, R18, R124 ;  /* 0x000000120488723c */ /* 0x040fe2000000187c */
[----:B------:R-:W-:Y:S01]  /*d2b0*/  MOV R115, R73 ;  /* 0x0000004900737202 */ /* 0x000fe20000000f00 */
[----:B------:R-:W-:Y:S01]  /*d2c0*/  IMAD.MOV.U32 R113, RZ, RZ, R75 ;  /* 0x000000ffff717224 */ /* 0x000fe200078e004b */
[----:B------:R-:W-:Y:S01]  /*d2d0*/  MOV R114, R74 ;  /* 0x0000004a00727202 */ /* 0x000fe20000000f00 */
[----:B------:R-:W3:Y:S01]  /*d2e0*/  LDSM.16.MT88.4 R16, [R218+0xa400] ;  /* 0x00a40000da10783b */ /* 0x000ee20000004200 */
[----:B------:R-:W-:Y:S01]  /*d2f0*/  MOV R174, R104 ;  /* 0x0000006800ae7202 */ /* 0x000fe20000000f00 */
[----:B-1----:R-:W-:Y:S01]  /*d300*/  FFMA.FTZ R9, R203, c[0x0][0x23c], -R3 ;  /* 0x00008f00cb097a23 */ /* 0x002fe20000010803 */
[----:B----4-:R-:W-:Y:S01]  /*d310*/  MOV R173, R12 ;  /* 0x0000000c00ad7202 */ /* 0x010fe20000000f00 */
[----:B------:R-:W-:Y:S01]  /*d320*/  HMMA.16816.F32 R140, R4, R14, R140 ;  /* 0x0000000e048c723c */ /* 0x000fe2000000188c */
[----:B------:R-:W-:Y:S01]  /*d330*/  MOV R127, R52 ;  /* 0x00000034007f7202 */ /* 0x000fe20000000f00 */
[----:B------:R1:W-:Y:S01]  /*d340*/  MUFU.EX2 R239, R9 ;  /* 0x0000000900ef7308 */ /* 0x0003e20000000800 */
[----:B------:R-:W-:Y:S01]  /*d350*/  MOV R126, R55 ;  /* 0x00000037007e7202 */ /* 0x000fe20000000f00 */
[----:B------:R-:W4:Y:S01]  /*d360*/  LDSM.16.MT88.4 R12, [R216+0xb400] ;  /* 0x00b40000d80c783b */ /* 0x000f220000004200 */
[----:B------:R-:W-:-:S02]  /*d370*/  MOV R125, R43 ;  /* 0x0000002b007d7202 */ /* 0x000fc40000000f00 */
[----:B------:R-:W-:Y:S01]  /*d380*/  MOV R124, R42 ;  /* 0x0000002a007c7202 */ /* 0x000fe20000000f00 */
[----:B------:R-:W-:Y:S01]  /*d390*/  HMMA.16816.F32 R52, R4, R44, R68 ;  /* 0x0000002c0434723c */ /* 0x000fe20000001844 */
[----:B------:R-:W-:-:S07]  /*d3a0*/  MOV R144, R113 ;  /* 0x0000007100907202 */ /* 0x000fce0000000f00 */
[----:B------:R-:W-:Y:S01]  /*d3b0*/  HMMA.16816.F32 R40, R4, R36, R84 ;  /* 0x000000240428723c */ /* 0x000fe20000001854 */
[----:B-1----:R-:W-:-:S04]  /*d3c0*/  FFMA.FTZ R9, R201, c[0x0][0x23c], -R3 ;  /* 0x00008f00c9097a23 */ /* 0x002fc80000010803 */
[----:B--2---:R1:W2:Y:S03]  /*d3d0*/  MUFU.EX2 R238, R9 ;  /* 0x0000000900ee7308 */ /* 0x0042a60000000800 */
[C---:B------:R-:W-:Y:S08]  /*d3e0*/  HMMA.16816.F32 R44, R4.reuse, R46, R80 ;  /* 0x0000002e042c723c */ /* 0x040ff00000001850 */
[----:B------:R-:W-:Y:S01]  /*d3f0*/  HMMA.16816.F32 R36, R4, R38, R96 ;  /* 0x000000260424723c */ /* 0x000fe20000001860 */
[----:B-1----:R-:W-:-:S06]  /*d400*/  FFMA.FTZ R9, R197, c[0x0][0x23c], -R3 ;  /* 0x00008f00c5097a23 */ /* 0x002fcc0000010803 */
[----:B------:R-:W-:Y:S02]  /*d410*/  F2FP.PACK_AB R4, R146, R94 ;  /* 0x0000005e9204723e */ /* 0x000fe400000000ff */
[----:B--2---:R-:W-:Y:S01]  /*d420*/  F2FP.PACK_AB R5, R238, R239 ;  /* 0x000000efee05723e */ /* 0x004fe200000000ff */
[----:B------:R1:W-:Y:S01]  /*d430*/  MUFU.EX2 R236, R9 ;  /* 0x0000000900ec7308 */ /* 0x0003e20000000800 */
[----:B------:R-:W-:Y:S01]  /*d440*/  F2FP.PACK_AB R6, R173, R160 ;  /* 0x000000a0ad06723e */ /* 0x000fe200000000ff */
[----:B-1----:R-:W-:-:S06]  /*d450*/  FFMA.FTZ R9, R106, c[0x0][0x23c], -R3 ;  /* 0x00008f006a097a23 */ /* 0x002fcc0000010803 */
[----:B------:R1:W2:Y:S02]  /*d460*/  MUFU.EX2 R237, R9 ;  /* 0x0000000900ed7308 */ /* 0x0002a40000000800 */
[----:B-1----:R-:W-:Y:S01]  /*d470*/  FFMA.FTZ R9, R212, c[0x0][0x23c], -R0 ;  /* 0x00008f00d4097a23 */ /* 0x002fe20000010800 */
[----:B--2---:R-:W-:Y:S02]  /*d480*/  F2FP.PACK_AB R7, R237, R236 ;  /* 0x000000eced07723e */ /* 0x004fe400000000ff */
[----:B------:R-:W-:-:S03]  /*d490*/  MOV R212, R115 ;  /* 0x0000007300d47202 */ /* 0x000fc60000000f00 */
[----:B------:R1:W-:Y:S02]  /*d4a0*/  MUFU.EX2 R203, R9 ;  /* 0x0000000900cb7308 */ /* 0x0003e40000000800 */
[C---:B---3--:R-:W-:Y:S01]  /*d4b0*/  HMMA.16816.F32 R72, R4.reuse, R34, R24 ;  /* 0x000000220448723c */ /* 0x048fe20000001818 */
[----:B------:R-:W2:Y:S07]  /*d4c0*/  LDSM.16.MT88.4 R24, [R218+0xb400] ;  /* 0x00b40000da18783b */ /* 0x000eae0000004200 */
[----:B------:R-:W-:Y:S01]  /*d4d0*/  HMMA.16816.F32 R128, R4, R30, R184 ;  /* 0x0000001e0480723c */ /* 0x000fe200000018b8 */
[----:B-1----:R-:W-:Y:S01]  /*d4e0*/  FFMA.FTZ R9, R210, c[0x0][0x23c], -R0 ;  /* 0x00008f00d2097a23 */ /* 0x002fe20000010800 */
[----:B------:R-:W-:-:S05]  /*d4f0*/  MOV R210, R114 ;  /* 0x0000007200d27202 */ /* 0x000fca0000000f00 */
[----:B------:R-:W-:Y:S01]  /*d500*/  MOV R185, R146 ;  /* 0x0000009200b97202 */ /* 0x000fe20000000f00 */
[----:B------:R1:W3:Y:S01]  /*d510*/  MUFU.EX2 R197, R9 ;  /* 0x0000000900c57308 */ /* 0x0002e20000000800 */
[----:B------:R-:W-:Y:S01]  /*d520*/  MOV R146, R124 ;  /* 0x0000007c00927202 */ /* 0x000fe20000000f00 */
[----:B------:R-:W-:Y:S01]  /*d530*/  IMAD.MOV.U32 R186, RZ, RZ, R125 ;  /* 0x000000ffffba7224 */ /* 0x000fe200078e007d */
[----:B------:R-:W-:Y:S01]  /*d540*/  MOV R184, R126 ;  /* 0x0000007e00b87202 */ /* 0x000fe20000000f00 */
[----:B------:R-:W-:Y:S01]  /*d550*/  HMMA.16816.F32 R116, R4, R32, R116 ;  /* 0x000000200474723c */ /* 0x000fe20000001874 */
[----:B------:R-:W-:-:S07]  /*d560*/  MOV R187, R127 ;  /* 0x0000007f00bb7202 */ /* 0x000fce0000000f00 */
[C---:B------:R-:W-:Y:S01]  /*d570*/  HMMA.16816.F32 R124, R4.reuse, R20, R180 ;  /* 0x00000014047c723c */ /* 0x040fe200000018b4 */
[----:B-1----:R-:W-:Y:S01]  /*d580*/  FFMA.FTZ R9, R207, c[0x0][0x23c], -R0 ;  /* 0x00008f00cf097a23 */ /* 0x002fe20000010800 */
[----:B------:R-:W-:Y:S02]  /*d590*/  MOV R207, R162 ;  /* 0x000000a200cf7202 */ /* 0x000fe40000000f00 */
[----:B------:R-:W-:Y:S01]  /*d5a0*/  MOV R162, R147 ;  /* 0x0000009300a27202 */ /* 0x000fe20000000f00 */
[----:B------:R1:W-:Y:S01]  /*d5b0*/  MUFU.EX2 R201, R9 ;  /* 0x0000000900c97308 */ /* 0x0003e20000000800 */
[----:B------:R-:W-:Y:S02]  /*d5c0*/  MOV R147, R191 ;  /* 0x000000bf00937202 */ /* 0x000fe40000000f00 */
[----:B------:R-:W-:Y:S01]  /*d5d0*/  HMMA.16816.F32 R132, R4, R28, R132 ;  /* 0x0000001c0484723c */ /* 0x000fe20000001884 */
[----:B------:R-:W-:Y:S02]  /*d5e0*/  MOV R181, R93 ;  /* 0x0000005d00b57202 */ /* 0x000fe40000000f00 */
[----:B------:R-:W-:-:S02]  /*d5f0*/  MOV R182, R94 ;  /* 0x0000005e00b67202 */ /* 0x000fc40000000f00 */
[----:B------:R-:W-:-:S03]  /*d600*/  MOV R183, R95 ;  /* 0x0000005f00b77202 */ /* 0x000fc60000000f00 */
[----:B------:R-:W-:Y:S01]  /*d610*/  HMMA.16816.F32 R120, R4, R22, R120 ;  /* 0x000000160478723c */ /* 0x000fe20000001878 */
[----:B-1----:R-:W-:Y:S01]  /*d620*/  FFMA.FTZ R9, R189, c[0x0][0x23c], -R0 ;  /* 0x00008f00bd097a23 */ /* 0x002fe20000010800 */
[----:B------:R-:W-:-:S06]  /*d630*/  MOV R189, R158 ;  /* 0x0000009e00bd7202 */ /* 0x000fcc0000000f00 */
[C---:B------:R-:W-:Y:S01]  /*d640*/  HMMA.16816.F32 R108, R4.reuse, R18, R108 ;  /* 0x00000012046c723c */ /* 0x040fe2000000186c */
[----:B------:R-:W-:Y:S01]  /*d650*/  MOV R158, R105 ;  /* 0x00000069009e7202 */ /* 0x000fe20000000f00 */
[----:B------:R1:W-:Y:S06]  /*d660*/  MUFU.EX2 R195, R9 ;  /* 0x0000000900c37308 */ /* 0x0003ec0000000800 */
[C---:B----4-:R-:W-:Y:S08]  /*d670*/  HMMA.16816.F32 R96, R4.reuse, R14, R164 ;  /* 0x0000000e0460723c */ /* 0x050ff000000018a4 */
[----:B--2---:R-:W-:Y:S01]  /*d680*/  HMMA.16816.F32 R80, R4, R26, R148 ;  /* 0x0000001a0450723c */ /* 0x004fe20000001894 */
[----:B-1----:R-:W-:Y:S01]  /*d690*/  FFMA.FTZ R9, R250, c[0x0][0x23c], -R2 ;  /* 0x00008f00fa097a23 */ /* 0x002fe20000010802 */
[----:B------:R-:W-:-:S02]  /*d6a0*/  MOV R250, R159 ;  /* 0x0000009f00fa7202 */ /* 0x000fc40000000f00 */
[----:B------:R-:W-:Y:S01]  /*d6b0*/  MOV R159, R92 ;  /* 0x0000005c009f7202 */ /* 0x000fe20000000f00 */
[----:B------:R1:W-:Y:S03]  /*d6c0*/  MUFU.EX2 R193, R9 ;  /* 0x0000000900c17308 */ /* 0x0003e60000000800 */
[C---:B------:R-:W-:Y:S01]  /*d6d0*/  HMMA.16816.F32 R92, R4.reuse, R24, R152 ;  /* 0x00000018045c723c */ /* 0x040fe20000001898 */
[--C-:B-1----:R-:W-:Y:S01]  /*d6e0*/  FFMA.FTZ R9, R246, c[0x0][0x23c], -R2.reuse ;  /* 0x00008f00f6097a23 */ /* 0x102fe20000010802 */
[----:B------:R-:W-:Y:S02]  /*d6f0*/  MOV R246, R145 ;  /* 0x0000009100f67202 */ /* 0x000fe40000000f00 */
[----:B------:R-:W-:Y:S01]  /*d700*/  MOV R145, R112 ;  /* 0x0000007000917202 */ /* 0x000fe20000000f00 */
[----:B------:R1:W2:Y:S03]  /*d710*/  MUFU.EX2 R192, R9 ;  /* 0x0000000900c07308 */ /* 0x0002a60000000800 */
[----:B------:R-:W-:Y:S01]  /*d720*/  HMMA.16816.F32 R112, R4, R16, R176 ;  /* 0x000000100470723c */ /* 0x000fe200000018b0 */
[----:B-1----:R-:W-:Y:S01]  /*d730*/  FFMA.FTZ R9, R215, c[0x0][0x23c], -R2 ;  /* 0x00008f00d7097a23 */ /* 0x002fe20000010802 */
[----:B------:R-:W-:Y:S01]  /*d740*/  MOV R215, R161 ;  /* 0x000000a100d77202 */ /* 0x000fe20000000f00 */
[----:B------:R-:W-:-:S02]  /*d750*/  IMAD.MOV.U32 R161, RZ, RZ, R107 ;  /* 0x000000ffffa17224 */ /* 0x000fc400078e006b */
[----:B------:R1:W-:Y:S03]  /*d760*/  MUFU.EX2 R191, R9 ;  /* 0x0000000900bf7308 */ /* 0x0003e60000000800 */
[----:B------:R-:W-:Y:S07]  /*d770*/  HMMA.16816.F32 R104, R4, R12, R168 ;  /* 0x0000000c0468723c */ /* 0x000fee00000018a8 */
[----:B---3--:R-:W-:-:S02]  /*d780*/  F2FP.PACK_AB R4, R197, R203 ;  /* 0x000000cbc504723e */ /* 0x008fc400000000ff */
[----:B--2---:R-:W-:Y:S02]  /*d790*/  F2FP.PACK_AB R5, R192, R193 ;  /* 0x000000c1c005723e */ /* 0x004fe400000000ff */
[----:B------:R-:W-:Y:S01]  /*d7a0*/  F2FP.PACK_AB R6, R195, R201 ;  /* 0x000000c9c306723e */ /* 0x000fe200000000ff */
[----:B-1----:R-:W-:-:S04]  /*d7b0*/  FFMA.FTZ R9, R196, c[0x0][0x23c], -R2 ;  /* 0x00008f00c4097a23 */ /* 0x002fc80000010802 */
[----:B------:R-:W1:Y:S02]  /*d7c0*/  MUFU.EX2 R190, R9 ;  /* 0x0000000900be7308 */ /* 0x000e640000000800 */
[----:B-1----:R-:W-:Y:S01]  /*d7d0*/  F2FP.PACK_AB R7, R190, R191 ;  /* 0x000000bfbe07723e */ /* 0x002fe200000000ff */
[----:B------:R-:W-:Y:S01]  /*d7e0*/  FFMA.FTZ R9, R204, c[0x0][0x23c], -R8 ;  /* 0x00008f00cc097a23 */ /* 0x000fe20000010808 */
[----:B------:R-:W-:-:S05]  /*d7f0*/  MOV R204, R185 ;  /* 0x000000b900cc7202 */ /* 0x000fca0000000f00 */
[C---:B------:R-:W-:Y:S07]  /*d800*/  HMMA.16816.F32 R68, R4.reuse, R30, R140 ;  /* 0x0000001e0444723c */ /* 0x040fee000000188c */
[----:B------:R-:W-:Y:S01]  /*d810*/  MOV R140, R184 ;  /* 0x000000b8008c7202 */ /* 0x000fe20000000f00 */
[----:B------:R-:W-:Y:S01]  /*d820*/  IMAD.MOV.U32 R143, RZ, RZ, R181 ;  /* 0x000000ffff8f7224 */ /* 0x000fe200078e00b5 */
[----:B------:R-:W-:Y:S01]  /*d830*/  MOV R184, R188 ;  /* 0x000000bc00b87202 */ /* 0x000fe20000000f00 */
[----:B------:R-:W-:Y:S01]  /*d840*/  HMMA.16816.F32 R56, R4, R16, R56 ;  /* 0x000000100438723c */ /* 0x000fe20000001838 */
[----:B------:R1:W-:Y:S01]  /*d850*/  MUFU.EX2 R188, R9 ;  /* 0x0000000900bc7308 */ /* 0x0003e20000000800 */
[----:B------:R-:W-:-:S02]  /*d860*/  MOV R141, R183 ;  /* 0x000000b7008d7202 */ /* 0x000fc40000000f00 */
[----:B------:R-:W-:-:S04]  /*d870*/  MOV R142, R182 ;  /* 0x000000b6008e7202 */ /* 0x000fc80000000f00 */
[C---:B------:R-:W-:Y:S01]  /*d880*/  HMMA.16816.F32 R48, R4.reuse, R18, R48 ;  /* 0x000000120430723c */ /* 0x040fe20000001830 */
[----:B------:R-:W2:Y:S07]  /*d890*/  LDSM.16.MT88.4 R16, [R218+0xa800] ;  /* 0x00a80000da10783b */ /* 0x000eae0000004200 */
[----:B------:R-:W-:Y:S01]  /*d8a0*/  HMMA.16816.F32 R52, R4, R12, R52 ;  /* 0x0000000c0434723c */ /* 0x000fe20000001834 */
[----:B-1----:R-:W-:Y:S01]  /*d8b0*/  FFMA.FTZ R9, R199, c[0x0][0x23c], -R8 ;  /* 0x00008f00c7097a23 */ /* 0x002fe20000010808 */
[----:B------:R-:W-:-:S02]  /*d8c0*/  MOV R199, R246 ;  /* 0x000000f600c77202 */ /* 0x000fc40000000f00 */
[----:B------:R-:W-:Y:S01]  /*d8d0*/  MOV R246, R250 ;  /* 0x000000fa00f67202 */ /* 0x000fe20000000f00 */
[----:B------:R-:W-:Y:S02]  /*d8e0*/  IMAD.MOV.U32 R250, RZ, RZ, R189 ;  /* 0x000000fffffa7224 */ /* 0x000fe400078e00bd */
[----:B------:R1:W3:Y:S01]  /*d8f0*/  MUFU.EX2 R189, R9 ;  /* 0x0000000900bd7308 */ /* 0x0002e20000000800 */
[----:B------:R-:W-:Y:S01]  /*d900*/  HMMA.16816.F32 R44, R4, R14, R44 ;  /* 0x0000000e042c723c */ /* 0x000fe2000000182c */
[----:B------:R-:W4:Y:S01]  /*d910*/  LDSM.16.MT88.4 R12, [R216+0xb800] ;  /* 0x00b80000d80c783b */ /* 0x000f220000004200 */
[----:B------:R-:W-:Y:S02]  /*d920*/  MOV R196, R250 ;  /* 0x000000fa00c47202 */ /* 0x000fe40000000f00 */
[----:B------:R-:W-:Y:S01]  /*d930*/  MOV R250, R172 ;  /* 0x000000ac00fa7202 */ /* 0x000fe20000000f00 */
[----:B------:R-:W-:-:S03]  /*d940*/  IMAD.MOV.U32 R172, RZ, RZ, R144 ;  /* 0x000000ffffac7224 */ /* 0x000fc600078e0090 */
[----:B------:R-:W-:Y:S01]  /*d950*/  HMMA.16816.F32 R88, R4, R32, R88 ;  /* 0x000000200458723c */ /* 0x000fe20000001858 */
[----:B-1----:R-:W-:Y:S01]  /*d960*/  FFMA.FTZ R9, R198, c[0x0][0x23c], -R8 ;  /* 0x00008f00c6097a23 */ /* 0x002fe20000010808 */
[----:B------:R-:W-:-:S06]  /*d970*/  MOV R198, R187 ;  /* 0x000000bb00c67202 */ /* 0x000fcc0000000f00 */
[C---:B------:R-:W-:Y:S01]  /*d980*/  HMMA.16816.F32 R84, R4.reuse, R34, R136 ;  /* 0x000000220454723c */ /* 0x040fe20000001888 */
[----:B------:R-:W1:Y:S01]  /*d990*/  LDSM.16.MT88.4 R32, [R216+0x9800] ;  /* 0x00980000d820783b */ /* 0x000e620000004200 */
[----:B------:R2:W-:Y:S06]  /*d9a0*/  MUFU.EX2 R187, R9 ;  /* 0x0000000900bb7308 */ /* 0x0005ec0000000800 */
[C---:B------:R-:W-:Y:S01]  /*d9b0*/  HMMA.16816.F32 R76, R4.reuse, R28, R76 ;  /* 0x0000001c044c723c */ /* 0x040fe2000000184c */
[----:B------:R-:W1:Y:S07]  /*d9c0*/  LDSM.16.MT88.4 R28, [R218+0x9800] ;  /* 0x00980000da1c783b */ /* 0x000e6e0000004200 */
[----:B------:R-:W-:Y:S01]  /*d9d0*/  HMMA.16816.F32 R64, R4, R20, R64 ;  /* 0x000000140440723c */ /* 0x000fe20000001840 */
[----:B--2---:R-:W-:Y:S01]  /*d9e0*/  FFMA.FTZ R9, R194, c[0x0][0x23c], -R8 ;  /* 0x00008f00c2097a23 */ /* 0x004fe20000010808 */
[----:B------:R-:W-:-:S03]  /*d9f0*/  MOV R194, R186 ;  /* 0x000000ba00c27202 */ /* 0x000fc60000000f00 */
[----:B------:R2:W1:Y:S03]  /*da00*/  MUFU.EX2 R186, R9 ;  /* 0x0000000900ba7308 */ /* 0x0004660000000800 */
[C---:B------:R-:W-:Y:S01]  /*da10*/  HMMA.16816.F32 R60, R4.reuse, R22, R60 ;  /* 0x00000016043c723c */ /* 0x040fe2000000183c */
[----:B------:R-:W4:Y:S07]  /*da20*/  LDSM.16.MT88.4 R20, [R216+0xa800] ;  /* 0x00a80000d814783b */ /* 0x000f2e0000004200 */
[----:B------:R-:W-:Y:S01]  /*da30*/  HMMA.16816.F32 R40, R4, R24, R40 ;  /* 0x000000180428723c */ /* 0x000fe20000001828 */
[----:B--2---:R-:W-:Y:S01]  /*da40*/  FFMA.FTZ R9, R206, c[0x0][0x23c], -R3 ;  /* 0x00008f00ce097a23 */ /* 0x004fe20000010803 */
[----:B------:R-:W-:-:S06]  /*da50*/  MOV R206, R184 ;  /* 0x000000b800ce7202 */ /* 0x000fcc0000000f00 */
[----:B------:R-:W-:Y:S01]  /*da60*/  HMMA.16816.F32 R36, R4, R26, R36 ;  /* 0x0000001a0424723c */ /* 0x000fe20000001824 */
[----:B------:R-:W2:Y:S01]  /*da70*/  LDSM.16.MT88.4 R24, [R218+0xb800] ;  /* 0x00b80000da18783b */ /* 0x000ea20000004200 */
[----:B------:R4:W-:Y:S05]  /*da80*/  MUFU.EX2 R185, R9 ;  /* 0x0000000900b97308 */ /* 0x0009ea0000000800 */
[----:B---3--:R-:W-:Y:S02]  /*da90*/  F2FP.PACK_AB R4, R189, R188 ;  /* 0x000000bcbd04723e */ /* 0x008fe400000000ff */
[----:B-1----:R-:W-:Y:S01]  /*daa0*/  F2FP.PACK_AB R6, R186, R187 ;  /* 0x000000bbba06723e */ /* 0x002fe200000000ff */
[----:B----4-:R-:W-:Y:S01]  /*dab0*/  FFMA.FTZ R9, R205, c[0x0][0x23c], -R3 ;  /* 0x00008f00cd097a23 */ /* 0x010fe20000010803 */
[----:B------:R-:W-:-:S02]  /*dac0*/  MOV R205, R246 ;  /* 0x000000f600cd7202 */ /* 0x000fc40000000f00 */
[----:B------:R-:W-:Y:S01]  /*dad0*/  MOV R246, R212 ;  /* 0x000000d400f67202 */ /* 0x000fe20000000f00 */
[----:B------:R1:W3:Y:S01]  /*dae0*/  MUFU.EX2 R184, R9 ;  /* 0x0000000900b87308 */ /* 0x0002e20000000800 */
[----:B------:R-:W-:Y:S02]  /*daf0*/  MOV R212, R159 ;  /* 0x0000009f00d47202 */ /* 0x000fe40000000f00 */
[----:B------:R-:W-:Y:S01]  /*db00*/  MOV R159, R102 ;  /* 0x00000066009f7202 */ /* 0x000fe20000000f00 */
[----:B-1----:R-:W-:Y:S01]  /*db10*/  FFMA.FTZ R9, R202, c[0x0][0x23c], -R3 ;  /* 0x00008f00ca097a23 */ /* 0x002fe20000010803 */
[----:B---3--:R-:W-:Y:S01]  /*db20*/  F2FP.PACK_AB R5, R184, R185 ;  /* 0x000000b9b805723e */ /* 0x008fe200000000ff */
[----:B------:R-:W-:Y:S01]  /*db30*/  IMAD.MOV.U32 R202, RZ, RZ, R207 ;  /* 0x000000ffffca7224 */ /* 0x000fe200078e00cf */
[----:B------:R-:W-:Y:S01]  /*db40*/  MOV R207, R174 ;  /* 0x000000ae00cf7202 */ /* 0x000fe20000000f00 */
[----:B------:R1:W-:Y:S01]  /*db50*/  MUFU.EX2 R183, R9 ;  /* 0x0000000900b77308 */ /* 0x0003e20000000800 */
[----:B------:R-:W-:Y:S01]  /*db60*/  MOV R174, R145 ;  /* 0x0000009100ae7202 */ /* 0x000fe20000000f00 */
[----:B-1----:R-:W-:Y:S01]  /*db70*/  FFMA.FTZ R9, R200, c[0x0][0x23c], -R3 ;  /* 0x00008f00c8097a23 */ /* 0x002fe20000010803 */
[----:B------:R-:W-:-:S02]  /*db80*/  MOV R200, R210 ;  /* 0x000000d200c87202 */ /* 0x000fc40000000f00 */
[----:B------:R-:W-:-:S03]  /*db90*/  MOV R210, R158 ;  /* 0x0000009e00d27202 */ /* 0x000fc60000000f00 */
[----:B------:R1:W3:Y:S01]  /*dba0*/  MUFU.EX2 R182, R9 ;  /* 0x0000000900b67308 */ /* 0x0002e20000000800 */
[----:B------:R-:W-:Y:S01]  /*dbb0*/  MOV R158, R147 ;  /* 0x00000093009e7202 */ /* 0x000fe20000000f00 */
[----:B-1----:R-:W-:Y:S01]  /*dbc0*/  FFMA.FTZ R9, R213, c[0x0][0x23c], -R0 ;  /* 0x00008f00d5097a23 */ /* 0x002fe20000010800 */
[----:B---3--:R-:W-:Y:S02]  /*dbd0*/  F2FP.PACK_AB R7, R182, R183 ;  /* 0x000000b7b607723e */ /* 0x008fe400000000ff */
[----:B------:R-:W-:-:S03]  /*dbe0*/  MOV R213, R146 ;  /* 0x0000009200d57202 */ /* 0x000fc60000000f00 */
[----:B------:R1:W-:Y:S02]  /*dbf0*/  MUFU.EX2 R181, R9 ;  /* 0x0000000900b57308 */ /* 0x0003e40000000800 */
[C---:B------:R-:W-:Y:S08]  /*dc00*/  HMMA.16816.F32 R168, R4.reuse, R18, R108 ;  /* 0x0000001204a8723c */ /* 0x040ff0000000186c */
[----:B------:R-:W-:Y:S01]  /*dc10*/  HMMA.16816.F32 R144, R4, R12, R104 ;  /* 0x0000000c0490723c */ /* 0x000fe20000001868 */
[----:B-1----:R-:W-:Y:S01]  /*dc20*/  FFMA.FTZ R9, R211, c[0x0][0x23c], -R0 ;  /* 0x00008f00d3097a23 */ /* 0x002fe20000010800 */
[----:B------:R-:W-:-:S03]  /*dc30*/  MOV R211, R103 ;  /* 0x0000006700d37202 */ /* 0x000fc60000000f00 */
[----:B------:R1:W3:Y:S03]  /*dc40*/  MUFU.EX2 R179, R9 ;  /* 0x0000000900b37308 */ /* 0x0002e60000000800 */
        /* <DEDUP_REMOVED lines=8> */
[----:B------:R-:W-:Y:S01]  /*dcd0*/  HMMA.16816.F32 R136, R4, R30, R128 ;  /* 0x0000001e0488723c */ /* 0x000fe20000001880 */
[----:B-1----:R-:W-:Y:S01]  /*dce0*/  FFMA.FTZ R9, R208, c[0x0][0x23c], -R0 ;  /* 0x00008f00d0097a23 */ /* 0x002fe20000010800 */
[----:B------:R-:W-:-:S02]  /*dcf0*/  MOV R208, R202 ;  /* 0x000000ca00d07202 */ /* 0x000fc40000000f00 */
[----:B------:R-:W-:Y:S01]  /*dd00*/  MOV R202, R199 ;  /* 0x000000c700ca7202 */ /* 0x000fe20000000f00 */
[----:B------:R1:W4:Y:S03]  /*dd10*/  MUFU.EX2 R178, R9 ;  /* 0x0000000900b27308 */ /* 0x0003260000000800 */
[----:B------:R-:W-:Y:S01]  /*dd20*/  HMMA.16816.F32 R148, R4, R20, R124 ;  /* 0x000000140494723c */ /* 0x000fe2000000187c */
[----:B------:R-:W4:Y:S01]  /*dd30*/  LDSM.16.MT88.4 R124, [R216+0x9c00] ;  /* 0x009c0000d87c783b */ /* 0x000f220000004200 */
[----:B------:R-:W-:-:S06]  /*dd40*/  MOV R199, R142 ;  /* 0x0000008e00c77202 */ /* 0x000fcc0000000f00 */
[----:B------:R-:W-:Y:S01]  /*dd50*/  HMMA.16816.F32 R152, R4, R22, R120 ;  /* 0x000000160498723c */ /* 0x000fe20000001878 */
[----:B-1----:R-:W-:-:S07]  /*dd60*/  FFMA.FTZ R9, R249, c[0x0][0x23c], -R2 ;  /* 0x00008f00f9097a23 */ /* 0x002fce0000010802 */
[C---:B------:R-:W-:Y:S01]  /*dd70*/  HMMA.16816.F32 R164, R4.reuse, R16, R112 ;  /* 0x0000001004a4723c */ /* 0x040fe20000001870 */
[----:B------:R-:W-:Y:S01]  /*dd80*/  IMAD.MOV.U32 R249, RZ, RZ, R200 ;  /* 0x000000fffff97224 */ /* 0x000fe200078e00c8 */
[----:B------:R-:W-:Y:S01]  /*dd90*/  MOV R200, R198 ;  /* 0x000000c600c87202 */ /* 0x000fe20000000f00 */
[----:B------:R1:W-:Y:S05]  /*dda0*/  MUFU.EX2 R177, R9 ;  /* 0x0000000900b17308 */ /* 0x0003ea0000000800 */
[C---:B--2---:R-:W-:Y:S08]  /*ddb0*/  HMMA.16816.F32 R104, R4.reuse, R24, R92 ;  /* 0x000000180468723c */ /* 0x044ff0000000185c */
[----:B------:R-:W-:Y:S01]  /*ddc0*/  HMMA.16816.F32 R96, R4, R26, R80 ;  /* 0x0000001a0460723c */ /* 0x000fe20000001850 */
[----:B------:R-:W-:Y:S01]  /*ddd0*/  MOV R122, R249 ;  /* 0x000000f9007a7202 */ /* 0x000fe20000000f00 */
[----:B------:R-:W-:Y:S01]  /*dde0*/  LDSM.16.MT88.4 R80, [R216+0xbc00] ;  /* 0x00bc0000d850783b */ /* 0x000fe20000004200 */
[----:B-1----:R-:W-:Y:S01]  /*ddf0*/  FFMA.FTZ R9, R245, c[0x0][0x23c], -R2 ;  /* 0x00008f00f5097a23 */ /* 0x002fe20000010802 */
[----:B------:R-:W-:-:S02]  /*de00*/  MOV R245, R213 ;  /* 0x000000d500f57202 */ /* 0x000fc40000000f00 */
[----:B------:R-:W-:Y:S01]  /*de10*/  MOV R213, R194 ;  /* 0x000000c200d57202 */ /* 0x000fe20000000f00 */
[----:B------:R1:W2:Y:S01]  /*de20*/  MUFU.EX2 R176, R9 ;  /* 0x0000000900b07308 */ /* 0x0002a20000000800 */
[----:B---3--:R-:W-:Y:S02]  /*de30*/  F2FP.PACK_AB R4, R179, R181 ;  /* 0x000000b5b304723e */ /* 0x008fe400000000ff */
[----:B----4-:R-:W-:Y:S02]  /*de40*/  F2FP.PACK_AB R6, R178, R180 ;  /* 0x000000b4b206723e */ /* 0x010fe400000000ff */
[----:B------:R-:W-:Y:S02]  /*de50*/  MOV R194, R215 ;  /* 0x000000d700c27202 */ /* 0x000fe40000000f00 */
[----:B------:R-:W-:Y:S02]  /*de60*/  MOV R215, R156 ;  /* 0x0000009c00d77202 */ /* 0x000fe40000000f00 */
[----:B------:R-:W-:Y:S01]  /*de70*/  MOV R156, R157 ;  /* 0x0000009d009c7202 */ /* 0x000fe20000000f00 */
[----:B------:R-:W-:Y:S01]  /*de80*/  IMAD.MOV.U32 R157, RZ, RZ, R220 ;  /* 0x000000ffff9d7224 */ /* 0x000fe200078e00dc */
[----:B------:R-:W-:Y:S01]  /*de90*/  MOV R123, R208 ;  /* 0x000000d0007b7202 */ /* 0x000fe20000000f00 */
[----:B------:R3:W5:Y:S01]  /*dea0*/  LDL.LU R220, [R1+0x78] ;  /* 0x0000780001dc7983 */ /* 0x0007620000300800 */
[----:B------:R-:W-:Y:S01]  /*deb0*/  MOV R198, R143 ;  /* 0x0000008f00c67202 */ /* 0x000fe20000000f00 */
[----:B-1----:R-:W-:Y:S01]  /*dec0*/  FFMA.FTZ R9, R242, c[0x0][0x23c], -R2 ;  /* 0x00008f00f2097a23 */ /* 0x002fe20000010802 */
[----:B--2---:R-:W-:-:S03]  /*ded0*/  F2FP.PACK_AB R5, R176, R177 ;  /* 0x000000b1b005723e */ /* 0x004fc600000000ff */
[----:B------:R1:W-:Y:S02]  /*dee0*/  MUFU.EX2 R103, R9 ;  /* 0x0000000900677308 */ /* 0x0003e40000000800 */
[----:B-1----:R-:W-:-:S06]  /*def0*/  FFMA.FTZ R9, R240, c[0x0][0x23c], -R2 ;  /* 0x00008f00f0097a23 */ /* 0x002fcc0000010802 */
[----:B------:R-:W1:Y:S02]  /*df00*/  MUFU.EX2 R102, R9 ;  /* 0x0000000900667308 */ /* 0x000e640000000800 */
[----:B-1----:R-:W-:Y:S01]  /*df10*/  F2FP.PACK_AB R7, R102, R103 ;  /* 0x000000676607723e */ /* 0x002fe200000000ff */
[----:B------:R-:W-:-:S06]  /*df20*/  FFMA.FTZ R9, R248, c[0x0][0x23c], -R8 ;  /* 0x00008f00f8097a23 */ /* 0x000fcc0000010808 */
[C---:B------:R-:W-:Y:S01]  /*df30*/  HMMA.16816.F32 R68, R4.reuse, R30, R68 ;  /* 0x0000001e0444723c */ /* 0x040fe20000001844 */
[----:B------:R1:W-:Y:S07]  /*df40*/  MUFU.EX2 R30, R9 ;  /* 0x00000009001e7308 */ /* 0x0003ee0000000800 */
[C---:B------:R-:W-:Y:S08]  /*df50*/  HMMA.16816.F32 R128, R4.reuse, R28, R76 ;  /* 0x0000001c0480723c */ /* 0x040ff0000000184c */
[----:B------:R-:W-:Y:S01]  /*df60*/  HMMA.16816.F32 R60, R4, R22, R60 ;  /* 0x00000016043c723c */ /* 0x000fe2000000183c */
[----:B-1----:R-:W-:-:S04]  /*df70*/  FFMA.FTZ R9, R243, c[0x0][0x23c], -R8 ;  /* 0x00008f00f3097a23 */ /* 0x002fc80000010808 */
[----:B------:R1:W2:Y:S03]  /*df80*/  MUFU.EX2 R31, R9 ;  /* 0x00000009001f7308 */ /* 0x0002a60000000800 */
[----:B------:R-:W-:Y:S01]  /*df90*/  HMMA.16816.F32 R64, R4, R20, R64 ;  /* 0x000000140440723c */ /* 0x000fe20000001840 */
[----:B------:R-:W-:-:S07]  /*dfa0*/  MOV R240, R200 ;  /* 0x000000c800f07202 */ /* 0x000fce0000000f00 */
[----:B------:R-:W-:Y:S01]  /*dfb0*/  HMMA.16816.F32 R112, R4, R32, R88 ;  /* 0x000000200470723c */ /* 0x000fe20000001858 */
[--C-:B-1----:R-:W-:Y:S02]  /*dfc0*/  FFMA.FTZ R9, R241, c[0x0][0x23c], -R8.reuse ;  /* 0x00008f00f1097a23 */ /* 0x102fe40000010808 */
[----:B------:R-:W-:-:S04]  /*dfd0*/  FFMA.FTZ R8, R214, c[0x0][0x23c], -R8 ;  /* 0x00008f00d6087a23 */ /* 0x000fc80000010808 */
[----:B------:R-:W-:Y:S02]  /*dfe0*/  MOV R33, R240 ;  /* 0x000000f000217202 */ /* 0x000fe40000000f00 */
[----:B------:R-:W-:Y:S01]  /*dff0*/  MOV R208, R209 ;  /* 0x000000d100d07202 */ /* 0x000fe20000000f00 */
[----:B------:R1:W-:Y:S01]  /*e000*/  MUFU.EX2 R28, R8 ;  /* 0x00000008001c7308 */ /* 0x0003e20000000800 */
[----:B------:R-:W-:Y:S01]  /*e010*/  IMAD.MOV.U32 R242, RZ, RZ, R202 ;  /* 0x000000fffff27224 */ /* 0x000fe200078e00ca */
[----:B------:R-:W-:Y:S01]  /*e020*/  HMMA.16816.F32 R48, R4, R18, R48 ;  /* 0x000000120430723c */ /* 0x000fe20000001830 */
[----:B------:R-:W-:Y:S02]  /*e030*/  MOV R200, R158 ;  /* 0x0000009e00c87202 */ /* 0x000fe40000000f00 */
[----:B------:R-:W-:-:S03]  /*e040*/  MOV R91, R175 ;  /* 0x000000af005b7202 */ /* 0x000fc60000000f00 */
[----:B------:R-:W-:Y:S02]  /*e050*/  MUFU.EX2 R29, R9 ;  /* 0x00000009001d7308 */ /* 0x000fe40000000800 */
[----:B------:R-:W-:Y:S01]  /*e060*/  HMMA.16816.F32 R84, R4, R34, R84 ;  /* 0x000000220454723c */ /* 0x000fe20000001854 */
[----:B-1----:R-:W-:-:S07]  /*e070*/  FFMA.FTZ R8, R252, c[0x0][0x23c], -R3 ;  /* 0x00008f00fc087a23 */ /* 0x002fce0000010803 */
[C---:B------:R-:W-:Y:S01]  /*e080*/  HMMA.16816.F32 R56, R4.reuse, R16, R56 ;  /* 0x000000100438723c */ /* 0x040fe20000001838 */
[----:B------:R1:W-:Y:S07]  /*e090*/  MUFU.EX2 R23, R8 ;  /* 0x0000000800177308 */ /* 0x0003ee0000000800 */
[C---:B------:R-:W-:Y:S08]  /*e0a0*/  HMMA.16816.F32 R52, R4.reuse, R12, R52 ;  /* 0x0000000c0434723c */ /* 0x040ff00000001834 */
[----:B------:R-:W-:Y:S01]  /*e0b0*/  HMMA.16816.F32 R44, R4, R14, R44 ;  /* 0x0000000e042c723c */ /* 0x000fe2000000182c */
[----:B-1----:R-:W-:-:S04]  /*e0c0*/  FFMA.FTZ R8, R251, c[0x0][0x23c], -R3 ;  /* 0x00008f00fb087a23 */ /* 0x002fc80000010803 */
[----:B------:R1:W4:Y:S03]  /*e0d0*/  MUFU.EX2 R22, R8 ;  /* 0x0000000800167308 */ /* 0x0003260000000800 */
[----:B------:R-:W-:Y:S01]  /*e0e0*/  HMMA.16816.F32 R40, R4, R24, R40 ;  /* 0x000000180428723c */ /* 0x000fe20000001828 */
[--C-:B-1----:R-:W-:Y:S02]  /*e0f0*/  FFMA.FTZ R8, R247, c[0x0][0x23c], -R3.reuse ;  /* 0x00008f00f7087a23 */ /* 0x102fe40000010803 */
[----:B------:R-:W-:Y:S01]  /*e100*/  FFMA.FTZ R3, R244, c[0x0][0x23c], -R3 ;  /* 0x00008f00f4037a23 */ /* 0x000fe20000010803 */
[----:B------:R-:W-:-:S04]  /*e110*/  MOV R209, R205 ;  /* 0x000000cd00d17202 */ /* 0x000fc80000000f00 */
[----:B------:R-:W-:Y:S01]  /*e120*/  HMMA.16816.F32 R36, R4, R26, R36 ;  /* 0x0000001a0424723c */ /* 0x000fe20000001824 */
[----:B------:R-:W-:Y:S01]  /*e130*/  MOV R88, R242 ;  /* 0x000000f200587202 */ /* 0x000fe20000000f00 */
[----:B------:R1:W-:Y:S01]  /*e140*/  MUFU.EX2 R20, R3 ;  /* 0x0000000300147308 */ /* 0x0003e20000000800 */
[----:B------:R-:W-:Y:S01]  /*e150*/  MOV R89, R209 ;  /* 0x000000d100597202 */ /* 0x000fe20000000f00 */
[----:B------:R-:W-:Y:S01]  /*e160*/  LDSM.16.MT88.4 R4, [R218+0xbc00] ;  /* 0x00bc0000da04783b */ /* 0x000fe20000004200 */
[----:B------:R-:W-:-:S05]  /*e170*/  MOV R202, R157 ;  /* 0x0000009d00ca7202 */ /* 0x000fca0000000f00 */
[----:B------:R-:W2:Y:S01]  /*e180*/  MUFU.EX2 R21, R8 ;  /* 0x0000000800157308 */ /* 0x000ea20000000800 */
[----:B-1----:R-:W-:Y:S01]  /*e190*/  FFMA.FTZ R3, R211, c[0x0][0x23c], -R0 ;  /* 0x00008f00d3037a23 */ /* 0x002fe20000010800 */
[----:B------:R-:W-:Y:S02]  /*e1a0*/  MOV R211, R206 ;  /* 0x000000ce00d37202 */ /* 0x000fe40000000f00 */
[----:B------:R-:W-:Y:S02]  /*e1b0*/  MOV R206, R141 ;  /* 0x0000008d00ce7202 */ /* 0x000fe40000000f00 */
[----:B------:R-:W-:Y:S01]  /*e1c0*/  MOV R249, R211 ;  /* 0x000000d300f97202 */ /* 0x000fe20000000f00 */
[----:B------:R-:W-:Y:S01]  /*e1d0*/  IMAD.MOV.U32 R209, RZ, RZ, R246 ;  /* 0x000000ffffd17224 */ /* 0x000fe200078e00f6 */
[----:B------:R-:W-:Y:S01]  /*e1e0*/  MOV R211, R206 ;  /* 0x000000ce00d37202 */ /* 0x000fe20000000f00 */
[----:B------:R1:W-:Y:S01]  /*e1f0*/  MUFU.EX2 R19, R3 ;  /* 0x0000000300137308 */ /* 0x0003e20000000800 */
[----:B------:R-:W-:Y:S01]  /*e200*/  MOV R206, R215 ;  /* 0x000000d700ce7202 */ /* 0x000fe20000000f00 */
[----:B------:R-:W-:Y:S01]  /*e210*/  IMAD.MOV.U32 R242, RZ, RZ, R174 ;  /* 0x000000fffff27224 */ /* 0x000fe200078e00ae */
[----:B------:R-:W-:Y:S01]  /*e220*/  MOV R215, R219 ;  /* 0x000000db00d77202 */ /* 0x000fe20000000f00 */
[----:B------:R-:W2:Y:S04]  /*e230*/  LDSM.16.MT88.4 R140, [R218+0x9c00] ;  /* 0x009c0000da8c783b */ /* 0x000ea80000004200 */
[----:B------:R3:W5:Y:S04]  /*e240*/  LDL.LU R219, [R1+0x74] ;  /* 0x0000740001db7983 */ /* 0x0007680000300800 */
[----:B------:R-:W3:Y:S01]  /*e250*/  LDL.LU R240, [R1+0x18] ;  /* 0x0000180001f07983 */ /* 0x000ee20000300800 */
[----:B------:R-:W-:-:S02]  /*e260*/  MOV R246, R250 ;  /* 0x000000fa00f67202 */ /* 0x000fc40000000f00 */
[----:B------:R-:W-:Y:S01]  /*e270*/  MOV R250, R207 ;  /* 0x000000cf00fa7202 */ /* 0x000fe20000000f00 */
[----:B-1----:R-:W-:Y:S01]  /*e280*/  FFMA.FTZ R3, R245, c[0x0][0x23c], -R0 ;  /* 0x00008f00f5037a23 */ /* 0x002fe20000010800 */
[----:B------:R-:W-:Y:S02]  /*e290*/  MOV R90, R211 ;  /* 0x000000d3005a7202 */ /* 0x000fe40000000f00 */
[----:B------:R-:W-:Y:S02]  /*e2a0*/  MOV R207, R210 ;  /* 0x000000d200cf7202 */ /* 0x000fe40000000f00 */
[----:B------:R-:W-:Y:S01]  /*e2b0*/  MOV R245, R213 ;  /* 0x000000d500f57202 */ /* 0x000fe20000000f00 */
[----:B------:R-:W-:Y:S01]  /*e2c0*/  IMAD.MOV.U32 R213, RZ, RZ, R159 ;  /* 0x000000ffffd57224 */ /* 0x000fe200078e009f */
[----:B------:R-:W-:Y:S02]  /*e2d0*/  MOV R211, R215 ;  /* 0x000000d700d37202 */ /* 0x000fe40000000f00 */
[----:B------:R-:W-:-:S02]  /*e2e0*/  MOV R210, R212 ;  /* 0x000000d400d27202 */ /* 0x000fc40000000f00 */
[----:B------:R-:W-:Y:S02]  /*e2f0*/  MOV R205, R156 ;  /* 0x0000009c00cd7202 */ /* 0x000fe40000000f00 */
[----:B------:R-:W-:Y:S01]  /*e300*/  MOV R212, R172 ;  /* 0x000000ac00d47202 */ /* 0x000fe20000000f00 */
[----:B------:R-:W1:Y:S01]  /*e310*/  LDSM.16.MT88.4 R156, [R216+0xac00] ;  /* 0x00ac0000d89c783b */ /* 0x000e620000004200 */
[----:B------:R-:W-:-:S03]  /*e320*/  MOV R215, R173 ;  /* 0x000000ad00d77202 */ /* 0x000fc60000000f00 */
[----:B------:R-:W1:Y:S01]  /*e330*/  LDSM.16.MT88.4 R172, [R218+0xac00] ;  /* 0x00ac0000daac783b */ /* 0x000e620000004200 */
[----:B------:R2:W1:Y:S02]  /*e340*/  MUFU.EX2 R16, R3 ;  /* 0x0000000300107308 */ /* 0x0004640000000800 */
[--C-:B--2---:R-:W-:Y:S02]  /*e350*/  FFMA.FTZ R3, R122, c[0x0][0x23c], -R0.reuse ;  /* 0x00008f007a037a23 */ /* 0x104fe40000010800 */
[----:B------:R-:W-:-:S04]  /*e360*/  FFMA.FTZ R0, R123, c[0x0][0x23c], -R0 ;  /* 0x00008f007b007a23 */ /* 0x000fc80000010800 */
[----:B------:R2:W-:Y:S02]  /*e370*/  MUFU.EX2 R17, R0 ;  /* 0x0000000000117308 */ /* 0x0005e40000000800 */
[----:B--2---:R-:W-:Y:S01]  /*e380*/  FFMA.FTZ R0, R33, c[0x0][0x23c], -R2 ;  /* 0x00008f0021007a23 */ /* 0x004fe20000010802 */
[----:B------:R-:W-:Y:S02]  /*e390*/  MOV R33, R88 ;  /* 0x0000005800217202 */ /* 0x000fe40000000f00 */
[----:B------:R-:W-:-:S03]  /*e3a0*/  MOV R88, R89 ;  /* 0x0000005900587202 */ /* 0x000fc60000000f00 */
[----:B------:R2:W-:Y:S01]  /*e3b0*/  MUFU.EX2 R15, R0 ;  /* 0x00000000000f7308 */ /* 0x0005e20000000800 */
[----:B------:R-:W-:Y:S02]  /*e3c0*/  MOV R89, R90 ;  /* 0x0000005a00597202 */ /* 0x000fe40000000f00 */
[----:B------:R-:W-:Y:S01]  /*e3d0*/  MOV R90, R91 ;  /* 0x0000005b005a7202 */ /* 0x000fe20000000f00 */
[----:B--2---:R-:W-:-:S04]  /*e3e0*/  FFMA.FTZ R0, R33, c[0x0][0x23c], -R2 ;  /* 0x00008f0021007a23 */ /* 0x004fc80000010802 */
[----:B------:R2:W1:Y:S01]  /*e3f0*/  MUFU.EX2 R14, R0 ;  /* 0x00000000000e7308 */ /* 0x0004620000000800 */
[----:B------:R-:W-:-:S07]  /*e400*/  F2FP.PACK_AB R92, R31, R30 ;  /* 0x0000001e1f5c723e */ /* 0x000fce00000000ff */
[----:B------:R1:W1:Y:S01]  /*e410*/  MUFU.EX2 R18, R3 ;  /* 0x0000000300127308 */ /* 0x0002620000000800 */
[--C-:B--2---:R-:W-:Y:S02]  /*e420*/  FFMA.FTZ R0, R88, c[0x0][0x23c], -R2.reuse ;  /* 0x00008f0058007a23 */ /* 0x104fe40000010802 */
[----:B------:R-:W-:-:S05]  /*e430*/  FFMA.FTZ R2, R89, c[0x0][0x23c], -R2 ;  /* 0x00008f0059027a23 */ /* 0x000fca0000010802 */
[----:B------:R-:W-:Y:S01]  /*e440*/  MUFU.EX2 R13, R0 ;  /* 0x00000000000d7308 */ /* 0x000fe20000000800 */
[----:B----4-:R-:W-:-:S07]  /*e450*/  F2FP.PACK_AB R93, R22, R23 ;  /* 0x00000017165d723e */ /* 0x010fce00000000ff */
[----:B------:R2:W4:Y:S01]  /*e460*/  MUFU.EX2 R12, R2 ;  /* 0x00000002000c7308 */ /* 0x0005220000000800 */
[----:B------:R-:W-:Y:S02]  /*e470*/  F2FP.PACK_AB R94, R28, R29 ;  /* 0x0000001d1c5e723e */ /* 0x000fe400000000ff */
[----:B------:R-:W-:Y:S02]  /*e480*/  F2FP.PACK_AB R95, R20, R21 ;  /* 0x00000015145f723e */ /* 0x000fe400000000ff */
[----:B------:R-:W-:-:S05]  /*e490*/  MOV R35, R90 ;  /* 0x0000005a00237202 */ /* 0x000fca0000000f00 */
[C---:B------:R-:W-:Y:S08]  /*e4a0*/  HMMA.16816.F32 R120, R92.reuse, R126, R72 ;  /* 0x0000007e5c78723c */ /* 0x040ff00000001848 */
[C---:B------:R-:W-:Y:S08]  /*e4b0*/  HMMA.16816.F32 R116, R92.reuse, R124, R116 ;  /* 0x0000007c5c74723c */ /* 0x040ff00000001874 */
[C---:B------:R-:W-:Y:S08]  /*e4c0*/  HMMA.16816.F32 R132, R92.reuse, R140, R132 ;  /* 0x0000008c5c84723c */ /* 0x040ff00000001884 */
[C---:B------:R-:W-:Y:S08]  /*e4d0*/  HMMA.16816.F32 R136, R92.reuse, R142, R136 ;  /* 0x0000008e5c88723c */ /* 0x040ff00000001888 */
[C---:B-1----:R-:W-:Y:S08]  /*e4e0*/  HMMA.16816.F32 R148, R92.reuse, R156, R148 ;  /* 0x0000009c5c94723c */ /* 0x042ff00000001894 */
[C---:B------:R-:W-:Y:S08]  /*e4f0*/  HMMA.16816.F32 R152, R92.reuse, R158, R152 ;  /* 0x0000009e5c98723c */ /* 0x040ff00000001898 */
[C---:B------:R-:W-:Y:S08]  /*e500*/  HMMA.16816.F32 R164, R92.reuse, R172, R164 ;  /* 0x000000ac5ca4723c */ /* 0x040ff000000018a4 */
[C---:B------:R-:W-:Y:S08]  /*e510*/  HMMA.16816.F32 R168, R92.reuse, R174, R168 ;  /* 0x000000ae5ca8723c */ /* 0x040ff000000018a8 */
[C---:B------:R-:W-:Y:S08]  /*e520*/  HMMA.16816.F32 R72, R92.reuse, R80, R144 ;  /* 0x000000505c48723c */ /* 0x040ff00000001890 */
[----:B------:R-:W-:Y:S01]  /*e530*/  HMMA.16816.F32 R76, R92, R82, R108 ;  /* 0x000000525c4c723c */ /* 0x000fe2000000186c */
[----:B---3--:R-:W-:Y:S01]  /*e540*/  MOV R91, R240 ;  /* 0x000000f0005b7202 */ /* 0x008fe20000000f00 */
[----:B------:R-:W-:Y:S01]  /*e550*/  IMAD.MOV.U32 R240, RZ, RZ, R245 ;  /* 0x000000fffff07224 */ /* 0x000fe200078e00f5 */
[----:B------:R-:W-:-:S02]  /*e560*/  MOV R245, R249 ;  /* 0x000000f900f57202 */ /* 0x000fc40000000f00 */
[----:B------:R-:W-:Y:S02]  /*e570*/  MOV R249, R208 ;  /* 0x000000d000f97202 */ /* 0x000fe40000000f00 */
[----:B------:R-:W-:Y:S02]  /*e580*/  MOV R208, R196 ;  /* 0x000000c400d07202 */ /* 0x000fe40000000f00 */
[----:B------:R-:W-:Y:S01]  /*e590*/  MOV R196, R217 ;  /* 0x000000d900c47202 */ /* 0x000fe20000000f00 */
[----:B------:R-:W-:Y:S01]  /*e5a0*/  IMAD.MOV.U32 R243, RZ, RZ, R240 ;  /* 0x000000fffff37224 */ /* 0x000fe200078e00f0 */
[----:B------:R-:W-:Y:S01]  /*e5b0*/  MOV R248, R91 ;  /* 0x0000005b00f87202 */ /* 0x000fe20000000f00 */
[----:B------:R1:W5:Y:S01]  /*e5c0*/  LDL.LU R217, [R1+0x70] ;  /* 0x0000700001d97983 */ /* 0x0003620000300800 */
[----:B------:R-:W-:Y:S02]  /*e5d0*/  MOV R34, R245 ;  /* 0x000000f500227202 */ /* 0x000fe40000000f00 */
[----:B------:R-:W-:-:S02]  /*e5e0*/  MOV R33, R249 ;  /* 0x000000f900217202 */ /* 0x000fc40000000f00 */
[----:B------:R-:W-:Y:S01]  /*e5f0*/  MOV R32, R208 ;  /* 0x000000d000207202 */ /* 0x000fe20000000f00 */
[C---:B------:R-:W-:Y:S01]  /*e600*/  HMMA.16816.F32 R88, R92.reuse, R4, R104 ;  /* 0x000000045c58723c */ /* 0x040fe20000001868 */
[----:B------:R-:W-:Y:S01]  /*e610*/  MOV R240, R196 ;  /* 0x000000c400f07202 */ /* 0x000fe20000000f00 */
[----:B------:R-:W-:Y:S01]  /*e620*/  FFMA.FTZ R11, R248, R11, R243 ;  /* 0x0000000bf80b7223 */ /* 0x000fe200000100f3 */
[----:B------:R-:W-:Y:S01]  /*e630*/  MOV R245, R161 ;  /* 0x000000a100f57202 */ /* 0x000fe20000000f00 */
[----:B------:R-:W-:Y:S01]  /*e640*/  IMAD.MOV.U32 R249, RZ, RZ, R162 ;  /* 0x000000fffff97224 */ /* 0x000fe200078e00a2 */
[----:B------:R-:W-:Y:S01]  /*e650*/  MOV R208, R163 ;  /* 0x000000a300d07202 */ /* 0x000fe20000000f00 */
[----:B------:R-:W-:Y:S02]  /*e660*/  FFMA.FTZ R3, R35, R10, R34 ;  /* 0x0000000a23037223 */ /* 0x000fe40000010022 */
[----:B------:R-:W-:Y:S01]  /*e670*/  HMMA.16816.F32 R92, R92, R6, R96 ;  /* 0x000000065c5c723c */ /* 0x000fe20000001860 */
[----:B--2---:R-:W-:-:S02]  /*e680*/  FFMA.FTZ R2, R33, R101, R32 ;  /* 0x0000006521027223 */ /* 0x004fc40000010020 */
[----:B------:R-:W-:-:S04]  /*e690*/  FFMA.FTZ R0, R242, R100, R240 ;  /* 0x00000064f2007223 */ /* 0x000fc800000100f0 */
[----:B------:R-:W-:Y:S02]  /*e6a0*/  F2FP.PACK_AB R96, R16, R19 ;  /* 0x000000131060723e */ /* 0x000fe400000000ff */
[----:B------:R-:W-:Y:S02]  /*e6b0*/  F2FP.PACK_AB R97, R14, R15 ;  /* 0x0000000f0e61723e */ /* 0x000fe400000000ff */
[----:B------:R-:W-:Y:S02]  /*e6c0*/  F2FP.PACK_AB R98, R17, R18 ;  /* 0x000000121162723e */ /* 0x000fe400000000ff */
[----:B----4-:R-:W-:Y:S01]  /*e6d0*/  F2FP.PACK_AB R99, R12, R13 ;  /* 0x0000000d0c63723e */ /* 0x010fe200000000ff */
        /* <DEDUP_REMOVED lines=18> */
[----:B------:R-:W-:Y:S01]  /*e800*/  FADD.FTZ R4, R239, R4 ;  /* 0x00000004ef047221 */ /* 0x000fe20000010000 */
[----:B------:R-:W-:Y:S01]  /*e810*/  MOV R196, R160 ;  /* 0x000000a000c47202 */ /* 0x000fe20000000f00 */
        /* <DEDUP_REMOVED lines=45> */
[----:B------:R1:W-:Y:S04]  /*eaf0*/  STL [R1+0x18], R5 ;  /* 0x0000180501007387 */ /* 0x0003e80000100800 */
[----:B------:R1:W-:Y:S04]  /*eb00*/  STL [R1+0x20], R4 ;  /* 0x0000200401007387 */ /* 0x0003e80000100800 */
[----:B------:R1:W-:Y:S04]  /*eb10*/  STL [R1+0x1c], R3 ;  /* 0x00001c0301007387 */ /* 0x0003e80000100800 */
[----:B------:R1:W-:Y:S04]  /*eb20*/  STL [R1+0x24], R2 ;  /* 0x0000240201007387 */ /* 0x0003e80000100800 */
[----:B------:R1:W-:Y:S01]  /*eb30*/  STL [R1], R0 ;  /* 0x0000000001007387 */ /* 0x0003e20000100800 */
[----:B------:R-:W-:Y:S01]  /*eb40*/  HMMA.16816.F32 R128, R96, R140, R128 ;  /* 0x0000008c6080723c */ /* 0x000fe20000001880 */
[----:B------:R-:W-:-:S07]  /*eb50*/  MOV R104, R250 ;  /* 0x000000fa00687202 */ /* 0x000fce0000000f00 */
        /* <DEDUP_REMOVED lines=72> */
[----:B--2--5:R-:W-:Y:S04]  /*efe0*/  LDSM.16.M88.4 R8, [R220] ;  /* 0x00000000dc08783b */ /* 0x024fe80000000200 */
[----:B------:R-:W2:Y:S04]  /*eff0*/  LDSM.16.M88.4 R28, [R217+0x6000] ;  /* 0x00600000d91c783b */ /* 0x000ea80000000200 */
[----:B------:R-:W-:Y:S04]  /*f000*/  LDSM.16.M88.4 R20, [R217+0x6800] ;  /* 0x00680000d914783b */ /* 0x000fe80000000200 */
[----:B------:R-:W-:Y:S04]  /*f010*/  LDSM.16.M88.4 R24, [R217+0x6400] ;  /* 0x00640000d918783b */ /* 0x000fe80000000200 */
[----:B------:R-:W-:Y:S04]  /*f020*/  LDSM.16.M88.4 R16, [R217+0x6c00] ;  /* 0x006c0000d910783b */ /* 0x000fe80000000200 */
[----:B------:R-:W-:Y:S04]  /*f030*/  LDSM.16.M88.4 R44, [R219+0x6000] ;  /* 0x00600000db2c783b */ /* 0x000fe80000000200 */
[----:B---3--:R-:W3:Y:S04]  /*f040*/  LDSM.16.M88.4 R4, [R220+0x1000] ;  /* 0x00100000dc04783b */ /* 0x008ee80000000200 */
[----:B-1----:R-:W1:Y:S04]  /*f050*/  LDSM.16.M88.4 R12, [R221+0x1000] ;  /* 0x00100000dd0c783b */ /* 0x002e680000000200 */
[----:B------:R-:W4:Y:S04]  /*f060*/  LDSM.16.M88.4 R36, [R219+0x6800] ;  /* 0x00680000db24783b */ /* 0x000f280000000200 */
[----:B------:R-:W1:Y:S04]  /*f070*/  LDSM.16.M88.4 R40, [R219+0x6400] ;  /* 0x00640000db28783b */ /* 0x000e680000000200 */
[----:B------:R-:W1:Y:S01]  /*f080*/  LDSM.16.M88.4 R32, [R219+0x6c00] ;  /* 0x006c0000db20783b */ /* 0x000e620000000200 */
[----:B--2---:R-:W-:Y:S01]  /*f090*/  HMMA.16816.F32 R208, R8, R28, RZ ;  /* 0x0000001c08d0723c */ /* 0x004fe200000018ff */
[----:B------:R-:W-:-:S02]  /*f0a0*/  IMAD.MOV.U32 R250, RZ, RZ, R212 ;  /* 0x000000fffffa7224 */ /* 0x000fc400078e00d4 */
[----:B------:R-:W2:Y:S04]  /*f0b0*/  S2R R246, SR_TID.X ;  /* 0x0000000000f67919 */ /* 0x000ea80000002100 */
[----:B------:R-:W0:Y:S01]  /*f0c0*/  LDGDEPBAR ;  /* 0x00000000000079af */ /* 0x000e220000000000 */
[----:B------:R-:W-:Y:S08]  /*f0d0*/  HMMA.16816.F32 R204, R8, R30, RZ ;  /* 0x0000001e08cc723c */ /* 0x000ff000000018ff */
[C---:B---3--:R-:W-:Y:S08]  /*f0e0*/  HMMA.16816.F32 R64, R4.reuse, R28, RZ ;  /* 0x0000001c0440723c */ /* 0x048ff000000018ff */
[C---:B------:R-:W-:Y:S08]  /*f0f0*/  HMMA.16816.F32 R60, R4.reuse, R30, RZ ;  /* 0x0000001e043c723c */ /* 0x040ff000000018ff */
[C---:B------:R-:W-:Y:S08]  /*f100*/  HMMA.16816.F32 R48, R4.reuse, R20, RZ ;  /* 0x000000140430723c */ /* 0x040ff000000018ff */
        /* <DEDUP_REMOVED lines=13> */
[----:B------:R-:W3:Y:S04]  /*f1e0*/  LDSM.16.M88.4 R8, [R221] ;  /* 0x00000000dd08783b */ /* 0x000ee80000000200 */
[----:B------:R-:W-:Y:S03]  /*f1f0*/  LDSM.16.M88.4 R16, [R217+0x7c00] ;  /* 0x007c0000d910783b */ /* 0x000fe60000000200 */
[C---:B-1----:R-:W-:Y:S08]  /*f200*/  HMMA.16816.F32 R108, R12.reuse, R44, R64 ;  /* 0x0000002c0c6c723c */ /* 0x042ff00000001840 */
[C---:B----4-:R-:W-:Y:S08]  /*f210*/  HMMA.16816.F32 R180, R12.reuse, R36, R48 ;  /* 0x000000240cb4723c */ /* 0x050ff00000001830 */
        /* <DEDUP_REMOVED lines=18> */
[----:B------:R-:W3:Y:S07]  /*f340*/  LDSM.16.M88.4 R8, [R220+0x2000] ;  /* 0x00200000dc08783b */ /* 0x000eee0000000200 */
        /* <DEDUP_REMOVED lines=11> */
[----:B------:R-:W4:Y:S03]  /*f400*/  LDSM.16.M88.4 R12, [R221+0x2000] ;  /* 0x00200000dd0c783b */ /* 0x000f260000000200 */
[C---:B---3--:R-:W-:Y:S08]  /*f410*/  HMMA.16816.F32 R212, R8.reuse, R24, R200 ;  /* 0x0000001808d4723c */ /* 0x048ff000000018c8 */
[C---:B------:R-:W-:Y:S01]  /*f420*/  HMMA.16816.F32 R204, R8.reuse, R26, R196 ;  /* 0x0000001a08cc723c */ /* 0x040fe200000018c4 */
[----:B------:R-:W-:Y:S07]  /*f430*/  LDSM.16.M88.4 R24, [R217+0x8400] ;  /* 0x00840000d918783b */ /* 0x000fee0000000200 */
[C---:B------:R-:W-:Y:S08]  /*f440*/  HMMA.16816.F32 R108, R8.reuse, R28, R208 ;  /* 0x0000001c086c723c */ /* 0x040ff000000018d0 */
[C---:B------:R-:W-:Y:S08]  /*f450*/  HMMA.16816.F32 R200, R8.reuse, R20, R192 ;  /* 0x0000001408c8723c */ /* 0x040ff000000018c0 */
[C---:B------:R-:W-:Y:S08]  /*f460*/  HMMA.16816.F32 R196, R8.reuse, R22, R188 ;  /* 0x0000001608c4723c */ /* 0x040ff000000018bc */
[----:B------:R-:W-:Y:S08]  /*f470*/  HMMA.16816.F32 R208, R8, R30, R184 ;  /* 0x0000001e08d0723c */ /* 0x000ff000000018b8 */
[----:B-1----:R-:W-:Y:S08]  /*f480*/  HMMA.16816.F32 R20, R4, R38, R60 ;  /* 0x000000260414723c */ /* 0x002ff0000000183c */
[----:B------:R-:W-:Y:S08]  /*f490*/  HMMA.16816.F32 R184, R8, R18, R56 ;  /* 0x0000001208b8723c */ /* 0x000ff00000001838 */
[C---:B------:R-:W-:Y:S08]  /*f4a0*/  HMMA.16816.F32 R60, R4.reuse, R54, R64 ;  /* 0x00000036043c723c */ /* 0x040ff00000001840 */
[C---:B------:R-:W-:Y:S08]  /*f4b0*/  HMMA.16816.F32 R56, R4.reuse, R52, R100 ;  /* 0x000000340438723c */ /* 0x040ff00000001864 */
[----:B------:R-:W-:Y:S08]  /*f4c0*/  HMMA.16816.F32 R64, R4, R48, R180 ;  /* 0x000000300440723c */ /* 0x000ff000000018b4 */
[----:B------:R-:W-:Y:S01]  /*f4d0*/  HMMA.16816.F32 R192, R8, R16, R236 ;  /* 0x0000001008c0723c */ /* 0x000fe200000018ec */
[----:B------:R-:W-:Y:S04]  /*f4e0*/  LDSM.16.M88.4 R16, [R217+0x8000] ;  /* 0x00800000d910783b */ /* 0x000fe80000000200 */
[----:B------:R-:W-:Y:S03]  /*f4f0*/  LDSM.16.M88.4 R8, [R220+0x4000] ;  /* 0x00400000dc08783b */ /* 0x000fe60000000200 */
[C---:B------:R-:W-:Y:S01]  /*f500*/  HMMA.16816.F32 R28, R4.reuse, R36, R40 ;  /* 0x00000024041c723c */ /* 0x040fe20000001828 */
[----:B------:R-:W-:Y:S07]  /*f510*/  LDSM.16.M88.4 R40, [R217+0x8c00] ;  /* 0x008c0000d928783b */ /* 0x000fee0000000200 */
[C---:B------:R-:W-:Y:S08]  /*f520*/  HMMA.16816.F32 R104, R4.reuse, R50, R104 ;  /* 0x000000320468723c */ /* 0x040ff00000001868 */
[C---:B------:R-:W-:Y:S08]  /*f530*/  HMMA.16816.F32 R180, R4.reuse, R44, R176 ;  /* 0x0000002c04b4723c */ /* 0x040ff000000018b0 */
[----:B------:R-:W-:Y:S01]  /*f540*/  HMMA.16816.F32 R100, R4, R46, R32 ;  /* 0x0000002e0464723c */ /* 0x000fe20000001820 */
[----:B------:R-:W1:Y:S04]  /*f550*/  LDSM.16.M88.4 R4, [R220+0x5000] ;  /* 0x00500000dc04783b */ /* 0x000e680000000200 */
[----:B------:R-:W3:Y:S03]  /*f560*/  LDSM.16.M88.4 R32, [R217+0x8800] ;  /* 0x00880000d920783b */ /* 0x000ee60000000200 */
        /* <DEDUP_REMOVED lines=9> */
[C---:B-1----:R-:W-:Y:S01]  /*f600*/  HMMA.16816.F32 R48, R4.reuse, R18, R20 ;  /* 0x000000120430723c */ /* 0x042fe20000001814 */
[----:B------:R-:W1:Y:S07]  /*f610*/  LDSM.16.M88.4 R20, [R219+0x8800] ;  /* 0x00880000db14783b */ /* 0x000e6e0000000200 */
[C---:B------:R-:W-:Y:S01]  /*f620*/  HMMA.16816.F32 R184, R4.reuse, R16, R28 ;  /* 0x0000001004b8723c */ /* 0x040fe2000000181c */
[----:B------:R-:W4:Y:S07]  /*f630*/  LDSM.16.M88.4 R28, [R219+0x8400] ;  /* 0x00840000db1c783b */ /* 0x000f2e0000000200 */
[C---:B------:R-:W-:Y:S08]  /*f640*/  HMMA.16816.F32 R44, R4.reuse, R24, R56 ;  /* 0x00000018042c723c */ /* 0x040ff00000001838 */
[C---:B---3--:R-:W-:Y:S08]  /*f650*/  HMMA.16816.F32 R56, R4.reuse, R34, R104 ;  /* 0x000000220438723c */ /* 0x048ff00000001868 */
[C---:B------:R-:W-:Y:S08]  /*f660*/  HMMA.16816.F32 R36, R4.reuse, R26, R60 ;  /* 0x0000001a0424723c */ /* 0x040ff0000000183c */
[----:B------:R-:W-:Y:S08]  /*f670*/  HMMA.16816.F32 R60, R4, R42, R100 ;  /* 0x0000002a043c723c */ /* 0x000ff00000001864 */
[C---:B------:R-:W-:Y:S08]  /*f680*/  HMMA.16816.F32 R100, R8.reuse, R16, R108 ;  /* 0x000000100864723c */ /* 0x040ff0000000186c */
[----:B------:R-:W-:Y:S01]  /*f690*/  HMMA.16816.F32 R104, R8, R18, R176 ;  /* 0x000000120868723c */ /* 0x000fe200000018b0 */
[----:B------:R-:W3:Y:S01]  /*f6a0*/  LDSM.16.M88.4 R16, [R219+0x8000] ;  /* 0x00800000db10783b */ /* 0x000ee20000000200 */
[----:B--2---:R-:W-:-:S06]  /*f6b0*/  IMAD.SHL.U32 R246, R246, 0x2, RZ ;  /* 0x00000002f6f67824 */ /* 0x004fcc00078e00ff */
[C---:B------:R-:W-:Y:S08]  /*f6c0*/  HMMA.16816.F32 R108, R8.reuse, R24, R188 ;  /* 0x00000018086c723c */ /* 0x040ff000000018bc */
[----:B------:R-:W-:Y:S01]  /*f6d0*/  HMMA.16816.F32 R176, R8, R26, R208 ;  /* 0x0000001a08b0723c */ /* 0x000fe200000018d0 */
[----:B------:R-:W2:Y:S07]  /*f6e0*/  LDSM.16.M88.4 R24, [R219+0x8c00] ;  /* 0x008c0000db18783b */ /* 0x000eae0000000200 */
[----:B------:R-:W-:Y:S01]  /*f6f0*/  HMMA.16816.F32 R52, R4, R32, R64 ;  /* 0x000000200434723c */ /* 0x000fe20000001840 */
[----:B------:R-:W-:-:S07]  /*f700*/  LOP3.LUT R246, R246, 0x6, RZ, 0xc0, !PT ;  /* 0x00000006f6f67812 */ /* 0x000fce00078ec0ff */
[----:B------:R-:W-:Y:S08]  /*f710*/  HMMA.16816.F32 R64, R4, R40, R180 ;  /* 0x000000280440723c */ /* 0x000ff000000018b4 */
[C---:B------:R-:W-:Y:S08]  /*f720*/  HMMA.16816.F32 R180, R8.reuse, R32, R200 ;  /* 0x0000002008b4723c */ /* 0x040ff000000018c8 */
[C---:B------:R-:W-:Y:S08]  /*f730*/  HMMA.16816.F32 R188, R8.reuse, R34, R204 ;  /* 0x0000002208bc723c */ /* 0x040ff000000018cc */
[C---:B------:R-:W-:Y:S08]  /*f740*/  HMMA.16816.F32 R196, R8.reuse, R40, R196 ;  /* 0x0000002808c4723c */ /* 0x040ff000000018c4 */
[----:B------:R-:W-:Y:S08]  /*f750*/  HMMA.16816.F32 R192, R8, R42, R192 ;  /* 0x0000002a08c0723c */ /* 0x000ff000000018c0 */
[----:B-1----:R-:W-:Y:S01]  /*f760*/  HMMA.16816.F32 R8, R12, R22, R56 ;  /* 0x000000160c08723c */ /* 0x002fe20000001838 */
[----:B------:R-:W-:-:S07]  /*f770*/  IMAD R0, R240, 0x40, R246 ;  /* 0x00000040f0007824 */ /* 0x000fce00078e02f6 */
[----:B----4-:R-:W-:Y:S01]  /*f780*/  HMMA.16816.F32 R36, R12, R30, R36 ;  /* 0x0000001e0c24723c */ /* 0x010fe20000001824 */
[----:B------:R-:W-:-:S05]  /*f790*/  IMAD.IADD R2, R230, 0x1, -R0 ;  /* 0x00000001e6027824 */ /* 0x000fca00078e0a00 */
[----:B------:R-:W-:-:S05]  /*f7a0*/  IABS R2, R2 ;  /* 0x0000000200027213 */ /* 0x000fca0000000000 */
[----:B------:R-:W-:-:S05]  /*f7b0*/  IMAD.MOV.U32 R3, RZ, RZ, R2 ;  /* 0x000000ffff037224 */ /* 0x000fca00078e0002 */
[----:B------:R-:W-:Y:S02]  /*f7c0*/  IMAD.MOV.U32 R243, RZ, RZ, R8 ;  /* 0x000000fffff37224 */ /* 0x000fe400078e0008 */
[----:B------:R-:W-:Y:S01]  /*f7d0*/  IMAD.IADD R8, R229, 0x1, -R0 ;  /* 0x00000001e5087824 */ /* 0x000fe200078e0a00 */
[----:B------:R1:W-:Y:S01]  /*f7e0*/  I2F R40, R3 ;  /* 0x0000000300287306 */ /* 0x0003e20000201400 */
[----:B------:R-:W-:Y:S03]  /*f7f0*/  HMMA.16816.F32 R4, R12, R20, R52 ;  /* 0x000000140c04723c */ /* 0x000fe60000001834 */
[----:B------:R-:W-:-:S05]  /*f800*/  IABS R2, R8 ;  /* 0x0000000800027213 */ /* 0x000fca0000000000 */
[----:B---3--:R-:W-:Y:S01]  /*f810*/  HMMA.16816.F32 R200, R12, R18, R48 ;  /* 0x000000120cc8723c */ /* 0x008fe20000001830 */
[----:B-1----:R-:W-:-:S07]  /*f820*/  IMAD.IADD R3, R228, 0x1, -R0 ;  /* 0x00000001e4037824 */ /* 0x002fce00078e0a00 */
[----:B------:R-:W-:Y:S01]  /*f830*/  HMMA.16816.F32 R184, R12, R16, R184 ;  /* 0x000000100cb8723c */ /* 0x000fe200000018b8 */
[----:B------:R-:W-:Y:S02]  /*f840*/  IMAD.MOV.U32 R48, RZ, RZ, R39 ;  /* 0x000000ffff307224 */ /* 0x000fe400078e0027 */
[----:B------:R1:W-:Y:S01]  /*f850*/  I2F R39, R2 ;  /* 0x0000000200277306 */ /* 0x0003e20000201400 */
[----:B------:R-:W-:Y:S01]  /*f860*/  IABS R8, R3 ;  /* 0x0000000300087213 */ /* 0x000fe20000000000 */
[----:B------:R-:W-:-:S03]  /*f870*/  IMAD.IADD R3, R231, 0x1, -R0 ;  /* 0x00000001e7037824 */ /* 0x000fc600078e0a00 */
[----:B------:R-:W-:Y:S01]  /*f880*/  HMMA.16816.F32 R204, R12, R28, R44 ;  /* 0x0000001c0ccc723c */ /* 0x000fe2000000182c */
[----:B------:R-:W-:Y:S01]  /*f890*/  IMAD.MOV.U32 R212, RZ, RZ, R9 ;  /* 0x000000ffffd47224 */ /* 0x000fe200078e0009 */
[----:B------:R-:W-:-:S06]  /*f8a0*/  IABS R3, R3 ;  /* 0x0000000300037213 */ /* 0x000fcc0000000000 */
[----:B--2---:R-:W-:Y:S01]  /*f8b0*/  HMMA.16816.F32 R32, R12, R24, R64 ;  /* 0x000000180c20723c */ /* 0x004fe20000001840 */
[----:B-1----:R-:W-:-:S07]  /*f8c0*/  IADD3 R2, R0, 0x1, RZ ;  /* 0x0000000100027810 */ /* 0x002fce0007ffe0ff */
[----:B------:R-:W-:Y:S01]  /*f8d0*/  HMMA.16816.F32 R12, R12, R26, R60 ;  /* 0x0000001a0c0c723c */ /* 0x000fe2000000183c */
[----:B------:R-:W-:Y:S02]  /*f8e0*/  IMAD.IADD R9, R230, 0x1, -R2 ;  /* 0x00000001e6097824 */ /* 0x000fe400078e0a02 */
[----:B------:R-:W-:Y:S02]  /*f8f0*/  IMAD.MOV.U32 R209, RZ, RZ, R37 ;  /* 0x000000ffffd17224 */ /* 0x000fe400078e0025 */
[----:B------:R1:W-:Y:S01]  /*f900*/  I2F R37, R8 ;  /* 0x0000000800257306 */ /* 0x0003e20000201400 */
[----:B------:R-:W-:Y:S02]  /*f910*/  IMAD.MOV.U32 R215, RZ, RZ, R38 ;  /* 0x000000ffffd77224 */ /* 0x000fe400078e0026 */
[----:B------:R-:W-:Y:S02]  /*f920*/  IMAD.MOV.U32 R238, RZ, RZ, R36 ;  /* 0x000000ffffee7224 */ /* 0x000fe400078e0024 */
[----:B------:R-:W-:-:S02]  /*f930*/  IMAD.MOV.U32 R42, RZ, RZ, R6 ;  /* 0x000000ffff2a7224 */ /* 0x000fc400078e0006 */
[----:B------:R-:W-:Y:S02]  /*f940*/  IMAD.MOV.U32 R50, RZ, RZ, R5 ;  /* 0x000000ffff327224 */ /* 0x000fe400078e0005 */
[----:B-1----:R-:W-:Y:S01]  /*f950*/  IMAD.MOV.U32 R8, RZ, RZ, R3 ;  /* 0x000000ffff087224 */ /* 0x002fe200078e0003 */
[----:B------:R-:W-:-:S03]  /*f960*/  IABS R3, R9 ;  /* 0x0000000900037213 */ /* 0x000fc60000000000 */
[----:B------:R1:W-:Y:S01]  /*f970*/  I2F R36, R8 ;  /* 0x0000000800247306 */ /* 0x0003e20000201400 */
[----:B------:R-:W-:Y:S02]  /*f980*/  IMAD.MOV.U32 R49, RZ, RZ, R4 ;  /* 0x000000ffff317224 */ /* 0x000fe400078e0004 */
[----:B------:R-:W-:Y:S02]  /*f990*/  IMAD.MOV.U32 R251, RZ, RZ, R7 ;  /* 0x000000fffffb7224 */ /* 0x000fe400078e0007 */
[----:B------:R-:W2:Y:S01]  /*f9a0*/  LDSM.16.M88.4 R4, [R221+0x4000] ;  /* 0x00400000dd04783b */ /* 0x000ea20000000200 */
[----:B------:R-:W-:Y:S02]  /*f9b0*/  IMAD.MOV.U32 R214, RZ, RZ, R10 ;  /* 0x000000ffffd67224 */ /* 0x000fe400078e000a */
[----:B------:R-:W-:Y:S01]  /*f9c0*/  IMAD.MOV.U32 R246, RZ, RZ, R250 ;  /* 0x000000fffff67224 */ /* 0x000fe200078e00fa */
[----:B------:R3:W-:Y:S01]  /*f9d0*/  I2F R38, R3 ;  /* 0x0000000300267306 */ /* 0x0007e20000201400 */
[----:B------:R-:W-:-:S02]  /*f9e0*/  IMAD.IADD R10, R231, 0x1, -R2 ;  /* 0x00000001e70a7824 */ /* 0x000fc400078e0a02 */
[----:B------:R-:W-:Y:S01]  /*f9f0*/  IMAD.MOV.U32 R239, RZ, RZ, R11 ;  /* 0x000000ffffef7224 */ /* 0x000fe200078e000b */
[C---:B------:R-:W-:Y:S01]  /*fa00*/  ISETP.GE.AND P0, PT, R0.reuse, R235, PT ;  /* 0x000000eb0000720c */ /* 0x040fe20003f06270 */
[----:B-1----:R-:W-:Y:S01]  /*fa10*/  IMAD.IADD R8, R229, 0x1, -R2 ;  /* 0x00000001e5087824 */ /* 0x002fe200078e0a02 */
[C---:B------:R-:W-:Y:S01]  /*fa20*/  ISETP.GE.AND P5, PT, R0.reuse, R233, PT ;  /* 0x000000e90000720c */ /* 0x040fe20003fa6270 */
[----:B------:R-:W-:Y:S01]  /*fa30*/  IMAD.MOV.U32 R236, RZ, RZ, R13 ;  /* 0x000000ffffec7224 */ /* 0x000fe200078e000d */
[C---:B------:R-:W-:Y:S01]  /*fa40*/  ISETP.GE.AND P6, PT, R0.reuse, R234, PT ;  /* 0x000000ea0000720c */ /* 0x040fe20003fc6270 */
[----:B------:R-:W-:Y:S01]  /*fa50*/  IMAD.MOV.U32 R252, RZ, RZ, R14 ;  /* 0x000000fffffc7224 */ /* 0x000fe200078e000e */
[----:B------:R-:W-:Y:S01]  /*fa60*/  ISETP.GE.AND P1, PT, R0, R232, PT ;  /* 0x000000e80000720c */ /* 0x000fe20003f26270 */
[----:B------:R-:W-:Y:S01]  /*fa70*/  IMAD.MOV.U32 R208, RZ, RZ, R12 ;  /* 0x000000ffffd07224 */ /* 0x000fe200078e000c */
[----:B------:R-:W-:-:S04]  /*fa80*/  DEPBAR.LE SB0, 0x0 ;  /* 0x000080000000791a */ /* 0x000fc80000000000 */
[----:B---3--:R-:W-:Y:S01]  /*fa90*/  IMAD.IADD R3, R228, 0x1, -R2 ;  /* 0x00000001e4037824 */ /* 0x008fe200078e0a02 */
[----:B------:R-:W-:-:S04]  /*faa0*/  IABS R8, R8 ;  /* 0x0000000800087213 */ /* 0x000fc80000000000 */
[----:B------:R-:W-:Y:S01]  /*fab0*/  IABS R3, R3 ;  /* 0x0000000300037213 */ /* 0x000fe20000000000 */
[----:B------:R-:W-:Y:S02]  /*fac0*/  IMAD.MOV.U32 R250, RZ, RZ, R15 ;  /* 0x000000fffffa7224 */ /* 0x000fe400078e000f */
[----:B------:R1:W-:Y:S02]  /*fad0*/  I2F R15, R8 ;  /* 0x00000008000f7306 */ /* 0x0003e40000201400 */
[----:B------:R-:W-:Y:S01]  /*fae0*/  IMAD.MOV.U32 R9, RZ, RZ, R3 ;  /* 0x000000ffff097224 */ /* 0x000fe200078e0003 */
[----:B------:R-:W-:-:S05]  /*faf0*/  IABS R3, R10 ;  /* 0x0000000a00037213 */ /* 0x000fca0000000000 */
[----:B------:R3:W-:Y:S01]  /*fb00*/  I2F R13, R3 ;  /* 0x00000003000d7306 */ /* 0x0007e20000201400 */
[----:B-1----:R-:W-:-:S07]  /*fb10*/  IADD3 R8, R0, 0x8, RZ ;  /* 0x0000000800087810 */ /* 0x002fce0007ffe0ff */
[----:B------:R1:W-:Y:S01]  /*fb20*/  I2F R14, R9 ;  /* 0x00000009000e7306 */ /* 0x0003e20000201400 */
[----:B---3--:R-:W-:-:S05]  /*fb30*/  IMAD.IADD R3, R229, 0x1, -R8 ;  /* 0x00000001e5037824 */ /* 0x008fca00078e0a08 */
[----:B------:R-:W-:Y:S01]  /*fb40*/  IABS R3, R3 ;  /* 0x0000000300037213 */ /* 0x000fe20000000000 */
[----:B-1----:R-:W-:-:S03]  /*fb50*/  IMAD.IADD R9, R230, 0x1, -R8 ;  /* 0x00000001e6097824 */ /* 0x002fc600078e0a08 */
[----:B------:R1:W-:Y:S01]  /*fb60*/  I2F R44, R3 ;  /* 0x00000003002c7306 */ /* 0x0003e20000201400 */
[----:B------:R-:W-:Y:S02]  /*fb70*/  IADD3 R10, R0, 0x9, RZ ;  /* 0x00000009000a7810 */ /* 0x000fe40007ffe0ff */
[----:B------:R-:W-:-:S05]  /*fb80*/  IABS R9, R9 ;  /* 0x0000000900097213 */ /* 0x000fca0000000000 */
[----:B------:R3:W-:Y:S01]  /*fb90*/  I2F R47, R9 ;  /* 0x00000009002f7306 */ /* 0x0007e20000201400 */
[----:B-1----:R-:W-:-:S05]  /*fba0*/  IMAD.IADD R3, R231, 0x1, -R8 ;  /* 0x00000001e7037824 */ /* 0x002fca00078e0a08 */
[----:B---3--:R-:W-:Y:S01]  /*fbb0*/  IABS R9, R3 ;  /* 0x0000000300097213 */ /* 0x008fe20000000000 */
[----:B------:R-:W-:-:S05]  /*fbc0*/  IMAD.IADD R3, R230, 0x1, -R10 ;  /* 0x00000001e6037824 */ /* 0x000fca00078e0a0a */
[----:B------:R-:W-:Y:S01]  /*fbd0*/  IABS R3, R3 ;  /* 0x0000000300037213 */ /* 0x000fe20000000000 */
[----:B------:R-:W-:-:S03]  /*fbe0*/  IMAD.IADD R11, R228, 0x1, -R8 ;  /* 0x00000001e40b7824 */ /* 0x000fc600078e0a08 */
[----:B------:R1:W-:Y:S01]  /*fbf0*/  I2F R46, R3 ;  /* 0x00000003002e7306 */ /* 0x0003e20000201400 */
[----:B--2---:R-:W-:Y:S01]  /*fc00*/  HMMA.16816.F32 R180, R4, R20, R180 ;  /* 0x0000001404b4723c */ /* 0x004fe200000018b4 */
[----:B------:R-:W-:Y:S01]  /*fc10*/  IABS R11, R11 ;  /* 0x0000000b000b7213 */ /* 0x000fe20000000000 */
[----:B------:R-:W-:-:S05]  /*fc20*/  IMAD.IADD R12, R231, 0x1, -R10 ;  /* 0x00000001e70c7824 */ /* 0x000fca00078e0a0a */
[----:B------:R2:W-:Y:S01]  /*fc30*/  I2F R20, R9 ;  /* 0x0000000900147306 */ /* 0x0005e20000201400 */
[----:B-1----:R-:W-:-:S07]  /*fc40*/  IMAD.IADD R3, R228, 0x1, -R10 ;  /* 0x00000001e4037824 */ /* 0x002fce00078e0a0a */
[----:B------:R1:W-:Y:S01]  /*fc50*/  I2F R41, R11 ;  /* 0x0000000b00297306 */ /* 0x0003e20000201400 */
[----:B------:R-:W-:Y:S01]  /*fc60*/  IABS R3, R3 ;  /* 0x0000000300037213 */ /* 0x000fe20000000000 */
[----:B--2---:R-:W-:Y:S02]  /*fc70*/  IMAD.IADD R9, R229, 0x1, -R10 ;  /* 0x00000001e5097824 */ /* 0x004fe400078e0a0a */
[----:B------:R-:W-:-:S03]  /*fc80*/  IMAD.MOV.U32 R213, RZ, RZ, R34 ;  /* 0x000000ffffd57224 */ /* 0x000fc600078e0022 */
[----:B------:R-:W-:Y:S01]  /*fc90*/  IABS R9, R9 ;  /* 0x0000000900097213 */ /* 0x000fe20000000000 */
[----:B------:R-:W-:Y:S02]  /*fca0*/  IMAD.MOV.U32 R237, RZ, RZ, R32 ;  /* 0x000000ffffed7224 */ /* 0x000fe400078e0020 */
[----:B------:R-:W-:Y:S02]  /*fcb0*/  IMAD.MOV.U32 R210, RZ, RZ, R33 ;  /* 0x000000ffffd27224 */ /* 0x000fe400078e0021 */
[----:B-1----:R-:W-:Y:S01]  /*fcc0*/  IMAD.MOV.U32 R11, RZ, RZ, R3 ;  /* 0x000000ffff0b7224 */ /* 0x002fe200078e0003 */
[----:B------:R-:W-:Y:S01]  /*fcd0*/  IABS R3, R12 ;  /* 0x0000000c00037213 */ /* 0x000fe20000000000 */
[----:B------:R-:W-:Y:S01]  /*fce0*/  IMAD.MOV.U32 R247, RZ, RZ, R35 ;  /* 0x000000fffff77224 */ /* 0x000fe200078e0023 */
[----:B------:R1:W-:Y:S01]  /*fcf0*/  I2F R45, R9 ;  /* 0x00000009002d7306 */ /* 0x0003e20000201400 */
[C---:B------:R-:W-:Y:S08]  /*fd00*/  HMMA.16816.F32 R32, R4.reuse, R16, R100 ;  /* 0x000000100420723c */ /* 0x040ff00000001864 */
[C---:B------:R-:W-:Y:S07]  /*fd10*/  HMMA.16816.F32 R100, R4.reuse, R24, R196 ;  /* 0x000000180464723c */ /* 0x040fee00000018c4 */
[----:B------:R-:W-:Y:S01]  /*fd20*/  IMAD.MOV.U32 R197, RZ, RZ, R42 ;  /* 0x000000ffffc57224 */ /* 0x000fe200078e002a */
[----:B-1----:R-:W-:Y:S01]  /*fd30*/  IADD3 R9, R0, 0x10, RZ ;  /* 0x0000001000097810 */ /* 0x002fe20007ffe0ff */
[----:B------:R1:W-:Y:S01]  /*fd40*/  I2F R42, R11 ;  /* 0x0000000b002a7306 */ /* 0x0003e20000201400 */
[----:B------:R-:W-:Y:S03]  /*fd50*/  HMMA.16816.F32 R176, R4, R30, R176 ;  /* 0x0000001e04b0723c */ /* 0x000fe600000018b0 */
[----:B------:R-:W-:-:S02]  /*fd60*/  IMAD.IADD R12, R230, 0x1, -R9 ;  /* 0x00000001e60c7824 */ /* 0x000fc400078e0a09 */
[----:B-1----:R-:W-:-:S04]  /*fd70*/  IMAD.MOV.U32 R11, RZ, RZ, R3 ;  /* 0x000000ffff0b7224 */ /* 0x002fc800078e0003 */
[----:B------:R1:W-:Y:S01]  /*fd80*/  I2F R31, R11 ;  /* 0x0000000b001f7306 */ /* 0x0003e20000201400 */
[----:B------:R-:W-:Y:S01]  /*fd90*/  IABS R3, R12 ;  /* 0x0000000c00037213 */ /* 0x000fe20000000000 */
[C---:B------:R-:W-:Y:S06]  /*fda0*/  HMMA.16816.F32 R104, R4.reuse, R18, R104 ;  /* 0x000000120468723c */ /* 0x040fec0000001868 */
[----:B------:R2:W-:Y:S01]  /*fdb0*/  I2F R43, R3 ;  /* 0x00000003002b7306 */ /* 0x0005e20000201400 */
[--C-:B-1----:R-:W-:Y:S01]  /*fdc0*/  IMAD.IADD R11, R229, 0x1, -R9.reuse ;  /* 0x00000001e50b7824 */ /* 0x102fe200078e0a09 */
[----:B------:R-:W-:Y:S04]  /*fdd0*/  HMMA.16816.F32 R108, R4, R28, R108 ;  /* 0x0000001c046c723c */ /* 0x000fe8000000186c */
[----:B------:R-:W-:Y:S01]  /*fde0*/  IABS R11, R11 ;  /* 0x0000000b000b7213 */ /* 0x000fe20000000000 */
[----:B--2---:R-:W-:-:S03]  /*fdf0*/  IMAD.IADD R3, R228, 0x1, -R9 ;  /* 0x00000001e4037824 */ /* 0x004fc600078e0a09 */
[----:B------:R-:W-:Y:S02]  /*fe00*/  HMMA.16816.F32 R188, R4, R22, R188 ;  /* 0x0000001604bc723c */ /* 0x000fe400000018bc */
[----:B------:R-:W-:-:S06]  /*fe10*/  IABS R3, R3 ;  /* 0x0000000300037213 */ /* 0x000fcc0000000000 */
[----:B------:R-:W-:Y:S07]  /*fe20*/  HMMA.16816.F32 R192, R4, R26, R192 ;  /* 0x0000001a04c0723c */ /* 0x000fee00000018c0 */
[----:B------:R-:W-:Y:S02]  /*fe30*/  IMAD.MOV.U32 R4, RZ, RZ, R11 ;  /* 0x000000ffff047224 */ /* 0x000fe400078e000b */
[----:B------:R-:W-:Y:S02]  /*fe40*/  IMAD.IADD R6, R231, 0x1, -R9 ;  /* 0x00000001e7067824 */ /* 0x000fe400078e0a09 */
[----:B------:R1:W-:Y:S01]  /*fe50*/  I2F R28, R4 ;  /* 0x00000004001c7306 */ /* 0x0003e20000201400 */
[----:B------:R-:W-:-:S02]  /*fe60*/  IMAD.MOV.U32 R5, RZ, RZ, R3 ;  /* 0x000000ffff057224 */ /* 0x000fc400078e0003 */
[----:B------:R-:W-:-:S05]  /*fe70*/  IABS R3, R6 ;  /* 0x0000000600037213 */ /* 0x000fca0000000000 */
[----:B------:R2:W-:Y:S01]  /*fe80*/  I2F R27, R5 ;  /* 0x00000005001b7306 */ /* 0x0005e20000201400 */
[----:B-1----:R-:W-:-:S05]  /*fe90*/  IADD3 R4, R0, 0x11, RZ ;  /* 0x0000001100047810 */ /* 0x002fca0007ffe0ff */
[----:B------:R-:W-:Y:S02]  /*fea0*/  IMAD.IADD R6, R230, 0x1, -R4 ;  /* 0x00000001e6067824 */ /* 0x000fe400078e0a04 */
[----:B--2---:R-:W-:-:S03]  /*feb0*/  IMAD.MOV.U32 R5, RZ, RZ, R3 ;  /* 0x000000ffff057224 */ /* 0x004fc600078e0003 */
[----:B------:R-:W-:Y:S01]  /*fec0*/  IABS R3, R6 ;  /* 0x0000000600037213 */ /* 0x000fe20000000000 */
[----:B------:R-:W-:Y:S01]  /*fed0*/  IMAD.IADD R6, R229, 0x1, -R4 ;  /* 0x00000001e5067824 */ /* 0x000fe200078e0a04 */
[----:B------:R1:W-:Y:S03]  /*fee0*/  I2F R26, R5 ;  /* 0x00000005001a7306 */ /* 0x0003e60000201400 */
[----:B-1----:R-:W-:Y:S01]  /*fef0*/  IMAD.MOV.U32 R5, RZ, RZ, R3 ;  /* 0x000000ffff057224 */ /* 0x002fe200078e0003 */
[----:B------:R-:W-:-:S04]  /*ff00*/  IABS R3, R6 ;  /* 0x0000000600037213 */ /* 0x000fc80000000000 */
[----:B------:R1:W-:Y:S08]  /*ff10*/  I2F R29, R3 ;  /* 0x00000003001d7306 */ /* 0x0003f00000201400 */
[----:B------:R-:W-:Y:S01]  /*ff20*/  I2F R30, R5 ;  /* 0x00000005001e7306 */ /* 0x000fe20000201400 */
[----:B-1----:R-:W-:-:S07]  /*ff30*/  FMUL.FTZ R3, R32, c[0x0][0x2ec] ;  /* 0x0000bb0020037a20 */ /* 0x002fce0000410000 */
[----:B------:R1:W2:Y:S01]  /*ff40*/  MUFU.TANH R5, R3 ;  /* 0x0000000300057308 */ /* 0x0002a20000002400 */
[----:B------:R-:W-:Y:S02]  /*ff50*/  FMUL.FTZ R11, R186, c[0x0][0x2ec] ;  /* 0x0000bb00ba0b7a20 */ /* 0x000fe40000410000 */
[----:B-1----:R-:W-:-:S05]  /*ff60*/  FMUL.FTZ R3, R34, c[0x0][0x2ec] ;  /* 0x0000bb0022037a20 */ /* 0x002fca0000410000 */
[----:B------:R1:W-:Y:S02]  /*ff70*/  MUFU.TANH R7, R3 ;  /* 0x0000000300077308 */ /* 0x0003e40000002400 */
[----:B-1----:R-:W-:-:S06]  /*ff80*/  FMUL.FTZ R3, R184, c[0x0][0x2ec] ;  /* 0x0000bb00b8037a20 */ /* 0x002fcc0000410000 */
[----:B------:R1:W3:Y:S08]  /*ff90*/  MUFU.TANH R6, R3 ;  /* 0x0000000300067308 */ /* 0x0002f00000002400 */
[----:B------:R-:W4:Y:S01]  /*ffa0*/  MUFU.TANH R11, R11 ;  /* 0x0000000b000b7308 */ /* 0x000f220000002400 */
[----:B-1----:R-:W-:-:S05]  /*ffb0*/  IMAD.IADD R3, R228, 0x1, -R4 ;  /* 0x00000001e4037824 */ /* 0x002fca00078e0a04 */
[----:B------:R-:W-:-:S04]  /*ffc0*/  IABS R3, R3 ;  /* 0x0000000300037213 */ /* 0x000fc80000000000 */
[----:B------:R1:W-:Y:S01]  /*ffd0*/  I2F R25, R3 ;  /* 0x0000000300197306 */ /* 0x0003e20000201400 */
[-C--:B--2---:R-:W-:Y:S01]  /*ffe0*/  FFMA.FTZ R5, R40, -R222.reuse, R5 ;  /* 0x800000de28057223 */ /* 0x084fe20000010005 */
[C---:B------:R-:W-:Y:S01]  /*fff0*/  ISETP.LT.OR P0, PT, R0.reuse, R227, P0 ;  /* 0x000000e30000720c */ /* 0x040fe20000701670 */
[----:B---3--:R-:W-:Y:S01]  /*10000*/  FFMA.FTZ R6, R37, -R222, R6 ;  /* 0x800000de25067223 */ /* 0x008fe20000010006 */
[----:B------:R-:W-:Y:S01]  /*10010*/  ISETP.LT.OR P5, PT, R0, R225, P5 ;  /* 0x000000e10000720c */ /* 0x000fe20002fa1670 */
[----:B-1----:R-:W-:-:S04]  /*10020*/  FMUL.FTZ R3, R33, c[0x0][0x2ec] ;  /* 0x0000bb0021037a20 */ /* 0x002fc80000410000 */
[----:B------:R1:W2:Y:S01]  /*10030*/  MUFU.TANH R18, R3 ;  /* 0x0000000300127308 */ /* 0x0002a20000002400 */
[-C--:B------:R-:W-:Y:S01]  /*10040*/  FFMA.FTZ R7, R39, -R222.reuse, R7 ;  /* 0x800000de27077223 */ /* 0x080fe20000010007 */
[----:B------:R-:W-:Y:S01]  /*10050*/  FSEL R245, R5, -INF , !P0 ;  /* 0xff80000005f57808 */ /* 0x000fe20004000000 */
[----:B----4-:R-:W-:Y:S01]  /*10060*/  FFMA.FTZ R11, R36, -R222, R11 ;  /* 0x800000de240b7223 */ /* 0x010fe2000001000b */
[----:B------:R-:W-:Y:S01]  /*10070*/  FSEL R55, R6, -INF , !P5 ;  /* 0xff80000006377808 */ /* 0x000fe20006800000 */
[----:B------:R-:W-:Y:S01]  /*10080*/  IMAD.IADD R5, R231, 0x1, -R4 ;  /* 0x00000001e7057824 */ /* 0x000fe200078e0a04 */
[----:B------:R-:W-:Y:S01]  /*10090*/  ISETP.LT.OR P6, PT, R0, R226, P6 ;  /* 0x000000e20000720c */ /* 0x000fe200037c1670 */
[----:B-1----:R-:W-:-:S04]  /*100a0*/  FMUL.FTZ R3, R35, c[0x0][0x2ec] ;  /* 0x0000bb0023037a20 */ /* 0x002fc80000410000 */
[----:B------:R1:W3:Y:S01]  /*100b0*/  MUFU.TANH R12, R3 ;  /* 0x00000003000c7308 */ /* 0x0002e20000002400 */
[C---:B------:R-:W-:Y:S02]  /*100c0*/  ISETP.LT.OR P1, PT, R0.reuse, R224, P1 ;  /* 0x000000e00000720c */ /* 0x040fe40000f21670 */
[----:B------:R-:W-:Y:S02]  /*100d0*/  FSEL R249, R7, -INF , !P6 ;  /* 0xff80000007f97808 */ /* 0x000fe40007000000 */
[----:B------:R-:W-:Y:S02]  /*100e0*/  FSEL R56, R11, -INF , !P1 ;  /* 0xff8000000b387808 */ /* 0x000fe40004800000 */
[----:B-1----:R-:W-:-:S05]  /*100f0*/  IADD3 R3, R0, 0x18, RZ ;  /* 0x0000001800037810 */ /* 0x002fca0007ffe0ff */
[----:B------:R-:W-:Y:S01]  /*10100*/  IMAD.IADD R6, R230, 0x1, -R3 ;  /* 0x00000001e6067824 */ /* 0x000fe200078e0a03 */
[C---:B------:R-:W-:Y:S02]  /*10110*/  ISETP.GE.AND P0, PT, R2.reuse, R235, PT ;  /* 0x000000eb0200720c */ /* 0x040fe40003f06270 */
[C---:B------:R-:W-:Y:S02]  /*10120*/  ISETP.GE.AND P6, PT, R2.reuse, R234, PT ;  /* 0x000000ea0200720c */ /* 0x040fe40003fc6270 */
[C---:B------:R-:W-:Y:S02]  /*10130*/  ISETP.GE.AND P5, PT, R2.reuse, R233, PT ;  /* 0x000000e90200720c */ /* 0x040fe40003fa6270 */
[----:B------:R-:W-:Y:S02]  /*10140*/  IABS R5, R5 ;  /* 0x0000000500057213 */ /* 0x000fe40000000000 */
[C---:B------:R-:W-:Y:S02]  /*10150*/  ISETP.GE.AND P1, PT, R2.reuse, R232, PT ;  /* 0x000000e80200720c */ /* 0x040fe40003f26270 */
[----:B------:R-:W-:Y:S01]  /*10160*/  IABS R6, R6 ;  /* 0x0000000600067213 */ /* 0x000fe20000000000 */
[----:B------:R1:W-:Y:S01]  /*10170*/  I2F R19, R5 ;  /* 0x0000000500137306 */ /* 0x0003e20000201400 */
[----:B------:R-:W-:-:S02]  /*10180*/  ISETP.LT.OR P0, PT, R2, R227, P0 ;  /* 0x000000e30200720c */ /* 0x000fc40000701670 */
[C---:B------:R-:W-:Y:S02]  /*10190*/  ISETP.LT.OR P6, PT, R2.reuse, R226, P6 ;  /* 0x000000e20200720c */ /* 0x040fe400037c1670 */
[C---:B------:R-:W-:Y:S01]  /*101a0*/  ISETP.LT.OR P5, PT, R2.reuse, R225, P5 ;  /* 0x000000e10200720c */ /* 0x040fe20002fa1670 */
[----:B------:R-:W-:Y:S01]  /*101b0*/  BAR.SYNC.DEFER_BLOCKING 0x0 ;  /* 0x0000000000007b1d */ /* 0x000fe20000010000 */
[----:B------:R-:W-:Y:S01]  /*101c0*/  ISETP.LT.OR P1, PT, R2, R224, P1 ;  /* 0x000000e00200720c */ /* 0x000fe20000f21670 */
[----:B------:R-:W-:Y:S02]  /*101d0*/  IMAD.IADD R2, R229, 0x1, -R3 ;  /* 0x00000001e5027824 */ /* 0x000fe400078e0a03 */
[----:B------:R-:W-:Y:S02]  /*101e0*/  FMUL.FTZ R17, R185, c[0x0][0x2ec] ;  /* 0x0000bb00b9117a20 */ /* 0x000fe40000410000 */
[----:B-1----:R-:W-:Y:S01]  /*101f0*/  IMAD.MOV.U32 R5, RZ, RZ, R6 ;  /* 0x000000ffff057224 */ /* 0x002fe200078e0006 */
[----:B------:R-:W-:Y:S01]  /*10200*/  IABS R2, R2 ;  /* 0x0000000200027213 */ /* 0x000fe20000000000 */
[----:B--2---:R-:W-:-:S02]  /*10210*/  FFMA.FTZ R7, R38, -R222, R18 ;  /* 0x800000de26077223 */ /* 0x004fc40000010012 */
[----:B------:R1:W-:Y:S01]  /*10220*/  I2F R24, R5 ;  /* 0x0000000500187306 */ /* 0x0003e20000201400 */
[----:B------:R-:W-:Y:S02]  /*10230*/  FMUL.FTZ R16, R187, c[0x0][0x2ec] ;  /* 0x0000bb00bb107a20 */ /* 0x000fe40000410000 */
[----:B------:R-:W-:Y:S01]  /*10240*/  IMAD.MOV.U32 R6, RZ, RZ, R2 ;  /* 0x000000ffff067224 */ /* 0x000fe200078e0002 */
[----:B------:R-:W-:Y:S01]  /*10250*/  FSEL R241, R7, -INF , !P0 ;  /* 0xff80000007f17808 */ /* 0x000fe20004000000 */
[----:B------:R-:W-:-:S03]  /*10260*/  IMAD.IADD R7, R231, 0x1, -R3 ;  /* 0x00000001e7077824 */ /* 0x000fc600078e0a03 */
[----:B------:R-:W2:Y:S01]  /*10270*/  MUFU.TANH R17, R17 ;  /* 0x0000001100117308 */ /* 0x000ea20000002400 */
[----:B------:R-:W-:Y:S01]  /*10280*/  IADD3 R2, R0, 0x19, RZ ;  /* 0x0000001900027810 */ /* 0x000fe20007ffe0ff */
[----:B-1----:R-:W-:-:S06]  /*10290*/  IMAD.IADD R5, R228, 0x1, -R3 ;  /* 0x00000001e4057824 */ /* 0x002fcc00078e0a03 */
[----:B------:R-:W1:Y:S01]  /*102a0*/  MUFU.TANH R16, R16 ;  /* 0x0000001000107308 */ /* 0x000e620000002400 */
[----:B------:R-:W-:-:S07]  /*102b0*/  IABS R5, R5 ;  /* 0x0000000500057213 */ /* 0x000fce0000000000 */
[----:B------:R4:W-:Y:S01]  /*102c0*/  I2F R23, R6 ;  /* 0x0000000600177306 */ /* 0x0009e20000201400 */
[-C--:B---3--:R-:W-:Y:S02]  /*102d0*/  FFMA.FTZ R11, R15, -R222.reuse, R12 ;  /* 0x800000de0f0b7223 */ /* 0x088fe4000001000c */
[-C--:B--2---:R-:W-:Y:S02]  /*102e0*/  FFMA.FTZ R12, R14, -R222.reuse, R17 ;  /* 0x800000de0e0c7223 */ /* 0x084fe40000010011 */
[----:B----4-:R-:W-:Y:S01]  /*102f0*/  IMAD.MOV.U32 R6, RZ, RZ, R5 ;  /* 0x000000ffff067224 */ /* 0x010fe200078e0005 */
[----:B------:R-:W-:Y:S01]  /*10300*/  IABS R5, R7 ;  /* 0x0000000700057213 */ /* 0x000fe20000000000 */
[----:B------:R-:W-:Y:S02]  /*10310*/  IMAD.IADD R7, R230, 0x1, -R2 ;  /* 0x00000001e6077824 */ /* 0x000fe400078e0a02 */
[----:B------:R2:W-:Y:S01]  /*10320*/  I2F R21, R6 ;  /* 0x0000000600157306 */ /* 0x0005e20000201400 */
[----:B-1----:R-:W-:Y:S01]  /*10330*/  FFMA.FTZ R13, R13, -R222, R16 ;  /* 0x800000de0d0d7223 */ /* 0x002fe20000010010 */
[----:B------:R-:W-:Y:S01]  /*10340*/  FSEL R244, R11, -INF , !P6 ;  /* 0xff8000000bf47808 */ /* 0x000fe20007000000 */
[----:B--2---:R-:W-:Y:S01]  /*10350*/  IMAD.MOV.U32 R6, RZ, RZ, R5 ;  /* 0x000000ffff067224 */ /* 0x004fe200078e0005 */
[----:B------:R-:W-:Y:S01]  /*10360*/  IABS R5, R7 ;  /* 0x0000000700057213 */ /* 0x000fe20000000000 */
[----:B------:R-:W-:-:S03]  /*10370*/  IMAD.IADD R7, R229, 0x1, -R2 ;  /* 0x00000001e5077824 */ /* 0x000fc600078e0a02 */
[----:B------:R1:W-:Y:S01]  /*10380*/  I2F R14, R6 ;  /* 0x00000006000e7306 */ /* 0x0003e20000201400 */
[----:B------:R-:W-:Y:S02]  /*10390*/  FSEL R52, R12, -INF , !P5 ;  /* 0xff8000000c347808 */ /* 0x000fe40006800000 */
[----:B------:R-:W-:Y:S02]  /*103a0*/  FSEL R53, R13, -INF , !P1 ;  /* 0xff8000000d357808 */ /* 0x000fe40004800000 */
[C---:B------:R-:W-:Y:S02]  /*103b0*/  ISETP.GE.AND P0, PT, R8.reuse, R235, PT ;  /* 0x000000eb0800720c */ /* 0x040fe40003f06270 */
[----:B------:R-:W-:Y:S01]  /*103c0*/  ISETP.GE.AND P6, PT, R8, R234, PT ;  /* 0x000000ea0800720c */ /* 0x000fe20003fc6270 */
[----:B-1----:R-:W-:Y:S01]  /*103d0*/  IMAD.MOV.U32 R6, RZ, RZ, R5 ;  /* 0x000000ffff067224 */ /* 0x002fe200078e0005 */
[----:B------:R-:W-:Y:S01]  /*103e0*/  IABS R5, R7 ;  /* 0x0000000700057213 */ /* 0x000fe20000000000 */
[----:B------:R-:W-:-:S02]  /*103f0*/  IMAD.IADD R7, R228, 0x1, -R2 ;  /* 0x00000001e4077824 */ /* 0x000fc400078e0a02 */
[----:B------:R1:W-:Y:S01]  /*10400*/  I2F R54, R6 ;  /* 0x0000000600367306 */ /* 0x0003e20000201400 */
[C---:B------:R-:W-:Y:S02]  /*10410*/  ISETP.GE.AND P5, PT, R8.reuse, R233, PT ;  /* 0x000000e90800720c */ /* 0x040fe40003fa6270 */
[C---:B------:R-:W-:Y:S02]  /*10420*/  ISETP.GE.AND P1, PT, R8.reuse, R232, PT ;  /* 0x000000e80800720c */ /* 0x040fe40003f26270 */
[C---:B------:R-:W-:Y:S02]  /*10430*/  ISETP.LT.OR P0, PT, R8.reuse, R227, P0 ;  /* 0x000000e30800720c */ /* 0x040fe40000701670 */
[C---:B------:R-:W-:Y:S02]  /*10440*/  ISETP.LT.OR P6, PT, R8.reuse, R226, P6 ;  /* 0x000000e20800720c */ /* 0x040fe400037c1670 */
[----:B------:R-:W-:Y:S01]  /*10450*/  ISETP.LT.OR P5, PT, R8, R225, P5 ;  /* 0x000000e10800720c */ /* 0x000fe20002fa1670 */
[----:B-1----:R-:W-:Y:S01]  /*10460*/  IMAD.MOV.U32 R6, RZ, RZ, R5 ;  /* 0x000000ffff067224 */ /* 0x002fe200078e0005 */
[----:B------:R-:W-:-:S03]  /*10470*/  IABS R5, R7 ;  /* 0x0000000700057213 */ /* 0x000fc60000000000 */
[----:B------:R1:W-:Y:S01]  /*10480*/  I2F R51, R6 ;  /* 0x0000000600337306 */ /* 0x0003e20000201400 */
[----:B------:R-:W-:Y:S02]  /*10490*/  ISETP.LT.OR P1, PT, R8, R224, P1 ;  /* 0x000000e00800720c */ /* 0x000fe40000f21670 */
[----:B------:R-:W-:Y:S01]  /*104a0*/  IADD3 R8, R0, 0x20, RZ ;  /* 0x0000002000087810 */ /* 0x000fe20007ffe0ff */
[----:B------:R-:W-:-:S04]  /*104b0*/  IMAD.MOV.U32 R187, RZ, RZ, R49 ;  /* 0x000000ffffbb7224 */ /* 0x000fc800078e0031 */
[----:B------:R-:W-:Y:S02]  /*104c0*/  IMAD.IADD R7, R230, 0x1, -R8 ;  /* 0x00000001e6077824 */ /* 0x000fe400078e0a08 */
[----:B-1----:R-:W-:Y:S02]  /*104d0*/  IMAD.MOV.U32 R6, RZ, RZ, R5 ;  /* 0x000000ffff067224 */ /* 0x002fe400078e0005 */
[----:B------:R-:W-:-:S05]  /*104e0*/  IMAD.IADD R5, R231, 0x1, -R2 ;  /* 0x00000001e7057824 */ /* 0x000fca00078e0a02 */
[----:B------:R-:W-:Y:S01]  /*104f0*/  IABS R5, R5 ;  /* 0x0000000500057213 */ /* 0x000fe20000000000 */
[----:B------:R1:W-:Y:S01]  /*10500*/  I2F R49, R6 ;  /* 0x0000000600317306 */ /* 0x0003e20000201400 */
[----:B------:R-:W-:-:S03]  /*10510*/  IMAD.MOV.U32 R185, RZ, RZ, R50 ;  /* 0x000000ffffb97224 */ /* 0x000fc600078e0032 */
        /* <DEDUP_REMOVED lines=20> */
[----:B------:R-:W-:Y:S02]  /*10660*/  IMAD.IADD R11, R228, 0x1, -R7 ;  /* 0x00000001e40b7824 */ /* 0x000fe400078e0a07 */
        /* <DEDUP_REMOVED lines=13> */
[----:B-1----:R-:W-:-:S03]  /*10740*/  IMAD.MOV.U32 R11, RZ, RZ, R5 ;  /* 0x000000ffff0b7224 */ /* 0x002fc600078e0005 */
[----:B------:R-:W-:Y:S01]  /*10750*/  IABS R5, R12 ;  /* 0x0000000c00057213 */ /* 0x000fe20000000000 */
[----:B------:R1:W-:Y:S01]  /*10760*/  I2F R57, R11 ;  /* 0x0000000b00397306 */ /* 0x0003e20000201400 */
[----:B------:R-:W-:-:S03]  /*10770*/  IMAD.IADD R12, R228, 0x1, -R6 ;  /* 0x00000001e40c7824 */ /* 0x000fc600078e0a06 */
[----:B-1----:R-:W-:Y:S02]  /*10780*/  IMAD.MOV.U32 R11, RZ, RZ, R5 ;  /* 0x000000ffff0b7224 */ /* 0x002fe400078e0005 */
[----:B------:R-:W-:-:S05]  /*10790*/  IMAD.IADD R5, R229, 0x1, -R6 ;  /* 0x00000001e5057824 */ /* 0x000fca00078e0a06 */
[----:B------:R-:W-:Y:S01]  /*107a0*/  IABS R5, R5 ;  /* 0x0000000500057213 */ /* 0x000fe20000000000 */
[----:B------:R1:W-:Y:S01]  /*107b0*/  I2F R65, R11 ;  /* 0x0000000b00417306 */ /* 0x0003e20000201400 */
[----:B------:R-:W-:-:S03]  /*107c0*/  FMUL.FTZ R15, R200, c[0x0][0x2ec] ;  /* 0x0000bb00c80f7a20 */ /* 0x000fc60000410000 */
[----:B-1----:R-:W-:Y:S01]  /*107d0*/  IMAD.MOV.U32 R11, RZ, RZ, R5 ;  /* 0x000000ffff0b7224 */ /* 0x002fe200078e0005 */
[----:B------:R-:W-:-:S03]  /*107e0*/  IABS R5, R12 ;  /* 0x0000000c00057213 */ /* 0x000fc60000000000 */
[----:B------:R1:W-:Y:S01]  /*107f0*/  I2F R62, R11 ;  /* 0x0000000b003e7306 */ /* 0x0003e20000201400 */
[----:B------:R-:W-:-:S07]  /*10800*/  FMUL.FTZ R12, R202, c[0x0][0x2ec] ;  /* 0x0000bb00ca0c7a20 */ /* 0x000fce0000410000 */
[----:B------:R2:W-:Y:S01]  /*10810*/  I2F R59, R5 ;  /* 0x00000005003b7306 */ /* 0x0005e20000201400 */
[----:B-1----:R-:W-:-:S07]  /*10820*/  FMUL.FTZ R11, R106, c[0x0][0x2ec] ;  /* 0x0000bb006a0b7a20 */ /* 0x002fce0000410000 */
[----:B------:R-:W-:Y:S01]  /*10830*/  MUFU.TANH R15, R15 ;  /* 0x0000000f000f7308 */ /* 0x000fe20000002400 */
[----:B--2---:R-:W-:-:S07]  /*10840*/  FMUL.FTZ R5, R104, c[0x0][0x2ec] ;  /* 0x0000bb0068057a20 */ /* 0x004fce0000410000 */
[----:B------:R-:W-:Y:S08]  /*10850*/  MUFU.TANH R11, R11 ;  /* 0x0000000b000b7308 */ /* 0x000ff00000002400 */
[----:B------:R-:W1:Y:S08]  /*10860*/  MUFU.TANH R5, R5 ;  /* 0x0000000500057308 */ /* 0x000e700000002400 */
[----:B------:R2:W3:Y:S02]  /*10870*/  MUFU.TANH R16, R12 ;  /* 0x0000000c00107308 */ /* 0x0004e40000002400 */
[----:B--2---:R-:W-:-:S06]  /*10880*/  FMUL.FTZ R12, R105, c[0x0][0x2ec] ;  /* 0x0000bb00690c7a20 */ /* 0x004fcc0000410000 */
[----:B------:R2:W-:Y:S01]  /*10890*/  MUFU.TANH R22, R12 ;  /* 0x0000000c00167308 */ /* 0x0005e20000002400 */
[----:B-1----:R-:W-:Y:S02]  /*108a0*/  FFMA.FTZ R13, R47, -R222, R5 ;  /* 0x800000de2f0d7223 */ /* 0x002fe40000010005 */
[----:B------:R-:W-:Y:S02]  /*108b0*/  FMUL.FTZ R5, R201, c[0x0][0x2ec] ;  /* 0x0000bb00c9057a20 */ /* 0x000fe40000410000 */
[----:B--2---:R-:W-:-:S04]  /*108c0*/  FMUL.FTZ R12, R107, c[0x0][0x2ec] ;  /* 0x0000bb006b0c7a20 */ /* 0x004fc80000410000 */
[----:B------:R1:W-:Y:S08]  /*108d0*/  MUFU.TANH R18, R12 ;  /* 0x0000000c00127308 */ /* 0x0003f00000002400 */
[----:B------:R3:W2:Y:S01]  /*108e0*/  MUFU.TANH R17, R5 ;  /* 0x0000000500117308 */ /* 0x0006a20000002400 */
[-C--:B-1----:R-:W-:Y:S02]  /*108f0*/  FFMA.FTZ R12, R44, -R222.reuse, R11 ;  /* 0x800000de2c0c7223 */ /* 0x082fe4000001000b */
[----:B------:R-:W-:-:S02]  /*10900*/  FFMA.FTZ R11, R41, -R222, R15 ;  /* 0x800000de290b7223 */ /* 0x000fc4000001000f */
[----:B------:R-:W-:Y:S02]  /*10910*/  FMUL.FTZ R15, R203, c[0x0][0x2ec] ;  /* 0x0000bb00cb0f7a20 */ /* 0x000fe40000410000 */
[----:B---3--:R-:W-:-:S04]  /*10920*/  FFMA.FTZ R5, R20, -R222, R16 ;  /* 0x800000de14057223 */ /* 0x008fc80000010010 */
[----:B------:R-:W1:Y:S01]  /*10930*/  MUFU.TANH R15, R15 ;  /* 0x0000000f000f7308 */ /* 0x000e620000002400 */
[----:B------:R-:W-:Y:S01]  /*10940*/  FSEL R44, R5, -INF , !P1 ;  /* 0xff800000052c7808 */ /* 0x000fe20004800000 */
[----:B------:R-:W-:Y:S01]  /*10950*/  FMUL.FTZ R5, R110, c[0x0][0x2ec] ;  /* 0x0000bb006e057a20 */ /* 0x000fe20000410000 */
[----:B------:R-:W-:Y:S02]  /*10960*/  FSEL R200, R13, -INF , !P0 ;  /* 0xff8000000dc87808 */ /* 0x000fe40004000000 */
[----:B------:R-:W-:Y:S02]  /*10970*/  FSEL R201, R12, -INF , !P6 ;  /* 0xff8000000cc97808 */ /* 0x000fe40007000000 */
[----:B------:R-:W-:Y:S01]  /*10980*/  FSEL R41, R11, -INF , !P5 ;  /* 0xff8000000b297808 */ /* 0x000fe20006800000 */
[----:B------:R3:W-:Y:S01]  /*10990*/  MUFU.TANH R13, R5 ;  /* 0x00000005000d7308 */ /* 0x0007e20000002400 */
[C---:B------:R-:W-:Y:S02]  /*109a0*/  ISETP.GE.AND P0, PT, R10.reuse, R235, PT ;  /* 0x000000eb0a00720c */ /* 0x040fe40003f06270 */
[----:B------:R-:W-:-:S02]  /*109b0*/  ISETP.GE.AND P6, PT, R10, R234, PT ;  /* 0x000000ea0a00720c */ /* 0x000fc40003fc6270 */
[C---:B------:R-:W-:Y:S02]  /*109c0*/  ISETP.GE.AND P5, PT, R10.reuse, R233, PT ;  /* 0x000000e90a00720c */ /* 0x040fe40003fa6270 */
[----:B------:R-:W-:Y:S01]  /*109d0*/  ISETP.GE.AND P1, PT, R10, R232, PT ;  /* 0x000000e80a00720c */ /* 0x000fe20003f26270 */
[----:B------:R-:W-:Y:S01]  /*109e0*/  FMUL.FTZ R11, R108, c[0x0][0x2ec] ;  /* 0x0000bb006c0b7a20 */ /* 0x000fe20000410000 */
[C---:B------:R-:W-:Y:S02]  /*109f0*/  ISETP.LT.OR P0, PT, R10.reuse, R227, P0 ;  /* 0x000000e30a00720c */ /* 0x040fe40000701670 */
[C---:B------:R-:W-:Y:S02]  /*10a00*/  ISETP.LT.OR P6, PT, R10.reuse, R226, P6 ;  /* 0x000000e20a00720c */ /* 0x040fe400037c1670 */
[----:B------:R-:W-:Y:S01]  /*10a10*/  ISETP.LT.OR P5, PT, R10, R225, P5 ;  /* 0x000000e10a00720c */ /* 0x000fe20002fa1670 */
[----:B---3--:R-:W-:Y:S01]  /*10a20*/  FMUL.FTZ R5, R204, c[0x0][0x2ec] ;  /* 0x0000bb00cc057a20 */ /* 0x008fe20000410000 */
[----:B------:R-:W-:Y:S01]  /*10a30*/  ISETP.LT.OR P1, PT, R10, R224, P1 ;  /* 0x000000e00a00720c */ /* 0x000fe20000f21670 */
[-C--:B--2---:R-:W-:Y:S01]  /*10a40*/  FFMA.FTZ R10, R42, -R222.reuse, R17 ;  /* 0x800000de2a0a7223 */ /* 0x084fe20000010011 */
[----:B------:R-:W2:Y:S01]  /*10a50*/  MUFU.TANH R20, R11 ;  /* 0x0000000b00147308 */ /* 0x000ea20000002400 */
[----:B------:R-:W-:-:S07]  /*10a60*/  FFMA.FTZ R12, R46, -R222, R22 ;  /* 0x800000de2e0c7223 */ /* 0x000fce0000010016 */
[----:B------:R1:W3:Y:S01]  /*10a70*/  MUFU.TANH R17, R5 ;  /* 0x0000000500117308 */ /* 0x0002e20000002400 */
[----:B------:R-:W-:Y:S01]  /*10a80*/  FSEL R35, R10, -INF , !P5 ;  /* 0xff8000000a237808 */ /* 0x000fe20006800000 */
[----:B------:R-:W-:Y:S01]  /*10a90*/  FMUL.FTZ R10, R109, c[0x0][0x2ec] ;  /* 0x0000bb006d0a7a20 */ /* 0x000fe20000410000 */
[----:B------:R-:W-:Y:S01]  /*10aa0*/  FSEL R196, R12, -INF , !P0 ;  /* 0xff8000000cc47808 */ /* 0x000fe20004000000 */
[----:B-1----:R-:W-:Y:S02]  /*10ab0*/  FFMA.FTZ R5, R31, -R222, R15 ;  /* 0x800000de1f057223 */ /* 0x002fe4000001000f */
[----:B------:R-:W-:-:S04]  /*10ac0*/  FMUL.FTZ R15, R206, c[0x0][0x2ec] ;  /* 0x0000bb00ce0f7a20 */ /* 0x000fc80000410000 */
[----:B------:R-:W1:Y:S01]  /*10ad0*/  MUFU.TANH R16, R15 ;  /* 0x0000000f00107308 */ /* 0x000e620000002400 */
[-C--:B------:R-:W-:Y:S01]  /*10ae0*/  FFMA.FTZ R11, R45, -R222.reuse, R18 ;  /* 0x800000de2d0b7223 */ /* 0x080fe20000010012 */
[----:B------:R-:W-:Y:S01]  /*10af0*/  FSEL R42, R5, -INF , !P1 ;  /* 0xff800000052a7808 */ /* 0x000fe20004800000 */
[----:B------:R-:W-:Y:S01]  /*10b00*/  FMUL.FTZ R5, R111, c[0x0][0x2ec] ;  /* 0x0000bb006f057a20 */ /* 0x000fe20000410000 */
[----:B------:R-:W-:Y:S02]  /*10b10*/  ISETP.GE.AND P0, PT, R9, R235, PT ;  /* 0x000000eb0900720c */ /* 0x000fe40003f06270 */
[----:B------:R-:W-:Y:S01]  /*10b20*/  FSEL R198, R11, -INF , !P6 ;  /* 0xff8000000bc67808 */ /* 0x000fe20007000000 */
[----:B--2---:R-:W-:Y:S01]  /*10b30*/  FFMA.FTZ R11, R43, -R222, R20 ;  /* 0x800000de2b0b7223 */ /* 0x004fe20000010014 */
[----:B------:R2:W-:Y:S01]  /*10b40*/  MUFU.TANH R18, R10 ;  /* 0x0000000a00127308 */ /* 0x0005e20000002400 */
[C---:B------:R-:W-:Y:S02]  /*10b50*/  ISETP.GE.AND P6, PT, R9.reuse, R234, PT ;  /* 0x000000ea0900720c */ /* 0x040fe40003fc6270 */
[----:B------:R-:W-:-:S02]  /*10b60*/  ISETP.GE.AND P5, PT, R9, R233, PT ;  /* 0x000000e90900720c */ /* 0x000fc40003fa6270 */
[C---:B------:R-:W-:Y:S02]  /*10b70*/  ISETP.GE.AND P1, PT, R9.reuse, R232, PT ;  /* 0x000000e80900720c */ /* 0x040fe40003f26270 */
[C---:B------:R-:W-:Y:S01]  /*10b80*/  ISETP.LT.OR P0, PT, R9.reuse, R227, P0 ;  /* 0x000000e30900720c */ /* 0x040fe20000701670 */
[----:B------:R4:W-:Y:S01]  /*10b90*/  MUFU.TANH R15, R5 ;  /* 0x00000005000f7308 */ /* 0x0009e20000002400 */
[C---:B------:R-:W-:Y:S02]  /*10ba0*/  ISETP.LT.OR P6, PT, R9.reuse, R226, P6 ;  /* 0x000000e20900720c */ /* 0x040fe400037c1670 */
[----:B------:R-:W-:Y:S01]  /*10bb0*/  ISETP.LT.OR P5, PT, R9, R225, P5 ;  /* 0x000000e10900720c */ /* 0x000fe20002fa1670 */
[----:B--2---:R-:W-:Y:S02]  /*10bc0*/  FFMA.FTZ R10, R28, -R222, R13 ;  /* 0x800000de1c0a7223 */ /* 0x004fe4000001000d */
[----:B------:R-:W-:Y:S01]  /*10bd0*/  FMUL.FTZ R13, R207, c[0x0][0x2ec] ;  /* 0x0000bb00cf0d7a20 */ /* 0x000fe20000410000 */
[----:B------:R-:W-:Y:S01]  /*10be0*/  ISETP.LT.OR P1, PT, R9, R224, P1 ;  /* 0x000000e00900720c */ /* 0x000fe20000f21670 */
[----:B----4-:R-:W-:Y:S01]  /*10bf0*/  FMUL.FTZ R5, R205, c[0x0][0x2ec] ;  /* 0x0000bb00cd057a20 */ /* 0x010fe20000410000 */
[----:B------:R-:W-:Y:S01]  /*10c00*/  FSEL R242, R11, -INF , !P0 ;  /* 0xff8000000bf27808 */ /* 0x000fe20004000000 */
[----:B---3--:R-:W-:Y:S01]  /*10c10*/  FFMA.FTZ R9, R27, -R222, R17 ;  /* 0x800000de1b097223 */ /* 0x008fe20000010011 */
[----:B------:R-:W-:Y:S01]  /*10c20*/  MUFU.TANH R11, R13 ;  /* 0x0000000d000b7308 */ /* 0x000fe20000002400 */
[----:B------:R-:W-:-:S07]  /*10c30*/  FSEL R186, R10, -INF , !P6 ;  /* 0xff8000000aba7808 */ /* 0x000fce0007000000 */
[----:B------:R1:W2:Y:S01]  /*10c40*/  MUFU.TANH R12, R5 ;  /* 0x00000005000c7308 */ /* 0x0002a20000002400 */
[----:B------:R-:W-:Y:S02]  /*10c50*/  FSEL R202, R9, -INF , !P5 ;  /* 0xff80000009ca7808 */ /* 0x000fe40006800000 */
[C---:B------:R-:W-:Y:S02]  /*10c60*/  ISETP.GE.AND P0, PT, R4.reuse, R235, PT ;  /* 0x000000eb0400720c */ /* 0x040fe40003f06270 */
[C---:B------:R-:W-:Y:S02]  /*10c70*/  ISETP.GE.AND P6, PT, R4.reuse, R234, PT ;  /* 0x000000ea0400720c */ /* 0x040fe40003fc6270 */
[----:B------:R-:W-:Y:S01]  /*10c80*/  ISETP.GE.AND P5, PT, R4, R233, PT ;  /* 0x000000e90400720c */ /* 0x000fe20003fa6270 */
[----:B-1----:R-:W-:-:S05]  /*10c90*/  FFMA.FTZ R5, R26, -R222, R16 ;  /* 0x800000de1a057223 */ /* 0x002fca0000010010 */
[----:B------:R-:W-:Y:S02]  /*10ca0*/  FSEL R211, R5, -INF , !P1 ;  /* 0xff80000005d37808 */ /* 0x000fe40004800000 */
[----:B------:R-:W-:Y:S01]  /*10cb0*/  ISETP.GE.AND P1, PT, R4, R232, PT ;  /* 0x000000e80400720c */ /* 0x000fe20003f26270 */
[----:B------:R-:W-:Y:S01]  /*10cc0*/  FMUL.FTZ R9, R176, c[0x0][0x2ec] ;  /* 0x0000bb00b0097a20 */ /* 0x000fe20000410000 */
[C---:B------:R-:W-:Y:S02]  /*10cd0*/  ISETP.LT.OR P0, PT, R4.reuse, R227, P0 ;  /* 0x000000e30400720c */ /* 0x040fe40000701670 */
[C---:B------:R-:W-:Y:S02]  /*10ce0*/  ISETP.LT.OR P6, PT, R4.reuse, R226, P6 ;  /* 0x000000e20400720c */ /* 0x040fe400037c1670 */
[C---:B------:R-:W-:Y:S02]  /*10cf0*/  ISETP.LT.OR P5, PT, R4.reuse, R225, P5 ;  /* 0x000000e10400720c */ /* 0x040fe40002fa1670 */
[----:B------:R-:W-:Y:S01]  /*10d00*/  ISETP.LT.OR P1, PT, R4, R224, P1 ;  /* 0x000000e00400720c */ /* 0x000fe20000f21670 */
[----:B------:R-:W-:Y:S01]  /*10d10*/  FMUL.FTZ R4, R178, c[0x0][0x2ec] ;  /* 0x0000bb00b2047a20 */ /* 0x000fe20000410000 */
[----:B------:R1:W-:Y:S01]  /*10d20*/  MUFU.TANH R17, R9 ;  /* 0x0000000900117308 */ /* 0x0003e20000002400 */
[----:B--2---:R-:W-:-:S02]  /*10d30*/  FFMA.FTZ R10, R25, -R222, R12 ;  /* 0x800000de190a7223 */ /* 0x004fc4000001000c */
[----:B------:R-:W-:-:S05]  /*10d40*/  FFMA.FTZ R11, R19, -R222, R11 ;  /* 0x800000de130b7223 */ /* 0x000fca000001000b */
[----:B------:R2:W3:Y:S01]  /*10d50*/  MUFU.TANH R16, R4 ;  /* 0x0000000400107308 */ /* 0x0004e20000002400 */
[----:B------:R-:W-:Y:S01]  /*10d60*/  FMUL.FTZ R12, R238, c[0x0][0x2ec] ;  /* 0x0000bb00ee0c7a20 */ /* 0x000fe20000410000 */
[----:B------:R-:W-:Y:S01]  /*10d70*/  IADD3 R5, R0, 0x29, RZ ;  /* 0x0000002900057810 */ /* 0x000fe20007ffe0ff */
[----:B------:R-:W-:Y:S02]  /*10d80*/  IMAD.MOV.U32 R34, RZ, RZ, R209 ;  /* 0x000000ffff227224 */ /* 0x000fe400078e00d1 */
[-C--:B-1----:R-:W-:Y:S01]  /*10d90*/  FFMA.FTZ R9, R30, -R222.reuse, R18 ;  /* 0x800000de1e097223 */ /* 0x082fe20000010012 */
[----:B------:R-:W-:Y:S02]  /*10da0*/  FSEL R199, R10, -INF , !P5 ;  /* 0xff8000000ac77808 */ /* 0x000fe40006800000 */
[----:B------:R-:W-:Y:S01]  /*10db0*/  FSEL R209, R11, -INF , !P1 ;  /* 0xff8000000bd17808 */ /* 0x000fe20004800000 */
[----:B--2---:R-:W-:Y:S01]  /*10dc0*/  FFMA.FTZ R4, R29, -R222, R15 ;  /* 0x800000de1d047223 */ /* 0x004fe2000001000f */
[----:B------:R-:W-:Y:S01]  /*10dd0*/  FSEL R238, R9, -INF , !P0 ;  /* 0xff80000009ee7808 */ /* 0x000fe20004000000 */
[----:B------:R-:W-:Y:S01]  /*10de0*/  FMUL.FTZ R9, R215, c[0x0][0x2ec] ;  /* 0x0000bb00d7097a20 */ /* 0x000fe20000410000 */
[----:B------:R-:W-:-:S02]  /*10df0*/  ISETP.GE.AND P0, PT, R3, R235, PT ;  /* 0x000000eb0300720c */ /* 0x000fc40003f06270 */
[----:B------:R-:W-:Y:S02]  /*10e00*/  FSEL R184, R4, -INF , !P6 ;  /* 0xff80000004b87808 */ /* 0x000fe40007000000 */
[C---:B------:R-:W-:Y:S02]  /*10e10*/  ISETP.GE.AND P6, PT, R3.reuse, R234, PT ;  /* 0x000000ea0300720c */ /* 0x040fe40003fc6270 */
[C---:B------:R-:W-:Y:S02]  /*10e20*/  ISETP.GE.AND P5, PT, R3.reuse, R233, PT ;  /* 0x000000e90300720c */ /* 0x040fe40003fa6270 */
[----:B------:R-:W-:Y:S01]  /*10e30*/  ISETP.GE.AND P1, PT, R3, R232, PT ;  /* 0x000000e80300720c */ /* 0x000fe20003f26270 */
[----:B------:R1:W2:Y:S01]  /*10e40*/  MUFU.TANH R15, R9 ;  /* 0x00000009000f7308 */ /* 0x0002a20000002400 */
[----:B------:R-:W-:Y:S01]  /*10e50*/  IMAD.IADD R4, R231, 0x1, -R6 ;  /* 0x00000001e7047824 */ /* 0x000fe200078e0a06 */
[C---:B------:R-:W-:Y:S02]  /*10e60*/  ISETP.LT.OR P0, PT, R3.reuse, R227, P0 ;  /* 0x000000e30300720c */ /* 0x040fe40000701670 */
[----:B------:R-:W-:-:S02]  /*10e70*/  ISETP.LT.OR P6, PT, R3, R226, P6 ;  /* 0x000000e20300720c */ /* 0x000fc400037c1670 */
[C---:B------:R-:W-:Y:S02]  /*10e80*/  ISETP.LT.OR P5, PT, R3.reuse, R225, P5 ;  /* 0x000000e10300720c */ /* 0x040fe40002fa1670 */
        /* <DEDUP_REMOVED lines=9> */
[-C--:B---3--:R-:W-:Y:S02]  /*10f20*/  FFMA.FTZ R11, R23, -R222.reuse, R16 ;  /* 0x800000de170b7223 */ /* 0x088fe40000010010 */
[----:B--2---:R-:W-:Y:S02]  /*10f30*/  FFMA.FTZ R14, R14, -R222, R15 ;  /* 0x800000de0e0e7223 */ /* 0x004fe4000001000f */
        /* <DEDUP_REMOVED lines=78> */
[----:B-1----:R-:W-:Y:S02]  /*11420*/  IMAD.IADD R11, R229, 0x1, -R0 ;  /* 0x00000001e50b7824 */ /* 0x002fe400078e0a00 */
[----:B--2---:R-:W-:-:S03]  /*11430*/  IMAD.MOV.U32 R10, RZ, RZ, R9 ;  /* 0x000000ffff0a7224 */ /* 0x004fc600078e0009 */
[----:B------:R-:W-:Y:S02]  /*11440*/  IABS R9, R11 ;  /* 0x0000000b00097213 */ /* 0x000fe40000000000 */
        /* <DEDUP_REMOVED lines=8> */
[----:B------:R1:W-:Y:S08]  /*114d0*/  I2F R13, R9 ;  /* 0x00000009000d7306 */ /* 0x0003f00000201400 */
[----:B------:R-:W-:Y:S01]  /*114e0*/  I2F R14, R10 ;  /* 0x0000000a000e7306 */ /* 0x000fe20000201400 */
[----:B-1----:R-:W-:-:S07]  /*114f0*/  FMUL.FTZ R9, R177, c[0x0][0x2ec] ;  /* 0x0000bb00b1097a20 */ /* 0x002fce0000410000 */
[----:B------:R1:W2:Y:S02]  /*11500*/  MUFU.TANH R10, R9 ;  /* 0x00000009000a7308 */ /* 0x0002a40000002400 */
[----:B-1----:R-:W-:-:S06]  /*11510*/  FMUL.FTZ R9, R179, c[0x0][0x2ec] ;  /* 0x0000bb00b3097a20 */ /* 0x002fcc0000410000 */
[----:B------:R1:W-:Y:S02]  /*11520*/  MUFU.TANH R11, R9 ;  /* 0x00000009000b7308 */ /* 0x0003e40000002400 */
[----:B-1----:R-:W-:-:S06]  /*11530*/  FMUL.FTZ R9, R34, c[0x0][0x2ec] ;  /* 0x0000bb0022097a20 */ /* 0x002fcc0000410000 */
[----:B------:R1:W3:Y:S02]  /*11540*/  MUFU.TANH R36, R9 ;  /* 0x0000000900247308 */ /* 0x0002e40000002400 */
[----:B-1----:R-:W-:-:S06]  /*11550*/  FMUL.FTZ R9, R48, c[0x0][0x2ec] ;  /* 0x0000bb0030097a20 */ /* 0x002fcc0000410000 */
[----:B------:R1:W4:Y:S02]  /*11560*/  MUFU.TANH R34, R9 ;  /* 0x0000000900227308 */ /* 0x0003240000002400 */
        /* <DEDUP_REMOVED lines=11> */
[----:B------:R1:W-:Y:S01]  /*11620*/  MUFU.TANH R46, R9 ;  /* 0x00000009002e7308 */ /* 0x0003e20000002400 */
[-C--:B--2---:R-:W-:Y:S02]  /*11630*/  FFMA.FTZ R12, R54, -R222.reuse, R10 ;  /* 0x800000de360c7223 */ /* 0x084fe4000001000a */
[----:B---3--:R-:W-:Y:S02]  /*11640*/  FFMA.FTZ R10, R49, -R222, R36 ;  /* 0x800000de310a7223 */ /* 0x008fe40000010024 */
[----:B-1----:R-:W-:-:S04]  /*11650*/  FMUL.FTZ R9, R197, c[0x0][0x2ec] ;  /* 0x0000bb00c5097a20 */ /* 0x002fc80000410000 */
[----:B------:R1:W2:Y:S01]  /*11660*/  MUFU.TANH R37, R9 ;  /* 0x0000000900257308 */ /* 0x0002a20000002400 */
[----:B------:R-:W-:Y:S02]  /*11670*/  FFMA.FTZ R11, R51, -R222, R11 ;  /* 0x800000de330b7223 */ /* 0x000fe4000001000b */
[----:B-1----:R-:W-:-:S05]  /*11680*/  FMUL.FTZ R9, R251, c[0x0][0x2ec] ;  /* 0x0000bb00fb097a20 */ /* 0x002fca0000410000 */
[----:B------:R1:W3:Y:S01]  /*11690*/  MUFU.TANH R45, R9 ;  /* 0x00000009002d7308 */ /* 0x0002e20000002400 */
[----:B------:R-:W-:Y:S02]  /*116a0*/  FSEL R197, R12, -INF , !P0 ;  /* 0xff8000000cc57808 */ /* 0x000fe40004000000 */
[----:B------:R-:W-:Y:S02]  /*116b0*/  FSEL R204, R11, -INF , !P6 ;  /* 0xff8000000bcc7808 */ /* 0x000fe40007000000 */
[----:B------:R-:W-:Y:S01]  /*116c0*/  FSEL R54, R10, -INF , !P5 ;  /* 0xff8000000a367808 */ /* 0x000fe20006800000 */
[----:B-1----:R-:W-:-:S04]  /*116d0*/  FMUL.FTZ R9, R188, c[0x0][0x2ec] ;  /* 0x0000bb00bc097a20 */ /* 0x002fc80000410000 */
[----:B------:R4:W1:Y:S01]  /*116e0*/  MUFU.TANH R49, R9 ;  /* 0x0000000900317308 */ /* 0x0008620000002400 */
[C---:B------:R-:W-:Y:S02]  /*116f0*/  ISETP.GE.AND P0, PT, R8.reuse, R235, PT ;  /* 0x000000eb0800720c */ /* 0x040fe40003f06270 */
[C---:B------:R-:W-:Y:S02]  /*11700*/  ISETP.GE.AND P6, PT, R8.reuse, R234, PT ;  /* 0x000000ea0800720c */ /* 0x040fe40003fc6270 */
[----:B------:R-:W-:Y:S01]  /*11710*/  ISETP.GE.AND P5, PT, R8, R233, PT ;  /* 0x000000e90800720c */ /* 0x000fe20003fa6270 */
[----:B----4-:R-:W-:-:S05]  /*11720*/  FFMA.FTZ R9, R50, -R222, R34 ;  /* 0x800000de32097223 */ /* 0x010fca0000010022 */
        /* <DEDUP_REMOVED lines=11> */
[----:B------:R-:W-:-:S03]  /*117e0*/  FFMA.FTZ R11, R67, -R222, R40 ;  /* 0x800000de430b7223 */ /* 0x000fc60000010028 */
[----:B------:R-:W-:Y:S01]  /*117f0*/  MUFU.TANH R51, R34 ;  /* 0x0000002200337308 */ /* 0x000fe20000002400 */
[----:B------:R-:W-:Y:S02]  /*11800*/  FMUL.FTZ R12, R212, c[0x0][0x2ec] ;  /* 0x0000bb00d40c7a20 */ /* 0x000fe40000410000 */
[----:B----4-:R-:W-:-:S05]  /*11810*/  FMUL.FTZ R8, R243, c[0x0][0x2ec] ;  /* 0x0000bb00f3087a20 */ /* 0x010fca0000410000 */
[----:B------:R4:W-:Y:S01]  /*11820*/  MUFU.TANH R43, R10 ;  /* 0x0000000a002b7308 */ /* 0x0009e20000002400 */
[----:B------:R-:W-:Y:S01]  /*11830*/  FSEL R212, R9, -INF , !P5 ;  /* 0xff80000009d47808 */ /* 0x000fe20006800000 */
[----:B------:R-:W-:-:S06]  /*11840*/  FMUL.FTZ R9, R214, c[0x0][0x2ec] ;  /* 0x0000bb00d6097a20 */ /* 0x000fcc0000410000 */
[----:B------:R2:W1:Y:S01]  /*11850*/  MUFU.TANH R34, R8 ;  /* 0x0000000800227308 */ /* 0x0004620000002400 */
[----:B------:R-:W-:Y:S01]  /*11860*/  FSEL R243, R11, -INF , !P0 ;  /* 0xff8000000bf37808 */ /* 0x000fe20004000000 */
[-C--:B----4-:R-:W-:Y:S01]  /*11870*/  FFMA.FTZ R10, R64, -R222.reuse, R39 ;  /* 0x800000de400a7223 */ /* 0x090fe20000010027 */
        /* <DEDUP_REMOVED lines=14> */
[----:B------:R-:W-:-:S05]  /*11960*/  FFMA.FTZ R8, R60, -R222, R46 ;  /* 0x800000de3c087223 */ /* 0x000fca000001002e */
[----:B------:R-:W-:Y:S01]  /*11970*/  MUFU.TANH R39, R12 ;  /* 0x0000000c00277308 */ /* 0x000fe20000002400 */
[----:B--2---:R-:W-:-:S07]  /*11980*/  FMUL.FTZ R7, R100, c[0x0][0x2ec] ;  /* 0x0000bb0064077a20 */ /* 0x004fce0000410000 */
[----:B------:R2:W4:Y:S01]  /*11990*/  MUFU.TANH R12, R9 ;  /* 0x00000009000c7308 */ /* 0x0005220000002400 */
[----:B------:R-:W-:Y:S01]  /*119a0*/  IMAD.MOV.U32 R185, RZ, RZ, R213 ;  /* 0x000000ffffb97224 */ /* 0x000fe200078e00d5 */
[----:B------:R-:W-:-:S06]  /*119b0*/  FSEL R239, R10, -INF , !P0 ;  /* 0xff8000000aef7808 */ /* 0x000fcc0004000000 */
[----:B------:R3:W1:Y:S01]  /*119c0*/  MUFU.TANH R38, R7 ;  /* 0x0000000700267308 */ /* 0x0006620000002400 */
[----:B------:R-:W-:Y:S01]  /*119d0*/  FSEL R207, R8, -INF , !P5 ;  /* 0xff80000008cf7808 */ /* 0x000fe20006800000 */
[-C--:B--2---:R-:W-:Y:S01]  /*119e0*/  FFMA.FTZ R9, R63, -R222.reuse, R47 ;  /* 0x800000de3f097223 */ /* 0x084fe2000001002f */
[----:B------:R-:W-:Y:S01]  /*119f0*/  ISETP.GE.AND P0, PT, R6, R235, PT ;  /* 0x000000eb0600720c */ /* 0x000fe20003f06270 */
[----:B---3--:R-:W-:-:S03]  /*11a00*/  FFMA.FTZ R7, R57, -R222, R45 ;  /* 0x800000de39077223 */ /* 0x008fc6000001002d */
[----:B------:R-:W-:Y:S02]  /*11a10*/  FSEL R58, R9, -INF , !P6 ;  /* 0xff800000093a7808 */ /* 0x000fe40007000000 */
[C---:B------:R-:W-:Y:S02]  /*11a20*/  ISETP.GE.AND P6, PT, R6.reuse, R234, PT ;  /* 0x000000ea0600720c */ /* 0x040fe40003fc6270 */
[----:B------:R-:W-:Y:S02]  /*11a30*/  FSEL R213, R7, -INF , !P1 ;  /* 0xff80000007d57808 */ /* 0x000fe40004800000 */
[C---:B------:R-:W-:Y:S02]  /*11a40*/  ISETP.GE.AND P5, PT, R6.reuse, R233, PT ;  /* 0x000000e90600720c */ /* 0x040fe40003fa6270 */
[----:B------:R-:W-:Y:S01]  /*11a50*/  ISETP.GE.AND P1, PT, R6, R232, PT ;  /* 0x000000e80600720c */ /* 0x000fe20003f26270 */
[----:B------:R-:W-:Y:S01]  /*11a60*/  FMUL.FTZ R8, R102, c[0x0][0x2ec] ;  /* 0x0000bb0066087a20 */ /* 0x000fe20000410000 */
[----:B------:R-:W-:-:S02]  /*11a70*/  ISETP.LT.OR P0, PT, R6, R227, P0 ;  /* 0x000000e30600720c */ /* 0x000fc40000701670 */
[C---:B------:R-:W-:Y:S02]  /*11a80*/  ISETP.LT.OR P6, PT, R6.reuse, R226, P6 ;  /* 0x000000e20600720c */ /* 0x040fe400037c1670 */
[C---:B------:R-:W-:Y:S02]  /*11a90*/  ISETP.LT.OR P5, PT, R6.reuse, R225, P5 ;  /* 0x000000e10600720c */ /* 0x040fe40002fa1670 */
[----:B------:R-:W-:Y:S01]  /*11aa0*/  ISETP.LT.OR P1, PT, R6, R224, P1 ;  /* 0x000000e00600720c */ /* 0x000fe20000f21670 */
[----:B------:R-:W-:Y:S01]  /*11ab0*/  FMUL.FTZ R6, R103, c[0x0][0x2ec] ;  /* 0x0000bb0067067a20 */ /* 0x000fe20000410000 */
[----:B------:R2:W3:Y:S01]  /*11ac0*/  MUFU.TANH R36, R8 ;  /* 0x0000000800247308 */ /* 0x0004e20000002400 */
[-C--:B-1----:R-:W-:Y:S02]  /*11ad0*/  FFMA.FTZ R9, R65, -R222.reuse, R49 ;  /* 0x800000de41097223 */ /* 0x082fe40000010031 */
[----:B------:R-:W-:-:S05]  /*11ae0*/  FFMA.FTZ R7, R59, -R222, R34 ;  /* 0x800000de3b077223 */ /* 0x000fca0000010022 */
[----:B------:R4:W-:Y:S01]  /*11af0*/  MUFU.TANH R40, R6 ;  /* 0x0000000600287308 */ /* 0x0009e20000002400 */
[----:B------:R-:W-:Y:S02]  /*11b00*/  FMUL.FTZ R10, R237, c[0x0][0x2ec] ;  /* 0x0000bb00ed0a7a20 */ /* 0x000fe40000410000 */
[----:B--2---:R-:W-:Y:S01]  /*11b10*/  FFMA.FTZ R8, R62, -R222, R43 ;  /* 0x800000de3e087223 */ /* 0x004fe2000001002b */
[----:B------:R-:W-:-:S04]  /*11b20*/  FSEL R237, R9, -INF , !P0 ;  /* 0xff80000009ed7808 */ /* 0x000fc80004000000 */
[----:B------:R-:W-:Y:S01]  /*11b30*/  FSEL R251, R8, -INF , !P6 ;  /* 0xff80000008fb7808 */ /* 0x000fe20007000000 */
[----:B----4-:R-:W-:Y:S02]  /*11b40*/  FFMA.FTZ R6, R33, -R222, R12 ;  /* 0x800000de21067223 */ /* 0x010fe4000001000c */
[----:B------:R-:W-:Y:S01]  /*11b50*/  FMUL.FTZ R8, R210, c[0x0][0x2ec] ;  /* 0x0000bb00d2087a20 */ /* 0x000fe20000410000 */
[----:B------:R-:W-:Y:S02]  /*11b60*/  ISETP.GE.AND P0, PT, R5, R235, PT ;  /* 0x000000eb0500720c */ /* 0x000fe40003f06270 */
[----:B------:R-:W-:Y:S01]  /*11b70*/  FSEL R210, R6, -INF , !P1 ;  /* 0xff80000006d27808 */ /* 0x000fe20004800000 */
[----:B------:R-:W-:Y:S01]  /*11b80*/  FMUL.FTZ R6, R185, c[0x0][0x2ec] ;  /* 0x0000bb00b9067a20 */ /* 0x000fe20000410000 */
[----:B------:R-:W-:Y:S01]  /*11b90*/  FSEL R206, R7, -INF , !P5 ;  /* 0xff80000007ce7808 */ /* 0x000fe20006800000 */
[----:B------:R-:W-:Y:S01]  /*11ba0*/  FMUL.FTZ R11, R101, c[0x0][0x2ec] ;  /* 0x0000bb00650b7a20 */ /* 0x000fe20000410000 */
[C---:B------:R-:W-:Y:S01]  /*11bb0*/  ISETP.GE.AND P5, PT, R5.reuse, R233, PT ;  /* 0x000000e90500720c */ /* 0x040fe20003fa6270 */
[----:B------:R1:W-:Y:S01]  /*11bc0*/  MUFU.TANH R33, R8 ;  /* 0x0000000800217308 */ /* 0x0003e20000002400 */
[----:B------:R-:W-:-:S02]  /*11bd0*/  ISETP.GE.AND P6, PT, R5, R234, PT ;  /* 0x000000ea0500720c */ /* 0x000fc40003fc6270 */
[----:B------:R-:W-:Y:S01]  /*11be0*/  ISETP.LT.OR P0, PT, R5, R227, P0 ;  /* 0x000000e30500720c */ /* 0x000fe20000701670 */
[----:B------:R-:W-:Y:S01]  /*11bf0*/  FFMA.FTZ R7, R31, -R222, R50 ;  /* 0x800000de1f077223 */ /* 0x000fe20000010032 */
[----:B------:R-:W-:-:S03]  /*11c00*/  ISETP.GE.AND P1, PT, R5, R232, PT ;  /* 0x000000e80500720c */ /* 0x000fc60003f26270 */
[----:B------:R2:W-:Y:S01]  /*11c10*/  MUFU.TANH R9, R6 ;  /* 0x0000000600097308 */ /* 0x0005e20000002400 */
[C---:B------:R-:W-:Y:S01]  /*11c20*/  ISETP.LT.OR P5, PT, R5.reuse, R225, P5 ;  /* 0x000000e10500720c */ /* 0x040fe20002fa1670 */
[----:B------:R-:W-:Y:S01]  /*11c30*/  IMAD.MOV.U32 R185, RZ, RZ, R236 ;  /* 0x000000ffffb97224 */ /* 0x000fe200078e00ec */
[----:B------:R-:W-:Y:S01]  /*11c40*/  ISETP.LT.OR P6, PT, R5, R226, P6 ;  /* 0x000000e20500720c */ /* 0x000fe200037c1670 */
[----:B-1----:R-:W-:-:S04]  /*11c50*/  FFMA.FTZ R8, R32, -R222, R51 ;  /* 0x800000de20087223 */ /* 0x002fc80000010033 */
[----:B------:R-:W-:Y:S01]  /*11c60*/  MUFU.TANH R45, R11 ;  /* 0x0000000b002d7308 */ /* 0x000fe20000002400 */
[----:B------:R-:W-:Y:S01]  /*11c70*/  ISETP.LT.OR P1, PT, R5, R224, P1 ;  /* 0x000000e00500720c */ /* 0x000fe20000f21670 */
[----:B--2---:R-:W-:-:S06]  /*11c80*/  FFMA.FTZ R6, R30, -R222, R39 ;  /* 0x800000de1e067223 */ /* 0x004fcc0000010027 */
[----:B------:R1:W2:Y:S01]  /*11c90*/  MUFU.TANH R12, R10 ;  /* 0x0000000a000c7308 */ /* 0x0002a20000002400 */
[----:B------:R-:W-:Y:S01]  /*11ca0*/  FSEL R236, R8, -INF , !P0 ;  /* 0xff80000008ec7808 */ /* 0x000fe20004000000 */
[-C--:B------:R-:W-:Y:S01]  /*11cb0*/  FFMA.FTZ R5, R29, -R222.reuse, R37 ;  /* 0x800000de1d057223 */ /* 0x080fe20000010025 */
[----:B------:R-:W-:Y:S02]  /*11cc0*/  ISETP.GE.AND P0, PT, R4, R235, PT ;  /* 0x000000eb0400720c */ /* 0x000fe40003f06270 */
[----:B------:R-:W-:Y:S01]  /*11cd0*/  FSEL R203, R6, -INF , !P5 ;  /* 0xff80000006cb7808 */ /* 0x000fe20006800000 */
[----:B------:R-:W-:Y:S01]  /*11ce0*/  FMUL.FTZ R6, R192, c[0x0][0x2ec] ;  /* 0x0000bb00c0067a20 */ /* 0x000fe20000410000 */
[----:B------:R-:W-:Y:S01]  /*11cf0*/  ISETP.LT.OR P0, PT, R4, R227, P0 ;  /* 0x000000e30400720c */ /* 0x000fe20000701670 */
[----:B------:R-:W-:Y:S01]  /*11d00*/  IMAD.MOV.U32 R187, RZ, RZ, R208 ;  /* 0x000000ffffbb7224 */ /* 0x000fe200078e00d0 */
[----:B------:R-:W-:Y:S01]  /*11d10*/  FSEL R208, R5, -INF , !P1 ;  /* 0xff80000005d07808 */ /* 0x000fe20004800000 */
[----:B------:R3:W-:Y:S01]  /*11d20*/  MUFU.TANH R29, R6 ;  /* 0x00000006001d7308 */ /* 0x0007e20000002400 */
[----:B-1----:R-:W-:Y:S01]  /*11d30*/  FMUL.FTZ R10, R247, c[0x0][0x2ec] ;  /* 0x0000bb00f70a7a20 */ /* 0x002fe20000410000 */
[----:B------:R-:W-:Y:S01]  /*11d40*/  FSEL R247, R7, -INF , !P6 ;  /* 0xff80000007f77808 */ /* 0x000fe20007000000 */
[----:B------:R-:W-:Y:S01]  /*11d50*/  FFMA.FTZ R7, R28, -R222, R38 ;  /* 0x800000de1c077223 */ /* 0x000fe20000010026 */
[----:B------:R-:W-:-:S04]  /*11d60*/  ISETP.GE.AND P6, PT, R4, R234, PT ;  /* 0x000000ea0400720c */ /* 0x000fc80003fc6270 */
[----:B------:R-:W1:Y:S01]  /*11d70*/  MUFU.TANH R11, R10 ;  /* 0x0000000a000b7308 */ /* 0x000e620000002400 */
[C---:B------:R-:W-:Y:S02]  /*11d80*/  ISETP.GE.AND P5, PT, R4.reuse, R233, PT ;  /* 0x000000e90400720c */ /* 0x040fe40003fa6270 */
[C---:B------:R-:W-:Y:S02]  /*11d90*/  ISETP.GE.AND P1, PT, R4.reuse, R232, PT ;  /* 0x000000e80400720c */ /* 0x040fe40003f26270 */
[----:B------:R-:W-:Y:S01]  /*11da0*/  ISETP.LT.OR P6, PT, R4, R226, P6 ;  /* 0x000000e20400720c */ /* 0x000fe200037c1670 */
[-C--:B---3--:R-:W-:Y:S01]  /*11db0*/  FFMA.FTZ R6, R27, -R222.reuse, R36 ;  /* 0x800000de1b067223 */ /* 0x088fe20000010024 */
[----:B------:R-:W-:Y:S01]  /*11dc0*/  FSEL R46, R7, -INF , !P0 ;  /* 0xff800000072e7808 */ /* 0x000fe20004000000 */
[----:B------:R-:W-:Y:S01]  /*11dd0*/  FMUL.FTZ R7, R194, c[0x0][0x2ec] ;  /* 0x0000bb00c2077a20 */ /* 0x000fe20000410000 */
[----:B------:R-:W-:Y:S01]  /*11de0*/  ISETP.GE.AND P0, PT, R3, R235, PT ;  /* 0x000000eb0300720c */ /* 0x000fe20003f06270 */
[----:B--2---:R-:W-:Y:S01]  /*11df0*/  FFMA.FTZ R5, R26, -R222, R12 ;  /* 0x800000de1a057223 */ /* 0x004fe2000001000c */
[----:B------:R-:W-:-:S02]  /*11e00*/  ISETP.LT.OR P5, PT, R4, R225, P5 ;  /* 0x000000e10400720c */ /* 0x000fc40002fa1670 */
[----:B------:R-:W-:Y:S01]  /*11e10*/  ISETP.LT.OR P1, PT, R4, R224, P1 ;  /* 0x000000e00400720c */ /* 0x000fe20000f21670 */
[-C--:B------:R-:W-:Y:S01]  /*11e20*/  FFMA.FTZ R4, R25, -R222.reuse, R9 ;  /* 0x800000de19047223 */ /* 0x080fe20000010009 */
[----:B------:R-:W-:Y:S01]  /*11e30*/  FSEL R49, R6, -INF , !P6 ;  /* 0xff80000006317808 */ /* 0x000fe20007000000 */
[----:B------:R-:W-:Y:S01]  /*11e40*/  FFMA.FTZ R6, R24, -R222, R45 ;  /* 0x800000de18067223 */ /* 0x000fe2000001002d */
[----:B------:R2:W3:Y:S01]  /*11e50*/  MUFU.TANH R10, R7 ;  /* 0x00000007000a7308 */ /* 0x0004e20000002400 */
[----:B------:R-:W-:Y:S01]  /*11e60*/  ISETP.LT.OR P0, PT, R3, R227, P0 ;  /* 0x000000e30300720c */ /* 0x000fe20000701670 */
[----:B------:R-:W-:Y:S01]  /*11e70*/  FMUL.FTZ R8, R193, c[0x0][0x2ec] ;  /* 0x0000bb00c1087a20 */ /* 0x000fe20000410000 */
[----:B------:R-:W-:Y:S02]  /*11e80*/  ISETP.GE.AND P6, PT, R3, R234, PT ;  /* 0x000000ea0300720c */ /* 0x000fe40003fc6270 */
[----:B------:R-:W-:Y:S02]  /*11e90*/  FSEL R65, R5, -INF , !P5 ;  /* 0xff80000005417808 */ /* 0x000fe40006800000 */
[----:B------:R-:W-:Y:S01]  /*11ea0*/  FSEL R67, R4, -INF , !P1 ;  /* 0xff80000004437808 */ /* 0x000fe20004800000 */
[----:B------:R-:W-:Y:S01]  /*11eb0*/  FMUL.FTZ R4, R187, c[0x0][0x2ec] ;  /* 0x0000bb00bb047a20 */ /* 0x000fe20000410000 */
[----:B------:R-:W-:Y:S01]  /*11ec0*/  FSEL R34, R6, -INF , !P0 ;  /* 0xff80000006227808 */ /* 0x000fe20004000000 */
[----:B------:R4:W-:Y:S01]  /*11ed0*/  MUFU.TANH R12, R8 ;  /* 0x00000008000c7308 */ /* 0x0009e20000002400 */
[C---:B------:R-:W-:Y:S01]  /*11ee0*/  ISETP.GE.AND P5, PT, R3.reuse, R233, PT ;  /* 0x000000e90300720c */ /* 0x040fe20003fa6270 */
[----:B--2---:R-:W-:Y:S01]  /*11ef0*/  FMUL.FTZ R7, R252, c[0x0][0x2ec] ;  /* 0x0000bb00fc077a20 */ /* 0x004fe20000410000 */
[----:B------:R-:W-:Y:S01]  /*11f00*/  ISETP.GE.AND P1, PT, R3, R232, PT ;  /* 0x000000e80300720c */ /* 0x000fe20003f26270 */
[----:B------:R-:W-:-:S04]  /*11f10*/  FFMA.FTZ R5, R23, -R222, R40 ;  /* 0x800000de17057223 */ /* 0x000fc80000010028 */
[----:B------:R2:W2:Y:S01]  /*11f20*/  MUFU.TANH R6, R7 ;  /* 0x0000000700067308 */ /* 0x0004a20000002400 */
[C---:B------:R-:W-:Y:S02]  /*11f30*/  ISETP.LT.OR P6, PT, R3.reuse, R226, P6 ;  /* 0x000000e20300720c */ /* 0x040fe400037c1670 */
[C---:B------:R-:W-:Y:S02]  /*11f40*/  ISETP.LT.OR P5, PT, R3.reuse, R225, P5 ;  /* 0x000000e10300720c */ /* 0x040fe40002fa1670 */
[----:B------:R-:W-:Y:S01]  /*11f50*/  ISETP.LT.OR P1, PT, R3, R224, P1 ;  /* 0x000000e00300720c */ /* 0x000fe20000f21670 */
[-C--:B-1----:R-:W-:Y:S01]  /*11f60*/  FFMA.FTZ R3, R21, -R222.reuse, R11 ;  /* 0x800000de15037223 */ /* 0x082fe2000001000b */
[----:B------:R-:W-:Y:S01]  /*11f70*/  ISETP.GE.AND P0, PT, R2, R235, PT ;  /* 0x000000eb0200720c */ /* 0x000fe20003f06270 */
[----:B------:R1:W1:Y:S01]  /*11f80*/  MUFU.TANH R9, R4 ;  /* 0x0000000400097308 */ /* 0x0002620000002400 */
[----:B------:R-:W-:Y:S01]  /*11f90*/  FSEL R43, R5, -INF , !P6 ;  /* 0xff800000052b7808 */ /* 0x000fe20007000000 */
[----:B------:R-:W-:Y:S01]  /*11fa0*/  FFMA.FTZ R5, R20, -R222, R29 ;  /* 0x800000de14057223 */ /* 0x000fe2000001001d */
[----:B------:R-:W-:-:S02]  /*11fb0*/  ISETP.GE.AND P6, PT, R2, R234, PT ;  /* 0x000000ea0200720c */ /* 0x000fc40003fc6270 */
[C---:B------:R-:W-:Y:S01]  /*11fc0*/  ISETP.LT.OR P0, PT, R2.reuse, R227, P0 ;  /* 0x000000e30200720c */ /* 0x040fe20000701670 */
[----:B----4-:R-:W-:Y:S01]  /*11fd0*/  FMUL.FTZ R8, R195, c[0x0][0x2ec] ;  /* 0x0000bb00c3087a20 */ /* 0x010fe20000410000 */
[----:B------:R-:W-:Y:S01]  /*11fe0*/  FSEL R3, R3, -INF , !P1 ;  /* 0xff80000003037808 */ /* 0x000fe20004800000 */
[----:B--2---:R-:W-:Y:S01]  /*11ff0*/  FMUL.FTZ R7, R185, c[0x0][0x2ec] ;  /* 0x0000bb00b9077a20 */ /* 0x004fe20000410000 */
[----:B------:R-:W-:Y:S01]  /*12000*/  ISETP.GE.AND P1, PT, R2, R232, PT ;  /* 0x000000e80200720c */ /* 0x000fe20003f26270 */
[----:B-1----:R-:W-:Y:S01]  /*12010*/  FFMA.FTZ R4, R22, -R222, R33 ;  /* 0x800000de16047223 */ /* 0x002fe20000010021 */
        /* <DEDUP_REMOVED lines=9> */
[-C--:B------:R-:W-:Y:S01]  /*120b0*/  FFMA.FTZ R2, R17, -R222.reuse, R6 ;  /* 0x800000de11027223 */ /* 0x080fe20000010006 */
[----:B------:R-:W-:Y:S01]  /*120c0*/  FSEL R59, R4, -INF , !P6 ;  /* 0xff800000043b7808 */ /* 0x000fe20007000000 */
[----:B------:R-:W1:Y:S01]  /*120d0*/  MUFU.TANH R8, R8 ;  /* 0x0000000800087308 */ /* 0x000e620000002400 */
[----:B------:R-:W-:Y:S01]  /*120e0*/  FFMA.FTZ R6, R16, -R222, R12 ;  /* 0x800000de10067223 */ /* 0x000fe2000001000c */
[----:B------:R-:W-:Y:S01]  /*120f0*/  ISETP.LT.OR P0, PT, R0, R227, P0 ;  /* 0x000000e30000720c */ /* 0x000fe20000701670 */
[----:B------:R2:W-:Y:S05]  /*12100*/  STL [R1+0xc], R3 ;  /* 0x00000c0301007387 */ /* 0x0005ea0000100800 */
[----:B------:R-:W3:Y:S01]  /*12110*/  MUFU.TANH R7, R7 ;  /* 0x0000000700077308 */ /* 0x000ee20000002400 */
[----:B------:R-:W-:-:S07]  /*12120*/  FSEL R57, R6, -INF , !P0 ;  /* 0xff80000006397808 */ /* 0x000fce0004000000 */
[----:B------:R-:W4:Y:S01]  /*12130*/  MUFU.TANH R4, R11 ;  /* 0x0000000b00047308 */ /* 0x000f220000002400 */
[----:B------:R-:W-:Y:S02]  /*12140*/  ISETP.GT.AND P0, PT, R240, R246, PT ;  /* 0x000000f6f000720c */ /* 0x000fe40003f04270 */
[----:B------:R-:W-:Y:S02]  /*12150*/  FSEL R31, R2, -INF , !P1 ;  /* 0xff800000021f7808 */ /* 0x000fe40004800000 */
[----:B------:R-:W-:Y:S01]  /*12160*/  ISETP.GE.AND P6, PT, R0, R234, PT ;  /* 0x000000ea0000720c */ /* 0x000fe20003fc6270 */
[----:B--2---:R-:W-:Y:S01]  /*12170*/  FFMA.FTZ R3, R18, -R222, R9 ;  /* 0x800000de12037223 */ /* 0x004fe20000010009 */
[----:B------:R-:W-:-:S04]  /*12180*/  ISETP.GE.AND P1, PT, R0, R232, PT ;  /* 0x000000e80000720c */ /* 0x000fc80003f26270 */
[----:B------:R-:W-:Y:S02]  /*12190*/  FSEL R250, R3, -INF , !P5 ;  /* 0xff80000003fa7808 */ /* 0x000fe40006800000 */
[C---:B------:R-:W-:Y:S01]  /*121a0*/  ISETP.GE.AND P5, PT, R0.reuse, R233, PT ;  /* 0x000000e90000720c */ /* 0x040fe20003fa6270 */
[----:B-1----:R-:W-:Y:S01]  /*121b0*/  FFMA.FTZ R3, R15, -R222, R8 ;  /* 0x800000de0f037223 */ /* 0x002fe20000010008 */
[----:B------:R-:W-:Y:S01]  /*121c0*/  ISETP.LT.OR P6, PT, R0, R226, P6 ;  /* 0x000000e20000720c */ /* 0x000fe200037c1670 */
[----:B---3--:R-:W-:Y:S01]  /*121d0*/  FFMA.FTZ R2, R14, -R222, R7 ;  /* 0x800000de0e027223 */ /* 0x008fe20000010007 */
[C---:B------:R-:W-:Y:S02]  /*121e0*/  ISETP.LT.OR P5, PT, R0.reuse, R225, P5 ;  /* 0x000000e10000720c */ /* 0x040fe40002fa1670 */
[----:B------:R-:W-:Y:S01]  /*121f0*/  ISETP.LT.OR P1, PT, R0, R224, P1 ;  /* 0x000000e00000720c */ /* 0x000fe20000f21670 */
[----:B----4-:R-:W-:Y:S01]  /*12200*/  FFMA.FTZ R0, R13, -R222, R4 ;  /* 0x800000de0d007223 */ /* 0x010fe20000010004 */
[----:B------:R-:W-:-:S02]  /*12210*/  FSEL R62, R3, -INF , !P6 ;  /* 0xff800000033e7808 */ /* 0x000fc40007000000 */
[----:B------:R-:W-:Y:S02]  /*12220*/  FSEL R246, R2, -INF , !P5 ;  /* 0xff80000002f67808 */ /* 0x000fe40006800000 */
[----:B------:R-:W-:Y:S01]  /*12230*/  FSEL R40, R0, -INF , !P1 ;  /* 0xff80000000287808 */ /* 0x000fe20004800000 */
[----:B------:R-:W-:Y:S05]  /*12240*/  @!P0 BRA `(.L_x_1005) ;  /* 0x000003d000008947 */ /* 0x000fea0003800000 */
[----:B------:R-:W2:Y:S04]  /*12250*/  LDL.64 R104, [R1+0x40] ;  /* 0x0000400001687983 */ /* 0x000ea80000100a00 */
[----:B------:R-:W3:Y:S04]  /*12260*/  LDL.LU R185, [R1+0x28] ;  /* 0x0000280001b97983 */ /* 0x000ee80000300800 */
[----:B------:R-:W4:Y:S01]  /*12270*/  LDL.64 R108, [R1+0x48] ;  /* 0x00004800016c7983 */ /* 0x000f220000100a00 */
[----:B------:R-:W-:Y:S03]  /*12280*/  BSSY B0, `(.L_x_1006) ;  /* 0x0000038000007945 */ /* 0x000fe60003800000 */
[----:B------:R1:W-:Y:S04]  /*12290*/  @P4 STS [R223+0x6000], RZ ;  /* 0x006000ffdf004388 */ /* 0x0003e80000000800 */
[----:B------:R1:W-:Y:S04]  /*122a0*/  @P4 STS [R223+0x6004], RZ ;  /* 0x006004ffdf004388 */ /* 0x0003e80000000800 */
[----:B------:R1:W-:Y:S01]  /*122b0*/  @P4 STS.64 [R223+0x6008], RZ ;  /* 0x006008ffdf004388 */ /* 0x0003e20000000a00 */
[----:B---3--:R-:W-:-:S04]  /*122c0*/  IADD3 R0, R185, -0x4, RZ ;  /* 0xfffffffcb9007810 */ /* 0x008fc80007ffe0ff */
[----:B------:R-:W-:Y:S01]  /*122d0*/  SHF.R.S32.HI R4, RZ, 0x1f, R0 ;  /* 0x0000001fff047819 */ /* 0x000fe20000011400 */
[----:B------:R-:W-:-:S04]  /*122e0*/  IMAD.WIDE.U32 R2, R0, c[0x0][0x198], RZ ;  /* 0x0000660000027a25 */ /* 0x000fc800078e00ff */
[----:B------:R-:W-:-:S04]  /*122f0*/  IMAD R4, R4, c[0x0][0x198], RZ ;  /* 0x0000660004047a24 */ /* 0x000fc800078e02ff */
[----:B------:R-:W-:Y:S01]  /*12300*/  IMAD R4, R0, c[0x0][0x19c], R4 ;  /* 0x0000670000047a24 */ /* 0x000fe200078e0204 */
[----:B----4-:R-:W-:-:S03]  /*12310*/  LEA R0, P0, R2, R108, 0x6 ;  /* 0x0000006c02007211 */ /* 0x010fc600078030ff */
[----:B------:R-:W-:Y:S01]  /*12320*/  IMAD.IADD R3, R3, 0x1, R4 ;  /* 0x0000000103037824 */ /* 0x000fe200078e0204 */
[C---:B------:R-:W-:Y:S02]  /*12330*/  @!P4 LEA R12, P5, R0.reuse, c[0x0][0x168], 0x1 ;  /* 0x00005a00000cca11 */ /* 0x040fe400078a08ff */
[----:B------:R-:W-:Y:S02]  /*12340*/  @!P2 LEA R6, P1, R0, c[0x0][0x168], 0x1 ;  /* 0x00005a000006aa11 */ /* 0x000fe400078208ff */
[----:B--2---:R-:W-:Y:S02]  /*12350*/  LEA.HI.X R3, R2, R105, R3, 0x6, P0 ;  /* 0x0000006902037211 */ /* 0x004fe400000f3403 */
        /* <DEDUP_REMOVED lines=42> */
.L_x_1007:
[----:B------:R-:W-:Y:S05]  /*12600*/  BSYNC B0 ;  /* 0x0000000000007941 */ /* 0x000fea0003800000 */
.L_x_1006:
[----:B------:R-:W0:Y:S02]  /*12610*/  LDGDEPBAR ;  /* 0x00000000000079af */ /* 0x000e240000000000 */
.L_x_1005:
[----:B------:R-:W2:Y:S04]  /*12620*/  LDL.LU R2, [R1+0x20] ;  /* 0x0000200001027983 */ /* 0x000ea80000300800 */
[----:B------:R-:W3:Y:S04]  /*12630*/  LDL.LU R0, [R1+0x1c] ;  /* 0x00001c0001007983 */ /* 0x000ee80000300800 */
[----:B-1----:R-:W4:Y:S04]  /*12640*/  LDL.LU R10, [R1+0x4] ;  /* 0x00000400010a7983 */ /* 0x002f280000300800 */
[----:B------:R-:W4:Y:S01]  /*12650*/  LDL.LU R9, [R1+0x8] ;  /* 0x0000080001097983 */ /* 0x000f220000300800 */
[----:B------:R-:W-:-:S02]  /*12660*/  MOV R28, R186 ;  /* 0x000000ba001c7202 */ /* 0x000fc40000000f00 */
[----:B------:R-:W-:Y:S01]  /*12670*/  MOV R29, R184 ;  /* 0x000000b8001d7202 */ /* 0x000fe20000000f00 */
[----:B------:R1:W-:Y:S04]  /*12680*/  STL [R1+0x78], R220 ;  /* 0x000078dc01007387 */ /* 0x0003e80000100800 */
[----:B------:R-:W-:Y:S04]  /*12690*/  LDSM.16.MT88.4 R20, [R216+0x9000] ;  /* 0x00900000d814783b */ /* 0x000fe80000004200 */
[----:B------:R-:W-:Y:S04]  /*126a0*/  LDSM.16.MT88.4 R16, [R218+0x9000] ;  /* 0x00900000da10783b */ /* 0x000fe80000004200 */
[----:B------:R-:W-:Y:S04]  /*126b0*/  LDSM.16.MT88.4 R24, [R216+0xa000] ;  /* 0x00a00000d818783b */ /* 0x000fe80000004200 */
[----:B------:R-:W-:Y:S04]  /*126c0*/  LDSM.16.MT88.4 R12, [R218+0xa000] ;  /* 0x00a00000da0c783b */ /* 0x000fe80000004200 */
[----:B------:R-:W-:Y:S04]  /*126d0*/  LDSM.16.MT88.4 R36, [R218+0xb000] ;  /* 0x00b00000da24783b */ /* 0x000fe80000004200 */
[----:B-1----:R-:W4:Y:S04]  /*126e0*/  LDL.LU R220, [R1+0xc] ;  /* 0x00000c0001dc7983 */ /* 0x002f280000300800 */
[----:B------:R-:W-:Y:S04]  /*126f0*/  STL [R1+0x74], R219 ;  /* 0x000074db01007387 */ /* 0x000fe80000100800 */
[----:B------:R1:W-:Y:S04]  /*12700*/  STL [R1+0x70], R217 ;  /* 0x000070d901007387 */ /* 0x0003e80000100800 */
[----:B-1----:R-:W4:Y:S01]  /*12710*/  LDL.LU R217, [R1+0x14] ;  /* 0x0000140001d97983 */ /* 0x002f220000300800 */
[----:B--2---:R-:W-:Y:S01]  /*12720*/  MOV R6, R2 ;  /* 0x0000000200067202 */ /* 0x004fe20000000f00 */
[----:B---3--:R-:W-:Y:S01]  /*12730*/  IMAD.MOV.U32 R7, RZ, RZ, R0 ;  /* 0x000000ffff077224 */ /* 0x008fe200078e0000 */
[----:B----4-:R-:W-:-:S04]  /*12740*/  FMNMX.FTZ R0, R10, R55, !PT ;  /* 0x000000370a007209 */ /* 0x010fc80007810000 */
        /* <DEDUP_REMOVED lines=32> */
[----:B------:R-:W2:Y:S01]  /*12950*/  SHFL.BFLY PT, R2, R0, 0x2, 0x1f ;  /* 0x0c401f0000027f89 */ /* 0x000ea200000e0000 */
[----:B-1----:R-:W-:-:S05]  /*12960*/  FMNMX.FTZ R103, R103, R3, !PT ;  /* 0x0000000367677209 */ /* 0x002fca0007810000 */
[----:B------:R-:W1:Y:S01]  /*12970*/  SHFL.BFLY PT, R3, R103, 0x1, 0x1f ;  /* 0x0c201f0067037f89 */ /* 0x000e6200000e0000 */
[----:B--2---:R-:W-:-:S05]  /*12980*/  FMNMX.FTZ R0, R0, R2, !PT ;  /* 0x0000000200007209 */ /* 0x004fca0007810000 */
[----:B------:R-:W2:Y:S01]  /*12990*/  SHFL.BFLY PT, R102, R0, 0x1, 0x1f ;  /* 0x0c201f0000667f89 */ /* 0x000ea200000e0000 */
[----:B-1----:R-:W-:-:S04]  /*129a0*/  FMNMX.FTZ R103, R103, R3, !PT ;  /* 0x0000000367677209 */ /* 0x002fc80007810000 */
[C---:B------:R-:W-:Y:S01]  /*129b0*/  FSETP.NEU.FTZ.AND P1, PT, R103.reuse, -INF , PT ;  /* 0xff8000006700780b */ /* 0x040fe20003f3d000 */
[----:B------:R-:W-:-:S05]  /*129c0*/  FMUL.FTZ R8, R103, c[0x0][0x23c] ;  /* 0x00008f0067087a20 */ /* 0x000fca0000410000 */
[----:B------:R-:W-:Y:S02]  /*129d0*/  FSEL R8, R8, RZ, P1 ;  /* 0x000000ff08087208 */ /* 0x000fe40000800000 */
[----:B--2---:R-:W-:-:S03]  /*129e0*/  FMNMX.FTZ R102, R0, R102, !PT ;  /* 0x0000006600667209 */ /* 0x004fc60007810000 */
[----:B------:R-:W-:-:S04]  /*129f0*/  FFMA.FTZ R0, R52, c[0x0][0x23c], -R8 ;  /* 0x00008f0034007a23 */ /* 0x000fc80000010808 */
[----:B------:R1:W-:Y:S01]  /*12a00*/  MUFU.EX2 R60, R0 ;  /* 0x00000000003c7308 */ /* 0x0003e20000000800 */
[C---:B------:R-:W-:Y:S01]  /*12a10*/  FMUL.FTZ R3, R102.reuse, c[0x0][0x23c] ;  /* 0x00008f0066037a20 */ /* 0x040fe20000410000 */
[----:B------:R-:W-:-:S04]  /*12a20*/  FSETP.NEU.FTZ.AND P0, PT, R102, -INF , PT ;  /* 0xff8000006600780b */ /* 0x000fc80003f1d000 */
[----:B------:R-:W-:Y:S01]  /*12a30*/  FSEL R3, R3, RZ, P0 ;  /* 0x000000ff03037208 */ /* 0x000fe20000000000 */
[----:B-1----:R-:W-:-:S04]  /*12a40*/  FFMA.FTZ R0, R41, c[0x0][0x23c], -R8 ;  /* 0x00008f0029007a23 */ /* 0x002fc80000010808 */
[----:B------:R1:W-:Y:S02]  /*12a50*/  MUFU.EX2 R11, R0 ;  /* 0x00000000000b7308 */ /* 0x0003e40000000800 */
[----:B-1----:R-:W-:-:S06]  /*12a60*/  FFMA.FTZ R0, R35, c[0x0][0x23c], -R8 ;  /* 0x00008f0023007a23 */ /* 0x002fcc0000010808 */
[----:B------:R1:W2:Y:S02]  /*12a70*/  MUFU.EX2 R63, R0 ;  /* 0x00000000003f7308 */ /* 0x0002a40000000800 */
[----:B-1----:R-:W-:Y:S02]  /*12a80*/  FFMA.FTZ R0, R56, c[0x0][0x23c], -R3 ;  /* 0x00008f0038007a23 */ /* 0x002fe40000010803 */
[----:B------:R-:W3:Y:S01]  /*12a90*/  LDL.LU R56, [R1+0x10] ;  /* 0x0000100001387983 */ /* 0x000ee20000300800 */
[----:B------:R-:W-:-:S03]  /*12aa0*/  FFMA.FTZ R2, R55, c[0x0][0x23c], -R8 ;  /* 0x00008f0037027a23 */ /* 0x000fc60000010808 */
[----:B------:R1:W-:Y:S08]  /*12ab0*/  MUFU.EX2 R32, R0 ;  /* 0x0000000000207308 */ /* 0x0003f00000000800 */
[----:B------:R4:W-:Y:S01]  /*12ac0*/  MUFU.EX2 R50, R2 ;  /* 0x0000000200327308 */ /* 0x0009e20000000800 */
[----:B-1----:R-:W-:Y:S01]  /*12ad0*/  FFMA.FTZ R0, R53, c[0x0][0x23c], -R3 ;  /* 0x00008f0035007a23 */ /* 0x002fe20000010803 */
[----:B----4-:R-:W-:-:S06]  /*12ae0*/  FMNMX.FTZ R2, R217, R245, !PT ;  /* 0x000000f5d9027209 */ /* 0x010fcc0007810000 */
[----:B------:R-:W-:Y:S01]  /*12af0*/  MUFU.EX2 R66, R0 ;  /* 0x0000000000427308 */ /* 0x000fe20000000800 */
[----:B------:R-:W-:-:S04]  /*12b00*/  FMNMX.FTZ R2, R241, R2, !PT ;  /* 0x00000002f1027209 */ /* 0x000fc80007810000 */
[----:B------:R-:W-:Y:S01]  /*12b10*/  FMNMX.FTZ R4, R200, R2, !PT ;  /* 0x00000002c8047209 */ /* 0x000fe20007810000 */
[----:B------:R-:W-:-:S03]  /*12b20*/  FFMA.FTZ R2, R44, c[0x0][0x23c], -R3 ;  /* 0x00008f002c027a23 */ /* 0x000fc60000010803 */
[----:B------:R-:W-:Y:S01]  /*12b30*/  FMNMX.FTZ R4, R196, R4, !PT ;  /* 0x00000004c4047209 */ /* 0x000fe20007810000 */
[----:B------:R-:W-:Y:S01]  /*12b40*/  MUFU.EX2 R64, R2 ;  /* 0x0000000200407308 */ /* 0x000fe20000000800 */
[----:B------:R-:W-:Y:S02]  /*12b50*/  FSEL R5, R103, RZ, P1 ;  /* 0x000000ff67057208 */ /* 0x000fe40000800000 */
[----:B------:R-:W-:-:S03]  /*12b60*/  FMNMX.FTZ R4, R242, R4, !PT ;  /* 0x00000004f2047209 */ /* 0x000fc60007810000 */
[----:B------:R-:W-:Y:S01]  /*12b70*/  FADD.FTZ R5, R10, -R5 ;  /* 0x800000050a057221 */ /* 0x000fe20000010000 */
[----:B------:R-:W-:-:S03]  /*12b80*/  FMNMX.FTZ R4, R238, R4, !PT ;  /* 0x00000004ee047209 */ /* 0x000fc60007810000 */
[----:B------:R-:W-:Y:S01]  /*12b90*/  FMUL.FTZ R101, R5, c[0x0][0x23c] ;  /* 0x00008f0005657a20 */ /* 0x000fe20000410000 */
[----:B------:R-:W-:Y:S02]  /*12ba0*/  FMNMX.FTZ R4, R215, R4, !PT ;  /* 0x00000004d7047209 */ /* 0x000fe40007810000 */
[----:B------:R-:W-:Y:S02]  /*12bb0*/  MOV R52, R46 ;  /* 0x0000002e00347202 */ /* 0x000fe40000000f00 */
[----:B------:R-:W-:Y:S01]  /*12bc0*/  LDSM.16.MT88.4 R44, [R216+0xb000] ;  /* 0x00b00000d82c783b */ /* 0x000fe20000004200 */
[----:B------:R-:W1:Y:S01]  /*12bd0*/  MUFU.EX2 R101, R101 ;  /* 0x0000006500657308 */ /* 0x000e620000000800 */
[----:B------:R-:W-:Y:S02]  /*12be0*/  MOV R51, R7 ;  /* 0x0000000700337202 */ /* 0x000fe40000000f00 */
[----:B------:R-:W-:Y:S02]  /*12bf0*/  MOV R55, R6 ;  /* 0x0000000600377202 */ /* 0x000fe40000000f00 */
[----:B--2---:R-:W-:Y:S01]  /*12c00*/  F2FP.PACK_AB R6, R63, R11 ;  /* 0x0000000b3f06723e */ /* 0x004fe200000000ff */
[----:B-1----:R-:W-:-:S02]  /*12c10*/  FMUL.FTZ R120, R120, R101 ;  /* 0x0000006578787220 */ /* 0x002fc40000410000 */
        /* <DEDUP_REMOVED lines=23> */
[----:B---3--:R-:W-:-:S04]  /*12d90*/  FMNMX.FTZ R0, R56, R249, !PT ;  /* 0x000000f938007209 */ /* 0x008fc80007810000 */
[----:B------:R-:W-:-:S04]  /*12da0*/  FMNMX.FTZ R0, R244, R0, !PT ;  /* 0x00000000f4007209 */ /* 0x000fc80007810000 */
[----:B------:R-:W-:Y:S01]  /*12db0*/  FMNMX.FTZ R2, R201, R0, !PT ;  /* 0x00000000c9027209 */ /* 0x000fe20007810000 */
[----:B------:R-:W-:-:S03]  /*12dc0*/  FFMA.FTZ R0, R42, c[0x0][0x23c], -R3 ;  /* 0x00008f002a007a23 */ /* 0x000fc60000010803 */
[----:B------:R-:W-:Y:S01]  /*12dd0*/  FMNMX.FTZ R2, R198, R2, !PT ;  /* 0x00000002c6027209 */ /* 0x000fe20007810000 */
[----:B------:R1:W-:Y:S03]  /*12de0*/  MUFU.EX2 R41, R0 ;  /* 0x0000000000297308 */ /* 0x0003e60000000800 */
        /* <DEDUP_REMOVED lines=20> */
[----:B------:R-:W-:-:S05]  /*12f30*/  FMNMX.FTZ R0, R57, R2, !PT ;  /* 0x0000000239007209 */ /* 0x000fca0007810000 */
[----:B------:R-:W1:Y:S01]  /*12f40*/  SHFL.BFLY PT, R2, R0, 0x2, 0x1f ;  /* 0x0c401f0000027f89 */ /* 0x000e6200000e0000 */
[----:B------:R-:W-:-:S04]  /*12f50*/  FMUL.FTZ R5, R5, c[0x0][0x23c] ;  /* 0x00008f0005057a20 */ /* 0x000fc80000410000 */
[----:B------:R-:W2:Y:S01]  /*12f60*/  MUFU.EX2 R100, R5 ;  /* 0x0000000500647308 */ /* 0x000ea20000000800 */
[----:B-1----:R-:W-:Y:S02]  /*12f70*/  FMNMX.FTZ R0, R0, R2, !PT ;  /* 0x0000000200007209 */ /* 0x002fe40007810000 */
[----:B------:R-:W-:-:S04]  /*12f80*/  FMNMX.FTZ R2, R59, R9, !PT ;  /* 0x000000093b027209 */ /* 0x000fc80007810000 */
[----:B------:R-:W-:-:S05]  /*12f90*/  FMNMX.FTZ R2, R62, R2, !PT ;  /* 0x000000023e027209 */ /* 0x000fca0007810000 */
[----:B------:R-:W1:Y:S04]  /*12fa0*/  SHFL.BFLY PT, R10, R2, 0x2, 0x1f ;  /* 0x0c401f00020a7f89 */ /* 0x000e6800000e0000 */
[----:B------:R-:W3:Y:S01]  /*12fb0*/  SHFL.BFLY PT, R9, R0, 0x1, 0x1f ;  /* 0x0c201f0000097f89 */ /* 0x000ee200000e0000 */
[----:B------:R-:W-:Y:S01]  /*12fc0*/  F2FP.PACK_AB R4, R60, R50 ;  /* 0x000000323c04723e */ /* 0x000fe200000000ff */
[----:B--2---:R-:W-:Y:S01]  /*12fd0*/  FMUL.FTZ R122, R122, R100 ;  /* 0x000000647a7a7220 */ /* 0x004fe20000410000 */
[----:B------:R-:W-:Y:S01]  /*12fe0*/  F2FP.PACK_AB R5, R66, R32 ;  /* 0x000000204205723e */ /* 0x000fe200000000ff */
[----:B------:R-:W-:Y:S01]  /*12ff0*/  FMUL.FTZ R123, R123, R100 ;  /* 0x000000647b7b7220 */ /* 0x000fe20000410000 */
[----:B------:R-:W-:Y:S01]  /*13000*/  F2FP.PACK_AB R7, R41, R64 ;  /* 0x000000402907723e */ /* 0x000fe200000000ff */
        /* <DEDUP_REMOVED lines=36> */
[----:B---3--:R-:W-:-:S04]  /*13250*/  FMNMX.FTZ R105, R0, R9, !PT ;  /* 0x0000000900697209 */ /* 0x008fc80007810000 */
        /* <DEDUP_REMOVED lines=15> */
[----:B------:R-:W-:-:S05]  /*13350*/  FSEL R5, R105, RZ, P1 ;  /* 0x000000ff69057208 */ /* 0x000fca0000800000 */
[----:B------:R-:W-:Y:S02]  /*13360*/  FADD.FTZ R6, R217, -R5 ;  /* 0x80000005d9067221 */ /* 0x000fe40000010000 */
[----:B-1----:R-:W-:-:S04]  /*13370*/  FFMA.FTZ R4, R249, c[0x0][0x23c], -R2 ;  /* 0x00008f00f9047a23 */ /* 0x002fc80000010802 */
[----:B------:R1:W-:Y:S01]  /*13380*/  MUFU.EX2 R92, R4 ;  /* 0x00000004005c7308 */ /* 0x0003e20000000800 */
[----:B------:R-:W-:Y:S01]  /*13390*/  FSEL R5, R104, RZ, P0 ;  /* 0x000000ff68057208 */ /* 0x000fe20000000000 */
[----:B-1----:R-:W-:-:S06]  /*133a0*/  FFMA.FTZ R4, R244, c[0x0][0x23c], -R2 ;  /* 0x00008f00f4047a23 */ /* 0x002fcc0000010802 */
[----:B------:R1:W2:Y:S01]  /*133b0*/  MUFU.EX2 R35, R4 ;  /* 0x0000000400237308 */ /* 0x0002a20000000800 */
[----:B------:R-:W-:Y:S02]  /*133c0*/  FMUL.FTZ R6, R6, c[0x0][0x23c] ;  /* 0x00008f0006067a20 */ /* 0x000fe40000410000 */
[----:B-1----:R-:W-:-:S05]  /*133d0*/  FFMA.FTZ R4, R201, c[0x0][0x23c], -R2 ;  /* 0x00008f00c9047a23 */ /* 0x002fca0000010802 */
[----:B------:R1:W-:Y:S01]  /*133e0*/  MUFU.EX2 R217, R4 ;  /* 0x0000000400d97308 */ /* 0x0003e20000000800 */
[----:B------:R-:W-:Y:S01]  /*133f0*/  MOV R196, R11 ;  /* 0x0000000b00c47202 */ /* 0x000fe20000000f00 */
[----:B-1----:R-:W-:-:S04]  /*13400*/  FADD.FTZ R4, R56, -R5 ;  /* 0x8000000538047221 */ /* 0x002fc80000010000 */
[----:B------:R-:W-:-:S04]  /*13410*/  FMUL.FTZ R4, R4, c[0x0][0x23c] ;  /* 0x00008f0004047a20 */ /* 0x000fc80000410000 */
[----:B------:R1:W3:Y:S08]  /*13420*/  MUFU.EX2 R10, R4 ;  /* 0x00000004000a7308 */ /* 0x0002f00000000800 */
[----:B------:R4:W4:Y:S01]  /*13430*/  MUFU.EX2 R11, R6 ;  /* 0x00000006000b7308 */ /* 0x0009220000000800 */
[----:B-1----:R-:W-:-:S07]  /*13440*/  FFMA.FTZ R4, R198, c[0x0][0x23c], -R2 ;  /* 0x00008f00c6047a23 */ /* 0x002fce0000010802 */
[----:B------:R1:W1:Y:S01]  /*13450*/  MUFU.EX2 R9, R4 ;  /* 0x0000000400097308 */ /* 0x0002620000000800 */
[----:B--2---:R-:W-:Y:S01]  /*13460*/  F2FP.PACK_AB R5, R35, R92 ;  /* 0x0000005c2305723e */ /* 0x004fe200000000ff */
[-C--:B---3--:R-:W-:Y:S01]  /*13470*/  FMUL.FTZ R126, R126, R10.reuse ;  /* 0x0000000a7e7e7220 */ /* 0x088fe20000410000 */
[----:B----4-:R-:W-:Y:S01]  /*13480*/  F2FP.PACK_AB R6, R42, R219 ;  /* 0x000000db2a06723e */ /* 0x010fe200000000ff */
[-C--:B------:R-:W-:Y:S02]  /*13490*/  FMUL.FTZ R124, R124, R11.reuse ;  /* 0x0000000b7c7c7220 */ /* 0x080fe40000410000 */
[----:B------:R-:W-:Y:S02]  /*134a0*/  FMUL.FTZ R125, R125, R11 ;  /* 0x0000000b7d7d7220 */ /* 0x000fe40000410000 */
[----:B------:R-:W-:Y:S01]  /*134b0*/  FMUL.FTZ R127, R127, R10 ;  /* 0x0000000a7f7f7220 */ /* 0x000fe20000410000 */
[----:B-1----:R-:W-:Y:S02]  /*134c0*/  F2FP.PACK_AB R4, R33, R30 ;  /* 0x0000001e2104723e */ /* 0x002fe400000000ff */
[----:B------:R-:W-:-:S07]  /*134d0*/  F2FP.PACK_AB R7, R9, R217 ;  /* 0x000000d90907723e */ /* 0x000fce00000000ff */
[----:B------:R-:W-:Y:S07]  /*134e0*/  HMMA.16816.F32 R148, R4, R22, R124 ;  /* 0x000000160494723c */ /* 0x000fee000000187c */
[----:B------:R-:W-:Y:S02]  /*134f0*/  IMAD.MOV.U32 R126, RZ, RZ, R9 ;  /* 0x000000ffff7e7224 */ /* 0x000fe400078e0009 */
[----:B------:R-:W-:-:S04]  /*13500*/  FFMA.FTZ R9, R202, c[0x0][0x23c], -R8 ;  /* 0x00008f00ca097a23 */ /* 0x000fc80000010808 */
[----:B------:R1:W-:Y:S02]  /*13510*/  MUFU.EX2 R249, R9 ;  /* 0x0000000900f97308 */ /* 0x0003e40000000800 */
[----:B-1----:R-:W-:-:S06]  /*13520*/  FFMA.FTZ R9, R199, c[0x0][0x23c], -R8 ;  /* 0x00008f00c7097a23 */ /* 0x002fcc0000010808 */
[----:B------:R1:W2:Y:S02]  /*13530*/  MUFU.EX2 R245, R9 ;  /* 0x0000000900f57308 */ /* 0x0002a40000000800 */
[----:B-1----:R-:W-:-:S06]  /*13540*/  FFMA.FTZ R9, R107, c[0x0][0x23c], -R8 ;  /* 0x00008f006b097a23 */ /* 0x002fcc0000010808 */
[----:B------:R1:W-:Y:S02]  /*13550*/  MUFU.EX2 R244, R9 ;  /* 0x0000000900f47308 */ /* 0x0003e40000000800 */
[----:B-1----:R-:W-:-:S06]  /*13560*/  FFMA.FTZ R9, R54, c[0x0][0x23c], -R8 ;  /* 0x00008f0036097a23 */ /* 0x002fcc0000010808 */
[----:B------:R1:W-:Y:S02]  /*13570*/  MUFU.EX2 R241, R9 ;  /* 0x0000000900f17308 */ /* 0x0003e40000000800 */
[----:B-1----:R-:W-:-:S06]  /*13580*/  FFMA.FTZ R9, R211, c[0x0][0x23c], -R3 ;  /* 0x00008f00d3097a23 */ /* 0x002fcc0000010803 */
[----:B------:R1:W-:Y:S02]  /*13590*/  MUFU.EX2 R211, R9 ;  /* 0x0000000900d37308 */ /* 0x0003e40000000800 */
[----:B-1----:R-:W-:-:S06]  /*135a0*/  FFMA.FTZ R9, R209, c[0x0][0x23c], -R3 ;  /* 0x00008f00d1097a23 */ /* 0x002fcc0000010803 */
[----:B------:R1:W3:Y:S01]  /*135b0*/  MUFU.EX2 R209, R9 ;  /* 0x0000000900d17308 */ /* 0x0002e20000000800 */
[----:B------:R-:W-:Y:S02]  /*135c0*/  FMUL.FTZ R128, R128, R11 ;  /* 0x0000000b80807220 */ /* 0x000fe40000410000 */
[----:B-1----:R-:W-:-:S05]  /*135d0*/  FFMA.FTZ R9, R205, c[0x0][0x23c], -R3 ;  /* 0x00008f00cd097a23 */ /* 0x002fca0000010803 */
[----:B------:R1:W-:Y:S01]  /*135e0*/  MUFU.EX2 R202, R9 ;  /* 0x0000000900ca7308 */ /* 0x0003e20000000800 */
[----:B------:R-:W-:Y:S02]  /*135f0*/  FMUL.FTZ R129, R129, R11 ;  /* 0x0000000b81817220 */ /* 0x000fe40000410000 */
[-C--:B------:R-:W-:Y:S02]  /*13600*/  FMUL.FTZ R130, R130, R10.reuse ;  /* 0x0000000a82827220 */ /* 0x080fe40000410000 */
[----:B------:R-:W-:Y:S02]  /*13610*/  FMUL.FTZ R131, R131, R10 ;  /* 0x0000000a83837220 */ /* 0x000fe40000410000 */
[----:B-1----:R-:W-:-:S04]  /*13620*/  FFMA.FTZ R9, R106, c[0x0][0x23c], -R3 ;  /* 0x00008f006a097a23 */ /* 0x002fc80000010803 */
[----:B------:R1:W2:Y:S01]  /*13630*/  MUFU.EX2 R205, R9 ;  /* 0x0000000900cd7308 */ /* 0x0002a20000000800 */
[-C--:B------:R-:W-:Y:S02]  /*13640*/  FMUL.FTZ R112, R112, R11.reuse ;  /* 0x0000000b70707220 */ /* 0x080fe40000410000 */
[-C--:B------:R-:W-:Y:S02]  /*13650*/  FMUL.FTZ R113, R113, R11.reuse ;  /* 0x0000000b71717220 */ /* 0x080fe40000410000 */
[-C--:B------:R-:W-:Y:S02]  /*13660*/  FMUL.FTZ R114, R114, R10.reuse ;  /* 0x0000000a72727220 */ /* 0x080fe40000410000 */
[----:B------:R-:W-:Y:S02]  /*13670*/  FMUL.FTZ R115, R115, R10 ;  /* 0x0000000a73737220 */ /* 0x000fe40000410000 */
[----:B------:R-:W-:Y:S02]  /*13680*/  FMUL.FTZ R156, R156, R11 ;  /* 0x0000000b9c9c7220 */ /* 0x000fe40000410000 */
[----:B-1----:R-:W-:-:S04]  /*13690*/  FFMA.FTZ R9, R242, c[0x0][0x23c], -R0 ;  /* 0x00008f00f2097a23 */ /* 0x002fc80000010800 */
[----:B------:R1:W-:Y:S01]  /*136a0*/  MUFU.EX2 R201, R9 ;  /* 0x0000000900c97308 */ /* 0x0003e20000000800 */
[-C--:B------:R-:W-:Y:S02]  /*136b0*/  FMUL.FTZ R157, R157, R11.reuse ;  /* 0x0000000b9d9d7220 */ /* 0x080fe40000410000 */
[-C--:B------:R-:W-:Y:S02]  /*136c0*/  FMUL.FTZ R158, R158, R10.reuse ;  /* 0x0000000a9e9e7220 */ /* 0x080fe40000410000 */
[-C--:B------:R-:W-:Y:S02]  /*136d0*/  FMUL.FTZ R159, R159, R10.reuse ;  /* 0x0000000a9f9f7220 */ /* 0x080fe40000410000 */
[-C--:B------:R-:W-:Y:S02]  /*136e0*/  FMUL.FTZ R144, R144, R11.reuse ;  /* 0x0000000b90907220 */ /* 0x080fe40000410000 */
[----:B------:R-:W-:Y:S02]  /*136f0*/  FMUL.FTZ R145, R145, R11 ;  /* 0x0000000b91917220 */ /* 0x000fe40000410000 */
[----:B------:R-:W-:-:S02]  /*13700*/  FMUL.FTZ R146, R146, R10 ;  /* 0x0000000a92927220 */ /* 0x000fc40000410000 */
[----:B-1----:R-:W-:Y:S02]  /*13710*/  FFMA.FTZ R9, R238, c[0x0][0x23c], -R0 ;  /* 0x00008f00ee097a23 */ /* 0x002fe40000010800 */
[-C--:B------:R-:W-:Y:S02]  /*13720*/  FMUL.FTZ R147, R147, R10.reuse ;  /* 0x0000000a93937220 */ /* 0x080fe40000410000 */
[----:B------:R1:W1:Y:S01]  /*13730*/  MUFU.EX2 R199, R9 ;  /* 0x0000000900c77308 */ /* 0x0002620000000800 */
[-C--:B------:R-:W-:Y:S02]  /*13740*/  FMUL.FTZ R140, R140, R11.reuse ;  /* 0x0000000b8c8c7220 */ /* 0x080fe40000410000 */
[-C--:B------:R-:W-:Y:S02]  /*13750*/  FMUL.FTZ R141, R141, R11.reuse ;  /* 0x0000000b8d8d7220 */ /* 0x080fe40000410000 */
[-C--:B------:R-:W-:Y:S02]  /*13760*/  FMUL.FTZ R142, R142, R10.reuse ;  /* 0x0000000a8e8e7220 */ /* 0x080fe40000410000 */
[-C--:B------:R-:W-:Y:S01]  /*13770*/  FMUL.FTZ R143, R143, R10.reuse ;  /* 0x0000000a8f8f7220 */ /* 0x080fe20000410000 */
[----:B------:R-:W-:Y:S01]  /*13780*/  HMMA.16816.F32 R76, R4, R16, R128 ;  /* 0x00000010044c723c */ /* 0x000fe20000001880 */
[----:B------:R-:W-:Y:S01]  /*13790*/  FMUL.FTZ R160, R160, R11 ;  /* 0x0000000ba0a07220 */ /* 0x000fe20000410000 */
[----:B------:R-:W-:Y:S01]  /*137a0*/  MOV R125, R63 ;  /* 0x0000003f007d7202 */ /* 0x000fe20000000f00 */
[----:B------:R-:W-:Y:S01]  /*137b0*/  FMUL.FTZ R161, R161, R11 ;  /* 0x0000000ba1a17220 */ /* 0x000fe20000410000 */
[----:B------:R-:W-:Y:S01]  /*137c0*/  MOV R95, R61 ;  /* 0x0000003d005f7202 */ /* 0x000fe20000000f00 */
[----:B------:R-:W-:-:S02]  /*137d0*/  FMUL.FTZ R162, R162, R10 ;  /* 0x0000000aa2a27220 */ /* 0x000fc40000410000 */
[----:B-1----:R-:W-:Y:S01]  /*137e0*/  FFMA.FTZ R9, R215, c[0x0][0x23c], -R0 ;  /* 0x00008f00d7097a23 */ /* 0x002fe20000010800 */
[----:B------:R-:W-:Y:S01]  /*137f0*/  MOV R131, R62 ;  /* 0x0000003e00837202 */ /* 0x000fe20000000f00 */
[----:B------:R-:W-:Y:S01]  /*13800*/  FMUL.FTZ R163, R163, R10 ;  /* 0x0000000aa3a37220 */ /* 0x000fe20000410000 */
[----:B------:R-:W-:Y:S01]  /*13810*/  MOV R129, R60 ;  /* 0x0000003c00817202 */ /* 0x000fe20000000f00 */
[----:B------:R-:W-:Y:S01]  /*13820*/  HMMA.16816.F32 R88, R4, R20, R112 ;  /* 0x000000140458723c */ /* 0x000fe20000001870 */
[----:B------:R1:W-:Y:S01]  /*13830*/  MUFU.EX2 R200, R9 ;  /* 0x0000000900c87308 */ /* 0x0003e20000000800 */
[----:B------:R-:W-:Y:S01]  /*13840*/  MOV R137, R67 ;  /* 0x0000004300897202 */ /* 0x000fe20000000f00 */
[----:B------:R-:W-:Y:S01]  /*13850*/  IMAD.MOV.U32 R94, RZ, RZ, R65 ;  /* 0x000000ffff5e7224 */ /* 0x000fe200078e0041 */
[----:B------:R-:W-:Y:S02]  /*13860*/  MOV R136, R66 ;  /* 0x0000004200887202 */ /* 0x000fe40000000f00 */
[----:B------:R-:W-:-:S02]  /*13870*/  MOV R107, R40 ;  /* 0x00000028006b7202 */ /* 0x000fc40000000f00 */
[----:B------:R-:W-:Y:S01]  /*13880*/  HMMA.16816.F32 R72, R4, R18, R140 ;  /* 0x000000120448723c */ /* 0x000fe2000000188c */
[----:B------:R-:W-:Y:S01]  /*13890*/  MOV R112, R64 ;  /* 0x0000004000707202 */ /* 0x000fe20000000f00 */
[----:B------:R-:W-:Y:S01]  /*138a0*/  IMAD.MOV.U32 R130, RZ, RZ, R35 ;  /* 0x000000ffff827224 */ /* 0x000fe200078e0023 */
[----:B------:R-:W-:-:S05]  /*138b0*/  MOV R128, R59 ;  /* 0x0000003b00807202 */ /* 0x000fca0000000f00 */
[C---:B------:R-:W-:Y:S01]  /*138c0*/  HMMA.16816.F32 R60, R4.reuse, R26, R156 ;  /* 0x0000001a043c723c */ /* 0x040fe2000000189c */
[----:B-1----:R-:W-:Y:S01]  /*138d0*/  FFMA.FTZ R9, R197, c[0x0][0x23c], -R0 ;  /* 0x00008f00c5097a23 */ /* 0x002fe20000010800 */
[----:B------:R-:W-:Y:S02]  /*138e0*/  MOV R141, R57 ;  /* 0x00000039008d7202 */ /* 0x000fe40000000f00 */
[----:B------:R-:W-:Y:S02]  /*138f0*/  MOV R93, R58 ;  /* 0x0000003a005d7202 */ /* 0x000fe40000000f00 */
[----:B------:R-:W-:Y:S01]  /*13900*/  MOV R124, R41 ;  /* 0x00000029007c7202 */ /* 0x000fe20000000f00 */
[----:B------:R-:W-:Y:S01]  /*13910*/  IMAD.MOV.U32 R159, RZ, RZ, R29 ;  /* 0x000000ffff9f7224 */ /* 0x000fe200078e001d */
[----:B------:R-:W-:Y:S01]  /*13920*/  MOV R158, R28 ;  /* 0x0000001c009e7202 */ /* 0x000fe20000000f00 */
[C---:B------:R-:W-:Y:S01]  /*13930*/  HMMA.16816.F32 R64, R4.reuse, R24, R144 ;  /* 0x000000180440723c */ /* 0x040fe20000001890 */
[----:B------:R1:W-:Y:S01]  /*13940*/  MUFU.EX2 R198, R9 ;  /* 0x0000000900c67308 */ /* 0x0003e20000000800 */
[----:B------:R-:W-:Y:S01]  /*13950*/  IMAD.MOV.U32 R156, RZ, RZ, R107 ;  /* 0x000000ffff9c7224 */ /* 0x000fe200078e006b */
[----:B------:R-:W-:Y:S01]  /*13960*/  MOV R127, R42 ;  /* 0x0000002a007f7202 */ /* 0x000fe20000000f00 */
[----:B------:R-:W-:Y:S01]  /*13970*/  IMAD.MOV.U32 R114, RZ, RZ, R33 ;  /* 0x000000ffff727224 */ /* 0x000fe200078e0021 */
[----:B------:R-:W-:Y:S01]  /*13980*/  MOV R140, R31 ;  /* 0x0000001f008c7202 */ /* 0x000fe20000000f00 */
[----:B------:R-:W-:Y:S01]  /*13990*/  FMUL.FTZ R68, R68, R11 ;  /* 0x0000000b44447220 */ /* 0x000fe20000410000 */
[----:B------:R-:W-:Y:S01]  /*139a0*/  MOV R146, R50 ;  /* 0x0000003200927202 */ /* 0x000fe20000000f00 */
[----:B------:R-:W-:Y:S01]  /*139b0*/  IMAD.MOV.U32 R147, RZ, RZ, R51 ;  /* 0x000000ffff937224 */ /* 0x000fe200078e0033 */
[----:B------:R-:W-:Y:S01]  /*139c0*/  MOV R145, R49 ;  /* 0x0000003100917202 */ /* 0x000fe20000000f00 */
[----:B------:R-:W-:Y:S01]  /*139d0*/  HMMA.16816.F32 R56, R4, R12, R160 ;  /* 0x0000000c0438723c */ /* 0x000fe200000018a0 */
[----:B------:R-:W-:Y:S01]  /*139e0*/  MOV R144, R48 ;  /* 0x0000003000907202 */ /* 0x000fe20000000f00 */
[----:B------:R-:W-:Y:S01]  /*139f0*/  IMAD.MOV.U32 R107, RZ, RZ, R147 ;  /* 0x000000ffff6b7224 */ /* 0x000fe200078e0093 */
[----:B------:R-:W-:Y:S01]  /*13a00*/  MOV R143, R30 ;  /* 0x0000001e008f7202 */ /* 0x000fe20000000f00 */
[----:B------:R-:W-:Y:S01]  /*13a10*/  FMUL.FTZ R69, R69, R11 ;  /* 0x0000000b45457220 */ /* 0x000fe20000410000 */
[----:B------:R-:W-:Y:S01]  /*13a20*/  MOV R157, R144 ;  /* 0x00000090009d7202 */ /* 0x000fe20000000f00 */
[----:B------:R-:W-:Y:S01]  /*13a30*/  FMUL.FTZ R70, R70, R10 ;  /* 0x0000000a46467220 */ /* 0x000fe20000410000 */
[----:B------:R-:W-:Y:S01]  /*13a40*/  MOV R163, R159 ;  /* 0x0000009f00a37202 */ /* 0x000fe20000000f00 */
[----:B-1----:R-:W-:Y:S01]  /*13a50*/  FFMA.FTZ R9, R158, c[0x0][0x23c], -R2 ;  /* 0x00008f009e097a23 */ /* 0x002fe20000010802 */
[----:B------:R-:W-:Y:S01]  /*13a60*/  MOV R158, R145 ;  /* 0x00000091009e7202 */ /* 0x000fe20000000f00 */
[----:B------:R-:W-:Y:S01]  /*13a70*/  IMAD.MOV.U32 R147, RZ, RZ, R130 ;  /* 0x000000ffff937224 */ /* 0x000fe200078e0082 */
[----:B------:R-:W-:Y:S01]  /*13a80*/  MOV R159, R146 ;  /* 0x00000092009f7202 */ /* 0x000fe20000000f00 */
[----:B------:R-:W1:Y:S01]  /*13a90*/  LDSM.16.MT88.4 R28, [R218+0x9400] ;  /* 0x00940000da1c783b */ /* 0x000e620000004200 */
[----:B------:R-:W-:-:S02]  /*13aa0*/  MOV R144, R141 ;  /* 0x0000008d00907202 */ /* 0x000fc40000000f00 */
[----:B------:R-:W-:Y:S01]  /*13ab0*/  MOV R145, R128 ;  /* 0x0000008000917202 */ /* 0x000fe20000000f00 */
[----:B------:R-:W-:Y:S01]  /*13ac0*/  FMUL.FTZ R71, R71, R10 ;  /* 0x0000000a47477220 */ /* 0x000fe20000410000 */
[----:B------:R-:W-:Y:S01]  /*13ad0*/  MOV R146, R129 ;  /* 0x0000008100927202 */ /* 0x000fe20000000f00 */
[----:B------:R-:W-:Y:S01]  /*13ae0*/  IMAD.MOV.U32 R130, RZ, RZ, R126 ;  /* 0x000000ffff827224 */ /* 0x000fe200078e007e */
[----:B------:R-:W-:Y:S01]  /*13af0*/  MOV R141, R131 ;  /* 0x00000083008d7202 */ /* 0x000fe20000000f00 */
[-C--:B------:R-:W-:Y:S01]  /*13b00*/  FMUL.FTZ R84, R84, R11.reuse ;  /* 0x0000000b54547220 */ /* 0x080fe20000410000 */
        /* <DEDUP_REMOVED lines=30> */
[----:B------:R-:W4:Y:S01]  /*13cf0*/  LDL.LU R93, [R1+0x24] ;  /* 0x00002400015d7983 */ /* 0x000f220000300800 */
[----:B------:R-:W-:-:S02]  /*13d00*/  MOV R113, R34 ;  /* 0x0000002200717202 */ /* 0x000fc40000000f00 */
[----:B------:R-:W-:Y:S01]  /*13d10*/  MOV R115, R32 ;  /* 0x0000002000737202 */ /* 0x000fe20000000f00 */
[-C--:B------:R-:W-:Y:S01]  /*13d20*/  FMUL.FTZ R98, R98, R10.reuse ;  /* 0x0000000a62627220 */ /* 0x080fe20000410000 */
[----:B------:R-:W1:Y:S01]  /*13d30*/  LDSM.16.MT88.4 R32, [R216+0x9400] ;  /* 0x00940000d820783b */ /* 0x000e620000004200 */
[----:B------:R-:W-:Y:S02]  /*13d40*/  FMUL.FTZ R99, R99, R10 ;  /* 0x0000000a63637220 */ /* 0x000fe40000410000 */
[----:B------:R-:W-:Y:S01]  /*13d50*/  IMAD.MOV.U32 R139, RZ, RZ, R52 ;  /* 0x000000ffff8b7224 */ /* 0x000fe200078e0034 */
[----:B------:R-:W-:Y:S01]  /*13d60*/  MOV R138, R55 ;  /* 0x00000037008a7202 */ /* 0x000fe20000000f00 */
[----:B------:R-:W-:Y:S01]  /*13d70*/  IMAD.MOV.U32 R142, RZ, RZ, R43 ;  /* 0x000000ffff8e7224 */ /* 0x000fe200078e002b */
[C---:B------:R-:W-:Y:S01]  /*13d80*/  HMMA.16816.F32 R52, R4.reuse, R44, R68 ;  /* 0x0000002c0434723c */ /* 0x040fe20000001844 */
[----:B------:R-:W-:Y:S01]  /*13d90*/  IMAD.MOV.U32 R196, RZ, RZ, R139 ;  /* 0x000000ffffc47224 */ /* 0x000fe200078e008b */
[----:B------:R2:W-:Y:S01]  /*13da0*/  MUFU.EX2 R197, R9 ;  /* 0x0000000900c57308 */ /* 0x0005e20000000800 */
[----:B------:R-:W-:Y:S01]  /*13db0*/  IMAD.MOV.U32 R161, RZ, RZ, R159 ;  /* 0x000000ffffa17224 */ /* 0x000fe200078e009f */
[----:B------:R-:W1:Y:S04]  /*13dc0*/  LDSM.16.MT88.4 R24, [R216+0xa400] ;  /* 0x00a40000d818783b */ /* 0x000e680000004200 */
[C---:B------:R-:W-:Y:S01]  /*13dd0*/  HMMA.16816.F32 R40, R4.reuse, R36, R84 ;  /* 0x000000240428723c */ /* 0x040fe20000001854 */
[----:B------:R-:W-:Y:S01]  /*13de0*/  IMAD.MOV.U32 R159, RZ, RZ, R196 ;  /* 0x000000ffff9f7224 */ /* 0x000fe200078e00c4 */
[----:B------:R-:W1:Y:S04]  /*13df0*/  LDSM.16.MT88.4 R16, [R216+0xb400] ;  /* 0x00b40000d810783b */ /* 0x000e680000004200 */
[----:B------:R-:W4:Y:S02]  /*13e00*/  LDSM.16.MT88.4 R20, [R218+0xa400] ;  /* 0x00a40000da14783b */ /* 0x000f240000004200 */
[C---:B------:R-:W-:Y:S01]  /*13e10*/  HMMA.16816.F32 R48, R4.reuse, R14, R172 ;  /* 0x0000000e0430723c */ /* 0x040fe200000018ac */
[----:B--2---:R-:W-:Y:S01]  /*13e20*/  FFMA.FTZ R9, R163, c[0x0][0x23c], -R2 ;  /* 0x00008f00a3097a23 */ /* 0x004fe20000010802 */
[----:B------:R-:W-:Y:S01]  /*13e30*/  MOV R94, R138 ;  /* 0x0000008a005e7202 */ /* 0x000fe20000000f00 */
[----:B------:R-:W2:Y:S05]  /*13e40*/  LDSM.16.MT88.4 R12, [R218+0xb400] ;  /* 0x00b40000da0c783b */ /* 0x000eaa0000004200 */
[C---:B------:R-:W-:Y:S01]  /*13e50*/  HMMA.16816.F32 R44, R4.reuse, R46, R80 ;  /* 0x0000002e042c723c */ /* 0x040fe20000001850 */
[----:B------:R3:W1:Y:S07]  /*13e60*/  MUFU.EX2 R196, R9 ;  /* 0x0000000900c47308 */ /* 0x00066e0000000800 */
[----:B------:R-:W-:Y:S07]  /*13e70*/  HMMA.16816.F32 R36, R4, R38, R96 ;  /* 0x000000260424723c */ /* 0x000fee0000001860 */
[----:B------:R-:W-:-:S02]  /*13e80*/  F2FP.PACK_AB R4, R245, R249 ;  /* 0x000000f9f504723e */ /* 0x000fc400000000ff */
[----:B---3--:R-:W-:Y:S02]  /*13e90*/  F2FP.PACK_AB R5, R209, R211 ;  /* 0x000000d3d105723e */ /* 0x008fe400000000ff */
[----:B------:R-:W-:Y:S02]  /*13ea0*/  F2FP.PACK_AB R6, R241, R244 ;  /* 0x000000f4f106723e */ /* 0x000fe400000000ff */
[----:B------:R-:W-:Y:S01]  /*13eb0*/  F2FP.PACK_AB R7, R205, R202 ;  /* 0x000000cacd07723e */ /* 0x000fe200000000ff */
[----:B------:R-:W-:-:S06]  /*13ec0*/  FFMA.FTZ R9, R248, c[0x0][0x23c], -R2 ;  /* 0x00008f00f8097a23 */ /* 0x000fcc0000010802 */
[----:B-1----:R-:W-:Y:S01]  /*13ed0*/  HMMA.16816.F32 R136, R4, R28, R192 ;  /* 0x0000001c0488723c */ /* 0x002fe200000018c0 */
[----:B------:R1:W-:Y:S02]  /*13ee0*/  MUFU.EX2 R195, R9 ;  /* 0x0000000900c37308 */ /* 0x0003e40000000800 */
[----:B-1----:R-:W-:-:S06]  /*13ef0*/  FFMA.FTZ R9, R204, c[0x0][0x23c], -R2 ;  /* 0x00008f00cc097a23 */ /* 0x002fcc0000010802 */
[----:B------:R1:W3:Y:S01]  /*13f00*/  MUFU.EX2 R194, R9 ;  /* 0x0000000900c27308 */ /* 0x0002e20000000800 */
[----:B------:R-:W-:Y:S01]  /*13f10*/  HMMA.16816.F32 R68, R4, R34, R188 ;  /* 0x000000220444723c */ /* 0x000fe200000018bc */
[----:B-1----:R-:W-:-:S06]  /*13f20*/  FFMA.FTZ R9, R212, c[0x0][0x23c], -R8 ;  /* 0x00008f00d4097a23 */ /* 0x002fcc0000010808 */
[----:B------:R1:W-:Y:S02]  /*13f30*/  MUFU.EX2 R192, R9 ;  /* 0x0000000900c07308 */ /* 0x0003e40000000800 */
[----:B-1----:R-:W-:-:S06]  /*13f40*/  FFMA.FTZ R9, R207, c[0x0][0x23c], -R8 ;  /* 0x00008f00cf097a23 */ /* 0x002fcc0000010808 */
[----:B------:R1:W1:Y:S02]  /*13f50*/  MUFU.EX2 R193, R9 ;  /* 0x0000000900c17308 */ /* 0x0002640000000800 */
[----:B-1----:R-:W-:-:S06]  /*13f60*/  FFMA.FTZ R9, R206, c[0x0][0x23c], -R8 ;  /* 0x00008f00ce097a23 */ /* 0x002fcc0000010808 */
[----:B------:R1:W-:Y:S01]  /*13f70*/  MUFU.EX2 R191, R9 ;  /* 0x0000000900bf7308 */ /* 0x0003e20000000800 */
[----:B------:R-:W-:Y:S01]  /*13f80*/  MOV R174, R156 ;  /* 0x0000009c00ae7202 */ /* 0x000fe20000000f00 */
[----:B-1----:R-:W-:-:S06]  /*13f90*/  FFMA.FTZ R9, R203, c[0x0][0x23c], -R8 ;  /* 0x00008f00cb097a23 */ /* 0x002fcc0000010808 */
[----:B------:R1:W-:Y:S01]  /*13fa0*/  MUFU.EX2 R190, R9 ;  /* 0x0000000900be7308 */ /* 0x0003e20000000800 */
        /* <DEDUP_REMOVED lines=8> */
[----:B------:R-:W-:Y:S02]  /*14030*/  MOV R157, R147 ;  /* 0x00000093009d7202 */ /* 0x000fe40000000f00 */
[----:B------:R-:W-:Y:S02]  /*14040*/  MOV R144, R128 ;  /* 0x0000008000907202 */ /* 0x000fe40000000f00 */
[----:B------:R-:W-:Y:S02]  /*14050*/  MOV R146, R130 ;  /* 0x0000008200927202 */ /* 0x000fe40000000f00 */
[----:B------:R-:W-:Y:S01]  /*14060*/  MOV R147, R131 ;  /* 0x0000008300937202 */ /* 0x000fe20000000f00 */
[----:B-1----:R-:W-:-:S04]  /*14070*/  FFMA.FTZ R9, R213, c[0x0][0x23c], -R3 ;  /* 0x00008f00d5097a23 */ /* 0x002fc80000010803 */
[----:B------:R1:W1:Y:S01]  /*14080*/  MUFU.EX2 R188, R9 ;  /* 0x0000000900bc7308 */ /* 0x0002620000000800 */
[----:B------:R-:W-:Y:S01]  /*14090*/  HMMA.16816.F32 R128, R4, R24, R184 ;  /* 0x000000180480723c */ /* 0x000fe200000018b8 */
[----:B------:R-:W-:Y:S01]  /*140a0*/  MOV R82, R160 ;  /* 0x000000a000527202 */ /* 0x000fe20000000f00 */
[----:B-1----:R-:W-:-:S05]  /*140b0*/  FFMA.FTZ R9, R210, c[0x0][0x23c], -R3 ;  /* 0x00008f00d2097a23 */ /* 0x002fca0000010803 */
[----:B------:R1:W-:Y:S01]  /*140c0*/  MUFU.EX2 R187, R9 ;  /* 0x0000000900bb7308 */ /* 0x0003e20000000800 */
[----:B------:R-:W-:Y:S01]  /*140d0*/  MOV R173, R161 ;  /* 0x000000a100ad7202 */ /* 0x000fe20000000f00 */
[----:B------:R-:W-:Y:S01]  /*140e0*/  IMAD.MOV.U32 R83, RZ, RZ, R163 ;  /* 0x000000ffff537224 */ /* 0x000fe200078e00a3 */
[----:B------:R-:W-:Y:S01]  /*140f0*/  MOV R172, R162 ;  /* 0x000000a200ac7202 */ /* 0x000fe20000000f00 */
[----:B------:R-:W-:Y:S01]  /*14100*/  IMAD.MOV.U32 R160, RZ, RZ, R144 ;  /* 0x000000ffffa07224 */ /* 0x000fe200078e0090 */
[----:B------:R-:W-:Y:S01]  /*14110*/  MOV R163, R156 ;  /* 0x0000009c00a37202 */ /* 0x000fe20000000f00 */
[----:B-1----:R-:W-:-:S04]  /*14120*/  FFMA.FTZ R9, R208, c[0x0][0x23c], -R3 ;  /* 0x00008f00d0097a23 */ /* 0x002fc80000010803 */
        /* <DEDUP_REMOVED lines=8> */
[----:B-1----:R-:W-:Y:S01]  /*141b0*/  FFMA.FTZ R9, R243, c[0x0][0x23c], -R0 ;  /* 0x00008f00f3097a23 */ /* 0x002fe20000010800 */
[----:B------:R-:W-:-:S03]  /*141c0*/  MOV R145, R124 ;  /* 0x0000007c00917202 */ /* 0x000fc60000000f00 */
[----:B------:R1:W-:Y:S01]  /*141d0*/  MUFU.EX2 R185, R9 ;  /* 0x0000000900b97308 */ /* 0x0003e20000000800 */
[----:B------:R-:W-:Y:S02]  /*141e0*/  MOV R146, R125 ;  /* 0x0000007d00927202 */ /* 0x000fe40000000f00 */
[----:B------:R-:W-:Y:S02]  /*141f0*/  MOV R147, R126 ;  /* 0x0000007e00937202 */ /* 0x000fe40000000f00 */
[----:B------:R-:W-:Y:S01]  /*14200*/  HMMA.16816.F32 R124, R4, R26, R180 ;  /* 0x0000001a047c723c */ /* 0x000fe200000018b4 */
[----:B-1----:R-:W-:-:S04]  /*14210*/  FFMA.FTZ R9, R239, c[0x0][0x23c], -R0 ;  /* 0x00008f00ef097a23 */ /* 0x002fc80000010800 */
[----:B------:R1:W1:Y:S03]  /*14220*/  MUFU.EX2 R183, R9 ;  /* 0x0000000900b77308 */ /* 0x0002660000000800 */
[----:B------:R-:W-:Y:S01]  /*14230*/  HMMA.16816.F32 R96, R4, R18, R168 ;  /* 0x000000120460723c */ /* 0x000fe200000018a8 */
[----:B------:R-:W-:Y:S02]  /*14240*/  MOV R180, R113 ;  /* 0x0000007100b47202 */ /* 0x000fe40000000f00 */
[----:B------:R-:W-:-:S04]  /*14250*/  MOV R204, R174 ;  /* 0x000000ae00cc7202 */ /* 0x000fc80000000f00 */
[----:B------:R-:W-:Y:S01]  /*14260*/  MOV R170, R95 ;  /* 0x0000005f00aa7202 */ /* 0x000fe20000000f00 */
[----:B-1----:R-:W-:-:S04]  /*14270*/  FFMA.FTZ R9, R237, c[0x0][0x23c], -R0 ;  /* 0x00008f00ed097a23 */ /* 0x002fc80000010800 */
[----:B------:R1:W-:Y:S01]  /*14280*/  MUFU.EX2 R184, R9 ;  /* 0x0000000900b87308 */ /* 0x0003e20000000800 */
[----:B------:R-:W-:Y:S01]  /*14290*/  IMAD.MOV.U32 R81, RZ, RZ, R175 ;  /* 0x000000ffff517224 */ /* 0x000fe200078e00af */
[----:B------:R-:W-:Y:S01]  /*142a0*/  MOV R181, R159 ;  /* 0x0000009f00b57202 */ /* 0x000fe20000000f00 */
[----:B------:R-:W-:Y:S01]  /*142b0*/  IMAD.MOV.U32 R175, RZ, RZ, R114 ;  /* 0x000000ffffaf7224 */ /* 0x000fe200078e0072 */
[----:B------:R-:W-:Y:S01]  /*142c0*/  MOV R159, R112 ;  /* 0x00000070009f7202 */ /* 0x000fe20000000f00 */
[----:B------:R-:W-:Y:S01]  /*142d0*/  IMAD.MOV.U32 R248, RZ, RZ, R141 ;  /* 0x000000fffff87224 */ /* 0x000fe200078e008d */
[----:B------:R-:W-:Y:S02]  /*142e0*/  MOV R174, R115 ;  /* 0x0000007300ae7202 */ /* 0x000fe40000000f00 */
[----:B----4-:R-:W-:Y:S01]  /*142f0*/  HMMA.16816.F32 R112, R4, R22, R176 ;  /* 0x000000160470723c */ /* 0x010fe200000018b0 */
[----:B-1----:R-:W-:-:S04]  /*14300*/  FFMA.FTZ R9, R236, c[0x0][0x23c], -R0 ;  /* 0x00008f00ec097a23 */ /* 0x002fc80000010800 */
[----:B------:R1:W-:Y:S02]  /*14310*/  MUFU.EX2 R182, R9 ;  /* 0x0000000900b67308 */ /* 0x0003e40000000800 */
[----:B------:R-:W-:Y:S01]  /*14320*/  MOV R176, R142 ;  /* 0x0000008e00b07202 */ /* 0x000fe20000000f00 */
[----:B------:R-:W-:Y:S01]  /*14330*/  IMAD.MOV.U32 R142, RZ, RZ, R94 ;  /* 0x000000ffff8e7224 */ /* 0x000fe200078e005e */
[----:B------:R-:W-:Y:S01]  /*14340*/  MOV R141, R93 ;  /* 0x0000005d008d7202 */ /* 0x000fe20000000f00 */
[----:B-1----:R-:W-:Y:S01]  /*14350*/  FFMA.FTZ R9, R170, c[0x0][0x23c], -R2 ;  /* 0x00008f00aa097a23 */ /* 0x002fe20000010802 */
[----:B------:R-:W-:Y:S02]  /*14360*/  MOV R170, R180 ;  /* 0x000000b400aa7202 */ /* 0x000fe40000000f00 */
[----:B------:R-:W-:Y:S02]  /*14370*/  MOV R180, R204 ;  /* 0x000000cc00b47202 */ /* 0x000fe40000000f00 */
[----:B------:R-:W-:-:S02]  /*14380*/  MOV R204, R140 ;  /* 0x0000008c00cc7202 */ /* 0x000fc40000000f00 */
[----:B------:R-:W-:Y:S02]  /*14390*/  MOV R140, R220 ;  /* 0x000000dc008c7202 */ /* 0x000fe40000000f00 */
[----:B------:R1:W5:Y:S02]  /*143a0*/  LDL.LU R220, [R1+0x78] ;  /* 0x0000780001dc7983 */ /* 0x0003640000300800 */
[----:B------:R-:W-:Y:S01]  /*143b0*/  MOV R236, R140 ;  /* 0x0000008c00ec7202 */ /* 0x000fe20000000f00 */
[----:B------:R-:W-:Y:S01]  /*143c0*/  IMAD.MOV.U32 R140, RZ, RZ, R141 ;  /* 0x000000ffff8c7224 */ /* 0x000fe200078e008d */
[----:B------:R-:W-:Y:S02]  /*143d0*/  MOV R141, R142 ;  /* 0x0000008e008d7202 */ /* 0x000fe40000000f00 */
[----:B------:R-:W4:Y:S01]  /*143e0*/  LDL.LU R142, [R1+0x18] ;  /* 0x00001800018e7983 */ /* 0x000f220000300800 */
[----:B------:R-:W-:Y:S01]  /*143f0*/  MOV R179, R81 ;  /* 0x0000005100b37202 */ /* 0x000fe20000000f00 */
[----:B------:R-:W-:Y:S01]  /*14400*/  IMAD.MOV.U32 R177, RZ, RZ, R83 ;  /* 0x000000ffffb17224 */ /* 0x000fe200078e0053 */
[----:B------:R-:W-:Y:S01]  /*14410*/  MOV R178, R82 ;  /* 0x0000005200b27202 */ /* 0x000fe20000000f00 */
[----:B------:R-:W-:Y:S01]  /*14420*/  HMMA.16816.F32 R116, R4, R32, R116 ;  /* 0x000000200474723c */ /* 0x000fe20000001874 */
[----:B------:R-:W-:-:S07]  /*14430*/  MOV R171, R92 ;  /* 0x0000005c00ab7202 */ /* 0x000fce0000000f00 */
[C---:B------:R-:W-:Y:S08]  /*14440*/  HMMA.16816.F32 R132, R4.reuse, R30, R132 ;  /* 0x0000001e0484723c */ /* 0x040ff00000001884 */
[C---:B------:R-:W-:Y:S08]  /*14450*/  HMMA.16816.F32 R120, R4.reuse, R20, R120 ;  /* 0x000000140478723c */ /* 0x040ff00000001878 */
[C---:B------:R-:W-:Y:S08]  /*14460*/  HMMA.16816.F32 R108, R4.reuse, R16, R108 ;  /* 0x00000010046c723c */ /* 0x040ff0000000186c */
[C---:B--2---:R-:W-:Y:S08]  /*14470*/  HMMA.16816.F32 R92, R4.reuse, R12, R164 ;  /* 0x0000000c045c723c */ /* 0x044ff000000018a4 */
[----:B------:R-:W-:Y:S07]  /*14480*/  HMMA.16816.F32 R80, R4, R14, R152 ;  /* 0x0000000e0450723c */ /* 0x000fee0000001898 */
[----:B------:R-:W-:-:S02]  /*14490*/  F2FP.PACK_AB R4, R199, R201 ;  /* 0x000000c9c704723e */ /* 0x000fc400000000ff */
[----:B------:R-:W-:Y:S02]  /*144a0*/  F2FP.PACK_AB R5, R196, R197 ;  /* 0x000000c5c405723e */ /* 0x000fe400000000ff */
[----:B------:R-:W-:Y:S02]  /*144b0*/  F2FP.PACK_AB R6, R198, R200 ;  /* 0x000000c8c606723e */ /* 0x000fe400000000ff */
[----:B---3--:R-:W-:-:S07]  /*144c0*/  F2FP.PACK_AB R7, R194, R195 ;  /* 0x000000c3c207723e */ /* 0x008fce00000000ff */
[C---:B------:R-:W-:Y:S08]  /*144d0*/  HMMA.16816.F32 R76, R4.reuse, R28, R76 ;  /* 0x0000001c044c723c */ /* 0x040ff0000000184c */
[C---:B------:R-:W-:Y:S01]  /*144e0*/  HMMA.16816.F32 R72, R4.reuse, R30, R72 ;  /* 0x0000001e0448723c */ /* 0x040fe20000001848 */
[----:B------:R-:W2:Y:S07]  /*144f0*/  LDSM.16.MT88.4 R28, [R218+0x9800] ;  /* 0x00980000da1c783b */ /* 0x000eae0000004200 */
[C---:B------:R-:W-:Y:S08]  /*14500*/  HMMA.16816.F32 R40, R4.reuse, R12, R40 ;  /* 0x0000000c0428723c */ /* 0x040ff00000001828 */
[C---:B------:R-:W-:Y:S01]  /*14510*/  HMMA.16816.F32 R36, R4.reuse, R14, R36 ;  /* 0x0000000e0424723c */ /* 0x040fe20000001824 */
[----:B------:R-:W3:Y:S07]  /*14520*/  LDSM.16.MT88.4 R12, [R216+0xb800] ;  /* 0x00b80000d80c783b */ /* 0x000eee0000004200 */
[C---:B------:R-:W-:Y:S08]  /*14530*/  HMMA.16816.F32 R88, R4.reuse, R32, R88 ;  /* 0x000000200458723c */ /* 0x040ff00000001858 */
[C---:B------:R-:W-:Y:S01]  /*14540*/  HMMA.16816.F32 R84, R4.reuse, R34, R148 ;  /* 0x000000220454723c */ /* 0x040fe20000001894 */
[----:B------:R-:W1:Y:S07]  /*14550*/  LDSM.16.MT88.4 R32, [R216+0x9800] ;  /* 0x00980000d820783b */ /* 0x000e6e0000004200 */
[----:B------:R-:W-:Y:S01]  /*14560*/  HMMA.16816.F32 R64, R4, R24, R64 ;  /* 0x000000180440723c */ /* 0x000fe20000001840 */
[----:B------:R-:W-:-:S07]  /*14570*/  MOV R165, R171 ;  /* 0x000000ab00a57202 */ /* 0x000fce0000000f00 */
[C---:B------:R-:W-:Y:S01]  /*14580*/  HMMA.16816.F32 R60, R4.reuse, R26, R60 ;  /* 0x0000001a043c723c */ /* 0x040fe2000000183c */
[----:B------:R-:W-:Y:S07]  /*14590*/  LDSM.16.MT88.4 R24, [R218+0xb800] ;  /* 0x00b80000da18783b */ /* 0x000fee0000004200 */
[C---:B------:R-:W-:Y:S08]  /*145a0*/  HMMA.16816.F32 R56, R4.reuse, R20, R56 ;  /* 0x000000140438723c */ /* 0x040ff00000001838 */
[C---:B------:R-:W-:Y:S01]  /*145b0*/  HMMA.16816.F32 R48, R4.reuse, R22, R48 ;  /* 0x000000160430723c */ /* 0x040fe20000001830 */
[----:B------:R-:W1:Y:S07]  /*145c0*/  LDSM.16.MT88.4 R20, [R216+0xa800] ;  /* 0x00a80000d814783b */ /* 0x000e6e0000004200 */
[C---:B------:R-:W-:Y:S08]  /*145d0*/  HMMA.16816.F32 R52, R4.reuse, R16, R52 ;  /* 0x000000100434723c */ /* 0x040ff00000001834 */
[----:B------:R-:W-:Y:S01]  /*145e0*/  HMMA.16816.F32 R44, R4, R18, R44 ;  /* 0x00000012042c723c */ /* 0x000fe2000000182c */
[----:B------:R-:W1:Y:S01]  /*145f0*/  LDSM.16.MT88.4 R16, [R218+0xa800] ;  /* 0x00a80000da10783b */ /* 0x000e620000004200 */
[----:B------:R-:W-:-:S02]  /*14600*/  IMAD.MOV.U32 R171, RZ, RZ, R181 ;  /* 0x000000ffffab7224 */ /* 0x000fc400078e00b5 */
[----:B------:R2:W-:Y:S01]  /*14610*/  MUFU.EX2 R181, R9 ;  /* 0x0000000900b57308 */ /* 0x0005e20000000800 */
[----:B------:R-:W-:Y:S02]  /*14620*/  MOV R239, R180 ;  /* 0x000000b400ef7202 */ /* 0x000fe40000000f00 */
[----:B------:R-:W-:Y:S02]  /*14630*/  F2FP.PACK_AB R4, R193, R192 ;  /* 0x000000c0c104723e */ /* 0x000fe400000000ff */
[----:B------:R-:W-:Y:S02]  /*14640*/  F2FP.PACK_AB R5, R188, R189 ;  /* 0x000000bdbc05723e */ /* 0x000fe400000000ff */
[----:B------:R-:W-:Y:S02]  /*14650*/  F2FP.PACK_AB R6, R190, R191 ;  /* 0x000000bfbe06723e */ /* 0x000fe400000000ff */
[----:B------:R-:W-:Y:S01]  /*14660*/  F2FP.PACK_AB R7, R186, R187 ;  /* 0x000000bbba07723e */ /* 0x000fe200000000ff */
[----:B--2---:R-:W-:-:S04]  /*14670*/  FFMA.FTZ R9, R165, c[0x0][0x23c], -R2 ;  /* 0x00008f00a5097a23 */ /* 0x004fc80000010802 */
[----:B------:R2:W1:Y:S01]  /*14680*/  MUFU.EX2 R180, R9 ;  /* 0x0000000900b47308 */ /* 0x0004620000000800 */
[----:B------:R-:W-:Y:S01]  /*14690*/  MOV R106, R156 ;  /* 0x0000009c006a7202 */ /* 0x000fe20000000f00 */
[----:B------:R-:W-:Y:S01]  /*146a0*/  IMAD.MOV.U32 R167, RZ, RZ, R177 ;  /* 0x000000ffffa77224 */ /* 0x000fe200078e00b1 */
[----:B------:R-:W-:Y:S02]  /*146b0*/  MOV R238, R146 ;  /* 0x0000009200ee7202 */ /* 0x000fe40000000f00 */
[----:B------:R-:W-:Y:S02]  /*146c0*/  MOV R207, R107 ;  /* 0x0000006b00cf7202 */ /* 0x000fe40000000f00 */
[----:B------:R-:W-:Y:S02]  /*146d0*/  MOV R166, R176 ;  /* 0x000000b000a67202 */ /* 0x000fe40000000f00 */
[----:B------:R-:W-:Y:S02]  /*146e0*/  MOV R168, R178 ;  /* 0x000000b200a87202 */ /* 0x000fe40000000f00 */
[----:B------:R-:W-:Y:S01]  /*146f0*/  MOV R169, R179 ;  /* 0x000000b300a97202 */ /* 0x000fe20000000f00 */
[--C-:B--2---:R-:W-:Y:S01]  /*14700*/  FFMA.FTZ R9, R251, c[0x0][0x23c], -R2.reuse ;  /* 0x00008f00fb097a23 */ /* 0x104fe20000010802 */
[C---:B------:R-:W-:Y:S03]  /*14710*/  HMMA.16816.F32 R176, R4.reuse, R28, R136 ;  /* 0x0000001c04b0723c */ /* 0x040fe60000001888 */
[----:B------:R2:W-:Y:S05]  /*14720*/  MUFU.EX2 R107, R9 ;  /* 0x00000009006b7308 */ /* 0x0005ea0000000800 */
[----:B------:R-:W-:Y:S07]  /*14730*/  HMMA.16816.F32 R136, R4, R30, R132 ;  /* 0x0000001e0488723c */ /* 0x000fee0000001884 */
[----:B------:R-:W-:Y:S01]  /*14740*/  MOV R134, R238 ;  /* 0x000000ee00867202 */ /* 0x000fe20000000f00 */
[----:B--2---:R-:W-:Y:S01]  /*14750*/  FFMA.FTZ R9, R247, c[0x0][0x23c], -R2 ;  /* 0x00008f00f7097a23 */ /* 0x004fe20000010802 */
[----:B------:R-:W-:-:S03]  /*14760*/  MOV R238, R106 ;  /* 0x0000006a00ee7202 */ /* 0x000fc60000000f00 */
[----:B------:R2:W1:Y:S01]  /*14770*/  MUFU.EX2 R106, R9 ;  /* 0x00000009006a7308 */ /* 0x0004620000000800 */
[----:B------:R-:W-:Y:S02]  /*14780*/  MOV R242, R157 ;  /* 0x0000009d00f27202 */ /* 0x000fe40000000f00 */
[----:B------:R-:W-:Y:S01]  /*14790*/  MOV R215, R147 ;  /* 0x0000009300d77202 */ /* 0x000fe20000000f00 */
[----:B------:R-:W-:Y:S01]  /*147a0*/  IMAD.MOV.U32 R212, RZ, RZ, R163 ;  /* 0x000000ffffd47224 */ /* 0x000fe200078e00a3 */
[----:B------:R-:W-:Y:S02]  /*147b0*/  MOV R237, R204 ;  /* 0x000000cc00ed7202 */ /* 0x000fe40000000f00 */
[----:B------:R-:W-:Y:S01]  /*147c0*/  MOV R203, R215 ;  /* 0x000000d700cb7202 */ /* 0x000fe20000000f00 */
[----:B------:R-:W-:Y:S01]  /*147d0*/  IMAD.MOV.U32 R215, RZ, RZ, R242 ;  /* 0x000000ffffd77224 */ /* 0x000fe200078e00f2 */
[----:B------:R-:W-:Y:S01]  /*147e0*/  MOV R135, R248 ;  /* 0x000000f800877202 */ /* 0x000fe20000000f00 */
[----:B------:R-:W-:Y:S01]  /*147f0*/  IMAD.MOV.U32 R157, RZ, RZ, R144 ;  /* 0x000000ffff9d7224 */ /* 0x000fe200078e0090 */
[----:B------:R-:W-:-:S02]  /*14800*/  MOV R156, R158 ;  /* 0x0000009e009c7202 */ /* 0x000fc40000000f00 */
[----:B------:R-:W-:Y:S02]  /*14810*/  MOV R242, R160 ;  /* 0x000000a000f27202 */ /* 0x000fe40000000f00 */
[----:B------:R-:W-:Y:S02]  /*14820*/  MOV R248, R161 ;  /* 0x000000a100f87202 */ /* 0x000fe40000000f00 */
[----:B------:R-:W-:Y:S01]  /*14830*/  MOV R204, R162 ;  /* 0x000000a200cc7202 */ /* 0x000fe20000000f00 */
[----:B------:R-:W-:Y:S01]  /*14840*/  IMAD.MOV.U32 R206, RZ, RZ, R166 ;  /* 0x000000ffffce7224 */ /* 0x000fe200078e00a6 */
[----:B------:R-:W-:Y:S01]  /*14850*/  MOV R158, R145 ;  /* 0x00000091009e7202 */ /* 0x000fe20000000f00 */
[----:B---3--:R-:W-:Y:S01]  /*14860*/  HMMA.16816.F32 R160, R4, R12, R108 ;  /* 0x0000000c04a0723c */ /* 0x008fe2000000186c */
[----:B------:R-:W-:Y:S01]  /*14870*/  MOV R214, R167 ;  /* 0x000000a700d67202 */ /* 0x000fe20000000f00 */
[----:B------:R-:W-:Y:S01]  /*14880*/  IMAD.MOV.U32 R208, RZ, RZ, R170 ;  /* 0x000000ffffd07224 */ /* 0x000fe200078e00aa */
[----:B------:R-:W-:-:S02]  /*14890*/  MOV R213, R168 ;  /* 0x000000a800d57202 */ /* 0x000fc40000000f00 */
[----:B------:R-:W-:Y:S02]  /*148a0*/  MOV R210, R169 ;  /* 0x000000a900d27202 */ /* 0x000fe40000000f00 */
[----:B------:R-:W-:Y:S01]  /*148b0*/  MOV R243, R171 ;  /* 0x000000ab00f37202 */ /* 0x000fe20000000f00 */
[----:B-1----:R-:W-:Y:S01]  /*148c0*/  HMMA.16816.F32 R144, R4, R34, R68 ;  /* 0x000000220490723c */ /* 0x002fe20000001844 */
[----:B--2---:R-:W-:-:S07]  /*148d0*/  FFMA.FTZ R9, R134, c[0x0][0x23c], -R8 ;  /* 0x00008f0086097a23 */ /* 0x004fce0000010808 */
[C---:B------:R-:W-:Y:S08]  /*148e0*/  HMMA.16816.F32 R108, R4.reuse, R14, R96 ;  /* 0x0000000e046c723c */ /* 0x040ff00000001860 */
[C---:B------:R-:W-:Y:S08]  /*148f0*/  HMMA.16816.F32 R116, R4.reuse, R32, R116 ;  /* 0x000000200474723c */ /* 0x040ff00000001874 */
[C---:B------:R-:W-:Y:S08]  /*14900*/  HMMA.16816.F32 R148, R4.reuse, R20, R128 ;  /* 0x000000140494723c */ /* 0x040ff00000001880 */
[C---:B------:R-:W-:Y:S08]  /*14910*/  HMMA.16816.F32 R152, R4.reuse, R22, R124 ;  /* 0x000000160498723c */ /* 0x040ff0000000187c */
[C---:B------:R-:W-:Y:S08]  /*14920*/  HMMA.16816.F32 R164, R4.reuse, R16, R120 ;  /* 0x0000001004a4723c */ /* 0x040ff00000001878 */
[C---:B------:R-:W-:Y:S08]  /*14930*/  HMMA.16816.F32 R168, R4.reuse, R18, R112 ;  /* 0x0000001204a8723c */ /* 0x040ff00000001870 */
[C---:B------:R-:W-:Y:S01]  /*14940*/  HMMA.16816.F32 R68, R4.reuse, R26, R80 ;  /* 0x0000001a0444723c */ /* 0x040fe20000001850 */
[----:B------:R-:W-:Y:S01]  /*14950*/  MOV R134, R135 ;  /* 0x0000008700867202 */ /* 0x000fe20000000f00 */
[----:B------:R-:W-:Y:S06]  /*14960*/  LDSM.16.MT88.4 R124, [R216+0x9c00] ;  /* 0x009c0000d87c783b */ /* 0x000fec0000004200 */
[----:B------:R-:W-:Y:S01]  /*14970*/  HMMA.16816.F32 R96, R4, R24, R92 ;  /* 0x000000180460723c */ /* 0x000fe2000000185c */
[----:B------:R-:W-:Y:S06]  /*14980*/  LDSM.16.MT88.4 R80, [R216+0xbc00] ;  /* 0x00bc0000d850783b */ /* 0x000fec0000004200 */
[----:B------:R-:W-:-:S02]  /*14990*/  F2FP.PACK_AB R4, R183, R185 ;  /* 0x000000b9b704723e */ /* 0x000fc400000000ff */
[----:B------:R-:W-:Y:S02]  /*149a0*/  F2FP.PACK_AB R5, R180, R181 ;  /* 0x000000b5b405723e */ /* 0x000fe400000000ff */
[----:B------:R-:W-:Y:S02]  /*149b0*/  F2FP.PACK_AB R6, R182, R184 ;  /* 0x000000b8b606723e */ /* 0x000fe400000000ff */
[----:B------:R-:W-:-:S07]  /*149c0*/  F2FP.PACK_AB R7, R106, R107 ;  /* 0x0000006b6a07723e */ /* 0x000fce00000000ff */
[----:B------:R-:W-:Y:S01]  /*149d0*/  HMMA.16816.F32 R84, R4, R34, R84 ;  /* 0x000000220454723c */ /* 0x000fe20000001854 */
[----:B------:R1:W-:Y:S01]  /*149e0*/  MUFU.EX2 R34, R9 ;  /* 0x0000000900227308 */ /* 0x0003e20000000800 */
[----:B------:R-:W-:Y:S02]  /*149f0*/  MOV R135, R236 ;  /* 0x000000ec00877202 */ /* 0x000fe40000000f00 */
[----:B------:R-:W-:-:S04]  /*14a00*/  MOV R236, R237 ;  /* 0x000000ed00ec7202 */ /* 0x000fc80000000f00 */
[----:B------:R-:W-:Y:S01]  /*14a10*/  HMMA.16816.F32 R112, R4, R32, R88 ;  /* 0x000000200470723c */ /* 0x000fe20000001858 */
[----:B-1----:R-:W-:-:S04]  /*14a20*/  FFMA.FTZ R9, R252, c[0x0][0x23c], -R8 ;  /* 0x00008f00fc097a23 */ /* 0x002fc80000010808 */
[----:B------:R1:W2:Y:S01]  /*14a30*/  MUFU.EX2 R35, R9 ;  /* 0x0000000900237308 */ /* 0x0002a20000000800 */
[----:B------:R-:W-:Y:S01]  /*14a40*/  IMAD.MOV.U32 R237, RZ, RZ, R239 ;  /* 0x000000ffffed7224 */ /* 0x000fe200078e00ef */
[----:B------:R-:W-:Y:S01]  /*14a50*/  MOV R239, R243 ;  /* 0x000000f300ef7202 */ /* 0x000fe20000000f00 */
[----:B------:R-:W-:Y:S01]  /*14a60*/  HMMA.16816.F32 R60, R4, R22, R60 ;  /* 0x00000016043c723c */ /* 0x000fe2000000183c */
[--C-:B-1----:R-:W-:Y:S02]  /*14a70*/  FFMA.FTZ R9, R250, c[0x0][0x23c], -R8.reuse ;  /* 0x00008f00fa097a23 */ /* 0x102fe40000010808 */
[----:B------:R-:W-:-:S04]  /*14a80*/  FFMA.FTZ R8, R246, c[0x0][0x23c], -R8 ;  /* 0x00008f00f6087a23 */ /* 0x000fc80000010808 */
[----:B------:R1:W-:Y:S01]  /*14a90*/  MUFU.EX2 R32, R8 ;  /* 0x0000000800207308 */ /* 0x0003e20000000800 */
[----:B------:R-:W-:Y:S02]  /*14aa0*/  MOV R243, R208 ;  /* 0x000000d000f37202 */ /* 0x000fe40000000f00 */
[----:B------:R-:W-:Y:S02]  /*14ab0*/  MOV R208, R210 ;  /* 0x000000d200d07202 */ /* 0x000fe40000000f00 */
[----:B------:R-:W-:Y:S01]  /*14ac0*/  MOV R210, R213 ;  /* 0x000000d500d27202 */ /* 0x000fe20000000f00 */
[----:B------:R-:W-:Y:S02]  /*14ad0*/  IMAD.MOV.U32 R213, RZ, RZ, R214 ;  /* 0x000000ffffd57224 */ /* 0x000fe400078e00d6 */
[----:B-1----:R-:W-:Y:S01]  /*14ae0*/  FFMA.FTZ R8, R134, c[0x0][0x23c], -R3 ;  /* 0x00008f0086087a23 */ /* 0x002fe20000010803 */
[----:B------:R-:W-:Y:S02]  /*14af0*/  MOV R134, R135 ;  /* 0x0000008700867202 */ /* 0x000fe40000000f00 */
[----:B------:R-:W-:Y:S01]  /*14b00*/  MOV R135, R236 ;  /* 0x000000ec00877202 */ /* 0x000fe20000000f00 */
[----:B------:R1:W-:Y:S01]  /*14b10*/  MUFU.EX2 R23, R8 ;  /* 0x0000000800177308 */ /* 0x0003e20000000800 */
[----:B------:R-:W-:Y:S01]  /*14b20*/  IMAD.MOV.U32 R236, RZ, RZ, R237 ;  /* 0x000000ffffec7224 */ /* 0x000fe200078e00ed */
[----:B------:R-:W-:-:S02]  /*14b30*/  MOV R237, R239 ;  /* 0x000000ef00ed7202 */ /* 0x000fc40000000f00 */
[----:B------:R-:W-:Y:S02]  /*14b40*/  MOV R239, R243 ;  /* 0x000000f300ef7202 */ /* 0x000fe40000000f00 */
[----:B------:R-:W-:Y:S01]  /*14b50*/  MOV R243, R208 ;  /* 0x000000d000f37202 */ /* 0x000fe20000000f00 */
[----:B------:R-:W-:Y:S01]  /*14b60*/  IMAD.MOV.U32 R133, RZ, RZ, R237 ;  /* 0x000000ffff857224 */ /* 0x000fe200078e00ed */
[----:B------:R-:W-:Y:S01]  /*14b70*/  MOV R208, R210 ;  /* 0x000000d200d07202 */ /* 0x000fe20000000f00 */
[----:B-1----:R-:W-:-:S04]  /*14b80*/  FFMA.FTZ R8, R134, c[0x0][0x23c], -R3 ;  /* 0x00008f0086087a23 */ /* 0x002fc80000010803 */
[----:B------:R1:W3:Y:S01]  /*14b90*/  MUFU.EX2 R22, R8 ;  /* 0x0000000800167308 */ /* 0x0002e20000000800 */
[----:B------:R-:W-:Y:S01]  /*14ba0*/  IMAD.MOV.U32 R210, RZ, RZ, R213 ;  /* 0x000000ffffd27224 */ /* 0x000fe200078e00d5 */
[----:B------:R-:W-:Y:S01]  /*14bb0*/  MOV R214, R206 ;  /* 0x000000ce00d67202 */ /* 0x000fe20000000f00 */
[----:B------:R-:W-:Y:S01]  /*14bc0*/  HMMA.16816.F32 R64, R4, R20, R64 ;  /* 0x000000140440723c */ /* 0x000fe20000001840 */
[----:B------:R-:W-:Y:S02]  /*14bd0*/  MOV R134, R239 ;  /* 0x000000ef00867202 */ /* 0x000fe40000000f00 */
[----:B------:R-:W-:Y:S02]  /*14be0*/  MOV R213, R214 ;  /* 0x000000d600d57202 */ /* 0x000fe40000000f00 */
[----:B------:R-:W-:Y:S01]  /*14bf0*/  MOV R237, R210 ;  /* 0x000000d200ed7202 */ /* 0x000fe20000000f00 */
[--C-:B-1----:R-:W-:Y:S02]  /*14c00*/  FFMA.FTZ R8, R135, c[0x0][0x23c], -R3.reuse ;  /* 0x00008f0087087a23 */ /* 0x102fe40000010803 */
[----:B------:R-:W-:Y:S01]  /*14c10*/  FFMA.FTZ R3, R236, c[0x0][0x23c], -R3 ;  /* 0x00008f00ec037a23 */ /* 0x000fe20000010803 */
[----:B------:R-:W-:-:S03]  /*14c20*/  MOV R135, R243 ;  /* 0x000000f300877202 */ /* 0x000fc60000000f00 */
[----:B------:R1:W-:Y:S01]  /*14c30*/  MUFU.EX2 R20, R3 ;  /* 0x0000000300147308 */ /* 0x0003e20000000800 */
[----:B------:R-:W-:Y:S01]  /*14c40*/  HMMA.16816.F32 R48, R4, R18, R48 ;  /* 0x000000120430723c */ /* 0x000fe20000001830 */
[----:B------:R-:W-:Y:S01]  /*14c50*/  MOV R251, R135 ;  /* 0x0000008700fb7202 */ /* 0x000fe20000000f00 */
[----:B------:R-:W-:Y:S01]  /*14c60*/  IMAD.MOV.U32 R239, RZ, RZ, R213 ;  /* 0x000000ffffef7224 */ /* 0x000fe200078e00d5 */
[----:B------:R-:W-:Y:S02]  /*14c70*/  MOV R214, R207 ;  /* 0x000000cf00d67202 */ /* 0x000fe40000000f00 */
[----:B------:R-:W-:-:S03]  /*14c80*/  MOV R132, R237 ;  /* 0x000000ed00847202 */ /* 0x000fc60000000f00 */
[----:B------:R-:W-:Y:S01]  /*14c90*/  HMMA.16816.F32 R128, R4, R28, R76 ;  /* 0x0000001c0480723c */ /* 0x000fe2000000184c */
[----:B-1----:R-:W-:-:S07]  /*14ca0*/  FFMA.FTZ R3, R133, c[0x0][0x23c], -R0 ;  /* 0x00008f0085037a23 */ /* 0x002fce0000010800 */
[----:B------:R-:W-:Y:S01]  /*14cb0*/  HMMA.16816.F32 R28, R4, R30, R72 ;  /* 0x0000001e041c723c */ /* 0x000fe20000001848 */
[----:B------:R1:W-:Y:S01]  /*14cc0*/  MUFU.EX2 R19, R3 ;  /* 0x0000000300137308 */ /* 0x0003e20000000800 */
[----:B------:R-:W-:Y:S02]  /*14cd0*/  MOV R207, R212 ;  /* 0x000000d400cf7202 */ /* 0x000fe40000000f00 */
[----:B------:R-:W-:-:S04]  /*14ce0*/  MOV R236, R208 ;  /* 0x000000d000ec7202 */ /* 0x000fc80000000f00 */
[----:B------:R-:W-:Y:S01]  /*14cf0*/  HMMA.16816.F32 R56, R4, R16, R56 ;  /* 0x000000100438723c */ /* 0x000fe20000001838 */
[----:B------:R-:W-:Y:S01]  /*14d00*/  MOV R212, R204 ;  /* 0x000000cc00d47202 */ /* 0x000fe20000000f00 */
[----:B------:R-:W-:-:S06]  /*14d10*/  IMAD.MOV.U32 R204, RZ, RZ, R248 ;  /* 0x000000ffffcc7224 */ /* 0x000fcc00078e00f8 */
[----:B------:R-:W-:Y:S01]  /*14d20*/  HMMA.16816.F32 R52, R4, R12, R52 ;  /* 0x0000000c0434723c */ /* 0x000fe20000001834 */
[----:B-1----:R-:W-:-:S07]  /*14d30*/  FFMA.FTZ R3, R134, c[0x0][0x23c], -R0 ;  /* 0x00008f0086037a23 */ /* 0x002fce0000010800 */
[----:B------:R-:W-:Y:S01]  /*14d40*/  HMMA.16816.F32 R44, R4, R14, R44 ;  /* 0x0000000e042c723c */ /* 0x000fe2000000182c */
[----:B------:R1:W-:Y:S01]  /*14d50*/  MUFU.EX2 R16, R3 ;  /* 0x0000000300107308 */ /* 0x0003e20000000800 */
[----:B------:R-:W-:-:S06]  /*14d60*/  MOV R135, R236 ;  /* 0x000000ec00877202 */ /* 0x000fcc0000000f00 */
[----:B------:R-:W-:Y:S01]  /*14d70*/  HMMA.16816.F32 R40, R4, R24, R40 ;  /* 0x000000180428723c */ /* 0x000fe20000001828 */
[----:B------:R-:W-:-:S07]  /*14d80*/  IMAD.MOV.U32 R133, RZ, RZ, R239 ;  /* 0x000000ffff857224 */ /* 0x000fce00078e00ef */
[----:B------:R-:W-:Y:S01]  /*14d90*/  HMMA.16816.F32 R36, R4, R26, R36 ;  /* 0x0000001a0424723c */ /* 0x000fe20000001824 */
[----:B------:R-:W2:Y:S01]  /*14da0*/  LDSM.16.MT88.4 R4, [R218+0xbc00] ;  /* 0x00bc0000da04783b */ /* 0x000ea20000004200 */
[--C-:B-1----:R-:W-:Y:S02]  /*14db0*/  FFMA.FTZ R3, R251, c[0x0][0x23c], -R0.reuse ;  /* 0x00008f00fb037a23 */ /* 0x102fe40000010800 */
[----:B------:R-:W-:Y:S01]  /*14dc0*/  FFMA.FTZ R0, R132, c[0x0][0x23c], -R0 ;  /* 0x00008f0084007a23 */ /* 0x000fe20000010800 */
[----:B------:R-:W-:Y:S02]  /*14dd0*/  MOV R243, R214 ;  /* 0x000000d600f37202 */ /* 0x000fe40000000f00 */
[----:B------:R-:W-:Y:S01]  /*14de0*/  MOV R208, R204 ;  /* 0x000000cc00d07202 */ /* 0x000fe20000000f00 */
[----:B------:R1:W-:Y:S01]  /*14df0*/  MUFU.EX2 R17, R0 ;  /* 0x0000000000117308 */ /* 0x0003e20000000800 */
[----:B------:R-:W-:Y:S02]  /*14e00*/  MOV R88, R133 ;  /* 0x0000008500587202 */ /* 0x000fe40000000f00 */
[----:B------:R-:W-:-:S02]  /*14e10*/  MOV R134, R243 ;  /* 0x000000f300867202 */ /* 0x000fc40000000f00 */
[----:B------:R-:W-:Y:S02]  /*14e20*/  MOV R236, R208 ;  /* 0x000000d000ec7202 */ /* 0x000fe40000000f00 */
[----:B------:R-:W-:Y:S02]  /*14e30*/  MOV R248, R156 ;  /* 0x0000009c00f87202 */ /* 0x000fe40000000f00 */
[----:B------:R-:W-:Y:S01]  /*14e40*/  MOV R89, R134 ;  /* 0x0000008600597202 */ /* 0x000fe20000000f00 */
[----:B-1----:R-:W-:Y:S01]  /*14e50*/  FFMA.FTZ R0, R135, c[0x0][0x23c], -R2 ;  /* 0x00008f0087007a23 */ /* 0x002fe20000010802 */
[----:B------:R-:W-:-:S03]  /*14e60*/  MOV R156, R157 ;  /* 0x0000009d009c7202 */ /* 0x000fc60000000f00 */
[----:B------:R1:W-:Y:S01]  /*14e70*/  MUFU.EX2 R15, R0 ;  /* 0x00000000000f7308 */ /* 0x0003e20000000800 */
[----:B------:R-:W-:Y:S01]  /*14e80*/  MOV R157, R158 ;  /* 0x0000009e009d7202 */ /* 0x000fe20000000f00 */
[----:B------:R-:W-:Y:S01]  /*14e90*/  IMAD.MOV.U32 R90, RZ, RZ, R236 ;  /* 0x000000ffff5a7224 */ /* 0x000fe200078e00ec */
[----:B------:R-:W-:-:S05]  /*14ea0*/  MOV R158, R217 ;  /* 0x000000d9009e7202 */ /* 0x000fca0000000f00 */
[----:B------:R-:W2:Y:S01]  /*14eb0*/  MUFU.EX2 R33, R9 ;  /* 0x0000000900217308 */ /* 0x000ea20000000800 */
[----:B------:R-:W-:Y:S01]  /*14ec0*/  MOV R214, R207 ;  /* 0x000000cf00d67202 */ /* 0x000fe20000000f00 */
[----:B-1----:R-:W-:-:S06]  /*14ed0*/  FFMA.FTZ R0, R88, c[0x0][0x23c], -R2 ;  /* 0x00008f0058007a23 */ /* 0x002fcc0000010802 */
[----:B------:R-:W1:Y:S01]  /*14ee0*/  MUFU.EX2 R21, R8 ;  /* 0x0000000800157308 */ /* 0x000e620000000800 */
[----:B------:R-:W-:Y:S02]  /*14ef0*/  MOV R207, R158 ;  /* 0x0000009e00cf7202 */ /* 0x000fe40000000f00 */
[----:B------:R-:W-:-:S05]  /*14f00*/  MOV R158, R143 ;  /* 0x0000008f009e7202 */ /* 0x000fca0000000f00 */
[----:B------:R1:W1:Y:S01]  /*14f10*/  MUFU.EX2 R14, R0 ;  /* 0x00000000000e7308 */ /* 0x0002620000000800 */
[----:B------:R-:W-:Y:S02]  /*14f20*/  MOV R213, R212 ;  /* 0x000000d400d57202 */ /* 0x000fe40000000f00 */
[----:B------:R-:W-:Y:S01]  /*14f30*/  MOV R212, R157 ;  /* 0x0000009d00d47202 */ /* 0x000fe20000000f00 */
[----:B----4-:R-:W-:Y:S01]  /*14f40*/  IMAD.MOV.U32 R157, RZ, RZ, R142 ;  /* 0x000000ffff9d7224 */ /* 0x010fe200078e008e */
[----:B------:R-:W-:Y:S01]  /*14f50*/  MOV R210, R140 ;  /* 0x0000008c00d27202 */ /* 0x000fe20000000f00 */
[----:B------:R-:W-:Y:S02]  /*14f60*/  IMAD.MOV.U32 R204, RZ, RZ, R156 ;  /* 0x000000ffffcc7224 */ /* 0x000fe400078e009c */
[----:B------:R4:W2:Y:S01]  /*14f70*/  MUFU.EX2 R18, R3 ;  /* 0x0000000300127308 */ /* 0x0008a20000000800 */
[----:B------:R-:W-:Y:S01]  /*14f80*/  MOV R243, R158 ;  /* 0x0000009e00f37202 */ /* 0x000fe20000000f00 */
[----:B-1----:R-:W-:-:S02]  /*14f90*/  FFMA.FTZ R0, R89, c[0x0][0x23c], -R2 ;  /* 0x00008f0059007a23 */ /* 0x002fc40000010802 */
[----:B------:R-:W-:-:S04]  /*14fa0*/  FFMA.FTZ R2, R90, c[0x0][0x23c], -R2 ;  /* 0x00008f005a027a23 */ /* 0x000fc80000010802 */
[----:B------:R-:W-:Y:S01]  /*14fb0*/  MUFU.EX2 R13, R0 ;  /* 0x00000000000d7308 */ /* 0x000fe20000000800 */
[----:B------:R-:W-:Y:S01]  /*14fc0*/  MOV R156, R141 ;  /* 0x0000008d009c7202 */ /* 0x000fe20000000f00 */
[----:B------:R-:W-:Y:S01]  /*14fd0*/  IMAD.MOV.U32 R239, RZ, RZ, R157 ;  /* 0x000000ffffef7224 */ /* 0x000fe200078e009d */
[----:B------:R-:W-:Y:S01]  /*14fe0*/  MOV R208, R210 ;  /* 0x000000d200d07202 */ /* 0x000fe20000000f00 */
[----:B------:R-:W1:Y:S04]  /*14ff0*/  LDSM.16.MT88.4 R140, [R218+0x9c00] ;  /* 0x009c0000da8c783b */ /* 0x000e680000004200 */
[----:B------:R4:W1:Y:S01]  /*15000*/  MUFU.EX2 R12, R2 ;  /* 0x00000002000c7308 */ /* 0x0008620000000800 */
[----:B------:R-:W-:Y:S02]  /*15010*/  MOV R91, R243 ;  /* 0x000000f3005b7202 */ /* 0x000fe40000000f00 */
[----:B------:R-:W-:-:S02]  /*15020*/  MOV R237, R156 ;  /* 0x0000009c00ed7202 */ /* 0x000fc40000000f00 */
[----:B------:R-:W-:Y:S02]  /*15030*/  MOV R210, R159 ;  /* 0x0000009f00d27202 */ /* 0x000fe40000000f00 */
[----:B--2---:R-:W-:Y:S01]  /*15040*/  F2FP.PACK_AB R92, R35, R34 ;  /* 0x00000022235c723e */ /* 0x004fe200000000ff */
[----:B------:R-:W2:Y:S01]  /*15050*/  LDSM.16.MT88.4 R156, [R216+0xac00] ;  /* 0x00ac0000d89c783b */ /* 0x000ea20000004200 */
[----:B---3--:R-:W-:Y:S02]  /*15060*/  F2FP.PACK_AB R93, R22, R23 ;  /* 0x00000017165d723e */ /* 0x008fe400000000ff */
[----:B------:R-:W-:Y:S02]  /*15070*/  F2FP.PACK_AB R94, R32, R33 ;  /* 0x00000021205e723e */ /* 0x000fe400000000ff */
[----:B------:R-:W-:Y:S02]  /*15080*/  F2FP.PACK_AB R95, R20, R21 ;  /* 0x00000015145f723e */ /* 0x000fe400000000ff */
[----:B------:R-:W-:-:S02]  /*15090*/  MOV R247, R239 ;  /* 0x000000ef00f77202 */ /* 0x000fc40000000f00 */
[----:B------:R-:W-:Y:S02]  /*150a0*/  MOV R252, R91 ;  /* 0x0000005b00fc7202 */ /* 0x000fe40000000f00 */
[----:B------:R-:W-:Y:S02]  /*150b0*/  MOV R236, R237 ;  /* 0x000000ed00ec7202 */ /* 0x000fe40000000f00 */
[----:B------:R-:W-:Y:S01]  /*150c0*/  MOV R251, R210 ;  /* 0x000000d200fb7202 */ /* 0x000fe20000000f00 */
[----:B------:R-:W-:Y:S01]  /*150d0*/  IMAD.MOV.U32 R239, RZ, RZ, R172 ;  /* 0x000000ffffef7224 */ /* 0x000fe200078e00ac */
[----:B------:R-:W-:Y:S02]  /*150e0*/  MOV R237, R173 ;  /* 0x000000ad00ed7202 */ /* 0x000fe40000000f00 */
[----:B------:R-:W-:Y:S01]  /*150f0*/  MOV R243, R174 ;  /* 0x000000ae00f37202 */ /* 0x000fe20000000f00 */
[----:B------:R-:W-:Y:S01]  /*15100*/  HMMA.16816.F32 R88, R92, R4, R96 ;  /* 0x000000045c58723c */ /* 0x000fe20000001860 */
[----:B------:R-:W-:Y:S01]  /*15110*/  MOV R210, R175 ;  /* 0x000000af00d27202 */ /* 0x000fe20000000f00 */
[----:B------:R-:W-:Y:S01]  /*15120*/  FFMA.FTZ R11, R247, R11, R252 ;  /* 0x0000000bf70b7223 */ /* 0x000fe200000100fc */
[----:B------:R-:W-:Y:S01]  /*15130*/  MOV R206, R219 ;  /* 0x000000db00ce7202 */ /* 0x000fe20000000f00 */
[----:B----4-:R-:W-:Y:S01]  /*15140*/  FFMA.FTZ R3, R236, R10, R251 ;  /* 0x0000000aec037223 */ /* 0x010fe200000100fb */
[----:B------:R-:W3:Y:S01]  /*15150*/  LDSM.16.MT88.4 R172, [R218+0xac00] ;  /* 0x00ac0000daac783b */ /* 0x000ee20000004200 */
[----:B------:R-:W-:Y:S01]  /*15160*/  FFMA.FTZ R2, R239, R101, R237 ;  /* 0x00000065ef027223 */ /* 0x000fe200000100ed */
[----:B------:R-:W-:-:S02]  /*15170*/  F2FP.PACK_AB R96, R16, R19 ;  /* 0x000000131060723e */ /* 0x000fc400000000ff */
[----:B------:R-:W-:Y:S02]  /*15180*/  F2FP.PACK_AB R97, R14, R15 ;  /* 0x0000000f0e61723e */ /* 0x000fe400000000ff */
[----:B------:R-:W-:Y:S02]  /*15190*/  F2FP.PACK_AB R98, R17, R18 ;  /* 0x000000121162723e */ /* 0x000fe400000000ff */
[----:B-1----:R-:W-:Y:S01]  /*151a0*/  F2FP.PACK_AB R99, R12, R13 ;  /* 0x0000000d0c63723e */ /* 0x002fe200000000ff */
[----:B------:R-:W-:Y:S01]  /*151b0*/  FFMA.FTZ R0, R208, R100, R243 ;  /* 0x00000064d0007223 */ /* 0x000fe200000100f3 */
[C---:B------:R-:W-:Y:S01]  /*151c0*/  HMMA.16816.F32 R116, R92.reuse, R124, R116 ;  /* 0x0000007c5c74723c */ /* 0x040fe20000001874 */
[----:B------:R-:W-:Y:S01]  /*151d0*/  FADD.FTZ R11, R210, R11 ;  /* 0x0000000bd20b7221 */ /* 0x000fe20000010000 */
[----:B------:R1:W5:Y:S01]  /*151e0*/  LDL.LU R219, [R1+0x74] ;  /* 0x0000740001db7983 */ /* 0x0003620000300800 */
[----:B------:R-:W-:Y:S02]  /*151f0*/  FADD.FTZ R10, R213, R3 ;  /* 0x00000003d50a7221 */ /* 0x000fe40000010000 */
[----:B------:R-:W-:Y:S01]  /*15200*/  FADD.FTZ R9, R214, R2 ;  /* 0x00000002d6097221 */ /* 0x000fe20000010000 */
[----:B------:R1:W5:Y:S01]  /*15210*/  LDL.LU R217, [R1+0x70] ;  /* 0x0000700001d97983 */ /* 0x0003620000300800 */
        /* <DEDUP_REMOVED lines=61> */
[----:B------:R-:W-:Y:S01]  /*155f0*/  FADD.FTZ R0, R20, R0 ;  /* 0x0000000014007221 */ /* 0x000fe20000010000 */
[C---:B------:R-:W-:Y:S02]  /*15600*/  HMMA.16816.F32 R132, R92.reuse, R140, R176 ;  /* 0x0000008c5c84723c */ /* 0x040fe400000018b0 */
[----:B------:R1:W-:Y:S04]  /*15610*/  STL [R1+0x20], R3 ;  /* 0x0000200301007387 */ /* 0x0003e80000100800 */
[----:B------:R1:W-:Y:S02]  /*15620*/  STL [R1+0x1c], R2 ;  /* 0x00001c0201007387 */ /* 0x0003e40000100800 */
[C---:B------:R-:W-:Y:S02]  /*15630*/  HMMA.16816.F32 R136, R92.reuse, R142, R136 ;  /* 0x0000008e5c88723c */ /* 0x040fe40000001888 */
[----:B------:R1:W-:Y:S04]  /*15640*/  STL [R1], R240 ;  /* 0x000000f001007387 */ /* 0x0003e80000100800 */
[----:B------:R1:W-:Y:S02]  /*15650*/  STL [R1+0x24], R0 ;  /* 0x0000240001007387 */ /* 0x0003e40000100800 */
[C---:B--2---:R-:W-:Y:S08]  /*15660*/  HMMA.16816.F32 R148, R92.reuse, R156, R148 ;  /* 0x0000009c5c94723c */ /* 0x044ff00000001894 */
[C---:B------:R-:W-:Y:S08]  /*15670*/  HMMA.16816.F32 R152, R92.reuse, R158, R152 ;  /* 0x0000009e5c98723c */ /* 0x040ff00000001898 */
[C---:B---3--:R-:W-:Y:S08]  /*15680*/  HMMA.16816.F32 R164, R92.reuse, R172, R164 ;  /* 0x000000ac5ca4723c */ /* 0x048ff000000018a4 */
        /* <DEDUP_REMOVED lines=13> */
.L_x_1001:
[----:B-1----:R-:W2:Y:S04]  /*15760*/  LDL R2, [R1+0x30] ;  /* 0x0000300001027983 */ /* 0x002ea80000100800 */
[----:B------:R-:W2:Y:S02]  /*15770*/  LDL R0, [R1] ;  /* 0x0000000001007983 */ /* 0x000ea40000100800 */
        /* <DEDUP_REMOVED lines=18> */
.L_x_1011:
[----:B------:R-:W2:Y:S04]  /*158a0*/  LDL.LU R2, [R1] ;  /* 0x0000000001027983 */ /* 0x000ea80000300800 */
[----:B------:R-:W3:Y:S04]  /*158b0*/  LDL.64 R12, [R1+0x48] ;  /* 0x00004800010c7983 */ /* 0x000ee80000100a00 */
[----:B------:R-:W4:Y:S04]  /*158c0*/  LDL.64 R204, [R1+0x40] ;  /* 0x0000400001cc7983 */ /* 0x000f280000100a00 */
[----:B------:R1:W-:Y:S04]  /*158d0*/  @P6 STS [R223+0x6000], RZ ;  /* 0x006000ffdf006388 */ /* 0x0003e80000000800 */
[----:B------:R1:W-:Y:S04]  /*158e0*/  @P6 STS [R223+0x6004], RZ ;  /* 0x006004ffdf006388 */ /* 0x0003e80000000800 */
[----:B------:R1:W-:Y:S01]  /*158f0*/  @P6 STS.64 [R223+0x6008], RZ ;  /* 0x006008ffdf006388 */ /* 0x0003e20000000a00 */
[----:B--2---:R-:W-:Y:S04]  /*15900*/  IADD3 R0, R2, -0x2, RZ ;  /* 0xfffffffe02007810 */ /* 0x004fe80007ffe0ff */
[----:B------:R-:W-:Y:S01]  /*15910*/  SHF.R.S32.HI R2, RZ, 0x1f, R0 ;  /* 0x0000001fff027819 */ /* 0x000fe20000011400 */
[----:B------:R-:W-:Y:S04]  /*15920*/  IMAD.WIDE.U32 R4, R0, c[0x0][0x198], RZ ;  /* 0x0000660000047a25 */ /* 0x000fe800078e00ff */
[----:B------:R-:W-:Y:S04]  /*15930*/  IMAD R2, R2, c[0x0][0x198], RZ ;  /* 0x0000660002027a24 */ /* 0x000fe800078e02ff */
[----:B------:R-:W-:Y:S01]  /*15940*/  IMAD R2, R0, c[0x0][0x19c], R2 ;  /* 0x0000670000027a24 */ /* 0x000fe200078e0202 */
[----:B---3--:R-:W-:Y:S03]  /*15950*/  LEA R0, P0, R4, R12, 0x6 ;  /* 0x0000000c04007211 */ /* 0x008fe600078030ff */
[----:B------:R-:W-:Y:S01]  /*15960*/  IMAD.IADD R5, R5, 0x1, R2 ;  /* 0x0000000105057824 */ /* 0x000fe200078e0202 */
[C---:B------:R-:W-:Y:S02]  /*15970*/  @!P6 LEA R16, P1, R0.reuse, c[0x0][0x168], 0x1 ;  /* 0x00005a000010ea11 */ /* 0x040fe400078208ff */
[----:B------:R-:W-:Y:S02]  /*15980*/  @!P4 LEA R10, P2, R0, c[0x0][0x168], 0x1 ;  /* 0x00005a00000aca11 */ /* 0x000fe400078408ff */
[----:B----4-:R-:W-:Y:S02]  /*15990*/  LEA.HI.X R4, R4, R205, R5, 0x6, P0 ;  /* 0x000000cd04047211 */ /* 0x010fe400000f3405 */
[C---:B------:R-:W-:Y:S02]  /*159a0*/  @!P5 LEA R12, P0, R0.reuse, c[0x0][0x168], 0x1 ;  /* 0x00005a00000cda11 */ /* 0x040fe400078008ff */
[C-C-:B------:R-:W-:Y:S02]  /*159b0*/  @!P6 LEA.HI.X R17, R0.reuse, c[0x0][0x16c], R4.reuse, 0x1, P1 ;  /* 0x00005b000011ea11 */ /* 0x140fe400008f0c04 */
[C-C-:B------:R-:W-:Y:S02]  /*159c0*/  @!P5 LEA.HI.X R13, R0.reuse, c[0x0][0x16c], R4.reuse, 0x1, P0 ;  /* 0x00005b00000dda11 */ /* 0x140fe400000f0c04 */
[C---:B------:R-:W-:Y:S01]  /*159d0*/  @!P4 LEA.HI.X R11, R0.reuse, c[0x0][0x16c], R4, 0x1, P2 ;  /* 0x00005b00000bca11 */ /* 0x040fe200010f0c04 */
[----:B------:R-:W-:Y:S01]  /*159e0*/  @!PT LDS RZ, [RZ] ;  /* 0x00000000fffff984 */ /* 0x000fe20000000800 */
[----:B------:R-:W-:Y:S01]  /*159f0*/  @!PT LDS RZ, [RZ] ;  /* 0x00000000fffff984 */ /* 0x000fe20000000800 */
[----:B------:R-:W-:Y:S01]  /*15a00*/  @!PT LDS RZ, [RZ] ;  /* 0x00000000fffff984 */ /* 0x000fe20000000800 */
[----:B------:R1:W-:Y:S01]  /*15a10*/  @!P6 LDGSTS.E.BYPASS.LTC128B.128 [R223+0x6000], [R16.64] ;  /* 0x0600000010dfefae */ /* 0x0003e2000b901d4c */
[----:B------:R-:W-:Y:S03]  /*15a20*/  IADD3 R2, P3, R0, UR10, RZ ;  /* 0x0000000a00027c10 */ /* 0x000fe6000ff7e0ff */
        /* <DEDUP_REMOVED lines=34> */
.L_x_1009:
[----:B------:R-:W2:Y:S01]  /*15c50*/  LDL R0, [R1] ;  /* 0x0000000001007983 */ /* 0x000ea20000100800 */
[----:B------:R-:W-:Y:S04]  /*15c60*/  DEPBAR.LE SB0, 0x0 ;  /* 0x000080000000791a */ /* 0x000fe80000000000 */
[----:B------:R-:W3:Y:S06]  /*15c70*/  LDL.64 R4, [R1+0x28] ;  /* 0x0000280001047983 */ /* 0x000eec0000100a00 */
[----:B------:R-:W-:Y:S08]  /*15c80*/  BAR.SYNC.DEFER_BLOCKING 0x0 ;  /* 0x0000000000007b1d */ /* 0x000ff00000010000 */
[----:B------:R-:W-:Y:S06]  /*15c90*/  @P6 STS.64 [R223+0x9008], RZ ;  /* 0x009008ffdf006388 */ /* 0x000fec0000000a00 */
[----:B------:R-:W-:Y:S04]  /*15ca0*/  @P6 STS [R223+0x9000], RZ ;  /* 0x009000ffdf006388 */ /* 0x000fe80000000800 */
[----:B------:R-:W-:Y:S01]  /*15cb0*/  @P6 STS [R223+0x9004], RZ ;  /* 0x009004ffdf006388 */ /* 0x000fe20000000800 */
[----:B--2---:R-:W-:Y:S04]  /*15cc0*/  IADD3 R237, R0, -0x1, RZ ;  /* 0xffffffff00ed7810 */ /* 0x004fe80007ffe0ff */
[----:B------:R-:W-:Y:S01]  /*15cd0*/  SHF.R.S32.HI R2, RZ, 0x1f, R237 ;  /* 0x0000001fff027819 */ /* 0x000fe200000114ed */
[C---:B------:R-:W-:Y:S02]  /*15ce0*/  IMAD R0, R237.reuse, UR6, RZ ;  /* 0x00000006ed007c24 */ /* 0x040fe4000f8e02ff */
[----:B---3--:R-:W-:Y:S04]  /*15cf0*/  IMAD.WIDE.U32 R4, R237, UR14, R4 ;  /* 0x0000000eed047c25 */ /* 0x008fe8000f8e0004 */
[----:B------:R-:W-:Y:S01]  /*15d00*/  IMAD R2, R2, UR14, R0 ;  /* 0x0000000e02027c24 */ /* 0x000fe2000f8e0200 */
[C---:B------:R-:W-:Y:S02]  /*15d10*/  @!P6 LEA R16, P1, R4.reuse, c[0x0][0x170], 0x1 ;  /* 0x00005c000410ea11 */ /* 0x040fe400078208ff */
[C---:B------:R-:W-:Y:S02]  /*15d20*/  @!P5 LEA R12, P0, R4.reuse, c[0x0][0x170], 0x1 ;  /* 0x00005c00040cda11 */ /* 0x040fe400078008ff */
[----:B------:R-:W-:Y:S02]  /*15d30*/  IADD3 R2, R5, R2, RZ ;  /* 0x0000000205027210 */ /* 0x000fe40007ffe0ff */
        /* <DEDUP_REMOVED lines=8> */
[----:B------:R-:W-:Y:S04]  /*15dc0*/  IADD3 R0, P3, R4, UR15, RZ ;  /* 0x0000000f04007c10 */ /* 0x000fe8000ff7e0ff */
        /* <DEDUP_REMOVED lines=32> */
[----:B-----5:R-:W-:Y:S08]  /*15fd0*/  LDSM.16.M88.4 R64, [R220] ;  /* 0x00000000dc40783b */ /* 0x020ff00000000200 */
[----:B-1----:R-:W4:Y:S08]  /*15fe0*/  LDSM.16.M88.4 R16, [R217+0x6000] ;  /* 0x00600000d910783b */ /* 0x002f300000000200 */
        /* <DEDUP_REMOVED lines=26> */
[C---:B------:R-:W-:Y:S08]  /*16190*/  HMMA.16816.F32 R48, R64.reuse, R50, RZ ;  /* 0x000000324030723c */ /* 0x040ff000000018ff */
        /* <DEDUP_REMOVED lines=25> */
[----:B------:R-:W3:Y:S07]  /*16330*/  LDSM.16.M88.4 R176, [R219+0x7400] ;  /* 0x00740000dbb0783b */ /* 0x000eee0000000200 */
[-C--:B--2---:R-:W-:Y:S01]  /*16340*/  HMMA.16816.F32 R4, R108, R180.reuse, R4 ;  /* 0x000000b46c04723c */ /* 0x084fe20000001804 */
[----:B------:R-:W-:Y:S07]  /*16350*/  LDSM.16.M88.4 R196, [R217+0x8800] ;  /* 0x00880000d9c4783b */ /* 0x000fee0000000200 */
        /* <DEDUP_REMOVED lines=14> */
[-C--:B----4-:R-:W-:Y:S08]  /*16440*/  HMMA.16816.F32 R52, R108, R184.reuse, R52 ;  /* 0x000000b86c34723c */ /* 0x090ff00000001834 */
[C---:B------:R-:W-:Y:S08]  /*16450*/  HMMA.16816.F32 R56, R200.reuse, R184, R56 ;  /* 0x000000b8c838723c */ /* 0x040ff00000001838 */
[-C--:B------:R-:W-:Y:S01]  /*16460*/  HMMA.16816.F32 R60, R200, R186.reuse, R60 ;  /* 0x000000bac83c723c */ /* 0x080fe2000000183c */
[----:B------:R-:W-:Y:S07]  /*16470*/  LDSM.16.M88.4 R200, [R217+0x8c00] ;  /* 0x008c0000d9c8783b */ /* 0x000fee0000000200 */
[----:B------:R-:W-:Y:S01]  /*16480*/  HMMA.16816.F32 R64, R108, R186, R64 ;  /* 0x000000ba6c40723c */ /* 0x000fe20000001840 */
[----:B------:R-:W1:Y:S07]  /*16490*/  LDSM.16.M88.4 R108, [R219+0x7c00] ;  /* 0x007c0000db6c783b */ /* 0x000e6e0000000200 */
[-C--:B------:R-:W-:Y:S01]  /*164a0*/  HMMA.16816.F32 R4, R204, R208.reuse, R4 ;  /* 0x000000d0cc04723c */ /* 0x080fe20000001804 */
[----:B------:R-:W3:Y:S07]  /*164b0*/  LDSM.16.M88.4 R184, [R220+0x4000] ;  /* 0x00400000dcb8783b */ /* 0x000eee0000000200 */
        /* <DEDUP_REMOVED lines=35> */
[-C--:B--2---:R-:W-:Y:S08]  /*166f0*/  HMMA.16816.F32 R4, R180, R208.reuse, R4 ;  /* 0x000000d0b404723c */ /* 0x084ff00000001804 */
        /* <DEDUP_REMOVED lines=72> */
[----:B------:R-:W1:Y:S01]  /*16b80*/  MUFU.TANH R189, R23 ;  /* 0x0000001700bd7308 */ /* 0x000e620000002400 */
[----:B------:R-:W-:Y:S01]  /*16b90*/  HMMA.16816.F32 R64, R180, R6, R64 ;  /* 0x00000006b440723c */ /* 0x000fe20000001840 */
[----:B------:R-:W2:Y:S03]  /*16ba0*/  LDL R183, [R1+0x30] ;  /* 0x0000300001b77983 */ /* 0x000ea60000100800 */
        /* <DEDUP_REMOVED lines=8> */
[----:B------:R3:W2:Y:S01]  /*16c30*/  MUFU.TANH R103, R51 ;  /* 0x0000003300677308 */ /* 0x0006a20000002400 */
[----:B------:R-:W-:Y:S02]  /*16c40*/  FMUL.FTZ R41, R41, c[0x0][0x2ec] ;  /* 0x0000bb0029297a20 */ /* 0x000fe40000410000 */
[----:B------:R-:W-:Y:S02]  /*16c50*/  FMUL.FTZ R42, R42, c[0x0][0x2ec] ;  /* 0x0000bb002a2a7a20 */ /* 0x000fe40000410000 */
[----:B------:R-:W-:Y:S02]  /*16c60*/  FMUL.FTZ R64, R64, c[0x0][0x2ec] ;  /* 0x0000bb0040407a20 */ /* 0x000fe40000410000 */
[----:B------:R-:W-:Y:S02]  /*16c70*/  FMUL.FTZ R43, R43, c[0x0][0x2ec] ;  /* 0x0000bb002b2b7a20 */ /* 0x000fe40000410000 */
[----:B------:R-:W-:Y:S01]  /*16c80*/  FMUL.FTZ R44, R44, c[0x0][0x2ec] ;  /* 0x0000bb002c2c7a20 */ /* 0x000fe20000410000 */
[----:B------:R2:W2:Y:S01]  /*16c90*/  MUFU.TANH R236, R24 ;  /* 0x0000001800ec7308 */ /* 0x0004a20000002400 */
        /* <DEDUP_REMOVED lines=8> */
[----:B---3--:R-:W-:Y:S02]  /*16d20*/  FMUL.FTZ R51, R65, c[0x0][0x2ec] ;  /* 0x0000bb0041337a20 */ /* 0x008fe40000410000 */
        /* <DEDUP_REMOVED lines=35> */
[----:B------:R3:W1:Y:S01]  /*16f60*/  MUFU.TANH R101, R53 ;  /* 0x0000003500657308 */ /* 0x0006620000002400 */
[----:B--2---:R-:W-:Y:S09]  /*16f70*/  ISETP.GT.AND P0, PT, R237, R183, PT ;  /* 0x000000b7ed00720c */ /* 0x004ff20003f04270 */
[----:B------:R-:W2:Y:S10]  /*16f80*/  MUFU.TANH R54, R54 ;  /* 0x0000003600367308 */ /* 0x000eb40000002400 */
[----:B------:R-:W1:Y:S10]  /*16f90*/  MUFU.TANH R50, R50 ;  /* 0x0000003200327308 */ /* 0x000e740000002400 */
        /* <DEDUP_REMOVED lines=10> */
[----:B------:R3:W1:Y:S10]  /*17040*/  MUFU.TANH R52, R66 ;  /* 0x0000004200347308 */ /* 0x0006740000002400 */
[----:B------:R3:W1:Y:S02]  /*17050*/  MUFU.TANH R109, R67 ;  /* 0x00000043006d7308 */ /* 0x0006640000002400 */
[----:B-1234-:R-:W-:-:S05]  /*17060*/  @P0 BRA `(.L_x_1011) ;  /* 0xffffe83000000947 */ /* 0x01efca000383ffff */
.L_x_1010:
[----:B------:R-:W2:Y:S01]  /*17070*/  S2R R0, SR_TID.X ;  /* 0x0000000000007919 */ /* 0x000ea20000002100 */
[----:B------:R-:W-:Y:S02]  /*17080*/  IMAD.MOV.U32 R182, RZ, RZ, R206 ;  /* 0x000000ffffb67224 */ /* 0x000fe400078e00ce */
[----:B------:R-:W-:Y:S05]  /*17090*/  IMAD.MOV.U32 R181, RZ, RZ, R207 ;  /* 0x000000ffffb57224 */ /* 0x000fea00078e00cf */
[----:B------:R3:W-:Y:S04]  /*170a0*/  STL [R1+0x74], R219 ;  /* 0x000074db01007387 */ /* 0x0007e80000100800 */
[----:B------:R4:W-:Y:S01]  /*170b0*/  STL [R1+0x70], R217 ;  /* 0x000070d901007387 */ /* 0x0009e20000100800 */
[----:B--2---:R-:W-:Y:S05]  /*170c0*/  IMAD.SHL.U32 R0, R0, 0x2, RZ ;  /* 0x0000000200007824 */ /* 0x004fea00078e00ff */
[----:B------:R-:W-:Y:S05]  /*170d0*/  LOP3.LUT R0, R0, 0x6, RZ, 0xc0, !PT ;  /* 0x0000000600007812 */ /* 0x000fea00078ec0ff */
[----:B------:R-:W-:Y:S04]  /*170e0*/  IMAD R0, R237, 0x40, R0 ;  /* 0x00000040ed007824 */ /* 0x000fe800078e0200 */
[----:B------:R-:W-:Y:S01]  /*170f0*/  IMAD.IADD R4, R229, 0x1, -R0 ;  /* 0x00000001e5047824 */ /* 0x000fe200078e0a00 */
[----:B------:R-:W-:Y:S02]  /*17100*/  IADD3 R2, R230, -R0, RZ ;  /* 0x80000000e6027210 */ /* 0x000fe40007ffe0ff */
        /* <DEDUP_REMOVED lines=20> */
[----:B------:R1:W2:Y:S01]  /*17250*/  I2F R25, R2 ;  /* 0x0000000200197306 */ /* 0x0002a20000201400 */
[C---:B------:R-:W-:Y:S02]  /*17260*/  ISETP.GE.AND P3, PT, R0.reuse, R225, PT ;  /* 0x000000e10000720c */ /* 0x040fe40003f66270 */
[C---:B------:R-:W-:Y:S02]  /*17270*/  ISETP.GE.AND P2, PT, R0.reuse, R224, PT ;  /* 0x000000e00000720c */ /* 0x040fe40003f46270 */
        /* <DEDUP_REMOVED lines=13> */
[----:B------:R1:W-:Y:S04]  /*17350*/  I2F R53, R2 ;  /* 0x0000000200357306 */ /* 0x0003e80000201400 */
[----:B------:R-:W-:Y:S02]  /*17360*/  FSEL R61, R20, -INF , !P3 ;  /* 0xff800000143d7808 */ /* 0x000fe40005800000 */
[C---:B------:R-:W-:Y:S04]  /*17370*/  ISETP.GE.AND P3, PT, R16.reuse, R226, PT ;  /* 0x000000e21000720c */ /* 0x040fe80003f66270 */
[----:B------:R-:W-:Y:S02]  /*17380*/  ISETP.GE.OR P3, PT, R16, R234, !P3 ;  /* 0x000000ea1000720c */ /* 0x000fe40005f66670 */
[----:B-1----:R-:W-:Y:S02]  /*17390*/  IABS R2, R4 ;  /* 0x0000000400027213 */ /* 0x002fe40000000000 */
[C---:B------:R-:W-:Y:S02]  /*173a0*/  IADD3 R4, R230.reuse, -R15, RZ ;  /* 0x8000000fe6047210 */ /* 0x040fe40007ffe0ff */
[----:B------:R1:W2:Y:S02]  /*173b0*/  I2F R19, R2 ;  /* 0x0000000200137306 */ /* 0x0002a40000201400 */
[----:B-1----:R-:W-:Y:S01]  /*173c0*/  IABS R2, R4 ;  /* 0x0000000400027213 */ /* 0x002fe20000000000 */
[----:B--2---:R-:W-:Y:S02]  /*173d0*/  FFMA.FTZ R19, R19, -R222, R202 ;  /* 0x800000de13137223 */ /* 0x004fe400000100ca */
[----:B------:R-:W-:Y:S05]  /*173e0*/  IMAD.IADD R4, R229, 0x1, -R16 ;  /* 0x00000001e5047824 */ /* 0x000fea00078e0a10 */
[----:B------:R1:W2:Y:S02]  /*173f0*/  I2F R24, R2 ;  /* 0x0000000200187306 */ /* 0x0002a40000201400 */
[----:B-1----:R-:W-:Y:S01]  /*17400*/  IABS R2, R4 ;  /* 0x0000000400027213 */ /* 0x002fe20000000000 */
[----:B------:R-:W-:Y:S02]  /*17410*/  IMAD.IADD R4, R230, 0x1, -R14 ;  /* 0x00000001e6047824 */ /* 0x000fe400078e0a0e */
[----:B--2---:R-:W-:Y:S05]  /*17420*/  FFMA.FTZ R24, R24, -R222, R196 ;  /* 0x800000de18187223 */ /* 0x004fea00000100c4 */
[----:B------:R1:W2:Y:S01]  /*17430*/  I2F R21, R2 ;  /* 0x0000000200157306 */ /* 0x0002a20000201400 */
[----:B------:R-:W-:Y:S02]  /*17440*/  FSEL R60, R24, -INF , !P0 ;  /* 0xff800000183c7808 */ /* 0x000fe40004000000 */
[C---:B------:R-:W-:Y:S04]  /*17450*/  ISETP.GE.AND P0, PT, R13.reuse, R227, PT ;  /* 0x000000e30d00720c */ /* 0x040fe80003f06270 */
        /* <DEDUP_REMOVED lines=13> */
[----:B--2---:R-:W-:Y:S01]  /*17530*/  FFMA.FTZ R28, R28, -R222, R193 ;  /* 0x800000de1c1c7223 */ /* 0x004fe200000100c1 */
[----:B------:R-:W-:Y:S06]  /*17540*/  IADD3 R4, R229, -R14, RZ ;  /* 0x8000000ee5047210 */ /* 0x000fec0007ffe0ff */
[----:B------:R1:W2:Y:S02]  /*17550*/  I2F R26, R2 ;  /* 0x00000002001a7306 */ /* 0x0002a40000201400 */
[----:B-1----:R-:W-:Y:S01]  /*17560*/  IABS R2, R4 ;  /* 0x0000000400027213 */ /* 0x002fe20000000000 */
[----:B--2---:R-:W-:Y:S02]  /*17570*/  FFMA.FTZ R26, R26, -R222, R192 ;  /* 0x800000de1a1a7223 */ /* 0x004fe400000100c0 */
[----:B------:R-:W-:Y:S05]  /*17580*/  IMAD.IADD R4, R230, 0x1, -R12 ;  /* 0x00000001e6047824 */ /* 0x000fea00078e0a0c */
[----:B------:R1:W2:Y:S02]  /*17590*/  I2F R29, R2 ;  /* 0x00000002001d7306 */ /* 0x0002a40000201400 */
[----:B-1----:R-:W-:Y:S01]  /*175a0*/  IABS R2, R4 ;  /* 0x0000000400027213 */ /* 0x002fe20000000000 */
[----:B--2---:R-:W-:Y:S02]  /*175b0*/  FFMA.FTZ R29, R29, -R222, R194 ;  /* 0x800000de1d1d7223 */ /* 0x004fe400000100c2 */
[----:B------:R-:W-:Y:S05]  /*175c0*/  IMAD.IADD R4, R229, 0x1, -R13 ;  /* 0x00000001e5047824 */ /* 0x000fea00078e0a0d */
[----:B------:R1:W2:Y:S01]  /*175d0*/  I2F R30, R2 ;  /* 0x00000002001e7306 */ /* 0x0002a20000201400 */
[----:B------:R-:W-:Y:S02]  /*175e0*/  FSEL R55, R29, -INF , !P3 ;  /* 0xff8000001d377808 */ /* 0x000fe40005800000 */
[C---:B------:R-:W-:Y:S04]  /*175f0*/  ISETP.GE.AND P3, PT, R12.reuse, R226, PT ;  /* 0x000000e20c00720c */ /* 0x040fe80003f66270 */
[----:B------:R-:W-:Y:S02]  /*17600*/  ISETP.GE.OR P3, PT, R12, R234, !P3 ;  /* 0x000000ea0c00720c */ /* 0x000fe40005f66670 */
[----:B-1----:R-:W-:Y:S01]  /*17610*/  IABS R2, R4 ;  /* 0x0000000400027213 */ /* 0x002fe20000000000 */
[----:B--2---:R-:W-:Y:S02]  /*17620*/  FFMA.FTZ R30, R30, -R222, R191 ;  /* 0x800000de1e1e7223 */ /* 0x004fe400000100bf */
[----:B------:R-:W-:Y:S01]  /*17630*/  IMAD.IADD R4, R230, 0x1, -R11 ;  /* 0x00000001e6047824 */ /* 0x000fe200078e0a0b */
[----:B------:R1:W2:Y:S04]  /*17640*/  I2F R33, R2 ;  /* 0x0000000200217306 */ /* 0x0002a80000201400 */
[----:B-1----:R-:W-:Y:S01]  /*17650*/  IABS R2, R4 ;  /* 0x0000000400027213 */ /* 0x002fe20000000000 */
[----:B--2---:R-:W-:Y:S02]  /*17660*/  FFMA.FTZ R33, R33, -R222, R190 ;  /* 0x800000de21217223 */ /* 0x004fe400000100be */
[C---:B------:R-:W-:Y:S03]  /*17670*/  IMAD.IADD R4, R229.reuse, 0x1, -R12 ;  /* 0x00000001e5047824 */ /* 0x040fe600078e0a0c */
        /* <DEDUP_REMOVED lines=14> */
[--C-:B------:R-:W-:Y:S01]  /*17760*/  IMAD.IADD R4, R230, 0x1, -R9.reuse ;  /* 0x00000001e6047824 */ /* 0x100fe200078e0a09 */
        /* <DEDUP_REMOVED lines=22> */
[----:B------:R-:W-:Y:S03]  /*178d0*/  IMAD.IADD R4, R229, 0x1, -R8 ;  /* 0x00000001e5047824 */ /* 0x000fe600078e0a08 */
[----:B------:R1:W2:Y:S01]  /*178e0*/  I2F R49, R2 ;  /* 0x0000000200317306 */ /* 0x0002a20000201400 */
[----:B------:R-:W-:Y:S02]  /*178f0*/  FSEL R206, R46, -INF , !P3 ;  /* 0xff8000002ece7808 */ /* 0x000fe40005800000 */
[C---:B------:R-:W-:Y:S04]  /*17900*/  ISETP.GE.AND P3, PT, R8.reuse, R226, PT ;  /* 0x000000e20800720c */ /* 0x040fe80003f66270 */
[----:B------:R-:W-:Y:S02]  /*17910*/  ISETP.GE.OR P3, PT, R8, R234, !P3 ;  /* 0x000000ea0800720c */ /* 0x000fe40005f66670 */
[----:B-1----:R-:W-:Y:S01]  /*17920*/  IABS R2, R4 ;  /* 0x0000000400027213 */ /* 0x002fe20000000000 */
[----:B--2---:R-:W-:Y:S01]  /*17930*/  FFMA.FTZ R49, R49, -R222, R176 ;  /* 0x800000de31317223 */ /* 0x004fe200000100b0 */
[----:B------:R-:W-:Y:S02]  /*17940*/  IADD3 R4, R230, -R6, RZ ;  /* 0x80000006e6047210 */ /* 0x000fe40007ffe0ff */
        /* <DEDUP_REMOVED lines=20> */
[----:B--2---:R-:W-:Y:S01]  /*17a90*/  FFMA.FTZ R43, R43, -R222, R102 ;  /* 0x800000de2b2b7223 */ /* 0x004fe20000010066 */
[----:B------:R-:W-:Y:S02]  /*17aa0*/  IADD3 R4, R0, 0x31, RZ ;  /* 0x0000003100047810 */ /* 0x000fe40007ffe0ff */
[----:B------:R1:W2:Y:S02]  /*17ab0*/  I2F R41, R2 ;  /* 0x0000000200297306 */ /* 0x0002a40000201400 */
[----:B------:R-:W-:Y:S04]  /*17ac0*/  IADD3 R17, R230, -R4, RZ ;  /* 0x80000004e6117210 */ /* 0x000fe80007ffe0ff */
[----:B-1----:R-:W-:Y:S01]  /*17ad0*/  IABS R2, R17 ;  /* 0x0000001100027213 */ /* 0x002fe20000000000 */
[----:B--2---:R-:W-:Y:S02]  /*17ae0*/  FFMA.FTZ R41, R41, -R222, R103 ;  /* 0x800000de29297223 */ /* 0x004fe40000010067 */
[----:B------:R-:W-:Y:S01]  /*17af0*/  IMAD.IADD R17, R229, 0x1, -R5 ;  /* 0x00000001e5117824 */ /* 0x000fe200078e0a05 */
[----:B------:R1:W2:Y:S02]  /*17b00*/  I2F R38, R2 ;  /* 0x0000000200267306 */ /* 0x0002a40000201400 */
[----:B---3--:R-:W-:Y:S02]  /*17b10*/  FSEL R219, R41, -INF , !P3 ;  /* 0xff80000029db7808 */ /* 0x008fe40005800000 */
[----:B------:R-:W-:Y:S02]  /*17b20*/  IABS R17, R17 ;  /* 0x0000001100117213 */ /* 0x000fe40000000000 */
[C---:B------:R-:W-:Y:S04]  /*17b30*/  ISETP.GE.AND P3, PT, R5.reuse, R226, PT ;  /* 0x000000e20500720c */ /* 0x040fe80003f66270 */
[----:B------:R3:W3:Y:S01]  /*17b40*/  I2F R35, R17 ;  /* 0x0000001100237306 */ /* 0x0006e20000201400 */
[----:B------:R-:W-:Y:S02]  /*17b50*/  ISETP.GE.OR P3, PT, R5, R234, !P3 ;  /* 0x000000ea0500720c */ /* 0x000fe40005f66670 */
[----:B-1----:R-:W-:Y:S01]  /*17b60*/  IADD3 R2, R0, 0x38, RZ ;  /* 0x0000003800027810 */ /* 0x002fe20007ffe0ff */
[----:B--2---:R-:W-:Y:S01]  /*17b70*/  FFMA.FTZ R38, R38, -R222, R101 ;  /* 0x800000de26267223 */ /* 0x004fe20000010065 */
[----:B------:R-:W-:Y:S03]  /*17b80*/  IADD3 R0, R0, 0x39, RZ ;  /* 0x0000003900007810 */ /* 0x000fe60007ffe0ff */
[----:B------:R-:W-:Y:S05]  /*17b90*/  IMAD.IADD R18, R230, 0x1, -R2 ;  /* 0x00000001e6127824 */ /* 0x000fea00078e0a02 */
[----:B---3--:R-:W-:Y:S01]  /*17ba0*/  IABS R17, R18 ;  /* 0x0000001200117213 */ /* 0x008fe20000000000 */
[----:B------:R-:W-:Y:S02]  /*17bb0*/  FFMA.FTZ R35, R35, -R222, R54 ;  /* 0x800000de23237223 */ /* 0x000fe40000010036 */
[----:B------:R-:W-:Y:S01]  /*17bc0*/  IMAD.IADD R18, R229, 0x1, -R4 ;  /* 0x00000001e5127824 */ /* 0x000fe200078e0a04 */
[----:B------:R1:W2:Y:S02]  /*17bd0*/  I2F R32, R17 ;  /* 0x0000001100207306 */ /* 0x0002a40000201400 */
[----:B----4-:R-:W-:Y:S02]  /*17be0*/  FSEL R217, R35, -INF , !P3 ;  /* 0xff80000023d97808 */ /* 0x010fe40005800000 */
[C---:B------:R-:W-:Y:S04]  /*17bf0*/  ISETP.GE.AND P3, PT, R4.reuse, R226, PT ;  /* 0x000000e20400720c */ /* 0x040fe80003f66270 */
[----:B------:R-:W-:Y:S02]  /*17c00*/  ISETP.GE.OR P3, PT, R4, R234, !P3 ;  /* 0x000000ea0400720c */ /* 0x000fe40005f66670 */
[----:B-1----:R-:W-:Y:S01]  /*17c10*/  IABS R17, R18 ;  /* 0x0000001200117213 */ /* 0x002fe20000000000 */
[----:B--2---:R-:W-:Y:S01]  /*17c20*/  FFMA.FTZ R32, R32, -R222, R64 ;  /* 0x800000de20207223 */ /* 0x004fe20000010040 */
[----:B------:R-:W-:Y:S02]  /*17c30*/  FSEL R64, R26, -INF , !P0 ;  /* 0xff8000001a407808 */ /* 0x000fe40004000000 */
[----:B------:R-:W1:Y:S01]  /*17c40*/  I2F R27, R17 ;  /* 0x00000011001b7306 */ /* 0x000e620000201400 */
[----:B------:R-:W-:Y:S02]  /*17c50*/  IADD3 R18, R230, -R0, RZ ;  /* 0x80000000e6127210 */ /* 0x000fe40007ffe0ff */
[C---:B------:R-:W-:Y:S04]  /*17c60*/  ISETP.GE.AND P0, PT, R11.reuse, R227, PT ;  /* 0x000000e30b00720c */ /* 0x040fe80003f06270 */
[----:B------:R-:W-:Y:S04]  /*17c70*/  ISETP.GE.OR P0, PT, R11, R235, !P0 ;  /* 0x000000eb0b00720c */ /* 0x000fe80004706670 */
[----:B------:R-:W-:Y:S02]  /*17c80*/  FSEL R193, R34, -INF , !P0 ;  /* 0xff80000022c17808 */ /* 0x000fe40004000000 */
[C---:B------:R-:W-:Y:S04]  /*17c90*/  ISETP.GE.AND P0, PT, R9.reuse, R227, PT ;  /* 0x000000e30900720c */ /* 0x040fe80003f06270 */
[----:B------:R-:W-:Y:S04]  /*17ca0*/  ISETP.GE.OR P0, PT, R9, R235, !P0 ;  /* 0x000000eb0900720c */ /* 0x000fe80004706670 */
[----:B------:R-:W-:Y:S02]  /*17cb0*/  FSEL R204, R40, -INF , !P0 ;  /* 0xff80000028cc7808 */ /* 0x000fe40004000000 */
[C---:B------:R-:W-:Y:S01]  /*17cc0*/  ISETP.GE.AND P0, PT, R16.reuse, R224, PT ;  /* 0x000000e01000720c */ /* 0x040fe20003f06270 */
[----:B-1----:R-:W-:Y:S01]  /*17cd0*/  FFMA.FTZ R50, R27, -R222, R50 ;  /* 0x800000de1b327223 */ /* 0x002fe20000010032 */
[----:B------:R-:W-:Y:S01]  /*17ce0*/  IABS R17, R18 ;  /* 0x0000001200117213 */ /* 0x000fe20000000000 */
[----:B------:R-:W-:Y:S01]  /*17cf0*/  IMAD.IADD R18, R229, 0x1, -R2 ;  /* 0x00000001e5127824 */ /* 0x000fe200078e0a02 */
[----:B------:R-:W-:Y:S02]  /*17d00*/  ISETP.GE.OR P0, PT, R16, R232, !P0 ;  /* 0x000000e81000720c */ /* 0x000fe40004706670 */
[----:B------:R1:W2:Y:S02]  /*17d10*/  I2F R22, R17 ;  /* 0x0000001100167306 */ /* 0x0002a40000201400 */
[----:B-1----:R-:W-:Y:S01]  /*17d20*/  IABS R17, R18 ;  /* 0x0000001200117213 */ /* 0x002fe20000000000 */
[-C--:B------:R-:W-:Y:S01]  /*17d30*/  FFMA.FTZ R18, R53, -R222.reuse, R197 ;  /* 0x800000de35127223 */ /* 0x080fe200000100c5 */
[----:B------:R-:W-:Y:S01]  /*17d40*/  FSEL R53, R31, -INF , !P1 ;  /* 0xff8000001f357808 */ /* 0x000fe20004800000 */
[----:B--2---:R-:W-:Y:S01]  /*17d50*/  FFMA.FTZ R51, R22, -R222, R51 ;  /* 0x800000de16337223 */ /* 0x004fe20000010033 */
[----:B------:R-:W-:Y:S04]  /*17d60*/  ISETP.GE.AND P1, PT, R16, R227, PT ;  /* 0x000000e31000720c */ /* 0x000fe80003f26270 */
[----:B------:R-:W1:Y:S01]  /*17d70*/  I2F R17, R17 ;  /* 0x0000001100117306 */ /* 0x000e620000201400 */
[----:B------:R-:W-:Y:S01]  /*17d80*/  FSEL R62, R18, -INF , !P2 ;  /* 0xff800000123e7808 */ /* 0x000fe20005000000 */
[----:B------:R-:W-:Y:S01]  /*17d90*/  IMAD.IADD R18, R228, 0x1, -R16 ;  /* 0x00000001e4127824 */ /* 0x000fe200078e0a10 */
[----:B------:R-:W-:Y:S02]  /*17da0*/  ISETP.GE.OR P1, PT, R16, R235, !P1 ;  /* 0x000000eb1000720c */ /* 0x000fe40004f26670 */
[C---:B------:R-:W-:Y:S02]  /*17db0*/  ISETP.GE.AND P2, PT, R14.reuse, R227, PT ;  /* 0x000000e30e00720c */ /* 0x040fe40003f46270 */
[----:B------:R-:W-:Y:S02]  /*17dc0*/  FSEL R54, R19, -INF , !P1 ;  /* 0xff80000013367808 */ /* 0x000fe40004800000 */
[C---:B------:R-:W-:Y:S02]  /*17dd0*/  ISETP.GE.AND P1, PT, R15.reuse, R226, PT ;  /* 0x000000e20f00720c */ /* 0x040fe40003f26270 */
[----:B------:R-:W-:Y:S02]  /*17de0*/  ISETP.GE.OR P2, PT, R14, R235, !P2 ;  /* 0x000000eb0e00720c */ /* 0x000fe40005746670 */
[----:B------:R-:W-:Y:S02]  /*17df0*/  ISETP.GE.OR P1, PT, R15, R234, !P1 ;  /* 0x000000ea0f00720c */ /* 0x000fe40004f26670 */
[----:B------:R-:W-:Y:S02]  /*17e00*/  FSEL R58, R23, -INF , !P2 ;  /* 0xff800000173a7808 */ /* 0x000fe40005000000 */
[----:B------:R-:W-:Y:S02]  /*17e10*/  FSEL R56, R28, -INF , !P1 ;  /* 0xff8000001c387808 */ /* 0x000fe40004800000 */
[C---:B------:R-:W-:Y:S02]  /*17e20*/  ISETP.GE.AND P1, PT, R13.reuse, R226, PT ;  /* 0x000000e20d00720c */ /* 0x040fe40003f26270 */
[C---:B------:R-:W-:Y:S02]  /*17e30*/  ISETP.GE.AND P2, PT, R12.reuse, R227, PT ;  /* 0x000000e30c00720c */ /* 0x040fe40003f46270 */
[----:B------:R-:W-:Y:S01]  /*17e40*/  ISETP.GE.OR P1, PT, R13, R234, !P1 ;  /* 0x000000ea0d00720c */ /* 0x000fe20004f26670 */
[----:B-1----:R-:W-:Y:S01]  /*17e50*/  FFMA.FTZ R52, R17, -R222, R52 ;  /* 0x800000de11347223 */ /* 0x002fe20000010034 */
[----:B------:R-:W-:Y:S01]  /*17e60*/  ISETP.GE.OR P2, PT, R12, R235, !P2 ;  /* 0x000000eb0c00720c */ /* 0x000fe20005746670 */
[----:B------:R-:W-:Y:S01]  /*17e70*/  IMAD.IADD R17, R229, 0x1, -R0 ;  /* 0x00000001e5117824 */ /* 0x000fe200078e0a00 */
[----:B------:R-:W-:Y:S02]  /*17e80*/  FSEL R66, R33, -INF , !P1 ;  /* 0xff80000021427808 */ /* 0x000fe40004800000 */
[C---:B------:R-:W-:Y:S02]  /*17e90*/  ISETP.GE.AND P1, PT, R11.reuse, R226, PT ;  /* 0x000000e20b00720c */ /* 0x040fe40003f26270 */
[----:B------:R-:W-:Y:S02]  /*17ea0*/  IABS R17, R17 ;  /* 0x0000001100117213 */ /* 0x000fe40000000000 */
[----:B------:R-:W-:Y:S02]  /*17eb0*/  ISETP.GE.OR P1, PT, R11, R234, !P1 ;  /* 0x000000ea0b00720c */ /* 0x000fe40004f26670 */
[----:B------:R1:W-:Y:S01]  /*17ec0*/  I2F R27, R17 ;  /* 0x00000011001b7306 */ /* 0x0003e20000201400 */
[----:B------:R-:W-:Y:S02]  /*17ed0*/  FSEL R63, R30, -INF , !P2 ;  /* 0xff8000001e3f7808 */ /* 0x000fe40005000000 */
[----:B------:R-:W-:Y:S02]  /*17ee0*/  FSEL R194, R39, -INF , !P1 ;  /* 0xff80000027c27808 */ /* 0x000fe40004800000 */
[----:B------:R-:W-:Y:S02]  /*17ef0*/  ISETP.GE.AND P1, PT, R16, R225, PT ;  /* 0x000000e11000720c */ /* 0x000fe40003f26270 */
[----:B------:R-:W-:Y:S02]  /*17f00*/  ISETP.GE.AND P2, PT, R10, R227, PT ;  /* 0x000000e30a00720c */ /* 0x000fe40003f46270 */
[----:B------:R-:W-:Y:S02]  /*17f10*/  ISETP.GE.OR P1, PT, R16, R233, !P1 ;  /* 0x000000e91000720c */ /* 0x000fe40004f26670 */
[----:B------:R-:W-:Y:S04]  /*17f20*/  ISETP.GE.OR P2, PT, R10, R235, !P2 ;  /* 0x000000eb0a00720c */ /* 0x000fe80005746670 */
[----:B------:R-:W-:Y:S02]  /*17f30*/  FSEL R67, R37, -INF , !P2 ;  /* 0xff80000025437808 */ /* 0x000fe40005000000 */
[C---:B------:R-:W-:Y:S04]  /*17f40*/  ISETP.GE.AND P2, PT, R8.reuse, R227, PT ;  /* 0x000000e30800720c */ /* 0x040fe80003f46270 */
[----:B------:R-:W-:Y:S02]  /*17f50*/  ISETP.GE.OR P2, PT, R8, R235, !P2 ;  /* 0x000000eb0800720c */ /* 0x000fe40005746670 */
[----:B-1----:R-:W-:Y:S02]  /*17f60*/  IABS R17, R18 ;  /* 0x0000001200117213 */ /* 0x002fe40000000000 */
[----:B------:R-:W-:Y:S02]  /*17f70*/  IADD3 R18, R228, -R15, RZ ;  /* 0x8000000fe4127210 */ /* 0x000fe40007ffe0ff */
[----:B------:R1:W-:Y:S01]  /*17f80*/  I2F R28, R17 ;  /* 0x00000011001c7306 */ /* 0x0003e20000201400 */
[----:B------:R-:W-:Y:S02]  /*17f90*/  FSEL R205, R45, -INF , !P2 ;  /* 0xff8000002dcd7808 */ /* 0x000fe40005000000 */
[C---:B------:R-:W-:Y:S04]  /*17fa0*/  ISETP.GE.AND P2, PT, R7.reuse, R227, PT ;  /* 0x000000e30700720c */ /* 0x040fe80003f46270 */
[----:B------:R-:W-:Y:S04]  /*17fb0*/  ISETP.GE.OR P2, PT, R7, R235, !P2 ;  /* 0x000000eb0700720c */ /* 0x000fe80005746670 */
[----:B------:R-:W-:Y:S02]  /*17fc0*/  FSEL R208, R49, -INF , !P2 ;  /* 0xff80000031d07808 */ /* 0x000fe40005000000 */
[----:B------:R-:W-:Y:S02]  /*17fd0*/  ISETP.GE.AND P2, PT, R6, R227, PT ;  /* 0x000000e30600720c */ /* 0x000fe40003f46270 */
[----:B------:R-:W-:Y:S01]  /*17fe0*/  FSEL R49, R50, -INF , !P3 ;  /* 0xff80000032317808 */ /* 0x000fe20005800000 */
[----:B------:R-:W-:Y:S01]  /*17ff0*/  IMAD.MOV.U32 R50, RZ, RZ, R219 ;  /* 0x000000ffff327224 */ /* 0x000fe200078e00db */
[----:B------:R-:W-:Y:S02]  /*18000*/  ISETP.GE.OR P2, PT, R6, R235, !P2 ;  /* 0x000000eb0600720c */ /* 0x000fe40005746670 */
[----:B------:R-:W-:Y:S02]  /*18010*/  ISETP.GE.AND P3, PT, R2, R226, PT ;  /* 0x000000e20200720c */ /* 0x000fe40003f66270 */
[----:B------:R-:W-:Y:S02]  /*18020*/  FSEL R196, R47, -INF , !P2 ;  /* 0xff8000002fc47808 */ /* 0x000fe40005000000 */
[C---:B------:R-:W-:Y:S02]  /*18030*/  ISETP.GE.AND P2, PT, R5.reuse, R227, PT ;  /* 0x000000e30500720c */ /* 0x040fe40003f46270 */
[----:B-1----:R-:W-:Y:S01]  /*18040*/  IABS R17, R18 ;  /* 0x0000001200117213 */ /* 0x002fe20000000000 */
[----:B------:R-:W-:Y:S01]  /*18050*/  IMAD.IADD R18, R228, 0x1, -R14 ;  /* 0x00000001e4127824 */ /* 0x000fe200078e0a0e */
[----:B------:R-:W-:Y:S02]  /*18060*/  ISETP.GE.OR P3, PT, R2, R234, !P3 ;  /* 0x000000ea0200720c */ /* 0x000fe40005f66670 */
[----:B------:R1:W2:Y:S01]  /*18070*/  I2F R19, R17 ;  /* 0x0000001100137306 */ /* 0x0002a20000201400 */
[----:B------:R-:W-:Y:S02]  /*18080*/  ISETP.GE.OR P2, PT, R5, R235, !P2 ;  /* 0x000000eb0500720c */ /* 0x000fe40005746670 */
[----:B------:R-:W-:Y:S02]  /*18090*/  FSEL R197, R52, -INF , !P3 ;  /* 0xff80000034c57808 */ /* 0x000fe40005800000 */
[----:B------:R-:W-:Y:S02]  /*180a0*/  FSEL R200, R43, -INF , !P2 ;  /* 0xff8000002bc87808 */ /* 0x000fe40005000000 */
[C---:B------:R-:W-:Y:S02]  /*180b0*/  ISETP.GE.AND P2, PT, R4.reuse, R227, PT ;  /* 0x000000e30400720c */ /* 0x040fe40003f46270 */
[C---:B------:R-:W-:Y:S02]  /*180c0*/  ISETP.GE.AND P3, PT, R15.reuse, R225, PT ;  /* 0x000000e10f00720c */ /* 0x040fe40003f66270 */
[----:B------:R-:W-:Y:S02]  /*180d0*/  ISETP.GE.OR P2, PT, R4, R235, !P2 ;  /* 0x000000eb0400720c */ /* 0x000fe40005746670 */
[----:B------:R-:W-:Y:S02]  /*180e0*/  ISETP.GE.OR P3, PT, R15, R233, !P3 ;  /* 0x000000e90f00720c */ /* 0x000fe40005f66670 */
[----:B------:R-:W-:Y:S02]  /*180f0*/  FSEL R198, R38, -INF , !P2 ;  /* 0xff80000026c67808 */ /* 0x000fe40005000000 */
[C---:B------:R-:W-:Y:S04]  /*18100*/  ISETP.GE.AND P2, PT, R2.reuse, R227, PT ;  /* 0x000000e30200720c */ /* 0x040fe80003f46270 */
[----:B------:R-:W-:Y:S02]  /*18110*/  ISETP.GE.OR P2, PT, R2, R235, !P2 ;  /* 0x000000eb0200720c */ /* 0x000fe40005746670 */
[----:B-1----:R-:W-:Y:S01]  /*18120*/  IABS R17, R18 ;  /* 0x0000001200117213 */ /* 0x002fe20000000000 */
[----:B--2---:R-:W-:Y:S01]  /*18130*/  FFMA.FTZ R19, R19, -R222, R242 ;  /* 0x800000de13137223 */ /* 0x004fe200000100f2 */
[----:B------:R-:W-:Y:S01]  /*18140*/  FSEL R202, R32, -INF , !P2 ;  /* 0xff80000020ca7808 */ /* 0x000fe20005000000 */
[----:B------:R-:W-:Y:S01]  /*18150*/  IMAD.IADD R18, R228, 0x1, -R13 ;  /* 0x00000001e4127824 */ /* 0x000fe200078e0a0d */
[----:B------:R1:W-:Y:S01]  /*18160*/  I2F R23, R17 ;  /* 0x0000001100177306 */ /* 0x0003e20000201400 */
[C---:B------:R-:W-:Y:S02]  /*18170*/  ISETP.GE.AND P2, PT, R0.reuse, R227, PT ;  /* 0x000000e30000720c */ /* 0x040fe40003f46270 */
[----:B------:R-:W-:Y:S01]  /*18180*/  FSEL R33, R19, -INF , !P3 ;  /* 0xff80000013217808 */ /* 0x000fe20005800000 */
[----:B------:R-:W-:Y:S01]  /*18190*/  IMAD.MOV.U32 R242, RZ, RZ, R202 ;  /* 0x000000fffff27224 */ /* 0x000fe200078e00ca */
[C---:B------:R-:W-:Y:S02]  /*181a0*/  ISETP.GE.OR P2, PT, R0.reuse, R235, !P2 ;  /* 0x000000eb0000720c */ /* 0x040fe40005746670 */
[----:B------:R-:W-:Y:S02]  /*181b0*/  ISETP.GE.AND P3, PT, R13, R225, PT ;  /* 0x000000e10d00720c */ /* 0x000fe40003f66270 */
[----:B------:R-:W-:Y:S01]  /*181c0*/  FSEL R46, R51, -INF , !P2 ;  /* 0xff800000332e7808 */ /* 0x000fe20005000000 */
[----:B------:R-:W-:Y:S01]  /*181d0*/  IMAD.MOV.U32 R51, RZ, RZ, R198 ;  /* 0x000000ffff337224 */ /* 0x000fe200078e00c6 */
[C---:B------:R-:W-:Y:S02]  /*181e0*/  ISETP.GE.AND P2, PT, R0.reuse, R226, PT ;  /* 0x000000e20000720c */ /* 0x040fe40003f46270 */
[----:B------:R-:W-:Y:S02]  /*181f0*/  ISETP.GE.OR P3, PT, R13, R233, !P3 ;  /* 0x000000e90d00720c */ /* 0x000fe40005f66670 */
[----:B------:R-:W-:Y:S02]  /*18200*/  ISETP.GE.OR P2, PT, R0, R234, !P2 ;  /* 0x000000ea0000720c */ /* 0x000fe40005746670 */
[----:B-1----:R-:W-:Y:S01]  /*18210*/  IABS R17, R18 ;  /* 0x0000001200117213 */ /* 0x002fe20000000000 */
[----:B------:R-:W-:Y:S03]  /*18220*/  IMAD.IADD R18, R228, 0x1, -R12 ;  /* 0x00000001e4127824 */ /* 0x000fe600078e0a0c */
[----:B------:R1:W2:Y:S02]  /*18230*/  I2F R20, R17 ;  /* 0x0000001100147306 */ /* 0x0002a40000201400 */
[----:B-1----:R-:W-:Y:S01]  /*18240*/  IABS R17, R18 ;  /* 0x0000001200117213 */ /* 0x002fe20000000000 */
[----:B--2---:R-:W-:Y:S01]  /*18250*/  FFMA.FTZ R20, R20, -R222, R236 ;  /* 0x800000de14147223 */ /* 0x004fe200000100ec */
[----:B------:R-:W-:Y:S01]  /*18260*/  IADD3 R18, R228, -R11, RZ ;  /* 0x8000000be4127210 */ /* 0x000fe20007ffe0ff */
[----:B------:R-:W-:Y:S05]  /*18270*/  IMAD.MOV.U32 R236, RZ, RZ, R199 ;  /* 0x000000ffffec7224 */ /* 0x000fea00078e00c7 */
[----:B------:R1:W2:Y:S01]  /*18280*/  I2F R21, R17 ;  /* 0x0000001100157306 */ /* 0x0002a20000201400 */
[----:B------:R-:W-:Y:S02]  /*18290*/  FSEL R190, R20, -INF , !P3 ;  /* 0xff80000014be7808 */ /* 0x000fe40005800000 */
[C---:B------:R-:W-:Y:S04]  /*182a0*/  ISETP.GE.AND P3, PT, R14.reuse, R224, PT ;  /* 0x000000e00e00720c */ /* 0x040fe80003f66270 */
[----:B------:R-:W-:Y:S02]  /*182b0*/  ISETP.GE.OR P3, PT, R14, R232, !P3 ;  /* 0x000000e80e00720c */ /* 0x000fe40005f66670 */
[----:B-1----:R-:W-:Y:S01]  /*182c0*/  IABS R17, R18 ;  /* 0x0000001200117213 */ /* 0x002fe20000000000 */
[----:B------:R-:W-:Y:S02]  /*182d0*/  IMAD.IADD R18, R231, 0x1, -R16 ;  /* 0x00000001e7127824 */ /* 0x000fe400078e0a10 */
[----:B--2---:R-:W-:Y:S01]  /*182e0*/  FFMA.FTZ R21, R21, -R222, R214 ;  /* 0x800000de15157223 */ /* 0x004fe200000100d6 */
[----:B------:R-:W-:Y:S01]  /*182f0*/  MOV R214, R200 ;  /* 0x000000c800d67202 */ /* 0x000fe20000000f00 */
[----:B------:R-:W-:Y:S01]  /*18300*/  IMAD.MOV.U32 R16, RZ, RZ, R17 ;  /* 0x000000ffff107224 */ /* 0x000fe200078e0011 */
[----:B------:R-:W-:Y:S01]  /*18310*/  IABS R17, R18 ;  /* 0x0000001200117213 */ /* 0x000fe20000000000 */
[-C--:B------:R-:W-:Y:S02]  /*18320*/  FFMA.FTZ R18, R27, -R222.reuse, R109 ;  /* 0x800000de1b127223 */ /* 0x080fe4000001006d */
[----:B------:R1:W-:Y:S03]  /*18330*/  I2F R25, R16 ;  /* 0x0000001000197306 */ /* 0x0003e60000201400 */
[----:B------:R-:W-:Y:S01]  /*18340*/  FSEL R48, R18, -INF , !P2 ;  /* 0xff80000012307808 */ /* 0x000fe20005000000 */
[----:B------:R-:W-:Y:S01]  /*18350*/  FFMA.FTZ R18, R23, -R222, R241 ;  /* 0x800000de17127223 */ /* 0x000fe200000100f1 */
[C---:B------:R-:W-:Y:S01]  /*18360*/  ISETP.GE.AND P2, PT, R15.reuse, R224, PT ;  /* 0x000000e00f00720c */ /* 0x040fe20003f46270 */
[----:B------:R-:W-:Y:S03]  /*18370*/  IMAD.MOV.U32 R241, RZ, RZ, R197 ;  /* 0x000000fffff17224 */ /* 0x000fe600078e00c5 */
[----:B------:R-:W-:Y:S01]  /*18380*/  ISETP.GE.OR P2, PT, R15, R232, !P2 ;  /* 0x000000e80f00720c */ /* 0x000fe20005746670 */
[----:B------:R2:W3:Y:S01]  /*18390*/  I2F R36, R17 ;  /* 0x0000001100247306 */ /* 0x0004e20000201400 */
[----:B-1----:R-:W-:Y:S05]  /*183a0*/  IMAD.IADD R16, R228, 0x1, -R10 ;  /* 0x00000001e4107824 */ /* 0x002fea00078e0a0a */
[----:B------:R-:W-:Y:S04]  /*183b0*/  IABS R16, R16 ;  /* 0x0000001000107213 */ /* 0x000fe80000000000 */
[----:B------:R1:W4:Y:S01]  /*183c0*/  I2F R26, R16 ;  /* 0x00000010001a7306 */ /* 0x0003220000201400 */
[C---:B--2---:R-:W-:Y:S01]  /*183d0*/  IADD3 R17, R231.reuse, -R15, RZ ;  /* 0x8000000fe7117210 */ /* 0x044fe20007ffe0ff */
[-C--:B---3--:R-:W-:Y:S02]  /*183e0*/  FFMA.FTZ R19, R36, -R222.reuse, R250 ;  /* 0x800000de24137223 */ /* 0x088fe400000100fa */
[----:B------:R-:W-:Y:S01]  /*183f0*/  LDSM.16.MT88.4 R36, [R218+0x9000] ;  /* 0x00900000da24783b */ /* 0x000fe20000004200 */
[----:B-1----:R-:W-:Y:S01]  /*18400*/  IABS R16, R17 ;  /* 0x0000001100107213 */ /* 0x002fe20000000000 */
[C---:B------:R-:W-:Y:S04]  /*18410*/  IMAD.IADD R17, R228.reuse, 0x1, -R9 ;  /* 0x00000001e4117824 */ /* 0x040fe800078e0a09 */
[----:B------:R1:W2:Y:S02]  /*18420*/  I2F R22, R16 ;  /* 0x0000001000167306 */ /* 0x0002a40000201400 */
[----:B-1----:R-:W-:Y:S01]  /*18430*/  IABS R16, R17 ;  /* 0x0000001100107213 */ /* 0x002fe20000000000 */
[C---:B------:R-:W-:Y:S07]  /*18440*/  IMAD.IADD R17, R231.reuse, 0x1, -R14 ;  /* 0x00000001e7117824 */ /* 0x040fee00078e0a0e */
[----:B------:R1:W3:Y:S02]  /*18450*/  I2F R24, R16 ;  /* 0x0000001000187306 */ /* 0x0002e40000201400 */
[----:B-1----:R-:W-:Y:S01]  /*18460*/  IABS R16, R17 ;  /* 0x0000001100107213 */ /* 0x002fe20000000000 */
[C---:B------:R-:W-:Y:S07]  /*18470*/  IMAD.IADD R17, R228.reuse, 0x1, -R8 ;  /* 0x00000001e4117824 */ /* 0x040fee00078e0a08 */
[----:B------:R1:W-:Y:S02]  /*18480*/  I2F R30, R16 ;  /* 0x00000010001e7306 */ /* 0x0003e40000201400 */
[----:B-1----:R-:W-:Y:S02]  /*18490*/  IABS R16, R17 ;  /* 0x0000001100107213 */ /* 0x002fe40000000000 */
[C---:B------:R-:W-:Y:S06]  /*184a0*/  IADD3 R17, R231.reuse, -R13, RZ ;  /* 0x8000000de7117210 */ /* 0x040fec0007ffe0ff */
[----:B------:R1:W-:Y:S02]  /*184b0*/  I2F R31, R16 ;  /* 0x00000010001f7306 */ /* 0x0003e40000201400 */
[----:B-1----:R-:W-:Y:S01]  /*184c0*/  IABS R16, R17 ;  /* 0x0000001100107213 */ /* 0x002fe20000000000 */
[----:B------:R-:W-:Y:S07]  /*184d0*/  IMAD.IADD R17, R228, 0x1, -R7 ;  /* 0x00000001e4117824 */ /* 0x000fee00078e0a07 */
[----:B------:R1:W1:Y:S02]  /*184e0*/  I2F R29, R16 ;  /* 0x00000010001d7306 */ /* 0x0002640000201400 */
[----:B-1----:R-:W-:Y:S01]  /*184f0*/  IABS R16, R17 ;  /* 0x0000001100107213 */ /* 0x002fe20000000000 */
[----:B------:R-:W-:Y:S02]  /*18500*/  FFMA.FTZ R17, R28, -R222, R244 ;  /* 0x800000de1c117223 */ /* 0x000fe400000100f4 */
[----:B------:R-:W-:Y:S01]  /*18510*/  IMAD.MOV.U32 R244, RZ, RZ, R196 ;  /* 0x000000fffff47224 */ /* 0x000fe200078e00c4 */
[----:B------:R-:W-:Y:S01]  /*18520*/  MOV R15, R16 ;  /* 0x00000010000f7202 */ /* 0x000fe20000000f00 */
[----:B------:R-:W-:Y:S01]  /*18530*/  IMAD.IADD R16, R231, 0x1, -R12 ;  /* 0x00000001e7107824 */ /* 0x000fe200078e0a0c */
[----:B------:R-:W-:Y:S01]  /*18540*/  FSEL R34, R17, -INF , !P1 ;  /* 0xff80000011227808 */ /* 0x000fe20004800000 */
[-C--:B----4-:R-:W-:Y:S01]  /*18550*/  FFMA.FTZ R17, R26, -R222.reuse, R238 ;  /* 0x800000de1a117223 */ /* 0x090fe200000100ee */
[----:B------:R1:W-:Y:S01]  /*18560*/  I2F R28, R15 ;  /* 0x0000000f001c7306 */ /* 0x0003e20000201400 */
[C---:B------:R-:W-:Y:S04]  /*18570*/  ISETP.GE.AND P1, PT, R14.reuse, R225, PT ;  /* 0x000000e10e00720c */ /* 0x040fe80003f26270 */
[----:B------:R-:W-:Y:S04]  /*18580*/  ISETP.GE.OR P1, PT, R14, R233, !P1 ;  /* 0x000000e90e00720c */ /* 0x000fe80004f26670 */
[----:B------:R-:W-:Y:S01]  /*18590*/  FSEL R32, R18, -INF , !P1 ;  /* 0xff80000012207808 */ /* 0x000fe20004800000 */
[----:B--2---:R-:W-:Y:S01]  /*185a0*/  FFMA.FTZ R18, R22, -R222, R249 ;  /* 0x800000de16127223 */ /* 0x004fe200000100f9 */
[C---:B------:R-:W-:Y:S04]  /*185b0*/  ISETP.GE.AND P1, PT, R12.reuse, R225, PT ;  /* 0x000000e10c00720c */ /* 0x040fe80003f26270 */
[----:B------:R-:W-:Y:S04]  /*185c0*/  ISETP.GE.OR P1, PT, R12, R233, !P1 ;  /* 0x000000e90c00720c */ /* 0x000fe80004f26670 */
[----:B------:R-:W-:Y:S02]  /*185d0*/  FSEL R189, R21, -INF , !P1 ;  /* 0xff80000015bd7808 */ /* 0x000fe40004800000 */
[C---:B------:R-:W-:Y:S02]  /*185e0*/  ISETP.GE.AND P1, PT, R11.reuse, R225, PT ;  /* 0x000000e10b00720c */ /* 0x040fe40003f26270 */
[----:B-1----:R-:W-:Y:S01]  /*185f0*/  IABS R15, R16 ;  /* 0x00000010000f7213 */ /* 0x002fe20000000000 */
[----:B------:R-:W-:Y:S01]  /*18600*/  IMAD.IADD R16, R228, 0x1, -R6 ;  /* 0x00000001e4107824 */ /* 0x000fe200078e0a06 */
[----:B------:R-:W-:Y:S02]  /*18610*/  ISETP.GE.OR P1, PT, R11, R233, !P1 ;  /* 0x000000e90b00720c */ /* 0x000fe40004f26670 */
[----:B------:R1:W2:Y:S02]  /*18620*/  I2F R27, R15 ;  /* 0x0000000f001b7306 */ /* 0x0002a40000201400 */
[----:B-1----:R-:W-:Y:S02]  /*18630*/  IABS R15, R16 ;  /* 0x00000010000f7213 */ /* 0x002fe40000000000 */
[----:B------:R-:W-:Y:S06]  /*18640*/  IADD3 R16, R231, -R11, RZ ;  /* 0x8000000be7107210 */ /* 0x000fec0007ffe0ff */
[----:B------:R1:W-:Y:S01]  /*18650*/  I2F R23, R15 ;  /* 0x0000000f00177306 */ /* 0x0003e20000201400 */
[----:B------:R-:W-:Y:S01]  /*18660*/  IABS R14, R16 ;  /* 0x00000010000e7213 */ /* 0x000fe20000000000 */
[-C--:B------:R-:W-:Y:S01]  /*18670*/  FFMA.FTZ R16, R25, -R222.reuse, R215 ;  /* 0x800000de19107223 */ /* 0x080fe200000100d7 */
[----:B------:R-:W-:Y:S02]  /*18680*/  FSEL R25, R19, -INF , !P0 ;  /* 0xff80000013197808 */ /* 0x000fe40004000000 */
[-C--:B------:R-:W-:Y:S02]  /*18690*/  ISETP.GE.AND P0, PT, R9, R225.reuse, PT ;  /* 0x000000e10900720c */ /* 0x080fe40003f06270 */
[----:B------:R-:W-:Y:S01]  /*186a0*/  FSEL R192, R16, -INF , !P1 ;  /* 0xff80000010c07808 */ /* 0x000fe20004800000 */
[----:B---3--:R-:W-:Y:S02]  /*186b0*/  FFMA.FTZ R16, R24, -R222, R203 ;  /* 0x800000de18107223 */ /* 0x008fe400000100cb */
[----:B------:R3:W-:Y:S01]  /*186c0*/  I2F R21, R14 ;  /* 0x0000000e00157306 */ /* 0x0007e20000201400 */
[----:B------:R-:W-:Y:S02]  /*186d0*/  ISETP.GE.AND P1, PT, R10, R225, PT ;  /* 0x000000e10a00720c */ /* 0x000fe40003f26270 */
[----:B------:R-:W-:Y:S02]  /*186e0*/  FSEL R24, R18, -INF , !P2 ;  /* 0xff80000012187808 */ /* 0x000fe40005000000 */
[-C--:B------:R-:W-:Y:S02]  /*186f0*/  ISETP.GE.OR P1, PT, R10, R233.reuse, !P1 ;  /* 0x000000e90a00720c */ /* 0x080fe40004f26670 */
[-C--:B------:R-:W-:Y:S02]  /*18700*/  ISETP.GE.AND P2, PT, R12, R224.reuse, PT ;  /* 0x000000e00c00720c */ /* 0x080fe40003f46270 */
[----:B------:R-:W-:Y:S02]  /*18710*/  FSEL R191, R17, -INF , !P1 ;  /* 0xff80000011bf7808 */ /* 0x000fe40004800000 */
[----:B------:R-:W-:Y:S02]  /*18720*/  ISETP.GE.AND P1, PT, R13, R224, PT ;  /* 0x000000e00d00720c */ /* 0x000fe40003f26270 */
[----:B------:R-:W-:Y:S01]  /*18730*/  ISETP.GE.OR P0, PT, R9, R233, !P0 ;  /* 0x000000e90900720c */ /* 0x000fe20004706670 */
[----:B-1----:R-:W-:Y:S01]  /*18740*/  IMAD.IADD R15, R228, 0x1, -R5 ;  /* 0x00000001e40f7824 */ /* 0x002fe200078e0a05 */
[-C--:B------:R-:W-:Y:S01]  /*18750*/  ISETP.GE.OR P1, PT, R13, R232.reuse, !P1 ;  /* 0x000000e80d00720c */ /* 0x080fe20004f26670 */
[----:B------:R-:W-:Y:S01]  /*18760*/  IMAD.IADD R13, R231, 0x1, -R9 ;  /* 0x00000001e70d7824 */ /* 0x000fe200078e0a09 */
[----:B------:R-:W-:Y:S02]  /*18770*/  ISETP.GE.OR P2, PT, R12, R232, !P2 ;  /* 0x000000e80c00720c */ /* 0x000fe40005746670 */
[----:B------:R-:W-:Y:S02]  /*18780*/  FSEL R203, R16, -INF , !P0 ;  /* 0xff80000010cb7808 */ /* 0x000fe40004000000 */
[----:B------:R-:W-:Y:S02]  /*18790*/  ISETP.GE.AND P0, PT, R11, R224, PT ;  /* 0x000000e00b00720c */ /* 0x000fe40003f06270 */
[----:B---3--:R-:W-:Y:S01]  /*187a0*/  IABS R14, R15 ;  /* 0x0000000f000e7213 */ /* 0x008fe20000000000 */
[----:B------:R-:W-:Y:S01]  /*187b0*/  IMAD.IADD R15, R231, 0x1, -R10 ;  /* 0x00000001e70f7824 */ /* 0x000fe200078e0a0a */
[----:B------:R-:W-:Y:S02]  /*187c0*/  ISETP.GE.OR P0, PT, R11, R232, !P0 ;  /* 0x000000e80b00720c */ /* 0x000fe40004706670 */
[----:B------:R1:W-:Y:S01]  /*187d0*/  I2F R20, R14 ;  /* 0x0000000e00147306 */ /* 0x0003e20000201400 */
[----:B------:R-:W-:Y:S01]  /*187e0*/  IABS R11, R13 ;  /* 0x0000000d000b7213 */ /* 0x000fe20000000000 */
[-C--:B------:R-:W-:Y:S05]  /*187f0*/  FFMA.FTZ R13, R29, -R222.reuse, R243 ;  /* 0x800000de1d0d7223 */ /* 0x080fea00000100f3 */
[----:B------:R-:W-:Y:S01]  /*18800*/  FSEL R188, R13, -INF , !P1 ;  /* 0xff8000000dbc7808 */ /* 0x000fe20004800000 */
[----:B--2---:R-:W-:Y:S01]  /*18810*/  FFMA.FTZ R13, R27, -R222, R246 ;  /* 0x800000de1b0d7223 */ /* 0x004fe200000100f6 */
[C---:B------:R-:W-:Y:S01]  /*18820*/  ISETP.GE.AND P1, PT, R10.reuse, R224, PT ;  /* 0x000000e00a00720c */ /* 0x040fe20003f26270 */
[----:B------:R-:W2:Y:S03]  /*18830*/  I2F R16, R11 ;  /* 0x0000000b00107306 */ /* 0x000ea60000201400 */
[----:B------:R-:W-:Y:S02]  /*18840*/  ISETP.GE.OR P1, PT, R10, R232, !P1 ;  /* 0x000000e80a00720c */ /* 0x000fe40004f26670 */
[----:B------:R-:W-:Y:S02]  /*18850*/  FSEL R185, R13, -INF , !P2 ;  /* 0xff8000000db97808 */ /* 0x000fe40005000000 */
[C---:B------:R-:W-:Y:S04]  /*18860*/  ISETP.GE.AND P2, PT, R9.reuse, R224, PT ;  /* 0x000000e00900720c */ /* 0x040fe80003f46270 */
[----:B------:R-:W-:Y:S02]  /*18870*/  ISETP.GE.OR P2, PT, R9, R232, !P2 ;  /* 0x000000e80900720c */ /* 0x000fe40005746670 */
[----:B------:R-:W-:Y:S02]  /*18880*/  FMNMX.FTZ R9, R53, R3, !PT ;  /* 0x0000000335097209 */ /* 0x000fe40007810000 */
[----:B-1----:R-:W-:Y:S01]  /*18890*/  IABS R14, R15 ;  /* 0x0000000f000e7213 */ /* 0x002fe20000000000 */
[----:B------:R-:W-:Y:S01]  /*188a0*/  IMAD.IADD R15, R228, 0x1, -R4 ;  /* 0x00000001e40f7824 */ /* 0x000fe200078e0a04 */
[----:B------:R-:W-:Y:S02]  /*188b0*/  FMNMX.FTZ R9, R54, R9, !PT ;  /* 0x0000000936097209 */ /* 0x000fe40007810000 */
[----:B------:R1:W3:Y:S02]  /*188c0*/  I2F R19, R14 ;  /* 0x0000000e00137306 */ /* 0x0002e40000201400 */
[----:B------:R-:W-:Y:S01]  /*188d0*/  FMNMX.FTZ R9, R60, R9, !PT ;  /* 0x000000093c097209 */ /* 0x000fe20007810000 */
[-C--:B--2---:R-:W-:Y:S03]  /*188e0*/  FFMA.FTZ R16, R16, -R222.reuse, R239 ;  /* 0x800000de10107223 */ /* 0x084fe600000100ef */
[----:B------:R-:W-:Y:S01]  /*188f0*/  FMNMX.FTZ R105, R58, R9, !PT ;  /* 0x000000093a697209 */ /* 0x000fe20007810000 */
[----:B------:R-:W-:Y:S03]  /*18900*/  IMAD.IADD R9, R231, 0x1, -R7 ;  /* 0x00000001e7097824 */ /* 0x000fe600078e0a07 */
[----:B------:R-:W-:Y:S02]  /*18910*/  FMNMX.FTZ R105, R64, R105, !PT ;  /* 0x0000006940697209 */ /* 0x000fe40007810000 */
[----:B------:R-:W-:Y:S02]  /*18920*/  IABS R9, R9 ;  /* 0x0000000900097213 */ /* 0x000fe40000000000 */
[----:B------:R-:W-:Y:S02]  /*18930*/  FMNMX.FTZ R105, R63, R105, !PT ;  /* 0x000000693f697209 */ /* 0x000fe40007810000 */
[----:B------:R-:W-:Y:S02]  /*18940*/  FSEL R197, R16, -INF , !P2 ;  /* 0xff80000010c57808 */ /* 0x000fe40005000000 */
[----:B------:R-:W-:Y:S02]  /*18950*/  FMNMX.FTZ R105, R193, R105, !PT ;  /* 0x00000069c1697209 */ /* 0x000fe40007810000 */
[----:B------:R-:W-:Y:S02]  /*18960*/  ISETP.GE.AND P2, PT, R2, R225, PT ;  /* 0x000000e10200720c */ /* 0x000fe40003f46270 */
[----:B------:R-:W-:Y:S02]  /*18970*/  FMNMX.FTZ R105, R67, R105, !PT ;  /* 0x0000006943697209 */ /* 0x000fe40007810000 */
[----:B-1----:R-:W-:Y:S01]  /*18980*/  IABS R14, R15 ;  /* 0x0000000f000e7213 */ /* 0x002fe20000000000 */
[-C--:B------:R-:W-:Y:S01]  /*18990*/  FFMA.FTZ R15, R31, -R222.reuse, R211 ;  /* 0x800000de1f0f7223 */ /* 0x080fe200000100d3 */
[----:B------:R-:W-:Y:S01]  /*189a0*/  FMNMX.FTZ R105, R204, R105, !PT ;  /* 0x00000069cc697209 */ /* 0x000fe20007810000 */
[----:B---3--:R-:W-:Y:S01]  /*189b0*/  FFMA.FTZ R13, R19, -R222, R247 ;  /* 0x800000de130d7223 */ /* 0x008fe200000100f7 */
[----:B------:R-:W-:Y:S01]  /*189c0*/  MOV R12, R14 ;  /* 0x0000000e000c7202 */ /* 0x000fe20000000f00 */
[-C--:B------:R-:W-:Y:S01]  /*189d0*/  FFMA.FTZ R14, R30, -R222.reuse, R252 ;  /* 0x800000de1e0e7223 */ /* 0x080fe200000100fc */
[----:B------:R-:W-:Y:S02]  /*189e0*/  ISETP.GE.OR P2, PT, R2, R233, !P2 ;  /* 0x000000e90200720c */ /* 0x000fe40005746670 */
[----:B------:R1:W2:Y:S01]  /*189f0*/  I2F R18, R12 ;  /* 0x0000000c00127306 */ /* 0x0002a20000201400 */
[----:B------:R-:W-:Y:S02]  /*18a00*/  FSEL R186, R13, -INF , !P1 ;  /* 0xff8000000dba7808 */ /* 0x000fe40004800000 */
[----:B------:R-:W-:Y:S01]  /*18a10*/  FSEL R22, R14, -INF , !P3 ;  /* 0xff8000000e167808 */ /* 0x000fe20005800000 */
[----:B------:R-:W-:Y:S01]  /*18a20*/  FFMA.FTZ R14, R28, -R222, R212 ;  /* 0x800000de1c0e7223 */ /* 0x000fe200000100d4 */
[C---:B------:R-:W-:Y:S02]  /*18a30*/  ISETP.GE.AND P3, PT, R8.reuse, R225, PT ;  /* 0x000000e10800720c */ /* 0x040fe40003f66270 */
[C---:B------:R-:W-:Y:S02]  /*18a40*/  ISETP.GE.AND P1, PT, R7.reuse, R224, PT ;  /* 0x000000e00700720c */ /* 0x040fe40003f26270 */
[----:B------:R-:W-:Y:S02]  /*18a50*/  ISETP.GE.OR P3, PT, R8, R233, !P3 ;  /* 0x000000e90800720c */ /* 0x000fe40005f66670 */
[----:B------:R-:W-:Y:S02]  /*18a60*/  ISETP.GE.OR P1, PT, R7, R232, !P1 ;  /* 0x000000e80700720c */ /* 0x000fe40004f26670 */
[----:B------:R-:W-:Y:S02]  /*18a70*/  FSEL R202, R15, -INF , !P3 ;  /* 0xff8000000fca7808 */ /* 0x000fe40005800000 */
[----:B------:R-:W-:Y:S02]  /*18a80*/  ISETP.GE.AND P3, PT, R7, R225, PT ;  /* 0x000000e10700720c */ /* 0x000fe40003f66270 */
[----:B------:R-:W-:Y:S02]  /*18a90*/  FMNMX.FTZ R105, R205, R105, !PT ;  /* 0x00000069cd697209 */ /* 0x000fe40007810000 */
[----:B------:R-:W-:Y:S02]  /*18aa0*/  ISETP.GE.OR P3, PT, R7, R233, !P3 ;  /* 0x000000e90700720c */ /* 0x000fe40005f66670 */
[----:B------:R-:W-:Y:S02]  /*18ab0*/  FMNMX.FTZ R105, R208, R105, !PT ;  /* 0x00000069d0697209 */ /* 0x000fe40007810000 */
[----:B------:R-:W-:Y:S01]  /*18ac0*/  FSEL R201, R14, -INF , !P3 ;  /* 0xff8000000ec97808 */ /* 0x000fe20005800000 */
[----:B-1----:R-:W-:Y:S01]  /*18ad0*/  IMAD.IADD R12, R228, 0x1, -R2 ;  /* 0x00000001e40c7824 */ /* 0x002fe200078e0a02 */
[----:B------:R-:W-:Y:S01]  /*18ae0*/  ISETP.GE.AND P3, PT, R6, R225, PT ;  /* 0x000000e10600720c */ /* 0x000fe20003f66270 */
[----:B--2---:R-:W-:Y:S01]  /*18af0*/  FFMA.FTZ R14, R18, -R222, R209 ;  /* 0x800000de120e7223 */ /* 0x004fe200000100d1 */
[----:B------:R-:W-:Y:S02]  /*18b00*/  FMNMX.FTZ R105, R244, R105, !PT ;  /* 0x00000069f4697209 */ /* 0x000fe40007810000 */
[----:B------:R-:W-:Y:S01]  /*18b10*/  IABS R11, R12 ;  /* 0x0000000c000b7213 */ /* 0x000fe20000000000 */
[----:B------:R-:W-:Y:S01]  /*18b20*/  IMAD.IADD R12, R231, 0x1, -R8 ;  /* 0x00000001e70c7824 */ /* 0x000fe200078e0a08 */
[----:B------:R-:W-:Y:S02]  /*18b30*/  ISETP.GE.OR P3, PT, R6, R233, !P3 ;  /* 0x000000e90600720c */ /* 0x000fe40005f66670 */
[----:B------:R1:W2:Y:S01]  /*18b40*/  I2F R17, R11 ;  /* 0x0000000b00117306 */ /* 0x0002a20000201400 */
[----:B------:R-:W-:Y:S02]  /*18b50*/  FMNMX.FTZ R105, R214, R105, !PT ;  /* 0x00000069d6697209 */ /* 0x000fe40007810000 */
[----:B------:R-:W-:Y:S01]  /*18b60*/  IABS R10, R12 ;  /* 0x0000000c000a7213 */ /* 0x000fe20000000000 */
[----:B------:R-:W-:Y:S01]  /*18b70*/  FFMA.FTZ R12, R23, -R222, R213 ;  /* 0x800000de170c7223 */ /* 0x000fe200000100d5 */
[----:B------:R-:W-:Y:S04]  /*18b80*/  FMNMX.FTZ R105, R51, R105, !PT ;  /* 0x0000006933697209 */ /* 0x000fe80007810000 */
[----:B------:R-:W-:Y:S01]  /*18b90*/  FSEL R199, R12, -INF , !P3 ;  /* 0xff8000000cc77808 */ /* 0x000fe20005800000 */
[----:B------:R3:W4:Y:S01]  /*18ba0*/  I2F R15, R10 ;  /* 0x0000000a000f7306 */ /* 0x0007220000201400 */
[----:B------:R-:W-:Y:S02]  /*18bb0*/  ISETP.GE.AND P3, PT, R8, R224, PT ;  /* 0x000000e00800720c */ /* 0x000fe40003f66270 */
[----:B------:R-:W-:Y:S02]  /*18bc0*/  FMNMX.FTZ R105, R242, R105, !PT ;  /* 0x00000069f2697209 */ /* 0x000fe40007810000 */
[----:B------:R-:W-:Y:S02]  /*18bd0*/  ISETP.GE.OR P3, PT, R8, R232, !P3 ;  /* 0x000000e80800720c */ /* 0x000fe40005f66670 */
[----:B------:R-:W-:Y:S02]  /*18be0*/  FMNMX.FTZ R8, R59, R100, !PT ;  /* 0x000000643b087209 */ /* 0x000fe40007810000 */
[----:B------:R-:W-:Y:S02]  /*18bf0*/  FMNMX.FTZ R105, R46, R105, !PT ;  /* 0x000000692e697209 */ /* 0x000fe40007810000 */
[----:B------:R-:W-:Y:S02]  /*18c00*/  FMNMX.FTZ R8, R57, R8, !PT ;  /* 0x0000000839087209 */ /* 0x000fe40007810000 */
[----:B-1----:R-:W-:Y:S01]  /*18c10*/  IADD3 R11, R228, -R0, RZ ;  /* 0x80000000e40b7210 */ /* 0x002fe20007ffe0ff */
[----:B--2---:R-:W-:Y:S01]  /*18c20*/  FFMA.FTZ R17, R17, -R222, R210 ;  /* 0x800000de11117223 */ /* 0x004fe200000100d2 */
[----:B------:R-:W-:Y:S04]  /*18c30*/  FMNMX.FTZ R8, R56, R8, !PT ;  /* 0x0000000838087209 */ /* 0x000fe80007810000 */
[----:B------:R-:W-:Y:S02]  /*18c40*/  FMNMX.FTZ R8, R55, R8, !PT ;  /* 0x0000000837087209 */ /* 0x000fe40007810000 */
[----:B------:R-:W-:Y:S02]  /*18c50*/  FSEL R35, R17, -INF , !P2 ;  /* 0xff80000011237808 */ /* 0x000fe40005000000 */
[----:B---3--:R-:W-:Y:S01]  /*18c60*/  IABS R10, R11 ;  /* 0x0000000b000a7213 */ /* 0x008fe20000000000 */
[----:B------:R-:W-:Y:S01]  /*18c70*/  FFMA.FTZ R11, R20, -R222, R111 ;  /* 0x800000de140b7223 */ /* 0x000fe2000001006f */
[----:B------:R-:W-:Y:S01]  /*18c80*/  FMNMX.FTZ R8, R66, R8, !PT ;  /* 0x0000000842087209 */ /* 0x000fe20007810000 */
[----:B----4-:R-:W-:Y:S01]  /*18c90*/  FFMA.FTZ R15, R15, -R222, R240 ;  /* 0x800000de0f0f7223 */ /* 0x010fe200000100f0 */
[----:B------:R1:W2:Y:S01]  /*18ca0*/  I2F R12, R10 ;  /* 0x0000000a000c7306 */ /* 0x0002a20000201400 */
[C---:B------:R-:W-:Y:S02]  /*18cb0*/  ISETP.GE.AND P2, PT, R0.reuse, R225, PT ;  /* 0x000000e10000720c */ /* 0x040fe40003f46270 */
[----:B------:R-:W-:Y:S02]  /*18cc0*/  FMNMX.FTZ R8, R65, R8, !PT ;  /* 0x0000000841087209 */ /* 0x000fe40007810000 */
[----:B------:R-:W-:Y:S02]  /*18cd0*/  ISETP.GE.OR P2, PT, R0, R233, !P2 ;  /* 0x000000e90000720c */ /* 0x000fe40005746670 */
[----:B------:R-:W-:Y:S02]  /*18ce0*/  FMNMX.FTZ R8, R194, R8, !PT ;  /* 0x00000008c2087209 */ /* 0x000fe40007810000 */
[----:B------:R-:W-:Y:S02]  /*18cf0*/  FSEL R196, R15, -INF , !P3 ;  /* 0xff8000000fc47808 */ /* 0x000fe40005800000 */
[----:B------:R-:W-:Y:S02]  /*18d00*/  FMNMX.FTZ R8, R195, R8, !PT ;  /* 0x00000008c3087209 */ /* 0x000fe40007810000 */
[C---:B------:R-:W-:Y:S02]  /*18d10*/  ISETP.GE.AND P3, PT, R5.reuse, R224, PT ;  /* 0x000000e00500720c */ /* 0x040fe40003f66270 */
[----:B------:R-:W-:Y:S02]  /*18d20*/  FMNMX.FTZ R8, R206, R8, !PT ;  /* 0x00000008ce087209 */ /* 0x000fe40007810000 */
[----:B------:R-:W-:Y:S02]  /*18d30*/  ISETP.GE.OR P3, PT, R5, R232, !P3 ;  /* 0x000000e80500720c */ /* 0x000fe40005f66670 */
[----:B------:R-:W-:Y:S01]  /*18d40*/  FMNMX.FTZ R7, R207, R8, !PT ;  /* 0x00000008cf077209 */ /* 0x000fe20007810000 */
[----:B------:R-:W-:Y:S03]  /*18d50*/  IMAD.IADD R8, R231, 0x1, -R6 ;  /* 0x00000001e7087824 */ /* 0x000fe600078e0a06 */
[----:B------:R-:W-:Y:S01]  /*18d60*/  FMNMX.FTZ R7, R236, R7, !PT ;  /* 0x00000007ec077209 */ /* 0x000fe20007810000 */
[----:B-1----:R-:W-:Y:S01]  /*18d70*/  FFMA.FTZ R10, R21, -R222, R245 ;  /* 0x800000de150a7223 */ /* 0x002fe200000100f5 */
[----:B------:R-:W-:Y:S01]  /*18d80*/  IABS R8, R8 ;  /* 0x0000000800087213 */ /* 0x000fe20000000000 */
[----:B--2---:R-:W-:Y:S03]  /*18d90*/  FFMA.FTZ R12, R12, -R222, R110 ;  /* 0x800000de0c0c7223 */ /* 0x004fe6000001006e */
[----:B------:R-:W-:Y:S02]  /*18da0*/  FSEL R187, R10, -INF , !P0 ;  /* 0xff8000000abb7808 */ /* 0x000fe40004000000 */
[C---:B------:R-:W-:Y:S02]  /*18db0*/  ISETP.GE.AND P0, PT, R5.reuse, R225, PT ;  /* 0x000000e10500720c */ /* 0x040fe40003f06270 */
[----:B------:R-:W-:Y:S02]  /*18dc0*/  FSEL R42, R12, -INF , !P2 ;  /* 0xff8000000c2a7808 */ /* 0x000fe40005000000 */
[----:B------:R-:W-:Y:S02]  /*18dd0*/  ISETP.GE.OR P0, PT, R5, R233, !P0 ;  /* 0x000000e90500720c */ /* 0x000fe40004706670 */
[C---:B------:R-:W-:Y:S02]  /*18de0*/  ISETP.GE.AND P2, PT, R4.reuse, R224, PT ;  /* 0x000000e00400720c */ /* 0x040fe40003f46270 */
[----:B------:R-:W-:Y:S02]  /*18df0*/  FSEL R47, R11, -INF , !P0 ;  /* 0xff8000000b2f7808 */ /* 0x000fe40004000000 */
[C---:B------:R-:W-:Y:S02]  /*18e00*/  ISETP.GE.AND P0, PT, R4.reuse, R225, PT ;  /* 0x000000e10400720c */ /* 0x040fe40003f06270 */
[C---:B------:R-:W-:Y:S02]  /*18e10*/  ISETP.GE.OR P2, PT, R4.reuse, R232, !P2 ;  /* 0x000000e80400720c */ /* 0x040fe40005746670 */
[----:B------:R-:W-:Y:S04]  /*18e20*/  ISETP.GE.OR P0, PT, R4, R233, !P0 ;  /* 0x000000e90400720c */ /* 0x000fe80004706670 */
[----:B------:R-:W-:Y:S02]  /*18e30*/  FSEL R45, R14, -INF , !P0 ;  /* 0xff8000000e2d7808 */ /* 0x000fe40004000000 */
[C---:B------:R-:W-:Y:S01]  /*18e40*/  ISETP.GE.AND P0, PT, R6.reuse, R224, PT ;  /* 0x000000e00600720c */ /* 0x040fe20003f06270 */
[----:B------:R1:W-:Y:S03]  /*18e50*/  I2F R14, R8 ;  /* 0x00000008000e7306 */ /* 0x0003e60000201400 */
[----:B------:R-:W-:Y:S02]  /*18e60*/  ISETP.GE.OR P0, PT, R6, R232, !P0 ;  /* 0x000000e80600720c */ /* 0x000fe40004706670 */
[----:B------:R-:W-:Y:S01]  /*18e70*/  FMNMX.FTZ R6, R50, R7, !PT ;  /* 0x0000000732067209 */ /* 0x000fe20007810000 */
[----:B------:R-:W-:Y:S02]  /*18e80*/  IMAD.MOV.U32 R7, RZ, RZ, R9 ;  /* 0x000000ffff077224 */ /* 0x000fe400078e0009 */
[----:B------:R-:W2:Y:S01]  /*18e90*/  SHFL.BFLY PT, R9, R105, 0x2, 0x1f ;  /* 0x0c401f0069097f89 */ /* 0x000ea200000e0000 */
[----:B------:R-:W-:Y:S01]  /*18ea0*/  FMNMX.FTZ R6, R217, R6, !PT ;  /* 0x00000006d9067209 */ /* 0x000fe20007810000 */
[----:B------:R3:W4:Y:S03]  /*18eb0*/  I2F R13, R7 ;  /* 0x00000007000d7306 */ /* 0x0007260000201400 */
[----:B------:R-:W-:Y:S04]  /*18ec0*/  FMNMX.FTZ R6, R49, R6, !PT ;  /* 0x0000000631067209 */ /* 0x000fe80007810000 */
[----:B------:R-:W-:Y:S02]  /*18ed0*/  FMNMX.FTZ R104, R241, R6, !PT ;  /* 0x00000006f1687209 */ /* 0x000fe40007810000 */
[C---:B------:R-:W-:Y:S02]  /*18ee0*/  IADD3 R6, R231.reuse, -R5, RZ ;  /* 0x80000005e7067210 */ /* 0x040fe40007ffe0ff */
[----:B------:R-:W-:Y:S02]  /*18ef0*/  FMNMX.FTZ R104, R48, R104, !PT ;  /* 0x0000006830687209 */ /* 0x000fe40007810000 */
[----:B------:R-:W-:Y:S01]  /*18f00*/  IABS R6, R6 ;  /* 0x0000000600067213 */ /* 0x000fe20000000000 */
[----:B-1----:R-:W-:Y:S02]  /*18f10*/  IMAD.IADD R8, R231, 0x1, -R4 ;  /* 0x00000001e7087824 */ /* 0x002fe400078e0a04 */
[----:B------:R-:W1:Y:S01]  /*18f20*/  SHFL.BFLY PT, R10, R104, 0x2, 0x1f ;  /* 0x0c401f00680a7f89 */ /* 0x000e6200000e0000 */
[----:B------:R1:W-:Y:S02]  /*18f30*/  I2F R11, R6 ;  /* 0x00000006000b7306 */ /* 0x0003e40000201400 */
[----:B------:R-:W-:Y:S02]  /*18f40*/  IABS R5, R8 ;  /* 0x0000000800057213 */ /* 0x000fe40000000000 */
[----:B--2---:R-:W-:Y:S02]  /*18f50*/  FMNMX.FTZ R105, R105, R9, !PT ;  /* 0x0000000969697209 */ /* 0x004fe40007810000 */
[----:B---3--:R-:W-:Y:S01]  /*18f60*/  FMNMX.FTZ R7, R61, R106, !PT ;  /* 0x0000006a3d077209 */ /* 0x008fe20007810000 */
[----:B----4-:R-:W-:Y:S03]  /*18f70*/  FFMA.FTZ R8, R13, -R222, R251 ;  /* 0x800000de0d087223 */ /* 0x010fe600000100fb */
[----:B------:R2:W-:Y:S01]  /*18f80*/  I2F R12, R5 ;  /* 0x00000005000c7306 */ /* 0x0005e20000201400 */
[----:B------:R-:W-:Y:S01]  /*18f90*/  FMNMX.FTZ R7, R34, R7, !PT ;  /* 0x0000000722077209 */ /* 0x000fe20007810000 */
[----:B------:R-:W3:Y:S01]  /*18fa0*/  SHFL.BFLY PT, R9, R105, 0x1, 0x1f ;  /* 0x0c201f0069097f89 */ /* 0x000ee200000e0000 */
[----:B------:R-:W-:Y:S02]  /*18fb0*/  FSEL R200, R8, -INF , !P1 ;  /* 0xff80000008c87808 */ /* 0x000fe40004800000 */
[----:B------:R-:W-:Y:S02]  /*18fc0*/  FMNMX.FTZ R7, R33, R7, !PT ;  /* 0x0000000721077209 */ /* 0x000fe40007810000 */
[C---:B------:R-:W-:Y:S04]  /*18fd0*/  ISETP.GE.AND P1, PT, R2.reuse, R224, PT ;  /* 0x000000e00200720c */ /* 0x040fe80003f26270 */
[----:B------:R-:W-:Y:S02]  /*18fe0*/  ISETP.GE.OR P1, PT, R2, R232, !P1 ;  /* 0x000000e80200720c */ /* 0x000fe40004f26670 */
[----:B-1----:R-:W-:Y:S02]  /*18ff0*/  FMNMX.FTZ R104, R104, R10, !PT ;  /* 0x0000000a68687209 */ /* 0x002fe40007810000 */
[----:B------:R-:W-:Y:S03]  /*19000*/  FMNMX.FTZ R6, R32, R7, !PT ;  /* 0x0000000720067209 */ /* 0x000fe60007810000 */
[----:B------:R-:W1:Y:S01]  /*19010*/  SHFL.BFLY PT, R8, R104, 0x1, 0x1f ;  /* 0x0c201f0068087f89 */ /* 0x000e6200000e0000 */
[----:B------:R-:W-:Y:S01]  /*19020*/  FMNMX.FTZ R4, R190, R6, !PT ;  /* 0x00000006be047209 */ /* 0x000fe20007810000 */
[----:B------:R-:W-:Y:S03]  /*19030*/  IMAD.IADD R6, R231, 0x1, -R2 ;  /* 0x00000001e7067824 */ /* 0x000fe600078e0a02 */
[----:B------:R-:W-:Y:S02]  /*19040*/  FMNMX.FTZ R4, R189, R4, !PT ;  /* 0x00000004bd047209 */ /* 0x000fe40007810000 */
[----:B--2---:R-:W-:Y:S02]  /*19050*/  FMNMX.FTZ R5, R62, R107, !PT ;  /* 0x0000006b3e057209 */ /* 0x004fe40007810000 */
[----:B------:R-:W-:Y:S02]  /*19060*/  FMNMX.FTZ R7, R192, R4, !PT ;  /* 0x00000004c0077209 */ /* 0x000fe40007810000 */
[----:B------:R-:W-:Y:S02]  /*19070*/  IABS R4, R6 ;  /* 0x0000000600047213 */ /* 0x000fe40000000000 */
[----:B------:R-:W-:Y:S01]  /*19080*/  FMNMX.FTZ R6, R191, R7, !PT ;  /* 0x00000007bf067209 */ /* 0x000fe20007810000 */
[----:B------:R-:W-:Y:S01]  /*19090*/  IMAD.IADD R7, R231, 0x1, -R0 ;  /* 0x00000001e7077824 */ /* 0x000fe200078e0a00 */
[----:B------:R2:W4:Y:S01]  /*190a0*/  I2F R10, R4 ;  /* 0x00000004000a7306 */ /* 0x0005220000201400 */
        /* <DEDUP_REMOVED lines=9> */
[----:B---3--:R-:W-:Y:S02]  /*19140*/  FMNMX.FTZ R105, R105, R9, !PT ;  /* 0x0000000969697209 */ /* 0x008fe40007810000 */
[----:B------:R-:W-:Y:S01]  /*19150*/  FMNMX.FTZ R2, R187, R5, !PT ;  /* 0x00000005bb027209 */ /* 0x000fe20007810000 */
[----:B------:R-:W-:Y:S01]  /*19160*/  FFMA.FTZ R5, R14, -R222, R182 ;  /* 0x800000de0e057223 */ /* 0x000fe200000100b6 */
[----:B-1----:R-:W-:Y:S01]  /*19170*/  FMNMX.FTZ R104, R104, R8, !PT ;  /* 0x0000000868687209 */ /* 0x002fe20007810000 */
[----:B------:R-:W-:Y:S01]  /*19180*/  FMUL.FTZ R109, R105, c[0x0][0x23c] ;  /* 0x00008f00696d7a20 */ /* 0x000fe20000410000 */
[----:B--2---:R-:W-:Y:S02]  /*19190*/  IABS R4, R7 ;  /* 0x0000000700047213 */ /* 0x004fe40000000000 */
[----:B------:R-:W-:Y:S01]  /*191a0*/  FMNMX.FTZ R2, R186, R2, !PT ;  /* 0x00000002ba027209 */ /* 0x000fe20007810000 */
[----:B------:R-:W-:Y:S01]  /*191b0*/  FMUL.FTZ R110, R104, c[0x0][0x23c] ;  /* 0x00008f00686e7a20 */ /* 0x000fe20000410000 */
[----:B------:R1:W2:Y:S01]  /*191c0*/  I2F R7, R4 ;  /* 0x0000000400077306 */ /* 0x0002a20000201400 */
[----:B------:R-:W-:Y:S01]  /*191d0*/  FSEL R198, R5, -INF , !P0 ;  /* 0xff80000005c67808 */ /* 0x000fe20004000000 */
[----:B----4-:R-:W-:Y:S01]  /*191e0*/  FFMA.FTZ R5, R10, -R222, R180 ;  /* 0x800000de0a057223 */ /* 0x010fe200000100b4 */
[----:B------:R-:W-:Y:S02]  /*191f0*/  FMNMX.FTZ R2, R197, R2, !PT ;  /* 0x00000002c5027209 */ /* 0x000fe40007810000 */
[----:B------:R-:W-:Y:S02]  /*19200*/  ISETP.GE.AND P0, PT, R0, R224, PT ;  /* 0x000000e00000720c */ /* 0x000fe40003f06270 */
[----:B------:R-:W-:Y:S02]  /*19210*/  FMNMX.FTZ R2, R196, R2, !PT ;  /* 0x00000002c4027209 */ /* 0x000fe40007810000 */
[----:B------:R-:W-:Y:S02]  /*19220*/  ISETP.GE.OR P0, PT, R0, R232, !P0 ;  /* 0x000000e80000720c */ /* 0x000fe40004706670 */
[----:B------:R-:W-:Y:S02]  /*19230*/  FMNMX.FTZ R0, R200, R2, !PT ;  /* 0x00000002c8007209 */ /* 0x000fe40007810000 */
[----:B------:R-:W-:Y:S02]  /*19240*/  FSEL R9, R5, -INF , !P1 ;  /* 0xff80000005097808 */ /* 0x000fe40004800000 */
[----:B------:R-:W-:Y:S02]  /*19250*/  FMNMX.FTZ R0, R198, R0, !PT ;  /* 0x00000000c6007209 */ /* 0x000fe40007810000 */
[----:B-1----:R-:W-:Y:S01]  /*19260*/  FMNMX.FTZ R4, R47, R6, !PT ;  /* 0x000000062f047209 */ /* 0x002fe20007810000 */
[-C--:B------:R-:W-:Y:S01]  /*19270*/  FFMA.FTZ R6, R11, -R222.reuse, R248 ;  /* 0x800000de0b067223 */ /* 0x080fe200000100f8 */
[----:B------:R-:W-:Y:S01]  /*19280*/  MOV R248, R183 ;  /* 0x000000b700f87202 */ /* 0x000fe20000000f00 */
[----:B--2---:R-:W-:Y:S01]  /*19290*/  FFMA.FTZ R108, R7, -R222, R108 ;  /* 0x800000de076c7223 */ /* 0x004fe2000001006c */
[----:B------:R-:W-:Y:S02]  /*192a0*/  FMNMX.FTZ R4, R45, R4, !PT ;  /* 0x000000042d047209 */ /* 0x000fe40007810000 */
[----:B------:R-:W-:Y:S02]  /*192b0*/  FSEL R252, R6, -INF , !P3 ;  /* 0xff80000006fc7808 */ /* 0x000fe40005800000 */
[----:B------:R-:W-:Y:S02]  /*192c0*/  FSETP.NEU.FTZ.AND P3, PT, R105, -INF , PT ;  /* 0xff8000006900780b */ /* 0x000fe40003f7d000 */
[----:B------:R-:W-:Y:S01]  /*192d0*/  FMNMX.FTZ R103, R35, R4, !PT ;  /* 0x0000000423677209 */ /* 0x000fe20007810000 */
[----:B------:R-:W-:Y:S01]  /*192e0*/  FFMA.FTZ R4, R12, -R222, R181 ;  /* 0x800000de0c047223 */ /* 0x000fe200000100b5 */
[----:B------:R-:W-:Y:S02]  /*192f0*/  FSEL R109, R109, RZ, P3 ;  /* 0x000000ff6d6d7208 */ /* 0x000fe40001800000 */
[----:B------:R-:W-:Y:S02]  /*19300*/  FMNMX.FTZ R0, R252, R0, !PT ;  /* 0x00000000fc007209 */ /* 0x000fe40007810000 */
[----:B------:R-:W-:Y:S01]  /*19310*/  FSEL R251, R4, -INF , !P2 ;  /* 0xff80000004fb7808 */ /* 0x000fe20005000000 */
[----:B------:R-:W-:Y:S01]  /*19320*/  FFMA.FTZ R2, R53, c[0x0][0x23c], -R109 ;  /* 0x00008f0035027a23 */ /* 0x000fe2000001086d */
[----:B------:R-:W-:Y:S02]  /*19330*/  FSEL R108, R108, -INF , !P0 ;  /* 0xff8000006c6c7808 */ /* 0x000fe40004000000 */
[----:B------:R-:W-:Y:S01]  /*19340*/  FMNMX.FTZ R0, R251, R0, !PT ;  /* 0x00000000fb007209 */ /* 0x000fe20007810000 */
[----:B------:R1:W-:Y:S01]  /*19350*/  MUFU.EX2 R246, R2 ;  /* 0x0000000200f67308 */ /* 0x0003e20000000800 */
[----:B------:R-:W-:Y:S02]  /*19360*/  FMNMX.FTZ R103, R42, R103, !PT ;  /* 0x000000672a677209 */ /* 0x000fe40007810000 */
[----:B------:R-:W-:Y:S02]  /*19370*/  FMNMX.FTZ R0, R9, R0, !PT ;  /* 0x0000000009007209 */ /* 0x000fe40007810000 */
[----:B------:R-:W-:Y:S01]  /*19380*/  FSETP.NEU.FTZ.AND P2, PT, R104, -INF , PT ;  /* 0xff8000006800780b */ /* 0x000fe20003f5d000 */
[----:B------:R-:W2:Y:S01]  /*19390*/  SHFL.BFLY PT, R6, R103, 0x2, 0x1f ;  /* 0x0c401f0067067f89 */ /* 0x000ea200000e0000 */
[----:B------:R-:W-:Y:S02]  /*193a0*/  FMNMX.FTZ R0, R108, R0, !PT ;  /* 0x000000006c007209 */ /* 0x000fe40007810000 */
[----:B------:R-:W-:Y:S05]  /*193b0*/  FSEL R110, R110, RZ, P2 ;  /* 0x000000ff6e6e7208 */ /* 0x000fea0001000000 */
[--C-:B------:R-:W-:Y:S02]  /*193c0*/  FFMA.FTZ R4, R59, c[0x0][0x23c], -R110.reuse ;  /* 0x00008f003b047a23 */ /* 0x100fe4000001086e */
[----:B------:R-:W-:Y:S02]  /*193d0*/  IMAD.MOV.U32 R59, RZ, RZ, R9 ;  /* 0x000000ffff3b7224 */ /* 0x000fe400078e0009 */
[----:B------:R3:W-:Y:S01]  /*193e0*/  MUFU.EX2 R240, R4 ;  /* 0x0000000400f07308 */ /* 0x0007e20000000800 */
[--C-:B-1----:R-:W-:Y:S09]  /*193f0*/  FFMA.FTZ R2, R54, c[0x0][0x23c], -R109.reuse ;  /* 0x00008f0036027a23 */ /* 0x102ff2000001086d */
[----:B------:R1:W4:Y:S01]  /*19400*/  MUFU.EX2 R238, R2 ;  /* 0x0000000200ee7308 */ /* 0x0003220000000800 */
[----:B--2---:R-:W-:Y:S05]  /*19410*/  FMNMX.FTZ R103, R103, R6, !PT ;  /* 0x0000000667677209 */ /* 0x004fea0007810000 */
[----:B------:R-:W2:Y:S01]  /*19420*/  SHFL.BFLY PT, R5, R103, 0x1, 0x1f ;  /* 0x0c201f0067057f89 */ /* 0x000ea200000e0000 */
[--C-:B---3--:R-:W-:Y:S04]  /*19430*/  FFMA.FTZ R4, R57, c[0x0][0x23c], -R110.reuse ;  /* 0x00008f0039047a23 */ /* 0x108fe8000001086e */
[----:B------:R3:W3:Y:S03]  /*19440*/  MUFU.EX2 R219, R4 ;  /* 0x0000000400db7308 */ /* 0x0006e60000000800 */
[----:B-1----:R-:W1:Y:S01]  /*19450*/  SHFL.BFLY PT, R2, R0, 0x2, 0x1f ;  /* 0x0c401f0000027f89 */ /* 0x002e6200000e0000 */
[----:B----4-:R-:W-:Y:S02]  /*19460*/  F2FP.PACK_AB R176, R238, R246 ;  /* 0x000000f6eeb0723e */ /* 0x010fe400000000ff */
[----:B--2---:R-:W-:Y:S04]  /*19470*/  FMNMX.FTZ R103, R103, R5, !PT ;  /* 0x0000000567677209 */ /* 0x004fe80007810000 */
[C---:B------:R-:W-:Y:S01]  /*19480*/  FSETP.NEU.FTZ.AND P1, PT, R103.reuse, -INF , PT ;  /* 0xff8000006700780b */ /* 0x040fe20003f3d000 */
[----:B------:R-:W-:Y:S05]  /*19490*/  FMUL.FTZ R111, R103, c[0x0][0x23c] ;  /* 0x00008f00676f7a20 */ /* 0x000fea0000410000 */
[----:B------:R-:W-:Y:S01]  /*194a0*/  FSEL R111, R111, RZ, P1 ;  /* 0x000000ff6f6f7208 */ /* 0x000fe20000800000 */
[--C-:B---3--:R-:W-:Y:S01]  /*194b0*/  FFMA.FTZ R4, R60, c[0x0][0x23c], -R109.reuse ;  /* 0x00008f003c047a23 */ /* 0x108fe2000001086d */
[----:B------:R-:W-:Y:S03]  /*194c0*/  F2FP.PACK_AB R177, R219, R240 ;  /* 0x000000f0dbb1723e */ /* 0x000fe600000000ff */
[----:B------:R2:W-:Y:S01]  /*194d0*/  MUFU.EX2 R210, R4 ;  /* 0x0000000400d27308 */ /* 0x0005e20000000800 */
[----:B-1----:R-:W-:Y:S01]  /*194e0*/  FMNMX.FTZ R0, R0, R2, !PT ;  /* 0x0000000200007209 */ /* 0x002fe20007810000 */
[--C-:B------:R-:W-:Y:S08]  /*194f0*/  FFMA.FTZ R2, R56, c[0x0][0x23c], -R110.reuse ;  /* 0x00008f0038027a23 */ /* 0x100ff0000001086e */
[----:B------:R1:W-:Y:S01]  /*19500*/  MUFU.EX2 R215, R2 ;  /* 0x0000000200d77308 */ /* 0x0003e20000000800 */
[----:B--2---:R-:W-:Y:S09]  /*19510*/  FFMA.FTZ R4, R58, c[0x0][0x23c], -R109 ;  /* 0x00008f003a047a23 */ /* 0x004ff2000001086d */
[----:B------:R2:W3:Y:S01]  /*19520*/  MUFU.EX2 R209, R4 ;  /* 0x0000000400d17308 */ /* 0x0004e20000000800 */
[----:B-1----:R-:W1:Y:S01]  /*19530*/  SHFL.BFLY PT, R2, R0, 0x1, 0x1f ;  /* 0x0c201f0000027f89 */ /* 0x002e6200000e0000 */
[----:B--2---:R-:W-:Y:S01]  /*19540*/  FFMA.FTZ R4, R55, c[0x0][0x23c], -R110 ;  /* 0x00008f0037047a23 */ /* 0x004fe2000001086e */
[----:B---3--:R-:W-:Y:S06]  /*19550*/  F2FP.PACK_AB R178, R209, R210 ;  /* 0x000000d2d1b2723e */ /* 0x008fec00000000ff */
[----:B------:R-:W-:Y:S01]  /*19560*/  LDSM.16.MT88.4 R52, [R216+0xa000] ;  /* 0x00a00000d834783b */ /* 0x000fe20000004200 */
[----:B------:R2:W3:Y:S01]  /*19570*/  MUFU.EX2 R44, R4 ;  /* 0x00000004002c7308 */ /* 0x0004e20000000800 */
[----:B-1----:R-:W-:Y:S01]  /*19580*/  FMNMX.FTZ R102, R0, R2, !PT ;  /* 0x0000000200667209 */ /* 0x002fe20007810000 */
[--C-:B------:R-:W-:Y:S03]  /*19590*/  FFMA.FTZ R0, R33, c[0x0][0x23c], -R111.reuse ;  /* 0x00008f0021007a23 */ /* 0x100fe6000001086f */
[C---:B------:R-:W-:Y:S01]  /*195a0*/  FSETP.NEU.FTZ.AND P0, PT, R102.reuse, -INF , PT ;  /* 0xff8000006600780b */ /* 0x040fe20003f1d000 */
[----:B------:R-:W-:Y:S04]  /*195b0*/  FMUL.FTZ R184, R102, c[0x0][0x23c] ;  /* 0x00008f0066b87a20 */ /* 0x000fe80000410000 */
[----:B------:R1:W-:Y:S01]  /*195c0*/  MUFU.EX2 R213, R0 ;  /* 0x0000000000d57308 */ /* 0x0003e20000000800 */
[----:B------:R-:W-:Y:S05]  /*195d0*/  FSEL R184, R184, RZ, P0 ;  /* 0x000000ffb8b87208 */ /* 0x000fea0000000000 */
[--C-:B------:R-:W-:Y:S02]  /*195e0*/  FFMA.FTZ R2, R22, c[0x0][0x23c], -R184.reuse ;  /* 0x00008f0016027a23 */ /* 0x100fe400000108b8 */
[----:B------:R-:W4:Y:S02]  /*195f0*/  LDSM.16.MT88.4 R20, [R216+0x9000] ;  /* 0x00900000d814783b */ /* 0x000f240000004200 */
[----:B------:R1:W-:Y:S01]  /*19600*/  MUFU.EX2 R247, R2 ;  /* 0x0000000200f77308 */ /* 0x0003e20000000800 */
[--C-:B--2---:R-:W-:Y:S01]  /*19610*/  FFMA.FTZ R4, R61, c[0x0][0x23c], -R111.reuse ;  /* 0x00008f003d047a23 */ /* 0x104fe2000001086f */
[----:B---3--:R-:W-:Y:S08]  /*19620*/  F2FP.PACK_AB R179, R44, R215 ;  /* 0x000000d72cb3723e */ /* 0x008ff000000000ff */
[----:B------:R2:W-:Y:S01]  /*19630*/  MUFU.EX2 R243, R4 ;  /* 0x0000000400f37308 */ /* 0x0005e20000000800 */
[--C-:B-1----:R-:W-:Y:S09]  /*19640*/  FFMA.FTZ R0, R32, c[0x0][0x23c], -R111.reuse ;  /* 0x00008f0020007a23 */ /* 0x102ff2000001086f */
[----:B------:R1:W3:Y:S01]  /*19650*/  MUFU.EX2 R43, R0 ;  /* 0x00000000002b7308 */ /* 0x0002e20000000800 */
[----:B------:R-:W-:Y:S01]  /*19660*/  FSEL R2, R104, RZ, P2 ;  /* 0x000000ff68027208 */ /* 0x000fe20001000000 */
[----:B--2---:R-:W-:Y:S08]  /*19670*/  FFMA.FTZ R4, R34, c[0x0][0x23c], -R111 ;  /* 0x00008f0022047a23 */ /* 0x004ff0000001086f */
[----:B------:R-:W2:Y:S01]  /*19680*/  MUFU.EX2 R211, R4 ;  /* 0x0000000400d37308 */ /* 0x000ea20000000800 */
[--C-:B-1----:R-:W-:Y:S01]  /*19690*/  FFMA.FTZ R0, R62, c[0x0][0x23c], -R184.reuse ;  /* 0x00008f003e007a23 */ /* 0x102fe200000108b8 */
[----:B---3--:R-:W-:Y:S08]  /*196a0*/  F2FP.PACK_AB R182, R43, R213 ;  /* 0x000000d52bb6723e */ /* 0x008ff000000000ff */
[----:B------:R1:W-:Y:S01]  /*196b0*/  MUFU.EX2 R245, R0 ;  /* 0x0000000000f57308 */ /* 0x0003e20000000800 */
[----:B--2---:R-:W-:Y:S01]  /*196c0*/  F2FP.PACK_AB R180, R211, R243 ;  /* 0x000000f3d3b4723e */ /* 0x004fe200000000ff */
[--C-:B-1----:R-:W-:Y:S08]  /*196d0*/  FFMA.FTZ R0, R25, c[0x0][0x23c], -R184.reuse ;  /* 0x00008f0019007a23 */ /* 0x102ff000000108b8 */
[----:B------:R1:W2:Y:S02]  /*196e0*/  MUFU.EX2 R239, R0 ;  /* 0x0000000000ef7308 */ /* 0x0002a40000000800 */
[----:B-1----:R-:W-:Y:S01]  /*196f0*/  FFMA.FTZ R0, R24, c[0x0][0x23c], -R184 ;  /* 0x00008f0018007a23 */ /* 0x002fe200000108b8 */
[----:B--2---:R-:W-:Y:S07]  /*19700*/  F2FP.PACK_AB R181, R239, R245 ;  /* 0x000000f5efb5723e */ /* 0x004fee00000000ff */
        /* <DEDUP_REMOVED lines=27> */
[----:B--2---:R-:W-:Y:S01]  /*198c0*/  FMUL.FTZ R6, R100, R114 ;  /* 0x0000007264067220 */ /* 0x004fe20000410000 */
[----:B------:R-:W-:Y:S01]  /*198d0*/  MOV R106, R244 ;  /* 0x000000f4006a7202 */ /* 0x000fe20000000f00 */
[----:B------:R-:W-:Y:S02]  /*198e0*/  FMUL.FTZ R0, R0, c[0x0][0x23c] ;  /* 0x00008f0000007a20 */ /* 0x000fe40000410000 */
[C---:B------:R-:W-:Y:S02]  /*198f0*/  FMUL.FTZ R7, R100.reuse, R115 ;  /* 0x0000007364077220 */ /* 0x040fe40000410000 */
[----:B------:R1:W2:Y:S01]  /*19900*/  MUFU.EX2 R3, R0 ;  /* 0x0000000000037308 */ /* 0x0002a20000000800 */
[----:B------:R-:W3:Y:S01]  /*19910*/  LDSM.16.MT88.4 R112, [R218+0xa000] ;  /* 0x00a00000da70783b */ /* 0x000ee20000004200 */
[C---:B------:R-:W-:Y:S02]  /*19920*/  FMUL.FTZ R18, R100.reuse, R126 ;  /* 0x0000007e64127220 */ /* 0x040fe40000410000 */
[C---:B------:R-:W-:Y:S01]  /*19930*/  FMUL.FTZ R19, R100.reuse, R127 ;  /* 0x0000007f64137220 */ /* 0x040fe20000410000 */
[-C--:B----4-:R-:W-:Y:S01]  /*19940*/  HMMA.16816.F32 R4, R176, R20.reuse, R4 ;  /* 0x00000014b004723c */ /* 0x090fe20000001804 */
[----:B------:R-:W-:Y:S02]  /*19950*/  FMUL.FTZ R34, R100, R142 ;  /* 0x0000008e64227220 */ /* 0x000fe40000410000 */
[----:B------:R-:W-:Y:S01]  /*19960*/  IMAD.MOV.U32 R142, RZ, RZ, R212 ;  /* 0x000000ffff8e7224 */ /* 0x000fe200078e00d4 */
[----:B------:R-:W-:Y:S01]  /*19970*/  LDSM.16.MT88.4 R124, [R218+0x9400] ;  /* 0x00940000da7c783b */ /* 0x000fe20000004200 */
[----:B------:R-:W-:Y:S02]  /*19980*/  FFMA.FTZ R106, R106, c[0x0][0x23c], -R109 ;  /* 0x00008f006a6a7a23 */ /* 0x000fe4000001086d */
[C---:B------:R-:W-:Y:S02]  /*19990*/  FMUL.FTZ R70, R100.reuse, R70 ;  /* 0x0000004664467220 */ /* 0x040fe40000410000 */
[C---:B------:R-:W-:Y:S03]  /*199a0*/  FMUL.FTZ R71, R100.reuse, R71 ;  /* 0x0000004764477220 */ /* 0x040fe60000410000 */
[C---:B------:R-:W-:Y:S02]  /*199b0*/  FMUL.FTZ R82, R100.reuse, R82 ;  /* 0x0000005264527220 */ /* 0x040fe40000410000 */
[C---:B------:R-:W-:Y:S02]  /*199c0*/  FMUL.FTZ R83, R100.reuse, R83 ;  /* 0x0000005364537220 */ /* 0x040fe40000410000 */
[C---:B------:R-:W-:Y:S02]  /*199d0*/  FMUL.FTZ R86, R100.reuse, R86 ;  /* 0x0000005664567220 */ /* 0x040fe40000410000 */
[----:B------:R-:W-:Y:S02]  /*199e0*/  FMUL.FTZ R87, R100, R87 ;  /* 0x0000005764577220 */ /* 0x000fe40000410000 */
[----:B-1----:R-:W-:Y:S01]  /*199f0*/  FADD.FTZ R0, -R2, R107 ;  /* 0x0000006b02007221 */ /* 0x002fe20000010100 */
[----:B------:R-:W-:Y:S01]  /*19a00*/  MOV R107, R42 ;  /* 0x0000002a006b7202 */ /* 0x000fe20000000f00 */
[----:B------:R-:W-:Y:S02]  /*19a10*/  FFMA.FTZ R2, R64, c[0x0][0x23c], -R109 ;  /* 0x00008f0040027a23 */ /* 0x000fe4000001086d */
[----:B------:R-:W-:Y:S02]  /*19a20*/  FMUL.FTZ R0, R0, c[0x0][0x23c] ;  /* 0x00008f0000007a20 */ /* 0x000fe40000410000 */
[----:B------:R1:W-:Y:S01]  /*19a30*/  MUFU.EX2 R250, R2 ;  /* 0x0000000200fa7308 */ /* 0x0003e20000000800 */
[C---:B--2---:R-:W-:Y:S02]  /*19a40*/  FMUL.FTZ R8, R3.reuse, R116 ;  /* 0x0000007403087220 */ /* 0x044fe40000410000 */
[C---:B------:R-:W-:Y:S02]  /*19a50*/  FMUL.FTZ R9, R3.reuse, R117 ;  /* 0x0000007503097220 */ /* 0x040fe40000410000 */
[C---:B------:R-:W-:Y:S02]  /*19a60*/  FMUL.FTZ R12, R3.reuse, R120 ;  /* 0x00000078030c7220 */ /* 0x040fe40000410000 */
[C---:B------:R-:W-:Y:S02]  /*19a70*/  FMUL.FTZ R13, R3.reuse, R121 ;  /* 0x00000079030d7220 */ /* 0x040fe40000410000 */
[C---:B------:R-:W-:Y:S01]  /*19a80*/  FMUL.FTZ R24, R3.reuse, R132 ;  /* 0x0000008403187220 */ /* 0x040fe20000410000 */
[----:B------:R-:W2:Y:S01]  /*19a90*/  MUFU.EX2 R0, R0 ;  /* 0x0000000000007308 */ /* 0x000ea20000000800 */
[C---:B------:R-:W-:Y:S02]  /*19aa0*/  FMUL.FTZ R25, R3.reuse, R133 ;  /* 0x0000008503197220 */ /* 0x040fe40000410000 */
[C---:B------:R-:W-:Y:S01]  /*19ab0*/  FMUL.FTZ R40, R3.reuse, R148 ;  /* 0x0000009403287220 */ /* 0x040fe20000410000 */
[----:B------:R-:W-:Y:S01]  /*19ac0*/  MOV R148, R248 ;  /* 0x000000f800947202 */ /* 0x000fe20000000f00 */
[C---:B------:R-:W-:Y:S02]  /*19ad0*/  FMUL.FTZ R28, R3.reuse, R136 ;  /* 0x00000088031c7220 */ /* 0x040fe40000410000 */
[----:B------:R-:W-:Y:S02]  /*19ae0*/  FMUL.FTZ R29, R3, R137 ;  /* 0x00000089031d7220 */ /* 0x000fe40000410000 */
[----:B------:R-:W-:Y:S02]  /*19af0*/  IMAD.MOV.U32 R132, RZ, RZ, R35 ;  /* 0x000000ffff847224 */ /* 0x000fe400078e0023 */
[----:B------:R-:W-:Y:S02]  /*19b00*/  FMUL.FTZ R35, R100, R143 ;  /* 0x0000008f64237220 */ /* 0x000fe40000410000 */
[----:B------:R-:W-:Y:S02]  /*19b10*/  IMAD.MOV.U32 R136, RZ, RZ, R246 ;  /* 0x000000ffff887224 */ /* 0x000fe400078e00f6 */
[----:B-1----:R-:W-:Y:S02]  /*19b20*/  FFMA.FTZ R2, R63, c[0x0][0x23c], -R109 ;  /* 0x00008f003f027a23 */ /* 0x002fe4000001086d */
[----:B------:R-:W-:Y:S02]  /*19b30*/  IMAD.MOV.U32 R137, RZ, RZ, R245 ;  /* 0x000000ffff897224 */ /* 0x000fe400078e00f5 */
[----:B------:R1:W4:Y:S01]  /*19b40*/  MUFU.EX2 R249, R2 ;  /* 0x0000000200f97308 */ /* 0x0003220000000800 */
[----:B------:R-:W-:Y:S02]  /*19b50*/  IMAD.MOV.U32 R133, RZ, RZ, R43 ;  /* 0x000000ffff857224 */ /* 0x000fe400078e002b */
[----:B------:R-:W-:Y:S02]  /*19b60*/  IMAD.MOV.U32 R143, RZ, RZ, R213 ;  /* 0x000000ffff8f7224 */ /* 0x000fe400078e00d5 */
[C---:B--2---:R-:W-:Y:S02]  /*19b70*/  FMUL.FTZ R10, R0.reuse, R118 ;  /* 0x00000076000a7220 */ /* 0x044fe40000410000 */
[C---:B------:R-:W-:Y:S02]  /*19b80*/  FMUL.FTZ R11, R0.reuse, R119 ;  /* 0x00000077000b7220 */ /* 0x040fe40000410000 */
[----:B------:R-:W2:Y:S01]  /*19b90*/  LDSM.16.MT88.4 R116, [R216+0xb000] ;  /* 0x00b00000d874783b */ /* 0x000ea20000004200 */
[C---:B------:R-:W-:Y:S02]  /*19ba0*/  FMUL.FTZ R64, R101.reuse, R172 ;  /* 0x000000ac65407220 */ /* 0x040fe40000410000 */
[C---:B------:R-:W-:Y:S02]  /*19bb0*/  FMUL.FTZ R14, R0.reuse, R122 ;  /* 0x0000007a000e7220 */ /* 0x040fe40000410000 */
[C---:B------:R-:W-:Y:S01]  /*19bc0*/  HMMA.16816.F32 R8, R180.reuse, R20, R8 ;  /* 0x00000014b408723c */ /* 0x040fe20000001808 */
[C---:B------:R-:W-:Y:S02]  /*19bd0*/  FMUL.FTZ R15, R0.reuse, R123 ;  /* 0x0000007b000f7220 */ /* 0x040fe40000410000 */
[C---:B------:R-:W-:Y:S02]  /*19be0*/  FMUL.FTZ R26, R0.reuse, R134 ;  /* 0x00000086001a7220 */ /* 0x040fe40000410000 */
[----:B------:R-:W-:Y:S02]  /*19bf0*/  IMAD.MOV.U32 R134, RZ, RZ, R44 ;  /* 0x000000ffff867224 */ /* 0x000fe400078e002c */
[C---:B------:R-:W-:Y:S01]  /*19c00*/  FMUL.FTZ R20, R101.reuse, R128 ;  /* 0x0000008065147220 */ /* 0x040fe20000410000 */
[-C--:B------:R-:W-:Y:S01]  /*19c10*/  HMMA.16816.F32 R12, R180, R22.reuse, R12 ;  /* 0x00000016b40c723c */ /* 0x080fe2000000180c */
[----:B------:R-:W-:Y:S03]  /*19c20*/  FMUL.FTZ R21, R101, R129 ;  /* 0x0000008165157220 */ /* 0x000fe60000410000 */
[----:B------:R-:W-:Y:S02]  /*19c30*/  FMUL.FTZ R27, R0, R135 ;  /* 0x00000087001b7220 */ /* 0x000fe40000410000 */
[----:B------:R-:W-:Y:S02]  /*19c40*/  IMAD.MOV.U32 R135, RZ, RZ, R209 ;  /* 0x000000ffff877224 */ /* 0x000fe400078e00d1 */
[C---:B------:R-:W-:Y:S01]  /*19c50*/  HMMA.16816.F32 R16, R176.reuse, R22, R16 ;  /* 0x00000016b010723c */ /* 0x040fe20000001810 */
[--C-:B-1----:R-:W-:Y:S03]  /*19c60*/  FFMA.FTZ R2, R66, c[0x0][0x23c], -R110.reuse ;  /* 0x00008f0042027a23 */ /* 0x102fe6000001086e */
[C---:B------:R-:W-:Y:S01]  /*19c70*/  FMUL.FTZ R30, R0.reuse, R138 ;  /* 0x0000008a001e7220 */ /* 0x040fe20000410000 */
[----:B------:R1:W-:Y:S01]  /*19c80*/  MUFU.EX2 R248, R2 ;  /* 0x0000000200f87308 */ /* 0x0003e20000000800 */
[----:B------:R-:W-:Y:S01]  /*19c90*/  FMUL.FTZ R31, R0, R139 ;  /* 0x0000008b001f7220 */ /* 0x000fe20000410000 */
[----:B------:R-:W-:Y:S01]  /*19ca0*/  MOV R138, R243 ;  /* 0x000000f3008a7202 */ /* 0x000fe20000000f00 */
[C---:B------:R-:W-:Y:S04]  /*19cb0*/  FMUL.FTZ R22, R100.reuse, R130 ;  /* 0x0000008264167220 */ /* 0x040fe80000410000 */
[C---:B------:R-:W-:Y:S02]  /*19cc0*/  FMUL.FTZ R23, R100.reuse, R131 ;  /* 0x0000008364177220 */ /* 0x040fe40000410000 */
[----:B------:R-:W-:Y:S01]  /*19cd0*/  LDSM.16.MT88.4 R128, [R216+0xa400] ;  /* 0x00a40000d880783b */ /* 0x000fe20000004200 */
[----:B------:R-:W-:Y:S02]  /*19ce0*/  FMUL.FTZ R66, R100, R174 ;  /* 0x000000ae64427220 */ /* 0x000fe40000410000 */
[C---:B------:R-:W-:Y:S02]  /*19cf0*/  FMUL.FTZ R42, R0.reuse, R150 ;  /* 0x00000096002a7220 */ /* 0x040fe40000410000 */
[-C--:B------:R-:W-:Y:S01]  /*19d00*/  HMMA.16816.F32 R20, R176, R36.reuse, R20 ;  /* 0x00000024b014723c */ /* 0x080fe20000001814 */
[C---:B------:R-:W-:Y:S02]  /*19d10*/  FMUL.FTZ R43, R0.reuse, R151 ;  /* 0x00000097002b7220 */ /* 0x040fe40000410000 */
[C---:B------:R-:W-:Y:S02]  /*19d20*/  FMUL.FTZ R44, R3.reuse, R152 ;  /* 0x00000098032c7220 */ /* 0x040fe40000410000 */
[C---:B------:R-:W-:Y:S02]  /*19d30*/  FMUL.FTZ R41, R3.reuse, R149 ;  /* 0x0000009503297220 */ /* 0x040fe40000410000 */
[C---:B------:R-:W-:Y:S01]  /*19d40*/  FMUL.FTZ R56, R3.reuse, R164 ;  /* 0x000000a403387220 */ /* 0x040fe20000410000 */
[C---:B------:R-:W-:Y:S01]  /*19d50*/  HMMA.16816.F32 R24, R180.reuse, R36, R24 ;  /* 0x00000024b418723c */ /* 0x040fe20000001818 */
[----:B------:R-:W-:Y:S03]  /*19d60*/  FMUL.FTZ R57, R3, R165 ;  /* 0x000000a503397220 */ /* 0x000fe60000410000 */
[----:B-1----:R-:W-:Y:S02]  /*19d70*/  FFMA.FTZ R2, R65, c[0x0][0x23c], -R110 ;  /* 0x00008f0041027a23 */ /* 0x002fe4000001086e */
[----:B------:R-:W-:Y:S02]  /*19d80*/  FMUL.FTZ R65, R101, R173 ;  /* 0x000000ad65417220 */ /* 0x000fe40000410000 */
[-C--:B------:R-:W-:Y:S01]  /*19d90*/  HMMA.16816.F32 R28, R180, R38.reuse, R28 ;  /* 0x00000026b41c723c */ /* 0x080fe2000000181c */
[----:B------:R-:W-:Y:S03]  /*19da0*/  FMUL.FTZ R58, R0, R166 ;  /* 0x000000a6003a7220 */ /* 0x000fe60000410000 */
[C---:B------:R-:W-:Y:S02]  /*19db0*/  FMUL.FTZ R60, R3.reuse, R168 ;  /* 0x000000a8033c7220 */ /* 0x040fe40000410000 */
[----:B------:R-:W-:Y:S02]  /*19dc0*/  FMUL.FTZ R61, R3, R169 ;  /* 0x000000a9033d7220 */ /* 0x000fe40000410000 */
[C---:B------:R-:W-:Y:S01]  /*19dd0*/  HMMA.16816.F32 R32, R176.reuse, R38, R32 ;  /* 0x00000026b020723c */ /* 0x040fe20000001820 */
[----:B------:R-:W-:Y:S03]  /*19de0*/  IMAD.MOV.U32 R150, RZ, RZ, R48 ;  /* 0x000000ffff967224 */ /* 0x000fe600078e0030 */
[----:B------:R-:W-:Y:S02]  /*19df0*/  FMUL.FTZ R48, R101, R156 ;  /* 0x0000009c65307220 */ /* 0x000fe40000410000 */
[----:B------:R-:W-:Y:S02]  /*19e00*/  IMAD.MOV.U32 R156, RZ, RZ, R242 ;  /* 0x000000ffff9c7224 */ /* 0x000fe400078e00f2 */
[----:B------:R-:W-:Y:S04]  /*19e10*/  FMUL.FTZ R39, R100, R147 ;  /* 0x0000009364277220 */ /* 0x000fe80000410000 */
[----:B------:R-:W-:Y:S02]  /*19e20*/  IMAD.MOV.U32 R147, RZ, RZ, R247 ;  /* 0x000000ffff937224 */ /* 0x000fe400078e00f7 */
[----:B------:R1:W1:Y:S01]  /*19e30*/  MUFU.EX2 R247, R2 ;  /* 0x0000000200f77308 */ /* 0x0002620000000800 */
[----:B------:R-:W-:Y:S02]  /*19e40*/  IMAD.MOV.U32 R151, RZ, RZ, R45 ;  /* 0x000000ffff977224 */ /* 0x000fe400078e002d */
[----:B------:R-:W-:Y:S01]  /*19e50*/  FMUL.FTZ R45, R3, R153 ;  /* 0x00000099032d7220 */ /* 0x000fe20000410000 */
[----:B------:R-:W-:Y:S01]  /*19e60*/  MOV R153, R46 ;  /* 0x0000002e00997202 */ /* 0x000fe20000000f00 */
[----:B------:R-:W-:Y:S02]  /*19e70*/  FMUL.FTZ R46, R0, R154 ;  /* 0x0000009a002e7220 */ /* 0x000fe40000410000 */
[----:B------:R-:W-:Y:S02]  /*19e80*/  IMAD.MOV.U32 R154, RZ, RZ, R241 ;  /* 0x000000ffff9a7224 */ /* 0x000fe400078e00f1 */
[----:B------:R-:W-:Y:S02]  /*19e90*/  IMAD.MOV.U32 R139, RZ, RZ, R240 ;  /* 0x000000ffff8b7224 */ /* 0x000fe400078e00f0 */
[C---:B------:R-:W-:Y:S02]  /*19ea0*/  FMUL.FTZ R36, R101.reuse, R144 ;  /* 0x0000009065247220 */ /* 0x040fe40000410000 */
[----:B------:R-:W-:Y:S02]  /*19eb0*/  IMAD.MOV.U32 R144, RZ, RZ, R239 ;  /* 0x000000ffff907224 */ /* 0x000fe400078e00ef */
[----:B------:R-:W-:Y:S02]  /*19ec0*/  FMUL.FTZ R38, R100, R146 ;  /* 0x0000009264267220 */ /* 0x000fe40000410000 */
[----:B------:R-:W-:Y:S02]  /*19ed0*/  IMAD.MOV.U32 R146, RZ, RZ, R238 ;  /* 0x000000ffff927224 */ /* 0x000fe400078e00ee */
[----:B------:R-:W-:Y:S01]  /*19ee0*/  FMUL.FTZ R37, R101, R145 ;  /* 0x0000009165257220 */ /* 0x000fe20000410000 */
[----:B------:R-:W-:Y:S01]  /*19ef0*/  MOV R145, R215 ;  /* 0x000000d700917202 */ /* 0x000fe20000000f00 */
[----:B------:R-:W-:Y:S02]  /*19f00*/  IMAD.MOV.U32 R152, RZ, RZ, R47 ;  /* 0x000000ffff987224 */ /* 0x000fe400078e002f */
[----:B------:R-:W-:Y:S02]  /*19f10*/  FMUL.FTZ R47, R0, R155 ;  /* 0x0000009b002f7220 */ /* 0x000fe40000410000 */
[----:B-1----:R-:W-:Y:S01]  /*19f20*/  FFMA.FTZ R2, R193, c[0x0][0x23c], -R109 ;  /* 0x00008f00c1027a23 */ /* 0x002fe2000001086d */
[-C--:B------:R-:W-:Y:S01]  /*19f30*/  HMMA.16816.F32 R36, R176, R52.reuse, R36 ;  /* 0x00000034b024723c */ /* 0x080fe20000001824 */
[----:B------:R-:W-:Y:S02]  /*19f40*/  IMAD.MOV.U32 R193, RZ, RZ, R236 ;  /* 0x000000ffffc17224 */ /* 0x000fe400078e00ec */
[----:B------:R1:W-:Y:S01]  /*19f50*/  MUFU.EX2 R246, R2 ;  /* 0x0000000200f67308 */ /* 0x0003e20000000800 */
[----:B------:R-:W-:Y:S02]  /*19f60*/  IMAD.MOV.U32 R155, RZ, RZ, R49 ;  /* 0x000000ffff9b7224 */ /* 0x000fe400078e0031 */
[C---:B------:R-:W-:Y:S02]  /*19f70*/  FMUL.FTZ R49, R101.reuse, R157 ;  /* 0x0000009d65317220 */ /* 0x040fe40000410000 */
[C---:B------:R-:W-:Y:S01]  /*19f80*/  HMMA.16816.F32 R40, R180.reuse, R52, R40 ;  /* 0x00000034b428723c */ /* 0x040fe20000001828 */
[----:B------:R-:W-:Y:S03]  /*19f90*/  IMAD.MOV.U32 R157, RZ, RZ, R50 ;  /* 0x000000ffff9d7224 */ /* 0x000fe600078e0032 */
[C---:B------:R-:W-:Y:S02]  /*19fa0*/  FMUL.FTZ R50, R100.reuse, R158 ;  /* 0x0000009e64327220 */ /* 0x040fe40000410000 */
[----:B------:R-:W-:Y:S02]  /*19fb0*/  IMAD.MOV.U32 R158, RZ, RZ, R51 ;  /* 0x000000ffff9e7224 */ /* 0x000fe400078e0033 */
[-C--:B------:R-:W-:Y:S01]  /*19fc0*/  HMMA.16816.F32 R44, R180, R54.reuse, R44 ;  /* 0x00000036b42c723c */ /* 0x080fe2000000182c */
[C---:B------:R-:W-:Y:S03]  /*19fd0*/  FMUL.FTZ R51, R100.reuse, R159 ;  /* 0x0000009f64337220 */ /* 0x040fe60000410000 */
[----:B------:R-:W-:Y:S01]  /*19fe0*/  MOV R159, R214 ;  /* 0x000000d6009f7202 */ /* 0x000fe20000000f00 */
[----:B------:R-:W-:Y:S02]  /*19ff0*/  FMUL.FTZ R52, R101, R160 ;  /* 0x000000a065347220 */ /* 0x000fe40000410000 */
[----:B------:R-:W-:Y:S01]  /*1a000*/  IMAD.MOV.U32 R160, RZ, RZ, R193 ;  /* 0x000000ffffa07224 */ /* 0x000fe200078e00c1 */
[C---:B------:R-:W-:Y:S01]  /*1a010*/  HMMA.16816.F32 R48, R176.reuse, R54, R48 ;  /* 0x00000036b030723c */ /* 0x040fe20000001830 */
[----:B------:R-:W-:Y:S03]  /*1a020*/  IMAD.MOV.U32 R193, RZ, RZ, R159 ;  /* 0x000000ffffc17224 */ /* 0x000fe600078e009f */
[----:B-1----:R-:W-:Y:S02]  /*1a030*/  FFMA.FTZ R2, R67, c[0x0][0x23c], -R109 ;  /* 0x00008f0043027a23 */ /* 0x002fe4000001086d */
[----:B------:R-:W-:Y:S01]  /*1a040*/  IMAD.MOV.U32 R159, RZ, RZ, R158 ;  /* 0x000000ffff9f7224 */ /* 0x000fe200078e009e */
[----:B------:R-:W-:Y:S01]  /*1a050*/  MOV R158, R157 ;  /* 0x0000009d009e7202 */ /* 0x000fe20000000f00 */
[----:B------:R1:W1:Y:S01]  /*1a060*/  MUFU.EX2 R245, R2 ;  /* 0x0000000200f57308 */ /* 0x0002620000000800 */
[----:B------:R-:W-:Y:S03]  /*1a070*/  FMUL.FTZ R53, R101, R161 ;  /* 0x000000a165357220 */ /* 0x000fe60000410000 */
[C---:B------:R-:W-:Y:S02]  /*1a080*/  FMUL.FTZ R54, R100.reuse, R162 ;  /* 0x000000a264367220 */ /* 0x040fe40000410000 */
[C---:B------:R-:W-:Y:S02]  /*1a090*/  FMUL.FTZ R55, R100.reuse, R163 ;  /* 0x000000a364377220 */ /* 0x040fe40000410000 */
[----:B------:R-:W-:Y:S02]  /*1a0a0*/  FMUL.FTZ R67, R100, R175 ;  /* 0x000000af64437220 */ /* 0x000fe40000410000 */
[----:B------:R-:W-:Y:S01]  /*1a0b0*/  LDSM.16.MT88.4 R172, [R218+0xac00] ;  /* 0x00ac0000daac783b */ /* 0x000fe20000004200 */
[----:B------:R-:W-:Y:S02]  /*1a0c0*/  IMAD.MOV.U32 R157, RZ, RZ, R155 ;  /* 0x000000ffff9d7224 */ /* 0x000fe400078e009b */
[-C--:B---3--:R-:W-:Y:S01]  /*1a0d0*/  HMMA.16816.F32 R52, R176, R112.reuse, R52 ;  /* 0x00000070b034723c */ /* 0x088fe20000001834 */
[----:B------:R-:W-:Y:S02]  /*1a0e0*/  IMAD.MOV.U32 R149, RZ, RZ, R59 ;  /* 0x000000ffff957224 */ /* 0x000fe400078e003b */
[C---:B------:R-:W-:Y:S02]  /*1a0f0*/  FMUL.FTZ R59, R0.reuse, R167 ;  /* 0x000000a7003b7220 */ /* 0x040fe40000410000 */
[C---:B------:R-:W-:Y:S02]  /*1a100*/  FMUL.FTZ R62, R0.reuse, R170 ;  /* 0x000000aa003e7220 */ /* 0x040fe40000410000 */
[----:B------:R-:W-:Y:S02]  /*1a110*/  FMUL.FTZ R63, R0, R171 ;  /* 0x000000ab003f7220 */ /* 0x000fe40000410000 */
[C---:B------:R-:W-:Y:S01]  /*1a120*/  FMUL.FTZ R72, R3.reuse, R72 ;  /* 0x0000004803487220 */ /* 0x040fe20000410000 */
[C---:B------:R-:W-:Y:S02]  /*1a130*/  HMMA.16816.F32 R56, R180.reuse, R112, R56 ;  /* 0x00000070b438723c */ /* 0x040fe40000001838 */
[--C-:B-1----:R-:W-:Y:S02]  /*1a140*/  FFMA.FTZ R2, R194, c[0x0][0x23c], -R110.reuse ;  /* 0x00008f00c2027a23 */ /* 0x102fe4000001086e */
[C---:B------:R-:W-:Y:S02]  /*1a150*/  FMUL.FTZ R73, R3.reuse, R73 ;  /* 0x0000004903497220 */ /* 0x040fe40000410000 */
[----:B------:R1:W-:Y:S01]  /*1a160*/  MUFU.EX2 R244, R2 ;  /* 0x0000000200f47308 */ /* 0x0003e20000000800 */
[C---:B------:R-:W-:Y:S01]  /*1a170*/  FMUL.FTZ R74, R0.reuse, R74 ;  /* 0x0000004a004a7220 */ /* 0x040fe20000410000 */
[-C--:B------:R-:W-:Y:S01]  /*1a180*/  HMMA.16816.F32 R60, R180, R114.reuse, R60 ;  /* 0x00000072b43c723c */ /* 0x080fe2000000183c */
[C---:B------:R-:W-:Y:S03]  /*1a190*/  FMUL.FTZ R75, R0.reuse, R75 ;  /* 0x0000004b004b7220 */ /* 0x040fe60000410000 */
[C---:B------:R-:W-:Y:S02]  /*1a1a0*/  FMUL.FTZ R76, R3.reuse, R76 ;  /* 0x0000004c034c7220 */ /* 0x040fe40000410000 */
[C---:B------:R-:W-:Y:S02]  /*1a1b0*/  FMUL.FTZ R77, R3.reuse, R77 ;  /* 0x0000004d034d7220 */ /* 0x040fe40000410000 */
[C---:B------:R-:W-:Y:S01]  /*1a1c0*/  HMMA.16816.F32 R64, R176.reuse, R114, R64 ;  /* 0x00000072b040723c */ /* 0x040fe20000001840 */
[----:B------:R-:W3:Y:S03]  /*1a1d0*/  LDSM.16.MT88.4 R112, [R218+0xb000] ;  /* 0x00b00000da70783b */ /* 0x000ee60000004200 */
[C---:B------:R-:W-:Y:S02]  /*1a1e0*/  FMUL.FTZ R78, R0.reuse, R78 ;  /* 0x0000004e004e7220 */ /* 0x040fe40000410000 */
[C---:B------:R-:W-:Y:S02]  /*1a1f0*/  FMUL.FTZ R79, R0.reuse, R79 ;  /* 0x0000004f004f7220 */ /* 0x040fe40000410000 */
[-C--:B--2---:R-:W-:Y:S01]  /*1a200*/  HMMA.16816.F32 R68, R176, R116.reuse, R68 ;  /* 0x00000074b044723c */ /* 0x084fe20000001844 */
[C---:B------:R-:W-:Y:S03]  /*1a210*/  FMUL.FTZ R88, R3.reuse, R88 ;  /* 0x0000005803587220 */ /* 0x040fe60000410000 */
[----:B------:R-:W-:Y:S02]  /*1a220*/  FMUL.FTZ R89, R3, R89 ;  /* 0x0000005903597220 */ /* 0x000fe40000410000 */
[----:B-1----:R-:W-:Y:S02]  /*1a230*/  FFMA.FTZ R2, R195, c[0x0][0x23c], -R110 ;  /* 0x00008f00c3027a23 */ /* 0x002fe4000001086e */
[C---:B------:R-:W-:Y:S01]  /*1a240*/  HMMA.16816.F32 R72, R180.reuse, R116, R72 ;  /* 0x00000074b448723c */ /* 0x040fe20000001848 */
[C---:B------:R-:W-:Y:S01]  /*1a250*/  FMUL.FTZ R90, R0.reuse, R90 ;  /* 0x0000005a005a7220 */ /* 0x040fe20000410000 */
[----:B------:R1:W2:Y:S02]  /*1a260*/  MUFU.EX2 R243, R2 ;  /* 0x0000000200f37308 */ /* 0x0002a40000000800 */
[C---:B------:R-:W-:Y:S02]  /*1a270*/  FMUL.FTZ R91, R0.reuse, R91 ;  /* 0x0000005b005b7220 */ /* 0x040fe40000410000 */
[C---:B------:R-:W-:Y:S02]  /*1a280*/  FMUL.FTZ R92, R3.reuse, R92 ;  /* 0x0000005c035c7220 */ /* 0x040fe40000410000 */
[-C--:B------:R-:W-:Y:S01]  /*1a290*/  HMMA.16816.F32 R76, R180, R118.reuse, R76 ;  /* 0x00000076b44c723c */ /* 0x080fe2000000184c */
[----:B------:R-:W-:Y:S03]  /*1a2a0*/  FMUL.FTZ R93, R3, R93 ;  /* 0x0000005d035d7220 */ /* 0x000fe60000410000 */
[C---:B------:R-:W-:Y:S02]  /*1a2b0*/  FMUL.FTZ R94, R0.reuse, R94 ;  /* 0x0000005e005e7220 */ /* 0x040fe40000410000 */
[----:B------:R-:W-:Y:S02]  /*1a2c0*/  FMUL.FTZ R95, R0, R95 ;  /* 0x0000005f005f7220 */ /* 0x000fe40000410000 */
[C---:B------:R-:W-:Y:S01]  /*1a2d0*/  HMMA.16816.F32 R80, R176.reuse, R118, R80 ;  /* 0x00000076b050723c */ /* 0x040fe20000001850 */
[----:B------:R-:W2:Y:S03]  /*1a2e0*/  LDSM.16.MT88.4 R116, [R216+0x9400] ;  /* 0x00940000d874783b */ /* 0x000ea60000004200 */
[----:B------:R-:W-:Y:S02]  /*1a2f0*/  FMUL.FTZ R97, R101, R97 ;  /* 0x0000006165617220 */ /* 0x000fe40000410000 */
[C---:B------:R-:W-:Y:S02]  /*1a300*/  FMUL.FTZ R98, R100.reuse, R98 ;  /* 0x0000006264627220 */ /* 0x040fe40000410000 */
[----:B------:R-:W-:Y:S01]  /*1a310*/  FMUL.FTZ R99, R100, R99 ;  /* 0x0000006364637220 */ /* 0x000fe20000410000 */
[-C--:B---3--:R-:W-:Y:S03]  /*1a320*/  HMMA.16816.F32 R84, R176, R112.reuse, R84 ;  /* 0x00000070b054723c */ /* 0x088fe60000001854 */
[----:B-1----:R-:W-:Y:S02]  /*1a330*/  FFMA.FTZ R2, R190, c[0x0][0x23c], -R111 ;  /* 0x00008f00be027a23 */ /* 0x002fe4000001086f */
[----:B------:R-:W-:Y:S02]  /*1a340*/  IMAD.MOV.U32 R155, RZ, RZ, R153 ;  /* 0x000000ffff9b7224 */ /* 0x000fe400078e0099 */
[----:B------:R1:W-:Y:S01]  /*1a350*/  MUFU.EX2 R242, R2 ;  /* 0x0000000200f27308 */ /* 0x0003e20000000800 */
[C---:B------:R-:W-:Y:S01]  /*1a360*/  HMMA.16816.F32 R88, R180.reuse, R112, R88 ;  /* 0x00000070b458723c */ /* 0x040fe20000001858 */
[----:B------:R-:W-:Y:S03]  /*1a370*/  IMAD.MOV.U32 R153, RZ, RZ, R150 ;  /* 0x000000ffff997224 */ /* 0x000fe600078e0096 */
[----:B------:R-:W-:Y:S01]  /*1a380*/  MOV R150, R132 ;  /* 0x0000008400967202 */ /* 0x000fe20000000f00 */
[----:B------:R-:W-:Y:S02]  /*1a390*/  IMAD.MOV.U32 R132, RZ, RZ, R219 ;  /* 0x000000ffff847224 */ /* 0x000fe400078e00db */
[----:B------:R3:W5:Y:S01]  /*1a3a0*/  LDL.LU R219, [R1+0x74] ;  /* 0x0000740001db7983 */ /* 0x0007620000300800 */
[-C--:B------:R-:W-:Y:S01]  /*1a3b0*/  HMMA.16816.F32 R92, R180, R114.reuse, R92 ;  /* 0x00000072b45c723c */ /* 0x080fe2000000185c */
[----:B----4-:R-:W-:Y:S02]  /*1a3c0*/  F2FP.PACK_AB R112, R249, R250 ;  /* 0x000000faf970723e */ /* 0x010fe400000000ff */
[----:B------:R-:W-:Y:S01]  /*1a3d0*/  LDSM.16.MT88.4 R180, [R216+0xbc00] ;  /* 0x00bc0000d8b4783b */ /* 0x000fe20000004200 */
[----:B------:R-:W-:Y:S04]  /*1a3e0*/  F2FP.PACK_AB R113, R247, R248 ;  /* 0x000000f8f771723e */ /* 0x000fe800000000ff */
[----:B------:R-:W-:Y:S01]  /*1a3f0*/  HMMA.16816.F32 R96, R176, R114, R96 ;  /* 0x00000072b060723c */ /* 0x000fe20000001860 */
[--C-:B-1----:R-:W-:Y:S06]  /*1a400*/  FFMA.FTZ R2, R189, c[0x0][0x23c], -R111.reuse ;  /* 0x00008f00bd027a23 */ /* 0x102fec000001086f */
[----:B------:R-:W-:Y:S01]  /*1a410*/  F2FP.PACK_AB R114, R245, R246 ;  /* 0x000000f6f572723e */ /* 0x000fe200000000ff */
[----:B------:R1:W4:Y:S01]  /*1a420*/  MUFU.EX2 R241, R2 ;  /* 0x0000000200f17308 */ /* 0x0003220000000800 */
[----:B--2---:R-:W-:Y:S07]  /*1a430*/  F2FP.PACK_AB R115, R243, R244 ;  /* 0x000000f4f373723e */ /* 0x004fee00000000ff */
[-C--:B------:R-:W-:Y:S01]  /*1a440*/  HMMA.16816.F32 R4, R112, R116.reuse, R4 ;  /* 0x000000747004723c */ /* 0x080fe20000001804 */
[--C-:B-1----:R-:W-:Y:S01]  /*1a450*/  FFMA.FTZ R2, R192, c[0x0][0x23c], -R111.reuse ;  /* 0x00008f00c0027a23 */ /* 0x102fe2000001086f */
[----:B----4-:R-:W-:Y:S03]  /*1a460*/  F2FP.PACK_AB R120, R241, R242 ;  /* 0x000000f2f178723e */ /* 0x010fe600000000ff */
        /* <DEDUP_REMOVED lines=22> */
[----:B------:R1:W4:Y:S07]  /*1a5d0*/  MUFU.EX2 R213, R2 ;  /* 0x0000000200d57308 */ /* 0x00032e0000000800 */
        /* <DEDUP_REMOVED lines=9> */
[--C-:B--2---:R-:W-:Y:S07]  /*1a670*/  FFMA.FTZ R2, R207, c[0x0][0x23c], -R110.reuse ;  /* 0x00008f00cf027a23 */ /* 0x104fee000001086e */
[C---:B------:R-:W-:Y:S01]  /*1a680*/  HMMA.16816.F32 R48, R112.reuse, R130, R48 ;  /* 0x000000827030723c */ /* 0x040fe20000001830 */
[----:B------:R2:W1:Y:S01]  /*1a690*/  MUFU.EX2 R209, R2 ;  /* 0x0000000200d17308 */ /* 0x0004620000000800 */
[----:B------:R-:W3:Y:S06]  /*1a6a0*/  LDSM.16.MT88.4 R128, [R218+0xb400] ;  /* 0x00b40000da80783b */ /* 0x000eec0000004200 */
[-C--:B------:R-:W-:Y:S08]  /*1a6b0*/  HMMA.16816.F32 R52, R112, R116.reuse, R52 ;  /* 0x000000747034723c */ /* 0x080ff00000001834 */
[C---:B------:R-:W-:Y:S08]  /*1a6c0*/  HMMA.16816.F32 R56, R120.reuse, R116, R56 ;  /* 0x000000747838723c */ /* 0x040ff00000001838 */
[-C--:B------:R-:W-:Y:S01]  /*1a6d0*/  HMMA.16816.F32 R60, R120, R118.reuse, R60 ;  /* 0x00000076783c723c */ /* 0x080fe2000000183c */
[----:B--2---:R-:W-:Y:S02]  /*1a6e0*/  FFMA.FTZ R2, R208, c[0x0][0x23c], -R109 ;  /* 0x00008f00d0027a23 */ /* 0x004fe4000001086d */
[----:B------:R2:W-:Y:S05]  /*1a6f0*/  MUFU.EX2 R208, R106 ;  /* 0x0000006a00d07308 */ /* 0x0005ea0000000800 */
[C---:B------:R-:W-:Y:S01]  /*1a700*/  HMMA.16816.F32 R64, R112.reuse, R118, R64 ;  /* 0x000000767040723c */ /* 0x040fe20000001840 */
[----:B------:R-:W4:Y:S04]  /*1a710*/  LDSM.16.MT88.4 R116, [R216+0x9800] ;  /* 0x00980000d874783b */ /* 0x000f280000004200 */
[----:B------:R3:W3:Y:S03]  /*1a720*/  MUFU.EX2 R210, R2 ;  /* 0x0000000200d27308 */ /* 0x0006e60000000800 */
[-C--:B-1----:R-:W-:Y:S08]  /*1a730*/  HMMA.16816.F32 R68, R112, R124.reuse, R68 ;  /* 0x0000007c7044723c */ /* 0x082ff00000001844 */
[C---:B------:R-:W-:Y:S01]  /*1a740*/  HMMA.16816.F32 R72, R120.reuse, R124, R72 ;  /* 0x0000007c7848723c */ /* 0x040fe20000001848 */
[----:B--2---:R-:W-:Y:S07]  /*1a750*/  FFMA.FTZ R106, R202, c[0x0][0x23c], -R111 ;  /* 0x00008f00ca6a7a23 */ /* 0x004fee000001086f */
[-C--:B------:R-:W-:Y:S01]  /*1a760*/  HMMA.16816.F32 R76, R120, R126.reuse, R76 ;  /* 0x0000007e784c723c */ /* 0x080fe2000000184c */
[----:B---3--:R-:W-:Y:S03]  /*1a770*/  FFMA.FTZ R2, R160, c[0x0][0x23c], -R110 ;  /* 0x00008f00a0027a23 */ /* 0x008fe6000001086e */
[----:B------:R-:W-:Y:S04]  /*1a780*/  IMAD.MOV.U32 R160, RZ, RZ, R158 ;  /* 0x000000ffffa07224 */ /* 0x000fe800078e009e */
[C---:B------:R-:W-:Y:S01]  /*1a790*/  HMMA.16816.F32 R80, R112.reuse, R126, R80 ;  /* 0x0000007e7050723c */ /* 0x040fe20000001850 */
[----:B------:R1:W-:Y:S01]  /*1a7a0*/  MUFU.EX2 R207, R2 ;  /* 0x0000000200cf7308 */ /* 0x0003e20000000800 */
[----:B------:R-:W2:Y:S02]  /*1a7b0*/  LDSM.16.MT88.4 R124, [R218+0x9800] ;  /* 0x00980000da7c783b */ /* 0x000ea40000004200 */
[----:B------:R-:W-:Y:S04]  /*1a7c0*/  IMAD.MOV.U32 R158, RZ, RZ, R217 ;  /* 0x000000ffff9e7224 */ /* 0x000fe800078e00d9 */
[-C--:B------:R-:W-:Y:S02]  /*1a7d0*/  HMMA.16816.F32 R84, R112, R128.reuse, R84 ;  /* 0x000000807054723c */ /* 0x080fe40000001854 */
[----:B------:R3:W5:Y:S06]  /*1a7e0*/  LDL.LU R217, [R1+0x70] ;  /* 0x0000700001d97983 */ /* 0x00076c0000300800 */
[C---:B------:R-:W-:Y:S08]  /*1a7f0*/  HMMA.16816.F32 R88, R120.reuse, R128, R88 ;  /* 0x000000807858723c */ /* 0x040ff00000001858 */
[-C--:B------:R-:W-:Y:S01]  /*1a800*/  HMMA.16816.F32 R92, R120, R130.reuse, R92 ;  /* 0x00000082785c723c */ /* 0x080fe2000000185c */
[----:B-1----:R-:W-:Y:S04]  /*1a810*/  FFMA.FTZ R2, R160, c[0x0][0x23c], -R110 ;  /* 0x00008f00a0027a23 */ /* 0x002fe8000001086e */
[----:B------:R1:W1:Y:S03]  /*1a820*/  MUFU.EX2 R206, R2 ;  /* 0x0000000200ce7308 */ /* 0x0002660000000800 */
[----:B------:R-:W-:Y:S01]  /*1a830*/  HMMA.16816.F32 R96, R112, R130, R96 ;  /* 0x000000827060723c */ /* 0x000fe20000001860 */
[----:B------:R-:W2:Y:S06]  /*1a840*/  LDSM.16.MT88.4 R128, [R216+0xa800] ;  /* 0x00a80000d880783b */ /* 0x000eac0000004200 */
[----:B----4-:R-:W-:Y:S02]  /*1a850*/  F2FP.PACK_AB R112, R213, R212 ;  /* 0x000000d4d570723e */ /* 0x010fe400000000ff */
[----:B------:R-:W-:Y:S03]  /*1a860*/  F2FP.PACK_AB R113, R209, R211 ;  /* 0x000000d3d171723e */ /* 0x000fe600000000ff */
[----:B------:R-:W-:Y:S01]  /*1a870*/  F2FP.PACK_AB R114, R208, R210 ;  /* 0x000000d2d072723e */ /* 0x000fe200000000ff */
[--C-:B-1----:R-:W-:Y:S01]  /*1a880*/  FFMA.FTZ R2, R203, c[0x0][0x23c], -R111.reuse ;  /* 0x00008f00cb027a23 */ /* 0x102fe2000001086f */
[----:B------:R-:W-:Y:S01]  /*1a890*/  F2FP.PACK_AB R115, R206, R207 ;  /* 0x000000cfce73723e */ /* 0x000fe200000000ff */
[----:B------:R-:W-:Y:S06]  /*1a8a0*/  MUFU.EX2 R203, R106 ;  /* 0x0000006a00cb7308 */ /* 0x000fec0000000800 */
[-C--:B------:R-:W-:Y:S04]  /*1a8b0*/  HMMA.16816.F32 R4, R112, R116.reuse, R4 ;  /* 0x000000747004723c */ /* 0x080fe80000001804 */
[----:B------:R1:W4:Y:S02]  /*1a8c0*/  MUFU.EX2 R205, R2 ;  /* 0x0000000200cd7308 */ /* 0x0003240000000800 */
[--C-:B-1----:R-:W-:Y:S01]  /*1a8d0*/  FFMA.FTZ R2, R201, c[0x0][0x23c], -R111.reuse ;  /* 0x00008f00c9027a23 */ /* 0x102fe2000001086f */
[----:B----4-:R-:W-:Y:S07]  /*1a8e0*/  F2FP.PACK_AB R120, R203, R205 ;  /* 0x000000cdcb78723e */ /* 0x010fee00000000ff */
[----:B------:R1:W-:Y:S02]  /*1a8f0*/  MUFU.EX2 R204, R2 ;  /* 0x0000000200cc7308 */ /* 0x0003e40000000800 */
[----:B-1----:R-:W-:Y:S08]  /*1a900*/  FFMA.FTZ R2, R199, c[0x0][0x23c], -R111 ;  /* 0x00008f00c7027a23 */ /* 0x002ff0000001086f */
[----:B------:R1:W4:Y:S02]  /*1a910*/  MUFU.EX2 R202, R2 ;  /* 0x0000000200ca7308 */ /* 0x0003240000000800 */
[--C-:B-1----:R-:W-:Y:S01]  /*1a920*/  FFMA.FTZ R2, R197, c[0x0][0x23c], -R184.reuse ;  /* 0x00008f00c5027a23 */ /* 0x102fe200000108b8 */
[----:B----4-:R-:W-:Y:S07]  /*1a930*/  F2FP.PACK_AB R122, R202, R204 ;  /* 0x000000ccca7a723e */ /* 0x010fee00000000ff */
[----:B------:R1:W-:Y:S02]  /*1a940*/  MUFU.EX2 R201, R2 ;  /* 0x0000000200c97308 */ /* 0x0003e40000000800 */
[--C-:B-1----:R-:W-:Y:S08]  /*1a950*/  FFMA.FTZ R2, R196, c[0x0][0x23c], -R184.reuse ;  /* 0x00008f00c4027a23 */ /* 0x102ff000000108b8 */
        /* <DEDUP_REMOVED lines=8> */
[----:B------:R1:W-:Y:S01]  /*1a9e0*/  MUFU.EX2 R197, R2 ;  /* 0x0000000200c57308 */ /* 0x0003e20000000800 */
[C---:B------:R-:W-:Y:S08]  /*1a9f0*/  HMMA.16816.F32 R8, R120.reuse, R116, R8 ;  /* 0x000000747808723c */ /* 0x040ff00000001808 */
[-C--:B------:R-:W-:Y:S08]  /*1aa00*/  HMMA.16816.F32 R12, R120, R118.reuse, R12 ;  /* 0x00000076780c723c */ /* 0x080ff0000000180c */
[C---:B------:R-:W-:Y:S01]  /*1aa10*/  HMMA.16816.F32 R16, R112.reuse, R118, R16 ;  /* 0x000000767010723c */ /* 0x040fe20000001810 */
[----:B------:R-:W4:Y:S03]  /*1aa20*/  LDSM.16.MT88.4 R116, [R218+0xa800] ;  /* 0x00a80000da74783b */ /* 0x000f260000004200 */
[--C-:B-1----:R-:W-:Y:S04]  /*1aa30*/  FFMA.FTZ R2, R159, c[0x0][0x23c], -R109.reuse ;  /* 0x00008f009f027a23 */ /* 0x102fe8000001086d */
[-C--:B--2---:R-:W-:Y:S01]  /*1aa40*/  HMMA.16816.F32 R20, R112, R124.reuse, R20 ;  /* 0x0000007c7014723c */ /* 0x084fe20000001814 */
[----:B------:R1:W-:Y:S07]  /*1aa50*/  MUFU.EX2 R196, R2 ;  /* 0x0000000200c47308 */ /* 0x0003ee0000000800 */
        /* <DEDUP_REMOVED lines=13> */
[-C--:B----4-:R-:W-:Y:S08]  /*1ab30*/  HMMA.16816.F32 R52, R112, R116.reuse, R52 ;  /* 0x000000747034723c */ /* 0x090ff00000001834 */
[C---:B------:R-:W-:Y:S08]  /*1ab40*/  HMMA.16816.F32 R56, R120.reuse, R116, R56 ;  /* 0x000000747838723c */ /* 0x040ff00000001838 */
[-C--:B------:R-:W-:Y:S01]  /*1ab50*/  HMMA.16816.F32 R60, R120, R118.reuse, R60 ;  /* 0x00000076783c723c */ /* 0x080fe2000000183c */
[--C-:B--2---:R-:W-:Y:S02]  /*1ab60*/  FFMA.FTZ R2, R156, c[0x0][0x23c], -R109.reuse ;  /* 0x00008f009c027a23 */ /* 0x104fe4000001086d */
[----:B------:R-:W-:Y:S01]  /*1ab70*/  LDSM.16.MT88.4 R156, [R216+0xac00] ;  /* 0x00ac0000d89c783b */ /* 0x000fe20000004200 */
[----:B------:R-:W-:Y:S01]  /*1ab80*/  FFMA.FTZ R109, R155, c[0x0][0x23c], -R109 ;  /* 0x00008f009b6d7a23 */ /* 0x000fe2000001086d */
[----:B------:R2:W-:Y:S03]  /*1ab90*/  MUFU.EX2 R194, R2 ;  /* 0x0000000200c27308 */ /* 0x0005e60000000800 */
[C---:B------:R-:W-:Y:S07]  /*1aba0*/  HMMA.16816.F32 R64, R112.reuse, R118, R64 ;  /* 0x000000767040723c */ /* 0x040fee0000001840 */
[----:B------:R4:W3:Y:S01]  /*1abb0*/  MUFU.EX2 R192, R109 ;  /* 0x0000006d00c07308 */ /* 0x0008e20000000800 */
[-C--:B-1----:R-:W-:Y:S08]  /*1abc0*/  HMMA.16816.F32 R68, R112, R124.reuse, R68 ;  /* 0x0000007c7044723c */ /* 0x082ff00000001844 */
[C---:B------:R-:W-:Y:S01]  /*1abd0*/  HMMA.16816.F32 R72, R120.reuse, R124, R72 ;  /* 0x0000007c7848723c */ /* 0x040fe20000001848 */
[--C-:B--2---:R-:W-:Y:S03]  /*1abe0*/  FFMA.FTZ R2, R154, c[0x0][0x23c], -R110.reuse ;  /* 0x00008f009a027a23 */ /* 0x104fe6000001086e */
[----:B------:R-:W-:Y:S04]  /*1abf0*/  FFMA.FTZ R110, R153, c[0x0][0x23c], -R110 ;  /* 0x00008f00996e7a23 */ /* 0x000fe8000001086e */
[-C--:B------:R-:W-:Y:S01]  /*1ac00*/  HMMA.16816.F32 R76, R120, R126.reuse, R76 ;  /* 0x0000007e784c723c */ /* 0x080fe2000000184c */
[----:B------:R1:W-:Y:S03]  /*1ac10*/  MUFU.EX2 R191, R2 ;  /* 0x0000000200bf7308 */ /* 0x0003e60000000800 */
[----:B------:R-:W-:Y:S02]  /*1ac20*/  MOV R153, R149 ;  /* 0x0000009500997202 */ /* 0x000fe40000000f00 */
[----:B------:R-:W-:Y:S01]  /*1ac30*/  MOV R149, R145 ;  /* 0x0000009100957202 */ /* 0x000fe20000000f00 */
[----:B------:R-:W-:Y:S01]  /*1ac40*/  IMAD.MOV.U32 R145, RZ, RZ, R141 ;  /* 0x000000ffff917224 */ /* 0x000fe200078e008d */
[C---:B------:R-:W-:Y:S01]  /*1ac50*/  HMMA.16816.F32 R80, R112.reuse, R126, R80 ;  /* 0x0000007e7050723c */ /* 0x040fe20000001850 */
[----:B------:R-:W-:Y:S02]  /*1ac60*/  IMAD.MOV.U32 R141, RZ, RZ, R133 ;  /* 0x000000ffff8d7224 */ /* 0x000fe400078e0085 */
[----:B------:R2:W-:Y:S01]  /*1ac70*/  MUFU.EX2 R190, R110 ;  /* 0x0000006e00be7308 */ /* 0x0005e20000000800 */
[----:B----4-:R-:W-:Y:S04]  /*1ac80*/  F2FP.PACK_AB R109, R193, R195 ;  /* 0x000000c3c16d723e */ /* 0x010fe800000000ff */
[-C--:B---3--:R-:W-:Y:S08]  /*1ac90*/  HMMA.16816.F32 R84, R112, R128.reuse, R84 ;  /* 0x000000807054723c */ /* 0x088ff00000001854 */
[C---:B------:R-:W-:Y:S01]  /*1aca0*/  HMMA.16816.F32 R88, R120.reuse, R128, R88 ;  /* 0x000000807858723c */ /* 0x040fe20000001858 */
[----:B-1----:R-:W-:Y:S03]  /*1acb0*/  FFMA.FTZ R2, R152, c[0x0][0x23c], -R111 ;  /* 0x00008f0098027a23 */ /* 0x002fe6000001086f */
[----:B------:R-:W-:Y:S01]  /*1acc0*/  IMAD.MOV.U32 R152, RZ, RZ, R148 ;  /* 0x000000ffff987224 */ /* 0x000fe200078e0094 */
[----:B------:R1:W-:Y:S01]  /*1acd0*/  MUFU.EX2 R188, R2 ;  /* 0x0000000200bc7308 */ /* 0x0003e20000000800 */
[----:B------:R-:W-:Y:S02]  /*1ace0*/  IMAD.MOV.U32 R148, RZ, RZ, R143 ;  /* 0x000000ffff947224 */ /* 0x000fe400078e008f */
[-C--:B------:R-:W-:Y:S01]  /*1acf0*/  HMMA.16816.F32 R92, R120, R130.reuse, R92 ;  /* 0x00000082785c723c */ /* 0x080fe2000000185c */
[----:B------:R-:W-:Y:S03]  /*1ad00*/  IMAD.MOV.U32 R143, RZ, RZ, R135 ;  /* 0x000000ffff8f7224 */ /* 0x000fe600078e0087 */
[----:B--2---:R-:W-:Y:S04]  /*1ad10*/  F2FP.PACK_AB R110, R192, R194 ;  /* 0x000000c2c06e723e */ /* 0x004fe800000000ff */
[----:B------:R-:W-:Y:S01]  /*1ad20*/  HMMA.16816.F32 R96, R112, R130, R96 ;  /* 0x000000827060723c */ /* 0x000fe20000001860 */
[----:B-1----:R-:W-:Y:S03]  /*1ad30*/  FFMA.FTZ R2, R151, c[0x0][0x23c], -R111 ;  /* 0x00008f0097027a23 */ /* 0x002fe6000001086f */
[----:B------:R-:W-:Y:S01]  /*1ad40*/  IMAD.MOV.U32 R151, RZ, RZ, R147 ;  /* 0x000000ffff977224 */ /* 0x000fe200078e0093 */
[----:B------:R1:W2:Y:S01]  /*1ad50*/  MUFU.EX2 R189, R2 ;  /* 0x0000000200bd7308 */ /* 0x0002a20000000800 */
[----:B------:R-:W-:Y:S02]  /*1ad60*/  IMAD.MOV.U32 R147, RZ, RZ, R142 ;  /* 0x000000ffff937224 */ /* 0x000fe400078e008e */
[----:B------:R-:W-:Y:S04]  /*1ad70*/  IMAD.MOV.U32 R142, RZ, RZ, R134 ;  /* 0x000000ffff8e7224 */ /* 0x000fe800078e0086 */
[--C-:B-1----:R-:W-:Y:S01]  /*1ad80*/  FFMA.FTZ R2, R150, c[0x0][0x23c], -R111.reuse ;  /* 0x00008f0096027a23 */ /* 0x102fe2000001086f */
[----:B--2---:R-:W-:Y:S01]  /*1ad90*/  F2FP.PACK_AB R176, R189, R188 ;  /* 0x000000bcbdb0723e */ /* 0x004fe200000000ff */
[----:B------:R-:W-:Y:S02]  /*1ada0*/  FFMA.FTZ R111, R107, c[0x0][0x23c], -R111 ;  /* 0x00008f006b6f7a23 */ /* 0x000fe4000001086f */
[----:B------:R1:W-:Y:S01]  /*1adb0*/  MUFU.EX2 R187, R2 ;  /* 0x0000000200bb7308 */ /* 0x0003e20000000800 */
[----:B------:R-:W-:Y:S01]  /*1adc0*/  IMAD.MOV.U32 R150, RZ, RZ, R146 ;  /* 0x000000ffff967224 */ /* 0x000fe200078e0092 */
[----:B------:R-:W-:Y:S02]  /*1add0*/  MOV R146, R140 ;  /* 0x0000008c00927202 */ /* 0x000fe40000000f00 */
[----:B------:R-:W-:Y:S01]  /*1ade0*/  MOV R140, R132 ;  /* 0x00000084008c7202 */ /* 0x000fe20000000f00 */
[----:B------:R-:W-:Y:S01]  /*1adf0*/  IMAD.MOV.U32 R154, RZ, RZ, R150 ;  /* 0x000000ffff9a7224 */ /* 0x000fe200078e0096 */
[----:B------:R-:W2:Y:S01]  /*1ae00*/  LDSM.16.MT88.4 R132, [R216+0x9c00] ;  /* 0x009c0000d884783b */ /* 0x000ea20000004200 */
[----:B------:R-:W-:Y:S02]  /*1ae10*/  IMAD.MOV.U32 R150, RZ, RZ, R146 ;  /* 0x000000ffff967224 */ /* 0x000fe400078e0092 */
[----:B------:R-:W-:Y:S01]  /*1ae20*/  IMAD.MOV.U32 R146, RZ, RZ, R140 ;  /* 0x000000ffff927224 */ /* 0x000fe200078e008c */
[----:B------:R3:W4:Y:S01]  /*1ae30*/  MUFU.EX2 R186, R111 ;  /* 0x0000006f00ba7308 */ /* 0x0007220000000800 */
[----:B-1----:R-:W-:Y:S02]  /*1ae40*/  FFMA.FTZ R2, R252, c[0x0][0x23c], -R184 ;  /* 0x00008f00fc027a23 */ /* 0x002fe400000108b8 */
[----:B------:R-:W-:Y:S07]  /*1ae50*/  IMAD.MOV.U32 R252, RZ, RZ, R152 ;  /* 0x000000fffffc7224 */ /* 0x000fee00078e0098 */
[----:B------:R1:W-:Y:S01]  /*1ae60*/  MUFU.EX2 R185, R2 ;  /* 0x0000000200b97308 */ /* 0x0003e20000000800 */
[----:B------:R-:W-:Y:S02]  /*1ae70*/  IMAD.MOV.U32 R152, RZ, RZ, R148 ;  /* 0x000000ffff987224 */ /* 0x000fe400078e0094 */
[----:B------:R-:W-:Y:S01]  /*1ae80*/  IMAD.MOV.U32 R148, RZ, RZ, R142 ;  /* 0x000000ffff947224 */ /* 0x000fe200078e008e */
[----:B------:R-:W-:Y:S02]  /*1ae90*/  ISETP.GT.AND P0, PT, R237, R252, PT ;  /* 0x000000fced00720c */ /* 0x000fe40003f04270 */
[----:B---3--:R-:W-:Y:S02]  /*1aea0*/  F2FP.PACK_AB R111, R190, R191 ;  /* 0x000000bfbe6f723e */ /* 0x008fe400000000ff */
[----:B----4-:R-:W-:Y:S01]  /*1aeb0*/  F2FP.PACK_AB R178, R186, R187 ;  /* 0x000000bbbab2723e */ /* 0x010fe200000000ff */
[--C-:B-1----:R-:W-:Y:S02]  /*1aec0*/  FFMA.FTZ R2, R251, c[0x0][0x23c], -R184.reuse ;  /* 0x00008f00fb027a23 */ /* 0x102fe400000108b8 */
[----:B------:R-:W-:Y:S02]  /*1aed0*/  IMAD.MOV.U32 R251, RZ, RZ, R151 ;  /* 0x000000fffffb7224 */ /* 0x000fe400078e0097 */
[----:B------:R1:W3:Y:S01]  /*1aee0*/  MUFU.EX2 R107, R2 ;  /* 0x00000002006b7308 */ /* 0x0002e20000000800 */
[----:B------:R-:W-:Y:S02]  /*1aef0*/  IMAD.MOV.U32 R151, RZ, RZ, R147 ;  /* 0x000000ffff977224 */ /* 0x000fe400078e0093 */
[----:B------:R-:W-:Y:S02]  /*1af00*/  IMAD.MOV.U32 R147, RZ, RZ, R141 ;  /* 0x000000ffff937224 */ /* 0x000fe400078e008d */
[--C-:B-1----:R-:W-:Y:S01]  /*1af10*/  FFMA.FTZ R2, R153, c[0x0][0x23c], -R184.reuse ;  /* 0x00008f0099027a23 */ /* 0x102fe200000108b8 */
[----:B------:R-:W-:Y:S01]  /*1af20*/  MOV R153, R149 ;  /* 0x0000009500997202 */ /* 0x000fe20000000f00 */
[----:B------:R-:W-:Y:S01]  /*1af30*/  FFMA.FTZ R184, R108, c[0x0][0x23c], -R184 ;  /* 0x00008f006cb87a23 */ /* 0x000fe200000108b8 */
[----:B------:R-:W-:Y:S02]  /*1af40*/  MOV R149, R143 ;  /* 0x0000008f00957202 */ /* 0x000fe40000000f00 */
[----:B------:R1:W-:Y:S01]  /*1af50*/  MUFU.EX2 R106, R2 ;  /* 0x00000002006a7308 */ /* 0x0003e20000000800 */
[----:B------:R-:W4:Y:S01]  /*1af60*/  LDSM.16.MT88.4 R140, [R218+0x9c00] ;  /* 0x009c0000da8c783b */ /* 0x000f220000004200 */
[----:B------:R-:W-:Y:S02]  /*1af70*/  F2FP.PACK_AB R108, R196, R197 ;  /* 0x000000c5c46c723e */ /* 0x000fe400000000ff */
[----:B---3--:R-:W-:Y:S05]  /*1af80*/  F2FP.PACK_AB R177, R107, R185 ;  /* 0x000000b96bb1723e */ /* 0x008fea00000000ff */
[-C--:B--2---:R-:W-:Y:S01]  /*1af90*/  HMMA.16816.F32 R112, R108, R132.reuse, R4 ;  /* 0x000000846c70723c */ /* 0x084fe20000001804 */
[----:B------:R-:W2:Y:S01]  /*1afa0*/  MUFU.EX2 R184, R184 ;  /* 0x000000b800b87308 */ /* 0x000ea20000000800 */
[----:B------:R-:W4:Y:S08]  /*1afb0*/  LDSM.16.MT88.4 R4, [R218+0xbc00] ;  /* 0x00bc0000da04783b */ /* 0x000f300000004200 */
[----:B-1----:R-:W3:Y:S02]  /*1afc0*/  LDL.LU R2, [R1+0x1c] ;  /* 0x00001c0001027983 */ /* 0x002ee40000300800 */
[----:B--2---:R-:W-:Y:S07]  /*1afd0*/  F2FP.PACK_AB R179, R184, R106 ;  /* 0x0000006ab8b3723e */ /* 0x004fee00000000ff */
[C---:B------:R-:W-:Y:S07]  /*1afe0*/  HMMA.16816.F32 R116, R176.reuse, R132, R8 ;  /* 0x00000084b074723c */ /* 0x040fee0000001808 */
[----:B------:R-:W-:Y:S01]  /*1aff0*/  IMAD.MOV.U32 R10, RZ, RZ, R153 ;  /* 0x000000ffff0a7224 */ /* 0x000fe200078e0099 */
[-C--:B------:R-:W-:Y:S01]  /*1b000*/  HMMA.16816.F32 R120, R176, R134.reuse, R12 ;  /* 0x00000086b078723c */ /* 0x080fe2000000180c */
[----:B------:R-:W-:Y:S03]  /*1b010*/  IMAD.MOV.U32 R8, RZ, RZ, R151 ;  /* 0x000000ffff087224 */ /* 0x000fe600078e0097 */
[----:B------:R-:W-:Y:S01]  /*1b020*/  MOV R11, R154 ;  /* 0x0000009a000b7202 */ /* 0x000fe20000000f00 */
[----:B------:R-:W-:Y:S02]  /*1b030*/  IMAD.MOV.U32 R9, RZ, RZ, R152 ;  /* 0x000000ffff097224 */ /* 0x000fe400078e0098 */
[----:B------:R-:W-:Y:S01]  /*1b040*/  MOV R12, R150 ;  /* 0x00000096000c7202 */ /* 0x000fe20000000f00 */
[C---:B------:R-:W-:Y:S01]  /*1b050*/  HMMA.16816.F32 R124, R108.reuse, R134, R16 ;  /* 0x000000866c7c723c */ /* 0x040fe20000001810 */
[----:B------:R-:W2:Y:S03]  /*1b060*/  LDL.LU R16, [R1+0x24] ;  /* 0x0000240001107983 */ /* 0x000ea60000300800 */
[----:B------:R-:W-:Y:S02]  /*1b070*/  IMAD.MOV.U32 R13, RZ, RZ, R149 ;  /* 0x000000ffff0d7224 */ /* 0x000fe400078e0095 */
[----:B------:R-:W-:Y:S01]  /*1b080*/  IMAD.MOV.U32 R14, RZ, RZ, R148 ;  /* 0x000000ffff0e7224 */ /* 0x000fe200078e0094 */
[----:B------:R-:W-:Y:S01]  /*1b090*/  MOV R17, R146 ;  /* 0x0000009200117202 */ /* 0x000fe20000000f00 */
[-C--:B----4-:R-:W-:Y:S01]  /*1b0a0*/  HMMA.16816.F32 R128, R108, R140.reuse, R20 ;  /* 0x0000008c6c80723c */ /* 0x090fe20000001814 */
[----:B------:R-:W4:Y:S03]  /*1b0b0*/  LDL.LU R21, [R1+0x20] ;  /* 0x0000200001157983 */ /* 0x000f260000300800 */
[----:B------:R-:W-:Y:S02]  /*1b0c0*/  IMAD.MOV.U32 R15, RZ, RZ, R147 ;  /* 0x000000ffff0f7224 */ /* 0x000fe400078e0093 */
[----:B------:R-:W-:Y:S01]  /*1b0d0*/  IMAD.MOV.U32 R18, RZ, RZ, R145 ;  /* 0x000000ffff127224 */ /* 0x000fe200078e0091 */
[----:B------:R-:W-:Y:S01]  /*1b0e0*/  MOV R22, R138 ;  /* 0x0000008a00167202 */ /* 0x000fe20000000f00 */
[C---:B------:R-:W-:Y:S01]  /*1b0f0*/  HMMA.16816.F32 R132, R176.reuse, R140, R24 ;  /* 0x0000008cb084723c */ /* 0x040fe20000001818 */
[----:B------:R-:W4:Y:S03]  /*1b100*/  LDL.LU R27, [R1+0x18] ;  /* 0x00001800011b7983 */ /* 0x000f260000300800 */
[----:B------:R-:W-:Y:S02]  /*1b110*/  IMAD.MOV.U32 R20, RZ, RZ, R139 ;  /* 0x000000ffff147224 */ /* 0x000fe400078e008b */
[----:B------:R-:W-:Y:S02]  /*1b120*/  IMAD.MOV.U32 R23, RZ, RZ, R137 ;  /* 0x000000ffff177224 */ /* 0x000fe400078e0089 */
[----:B------:R-:W-:Y:S02]  /*1b130*/  IMAD.MOV.U32 R26, RZ, RZ, R136 ;  /* 0x000000ffff1a7224 */ /* 0x000fe400078e0088 */
[-C--:B------:R-:W-:Y:S02]  /*1b140*/  HMMA.16816.F32 R136, R176, R142.reuse, R28 ;  /* 0x0000008eb088723c */ /* 0x080fe4000000181c */
[----:B------:R-:W-:Y:S06]  /*1b150*/  IMAD.MOV.U32 R19, RZ, RZ, R144 ;  /* 0x000000ffff137224 */ /* 0x000fec00078e0090 */
        /* <DEDUP_REMOVED lines=17> */
[----:B---3--:R-:W-:Y:S04]  /*1b270*/  FFMA.FTZ R2, R3, R2, R22 ;  /* 0x0000000203027223 */ /* 0x008fe80000010016 */
[----:B------:R-:W-:Y:S04]  /*1b280*/  FADD.FTZ R2, R18, R2 ;  /* 0x0000000212027221 */ /* 0x000fe80000010000 */
[----:B------:R-:W-:Y:S03]  /*1b290*/  FADD.FTZ R9, R9, R2 ;  /* 0x0000000209097221 */ /* 0x000fe60000010000 */
[----:B--2---:R-:W-:Y:S04]  /*1b2a0*/  FFMA.FTZ R0, R0, R16, R23 ;  /* 0x0000001000007223 */ /* 0x004fe80000010017 */
[----:B------:R-:W-:Y:S02]  /*1b2b0*/  FADD.FTZ R0, R19, R0 ;  /* 0x0000000013007221 */ /* 0x000fe40000010000 */
[----:B----4-:R-:W-:Y:S02]  /*1b2c0*/  FFMA.FTZ R100, R100, R21, R20 ;  /* 0x0000001564647223 */ /* 0x010fe40000010014 */
[----:B------:R-:W-:Y:S02]  /*1b2d0*/  FADD.FTZ R8, R8, R0 ;  /* 0x0000000008087221 */ /* 0x000fe40000010000 */
[----:B------:R-:W-:Y:S01]  /*1b2e0*/  FADD.FTZ R3, R17, R100 ;  /* 0x0000006411037221 */ /* 0x000fe20000010000 */
[----:B------:R-:W-:Y:S01]  /*1b2f0*/  MOV R100, R104 ;  /* 0x0000006800647202 */ /* 0x000fe20000000f00 */
        /* <DEDUP_REMOVED lines=57> */
[----:B------:R-:W-:Y:S01]  /*1b690*/  IMAD.MOV.U32 R107, RZ, RZ, R102 ;  /* 0x000000ffff6b7224 */ /* 0x000fe200078e0066 */
[----:B------:R2:W-:Y:S01]  /*1b6a0*/  STL [R1+0x1c], R2 ;  /* 0x00001c0201007387 */ /* 0x0005e20000100800 */
[----:B------:R-:W-:Y:S02]  /*1b6b0*/  FADD.FTZ R0, R184, R0 ;  /* 0x00000000b8007221 */ /* 0x000fe40000010000 */
[----:B------:R-:W-:Y:S03]  /*1b6c0*/  IMAD.MOV.U32 R106, RZ, RZ, R103 ;  /* 0x000000ffff6a7224 */ /* 0x000fe600078e0067 */
[----:B------:R2:W-:Y:S04]  /*1b6d0*/  STL [R1+0x24], R0 ;  /* 0x0000240001007387 */ /* 0x0005e80000100800 */
[----:B------:R2:W-:Y:S01]  /*1b6e0*/  STL [R1], R237 ;  /* 0x000000ed01007387 */ /* 0x0005e20000100800 */
[----:B-1----:R-:W-:Y:S01]  /*1b6f0*/  IMAD.MOV.U32 R3, RZ, RZ, R105 ;  /* 0x000000ffff037224 */ /* 0x002fe200078e0069 */
[----:B--2--5:R-:W-:-:S05]  /*1b700*/  @P0 BRA `(.L_x_1009) ;  /* 0xffffa54000000947 */ /* 0x024fca000383ffff */
.L_x_1008:
        /* <DEDUP_REMOVED lines=378> */
.L_x_1013:
[----:B------:R-:W-:Y:S05]  /*1ceb0*/  BSYNC B0 ;  /* 0x0000000000007941 */ /* 0x000fea0003800000 */
.L_x_1012:
        /* <DEDUP_REMOVED lines=36> */
.L_x_1015:
[----:B-1----:R-:W-:Y:S05]  /*1d100*/  BSYNC B0 ;  /* 0x0000000000007941 */ /* 0x002fea0003800000 */
.L_x_1014:
        /* <DEDUP_REMOVED lines=20> */
.L_x_1017:
[----:B------:R-:W-:Y:S05]  /*1d250*/  BSYNC B0 ;  /* 0x0000000000007941 */ /* 0x000fea0003800000 */
.L_x_1016:
        /* <DEDUP_REMOVED lines=20> */
.L_x_1019:
[----:B------:R-:W-:Y:S05]  /*1d3a0*/  BSYNC B0 ;  /* 0x0000000000007941 */ /* 0x000fea0003800000 */
.L_x_1018:
        /* <DEDUP_REMOVED lines=21> */
.L_x_1020:
        /* <DEDUP_REMOVED lines=16> */
.L_x_1049:


//--------------------- .nv.shared._ZN5flash16flash_fwd_kernelI23Flash_fwd_kernel_traitsILi96ELi128ELi64ELi4ELb0ELb0EN7cutlass6half_tE19Flash_kernel_traitsILi96ELi128ELi64ELi4ES3_EELb0ELb0ELb0ELb0ELb0ELb1ELb0ELb0EEEvNS_16Flash_fwd_paramsE --------------------------
	.section	.nv.shared._ZN5flash16flash_fwd_kernelI23Flash_fwd_kernel_traitsILi96ELi128ELi64ELi4ELb0ELb0EN7cutlass6half_tE19Flash_kernel_traitsILi96ELi128ELi64ELi4ES3_EELb0ELb0ELb0ELb0ELb0ELb1ELb0ELb0EEEvNS_16Flash_fwd_paramsE,"aw",@nobits
	.sectionflags	@""
	.align	16


//--------------------- .nv.global                --------------------------
	.section	.nv.global,"aw",@nobits
.nv.global:
	.type		_ZN65_INTERNAL_d31bf68f_29_flash_fwd_hdim96_fp16_sm80_cu_9949e2e8_38024cute1_E,@object
	.size		_ZN65_INTERNAL_d31bf68f_29_flash_fwd_hdim96_fp16_sm80_cu_9949e2e8_38024cute1_E,(_ZN65_INTERNAL_d31bf68f_29_flash_fwd_hdim96_fp16_sm80_cu_9949e2e8_38024cuda3std3__45__cpo6cbeginE - _ZN65_INTERNAL_d31bf68f_29_flash_fwd_hdim96_fp16_sm80_cu_9949e2e8_38024cute1_E)
_ZN65_INTERNAL_d31bf68f_29_flash_fwd_hdim96_fp16_sm80_cu_9949e2e8_38024cute1_E:
	.zero		1
	.type		_ZN65_INTERNAL_d31bf68f_29_flash_fwd_hdim96_fp16_sm80_cu_9949e2e8_38024cuda3std3__45__cpo6cbeginE,@object
	.size		_ZN65_INTERNAL_d31bf68f_29_flash_fwd_hdim96_fp16_sm80_cu_9949e2e8_38024cuda3std3__45__cpo6cbeginE,(_ZN65_INTERNAL_d31bf68f_29_flash_fwd_hdim96_fp16_sm80_cu_9949e2e8_38024cuda3std3__48in_placeE - _ZN65_INTERNAL_d31bf68f_29_flash_fwd_hdim96_fp16_sm80_cu_9949e2e8_38024cuda3std3__45__cpo6cbeginE)
_ZN65_INTERNAL_d31bf68f_29_flash_fwd_hdim96_fp16_sm80_cu_9949e2e8_38024cuda3std3__45__cpo6cbeginE:
	.zero		1
	.type		_ZN65_INTERNAL_d31bf68f_29_flash_fwd_hdim96_fp16_sm80_cu_9949e2e8_38024cuda3std3__48in_placeE,@object
	.size		_ZN65_INTERNAL_d31bf68f_29_flash_fwd_hdim96_fp16_sm80_cu_9949e2e8_38024cuda3std3__48in_placeE,(_ZN65_INTERNAL_d31bf68f_29_flash_fwd_hdim96_fp16_sm80_cu_9949e2e8_38024cuda3std6ranges3__45__cpo9iter_moveE - _ZN65_INTERNAL_d31bf68f_29_flash_fwd_hdim96_fp16_sm80_cu_9949e2e8_38024cuda3std3__48in_placeE)
_ZN65_INTERNAL_d31bf68f_29_flash_fwd_hdim96_fp16_sm80_cu_9949e2e8_38024cuda3std3__48in_placeE:
	.zero		1
	.type		_ZN65_INTERNAL_d31bf68f_29_flash_fwd_hdim96_fp16_sm80_cu_9949e2e8_38024cuda3std6ranges3__45__cpo9iter_moveE,@object
	.size		_ZN65_INTERNAL_d31bf68f_29_flash_fwd_hdim96_fp16_sm80_cu_9949e2e8_38024cuda3std6ranges3__45__cpo9iter_moveE,(_ZN65_INTERNAL_d31bf68f_29_flash_fwd_hdim96_fp16_sm80_cu_9949e2e8_38024cuda3std3__45__cpo5beginE - _ZN65_INTERNAL_d31bf68f_29_flash_fwd_hdim96_fp16_sm80_cu_9949e2e8_38024cuda3std6ranges3__45__cpo9iter_moveE)
_ZN65_INTERNAL_d31bf68f_29_flash_fwd_hdim96_fp16_sm80_cu_9949e2e8_38024cuda3std6ranges3__45__cpo9iter_moveE:
	.zero		1
	.type		_ZN65_INTERNAL_d31bf68f_29_flash_fwd_hdim96_fp16_sm80_cu_9949e2e8_38024cuda3std3__45__cpo5beginE,@object
	.size		_ZN65_INTERNAL_d31bf68f_29_flash_fwd_hdim96_fp16_sm80_cu_9949e2e8_38024cuda3std3__45__cpo5beginE,(_ZN65_INTERNAL_d31bf68f_29_flash_fwd_hdim96_fp16_sm80_cu_9949e2e8_38024cuda3std3__467_GLOBAL__N__d31bf68f_29_flash_fwd_hdim96_fp16_sm80_cu_9949e2e8_38026ignoreE - _ZN65_INTERNAL_d31bf68f_29_flash_fwd_hdim96_fp16_sm80_cu_9949e2e8_38024cuda3std3__45__cpo5beginE)
_ZN65_INTERNAL_d31bf68f_29_flash_fwd_hdim96_fp16_sm80_cu_9949e2e8_38024cuda3std3__45__cpo5beginE:
	.zero		1
	.type		_ZN65_INTERNAL_d31bf68f_29_flash_fwd_hdim96_fp16_sm80_cu_9949e2e8_38024cuda3std3__467_GLOBAL__N__d31bf68f_29_flash_fwd_hdim96_fp16_sm80_cu_9949e2e8_38026ignoreE,@object
	.size		_ZN65_INTERNAL_d31bf68f_29_flash_fwd_hdim96_fp16_sm80_cu_9949e2e8_38024cuda3std3__467_GLOBAL__N__d31bf68f_29_flash_fwd_hdim96_fp16_sm80_cu_9949e2e8_38026ignoreE,(_ZN65_INTERNAL_d31bf68f_29_flash_fwd_hdim96_fp16_sm80_cu_9949e2e8_38024cute7productE - _ZN65_INTERNAL_d31bf68f_29_flash_fwd_hdim96_fp16_sm80_cu_9949e2e8_38024cuda3std3__467_GLOBAL__N__d31bf68f_29_flash_fwd_hdim96_fp16_sm80_cu_9949e2e8_38026ignoreE)
_ZN65_INTERNAL_d31bf68f_29_flash_fwd_hdim96_fp16_sm80_cu_9949e2e8_38024cuda3std3__467_GLOBAL__N__d31bf68f_29_flash_fwd_hdim96_fp16_sm80_cu_9949e2e8_38026ignoreE:
	.zero		1
	.type		_ZN65_INTERNAL_d31bf68f_29_flash_fwd_hdim96_fp16_sm80_cu_9949e2e8_38024cute7productE,@object
	.size		_ZN65_INTERNAL_d31bf68f_29_flash_fwd_hdim96_fp16_sm80_cu_9949e2e8_38024cute7productE,(_ZN65_INTERNAL_d31bf68f_29_flash_fwd_hdim96_fp16_sm80_cu_9949e2e8_38024cuda3std3__45__cpo3endE - _ZN65_INTERNAL_d31bf68f_29_flash_fwd_hdim96_fp16_sm80_cu_9949e2e8_38024cute7productE)
_ZN65_INTERNAL_d31bf68f_29_flash_fwd_hdim96_fp16_sm80_cu_9949e2e8_38024cute7productE:
	.zero		1
	.type		_ZN65_INTERNAL_d31bf68f_29_flash_fwd_hdim96_fp16_sm80_cu_9949e2e8_38024cuda3std3__45__cpo3endE,@object
	.size		_ZN65_INTERNAL_d31bf68f_29_flash_fwd_hdim96_fp16_sm80_cu_9949e2e8_38024cuda3std3__45__cpo3endE,(_ZN65_INTERNAL_d31bf68f_29_flash_fwd_hdim96_fp16_sm80_cu_9949e2e8_38024cuda3std3__419piecewise_constructE - _ZN65_INTERNAL_d31bf68f_29_flash_fwd_hdim96_fp16_sm80_cu_9949e2e8_38024cuda3std3__45__cpo3endE)
_ZN65_INTERNAL_d31bf68f_29_flash_fwd_hdim96_fp16_sm80_cu_9949e2e8_38024cuda3std3__45__cpo3endE:
	.zero		1
	.type		_ZN65_INTERNAL_d31bf68f_29_flash_fwd_hdim96_fp16_sm80_cu_9949e2e8_38024cuda3std3__419piecewise_constructE,@object
	.size		_ZN65_INTERNAL_d31bf68f_29_flash_fwd_hdim96_fp16_sm80_cu_9949e2e8_38024cuda3std3__419piecewise_constructE,(_ZN65_INTERNAL_d31bf68f_29_flash_fwd_hdim96_fp16_sm80_cu_9949e2e8_38024cuda3std3__45__cpo4cendE - _ZN65_INTERNAL_d31bf68f_29_flash_fwd_hdim96_fp16_sm80_cu_9949e2e8_38024cuda3std3__419piecewise_constructE)
_ZN65_INTERNAL_d31bf68f_29_flash_fwd_hdim96_fp16_sm80_cu_9949e2e8_38024cuda3std3__419piecewise_constructE:
	.zero		1
	.type		_ZN65_INTERNAL_d31bf68f_29_flash_fwd_hdim96_fp16_sm80_cu_9949e2e8_38024cuda3std3__45__cpo4cendE,@object
	.size		_ZN65_INTERNAL_d31bf68f_29_flash_fwd_hdim96_fp16_sm80_cu_9949e2e8_38024cuda3std3__45__cpo4cendE,(_ZN65_INTERNAL_d31bf68f_29_flash_fwd_hdim96_fp16_sm80_cu_9949e2e8_38024cuda3std6ranges3__45__cpo4swapE - _ZN65_INTERNAL_d31bf68f_29_flash_fwd_hdim96_fp16_sm80_cu_9949e2e8_38024cuda3std3__45__cpo4cendE)
_ZN65_INTERNAL_d31bf68f_29_flash_fwd_hdim96_fp16_sm80_cu_9949e2e8_38024cuda3std3__45__cpo4cendE:
	.zero		1
	.type		_ZN65_INTERNAL_d31bf68f_29_flash_fwd_hdim96_fp16_sm80_cu_9949e2e8_38024cuda3std6ranges3__45__cpo4swapE,@object
	.size		_ZN65_INTERNAL_d31bf68f_29_flash_fwd_hdim96_fp16_sm80_cu_9949e2e8_38024cuda3std6ranges3__45__cpo4swapE,(.L_7 - _ZN65_INTERNAL_d31bf68f_29_flash_fwd_hdim96_fp16_sm80_cu_9949e2e8_38024cuda3std6ranges3__45__cpo4swapE)
_ZN65_INTERNAL_d31bf68f_29_flash_fwd_hdim96_fp16_sm80_cu_9949e2e8_38024cuda3std6ranges3__45__cpo4swapE:
	.zero		1
.L_7:


//--------------------- .nv.shared._ZN5flash16flash_fwd_kernelI23Flash_fwd_kernel_traitsILi96ELi128ELi64ELi4ELb0ELb0EN7cutlass6half_tE19Flash_kernel_traitsILi96ELi128ELi64ELi4ES3_EELb0ELb0ELb0ELb0ELb1ELb1ELb0ELb0EEEvNS_16Flash_fwd_paramsE --------------------------
	.section	.nv.shared._ZN5flash16flash_fwd_kernelI23Flash_fwd_kernel_traitsILi96ELi128ELi64ELi4ELb0ELb0EN7cutlass6half_tE19Flash_kernel_traitsILi96ELi128ELi64ELi4ES3_EELb0ELb0ELb0ELb0ELb1ELb1ELb0ELb0EEEvNS_16Flash_fwd_paramsE,"aw",@nobits
	.sectionflags	@""
	.align	16


//--------------------- .nv.shared._ZN5flash16flash_fwd_kernelI23Flash_fwd_kernel_traitsILi96ELi128ELi64ELi4ELb0ELb0EN7cutlass6half_tE19Flash_kernel_traitsILi96ELi128ELi64ELi4ES3_EELb0ELb0ELb0ELb0ELb0ELb0ELb0ELb0EEEvNS_16Flash_fwd_paramsE --------------------------
	.section	.nv.shared._ZN5flash16flash_fwd_kernelI23Flash_fwd_kernel_traitsILi96ELi128ELi64ELi4ELb0ELb0EN7cutlass6half_tE19Flash_kernel_traitsILi96ELi128ELi64ELi4ES3_EELb0ELb0ELb0ELb0ELb0ELb0ELb0ELb0EEEvNS_16Flash_fwd_paramsE,"aw",@nobits
	.sectionflags	@""
	.align	16


//--------------------- .nv.shared._ZN5flash16flash_fwd_kernelI23Flash_fwd_kernel_traitsILi96ELi128ELi64ELi4ELb0ELb0EN7cutlass6half_tE19Flash_kernel_traitsILi96ELi128ELi64ELi4ES3_EELb0ELb0ELb0ELb1ELb0ELb0ELb0ELb0EEEvNS_16Flash_fwd_paramsE --------------------------
	.section	.nv.shared._ZN5flash16flash_fwd_kernelI23Flash_fwd_kernel_traitsILi96ELi128ELi64ELi4ELb0ELb0EN7cutlass6half_tE19Flash_kernel_traitsILi96ELi128ELi64ELi4ES3_EELb0ELb0ELb0ELb1ELb0ELb0ELb0ELb0EEEvNS_16Flash_fwd_paramsE,"aw",@nobits
	.sectionflags	@""
	.align	16


//--------------------- .nv.shared._ZN5flash16flash_fwd_kernelI23Flash_fwd_kernel_traitsILi96ELi128ELi64ELi4ELb0ELb0EN7cutlass6half_tE19Flash_kernel_traitsILi96ELi128ELi64ELi4ES3_EELb0ELb0ELb1ELb0ELb0ELb1ELb0ELb0EEEvNS_16Flash_fwd_paramsE --------------------------
	.section	.nv.shared._ZN5flash16flash_fwd_kernelI23Flash_fwd_kernel_traitsILi96ELi128ELi64ELi4ELb0ELb0EN7cutlass6half_tE19Flash_kernel_traitsILi96ELi128ELi64ELi4ES3_EELb0ELb0ELb1ELb0ELb0ELb1ELb0ELb0EEEvNS_16Flash_fwd_paramsE,"aw",@nobits
	.sectionflags	@""
	.align	16


//--------------------- .nv.shared._ZN5flash16flash_fwd_kernelI23Flash_fwd_kernel_traitsILi96ELi128ELi64ELi4ELb0ELb0EN7cutlass6half_tE19Flash_kernel_traitsILi96ELi128ELi64ELi4ES3_EELb0ELb0ELb1ELb0ELb0ELb0ELb0ELb0EEEvNS_16Flash_fwd_paramsE --------------------------
	.section	.nv.shared._ZN5flash16flash_fwd_kernelI23Flash_fwd_kernel_traitsILi96ELi128ELi64ELi4ELb0ELb0EN7cutlass6half_tE19Flash_kernel_traitsILi96ELi128ELi64ELi4ES3_EELb0ELb0ELb1ELb0ELb0ELb0ELb0ELb0EEEvNS_16Flash_fwd_paramsE,"aw",@nobits
	.sectionflags	@""
	.align	16


//--------------------- .nv.shared._ZN5flash16flash_fwd_kernelI23Flash_fwd_kernel_traitsILi96ELi128ELi64ELi4ELb0ELb0EN7cutlass6half_tE19Flash_kernel_traitsILi96ELi128ELi64ELi4ES3_EELb0ELb0ELb1ELb1ELb0ELb0ELb0ELb0EEEvNS_16Flash_fwd_paramsE --------------------------
	.section	.nv.shared._ZN5flash16flash_fwd_kernelI23Flash_fwd_kernel_traitsILi96ELi128ELi64ELi4ELb0ELb0EN7cutlass6half_tE19Flash_kernel_traitsILi96ELi128ELi64ELi4ES3_EELb0ELb0ELb1ELb1ELb0ELb0ELb0ELb0EEEvNS_16Flash_fwd_paramsE,"aw",@nobits
	.sectionflags	@""
	.align	16


//--------------------- .nv.shared._ZN5flash16flash_fwd_kernelI23Flash_fwd_kernel_traitsILi96ELi128ELi64ELi4ELb0ELb0EN7cutlass6half_tE19Flash_kernel_traitsILi96ELi128ELi64ELi4ES3_EELb1ELb0ELb0ELb0ELb0ELb1ELb0ELb0EEEvNS_16Flash_fwd_paramsE --------------------------
	.section	.nv.shared._ZN5flash16flash_fwd_kernelI23Flash_fwd_kernel_traitsILi96ELi128ELi64ELi4ELb0ELb0EN7cutlass6half_tE19Flash_kernel_traitsILi96ELi128ELi64ELi4ES3_EELb1ELb0ELb0ELb0ELb0ELb1ELb0ELb0EEEvNS_16Flash_fwd_paramsE,"aw",@nobits
	.sectionflags	@""
	.align	16


//--------------------- .nv.shared._ZN5flash16flash_fwd_kernelI23Flash_fwd_kernel_traitsILi96ELi128ELi64ELi4ELb0ELb0EN7cutlass6half_tE19Flash_kernel_traitsILi96ELi128ELi64ELi4ES3_EELb0ELb0ELb0ELb0ELb0ELb1ELb1ELb0EEEvNS_16Flash_fwd_paramsE --------------------------
	.section	.nv.shared._ZN5flash16flash_fwd_kernelI23Flash_fwd_kernel_traitsILi96ELi128ELi64ELi4ELb0ELb0EN7cutlass6half_tE19Flash_kernel_traitsILi96ELi128ELi64ELi4ES3_EELb0ELb0ELb0ELb0ELb0ELb1ELb1ELb0EEEvNS_16Flash_fwd_paramsE,"aw",@nobits
	.sectionflags	@""
	.align	16


//--------------------- .nv.shared._ZN5flash16flash_fwd_kernelI23Flash_fwd_kernel_traitsILi96ELi128ELi64ELi4ELb0ELb0EN7cutlass6half_tE19Flash_kernel_traitsILi96ELi128ELi64ELi4ES3_EELb1ELb0ELb0ELb0ELb0ELb0ELb0ELb0EEEvNS_16Flash_fwd_paramsE --------------------------
	.section	.nv.shared._ZN5flash16flash_fwd_kernelI23Flash_fwd_kernel_traitsILi96ELi128ELi64ELi4ELb0ELb0EN7cutlass6half_tE19Flash_kernel_traitsILi96ELi128ELi64ELi4ES3_EELb1ELb0ELb0ELb0ELb0ELb0ELb0ELb0EEEvNS_16Flash_fwd_paramsE,"aw",@nobits
	.sectionflags	@""
	.align	16


//--------------------- .nv.shared._ZN5flash16flash_fwd_kernelI23Flash_fwd_kernel_traitsILi96ELi128ELi64ELi4ELb0ELb0EN7cutlass6half_tE19Flash_kernel_traitsILi96ELi128ELi64ELi4ES3_EELb1ELb0ELb1ELb0ELb0ELb0ELb0ELb0EEEvNS_16Flash_fwd_paramsE --------------------------
	.section	.nv.shared._ZN5flash16flash_fwd_kernelI23Flash_fwd_kernel_traitsILi96ELi128ELi64ELi4ELb0ELb0EN7cutlass6half_tE19Flash_kernel_traitsILi96ELi128ELi64ELi4ES3_EELb1ELb0ELb1ELb0ELb0ELb0ELb0ELb0EEEvNS_16Flash_fwd_paramsE,"aw",@nobits
	.sectionflags	@""
	.align	16


//--------------------- .nv.shared._ZN5flash16flash_fwd_kernelI23Flash_fwd_kernel_traitsILi96ELi128ELi64ELi4ELb0ELb0EN7cutlass6half_tE19Flash_kernel_traitsILi96ELi128ELi64ELi4ES3_EELb1ELb0ELb0ELb0ELb1ELb1ELb0ELb0EEEvNS_16Flash_fwd_paramsE --------------------------
	.section	.nv.shared._ZN5flash16flash_fwd_kernelI23Flash_fwd_kernel_traitsILi96ELi128ELi64ELi4ELb0ELb0EN7cutlass6half_tE19Flash_kernel_traitsILi96ELi128ELi64ELi4ES3_EELb1ELb0ELb0ELb0ELb1ELb1ELb0ELb0EEEvNS_16Flash_fwd_paramsE,"aw",@nobits
	.sectionflags	@""
	.align	16


//--------------------- .nv.shared._ZN5flash16flash_fwd_kernelI23Flash_fwd_kernel_traitsILi96ELi128ELi64ELi4ELb0ELb0EN7cutlass6half_tE19Flash_kernel_traitsILi96ELi128ELi64ELi4ES3_EELb0ELb0ELb0ELb0ELb1ELb1ELb1ELb0EEEvNS_16Flash_fwd_paramsE --------------------------
	.section	.nv.shared._ZN5flash16flash_fwd_kernelI23Flash_fwd_kernel_traitsILi96ELi128ELi64ELi4ELb0ELb0EN7cutlass6half_tE19Flash_kernel_traitsILi96ELi128ELi64ELi4ES3_EELb0ELb0ELb0ELb0ELb1ELb1ELb1ELb0EEEvNS_16Flash_fwd_paramsE,"aw",@nobits
	.sectionflags	@""
	.align	16


//--------------------- .nv.shared._ZN5flash16flash_fwd_kernelI23Flash_fwd_kernel_traitsILi96ELi128ELi64ELi4ELb0ELb0EN7cutlass6half_tE19Flash_kernel_traitsILi96ELi128ELi64ELi4ES3_EELb1ELb0ELb0ELb1ELb0ELb0ELb0ELb0EEEvNS_16Flash_fwd_paramsE --------------------------
	.section	.nv.shared._ZN5flash16flash_fwd_kernelI23Flash_fwd_kernel_traitsILi96ELi128ELi64ELi4ELb0ELb0EN7cutlass6half_tE19Flash_kernel_traitsILi96ELi128ELi64ELi4ES3_EELb1ELb0ELb0ELb1ELb0ELb0ELb0ELb0EEEvNS_16Flash_fwd_paramsE,"aw",@nobits
	.sectionflags	@""
	.align	16


//--------------------- .nv.shared._ZN5flash16flash_fwd_kernelI23Flash_fwd_kernel_traitsILi96ELi128ELi64ELi4ELb0ELb0EN7cutlass6half_tE19Flash_kernel_traitsILi96ELi128ELi64ELi4ES3_EELb1ELb0ELb0ELb0ELb0ELb0ELb0ELb1EEEvNS_16Flash_fwd_paramsE --------------------------
	.section	.nv.shared._ZN5flash16flash_fwd_kernelI23Flash_fwd_kernel_traitsILi96ELi128ELi64ELi4ELb0ELb0EN7cutlass6half_tE19Flash_kernel_traitsILi96ELi128ELi64ELi4ES3_EELb1ELb0ELb0ELb0ELb0ELb0ELb0ELb1EEEvNS_16Flash_fwd_paramsE,"aw",@nobits
	.sectionflags	@""
	.align	16


//--------------------- .nv.shared._ZN5flash16flash_fwd_kernelI23Flash_fwd_kernel_traitsILi96ELi128ELi64ELi4ELb0ELb0EN7cutlass6half_tE19Flash_kernel_traitsILi96ELi128ELi64ELi4ES3_EELb0ELb0ELb0ELb0ELb0ELb0ELb1ELb0EEEvNS_16Flash_fwd_paramsE --------------------------
	.section	.nv.shared._ZN5flash16flash_fwd_kernelI23Flash_fwd_kernel_traitsILi96ELi128ELi64ELi4ELb0ELb0EN7cutlass6half_tE19Flash_kernel_traitsILi96ELi128ELi64ELi4ES3_EELb0ELb0ELb0ELb0ELb0ELb0ELb1ELb0EEEvNS_16Flash_fwd_paramsE,"aw",@nobits
	.sectionflags	@""
	.align	16


//--------------------- .nv.shared._ZN5flash16flash_fwd_kernelI23Flash_fwd_kernel_traitsILi96ELi128ELi64ELi4ELb0ELb0EN7cutlass6half_tE19Flash_kernel_traitsILi96ELi128ELi64ELi4ES3_EELb1ELb0ELb0ELb1ELb0ELb0ELb0ELb1EEEvNS_16Flash_fwd_paramsE --------------------------
	.section	.nv.shared._ZN5flash16flash_fwd_kernelI23Flash_fwd_kernel_traitsILi96ELi128ELi64ELi4ELb0ELb0EN7cutlass6half_tE19Flash_kernel_traitsILi96ELi128ELi64ELi4ES3_EELb1ELb0ELb0ELb1ELb0ELb0ELb0ELb1EEEvNS_16Flash_fwd_paramsE,"aw",@nobits
	.sectionflags	@""
	.align	16


//--------------------- .nv.shared._ZN5flash16flash_fwd_kernelI23Flash_fwd_kernel_traitsILi96ELi128ELi64ELi4ELb0ELb0EN7cutlass6half_tE19Flash_kernel_traitsILi96ELi128ELi64ELi4ES3_EELb0ELb0ELb0ELb1ELb0ELb0ELb1ELb0EEEvNS_16Flash_fwd_paramsE --------------------------
	.section	.nv.shared._ZN5flash16flash_fwd_kernelI23Flash_fwd_kernel_traitsILi96ELi128ELi64ELi4ELb0ELb0EN7cutlass6half_tE19Flash_kernel_traitsILi96ELi128ELi64ELi4ES3_EELb0ELb0ELb0ELb1ELb0ELb0ELb1ELb0EEEvNS_16Flash_fwd_paramsE,"aw",@nobits
	.sectionflags	@""
	.align	16


//--------------------- .nv.shared._ZN5flash16flash_fwd_kernelI23Flash_fwd_kernel_traitsILi96ELi128ELi64ELi4ELb0ELb0EN7cutlass6half_tE19Flash_kernel_traitsILi96ELi128ELi64ELi4ES3_EELb1ELb0ELb1ELb0ELb0ELb1ELb0ELb0EEEvNS_16Flash_fwd_paramsE --------------------------
	.section	.nv.shared._ZN5flash16flash_fwd_kernelI23Flash_fwd_kernel_traitsILi96ELi128ELi64ELi4ELb0ELb0EN7cutlass6half_tE19Flash_kernel_traitsILi96ELi128ELi64ELi4ES3_EELb1ELb0ELb1ELb0ELb0ELb1ELb0ELb0EEEvNS_16Flash_fwd_paramsE,"aw",@nobits
	.sectionflags	@""
	.align	16


//--------------------- .nv.shared._ZN5flash16flash_fwd_kernelI23Flash_fwd_kernel_traitsILi96ELi128ELi64ELi4ELb0ELb0EN7cutlass6half_tE19Flash_kernel_traitsILi96ELi128ELi64ELi4ES3_EELb0ELb0ELb1ELb0ELb0ELb1ELb1ELb0EEEvNS_16Flash_fwd_paramsE --------------------------
	.section	.nv.shared._ZN5flash16flash_fwd_kernelI23Flash_fwd_kernel_traitsILi96ELi128ELi64ELi4ELb0ELb0EN7cutlass6half_tE19Flash_kernel_traitsILi96ELi128ELi64ELi4ES3_EELb0ELb0ELb1ELb0ELb0ELb1ELb1ELb0EEEvNS_16Flash_fwd_paramsE,"aw",@nobits
	.sectionflags	@""
	.align	16


//--------------------- .nv.shared._ZN5flash16flash_fwd_kernelI23Flash_fwd_kernel_traitsILi96ELi128ELi64ELi4ELb0ELb0EN7cutlass6half_tE19Flash_kernel_traitsILi96ELi128ELi64ELi4ES3_EELb1ELb0ELb1ELb1ELb0ELb0ELb0ELb0EEEvNS_16Flash_fwd_paramsE --------------------------
	.section	.nv.shared._ZN5flash16flash_fwd_kernelI23Flash_fwd_kernel_traitsILi96ELi128ELi64ELi4ELb0ELb0EN7cutlass6half_tE19Flash_kernel_traitsILi96ELi128ELi64ELi4ES3_EELb1ELb0ELb1ELb1ELb0ELb0ELb0ELb0EEEvNS_16Flash_fwd_paramsE,"aw",@nobits
	.sectionflags	@""
	.align	16


//--------------------- .nv.shared._ZN5flash16flash_fwd_kernelI23Flash_fwd_kernel_traitsILi96ELi128ELi64ELi4ELb0ELb0EN7cutlass6half_tE19Flash_kernel_traitsILi96ELi128ELi64ELi4ES3_EELb1ELb0ELb1ELb0ELb0ELb0ELb0ELb1EEEvNS_16Flash_fwd_paramsE --------------------------
	.section	.nv.shared._ZN5flash16flash_fwd_kernelI23Flash_fwd_kernel_traitsILi96ELi128ELi64ELi4ELb0ELb0EN7cutlass6half_tE19Flash_kernel_traitsILi96ELi128ELi64ELi4ES3_EELb1ELb0ELb1ELb0ELb0ELb0ELb0ELb1EEEvNS_16Flash_fwd_paramsE,"aw",@nobits
	.sectionflags	@""
	.align	16


//--------------------- .nv.shared._ZN5flash16flash_fwd_kernelI23Flash_fwd_kernel_traitsILi96ELi128ELi64ELi4ELb0ELb0EN7cutlass6half_tE19Flash_kernel_traitsILi96ELi128ELi64ELi4ES3_EELb0ELb0ELb1ELb0ELb0ELb0ELb1ELb0EEEvNS_16Flash_fwd_paramsE --------------------------
	.section	.nv.shared._ZN5flash16flash_fwd_kernelI23Flash_fwd_kernel_traitsILi96ELi128ELi64ELi4ELb0ELb0EN7cutlass6half_tE19Flash_kernel_traitsILi96ELi128ELi64ELi4ES3_EELb0ELb0ELb1ELb0ELb0ELb0ELb1ELb0EEEvNS_16Flash_fwd_paramsE,"aw",@nobits
	.sectionflags	@""
	.align	16


//--------------------- .nv.shared._ZN5flash16flash_fwd_kernelI23Flash_fwd_kernel_traitsILi96ELi128ELi64ELi4ELb0ELb0EN7cutlass6half_tE19Flash_kernel_traitsILi96ELi128ELi64ELi4ES3_EELb1ELb0ELb1ELb1ELb0ELb0ELb0ELb1EEEvNS_16Flash_fwd_paramsE --------------------------
	.section	.nv.shared._ZN5flash16flash_fwd_kernelI23Flash_fwd_kernel_traitsILi96ELi128ELi64ELi4ELb0ELb0EN7cutlass6half_tE19Flash_kernel_traitsILi96ELi128ELi64ELi4ES3_EELb1ELb0ELb1ELb1ELb0ELb0ELb0ELb1EEEvNS_16Flash_fwd_paramsE,"aw",@nobits
	.sectionflags	@""
	.align	16


//--------------------- .nv.shared._ZN5flash16flash_fwd_kernelI23Flash_fwd_kernel_traitsILi96ELi128ELi64ELi4ELb0ELb0EN7cutlass6half_tE19Flash_kernel_traitsILi96ELi128ELi64ELi4ES3_EELb0ELb0ELb1ELb1ELb0ELb0ELb1ELb0EEEvNS_16Flash_fwd_paramsE --------------------------
	.section	.nv.shared._ZN5flash16flash_fwd_kernelI23Flash_fwd_kernel_traitsILi96ELi128ELi64ELi4ELb0ELb0EN7cutlass6half_tE19Flash_kernel_traitsILi96ELi128ELi64ELi4ES3_EELb0ELb0ELb1ELb1ELb0ELb0ELb1ELb0EEEvNS_16Flash_fwd_paramsE,"aw",@nobits
	.sectionflags	@""
	.align	16
